	.target	sm_90a

	.elftype	@"ET_EXEC"


//--------------------- .note.nv.tkinfo           --------------------------
	.section	.note.nv.tkinfo,"",@"SHT_NOTE"
	.sectionflags	@"SHF_NOTE_NV_TKINFO"
	.tkinfo
        /*0018*/ 	.word	0x00000002
        /*0030*/ 	.string	""
        /*0030*/ 	.string	"ptxas"
        /*0030*/ 	.string	"Cuda compilation tools, release 13.0, V13.0.88"
        /*0030*/ 	.string	"Build cuda_13.0.r13.0/compiler.36424714_0"
        /*0030*/ 	.string	"-arch sm_90a -m 64 "



//--------------------- .note.nv.cuinfo           --------------------------
	.section	.note.nv.cuinfo,"",@"SHT_NOTE"
	.sectionflags	@"SHF_NOTE_NV_CUINFO"
        /*0018*/ 	.short	0x0002
        /*001a*/ 	.short	0x005a
        /*001c*/ 	.short	0x0082
	.zero		2


//--------------------- .nv.info                  --------------------------
	.section	.nv.info,"",@"SHT_CUDA_INFO"
	.align	4


	//----- nvinfo : EIATTR_REGCOUNT
	.align		4
        /*0000*/ 	.byte	0x04, 0x2f
        /*0002*/ 	.short	(.L_20 - .L_19)
	.align		4
.L_19:
        /*0004*/ 	.word	index@(_ZN7cutlass13device_kernelIN5flash22FlashAttnBwdPreprocessIN4cute5tupleIJNS3_1CILi128EEENS5_ILi64EEEEEENS_6half_tEfNS_4arch4Sm90ELb1ELb1EEEEEvNT_6ParamsE)
        /*0008*/ 	.word	0x00000040


	//----- nvinfo : EIATTR_FRAME_SIZE
	.align		4
.L_20:
        /*000c*/ 	.byte	0x04, 0x11
        /*000e*/ 	.short	(.L_22 - .L_21)
	.align		4
.L_21:
        /*0010*/ 	.word	index@(_ZN7cutlass13device_kernelIN5flash22FlashAttnBwdPreprocessIN4cute5tupleIJNS3_1CILi128EEENS5_ILi64EEEEEENS_6half_tEfNS_4arch4Sm90ELb1ELb1EEEEEvNT_6ParamsE)
        /*0014*/ 	.word	0x00000000


	//----- nvinfo : EIATTR_REGCOUNT
	.align		4
.L_22:
        /*0018*/ 	.byte	0x04, 0x2f
        /*001a*/ 	.short	(.L_24 - .L_23)
	.align		4
.L_23:
        /*001c*/ 	.word	index@(_ZN7cutlass13device_kernelIN5flash11enable_sm90INS1_16FlashAttnBwdSm90INS1_25CollectiveMainloopBwdSm90ILi2ELi2ELi2EN4cute5tupleIJNS5_1CILi1EEES8_S8_EEENS6_IJNS7_ILi128EEESA_NS7_ILi64EEEEEENS_6half_tEfNS_4arch4Sm90ELb1ELb0ELb0ELb1ELb1ELb1ELb0ELb0ELi2ELi1ELi2ELi2ELb0EEENS1_24CollectiveEpilogueBwdGQAISC_fSF_Li256ELb1ELb1EEENS1_25SingleTileBwdLPTSchedulerILb1ELi128ELb1EEEEEEEEEvNT_6ParamsE)
        /*0020*/ 	.word	0x000000a8


	//----- nvinfo : EIATTR_FRAME_SIZE
	.align		4
.L_24:
        /*0024*/ 	.byte	0x04, 0x11
        /*0026*/ 	.short	(.L_26 - .L_25)
	.align		4
.L_25:
        /*0028*/ 	.word	index@(_ZN7cutlass13device_kernelIN5flash11enable_sm90INS1_16FlashAttnBwdSm90INS1_25CollectiveMainloopBwdSm90ILi2ELi2ELi2EN4cute5tupleIJNS5_1CILi1EEES8_S8_EEENS6_IJNS7_ILi128EEESA_NS7_ILi64EEEEEENS_6half_tEfNS_4arch4Sm90ELb1ELb0ELb0ELb1ELb1ELb1ELb0ELb0ELi2ELi1ELi2ELi2ELb0EEENS1_24CollectiveEpilogueBwdGQAISC_fSF_Li256ELb1ELb1EEENS1_25SingleTileBwdLPTSchedulerILb1ELi128ELb1EEEEEEEEEvNT_6ParamsE)
        /*002c*/ 	.word	0x00000040


	//----- nvinfo : EIATTR_REGCOUNT
	.align		4
.L_26:
        /*0030*/ 	.byte	0x04, 0x2f
        /*0032*/ 	.short	(.L_28 - .L_27)
	.align		4
.L_27:
        /*0034*/ 	.word	index@(_ZN7cutlass13device_kernelIN5flash32FlashAttnBwdPostprocessConvertdQIN4cute5tupleIJNS3_1CILi128EEENS5_ILi64EEEEEENS_6half_tEfNS_4arch4Sm90ELi256ENS3_8TiledMMAINS3_8MMA_AtomIJNS3_4SM904GMMA25MMA_64x64x16_F32F16F16_SSILNSF_5MajorE0ELSH_1ELNSF_7ScaleInE1ELSI_1EEEEEENS3_6LayoutINS4_IJNS5_ILi2EEENS5_ILi1EEESN_EEENS4_IJSN_NS5_ILi0EEESP_EEEEENS4_IJNS3_10UnderscoreESS_SS_EEEEELb0EEEEEvNT_6ParamsE)
        /*0038*/ 	.word	0x00000037


	//----- nvinfo : EIATTR_FRAME_SIZE
	.align		4
.L_28:
        /*003c*/ 	.byte	0x04, 0x11
        /*003e*/ 	.short	(.L_30 - .L_29)
	.align		4
.L_29:
        /*0040*/ 	.word	index@(_ZN7cutlass13device_kernelIN5flash32FlashAttnBwdPostprocessConvertdQIN4cute5tupleIJNS3_1CILi128EEENS5_ILi64EEEEEENS_6half_tEfNS_4arch4Sm90ELi256ENS3_8TiledMMAINS3_8MMA_AtomIJNS3_4SM904GMMA25MMA_64x64x16_F32F16F16_SSILNSF_5MajorE0ELSH_1ELNSF_7ScaleInE1ELSI_1EEEEEENS3_6LayoutINS4_IJNS5_ILi2EEENS5_ILi1EEESN_EEENS4_IJSN_NS5_ILi0EEESP_EEEEENS4_IJNS3_10UnderscoreESS_SS_EEEEELb0EEEEEvNT_6ParamsE)
        /*0044*/ 	.word	0x00000000


	//----- nvinfo : EIATTR_REGCOUNT
	.align		4
.L_30:
        /*0048*/ 	.byte	0x04, 0x2f
        /*004a*/ 	.short	(.L_32 - .L_31)
	.align		4
.L_31:
        /*004c*/ 	.word	index@(_ZN7cutlass13device_kernelIN5flash32FlashAttnBwdPostprocessConvertdQIN4cute5tupleIJNS3_1CILi128EEENS5_ILi64EEEEEENS_6half_tEfNS_4arch4Sm90ELi256ENS3_8TiledMMAINS3_8MMA_AtomIJNS3_4SM904GMMA25MMA_64x64x16_F32F16F16_RSILNSF_5MajorE0ELSH_1ELNSF_7ScaleInE1ELSI_1EEEEEENS3_6LayoutINS4_IJNS5_ILi2EEENS5_ILi1EEESN_EEENS4_IJSN_NS5_ILi0EEESP_EEEEENS4_IJNS3_10UnderscoreESS_SS_EEEEELb0EEEEEvNT_6ParamsE)
        /*0050*/ 	.word	0x00000037


	//----- nvinfo : EIATTR_FRAME_SIZE
	.align		4
.L_32:
        /*0054*/ 	.byte	0x04, 0x11
        /*0056*/ 	.short	(.L_34 - .L_33)
	.align		4
.L_33:
        /*0058*/ 	.word	index@(_ZN7cutlass13device_kernelIN5flash32FlashAttnBwdPostprocessConvertdQIN4cute5tupleIJNS3_1CILi128EEENS5_ILi64EEEEEENS_6half_tEfNS_4arch4Sm90ELi256ENS3_8TiledMMAINS3_8MMA_AtomIJNS3_4SM904GMMA25MMA_64x64x16_F32F16F16_RSILNSF_5MajorE0ELSH_1ELNSF_7ScaleInE1ELSI_1EEEEEENS3_6LayoutINS4_IJNS5_ILi2EEENS5_ILi1EEESN_EEENS4_IJSN_NS5_ILi0EEESP_EEEEENS4_IJNS3_10UnderscoreESS_SS_EEEEELb0EEEEEvNT_6ParamsE)
        /*005c*/ 	.word	0x00000000


	//----- nvinfo : EIATTR_REGCOUNT
	.align		4
.L_34:
        /*0060*/ 	.byte	0x04, 0x2f
        /*0062*/ 	.short	(.L_36 - .L_35)
	.align		4
.L_35:
        /*0064*/ 	.word	index@(_ZN7cutlass13device_kernelIN5flash11enable_sm90INS1_16FlashAttnBwdSm90INS1_25CollectiveMainloopBwdSm90ILi2ELi2ELi2EN4cute5tupleIJNS5_1CILi1EEES8_S8_EEENS6_IJNS7_ILi128EEESA_NS7_ILi64EEEEEENS_6half_tEfNS_4arch4Sm90ELb1ELb0ELb0ELb1ELb0ELb1ELb0ELb0ELi2ELi1ELi2ELi2ELb0EEENS1_24CollectiveEpilogueBwdGQAISC_fSF_Li256ELb1ELb0EEENS1_25SingleTileBwdLPTSchedulerILb1ELi128ELb0EEEEEEEEEvNT_6ParamsE)
        /*0068*/ 	.word	0x000000a8


	//----- nvinfo : EIATTR_FRAME_SIZE
	.align		4
.L_36:
        /*006c*/ 	.byte	0x04, 0x11
        /*006e*/ 	.short	(.L_38 - .L_37)
	.align		4
.L_37:
        /*0070*/ 	.word	index@(_ZN7cutlass13device_kernelIN5flash11enable_sm90INS1_16FlashAttnBwdSm90INS1_25CollectiveMainloopBwdSm90ILi2ELi2ELi2EN4cute5tupleIJNS5_1CILi1EEES8_S8_EEENS6_IJNS7_ILi128EEESA_NS7_ILi64EEEEEENS_6half_tEfNS_4arch4Sm90ELb1ELb0ELb0ELb1ELb0ELb1ELb0ELb0ELi2ELi1ELi2ELi2ELb0EEENS1_24CollectiveEpilogueBwdGQAISC_fSF_Li256ELb1ELb0EEENS1_25SingleTileBwdLPTSchedulerILb1ELi128ELb0EEEEEEEEEvNT_6ParamsE)
        /*0074*/ 	.word	0x00000040


	//----- nvinfo : EIATTR_REGCOUNT
	.align		4
.L_38:
        /*0078*/ 	.byte	0x04, 0x2f
        /*007a*/ 	.short	(.L_40 - .L_39)
	.align		4
.L_39:
        /*007c*/ 	.word	index@(_ZN7cutlass13device_kernelIN5flash11enable_sm90INS1_16FlashAttnBwdSm90INS1_25CollectiveMainloopBwdSm90ILi2ELi2ELi2EN4cute5tupleIJNS5_1CILi1EEES8_S8_EEENS6_IJNS7_ILi128EEESA_NS7_ILi64EEEEEENS_6half_tEfNS_4arch4Sm90ELb1ELb0ELb0ELb1ELb1ELb1ELb0ELb0ELi2ELi1ELi2ELi2ELb0EEENS1_21CollectiveEpilogueBwdISC_SD_SF_Li256ELb1ELb0ELi1EEENS1_25SingleTileBwdLPTSchedulerILb1ELi128ELb1EEEEEEEEEvNT_6ParamsE)
        /*0080*/ 	.word	0x000000a8


	//----- nvinfo : EIATTR_FRAME_SIZE
	.align		4
.L_40:
        /*0084*/ 	.byte	0x04, 0x11
        /*0086*/ 	.short	(.L_42 - .L_41)
	.align		4
.L_41:
        /*0088*/ 	.word	index@(_ZN7cutlass13device_kernelIN5flash11enable_sm90INS1_16FlashAttnBwdSm90INS1_25CollectiveMainloopBwdSm90ILi2ELi2ELi2EN4cute5tupleIJNS5_1CILi1EEES8_S8_EEENS6_IJNS7_ILi128EEESA_NS7_ILi64EEEEEENS_6half_tEfNS_4arch4Sm90ELb1ELb0ELb0ELb1ELb1ELb1ELb0ELb0ELi2ELi1ELi2ELi2ELb0EEENS1_21CollectiveEpilogueBwdISC_SD_SF_Li256ELb1ELb0ELi1EEENS1_25SingleTileBwdLPTSchedulerILb1ELi128ELb1EEEEEEEEEvNT_6ParamsE)
        /*008c*/ 	.word	0x00000040


	//----- nvinfo : EIATTR_REGCOUNT
	.align		4
.L_42:
        /*0090*/ 	.byte	0x04, 0x2f
        /*0092*/ 	.short	(.L_44 - .L_43)
	.align		4
.L_43:
        /*0094*/ 	.word	index@(_ZN7cutlass13device_kernelIN5flash11enable_sm90INS1_16FlashAttnBwdSm90INS1_25CollectiveMainloopBwdSm90ILi2ELi2ELi2EN4cute5tupleIJNS5_1CILi1EEES8_S8_EEENS6_IJNS7_ILi128EEESA_NS7_ILi64EEEEEENS_6half_tEfNS_4arch4Sm90ELb1ELb0ELb0ELb1ELb0ELb1ELb0ELb0ELi2ELi1ELi2ELi2ELb0EEENS1_21CollectiveEpilogueBwdISC_SD_SF_Li256ELb1ELb0ELi1EEENS1_25SingleTileBwdLPTSchedulerILb1ELi128ELb0EEEEEEEEEvNT_6ParamsE)
        /*0098*/ 	.word	0x000000a8


	//----- nvinfo : EIATTR_FRAME_SIZE
	.align		4
.L_44:
        /*009c*/ 	.byte	0x04, 0x11
        /*009e*/ 	.short	(.L_46 - .L_45)
	.align		4
.L_45:
        /*00a0*/ 	.word	index@(_ZN7cutlass13device_kernelIN5flash11enable_sm90INS1_16FlashAttnBwdSm90INS1_25CollectiveMainloopBwdSm90ILi2ELi2ELi2EN4cute5tupleIJNS5_1CILi1EEES8_S8_EEENS6_IJNS7_ILi128EEESA_NS7_ILi64EEEEEENS_6half_tEfNS_4arch4Sm90ELb1ELb0ELb0ELb1ELb0ELb1ELb0ELb0ELi2ELi1ELi2ELi2ELb0EEENS1_21CollectiveEpilogueBwdISC_SD_SF_Li256ELb1ELb0ELi1EEENS1_25SingleTileBwdLPTSchedulerILb1ELi128ELb0EEEEEEEEEvNT_6ParamsE)
        /*00a4*/ 	.word	0x00000040


	//----- nvinfo : EIATTR_REGCOUNT
	.align		4
.L_46:
        /*00a8*/ 	.byte	0x04, 0x2f
        /*00aa*/ 	.short	(.L_48 - .L_47)
	.align		4
.L_47:
        /*00ac*/ 	.word	index@(_ZN7cutlass13device_kernelIN5flash22FlashAttnBwdPreprocessIN4cute5tupleIJNS3_1CILi128EEENS5_ILi64EEEEEENS_6half_tEfNS_4arch4Sm90ELb1ELb0EEEEEvNT_6ParamsE)
        /*00b0*/ 	.word	0x00000040


	//----- nvinfo : EIATTR_FRAME_SIZE
	.align		4
.L_48:
        /*00b4*/ 	.byte	0x04, 0x11
        /*00b6*/ 	.short	(.L_50 - .L_49)
	.align		4
.L_49:
        /*00b8*/ 	.word	index@(_ZN7cutlass13device_kernelIN5flash22FlashAttnBwdPreprocessIN4cute5tupleIJNS3_1CILi128EEENS5_ILi64EEEEEENS_6half_tEfNS_4arch4Sm90ELb1ELb0EEEEEvNT_6ParamsE)
        /*00bc*/ 	.word	0x00000000


	//----- nvinfo : EIATTR_REGCOUNT
	.align		4
.L_50:
        /*00c0*/ 	.byte	0x04, 0x2f
        /*00c2*/ 	.short	(.L_52 - .L_51)
	.align		4
.L_51:
        /*00c4*/ 	.word	index@(_ZN7cutlass13device_kernelIN5flash11enable_sm90INS1_16FlashAttnBwdSm90INS1_25CollectiveMainloopBwdSm90ILi2ELi2ELi2EN4cute5tupleIJNS5_1CILi1EEES8_S8_EEENS6_IJNS7_ILi128EEESA_NS7_ILi64EEEEEENS_6half_tEfNS_4arch4Sm90ELb1ELb0ELb0ELb0ELb1ELb1ELb0ELb0ELi2ELi1ELi2ELi2ELb0EEENS1_24CollectiveEpilogueBwdGQAISC_fSF_Li256ELb0ELb1EEENS1_25SingleTileBwdLPTSchedulerILb0ELi128ELb1EEEEEEEEEvNT_6ParamsE)
        /*00c8*/ 	.word	0x000000a8


	//----- nvinfo : EIATTR_FRAME_SIZE
	.align		4
.L_52:
        /*00cc*/ 	.byte	0x04, 0x11
        /*00ce*/ 	.short	(.L_54 - .L_53)
	.align		4
.L_53:
        /*00d0*/ 	.word	index@(_ZN7cutlass13device_kernelIN5flash11enable_sm90INS1_16FlashAttnBwdSm90INS1_25CollectiveMainloopBwdSm90ILi2ELi2ELi2EN4cute5tupleIJNS5_1CILi1EEES8_S8_EEENS6_IJNS7_ILi128EEESA_NS7_ILi64EEEEEENS_6half_tEfNS_4arch4Sm90ELb1ELb0ELb0ELb0ELb1ELb1ELb0ELb0ELi2ELi1ELi2ELi2ELb0EEENS1_24CollectiveEpilogueBwdGQAISC_fSF_Li256ELb0ELb1EEENS1_25SingleTileBwdLPTSchedulerILb0ELi128ELb1EEEEEEEEEvNT_6ParamsE)
        /*00d4*/ 	.word	0x00000048


	//----- nvinfo : EIATTR_REGCOUNT
	.align		4
.L_54:
        /*00d8*/ 	.byte	0x04, 0x2f
        /*00da*/ 	.short	(.L_56 - .L_55)
	.align		4
.L_55:
        /*00dc*/ 	.word	index@(_ZN7cutlass13device_kernelIN5flash11enable_sm90INS1_16FlashAttnBwdSm90INS1_25CollectiveMainloopBwdSm90ILi2ELi2ELi2EN4cute5tupleIJNS5_1CILi1EEES8_S8_EEENS6_IJNS7_ILi128EEESA_NS7_ILi64EEEEEENS_6half_tEfNS_4arch4Sm90ELb1ELb0ELb0ELb0ELb0ELb1ELb0ELb0ELi2ELi1ELi2ELi2ELb0EEENS1_24CollectiveEpilogueBwdGQAISC_fSF_Li256ELb0ELb0EEENS1_25SingleTileBwdLPTSchedulerILb0ELi128ELb0EEEEEEEEEvNT_6ParamsE)
        /*00e0*/ 	.word	0x000000a8


	//----- nvinfo : EIATTR_FRAME_SIZE
	.align		4
.L_56:
        /*00e4*/ 	.byte	0x04, 0x11
        /*00e6*/ 	.short	(.L_58 - .L_57)
	.align		4
.L_57:
        /*00e8*/ 	.word	index@(_ZN7cutlass13device_kernelIN5flash11enable_sm90INS1_16FlashAttnBwdSm90INS1_25CollectiveMainloopBwdSm90ILi2ELi2ELi2EN4cute5tupleIJNS5_1CILi1EEES8_S8_EEENS6_IJNS7_ILi128EEESA_NS7_ILi64EEEEEENS_6half_tEfNS_4arch4Sm90ELb1ELb0ELb0ELb0ELb0ELb1ELb0ELb0ELi2ELi1ELi2ELi2ELb0EEENS1_24CollectiveEpilogueBwdGQAISC_fSF_Li256ELb0ELb0EEENS1_25SingleTileBwdLPTSchedulerILb0ELi128ELb0EEEEEEEEEvNT_6ParamsE)
        /*00ec*/ 	.word	0x00000040


	//----- nvinfo : EIATTR_REGCOUNT
	.align		4
.L_58:
        /*00f0*/ 	.byte	0x04, 0x2f
        /*00f2*/ 	.short	(.L_60 - .L_59)
	.align		4
.L_59:
        /*00f4*/ 	.word	index@(_ZN7cutlass13device_kernelIN5flash11enable_sm90INS1_16FlashAttnBwdSm90INS1_25CollectiveMainloopBwdSm90ILi2ELi2ELi2EN4cute5tupleIJNS5_1CILi1EEES8_S8_EEENS6_IJNS7_ILi128EEESA_NS7_ILi64EEEEEENS_6half_tEfNS_4arch4Sm90ELb1ELb0ELb0ELb0ELb1ELb1ELb0ELb0ELi2ELi1ELi2ELi2ELb0EEENS1_21CollectiveEpilogueBwdISC_SD_SF_Li256ELb0ELb0ELi1EEENS1_25SingleTileBwdLPTSchedulerILb0ELi128ELb1EEEEEEEEEvNT_6ParamsE)
        /*00f8*/ 	.word	0x000000a8


	//----- nvinfo : EIATTR_FRAME_SIZE
	.align		4
.L_60:
        /*00fc*/ 	.byte	0x04, 0x11
        /*00fe*/ 	.short	(.L_62 - .L_61)
	.align		4
.L_61:
        /*0100*/ 	.word	index@(_ZN7cutlass13device_kernelIN5flash11enable_sm90INS1_16FlashAttnBwdSm90INS1_25CollectiveMainloopBwdSm90ILi2ELi2ELi2EN4cute5tupleIJNS5_1CILi1EEES8_S8_EEENS6_IJNS7_ILi128EEESA_NS7_ILi64EEEEEENS_6half_tEfNS_4arch4Sm90ELb1ELb0ELb0ELb0ELb1ELb1ELb0ELb0ELi2ELi1ELi2ELi2ELb0EEENS1_21CollectiveEpilogueBwdISC_SD_SF_Li256ELb0ELb0ELi1EEENS1_25SingleTileBwdLPTSchedulerILb0ELi128ELb1EEEEEEEEEvNT_6ParamsE)
        /*0104*/ 	.word	0x00000048


	//----- nvinfo : EIATTR_REGCOUNT
	.align		4
.L_62:
        /*0108*/ 	.byte	0x04, 0x2f
        /*010a*/ 	.short	(.L_64 - .L_63)
	.align		4
.L_63:
        /*010c*/ 	.word	index@(_ZN7cutlass13device_kernelIN5flash11enable_sm90INS1_16FlashAttnBwdSm90INS1_25CollectiveMainloopBwdSm90ILi2ELi2ELi2EN4cute5tupleIJNS5_1CILi1EEES8_S8_EEENS6_IJNS7_ILi128EEESA_NS7_ILi64EEEEEENS_6half_tEfNS_4arch4Sm90ELb1ELb0ELb0ELb0ELb0ELb1ELb0ELb0ELi2ELi1ELi2ELi2ELb0EEENS1_21CollectiveEpilogueBwdISC_SD_SF_Li256ELb0ELb0ELi1EEENS1_25SingleTileBwdLPTSchedulerILb0ELi128ELb0EEEEEEEEEvNT_6ParamsE)
        /*0110*/ 	.word	0x000000a8


	//----- nvinfo : EIATTR_FRAME_SIZE
	.align		4
.L_64:
        /*0114*/ 	.byte	0x04, 0x11
        /*0116*/ 	.short	(.L_66 - .L_65)
	.align		4
.L_65:
        /*0118*/ 	.word	index@(_ZN7cutlass13device_kernelIN5flash11enable_sm90INS1_16FlashAttnBwdSm90INS1_25CollectiveMainloopBwdSm90ILi2ELi2ELi2EN4cute5tupleIJNS5_1CILi1EEES8_S8_EEENS6_IJNS7_ILi128EEESA_NS7_ILi64EEEEEENS_6half_tEfNS_4arch4Sm90ELb1ELb0ELb0ELb0ELb0ELb1ELb0ELb0ELi2ELi1ELi2ELi2ELb0EEENS1_21CollectiveEpilogueBwdISC_SD_SF_Li256ELb0ELb0ELi1EEENS1_25SingleTileBwdLPTSchedulerILb0ELi128ELb0EEEEEEEEEvNT_6ParamsE)
        /*011c*/ 	.word	0x00000048


	//----- nvinfo : EIATTR_REGCOUNT
	.align		4
.L_66:
        /*0120*/ 	.byte	0x04, 0x2f
        /*0122*/ 	.short	(.L_68 - .L_67)
	.align		4
.L_67:
        /*0124*/ 	.word	index@(_ZN7cutlass13device_kernelIN5flash11enable_sm90INS1_16FlashAttnBwdSm90INS1_25CollectiveMainloopBwdSm90ILi2ELi2ELi2EN4cute5tupleIJNS5_1CILi1EEES8_S8_EEENS6_IJNS7_ILi128EEESA_NS7_ILi64EEEEEENS_6half_tEfNS_4arch4Sm90ELb0ELb1ELb0ELb1ELb1ELb1ELb0ELb0ELi2ELi1ELi2ELi2ELb0EEENS1_24CollectiveEpilogueBwdGQAISC_fSF_Li256ELb1ELb1EEENS1_19SingleTileSchedulerILb1ELb0ELb0ELi128EEEEEEEEEvNT_6ParamsE)
        /*0128*/ 	.word	0x000000a8


	//----- nvinfo : EIATTR_FRAME_SIZE
	.align		4
.L_68:
        /*012c*/ 	.byte	0x04, 0x11
        /*012e*/ 	.short	(.L_70 - .L_69)
	.align		4
.L_69:
        /*0130*/ 	.word	index@(_ZN7cutlass13device_kernelIN5flash11enable_sm90INS1_16FlashAttnBwdSm90INS1_25CollectiveMainloopBwdSm90ILi2ELi2ELi2EN4cute5tupleIJNS5_1CILi1EEES8_S8_EEENS6_IJNS7_ILi128EEESA_NS7_ILi64EEEEEENS_6half_tEfNS_4arch4Sm90ELb0ELb1ELb0ELb1ELb1ELb1ELb0ELb0ELi2ELi1ELi2ELi2ELb0EEENS1_24CollectiveEpilogueBwdGQAISC_fSF_Li256ELb1ELb1EEENS1_19SingleTileSchedulerILb1ELb0ELb0ELi128EEEEEEEEEvNT_6ParamsE)
        /*0134*/ 	.word	0x00000050


	//----- nvinfo : EIATTR_REGCOUNT
	.align		4
.L_70:
        /*0138*/ 	.byte	0x04, 0x2f
        /*013a*/ 	.short	(.L_72 - .L_71)
	.align		4
.L_71:
        /*013c*/ 	.word	index@(_ZN7cutlass13device_kernelIN5flash11enable_sm90INS1_16FlashAttnBwdSm90INS1_25CollectiveMainloopBwdSm90ILi2ELi2ELi2EN4cute5tupleIJNS5_1CILi1EEES8_S8_EEENS6_IJNS7_ILi128EEESA_NS7_ILi64EEEEEENS_6half_tEfNS_4arch4Sm90ELb0ELb1ELb0ELb1ELb0ELb1ELb0ELb0ELi2ELi1ELi2ELi2ELb0EEENS1_24CollectiveEpilogueBwdGQAISC_fSF_Li256ELb1ELb0EEENS1_19SingleTileSchedulerILb1ELb0ELb0ELi128EEEEEEEEEvNT_6ParamsE)
        /*0140*/ 	.word	0x000000a8


	//----- nvinfo : EIATTR_FRAME_SIZE
	.align		4
.L_72:
        /*0144*/ 	.byte	0x04, 0x11
        /*0146*/ 	.short	(.L_74 - .L_73)
	.align		4
.L_73:
        /*0148*/ 	.word	index@(_ZN7cutlass13device_kernelIN5flash11enable_sm90INS1_16FlashAttnBwdSm90INS1_25CollectiveMainloopBwdSm90ILi2ELi2ELi2EN4cute5tupleIJNS5_1CILi1EEES8_S8_EEENS6_IJNS7_ILi128EEESA_NS7_ILi64EEEEEENS_6half_tEfNS_4arch4Sm90ELb0ELb1ELb0ELb1ELb0ELb1ELb0ELb0ELi2ELi1ELi2ELi2ELb0EEENS1_24CollectiveEpilogueBwdGQAISC_fSF_Li256ELb1ELb0EEENS1_19SingleTileSchedulerILb1ELb0ELb0ELi128EEEEEEEEEvNT_6ParamsE)
        /*014c*/ 	.word	0x00000050


	//----- nvinfo : EIATTR_REGCOUNT
	.align		4
.L_74:
        /*0150*/ 	.byte	0x04, 0x2f
        /*0152*/ 	.short	(.L_76 - .L_75)
	.align		4
.L_75:
        /*0154*/ 	.word	index@(_ZN7cutlass13device_kernelIN5flash11enable_sm90INS1_16FlashAttnBwdSm90INS1_25CollectiveMainloopBwdSm90ILi2ELi2ELi2EN4cute5tupleIJNS5_1CILi1EEES8_S8_EEENS6_IJNS7_ILi128EEESA_NS7_ILi64EEEEEENS_6half_tEfNS_4arch4Sm90ELb0ELb1ELb0ELb1ELb1ELb1ELb0ELb0ELi2ELi1ELi2ELi2ELb0EEENS1_21CollectiveEpilogueBwdISC_SD_SF_Li256ELb1ELb0ELi1EEENS1_19SingleTileSchedulerILb1ELb0ELb0ELi128EEEEEEEEEvNT_6ParamsE)
        /*0158*/ 	.word	0x000000a8


	//----- nvinfo : EIATTR_FRAME_SIZE
	.align		4
.L_76:
        /*015c*/ 	.byte	0x04, 0x11
        /*015e*/ 	.short	(.L_78 - .L_77)
	.align		4
.L_77:
        /*0160*/ 	.word	index@(_ZN7cutlass13device_kernelIN5flash11enable_sm90INS1_16FlashAttnBwdSm90INS1_25CollectiveMainloopBwdSm90ILi2ELi2ELi2EN4cute5tupleIJNS5_1CILi1EEES8_S8_EEENS6_IJNS7_ILi128EEESA_NS7_ILi64EEEEEENS_6half_tEfNS_4arch4Sm90ELb0ELb1ELb0ELb1ELb1ELb1ELb0ELb0ELi2ELi1ELi2ELi2ELb0EEENS1_21CollectiveEpilogueBwdISC_SD_SF_Li256ELb1ELb0ELi1EEENS1_19SingleTileSchedulerILb1ELb0ELb0ELi128EEEEEEEEEvNT_6ParamsE)
        /*0164*/ 	.word	0x00000050


	//----- nvinfo : EIATTR_REGCOUNT
	.align		4
.L_78:
        /*0168*/ 	.byte	0x04, 0x2f
        /*016a*/ 	.short	(.L_80 - .L_79)
	.align		4
.L_79:
        /*016c*/ 	.word	index@(_ZN7cutlass13device_kernelIN5flash11enable_sm90INS1_16FlashAttnBwdSm90INS1_25CollectiveMainloopBwdSm90ILi2ELi2ELi2EN4cute5tupleIJNS5_1CILi1EEES8_S8_EEENS6_IJNS7_ILi128EEESA_NS7_ILi64EEEEEENS_6half_tEfNS_4arch4Sm90ELb0ELb1ELb0ELb1ELb0ELb1ELb0ELb0ELi2ELi1ELi2ELi2ELb0EEENS1_21CollectiveEpilogueBwdISC_SD_SF_Li256ELb1ELb0ELi1EEENS1_19SingleTileSchedulerILb1ELb0ELb0ELi128EEEEEEEEEvNT_6ParamsE)
        /*0170*/ 	.word	0x000000a8


	//----- nvinfo : EIATTR_FRAME_SIZE
	.align		4
.L_80:
        /*0174*/ 	.byte	0x04, 0x11
        /*0176*/ 	.short	(.L_82 - .L_81)
	.align		4
.L_81:
        /*0178*/ 	.word	index@(_ZN7cutlass13device_kernelIN5flash11enable_sm90INS1_16FlashAttnBwdSm90INS1_25CollectiveMainloopBwdSm90ILi2ELi2ELi2EN4cute5tupleIJNS5_1CILi1EEES8_S8_EEENS6_IJNS7_ILi128EEESA_NS7_ILi64EEEEEENS_6half_tEfNS_4arch4Sm90ELb0ELb1ELb0ELb1ELb0ELb1ELb0ELb0ELi2ELi1ELi2ELi2ELb0EEENS1_21CollectiveEpilogueBwdISC_SD_SF_Li256ELb1ELb0ELi1EEENS1_19SingleTileSchedulerILb1ELb0ELb0ELi128EEEEEEEEEvNT_6ParamsE)
        /*017c*/ 	.word	0x00000050


	//----- nvinfo : EIATTR_REGCOUNT
	.align		4
.L_82:
        /*0180*/ 	.byte	0x04, 0x2f
        /*0182*/ 	.short	(.L_84 - .L_83)
	.align		4
.L_83:
        /*0184*/ 	.word	index@(_ZN7cutlass13device_kernelIN5flash11enable_sm90INS1_16FlashAttnBwdSm90INS1_25CollectiveMainloopBwdSm90ILi2ELi2ELi2EN4cute5tupleIJNS5_1CILi1EEES8_S8_EEENS6_IJNS7_ILi128EEESA_NS7_ILi64EEEEEENS_6half_tEfNS_4arch4Sm90ELb0ELb1ELb0ELb0ELb1ELb1ELb0ELb0ELi2ELi1ELi2ELi2ELb0EEENS1_24CollectiveEpilogueBwdGQAISC_fSF_Li256ELb0ELb1EEENS1_19SingleTileSchedulerILb0ELb0ELb0ELi128EEEEEEEEEvNT_6ParamsE)
        /*0188*/ 	.word	0x000000a8


	//----- nvinfo : EIATTR_FRAME_SIZE
	.align		4
.L_84:
        /*018c*/ 	.byte	0x04, 0x11
        /*018e*/ 	.short	(.L_86 - .L_85)
	.align		4
.L_85:
        /*0190*/ 	.word	index@(_ZN7cutlass13device_kernelIN5flash11enable_sm90INS1_16FlashAttnBwdSm90INS1_25CollectiveMainloopBwdSm90ILi2ELi2ELi2EN4cute5tupleIJNS5_1CILi1EEES8_S8_EEENS6_IJNS7_ILi128EEESA_NS7_ILi64EEEEEENS_6half_tEfNS_4arch4Sm90ELb0ELb1ELb0ELb0ELb1ELb1ELb0ELb0ELi2ELi1ELi2ELi2ELb0EEENS1_24CollectiveEpilogueBwdGQAISC_fSF_Li256ELb0ELb1EEENS1_19SingleTileSchedulerILb0ELb0ELb0ELi128EEEEEEEEEvNT_6ParamsE)
        /*0194*/ 	.word	0x00000040


	//----- nvinfo : EIATTR_REGCOUNT
	.align		4
.L_86:
        /*0198*/ 	.byte	0x04, 0x2f
        /*019a*/ 	.short	(.L_88 - .L_87)
	.align		4
.L_87:
        /*019c*/ 	.word	index@(_ZN7cutlass13device_kernelIN5flash11enable_sm90INS1_16FlashAttnBwdSm90INS1_25CollectiveMainloopBwdSm90ILi2ELi2ELi2EN4cute5tupleIJNS5_1CILi1EEES8_S8_EEENS6_IJNS7_ILi128EEESA_NS7_ILi64EEEEEENS_6half_tEfNS_4arch4Sm90ELb0ELb1ELb0ELb0ELb0ELb1ELb0ELb0ELi2ELi1ELi2ELi2ELb0EEENS1_24CollectiveEpilogueBwdGQAISC_fSF_Li256ELb0ELb0EEENS1_19SingleTileSchedulerILb0ELb0ELb0ELi128EEEEEEEEEvNT_6ParamsE)
        /*01a0*/ 	.word	0x000000a8


	//----- nvinfo : EIATTR_FRAME_SIZE
	.align		4
.L_88:
        /*01a4*/ 	.byte	0x04, 0x11
        /*01a6*/ 	.short	(.L_90 - .L_89)
	.align		4
.L_89:
        /*01a8*/ 	.word	index@(_ZN7cutlass13device_kernelIN5flash11enable_sm90INS1_16FlashAttnBwdSm90INS1_25CollectiveMainloopBwdSm90ILi2ELi2ELi2EN4cute5tupleIJNS5_1CILi1EEES8_S8_EEENS6_IJNS7_ILi128EEESA_NS7_ILi64EEEEEENS_6half_tEfNS_4arch4Sm90ELb0ELb1ELb0ELb0ELb0ELb1ELb0ELb0ELi2ELi1ELi2ELi2ELb0EEENS1_24CollectiveEpilogueBwdGQAISC_fSF_Li256ELb0ELb0EEENS1_19SingleTileSchedulerILb0ELb0ELb0ELi128EEEEEEEEEvNT_6ParamsE)
        /*01ac*/ 	.word	0x00000040


	//----- nvinfo : EIATTR_REGCOUNT
	.align		4
.L_90:
        /*01b0*/ 	.byte	0x04, 0x2f
        /*01b2*/ 	.short	(.L_92 - .L_91)
	.align		4
.L_91:
        /*01b4*/ 	.word	index@(_ZN7cutlass13device_kernelIN5flash11enable_sm90INS1_16FlashAttnBwdSm90INS1_25CollectiveMainloopBwdSm90ILi2ELi2ELi2EN4cute5tupleIJNS5_1CILi1EEES8_S8_EEENS6_IJNS7_ILi128EEESA_NS7_ILi64EEEEEENS_6half_tEfNS_4arch4Sm90ELb0ELb1ELb0ELb0ELb1ELb1ELb0ELb0ELi2ELi1ELi2ELi2ELb0EEENS1_21CollectiveEpilogueBwdISC_SD_SF_Li256ELb0ELb0ELi1EEENS1_19SingleTileSchedulerILb0ELb0ELb0ELi128EEEEEEEEEvNT_6ParamsE)
        /*01b8*/ 	.word	0x000000a8


	//----- nvinfo : EIATTR_FRAME_SIZE
	.align		4
.L_92:
        /*01bc*/ 	.byte	0x04, 0x11
        /*01be*/ 	.short	(.L_94 - .L_93)
	.align		4
.L_93:
        /*01c0*/ 	.word	index@(_ZN7cutlass13device_kernelIN5flash11enable_sm90INS1_16FlashAttnBwdSm90INS1_25CollectiveMainloopBwdSm90ILi2ELi2ELi2EN4cute5tupleIJNS5_1CILi1EEES8_S8_EEENS6_IJNS7_ILi128EEESA_NS7_ILi64EEEEEENS_6half_tEfNS_4arch4Sm90ELb0ELb1ELb0ELb0ELb1ELb1ELb0ELb0ELi2ELi1ELi2ELi2ELb0EEENS1_21CollectiveEpilogueBwdISC_SD_SF_Li256ELb0ELb0ELi1EEENS1_19SingleTileSchedulerILb0ELb0ELb0ELi128EEEEEEEEEvNT_6ParamsE)
        /*01c4*/ 	.word	0x00000040


	//----- nvinfo : EIATTR_REGCOUNT
	.align		4
.L_94:
        /*01c8*/ 	.byte	0x04, 0x2f
        /*01ca*/ 	.short	(.L_96 - .L_95)
	.align		4
.L_95:
        /*01cc*/ 	.word	index@(_ZN7cutlass13device_kernelIN5flash11enable_sm90INS1_16FlashAttnBwdSm90INS1_25CollectiveMainloopBwdSm90ILi2ELi2ELi2EN4cute5tupleIJNS5_1CILi1EEES8_S8_EEENS6_IJNS7_ILi128EEESA_NS7_ILi64EEEEEENS_6half_tEfNS_4arch4Sm90ELb0ELb1ELb0ELb0ELb0ELb1ELb0ELb0ELi2ELi1ELi2ELi2ELb0EEENS1_21CollectiveEpilogueBwdISC_SD_SF_Li256ELb0ELb0ELi1EEENS1_19SingleTileSchedulerILb0ELb0ELb0ELi128EEEEEEEEEvNT_6ParamsE)
        /*01d0*/ 	.word	0x000000a8


	//----- nvinfo : EIATTR_FRAME_SIZE
	.align		4
.L_96:
        /*01d4*/ 	.byte	0x04, 0x11
        /*01d6*/ 	.short	(.L_98 - .L_97)
	.align		4
.L_97:
        /*01d8*/ 	.word	index@(_ZN7cutlass13device_kernelIN5flash11enable_sm90INS1_16FlashAttnBwdSm90INS1_25CollectiveMainloopBwdSm90ILi2ELi2ELi2EN4cute5tupleIJNS5_1CILi1EEES8_S8_EEENS6_IJNS7_ILi128EEESA_NS7_ILi64EEEEEENS_6half_tEfNS_4arch4Sm90ELb0ELb1ELb0ELb0ELb0ELb1ELb0ELb0ELi2ELi1ELi2ELi2ELb0EEENS1_21CollectiveEpilogueBwdISC_SD_SF_Li256ELb0ELb0ELi1EEENS1_19SingleTileSchedulerILb0ELb0ELb0ELi128EEEEEEEEEvNT_6ParamsE)
        /*01dc*/ 	.word	0x00000040


	//----- nvinfo : EIATTR_REGCOUNT
	.align		4
.L_98:
        /*01e0*/ 	.byte	0x04, 0x2f
        /*01e2*/ 	.short	(.L_100 - .L_99)
	.align		4
.L_99:
        /*01e4*/ 	.word	index@(_ZN7cutlass13device_kernelIN5flash11enable_sm90INS1_16FlashAttnBwdSm90INS1_25CollectiveMainloopBwdSm90ILi2ELi2ELi2EN4cute5tupleIJNS5_1CILi1EEES8_S8_EEENS6_IJNS7_ILi128EEESA_NS7_ILi64EEEEEENS_6half_tEfNS_4arch4Sm90ELb0ELb0ELb0ELb1ELb1ELb1ELb0ELb0ELi2ELi1ELi2ELi2ELb0EEENS1_24CollectiveEpilogueBwdGQAISC_fSF_Li256ELb1ELb1EEENS1_19SingleTileSchedulerILb1ELb0ELb0ELi128EEEEEEEEEvNT_6ParamsE)
        /*01e8*/ 	.word	0x000000a8


	//----- nvinfo : EIATTR_FRAME_SIZE
	.align		4
.L_100:
        /*01ec*/ 	.byte	0x04, 0x11
        /*01ee*/ 	.short	(.L_102 - .L_101)
	.align		4
.L_101:
        /*01f0*/ 	.word	index@(_ZN7cutlass13device_kernelIN5flash11enable_sm90INS1_16FlashAttnBwdSm90INS1_25CollectiveMainloopBwdSm90ILi2ELi2ELi2EN4cute5tupleIJNS5_1CILi1EEES8_S8_EEENS6_IJNS7_ILi128EEESA_NS7_ILi64EEEEEENS_6half_tEfNS_4arch4Sm90ELb0ELb0ELb0ELb1ELb1ELb1ELb0ELb0ELi2ELi1ELi2ELi2ELb0EEENS1_24CollectiveEpilogueBwdGQAISC_fSF_Li256ELb1ELb1EEENS1_19SingleTileSchedulerILb1ELb0ELb0ELi128EEEEEEEEEvNT_6ParamsE)
        /*01f4*/ 	.word	0x00000018


	//----- nvinfo : EIATTR_REGCOUNT
	.align		4
.L_102:
        /*01f8*/ 	.byte	0x04, 0x2f
        /*01fa*/ 	.short	(.L_104 - .L_103)
	.align		4
.L_103:
        /*01fc*/ 	.word	index@(_ZN7cutlass13device_kernelIN5flash11enable_sm90INS1_16FlashAttnBwdSm90INS1_25CollectiveMainloopBwdSm90ILi2ELi2ELi2EN4cute5tupleIJNS5_1CILi1EEES8_S8_EEENS6_IJNS7_ILi128EEESA_NS7_ILi64EEEEEENS_6half_tEfNS_4arch4Sm90ELb0ELb0ELb0ELb1ELb0ELb1ELb0ELb0ELi2ELi1ELi2ELi2ELb0EEENS1_24CollectiveEpilogueBwdGQAISC_fSF_Li256ELb1ELb0EEENS1_19SingleTileSchedulerILb1ELb0ELb0ELi128EEEEEEEEEvNT_6ParamsE)
        /*0200*/ 	.word	0x000000a8


	//----- nvinfo : EIATTR_FRAME_SIZE
	.align		4
.L_104:
        /*0204*/ 	.byte	0x04, 0x11
        /*0206*/ 	.short	(.L_106 - .L_105)
	.align		4
.L_105:
        /*0208*/ 	.word	index@(_ZN7cutlass13device_kernelIN5flash11enable_sm90INS1_16FlashAttnBwdSm90INS1_25CollectiveMainloopBwdSm90ILi2ELi2ELi2EN4cute5tupleIJNS5_1CILi1EEES8_S8_EEENS6_IJNS7_ILi128EEESA_NS7_ILi64EEEEEENS_6half_tEfNS_4arch4Sm90ELb0ELb0ELb0ELb1ELb0ELb1ELb0ELb0ELi2ELi1ELi2ELi2ELb0EEENS1_24CollectiveEpilogueBwdGQAISC_fSF_Li256ELb1ELb0EEENS1_19SingleTileSchedulerILb1ELb0ELb0ELi128EEEEEEEEEvNT_6ParamsE)
        /*020c*/ 	.word	0x00000018


	//----- nvinfo : EIATTR_REGCOUNT
	.align		4
.L_106:
        /*0210*/ 	.byte	0x04, 0x2f
        /*0212*/ 	.short	(.L_108 - .L_107)
	.align		4
.L_107:
        /*0214*/ 	.word	index@(_ZN7cutlass13device_kernelIN5flash11enable_sm90INS1_16FlashAttnBwdSm90INS1_25CollectiveMainloopBwdSm90ILi2ELi2ELi2EN4cute5tupleIJNS5_1CILi1EEES8_S8_EEENS6_IJNS7_ILi128EEESA_NS7_ILi64EEEEEENS_6half_tEfNS_4arch4Sm90ELb0ELb0ELb0ELb1ELb1ELb1ELb0ELb0ELi2ELi1ELi2ELi2ELb0EEENS1_21CollectiveEpilogueBwdISC_SD_SF_Li256ELb1ELb0ELi1EEENS1_19SingleTileSchedulerILb1ELb0ELb0ELi128EEEEEEEEEvNT_6ParamsE)
        /*0218*/ 	.word	0x000000a8


	//----- nvinfo : EIATTR_FRAME_SIZE
	.align		4
.L_108:
        /*021c*/ 	.byte	0x04, 0x11
        /*021e*/ 	.short	(.L_110 - .L_109)
	.align		4
.L_109:
        /*0220*/ 	.word	index@(_ZN7cutlass13device_kernelIN5flash11enable_sm90INS1_16FlashAttnBwdSm90INS1_25CollectiveMainloopBwdSm90ILi2ELi2ELi2EN4cute5tupleIJNS5_1CILi1EEES8_S8_EEENS6_IJNS7_ILi128EEESA_NS7_ILi64EEEEEENS_6half_tEfNS_4arch4Sm90ELb0ELb0ELb0ELb1ELb1ELb1ELb0ELb0ELi2ELi1ELi2ELi2ELb0EEENS1_21CollectiveEpilogueBwdISC_SD_SF_Li256ELb1ELb0ELi1EEENS1_19SingleTileSchedulerILb1ELb0ELb0ELi128EEEEEEEEEvNT_6ParamsE)
        /*0224*/ 	.word	0x00000018


	//----- nvinfo : EIATTR_REGCOUNT
	.align		4
.L_110:
        /*0228*/ 	.byte	0x04, 0x2f
        /*022a*/ 	.short	(.L_112 - .L_111)
	.align		4
.L_111:
        /*022c*/ 	.word	index@(_ZN7cutlass13device_kernelIN5flash11enable_sm90INS1_16FlashAttnBwdSm90INS1_25CollectiveMainloopBwdSm90ILi2ELi2ELi2EN4cute5tupleIJNS5_1CILi1EEES8_S8_EEENS6_IJNS7_ILi128EEESA_NS7_ILi64EEEEEENS_6half_tEfNS_4arch4Sm90ELb0ELb0ELb0ELb1ELb0ELb1ELb0ELb0ELi2ELi1ELi2ELi2ELb0EEENS1_21CollectiveEpilogueBwdISC_SD_SF_Li256ELb1ELb0ELi1EEENS1_19SingleTileSchedulerILb1ELb0ELb0ELi128EEEEEEEEEvNT_6ParamsE)
        /*0230*/ 	.word	0x000000a8


	//----- nvinfo : EIATTR_FRAME_SIZE
	.align		4
.L_112:
        /*0234*/ 	.byte	0x04, 0x11
        /*0236*/ 	.short	(.L_114 - .L_113)
	.align		4
.L_113:
        /*0238*/ 	.word	index@(_ZN7cutlass13device_kernelIN5flash11enable_sm90INS1_16FlashAttnBwdSm90INS1_25CollectiveMainloopBwdSm90ILi2ELi2ELi2EN4cute5tupleIJNS5_1CILi1EEES8_S8_EEENS6_IJNS7_ILi128EEESA_NS7_ILi64EEEEEENS_6half_tEfNS_4arch4Sm90ELb0ELb0ELb0ELb1ELb0ELb1ELb0ELb0ELi2ELi1ELi2ELi2ELb0EEENS1_21CollectiveEpilogueBwdISC_SD_SF_Li256ELb1ELb0ELi1EEENS1_19SingleTileSchedulerILb1ELb0ELb0ELi128EEEEEEEEEvNT_6ParamsE)
        /*023c*/ 	.word	0x00000018


	//----- nvinfo : EIATTR_REGCOUNT
	.align		4
.L_114:
        /*0240*/ 	.byte	0x04, 0x2f
        /*0242*/ 	.short	(.L_116 - .L_115)
	.align		4
.L_115:
        /*0244*/ 	.word	index@(_ZN7cutlass13device_kernelIN5flash11enable_sm90INS1_16FlashAttnBwdSm90INS1_25CollectiveMainloopBwdSm90ILi2ELi2ELi2EN4cute5tupleIJNS5_1CILi1EEES8_S8_EEENS6_IJNS7_ILi128EEESA_NS7_ILi64EEEEEENS_6half_tEfNS_4arch4Sm90ELb0ELb0ELb0ELb0ELb1ELb1ELb0ELb0ELi2ELi1ELi2ELi2ELb0EEENS1_24CollectiveEpilogueBwdGQAISC_fSF_Li256ELb0ELb1EEENS1_19SingleTileSchedulerILb0ELb0ELb0ELi128EEEEEEEEEvNT_6ParamsE)
        /*0248*/ 	.word	0x000000a8


	//----- nvinfo : EIATTR_FRAME_SIZE
	.align		4
.L_116:
        /*024c*/ 	.byte	0x04, 0x11
        /*024e*/ 	.short	(.L_118 - .L_117)
	.align		4
.L_117:
        /*0250*/ 	.word	index@(_ZN7cutlass13device_kernelIN5flash11enable_sm90INS1_16FlashAttnBwdSm90INS1_25CollectiveMainloopBwdSm90ILi2ELi2ELi2EN4cute5tupleIJNS5_1CILi1EEES8_S8_EEENS6_IJNS7_ILi128EEESA_NS7_ILi64EEEEEENS_6half_tEfNS_4arch4Sm90ELb0ELb0ELb0ELb0ELb1ELb1ELb0ELb0ELi2ELi1ELi2ELi2ELb0EEENS1_24CollectiveEpilogueBwdGQAISC_fSF_Li256ELb0ELb1EEENS1_19SingleTileSchedulerILb0ELb0ELb0ELi128EEEEEEEEEvNT_6ParamsE)
        /*0254*/ 	.word	0x00000010


	//----- nvinfo : EIATTR_REGCOUNT
	.align		4
.L_118:
        /*0258*/ 	.byte	0x04, 0x2f
        /*025a*/ 	.short	(.L_120 - .L_119)
	.align		4
.L_119:
        /*025c*/ 	.word	index@(_ZN7cutlass13device_kernelIN5flash11enable_sm90INS1_16FlashAttnBwdSm90INS1_25CollectiveMainloopBwdSm90ILi2ELi2ELi2EN4cute5tupleIJNS5_1CILi1EEES8_S8_EEENS6_IJNS7_ILi128EEESA_NS7_ILi64EEEEEENS_6half_tEfNS_4arch4Sm90ELb0ELb0ELb0ELb0ELb0ELb1ELb0ELb0ELi2ELi1ELi2ELi2ELb0EEENS1_24CollectiveEpilogueBwdGQAISC_fSF_Li256ELb0ELb0EEENS1_19SingleTileSchedulerILb0ELb0ELb0ELi128EEEEEEEEEvNT_6ParamsE)
        /*0260*/ 	.word	0x000000a8


	//----- nvinfo : EIATTR_FRAME_SIZE
	.align		4
.L_120:
        /*0264*/ 	.byte	0x04, 0x11
        /*0266*/ 	.short	(.L_122 - .L_121)
	.align		4
.L_121:
        /*0268*/ 	.word	index@(_ZN7cutlass13device_kernelIN5flash11enable_sm90INS1_16FlashAttnBwdSm90INS1_25CollectiveMainloopBwdSm90ILi2ELi2ELi2EN4cute5tupleIJNS5_1CILi1EEES8_S8_EEENS6_IJNS7_ILi128EEESA_NS7_ILi64EEEEEENS_6half_tEfNS_4arch4Sm90ELb0ELb0ELb0ELb0ELb0ELb1ELb0ELb0ELi2ELi1ELi2ELi2ELb0EEENS1_24CollectiveEpilogueBwdGQAISC_fSF_Li256ELb0ELb0EEENS1_19SingleTileSchedulerILb0ELb0ELb0ELi128EEEEEEEEEvNT_6ParamsE)
        /*026c*/ 	.word	0x00000010


	//----- nvinfo : EIATTR_REGCOUNT
	.align		4
.L_122:
        /*0270*/ 	.byte	0x04, 0x2f
        /*0272*/ 	.short	(.L_124 - .L_123)
	.align		4
.L_123:
        /*0274*/ 	.word	index@(_ZN7cutlass13device_kernelIN5flash11enable_sm90INS1_16FlashAttnBwdSm90INS1_25CollectiveMainloopBwdSm90ILi2ELi2ELi2EN4cute5tupleIJNS5_1CILi1EEES8_S8_EEENS6_IJNS7_ILi128EEESA_NS7_ILi64EEEEEENS_6half_tEfNS_4arch4Sm90ELb0ELb0ELb0ELb0ELb1ELb1ELb0ELb0ELi2ELi1ELi2ELi2ELb0EEENS1_21CollectiveEpilogueBwdISC_SD_SF_Li256ELb0ELb0ELi1EEENS1_19SingleTileSchedulerILb0ELb0ELb0ELi128EEEEEEEEEvNT_6ParamsE)
        /*0278*/ 	.word	0x000000a8


	//----- nvinfo : EIATTR_FRAME_SIZE
	.align		4
.L_124:
        /*027c*/ 	.byte	0x04, 0x11
        /*027e*/ 	.short	(.L_126 - .L_125)
	.align		4
.L_125:
        /*0280*/ 	.word	index@(_ZN7cutlass13device_kernelIN5flash11enable_sm90INS1_16FlashAttnBwdSm90INS1_25CollectiveMainloopBwdSm90ILi2ELi2ELi2EN4cute5tupleIJNS5_1CILi1EEES8_S8_EEENS6_IJNS7_ILi128EEESA_NS7_ILi64EEEEEENS_6half_tEfNS_4arch4Sm90ELb0ELb0ELb0ELb0ELb1ELb1ELb0ELb0ELi2ELi1ELi2ELi2ELb0EEENS1_21CollectiveEpilogueBwdISC_SD_SF_Li256ELb0ELb0ELi1EEENS1_19SingleTileSchedulerILb0ELb0ELb0ELi128EEEEEEEEEvNT_6ParamsE)
        /*0284*/ 	.word	0x00000010


	//----- nvinfo : EIATTR_REGCOUNT
	.align		4
.L_126:
        /*0288*/ 	.byte	0x04, 0x2f
        /*028a*/ 	.short	(.L_128 - .L_127)
	.align		4
.L_127:
        /*028c*/ 	.word	index@(_ZN7cutlass13device_kernelIN5flash11enable_sm90INS1_16FlashAttnBwdSm90INS1_25CollectiveMainloopBwdSm90ILi2ELi2ELi2EN4cute5tupleIJNS5_1CILi1EEES8_S8_EEENS6_IJNS7_ILi128EEESA_NS7_ILi64EEEEEENS_6half_tEfNS_4arch4Sm90ELb0ELb0ELb0ELb0ELb0ELb1ELb0ELb0ELi2ELi1ELi2ELi2ELb0EEENS1_21CollectiveEpilogueBwdISC_SD_SF_Li256ELb0ELb0ELi1EEENS1_19SingleTileSchedulerILb0ELb0ELb0ELi128EEEEEEEEEvNT_6ParamsE)
        /*0290*/ 	.word	0x000000a8


	//----- nvinfo : EIATTR_FRAME_SIZE
	.align		4
.L_128:
        /*0294*/ 	.byte	0x04, 0x11
        /*0296*/ 	.short	(.L_130 - .L_129)
	.align		4
.L_129:
        /*0298*/ 	.word	index@(_ZN7cutlass13device_kernelIN5flash11enable_sm90INS1_16FlashAttnBwdSm90INS1_25CollectiveMainloopBwdSm90ILi2ELi2ELi2EN4cute5tupleIJNS5_1CILi1EEES8_S8_EEENS6_IJNS7_ILi128EEESA_NS7_ILi64EEEEEENS_6half_tEfNS_4arch4Sm90ELb0ELb0ELb0ELb0ELb0ELb1ELb0ELb0ELi2ELi1ELi2ELi2ELb0EEENS1_21CollectiveEpilogueBwdISC_SD_SF_Li256ELb0ELb0ELi1EEENS1_19SingleTileSchedulerILb0ELb0ELb0ELi128EEEEEEEEEvNT_6ParamsE)
        /*029c*/ 	.word	0x00000010


	//----- nvinfo : EIATTR_REGCOUNT
	.align		4
.L_130:
        /*02a0*/ 	.byte	0x04, 0x2f
        /*02a2*/ 	.short	(.L_132 - .L_131)
	.align		4
.L_131:
        /*02a4*/ 	.word	index@(_ZN7cutlass13device_kernelIN5flash22FlashAttnBwdPreprocessIN4cute5tupleIJNS3_1CILi96EEENS5_ILi64EEEEEENS_6half_tEfNS_4arch4Sm90ELb1ELb1EEEEEvNT_6ParamsE)
        /*02a8*/ 	.word	0x00000030


	//----- nvinfo : EIATTR_FRAME_SIZE
	.align		4
.L_132:
        /*02ac*/ 	.byte	0x04, 0x11
        /*02ae*/ 	.short	(.L_134 - .L_133)
	.align		4
.L_133:
        /*02b0*/ 	.word	index@(_ZN7cutlass13device_kernelIN5flash22FlashAttnBwdPreprocessIN4cute5tupleIJNS3_1CILi96EEENS5_ILi64EEEEEENS_6half_tEfNS_4arch4Sm90ELb1ELb1EEEEEvNT_6ParamsE)
        /*02b4*/ 	.word	0x00000000


	//----- nvinfo : EIATTR_REGCOUNT
	.align		4
.L_134:
        /*02b8*/ 	.byte	0x04, 0x2f
        /*02ba*/ 	.short	(.L_136 - .L_135)
	.align		4
.L_135:
        /*02bc*/ 	.word	index@(_ZN7cutlass13device_kernelIN5flash11enable_sm90INS1_16FlashAttnBwdSm90INS1_25CollectiveMainloopBwdSm90ILi2ELi2ELi2EN4cute5tupleIJNS5_1CILi1EEES8_S8_EEENS6_IJNS7_ILi96EEENS7_ILi128EEENS7_ILi64EEEEEENS_6half_tEfNS_4arch4Sm90ELb1ELb0ELb1ELb1ELb1ELb1ELb0ELb1ELi2ELi1ELi2ELi2ELb0EEENS1_24CollectiveEpilogueBwdGQAISD_fSG_Li256ELb1ELb1EEENS1_25SingleTileBwdLPTSchedulerILb1ELi128ELb1EEEEEEEEEvNT_6ParamsE)
        /*02c0*/ 	.word	0x000000a8


	//----- nvinfo : EIATTR_FRAME_SIZE
	.align		4
.L_136:
        /*02c4*/ 	.byte	0x04, 0x11
        /*02c6*/ 	.short	(.L_138 - .L_137)
	.align		4
.L_137:
        /*02c8*/ 	.word	index@(_ZN7cutlass13device_kernelIN5flash11enable_sm90INS1_16FlashAttnBwdSm90INS1_25CollectiveMainloopBwdSm90ILi2ELi2ELi2EN4cute5tupleIJNS5_1CILi1EEES8_S8_EEENS6_IJNS7_ILi96EEENS7_ILi128EEENS7_ILi64EEEEEENS_6half_tEfNS_4arch4Sm90ELb1ELb0ELb1ELb1ELb1ELb1ELb0ELb1ELi2ELi1ELi2ELi2ELb0EEENS1_24CollectiveEpilogueBwdGQAISD_fSG_Li256ELb1ELb1EEENS1_25SingleTileBwdLPTSchedulerILb1ELi128ELb1EEEEEEEEEvNT_6ParamsE)
        /*02cc*/ 	.word	0x00000030


	//----- nvinfo : EIATTR_REGCOUNT
	.align		4
.L_138:
        /*02d0*/ 	.byte	0x04, 0x2f
        /*02d2*/ 	.short	(.L_140 - .L_139)
	.align		4
.L_139:
        /*02d4*/ 	.word	index@(_ZN7cutlass13device_kernelIN5flash32FlashAttnBwdPostprocessConvertdQIN4cute5tupleIJNS3_1CILi96EEENS5_ILi64EEEEEENS_6half_tEfNS_4arch4Sm90ELi256ENS3_8TiledMMAINS3_8MMA_AtomIJNS3_4SM904GMMA25MMA_64x16x16_F32F16F16_SSILNSF_5MajorE1ELSH_0ELNSF_7ScaleInE1ELSI_1EEEEEENS3_6LayoutINS4_IJNS5_ILi1EEENS5_ILi2EEESM_EEENS4_IJNS5_ILi0EEESM_SP_EEEEENS4_IJNS3_10UnderscoreESS_SS_EEEEELb1EEEEEvNT_6ParamsE)
        /*02d8*/ 	.word	0x00000030


	//----- nvinfo : EIATTR_FRAME_SIZE
	.align		4
.L_140:
        /*02dc*/ 	.byte	0x04, 0x11
        /*02de*/ 	.short	(.L_142 - .L_141)
	.align		4
.L_141:
        /*02e0*/ 	.word	index@(_ZN7cutlass13device_kernelIN5flash32FlashAttnBwdPostprocessConvertdQIN4cute5tupleIJNS3_1CILi96EEENS5_ILi64EEEEEENS_6half_tEfNS_4arch4Sm90ELi256ENS3_8TiledMMAINS3_8MMA_AtomIJNS3_4SM904GMMA25MMA_64x16x16_F32F16F16_SSILNSF_5MajorE1ELSH_0ELNSF_7ScaleInE1ELSI_1EEEEEENS3_6LayoutINS4_IJNS5_ILi1EEENS5_ILi2EEESM_EEENS4_IJNS5_ILi0EEESM_SP_EEEEENS4_IJNS3_10UnderscoreESS_SS_EEEEELb1EEEEEvNT_6ParamsE)
        /*02e4*/ 	.word	0x00000000


	//----- nvinfo : EIATTR_REGCOUNT
	.align		4
.L_142:
        /*02e8*/ 	.byte	0x04, 0x2f
        /*02ea*/ 	.short	(.L_144 - .L_143)
	.align		4
.L_143:
        /*02ec*/ 	.word	index@(_ZN7cutlass13device_kernelIN5flash11enable_sm90INS1_16FlashAttnBwdSm90INS1_25CollectiveMainloopBwdSm90ILi2ELi2ELi2EN4cute5tupleIJNS5_1CILi1EEES8_S8_EEENS6_IJNS7_ILi96EEENS7_ILi128EEENS7_ILi64EEEEEENS_6half_tEfNS_4arch4Sm90ELb1ELb0ELb1ELb1ELb0ELb1ELb0ELb1ELi2ELi1ELi2ELi2ELb0EEENS1_24CollectiveEpilogueBwdGQAISD_fSG_Li256ELb1ELb0EEENS1_25SingleTileBwdLPTSchedulerILb1ELi128ELb0EEEEEEEEEvNT_6ParamsE)
        /*02f0*/ 	.word	0x000000a8


	//----- nvinfo : EIATTR_FRAME_SIZE
	.align		4
.L_144:
        /*02f4*/ 	.byte	0x04, 0x11
        /*02f6*/ 	.short	(.L_146 - .L_145)
	.align		4
.L_145:
        /*02f8*/ 	.word	index@(_ZN7cutlass13device_kernelIN5flash11enable_sm90INS1_16FlashAttnBwdSm90INS1_25CollectiveMainloopBwdSm90ILi2ELi2ELi2EN4cute5tupleIJNS5_1CILi1EEES8_S8_EEENS6_IJNS7_ILi96EEENS7_ILi128EEENS7_ILi64EEEEEENS_6half_tEfNS_4arch4Sm90ELb1ELb0ELb1ELb1ELb0ELb1ELb0ELb1ELi2ELi1ELi2ELi2ELb0EEENS1_24CollectiveEpilogueBwdGQAISD_fSG_Li256ELb1ELb0EEENS1_25SingleTileBwdLPTSchedulerILb1ELi128ELb0EEEEEEEEEvNT_6ParamsE)
        /*02fc*/ 	.word	0x00000050


	//----- nvinfo : EIATTR_REGCOUNT
	.align		4
.L_146:
        /*0300*/ 	.byte	0x04, 0x2f
        /*0302*/ 	.short	(.L_148 - .L_147)
	.align		4
.L_147:
        /*0304*/ 	.word	index@(_ZN7cutlass13device_kernelIN5flash11enable_sm90INS1_16FlashAttnBwdSm90INS1_25CollectiveMainloopBwdSm90ILi2ELi2ELi2EN4cute5tupleIJNS5_1CILi1EEES8_S8_EEENS6_IJNS7_ILi96EEENS7_ILi128EEENS7_ILi64EEEEEENS_6half_tEfNS_4arch4Sm90ELb1ELb0ELb1ELb1ELb1ELb1ELb0ELb1ELi2ELi1ELi2ELi2ELb0EEENS1_21CollectiveEpilogueBwdISD_SE_SG_Li256ELb1ELb0ELi1EEENS1_25SingleTileBwdLPTSchedulerILb1ELi128ELb1EEEEEEEEEvNT_6ParamsE)
        /*0308*/ 	.word	0x000000a8


	//----- nvinfo : EIATTR_FRAME_SIZE
	.align		4
.L_148:
        /*030c*/ 	.byte	0x04, 0x11
        /*030e*/ 	.short	(.L_150 - .L_149)
	.align		4
.L_149:
        /*0310*/ 	.word	index@(_ZN7cutlass13device_kernelIN5flash11enable_sm90INS1_16FlashAttnBwdSm90INS1_25CollectiveMainloopBwdSm90ILi2ELi2ELi2EN4cute5tupleIJNS5_1CILi1EEES8_S8_EEENS6_IJNS7_ILi96EEENS7_ILi128EEENS7_ILi64EEEEEENS_6half_tEfNS_4arch4Sm90ELb1ELb0ELb1ELb1ELb1ELb1ELb0ELb1ELi2ELi1ELi2ELi2ELb0EEENS1_21CollectiveEpilogueBwdISD_SE_SG_Li256ELb1ELb0ELi1EEENS1_25SingleTileBwdLPTSchedulerILb1ELi128ELb1EEEEEEEEEvNT_6ParamsE)
        /*0314*/ 	.word	0x00000030


	//----- nvinfo : EIATTR_REGCOUNT
	.align		4
.L_150:
        /*0318*/ 	.byte	0x04, 0x2f
        /*031a*/ 	.short	(.L_152 - .L_151)
	.align		4
.L_151:
        /*031c*/ 	.word	index@(_ZN7cutlass13device_kernelIN5flash11enable_sm90INS1_16FlashAttnBwdSm90INS1_25CollectiveMainloopBwdSm90ILi2ELi2ELi2EN4cute5tupleIJNS5_1CILi1EEES8_S8_EEENS6_IJNS7_ILi96EEENS7_ILi128EEENS7_ILi64EEEEEENS_6half_tEfNS_4arch4Sm90ELb1ELb0ELb1ELb1ELb0ELb1ELb0ELb1ELi2ELi1ELi2ELi2ELb0EEENS1_21CollectiveEpilogueBwdISD_SE_SG_Li256ELb1ELb0ELi1EEENS1_25SingleTileBwdLPTSchedulerILb1ELi128ELb0EEEEEEEEEvNT_6ParamsE)
        /*0320*/ 	.word	0x000000a8


	//----- nvinfo : EIATTR_FRAME_SIZE
	.align		4
.L_152:
        /*0324*/ 	.byte	0x04, 0x11
        /*0326*/ 	.short	(.L_154 - .L_153)
	.align		4
.L_153:
        /*0328*/ 	.word	index@(_ZN7cutlass13device_kernelIN5flash11enable_sm90INS1_16FlashAttnBwdSm90INS1_25CollectiveMainloopBwdSm90ILi2ELi2ELi2EN4cute5tupleIJNS5_1CILi1EEES8_S8_EEENS6_IJNS7_ILi96EEENS7_ILi128EEENS7_ILi64EEEEEENS_6half_tEfNS_4arch4Sm90ELb1ELb0ELb1ELb1ELb0ELb1ELb0ELb1ELi2ELi1ELi2ELi2ELb0EEENS1_21CollectiveEpilogueBwdISD_SE_SG_Li256ELb1ELb0ELi1EEENS1_25SingleTileBwdLPTSchedulerILb1ELi128ELb0EEEEEEEEEvNT_6ParamsE)
        /*032c*/ 	.word	0x00000030


	//----- nvinfo : EIATTR_REGCOUNT
	.align		4
.L_154:
        /*0330*/ 	.byte	0x04, 0x2f
        /*0332*/ 	.short	(.L_156 - .L_155)
	.align		4
.L_155:
        /*0334*/ 	.word	index@(_ZN7cutlass13device_kernelIN5flash22FlashAttnBwdPreprocessIN4cute5tupleIJNS3_1CILi96EEENS5_ILi64EEEEEENS_6half_tEfNS_4arch4Sm90ELb1ELb0EEEEEvNT_6ParamsE)
        /*0338*/ 	.word	0x00000038


	//----- nvinfo : EIATTR_FRAME_SIZE
	.align		4
.L_156:
        /*033c*/ 	.byte	0x04, 0x11
        /*033e*/ 	.short	(.L_158 - .L_157)
	.align		4
.L_157:
        /*0340*/ 	.word	index@(_ZN7cutlass13device_kernelIN5flash22FlashAttnBwdPreprocessIN4cute5tupleIJNS3_1CILi96EEENS5_ILi64EEEEEENS_6half_tEfNS_4arch4Sm90ELb1ELb0EEEEEvNT_6ParamsE)
        /*0344*/ 	.word	0x00000000


	//----- nvinfo : EIATTR_REGCOUNT
	.align		4
.L_158:
        /*0348*/ 	.byte	0x04, 0x2f
        /*034a*/ 	.short	(.L_160 - .L_159)
	.align		4
.L_159:
        /*034c*/ 	.word	index@(_ZN7cutlass13device_kernelIN5flash11enable_sm90INS1_16FlashAttnBwdSm90INS1_25CollectiveMainloopBwdSm90ILi2ELi2ELi2EN4cute5tupleIJNS5_1CILi1EEES8_S8_EEENS6_IJNS7_ILi96EEENS7_ILi128EEENS7_ILi64EEEEEENS_6half_tEfNS_4arch4Sm90ELb1ELb0ELb1ELb0ELb1ELb1ELb0ELb1ELi2ELi1ELi2ELi2ELb0EEENS1_24CollectiveEpilogueBwdGQAISD_fSG_Li256ELb0ELb1EEENS1_25SingleTileBwdLPTSchedulerILb0ELi128ELb1EEEEEEEEEvNT_6ParamsE)
        /*0350*/ 	.word	0x000000a8


	//----- nvinfo : EIATTR_FRAME_SIZE
	.align		4
.L_160:
        /*0354*/ 	.byte	0x04, 0x11
        /*0356*/ 	.short	(.L_162 - .L_161)
	.align		4
.L_161:
        /*0358*/ 	.word	index@(_ZN7cutlass13device_kernelIN5flash11enable_sm90INS1_16FlashAttnBwdSm90INS1_25CollectiveMainloopBwdSm90ILi2ELi2ELi2EN4cute5tupleIJNS5_1CILi1EEES8_S8_EEENS6_IJNS7_ILi96EEENS7_ILi128EEENS7_ILi64EEEEEENS_6half_tEfNS_4arch4Sm90ELb1ELb0ELb1ELb0ELb1ELb1ELb0ELb1ELi2ELi1ELi2ELi2ELb0EEENS1_24CollectiveEpilogueBwdGQAISD_fSG_Li256ELb0ELb1EEENS1_25SingleTileBwdLPTSchedulerILb0ELi128ELb1EEEEEEEEEvNT_6ParamsE)
        /*035c*/ 	.word	0x00000048


	//----- nvinfo : EIATTR_REGCOUNT
	.align		4
.L_162:
        /*0360*/ 	.byte	0x04, 0x2f
        /*0362*/ 	.short	(.L_164 - .L_163)
	.align		4
.L_163:
        /*0364*/ 	.word	index@(_ZN7cutlass13device_kernelIN5flash11enable_sm90INS1_16FlashAttnBwdSm90INS1_25CollectiveMainloopBwdSm90ILi2ELi2ELi2EN4cute5tupleIJNS5_1CILi1EEES8_S8_EEENS6_IJNS7_ILi96EEENS7_ILi128EEENS7_ILi64EEEEEENS_6half_tEfNS_4arch4Sm90ELb1ELb0ELb1ELb0ELb0ELb1ELb0ELb1ELi2ELi1ELi2ELi2ELb0EEENS1_24CollectiveEpilogueBwdGQAISD_fSG_Li256ELb0ELb0EEENS1_25SingleTileBwdLPTSchedulerILb0ELi128ELb0EEEEEEEEEvNT_6ParamsE)
        /*0368*/ 	.word	0x000000a8


	//----- nvinfo : EIATTR_FRAME_SIZE
	.align		4
.L_164:
        /*036c*/ 	.byte	0x04, 0x11
        /*036e*/ 	.short	(.L_166 - .L_165)
	.align		4
.L_165:
        /*0370*/ 	.word	index@(_ZN7cutlass13device_kernelIN5flash11enable_sm90INS1_16FlashAttnBwdSm90INS1_25CollectiveMainloopBwdSm90ILi2ELi2ELi2EN4cute5tupleIJNS5_1CILi1EEES8_S8_EEENS6_IJNS7_ILi96EEENS7_ILi128EEENS7_ILi64EEEEEENS_6half_tEfNS_4arch4Sm90ELb1ELb0ELb1ELb0ELb0ELb1ELb0ELb1ELi2ELi1ELi2ELi2ELb0EEENS1_24CollectiveEpilogueBwdGQAISD_fSG_Li256ELb0ELb0EEENS1_25SingleTileBwdLPTSchedulerILb0ELi128ELb0EEEEEEEEEvNT_6ParamsE)
        /*0374*/ 	.word	0x00000050


	//----- nvinfo : EIATTR_REGCOUNT
	.align		4
.L_166:
        /*0378*/ 	.byte	0x04, 0x2f
        /*037a*/ 	.short	(.L_168 - .L_167)
	.align		4
.L_167:
        /*037c*/ 	.word	index@(_ZN7cutlass13device_kernelIN5flash11enable_sm90INS1_16FlashAttnBwdSm90INS1_25CollectiveMainloopBwdSm90ILi2ELi2ELi2EN4cute5tupleIJNS5_1CILi1EEES8_S8_EEENS6_IJNS7_ILi96EEENS7_ILi128EEENS7_ILi64EEEEEENS_6half_tEfNS_4arch4Sm90ELb1ELb0ELb1ELb0ELb1ELb1ELb0ELb1ELi2ELi1ELi2ELi2ELb0EEENS1_21CollectiveEpilogueBwdISD_SE_SG_Li256ELb0ELb0ELi1EEENS1_25SingleTileBwdLPTSchedulerILb0ELi128ELb1EEEEEEEEEvNT_6ParamsE)
        /*0380*/ 	.word	0x000000a8


	//----- nvinfo : EIATTR_FRAME_SIZE
	.align		4
.L_168:
        /*0384*/ 	.byte	0x04, 0x11
        /*0386*/ 	.short	(.L_170 - .L_169)
	.align		4
.L_169:
        /*0388*/ 	.word	index@(_ZN7cutlass13device_kernelIN5flash11enable_sm90INS1_16FlashAttnBwdSm90INS1_25CollectiveMainloopBwdSm90ILi2ELi2ELi2EN4cute5tupleIJNS5_1CILi1EEES8_S8_EEENS6_IJNS7_ILi96EEENS7_ILi128EEENS7_ILi64EEEEEENS_6half_tEfNS_4arch4Sm90ELb1ELb0ELb1ELb0ELb1ELb1ELb0ELb1ELi2ELi1ELi2ELi2ELb0EEENS1_21CollectiveEpilogueBwdISD_SE_SG_Li256ELb0ELb0ELi1EEENS1_25SingleTileBwdLPTSchedulerILb0ELi128ELb1EEEEEEEEEvNT_6ParamsE)
        /*038c*/ 	.word	0x00000040


	//----- nvinfo : EIATTR_REGCOUNT
	.align		4
.L_170:
        /*0390*/ 	.byte	0x04, 0x2f
        /*0392*/ 	.short	(.L_172 - .L_171)
	.align		4
.L_171:
        /*0394*/ 	.word	index@(_ZN7cutlass13device_kernelIN5flash11enable_sm90INS1_16FlashAttnBwdSm90INS1_25CollectiveMainloopBwdSm90ILi2ELi2ELi2EN4cute5tupleIJNS5_1CILi1EEES8_S8_EEENS6_IJNS7_ILi96EEENS7_ILi128EEENS7_ILi64EEEEEENS_6half_tEfNS_4arch4Sm90ELb1ELb0ELb1ELb0ELb0ELb1ELb0ELb1ELi2ELi1ELi2ELi2ELb0EEENS1_21CollectiveEpilogueBwdISD_SE_SG_Li256ELb0ELb0ELi1EEENS1_25SingleTileBwdLPTSchedulerILb0ELi128ELb0EEEEEEEEEvNT_6ParamsE)
        /*0398*/ 	.word	0x000000a8


	//----- nvinfo : EIATTR_FRAME_SIZE
	.align		4
.L_172:
        /*039c*/ 	.byte	0x04, 0x11
        /*039e*/ 	.short	(.L_174 - .L_173)
	.align		4
.L_173:
        /*03a0*/ 	.word	index@(_ZN7cutlass13device_kernelIN5flash11enable_sm90INS1_16FlashAttnBwdSm90INS1_25CollectiveMainloopBwdSm90ILi2ELi2ELi2EN4cute5tupleIJNS5_1CILi1EEES8_S8_EEENS6_IJNS7_ILi96EEENS7_ILi128EEENS7_ILi64EEEEEENS_6half_tEfNS_4arch4Sm90ELb1ELb0ELb1ELb0ELb0ELb1ELb0ELb1ELi2ELi1ELi2ELi2ELb0EEENS1_21CollectiveEpilogueBwdISD_SE_SG_Li256ELb0ELb0ELi1EEENS1_25SingleTileBwdLPTSchedulerILb0ELi128ELb0EEEEEEEEEvNT_6ParamsE)
        /*03a4*/ 	.word	0x00000040


	//----- nvinfo : EIATTR_REGCOUNT
	.align		4
.L_174:
        /*03a8*/ 	.byte	0x04, 0x2f
        /*03aa*/ 	.short	(.L_176 - .L_175)
	.align		4
.L_175:
        /*03ac*/ 	.word	index@(_ZN7cutlass13device_kernelIN5flash11enable_sm90INS1_16FlashAttnBwdSm90INS1_25CollectiveMainloopBwdSm90ILi2ELi2ELi2EN4cute5tupleIJNS5_1CILi1EEES8_S8_EEENS6_IJNS7_ILi128EEESA_NS7_ILi64EEEEEENS_6half_tEfNS_4arch4Sm90ELb0ELb1ELb1ELb1ELb1ELb1ELb0ELb0ELi2ELi1ELi2ELi2ELb0EEENS1_24CollectiveEpilogueBwdGQAISC_fSF_Li256ELb1ELb1EEENS1_19SingleTileSchedulerILb1ELb0ELb0ELi128EEEEEEEEEvNT_6ParamsE)
        /*03b0*/ 	.word	0x000000a8


	//----- nvinfo : EIATTR_FRAME_SIZE
	.align		4
.L_176:
        /*03b4*/ 	.byte	0x04, 0x11
        /*03b6*/ 	.short	(.L_178 - .L_177)
	.align		4
.L_177:
        /*03b8*/ 	.word	index@(_ZN7cutlass13device_kernelIN5flash11enable_sm90INS1_16FlashAttnBwdSm90INS1_25CollectiveMainloopBwdSm90ILi2ELi2ELi2EN4cute5tupleIJNS5_1CILi1EEES8_S8_EEENS6_IJNS7_ILi128EEESA_NS7_ILi64EEEEEENS_6half_tEfNS_4arch4Sm90ELb0ELb1ELb1ELb1ELb1ELb1ELb0ELb0ELi2ELi1ELi2ELi2ELb0EEENS1_24CollectiveEpilogueBwdGQAISC_fSF_Li256ELb1ELb1EEENS1_19SingleTileSchedulerILb1ELb0ELb0ELi128EEEEEEEEEvNT_6ParamsE)
        /*03bc*/ 	.word	0x00000128


	//----- nvinfo : EIATTR_REGCOUNT
	.align		4
.L_178:
        /*03c0*/ 	.byte	0x04, 0x2f
        /*03c2*/ 	.short	(.L_180 - .L_179)
	.align		4
.L_179:
        /*03c4*/ 	.word	index@(_ZN7cutlass13device_kernelIN5flash11enable_sm90INS1_16FlashAttnBwdSm90INS1_25CollectiveMainloopBwdSm90ILi2ELi2ELi2EN4cute5tupleIJNS5_1CILi1EEES8_S8_EEENS6_IJNS7_ILi128EEESA_NS7_ILi64EEEEEENS_6half_tEfNS_4arch4Sm90ELb0ELb1ELb1ELb1ELb0ELb1ELb0ELb0ELi2ELi1ELi2ELi2ELb0EEENS1_24CollectiveEpilogueBwdGQAISC_fSF_Li256ELb1ELb0EEENS1_19SingleTileSchedulerILb1ELb0ELb0ELi128EEEEEEEEEvNT_6ParamsE)
        /*03c8*/ 	.word	0x000000a8


	//----- nvinfo : EIATTR_FRAME_SIZE
	.align		4
.L_180:
        /*03cc*/ 	.byte	0x04, 0x11
        /*03ce*/ 	.short	(.L_182 - .L_181)
	.align		4
.L_181:
        /*03d0*/ 	.word	index@(_ZN7cutlass13device_kernelIN5flash11enable_sm90INS1_16FlashAttnBwdSm90INS1_25CollectiveMainloopBwdSm90ILi2ELi2ELi2EN4cute5tupleIJNS5_1CILi1EEES8_S8_EEENS6_IJNS7_ILi128EEESA_NS7_ILi64EEEEEENS_6half_tEfNS_4arch4Sm90ELb0ELb1ELb1ELb1ELb0ELb1ELb0ELb0ELi2ELi1ELi2ELi2ELb0EEENS1_24CollectiveEpilogueBwdGQAISC_fSF_Li256ELb1ELb0EEENS1_19SingleTileSchedulerILb1ELb0ELb0ELi128EEEEEEEEEvNT_6ParamsE)
        /*03d4*/ 	.word	0x00000140


	//----- nvinfo : EIATTR_REGCOUNT
	.align		4
.L_182:
        /*03d8*/ 	.byte	0x04, 0x2f
        /*03da*/ 	.short	(.L_184 - .L_183)
	.align		4
.L_183:
        /*03dc*/ 	.word	index@(_ZN7cutlass13device_kernelIN5flash11enable_sm90INS1_16FlashAttnBwdSm90INS1_25CollectiveMainloopBwdSm90ILi2ELi2ELi2EN4cute5tupleIJNS5_1CILi1EEES8_S8_EEENS6_IJNS7_ILi128EEESA_NS7_ILi64EEEEEENS_6half_tEfNS_4arch4Sm90ELb0ELb1ELb1ELb1ELb1ELb1ELb0ELb0ELi2ELi1ELi2ELi2ELb0EEENS1_21CollectiveEpilogueBwdISC_SD_SF_Li256ELb1ELb0ELi1EEENS1_19SingleTileSchedulerILb1ELb0ELb0ELi128EEEEEEEEEvNT_6ParamsE)
        /*03e0*/ 	.word	0x000000a8


	//----- nvinfo : EIATTR_FRAME_SIZE
	.align		4
.L_184:
        /*03e4*/ 	.byte	0x04, 0x11
        /*03e6*/ 	.short	(.L_186 - .L_185)
	.align		4
.L_185:
        /*03e8*/ 	.word	index@(_ZN7cutlass13device_kernelIN5flash11enable_sm90INS1_16FlashAttnBwdSm90INS1_25CollectiveMainloopBwdSm90ILi2ELi2ELi2EN4cute5tupleIJNS5_1CILi1EEES8_S8_EEENS6_IJNS7_ILi128EEESA_NS7_ILi64EEEEEENS_6half_tEfNS_4arch4Sm90ELb0ELb1ELb1ELb1ELb1ELb1ELb0ELb0ELi2ELi1ELi2ELi2ELb0EEENS1_21CollectiveEpilogueBwdISC_SD_SF_Li256ELb1ELb0ELi1EEENS1_19SingleTileSchedulerILb1ELb0ELb0ELi128EEEEEEEEEvNT_6ParamsE)
        /*03ec*/ 	.word	0x00000128


	//----- nvinfo : EIATTR_REGCOUNT
	.align		4
.L_186:
        /*03f0*/ 	.byte	0x04, 0x2f
        /*03f2*/ 	.short	(.L_188 - .L_187)
	.align		4
.L_187:
        /*03f4*/ 	.word	index@(_ZN7cutlass13device_kernelIN5flash11enable_sm90INS1_16FlashAttnBwdSm90INS1_25CollectiveMainloopBwdSm90ILi2ELi2ELi2EN4cute5tupleIJNS5_1CILi1EEES8_S8_EEENS6_IJNS7_ILi128EEESA_NS7_ILi64EEEEEENS_6half_tEfNS_4arch4Sm90ELb0ELb1ELb1ELb1ELb0ELb1ELb0ELb0ELi2ELi1ELi2ELi2ELb0EEENS1_21CollectiveEpilogueBwdISC_SD_SF_Li256ELb1ELb0ELi1EEENS1_19SingleTileSchedulerILb1ELb0ELb0ELi128EEEEEEEEEvNT_6ParamsE)
        /*03f8*/ 	.word	0x000000a8


	//----- nvinfo : EIATTR_FRAME_SIZE
	.align		4
.L_188:
        /*03fc*/ 	.byte	0x04, 0x11
        /*03fe*/ 	.short	(.L_190 - .L_189)
	.align		4
.L_189:
        /*0400*/ 	.word	index@(_ZN7cutlass13device_kernelIN5flash11enable_sm90INS1_16FlashAttnBwdSm90INS1_25CollectiveMainloopBwdSm90ILi2ELi2ELi2EN4cute5tupleIJNS5_1CILi1EEES8_S8_EEENS6_IJNS7_ILi128EEESA_NS7_ILi64EEEEEENS_6half_tEfNS_4arch4Sm90ELb0ELb1ELb1ELb1ELb0ELb1ELb0ELb0ELi2ELi1ELi2ELi2ELb0EEENS1_21CollectiveEpilogueBwdISC_SD_SF_Li256ELb1ELb0ELi1EEENS1_19SingleTileSchedulerILb1ELb0ELb0ELi128EEEEEEEEEvNT_6ParamsE)
        /*0404*/ 	.word	0x00000140


	//----- nvinfo : EIATTR_REGCOUNT
	.align		4
.L_190:
        /*0408*/ 	.byte	0x04, 0x2f
        /*040a*/ 	.short	(.L_192 - .L_191)
	.align		4
.L_191:
        /*040c*/ 	.word	index@(_ZN7cutlass13device_kernelIN5flash11enable_sm90INS1_16FlashAttnBwdSm90INS1_25CollectiveMainloopBwdSm90ILi2ELi2ELi2EN4cute5tupleIJNS5_1CILi1EEES8_S8_EEENS6_IJNS7_ILi128EEESA_NS7_ILi64EEEEEENS_6half_tEfNS_4arch4Sm90ELb0ELb1ELb1ELb0ELb1ELb1ELb0ELb0ELi2ELi1ELi2ELi2ELb0EEENS1_24CollectiveEpilogueBwdGQAISC_fSF_Li256ELb0ELb1EEENS1_19SingleTileSchedulerILb0ELb0ELb0ELi128EEEEEEEEEvNT_6ParamsE)
        /*0410*/ 	.word	0x000000a8


	//----- nvinfo : EIATTR_FRAME_SIZE
	.align		4
.L_192:
        /*0414*/ 	.byte	0x04, 0x11
        /*0416*/ 	.short	(.L_194 - .L_193)
	.align		4
.L_193:
        /*0418*/ 	.word	index@(_ZN7cutlass13device_kernelIN5flash11enable_sm90INS1_16FlashAttnBwdSm90INS1_25CollectiveMainloopBwdSm90ILi2ELi2ELi2EN4cute5tupleIJNS5_1CILi1EEES8_S8_EEENS6_IJNS7_ILi128EEESA_NS7_ILi64EEEEEENS_6half_tEfNS_4arch4Sm90ELb0ELb1ELb1ELb0ELb1ELb1ELb0ELb0ELi2ELi1ELi2ELi2ELb0EEENS1_24CollectiveEpilogueBwdGQAISC_fSF_Li256ELb0ELb1EEENS1_19SingleTileSchedulerILb0ELb0ELb0ELi128EEEEEEEEEvNT_6ParamsE)
        /*041c*/ 	.word	0x00000128


	//----- nvinfo : EIATTR_REGCOUNT
	.align		4
.L_194:
        /*0420*/ 	.byte	0x04, 0x2f
        /*0422*/ 	.short	(.L_196 - .L_195)
	.align		4
.L_195:
        /*0424*/ 	.word	index@(_ZN7cutlass13device_kernelIN5flash11enable_sm90INS1_16FlashAttnBwdSm90INS1_25CollectiveMainloopBwdSm90ILi2ELi2ELi2EN4cute5tupleIJNS5_1CILi1EEES8_S8_EEENS6_IJNS7_ILi128EEESA_NS7_ILi64EEEEEENS_6half_tEfNS_4arch4Sm90ELb0ELb1ELb1ELb0ELb0ELb1ELb0ELb0ELi2ELi1ELi2ELi2ELb0EEENS1_24CollectiveEpilogueBwdGQAISC_fSF_Li256ELb0ELb0EEENS1_19SingleTileSchedulerILb0ELb0ELb0ELi128EEEEEEEEEvNT_6ParamsE)
        /*0428*/ 	.word	0x000000a8


	//----- nvinfo : EIATTR_FRAME_SIZE
	.align		4
.L_196:
        /*042c*/ 	.byte	0x04, 0x11
        /*042e*/ 	.short	(.L_198 - .L_197)
	.align		4
.L_197:
        /*0430*/ 	.word	index@(_ZN7cutlass13device_kernelIN5flash11enable_sm90INS1_16FlashAttnBwdSm90INS1_25CollectiveMainloopBwdSm90ILi2ELi2ELi2EN4cute5tupleIJNS5_1CILi1EEES8_S8_EEENS6_IJNS7_ILi128EEESA_NS7_ILi64EEEEEENS_6half_tEfNS_4arch4Sm90ELb0ELb1ELb1ELb0ELb0ELb1ELb0ELb0ELi2ELi1ELi2ELi2ELb0EEENS1_24CollectiveEpilogueBwdGQAISC_fSF_Li256ELb0ELb0EEENS1_19SingleTileSchedulerILb0ELb0ELb0ELi128EEEEEEEEEvNT_6ParamsE)
        /*0434*/ 	.word	0x00000148


	//----- nvinfo : EIATTR_REGCOUNT
	.align		4
.L_198:
        /*0438*/ 	.byte	0x04, 0x2f
        /*043a*/ 	.short	(.L_200 - .L_199)
	.align		4
.L_199:
        /*043c*/ 	.word	index@(_ZN7cutlass13device_kernelIN5flash11enable_sm90INS1_16FlashAttnBwdSm90INS1_25CollectiveMainloopBwdSm90ILi2ELi2ELi2EN4cute5tupleIJNS5_1CILi1EEES8_S8_EEENS6_IJNS7_ILi128EEESA_NS7_ILi64EEEEEENS_6half_tEfNS_4arch4Sm90ELb0ELb1ELb1ELb0ELb1ELb1ELb0ELb0ELi2ELi1ELi2ELi2ELb0EEENS1_21CollectiveEpilogueBwdISC_SD_SF_Li256ELb0ELb0ELi1EEENS1_19SingleTileSchedulerILb0ELb0ELb0ELi128EEEEEEEEEvNT_6ParamsE)
        /*0440*/ 	.word	0x000000a8


	//----- nvinfo : EIATTR_FRAME_SIZE
	.align		4
.L_200:
        /*0444*/ 	.byte	0x04, 0x11
        /*0446*/ 	.short	(.L_202 - .L_201)
	.align		4
.L_201:
        /*0448*/ 	.word	index@(_ZN7cutlass13device_kernelIN5flash11enable_sm90INS1_16FlashAttnBwdSm90INS1_25CollectiveMainloopBwdSm90ILi2ELi2ELi2EN4cute5tupleIJNS5_1CILi1EEES8_S8_EEENS6_IJNS7_ILi128EEESA_NS7_ILi64EEEEEENS_6half_tEfNS_4arch4Sm90ELb0ELb1ELb1ELb0ELb1ELb1ELb0ELb0ELi2ELi1ELi2ELi2ELb0EEENS1_21CollectiveEpilogueBwdISC_SD_SF_Li256ELb0ELb0ELi1EEENS1_19SingleTileSchedulerILb0ELb0ELb0ELi128EEEEEEEEEvNT_6ParamsE)
        /*044c*/ 	.word	0x00000128


	//----- nvinfo : EIATTR_REGCOUNT
	.align		4
.L_202:
        /*0450*/ 	.byte	0x04, 0x2f
        /*0452*/ 	.short	(.L_204 - .L_203)
	.align		4
.L_203:
        /*0454*/ 	.word	index@(_ZN7cutlass13device_kernelIN5flash11enable_sm90INS1_16FlashAttnBwdSm90INS1_25CollectiveMainloopBwdSm90ILi2ELi2ELi2EN4cute5tupleIJNS5_1CILi1EEES8_S8_EEENS6_IJNS7_ILi128EEESA_NS7_ILi64EEEEEENS_6half_tEfNS_4arch4Sm90ELb0ELb1ELb1ELb0ELb0ELb1ELb0ELb0ELi2ELi1ELi2ELi2ELb0EEENS1_21CollectiveEpilogueBwdISC_SD_SF_Li256ELb0ELb0ELi1EEENS1_19SingleTileSchedulerILb0ELb0ELb0ELi128EEEEEEEEEvNT_6ParamsE)
        /*0458*/ 	.word	0x000000a8


	//----- nvinfo : EIATTR_FRAME_SIZE
	.align		4
.L_204:
        /*045c*/ 	.byte	0x04, 0x11
        /*045e*/ 	.short	(.L_206 - .L_205)
	.align		4
.L_205:
        /*0460*/ 	.word	index@(_ZN7cutlass13device_kernelIN5flash11enable_sm90INS1_16FlashAttnBwdSm90INS1_25CollectiveMainloopBwdSm90ILi2ELi2ELi2EN4cute5tupleIJNS5_1CILi1EEES8_S8_EEENS6_IJNS7_ILi128EEESA_NS7_ILi64EEEEEENS_6half_tEfNS_4arch4Sm90ELb0ELb1ELb1ELb0ELb0ELb1ELb0ELb0ELi2ELi1ELi2ELi2ELb0EEENS1_21CollectiveEpilogueBwdISC_SD_SF_Li256ELb0ELb0ELi1EEENS1_19SingleTileSchedulerILb0ELb0ELb0ELi128EEEEEEEEEvNT_6ParamsE)
        /*0464*/ 	.word	0x00000148


	//----- nvinfo : EIATTR_REGCOUNT
	.align		4
.L_206:
        /*0468*/ 	.byte	0x04, 0x2f
        /*046a*/ 	.short	(.L_208 - .L_207)
	.align		4
.L_207:
        /*046c*/ 	.word	index@(_ZN7cutlass13device_kernelIN5flash11enable_sm90INS1_16FlashAttnBwdSm90INS1_25CollectiveMainloopBwdSm90ILi2ELi2ELi2EN4cute5tupleIJNS5_1CILi1EEES8_S8_EEENS6_IJNS7_ILi128EEESA_NS7_ILi64EEEEEENS_6half_tEfNS_4arch4Sm90ELb0ELb0ELb1ELb1ELb1ELb1ELb0ELb0ELi2ELi1ELi2ELi2ELb0EEENS1_24CollectiveEpilogueBwdGQAISC_fSF_Li256ELb1ELb1EEENS1_19SingleTileSchedulerILb1ELb0ELb0ELi128EEEEEEEEEvNT_6ParamsE)
        /*0470*/ 	.word	0x000000a8


	//----- nvinfo : EIATTR_FRAME_SIZE
	.align		4
.L_208:
        /*0474*/ 	.byte	0x04, 0x11
        /*0476*/ 	.short	(.L_210 - .L_209)
	.align		4
.L_209:
        /*0478*/ 	.word	index@(_ZN7cutlass13device_kernelIN5flash11enable_sm90INS1_16FlashAttnBwdSm90INS1_25CollectiveMainloopBwdSm90ILi2ELi2ELi2EN4cute5tupleIJNS5_1CILi1EEES8_S8_EEENS6_IJNS7_ILi128EEESA_NS7_ILi64EEEEEENS_6half_tEfNS_4arch4Sm90ELb0ELb0ELb1ELb1ELb1ELb1ELb0ELb0ELi2ELi1ELi2ELi2ELb0EEENS1_24CollectiveEpilogueBwdGQAISC_fSF_Li256ELb1ELb1EEENS1_19SingleTileSchedulerILb1ELb0ELb0ELi128EEEEEEEEEvNT_6ParamsE)
        /*047c*/ 	.word	0x00000048


	//----- nvinfo : EIATTR_REGCOUNT
	.align		4
.L_210:
        /*0480*/ 	.byte	0x04, 0x2f
        /*0482*/ 	.short	(.L_212 - .L_211)
	.align		4
.L_211:
        /*0484*/ 	.word	index@(_ZN7cutlass13device_kernelIN5flash11enable_sm90INS1_16FlashAttnBwdSm90INS1_25CollectiveMainloopBwdSm90ILi2ELi2ELi2EN4cute5tupleIJNS5_1CILi1EEES8_S8_EEENS6_IJNS7_ILi128EEESA_NS7_ILi64EEEEEENS_6half_tEfNS_4arch4Sm90ELb0ELb0ELb1ELb1ELb0ELb1ELb0ELb0ELi2ELi1ELi2ELi2ELb0EEENS1_24CollectiveEpilogueBwdGQAISC_fSF_Li256ELb1ELb0EEENS1_19SingleTileSchedulerILb1ELb0ELb0ELi128EEEEEEEEEvNT_6ParamsE)
        /*0488*/ 	.word	0x000000a8


	//----- nvinfo : EIATTR_FRAME_SIZE
	.align		4
.L_212:
        /*048c*/ 	.byte	0x04, 0x11
        /*048e*/ 	.short	(.L_214 - .L_213)
	.align		4
.L_213:
        /*0490*/ 	.word	index@(_ZN7cutlass13device_kernelIN5flash11enable_sm90INS1_16FlashAttnBwdSm90INS1_25CollectiveMainloopBwdSm90ILi2ELi2ELi2EN4cute5tupleIJNS5_1CILi1EEES8_S8_EEENS6_IJNS7_ILi128EEESA_NS7_ILi64EEEEEENS_6half_tEfNS_4arch4Sm90ELb0ELb0ELb1ELb1ELb0ELb1ELb0ELb0ELi2ELi1ELi2ELi2ELb0EEENS1_24CollectiveEpilogueBwdGQAISC_fSF_Li256ELb1ELb0EEENS1_19SingleTileSchedulerILb1ELb0ELb0ELi128EEEEEEEEEvNT_6ParamsE)
        /*0494*/ 	.word	0x00000050


	//----- nvinfo : EIATTR_REGCOUNT
	.align		4
.L_214:
        /*0498*/ 	.byte	0x04, 0x2f
        /*049a*/ 	.short	(.L_216 - .L_215)
	.align		4
.L_215:
        /*049c*/ 	.word	index@(_ZN7cutlass13device_kernelIN5flash11enable_sm90INS1_16FlashAttnBwdSm90INS1_25CollectiveMainloopBwdSm90ILi2ELi2ELi2EN4cute5tupleIJNS5_1CILi1EEES8_S8_EEENS6_IJNS7_ILi128EEESA_NS7_ILi64EEEEEENS_6half_tEfNS_4arch4Sm90ELb0ELb0ELb1ELb1ELb1ELb1ELb0ELb0ELi2ELi1ELi2ELi2ELb0EEENS1_21CollectiveEpilogueBwdISC_SD_SF_Li256ELb1ELb0ELi1EEENS1_19SingleTileSchedulerILb1ELb0ELb0ELi128EEEEEEEEEvNT_6ParamsE)
        /*04a0*/ 	.word	0x000000a8


	//----- nvinfo : EIATTR_FRAME_SIZE
	.align		4
.L_216:
        /*04a4*/ 	.byte	0x04, 0x11
        /*04a6*/ 	.short	(.L_218 - .L_217)
	.align		4
.L_217:
        /*04a8*/ 	.word	index@(_ZN7cutlass13device_kernelIN5flash11enable_sm90INS1_16FlashAttnBwdSm90INS1_25CollectiveMainloopBwdSm90ILi2ELi2ELi2EN4cute5tupleIJNS5_1CILi1EEES8_S8_EEENS6_IJNS7_ILi128EEESA_NS7_ILi64EEEEEENS_6half_tEfNS_4arch4Sm90ELb0ELb0ELb1ELb1ELb1ELb1ELb0ELb0ELi2ELi1ELi2ELi2ELb0EEENS1_21CollectiveEpilogueBwdISC_SD_SF_Li256ELb1ELb0ELi1EEENS1_19SingleTileSchedulerILb1ELb0ELb0ELi128EEEEEEEEEvNT_6ParamsE)
        /*04ac*/ 	.word	0x00000048


	//----- nvinfo : EIATTR_REGCOUNT
	.align		4
.L_218:
        /*04b0*/ 	.byte	0x04, 0x2f
        /*04b2*/ 	.short	(.L_220 - .L_219)
	.align		4
.L_219:
        /*04b4*/ 	.word	index@(_ZN7cutlass13device_kernelIN5flash11enable_sm90INS1_16FlashAttnBwdSm90INS1_25CollectiveMainloopBwdSm90ILi2ELi2ELi2EN4cute5tupleIJNS5_1CILi1EEES8_S8_EEENS6_IJNS7_ILi128EEESA_NS7_ILi64EEEEEENS_6half_tEfNS_4arch4Sm90ELb0ELb0ELb1ELb1ELb0ELb1ELb0ELb0ELi2ELi1ELi2ELi2ELb0EEENS1_21CollectiveEpilogueBwdISC_SD_SF_Li256ELb1ELb0ELi1EEENS1_19SingleTileSchedulerILb1ELb0ELb0ELi128EEEEEEEEEvNT_6ParamsE)
        /*04b8*/ 	.word	0x000000a8


	//----- nvinfo : EIATTR_FRAME_SIZE
	.align		4
.L_220:
        /*04bc*/ 	.byte	0x04, 0x11
        /*04be*/ 	.short	(.L_222 - .L_221)
	.align		4
.L_221:
        /*04c0*/ 	.word	index@(_ZN7cutlass13device_kernelIN5flash11enable_sm90INS1_16FlashAttnBwdSm90INS1_25CollectiveMainloopBwdSm90ILi2ELi2ELi2EN4cute5tupleIJNS5_1CILi1EEES8_S8_EEENS6_IJNS7_ILi128EEESA_NS7_ILi64EEEEEENS_6half_tEfNS_4arch4Sm90ELb0ELb0ELb1ELb1ELb0ELb1ELb0ELb0ELi2ELi1ELi2ELi2ELb0EEENS1_21CollectiveEpilogueBwdISC_SD_SF_Li256ELb1ELb0ELi1EEENS1_19SingleTileSchedulerILb1ELb0ELb0ELi128EEEEEEEEEvNT_6ParamsE)
        /*04c4*/ 	.word	0x00000050


	//----- nvinfo : EIATTR_REGCOUNT
	.align		4
.L_222:
        /*04c8*/ 	.byte	0x04, 0x2f
        /*04ca*/ 	.short	(.L_224 - .L_223)
	.align		4
.L_223:
        /*04cc*/ 	.word	index@(_ZN7cutlass13device_kernelIN5flash11enable_sm90INS1_16FlashAttnBwdSm90INS1_25CollectiveMainloopBwdSm90ILi2ELi2ELi2EN4cute5tupleIJNS5_1CILi1EEES8_S8_EEENS6_IJNS7_ILi128EEESA_NS7_ILi64EEEEEENS_6half_tEfNS_4arch4Sm90ELb0ELb0ELb1ELb0ELb1ELb1ELb0ELb0ELi2ELi1ELi2ELi2ELb0EEENS1_24CollectiveEpilogueBwdGQAISC_fSF_Li256ELb0ELb1EEENS1_19SingleTileSchedulerILb0ELb0ELb0ELi128EEEEEEEEEvNT_6ParamsE)
        /*04d0*/ 	.word	0x000000a8


	//----- nvinfo : EIATTR_FRAME_SIZE
	.align		4
.L_224:
        /*04d4*/ 	.byte	0x04, 0x11
        /*04d6*/ 	.short	(.L_226 - .L_225)
	.align		4
.L_225:
        /*04d8*/ 	.word	index@(_ZN7cutlass13device_kernelIN5flash11enable_sm90INS1_16FlashAttnBwdSm90INS1_25CollectiveMainloopBwdSm90ILi2ELi2ELi2EN4cute5tupleIJNS5_1CILi1EEES8_S8_EEENS6_IJNS7_ILi128EEESA_NS7_ILi64EEEEEENS_6half_tEfNS_4arch4Sm90ELb0ELb0ELb1ELb0ELb1ELb1ELb0ELb0ELi2ELi1ELi2ELi2ELb0EEENS1_24CollectiveEpilogueBwdGQAISC_fSF_Li256ELb0ELb1EEENS1_19SingleTileSchedulerILb0ELb0ELb0ELi128EEEEEEEEEvNT_6ParamsE)
        /*04dc*/ 	.word	0x000000b8


	//----- nvinfo : EIATTR_REGCOUNT
	.align		4
.L_226:
        /*04e0*/ 	.byte	0x04, 0x2f
        /*04e2*/ 	.short	(.L_228 - .L_227)
	.align		4
.L_227:
        /*04e4*/ 	.word	index@(_ZN7cutlass13device_kernelIN5flash11enable_sm90INS1_16FlashAttnBwdSm90INS1_25CollectiveMainloopBwdSm90ILi2ELi2ELi2EN4cute5tupleIJNS5_1CILi1EEES8_S8_EEENS6_IJNS7_ILi128EEESA_NS7_ILi64EEEEEENS_6half_tEfNS_4arch4Sm90ELb0ELb0ELb1ELb0ELb0ELb1ELb0ELb0ELi2ELi1ELi2ELi2ELb0EEENS1_24CollectiveEpilogueBwdGQAISC_fSF_Li256ELb0ELb0EEENS1_19SingleTileSchedulerILb0ELb0ELb0ELi128EEEEEEEEEvNT_6ParamsE)
        /*04e8*/ 	.word	0x000000a8


	//----- nvinfo : EIATTR_FRAME_SIZE
	.align		4
.L_228:
        /*04ec*/ 	.byte	0x04, 0x11
        /*04ee*/ 	.short	(.L_230 - .L_229)
	.align		4
.L_229:
        /*04f0*/ 	.word	index@(_ZN7cutlass13device_kernelIN5flash11enable_sm90INS1_16FlashAttnBwdSm90INS1_25CollectiveMainloopBwdSm90ILi2ELi2ELi2EN4cute5tupleIJNS5_1CILi1EEES8_S8_EEENS6_IJNS7_ILi128EEESA_NS7_ILi64EEEEEENS_6half_tEfNS_4arch4Sm90ELb0ELb0ELb1ELb0ELb0ELb1ELb0ELb0ELi2ELi1ELi2ELi2ELb0EEENS1_24CollectiveEpilogueBwdGQAISC_fSF_Li256ELb0ELb0EEENS1_19SingleTileSchedulerILb0ELb0ELb0ELi128EEEEEEEEEvNT_6ParamsE)
        /*04f4*/ 	.word	0x000000b8


	//----- nvinfo : EIATTR_REGCOUNT
	.align		4
.L_230:
        /*04f8*/ 	.byte	0x04, 0x2f
        /*04fa*/ 	.short	(.L_232 - .L_231)
	.align		4
.L_231:
        /*04fc*/ 	.word	index@(_ZN7cutlass13device_kernelIN5flash11enable_sm90INS1_16FlashAttnBwdSm90INS1_25CollectiveMainloopBwdSm90ILi2ELi2ELi2EN4cute5tupleIJNS5_1CILi1EEES8_S8_EEENS6_IJNS7_ILi128EEESA_NS7_ILi64EEEEEENS_6half_tEfNS_4arch4Sm90ELb0ELb0ELb1ELb0ELb1ELb1ELb0ELb0ELi2ELi1ELi2ELi2ELb0EEENS1_21CollectiveEpilogueBwdISC_SD_SF_Li256ELb0ELb0ELi1EEENS1_19SingleTileSchedulerILb0ELb0ELb0ELi128EEEEEEEEEvNT_6ParamsE)
        /*0500*/ 	.word	0x000000a8


	//----- nvinfo : EIATTR_FRAME_SIZE
	.align		4
.L_232:
        /*0504*/ 	.byte	0x04, 0x11
        /*0506*/ 	.short	(.L_234 - .L_233)
	.align		4
.L_233:
        /*0508*/ 	.word	index@(_ZN7cutlass13device_kernelIN5flash11enable_sm90INS1_16FlashAttnBwdSm90INS1_25CollectiveMainloopBwdSm90ILi2ELi2ELi2EN4cute5tupleIJNS5_1CILi1EEES8_S8_EEENS6_IJNS7_ILi128EEESA_NS7_ILi64EEEEEENS_6half_tEfNS_4arch4Sm90ELb0ELb0ELb1ELb0ELb1ELb1ELb0ELb0ELi2ELi1ELi2ELi2ELb0EEENS1_21CollectiveEpilogueBwdISC_SD_SF_Li256ELb0ELb0ELi1EEENS1_19SingleTileSchedulerILb0ELb0ELb0ELi128EEEEEEEEEvNT_6ParamsE)
        /*050c*/ 	.word	0x000000b8


	//----- nvinfo : EIATTR_REGCOUNT
	.align		4
.L_234:
        /*0510*/ 	.byte	0x04, 0x2f
        /*0512*/ 	.short	(.L_236 - .L_235)
	.align		4
.L_235:
        /*0514*/ 	.word	index@(_ZN7cutlass13device_kernelIN5flash11enable_sm90INS1_16FlashAttnBwdSm90INS1_25CollectiveMainloopBwdSm90ILi2ELi2ELi2EN4cute5tupleIJNS5_1CILi1EEES8_S8_EEENS6_IJNS7_ILi128EEESA_NS7_ILi64EEEEEENS_6half_tEfNS_4arch4Sm90ELb0ELb0ELb1ELb0ELb0ELb1ELb0ELb0ELi2ELi1ELi2ELi2ELb0EEENS1_21CollectiveEpilogueBwdISC_SD_SF_Li256ELb0ELb0ELi1EEENS1_19SingleTileSchedulerILb0ELb0ELb0ELi128EEEEEEEEEvNT_6ParamsE)
        /*0518*/ 	.word	0x000000a8


	//----- nvinfo : EIATTR_FRAME_SIZE
	.align		4
.L_236:
        /*051c*/ 	.byte	0x04, 0x11
        /*051e*/ 	.short	(.L_238 - .L_237)
	.align		4
.L_237:
        /*0520*/ 	.word	index@(_ZN7cutlass13device_kernelIN5flash11enable_sm90INS1_16FlashAttnBwdSm90INS1_25CollectiveMainloopBwdSm90ILi2ELi2ELi2EN4cute5tupleIJNS5_1CILi1EEES8_S8_EEENS6_IJNS7_ILi128EEESA_NS7_ILi64EEEEEENS_6half_tEfNS_4arch4Sm90ELb0ELb0ELb1ELb0ELb0ELb1ELb0ELb0ELi2ELi1ELi2ELi2ELb0EEENS1_21CollectiveEpilogueBwdISC_SD_SF_Li256ELb0ELb0ELi1EEENS1_19SingleTileSchedulerILb0ELb0ELb0ELi128EEEEEEEEEvNT_6ParamsE)
        /*0524*/ 	.word	0x000000b8


	//----- nvinfo : EIATTR_MIN_STACK_SIZE
	.align		4
.L_238:
        /*0528*/ 	.byte	0x04, 0x12
        /*052a*/ 	.short	(.L_240 - .L_239)
	.align		4
.L_239:
        /*052c*/ 	.word	index@(_ZN7cutlass13device_kernelIN5flash11enable_sm90INS1_16FlashAttnBwdSm90INS1_25CollectiveMainloopBwdSm90ILi2ELi2ELi2EN4cute5tupleIJNS5_1CILi1EEES8_S8_EEENS6_IJNS7_ILi128EEESA_NS7_ILi64EEEEEENS_6half_tEfNS_4arch4Sm90ELb0ELb0ELb1ELb0ELb0ELb1ELb0ELb0ELi2ELi1ELi2ELi2ELb0EEENS1_21CollectiveEpilogueBwdISC_SD_SF_Li256ELb0ELb0ELi1EEENS1_19SingleTileSchedulerILb0ELb0ELb0ELi128EEEEEEEEEvNT_6ParamsE)
        /*0530*/ 	.word	0x000000b8


	//----- nvinfo : EIATTR_MIN_STACK_SIZE
	.align		4
.L_240:
        /*0534*/ 	.byte	0x04, 0x12
        /*0536*/ 	.short	(.L_242 - .L_241)
	.align		4
.L_241:
        /*0538*/ 	.word	index@(_ZN7cutlass13device_kernelIN5flash11enable_sm90INS1_16FlashAttnBwdSm90INS1_25CollectiveMainloopBwdSm90ILi2ELi2ELi2EN4cute5tupleIJNS5_1CILi1EEES8_S8_EEENS6_IJNS7_ILi128EEESA_NS7_ILi64EEEEEENS_6half_tEfNS_4arch4Sm90ELb0ELb0ELb1ELb0ELb1ELb1ELb0ELb0ELi2ELi1ELi2ELi2ELb0EEENS1_21CollectiveEpilogueBwdISC_SD_SF_Li256ELb0ELb0ELi1EEENS1_19SingleTileSchedulerILb0ELb0ELb0ELi128EEEEEEEEEvNT_6ParamsE)
        /*053c*/ 	.word	0x000000b8


	//----- nvinfo : EIATTR_MIN_STACK_SIZE
	.align		4
.L_242:
        /*0540*/ 	.byte	0x04, 0x12
        /*0542*/ 	.short	(.L_244 - .L_243)
	.align		4
.L_243:
        /*0544*/ 	.word	index@(_ZN7cutlass13device_kernelIN5flash11enable_sm90INS1_16FlashAttnBwdSm90INS1_25CollectiveMainloopBwdSm90ILi2ELi2ELi2EN4cute5tupleIJNS5_1CILi1EEES8_S8_EEENS6_IJNS7_ILi128EEESA_NS7_ILi64EEEEEENS_6half_tEfNS_4arch4Sm90ELb0ELb0ELb1ELb0ELb0ELb1ELb0ELb0ELi2ELi1ELi2ELi2ELb0EEENS1_24CollectiveEpilogueBwdGQAISC_fSF_Li256ELb0ELb0EEENS1_19SingleTileSchedulerILb0ELb0ELb0ELi128EEEEEEEEEvNT_6ParamsE)
        /*0548*/ 	.word	0x000000b8


	//----- nvinfo : EIATTR_MIN_STACK_SIZE
	.align		4
.L_244:
        /*054c*/ 	.byte	0x04, 0x12
        /*054e*/ 	.short	(.L_246 - .L_245)
	.align		4
.L_245:
        /*0550*/ 	.word	index@(_ZN7cutlass13device_kernelIN5flash11enable_sm90INS1_16FlashAttnBwdSm90INS1_25CollectiveMainloopBwdSm90ILi2ELi2ELi2EN4cute5tupleIJNS5_1CILi1EEES8_S8_EEENS6_IJNS7_ILi128EEESA_NS7_ILi64EEEEEENS_6half_tEfNS_4arch4Sm90ELb0ELb0ELb1ELb0ELb1ELb1ELb0ELb0ELi2ELi1ELi2ELi2ELb0EEENS1_24CollectiveEpilogueBwdGQAISC_fSF_Li256ELb0ELb1EEENS1_19SingleTileSchedulerILb0ELb0ELb0ELi128EEEEEEEEEvNT_6ParamsE)
        /*0554*/ 	.word	0x000000b8


	//----- nvinfo : EIATTR_MIN_STACK_SIZE
	.align		4
.L_246:
        /*0558*/ 	.byte	0x04, 0x12
        /*055a*/ 	.short	(.L_248 - .L_247)
	.align		4
.L_247:
        /*055c*/ 	.word	index@(_ZN7cutlass13device_kernelIN5flash11enable_sm90INS1_16FlashAttnBwdSm90INS1_25CollectiveMainloopBwdSm90ILi2ELi2ELi2EN4cute5tupleIJNS5_1CILi1EEES8_S8_EEENS6_IJNS7_ILi128EEESA_NS7_ILi64EEEEEENS_6half_tEfNS_4arch4Sm90ELb0ELb0ELb1ELb1ELb0ELb1ELb0ELb0ELi2ELi1ELi2ELi2ELb0EEENS1_21CollectiveEpilogueBwdISC_SD_SF_Li256ELb1ELb0ELi1EEENS1_19SingleTileSchedulerILb1ELb0ELb0ELi128EEEEEEEEEvNT_6ParamsE)
        /*0560*/ 	.word	0x00000050


	//----- nvinfo : EIATTR_MIN_STACK_SIZE
	.align		4
.L_248:
        /*0564*/ 	.byte	0x04, 0x12
        /*0566*/ 	.short	(.L_250 - .L_249)
	.align		4
.L_249:
        /*0568*/ 	.word	index@(_ZN7cutlass13device_kernelIN5flash11enable_sm90INS1_16FlashAttnBwdSm90INS1_25CollectiveMainloopBwdSm90ILi2ELi2ELi2EN4cute5tupleIJNS5_1CILi1EEES8_S8_EEENS6_IJNS7_ILi128EEESA_NS7_ILi64EEEEEENS_6half_tEfNS_4arch4Sm90ELb0ELb0ELb1ELb1ELb1ELb1ELb0ELb0ELi2ELi1ELi2ELi2ELb0EEENS1_21CollectiveEpilogueBwdISC_SD_SF_Li256ELb1ELb0ELi1EEENS1_19SingleTileSchedulerILb1ELb0ELb0ELi128EEEEEEEEEvNT_6ParamsE)
        /*056c*/ 	.word	0x00000048


	//----- nvinfo : EIATTR_MIN_STACK_SIZE
	.align		4
.L_250:
        /*0570*/ 	.byte	0x04, 0x12
        /*0572*/ 	.short	(.L_252 - .L_251)
	.align		4
.L_251:
        /*0574*/ 	.word	index@(_ZN7cutlass13device_kernelIN5flash11enable_sm90INS1_16FlashAttnBwdSm90INS1_25CollectiveMainloopBwdSm90ILi2ELi2ELi2EN4cute5tupleIJNS5_1CILi1EEES8_S8_EEENS6_IJNS7_ILi128EEESA_NS7_ILi64EEEEEENS_6half_tEfNS_4arch4Sm90ELb0ELb0ELb1ELb1ELb0ELb1ELb0ELb0ELi2ELi1ELi2ELi2ELb0EEENS1_24CollectiveEpilogueBwdGQAISC_fSF_Li256ELb1ELb0EEENS1_19SingleTileSchedulerILb1ELb0ELb0ELi128EEEEEEEEEvNT_6ParamsE)
        /*0578*/ 	.word	0x00000050


	//----- nvinfo : EIATTR_MIN_STACK_SIZE
	.align		4
.L_252:
        /*057c*/ 	.byte	0x04, 0x12
        /*057e*/ 	.short	(.L_254 - .L_253)
	.align		4
.L_253:
        /*0580*/ 	.word	index@(_ZN7cutlass13device_kernelIN5flash11enable_sm90INS1_16FlashAttnBwdSm90INS1_25CollectiveMainloopBwdSm90ILi2ELi2ELi2EN4cute5tupleIJNS5_1CILi1EEES8_S8_EEENS6_IJNS7_ILi128EEESA_NS7_ILi64EEEEEENS_6half_tEfNS_4arch4Sm90ELb0ELb0ELb1ELb1ELb1ELb1ELb0ELb0ELi2ELi1ELi2ELi2ELb0EEENS1_24CollectiveEpilogueBwdGQAISC_fSF_Li256ELb1ELb1EEENS1_19SingleTileSchedulerILb1ELb0ELb0ELi128EEEEEEEEEvNT_6ParamsE)
        /*0584*/ 	.word	0x00000048


	//----- nvinfo : EIATTR_MIN_STACK_SIZE
	.align		4
.L_254:
        /*0588*/ 	.byte	0x04, 0x12
        /*058a*/ 	.short	(.L_256 - .L_255)
	.align		4
.L_255:
        /*058c*/ 	.word	index@(_ZN7cutlass13device_kernelIN5flash11enable_sm90INS1_16FlashAttnBwdSm90INS1_25CollectiveMainloopBwdSm90ILi2ELi2ELi2EN4cute5tupleIJNS5_1CILi1EEES8_S8_EEENS6_IJNS7_ILi128EEESA_NS7_ILi64EEEEEENS_6half_tEfNS_4arch4Sm90ELb0ELb1ELb1ELb0ELb0ELb1ELb0ELb0ELi2ELi1ELi2ELi2ELb0EEENS1_21CollectiveEpilogueBwdISC_SD_SF_Li256ELb0ELb0ELi1EEENS1_19SingleTileSchedulerILb0ELb0ELb0ELi128EEEEEEEEEvNT_6ParamsE)
        /*0590*/ 	.word	0x00000148


	//----- nvinfo : EIATTR_MIN_STACK_SIZE
	.align		4
.L_256:
        /*0594*/ 	.byte	0x04, 0x12
        /*0596*/ 	.short	(.L_258 - .L_257)
	.align		4
.L_257:
        /*0598*/ 	.word	index@(_ZN7cutlass13device_kernelIN5flash11enable_sm90INS1_16FlashAttnBwdSm90INS1_25CollectiveMainloopBwdSm90ILi2ELi2ELi2EN4cute5tupleIJNS5_1CILi1EEES8_S8_EEENS6_IJNS7_ILi128EEESA_NS7_ILi64EEEEEENS_6half_tEfNS_4arch4Sm90ELb0ELb1ELb1ELb0ELb1ELb1ELb0ELb0ELi2ELi1ELi2ELi2ELb0EEENS1_21CollectiveEpilogueBwdISC_SD_SF_Li256ELb0ELb0ELi1EEENS1_19SingleTileSchedulerILb0ELb0ELb0ELi128EEEEEEEEEvNT_6ParamsE)
        /*059c*/ 	.word	0x00000128


	//----- nvinfo : EIATTR_MIN_STACK_SIZE
	.align		4
.L_258:
        /*05a0*/ 	.byte	0x04, 0x12
        /*05a2*/ 	.short	(.L_260 - .L_259)
	.align		4
.L_259:
        /*05a4*/ 	.word	index@(_ZN7cutlass13device_kernelIN5flash11enable_sm90INS1_16FlashAttnBwdSm90INS1_25CollectiveMainloopBwdSm90ILi2ELi2ELi2EN4cute5tupleIJNS5_1CILi1EEES8_S8_EEENS6_IJNS7_ILi128EEESA_NS7_ILi64EEEEEENS_6half_tEfNS_4arch4Sm90ELb0ELb1ELb1ELb0ELb0ELb1ELb0ELb0ELi2ELi1ELi2ELi2ELb0EEENS1_24CollectiveEpilogueBwdGQAISC_fSF_Li256ELb0ELb0EEENS1_19SingleTileSchedulerILb0ELb0ELb0ELi128EEEEEEEEEvNT_6ParamsE)
        /*05a8*/ 	.word	0x00000148


	//----- nvinfo : EIATTR_MIN_STACK_SIZE
	.align		4
.L_260:
        /*05ac*/ 	.byte	0x04, 0x12
        /*05ae*/ 	.short	(.L_262 - .L_261)
	.align		4
.L_261:
        /*05b0*/ 	.word	index@(_ZN7cutlass13device_kernelIN5flash11enable_sm90INS1_16FlashAttnBwdSm90INS1_25CollectiveMainloopBwdSm90ILi2ELi2ELi2EN4cute5tupleIJNS5_1CILi1EEES8_S8_EEENS6_IJNS7_ILi128EEESA_NS7_ILi64EEEEEENS_6half_tEfNS_4arch4Sm90ELb0ELb1ELb1ELb0ELb1ELb1ELb0ELb0ELi2ELi1ELi2ELi2ELb0EEENS1_24CollectiveEpilogueBwdGQAISC_fSF_Li256ELb0ELb1EEENS1_19SingleTileSchedulerILb0ELb0ELb0ELi128EEEEEEEEEvNT_6ParamsE)
        /*05b4*/ 	.word	0x00000128


	//----- nvinfo : EIATTR_MIN_STACK_SIZE
	.align		4
.L_262:
        /*05b8*/ 	.byte	0x04, 0x12
        /*05ba*/ 	.short	(.L_264 - .L_263)
	.align		4
.L_263:
        /*05bc*/ 	.word	index@(_ZN7cutlass13device_kernelIN5flash11enable_sm90INS1_16FlashAttnBwdSm90INS1_25CollectiveMainloopBwdSm90ILi2ELi2ELi2EN4cute5tupleIJNS5_1CILi1EEES8_S8_EEENS6_IJNS7_ILi128EEESA_NS7_ILi64EEEEEENS_6half_tEfNS_4arch4Sm90ELb0ELb1ELb1ELb1ELb0ELb1ELb0ELb0ELi2ELi1ELi2ELi2ELb0EEENS1_21CollectiveEpilogueBwdISC_SD_SF_Li256ELb1ELb0ELi1EEENS1_19SingleTileSchedulerILb1ELb0ELb0ELi128EEEEEEEEEvNT_6ParamsE)
        /*05c0*/ 	.word	0x00000140


	//----- nvinfo : EIATTR_MIN_STACK_SIZE
	.align		4
.L_264:
        /*05c4*/ 	.byte	0x04, 0x12
        /*05c6*/ 	.short	(.L_266 - .L_265)
	.align		4
.L_265:
        /*05c8*/ 	.word	index@(_ZN7cutlass13device_kernelIN5flash11enable_sm90INS1_16FlashAttnBwdSm90INS1_25CollectiveMainloopBwdSm90ILi2ELi2ELi2EN4cute5tupleIJNS5_1CILi1EEES8_S8_EEENS6_IJNS7_ILi128EEESA_NS7_ILi64EEEEEENS_6half_tEfNS_4arch4Sm90ELb0ELb1ELb1ELb1ELb1ELb1ELb0ELb0ELi2ELi1ELi2ELi2ELb0EEENS1_21CollectiveEpilogueBwdISC_SD_SF_Li256ELb1ELb0ELi1EEENS1_19SingleTileSchedulerILb1ELb0ELb0ELi128EEEEEEEEEvNT_6ParamsE)
        /*05cc*/ 	.word	0x00000128


	//----- nvinfo : EIATTR_MIN_STACK_SIZE
	.align		4
.L_266:
        /*05d0*/ 	.byte	0x04, 0x12
        /*05d2*/ 	.short	(.L_268 - .L_267)
	.align		4
.L_267:
        /*05d4*/ 	.word	index@(_ZN7cutlass13device_kernelIN5flash11enable_sm90INS1_16FlashAttnBwdSm90INS1_25CollectiveMainloopBwdSm90ILi2ELi2ELi2EN4cute5tupleIJNS5_1CILi1EEES8_S8_EEENS6_IJNS7_ILi128EEESA_NS7_ILi64EEEEEENS_6half_tEfNS_4arch4Sm90ELb0ELb1ELb1ELb1ELb0ELb1ELb0ELb0ELi2ELi1ELi2ELi2ELb0EEENS1_24CollectiveEpilogueBwdGQAISC_fSF_Li256ELb1ELb0EEENS1_19SingleTileSchedulerILb1ELb0ELb0ELi128EEEEEEEEEvNT_6ParamsE)
        /*05d8*/ 	.word	0x00000140


	//----- nvinfo : EIATTR_MIN_STACK_SIZE
	.align		4
.L_268:
        /*05dc*/ 	.byte	0x04, 0x12
        /*05de*/ 	.short	(.L_270 - .L_269)
	.align		4
.L_269:
        /*05e0*/ 	.word	index@(_ZN7cutlass13device_kernelIN5flash11enable_sm90INS1_16FlashAttnBwdSm90INS1_25CollectiveMainloopBwdSm90ILi2ELi2ELi2EN4cute5tupleIJNS5_1CILi1EEES8_S8_EEENS6_IJNS7_ILi128EEESA_NS7_ILi64EEEEEENS_6half_tEfNS_4arch4Sm90ELb0ELb1ELb1ELb1ELb1ELb1ELb0ELb0ELi2ELi1ELi2ELi2ELb0EEENS1_24CollectiveEpilogueBwdGQAISC_fSF_Li256ELb1ELb1EEENS1_19SingleTileSchedulerILb1ELb0ELb0ELi128EEEEEEEEEvNT_6ParamsE)
        /*05e4*/ 	.word	0x00000128


	//----- nvinfo : EIATTR_MIN_STACK_SIZE
	.align		4
.L_270:
        /*05e8*/ 	.byte	0x04, 0x12
        /*05ea*/ 	.short	(.L_272 - .L_271)
	.align		4
.L_271:
        /*05ec*/ 	.word	index@(_ZN7cutlass13device_kernelIN5flash11enable_sm90INS1_16FlashAttnBwdSm90INS1_25CollectiveMainloopBwdSm90ILi2ELi2ELi2EN4cute5tupleIJNS5_1CILi1EEES8_S8_EEENS6_IJNS7_ILi96EEENS7_ILi128EEENS7_ILi64EEEEEENS_6half_tEfNS_4arch4Sm90ELb1ELb0ELb1ELb0ELb0ELb1ELb0ELb1ELi2ELi1ELi2ELi2ELb0EEENS1_21CollectiveEpilogueBwdISD_SE_SG_Li256ELb0ELb0ELi1EEENS1_25SingleTileBwdLPTSchedulerILb0ELi128ELb0EEEEEEEEEvNT_6ParamsE)
        /*05f0*/ 	.word	0x00000040


	//----- nvinfo : EIATTR_MIN_STACK_SIZE
	.align		4
.L_272:
        /*05f4*/ 	.byte	0x04, 0x12
        /*05f6*/ 	.short	(.L_274 - .L_273)
	.align		4
.L_273:
        /*05f8*/ 	.word	index@(_ZN7cutlass13device_kernelIN5flash11enable_sm90INS1_16FlashAttnBwdSm90INS1_25CollectiveMainloopBwdSm90ILi2ELi2ELi2EN4cute5tupleIJNS5_1CILi1EEES8_S8_EEENS6_IJNS7_ILi96EEENS7_ILi128EEENS7_ILi64EEEEEENS_6half_tEfNS_4arch4Sm90ELb1ELb0ELb1ELb0ELb1ELb1ELb0ELb1ELi2ELi1ELi2ELi2ELb0EEENS1_21CollectiveEpilogueBwdISD_SE_SG_Li256ELb0ELb0ELi1EEENS1_25SingleTileBwdLPTSchedulerILb0ELi128ELb1EEEEEEEEEvNT_6ParamsE)
        /*05fc*/ 	.word	0x00000040


	//----- nvinfo : EIATTR_MIN_STACK_SIZE
	.align		4
.L_274:
        /*0600*/ 	.byte	0x04, 0x12
        /*0602*/ 	.short	(.L_276 - .L_275)
	.align		4
.L_275:
        /*0604*/ 	.word	index@(_ZN7cutlass13device_kernelIN5flash11enable_sm90INS1_16FlashAttnBwdSm90INS1_25CollectiveMainloopBwdSm90ILi2ELi2ELi2EN4cute5tupleIJNS5_1CILi1EEES8_S8_EEENS6_IJNS7_ILi96EEENS7_ILi128EEENS7_ILi64EEEEEENS_6half_tEfNS_4arch4Sm90ELb1ELb0ELb1ELb0ELb0ELb1ELb0ELb1ELi2ELi1ELi2ELi2ELb0EEENS1_24CollectiveEpilogueBwdGQAISD_fSG_Li256ELb0ELb0EEENS1_25SingleTileBwdLPTSchedulerILb0ELi128ELb0EEEEEEEEEvNT_6ParamsE)
        /*0608*/ 	.word	0x00000050


	//----- nvinfo : EIATTR_MIN_STACK_SIZE
	.align		4
.L_276:
        /*060c*/ 	.byte	0x04, 0x12
        /*060e*/ 	.short	(.L_278 - .L_277)
	.align		4
.L_277:
        /*0610*/ 	.word	index@(_ZN7cutlass13device_kernelIN5flash11enable_sm90INS1_16FlashAttnBwdSm90INS1_25CollectiveMainloopBwdSm90ILi2ELi2ELi2EN4cute5tupleIJNS5_1CILi1EEES8_S8_EEENS6_IJNS7_ILi96EEENS7_ILi128EEENS7_ILi64EEEEEENS_6half_tEfNS_4arch4Sm90ELb1ELb0ELb1ELb0ELb1ELb1ELb0ELb1ELi2ELi1ELi2ELi2ELb0EEENS1_24CollectiveEpilogueBwdGQAISD_fSG_Li256ELb0ELb1EEENS1_25SingleTileBwdLPTSchedulerILb0ELi128ELb1EEEEEEEEEvNT_6ParamsE)
        /*0614*/ 	.word	0x00000048


	//----- nvinfo : EIATTR_MIN_STACK_SIZE
	.align		4
.L_278:
        /*0618*/ 	.byte	0x04, 0x12
        /*061a*/ 	.short	(.L_280 - .L_279)
	.align		4
.L_279:
        /*061c*/ 	.word	index@(_ZN7cutlass13device_kernelIN5flash22FlashAttnBwdPreprocessIN4cute5tupleIJNS3_1CILi96EEENS5_ILi64EEEEEENS_6half_tEfNS_4arch4Sm90ELb1ELb0EEEEEvNT_6ParamsE)
        /*0620*/ 	.word	0x00000000


	//----- nvinfo : EIATTR_MIN_STACK_SIZE
	.align		4
.L_280:
        /*0624*/ 	.byte	0x04, 0x12
        /*0626*/ 	.short	(.L_282 - .L_281)
	.align		4
.L_281:
        /*0628*/ 	.word	index@(_ZN7cutlass13device_kernelIN5flash11enable_sm90INS1_16FlashAttnBwdSm90INS1_25CollectiveMainloopBwdSm90ILi2ELi2ELi2EN4cute5tupleIJNS5_1CILi1EEES8_S8_EEENS6_IJNS7_ILi96EEENS7_ILi128EEENS7_ILi64EEEEEENS_6half_tEfNS_4arch4Sm90ELb1ELb0ELb1ELb1ELb0ELb1ELb0ELb1ELi2ELi1ELi2ELi2ELb0EEENS1_21CollectiveEpilogueBwdISD_SE_SG_Li256ELb1ELb0ELi1EEENS1_25SingleTileBwdLPTSchedulerILb1ELi128ELb0EEEEEEEEEvNT_6ParamsE)
        /*062c*/ 	.word	0x00000030


	//----- nvinfo : EIATTR_MIN_STACK_SIZE
	.align		4
.L_282:
        /*0630*/ 	.byte	0x04, 0x12
        /*0632*/ 	.short	(.L_284 - .L_283)
	.align		4
.L_283:
        /*0634*/ 	.word	index@(_ZN7cutlass13device_kernelIN5flash11enable_sm90INS1_16FlashAttnBwdSm90INS1_25CollectiveMainloopBwdSm90ILi2ELi2ELi2EN4cute5tupleIJNS5_1CILi1EEES8_S8_EEENS6_IJNS7_ILi96EEENS7_ILi128EEENS7_ILi64EEEEEENS_6half_tEfNS_4arch4Sm90ELb1ELb0ELb1ELb1ELb1ELb1ELb0ELb1ELi2ELi1ELi2ELi2ELb0EEENS1_21CollectiveEpilogueBwdISD_SE_SG_Li256ELb1ELb0ELi1EEENS1_25SingleTileBwdLPTSchedulerILb1ELi128ELb1EEEEEEEEEvNT_6ParamsE)
        /*0638*/ 	.word	0x00000030


	//----- nvinfo : EIATTR_MIN_STACK_SIZE
	.align		4
.L_284:
        /*063c*/ 	.byte	0x04, 0x12
        /*063e*/ 	.short	(.L_286 - .L_285)
	.align		4
.L_285:
        /*0640*/ 	.word	index@(_ZN7cutlass13device_kernelIN5flash11enable_sm90INS1_16FlashAttnBwdSm90INS1_25CollectiveMainloopBwdSm90ILi2ELi2ELi2EN4cute5tupleIJNS5_1CILi1EEES8_S8_EEENS6_IJNS7_ILi96EEENS7_ILi128EEENS7_ILi64EEEEEENS_6half_tEfNS_4arch4Sm90ELb1ELb0ELb1ELb1ELb0ELb1ELb0ELb1ELi2ELi1ELi2ELi2ELb0EEENS1_24CollectiveEpilogueBwdGQAISD_fSG_Li256ELb1ELb0EEENS1_25SingleTileBwdLPTSchedulerILb1ELi128ELb0EEEEEEEEEvNT_6ParamsE)
        /*0644*/ 	.word	0x00000050


	//----- nvinfo : EIATTR_MIN_STACK_SIZE
	.align		4
.L_286:
        /*0648*/ 	.byte	0x04, 0x12
        /*064a*/ 	.short	(.L_288 - .L_287)
	.align		4
.L_287:
        /*064c*/ 	.word	index@(_ZN7cutlass13device_kernelIN5flash32FlashAttnBwdPostprocessConvertdQIN4cute5tupleIJNS3_1CILi96EEENS5_ILi64EEEEEENS_6half_tEfNS_4arch4Sm90ELi256ENS3_8TiledMMAINS3_8MMA_AtomIJNS3_4SM904GMMA25MMA_64x16x16_F32F16F16_SSILNSF_5MajorE1ELSH_0ELNSF_7ScaleInE1ELSI_1EEEEEENS3_6LayoutINS4_IJNS5_ILi1EEENS5_ILi2EEESM_EEENS4_IJNS5_ILi0EEESM_SP_EEEEENS4_IJNS3_10UnderscoreESS_SS_EEEEELb1EEEEEvNT_6ParamsE)
        /*0650*/ 	.word	0x00000000


	//----- nvinfo : EIATTR_MIN_STACK_SIZE
	.align		4
.L_288:
        /*0654*/ 	.byte	0x04, 0x12
        /*0656*/ 	.short	(.L_290 - .L_289)
	.align		4
.L_289:
        /*0658*/ 	.word	index@(_ZN7cutlass13device_kernelIN5flash11enable_sm90INS1_16FlashAttnBwdSm90INS1_25CollectiveMainloopBwdSm90ILi2ELi2ELi2EN4cute5tupleIJNS5_1CILi1EEES8_S8_EEENS6_IJNS7_ILi96EEENS7_ILi128EEENS7_ILi64EEEEEENS_6half_tEfNS_4arch4Sm90ELb1ELb0ELb1ELb1ELb1ELb1ELb0ELb1ELi2ELi1ELi2ELi2ELb0EEENS1_24CollectiveEpilogueBwdGQAISD_fSG_Li256ELb1ELb1EEENS1_25SingleTileBwdLPTSchedulerILb1ELi128ELb1EEEEEEEEEvNT_6ParamsE)
        /*065c*/ 	.word	0x00000030


	//----- nvinfo : EIATTR_MIN_STACK_SIZE
	.align		4
.L_290:
        /*0660*/ 	.byte	0x04, 0x12
        /*0662*/ 	.short	(.L_292 - .L_291)
	.align		4
.L_291:
        /*0664*/ 	.word	index@(_ZN7cutlass13device_kernelIN5flash22FlashAttnBwdPreprocessIN4cute5tupleIJNS3_1CILi96EEENS5_ILi64EEEEEENS_6half_tEfNS_4arch4Sm90ELb1ELb1EEEEEvNT_6ParamsE)
        /*0668*/ 	.word	0x00000000


	//----- nvinfo : EIATTR_MIN_STACK_SIZE
	.align		4
.L_292:
        /*066c*/ 	.byte	0x04, 0x12
        /*066e*/ 	.short	(.L_294 - .L_293)
	.align		4
.L_293:
        /*0670*/ 	.word	index@(_ZN7cutlass13device_kernelIN5flash11enable_sm90INS1_16FlashAttnBwdSm90INS1_25CollectiveMainloopBwdSm90ILi2ELi2ELi2EN4cute5tupleIJNS5_1CILi1EEES8_S8_EEENS6_IJNS7_ILi128EEESA_NS7_ILi64EEEEEENS_6half_tEfNS_4arch4Sm90ELb0ELb0ELb0ELb0ELb0ELb1ELb0ELb0ELi2ELi1ELi2ELi2ELb0EEENS1_21CollectiveEpilogueBwdISC_SD_SF_Li256ELb0ELb0ELi1EEENS1_19SingleTileSchedulerILb0ELb0ELb0ELi128EEEEEEEEEvNT_6ParamsE)
        /*0674*/ 	.word	0x00000010


	//----- nvinfo : EIATTR_MIN_STACK_SIZE
	.align		4
.L_294:
        /*0678*/ 	.byte	0x04, 0x12
        /*067a*/ 	.short	(.L_296 - .L_295)
	.align		4
.L_295:
        /*067c*/ 	.word	index@(_ZN7cutlass13device_kernelIN5flash11enable_sm90INS1_16FlashAttnBwdSm90INS1_25CollectiveMainloopBwdSm90ILi2ELi2ELi2EN4cute5tupleIJNS5_1CILi1EEES8_S8_EEENS6_IJNS7_ILi128EEESA_NS7_ILi64EEEEEENS_6half_tEfNS_4arch4Sm90ELb0ELb0ELb0ELb0ELb1ELb1ELb0ELb0ELi2ELi1ELi2ELi2ELb0EEENS1_21CollectiveEpilogueBwdISC_SD_SF_Li256ELb0ELb0ELi1EEENS1_19SingleTileSchedulerILb0ELb0ELb0ELi128EEEEEEEEEvNT_6ParamsE)
        /*0680*/ 	.word	0x00000010


	//----- nvinfo : EIATTR_MIN_STACK_SIZE
	.align		4
.L_296:
        /*0684*/ 	.byte	0x04, 0x12
        /*0686*/ 	.short	(.L_298 - .L_297)
	.align		4
.L_297:
        /*0688*/ 	.word	index@(_ZN7cutlass13device_kernelIN5flash11enable_sm90INS1_16FlashAttnBwdSm90INS1_25CollectiveMainloopBwdSm90ILi2ELi2ELi2EN4cute5tupleIJNS5_1CILi1EEES8_S8_EEENS6_IJNS7_ILi128EEESA_NS7_ILi64EEEEEENS_6half_tEfNS_4arch4Sm90ELb0ELb0ELb0ELb0ELb0ELb1ELb0ELb0ELi2ELi1ELi2ELi2ELb0EEENS1_24CollectiveEpilogueBwdGQAISC_fSF_Li256ELb0ELb0EEENS1_19SingleTileSchedulerILb0ELb0ELb0ELi128EEEEEEEEEvNT_6ParamsE)
        /*068c*/ 	.word	0x00000010


	//----- nvinfo : EIATTR_MIN_STACK_SIZE
	.align		4
.L_298:
        /*0690*/ 	.byte	0x04, 0x12
        /*0692*/ 	.short	(.L_300 - .L_299)
	.align		4
.L_299:
        /*0694*/ 	.word	index@(_ZN7cutlass13device_kernelIN5flash11enable_sm90INS1_16FlashAttnBwdSm90INS1_25CollectiveMainloopBwdSm90ILi2ELi2ELi2EN4cute5tupleIJNS5_1CILi1EEES8_S8_EEENS6_IJNS7_ILi128EEESA_NS7_ILi64EEEEEENS_6half_tEfNS_4arch4Sm90ELb0ELb0ELb0ELb0ELb1ELb1ELb0ELb0ELi2ELi1ELi2ELi2ELb0EEENS1_24CollectiveEpilogueBwdGQAISC_fSF_Li256ELb0ELb1EEENS1_19SingleTileSchedulerILb0ELb0ELb0ELi128EEEEEEEEEvNT_6ParamsE)
        /*0698*/ 	.word	0x00000010


	//----- nvinfo : EIATTR_MIN_STACK_SIZE
	.align		4
.L_300:
        /*069c*/ 	.byte	0x04, 0x12
        /*069e*/ 	.short	(.L_302 - .L_301)
	.align		4
.L_301:
        /*06a0*/ 	.word	index@(_ZN7cutlass13device_kernelIN5flash11enable_sm90INS1_16FlashAttnBwdSm90INS1_25CollectiveMainloopBwdSm90ILi2ELi2ELi2EN4cute5tupleIJNS5_1CILi1EEES8_S8_EEENS6_IJNS7_ILi128EEESA_NS7_ILi64EEEEEENS_6half_tEfNS_4arch4Sm90ELb0ELb0ELb0ELb1ELb0ELb1ELb0ELb0ELi2ELi1ELi2ELi2ELb0EEENS1_21CollectiveEpilogueBwdISC_SD_SF_Li256ELb1ELb0ELi1EEENS1_19SingleTileSchedulerILb1ELb0ELb0ELi128EEEEEEEEEvNT_6ParamsE)
        /*06a4*/ 	.word	0x00000018


	//----- nvinfo : EIATTR_MIN_STACK_SIZE
	.align		4
.L_302:
        /*06a8*/ 	.byte	0x04, 0x12
        /*06aa*/ 	.short	(.L_304 - .L_303)
	.align		4
.L_303:
        /*06ac*/ 	.word	index@(_ZN7cutlass13device_kernelIN5flash11enable_sm90INS1_16FlashAttnBwdSm90INS1_25CollectiveMainloopBwdSm90ILi2ELi2ELi2EN4cute5tupleIJNS5_1CILi1EEES8_S8_EEENS6_IJNS7_ILi128EEESA_NS7_ILi64EEEEEENS_6half_tEfNS_4arch4Sm90ELb0ELb0ELb0ELb1ELb1ELb1ELb0ELb0ELi2ELi1ELi2ELi2ELb0EEENS1_21CollectiveEpilogueBwdISC_SD_SF_Li256ELb1ELb0ELi1EEENS1_19SingleTileSchedulerILb1ELb0ELb0ELi128EEEEEEEEEvNT_6ParamsE)
        /*06b0*/ 	.word	0x00000018


	//----- nvinfo : EIATTR_MIN_STACK_SIZE
	.align		4
.L_304:
        /*06b4*/ 	.byte	0x04, 0x12
        /*06b6*/ 	.short	(.L_306 - .L_305)
	.align		4
.L_305:
        /*06b8*/ 	.word	index@(_ZN7cutlass13device_kernelIN5flash11enable_sm90INS1_16FlashAttnBwdSm90INS1_25CollectiveMainloopBwdSm90ILi2ELi2ELi2EN4cute5tupleIJNS5_1CILi1EEES8_S8_EEENS6_IJNS7_ILi128EEESA_NS7_ILi64EEEEEENS_6half_tEfNS_4arch4Sm90ELb0ELb0ELb0ELb1ELb0ELb1ELb0ELb0ELi2ELi1ELi2ELi2ELb0EEENS1_24CollectiveEpilogueBwdGQAISC_fSF_Li256ELb1ELb0EEENS1_19SingleTileSchedulerILb1ELb0ELb0ELi128EEEEEEEEEvNT_6ParamsE)
        /*06bc*/ 	.word	0x00000018


	//----- nvinfo : EIATTR_MIN_STACK_SIZE
	.align		4
.L_306:
        /*06c0*/ 	.byte	0x04, 0x12
        /*06c2*/ 	.short	(.L_308 - .L_307)
	.align		4
.L_307:
        /*06c4*/ 	.word	index@(_ZN7cutlass13device_kernelIN5flash11enable_sm90INS1_16FlashAttnBwdSm90INS1_25CollectiveMainloopBwdSm90ILi2ELi2ELi2EN4cute5tupleIJNS5_1CILi1EEES8_S8_EEENS6_IJNS7_ILi128EEESA_NS7_ILi64EEEEEENS_6half_tEfNS_4arch4Sm90ELb0ELb0ELb0ELb1ELb1ELb1ELb0ELb0ELi2ELi1ELi2ELi2ELb0EEENS1_24CollectiveEpilogueBwdGQAISC_fSF_Li256ELb1ELb1EEENS1_19SingleTileSchedulerILb1ELb0ELb0ELi128EEEEEEEEEvNT_6ParamsE)
        /*06c8*/ 	.word	0x00000018


	//----- nvinfo : EIATTR_MIN_STACK_SIZE
	.align		4
.L_308:
        /*06cc*/ 	.byte	0x04, 0x12
        /*06ce*/ 	.short	(.L_310 - .L_309)
	.align		4
.L_309:
        /*06d0*/ 	.word	index@(_ZN7cutlass13device_kernelIN5flash11enable_sm90INS1_16FlashAttnBwdSm90INS1_25CollectiveMainloopBwdSm90ILi2ELi2ELi2EN4cute5tupleIJNS5_1CILi1EEES8_S8_EEENS6_IJNS7_ILi128EEESA_NS7_ILi64EEEEEENS_6half_tEfNS_4arch4Sm90ELb0ELb1ELb0ELb0ELb0ELb1ELb0ELb0ELi2ELi1ELi2ELi2ELb0EEENS1_21CollectiveEpilogueBwdISC_SD_SF_Li256ELb0ELb0ELi1EEENS1_19SingleTileSchedulerILb0ELb0ELb0ELi128EEEEEEEEEvNT_6ParamsE)
        /*06d4*/ 	.word	0x00000040


	//----- nvinfo : EIATTR_MIN_STACK_SIZE
	.align		4
.L_310:
        /*06d8*/ 	.byte	0x04, 0x12
        /*06da*/ 	.short	(.L_312 - .L_311)
	.align		4
.L_311:
        /*06dc*/ 	.word	index@(_ZN7cutlass13device_kernelIN5flash11enable_sm90INS1_16FlashAttnBwdSm90INS1_25CollectiveMainloopBwdSm90ILi2ELi2ELi2EN4cute5tupleIJNS5_1CILi1EEES8_S8_EEENS6_IJNS7_ILi128EEESA_NS7_ILi64EEEEEENS_6half_tEfNS_4arch4Sm90ELb0ELb1ELb0ELb0ELb1ELb1ELb0ELb0ELi2ELi1ELi2ELi2ELb0EEENS1_21CollectiveEpilogueBwdISC_SD_SF_Li256ELb0ELb0ELi1EEENS1_19SingleTileSchedulerILb0ELb0ELb0ELi128EEEEEEEEEvNT_6ParamsE)
        /*06e0*/ 	.word	0x00000040


	//----- nvinfo : EIATTR_MIN_STACK_SIZE
	.align		4
.L_312:
        /*06e4*/ 	.byte	0x04, 0x12
        /*06e6*/ 	.short	(.L_314 - .L_313)
	.align		4
.L_313:
        /*06e8*/ 	.word	index@(_ZN7cutlass13device_kernelIN5flash11enable_sm90INS1_16FlashAttnBwdSm90INS1_25CollectiveMainloopBwdSm90ILi2ELi2ELi2EN4cute5tupleIJNS5_1CILi1EEES8_S8_EEENS6_IJNS7_ILi128EEESA_NS7_ILi64EEEEEENS_6half_tEfNS_4arch4Sm90ELb0ELb1ELb0ELb0ELb0ELb1ELb0ELb0ELi2ELi1ELi2ELi2ELb0EEENS1_24CollectiveEpilogueBwdGQAISC_fSF_Li256ELb0ELb0EEENS1_19SingleTileSchedulerILb0ELb0ELb0ELi128EEEEEEEEEvNT_6ParamsE)
        /*06ec*/ 	.word	0x00000040


	//----- nvinfo : EIATTR_MIN_STACK_SIZE
	.align		4
.L_314:
        /*06f0*/ 	.byte	0x04, 0x12
        /*06f2*/ 	.short	(.L_316 - .L_315)
	.align		4
.L_315:
        /*06f4*/ 	.word	index@(_ZN7cutlass13device_kernelIN5flash11enable_sm90INS1_16FlashAttnBwdSm90INS1_25CollectiveMainloopBwdSm90ILi2ELi2ELi2EN4cute5tupleIJNS5_1CILi1EEES8_S8_EEENS6_IJNS7_ILi128EEESA_NS7_ILi64EEEEEENS_6half_tEfNS_4arch4Sm90ELb0ELb1ELb0ELb0ELb1ELb1ELb0ELb0ELi2ELi1ELi2ELi2ELb0EEENS1_24CollectiveEpilogueBwdGQAISC_fSF_Li256ELb0ELb1EEENS1_19SingleTileSchedulerILb0ELb0ELb0ELi128EEEEEEEEEvNT_6ParamsE)
        /*06f8*/ 	.word	0x00000040


	//----- nvinfo : EIATTR_MIN_STACK_SIZE
	.align		4
.L_316:
        /*06fc*/ 	.byte	0x04, 0x12
        /*06fe*/ 	.short	(.L_318 - .L_317)
	.align		4
.L_317:
        /*0700*/ 	.word	index@(_ZN7cutlass13device_kernelIN5flash11enable_sm90INS1_16FlashAttnBwdSm90INS1_25CollectiveMainloopBwdSm90ILi2ELi2ELi2EN4cute5tupleIJNS5_1CILi1EEES8_S8_EEENS6_IJNS7_ILi128EEESA_NS7_ILi64EEEEEENS_6half_tEfNS_4arch4Sm90ELb0ELb1ELb0ELb1ELb0ELb1ELb0ELb0ELi2ELi1ELi2ELi2ELb0EEENS1_21CollectiveEpilogueBwdISC_SD_SF_Li256ELb1ELb0ELi1EEENS1_19SingleTileSchedulerILb1ELb0ELb0ELi128EEEEEEEEEvNT_6ParamsE)
        /*0704*/ 	.word	0x00000050


	//----- nvinfo : EIATTR_MIN_STACK_SIZE
	.align		4
.L_318:
        /*0708*/ 	.byte	0x04, 0x12
        /*070a*/ 	.short	(.L_320 - .L_319)
	.align		4
.L_319:
        /*070c*/ 	.word	index@(_ZN7cutlass13device_kernelIN5flash11enable_sm90INS1_16FlashAttnBwdSm90INS1_25CollectiveMainloopBwdSm90ILi2ELi2ELi2EN4cute5tupleIJNS5_1CILi1EEES8_S8_EEENS6_IJNS7_ILi128EEESA_NS7_ILi64EEEEEENS_6half_tEfNS_4arch4Sm90ELb0ELb1ELb0ELb1ELb1ELb1ELb0ELb0ELi2ELi1ELi2ELi2ELb0EEENS1_21CollectiveEpilogueBwdISC_SD_SF_Li256ELb1ELb0ELi1EEENS1_19SingleTileSchedulerILb1ELb0ELb0ELi128EEEEEEEEEvNT_6ParamsE)
        /*0710*/ 	.word	0x00000050


	//----- nvinfo : EIATTR_MIN_STACK_SIZE
	.align		4
.L_320:
        /*0714*/ 	.byte	0x04, 0x12
        /*0716*/ 	.short	(.L_322 - .L_321)
	.align		4
.L_321:
        /*0718*/ 	.word	index@(_ZN7cutlass13device_kernelIN5flash11enable_sm90INS1_16FlashAttnBwdSm90INS1_25CollectiveMainloopBwdSm90ILi2ELi2ELi2EN4cute5tupleIJNS5_1CILi1EEES8_S8_EEENS6_IJNS7_ILi128EEESA_NS7_ILi64EEEEEENS_6half_tEfNS_4arch4Sm90ELb0ELb1ELb0ELb1ELb0ELb1ELb0ELb0ELi2ELi1ELi2ELi2ELb0EEENS1_24CollectiveEpilogueBwdGQAISC_fSF_Li256ELb1ELb0EEENS1_19SingleTileSchedulerILb1ELb0ELb0ELi128EEEEEEEEEvNT_6ParamsE)
        /*071c*/ 	.word	0x00000050


	//----- nvinfo : EIATTR_MIN_STACK_SIZE
	.align		4
.L_322:
        /*0720*/ 	.byte	0x04, 0x12
        /*0722*/ 	.short	(.L_324 - .L_323)
	.align		4
.L_323:
        /*0724*/ 	.word	index@(_ZN7cutlass13device_kernelIN5flash11enable_sm90INS1_16FlashAttnBwdSm90INS1_25CollectiveMainloopBwdSm90ILi2ELi2ELi2EN4cute5tupleIJNS5_1CILi1EEES8_S8_EEENS6_IJNS7_ILi128EEESA_NS7_ILi64EEEEEENS_6half_tEfNS_4arch4Sm90ELb0ELb1ELb0ELb1ELb1ELb1ELb0ELb0ELi2ELi1ELi2ELi2ELb0EEENS1_24CollectiveEpilogueBwdGQAISC_fSF_Li256ELb1ELb1EEENS1_19SingleTileSchedulerILb1ELb0ELb0ELi128EEEEEEEEEvNT_6ParamsE)
        /*0728*/ 	.word	0x00000050


	//----- nvinfo : EIATTR_MIN_STACK_SIZE
	.align		4
.L_324:
        /*072c*/ 	.byte	0x04, 0x12
        /*072e*/ 	.short	(.L_326 - .L_325)
	.align		4
.L_325:
        /*0730*/ 	.word	index@(_ZN7cutlass13device_kernelIN5flash11enable_sm90INS1_16FlashAttnBwdSm90INS1_25CollectiveMainloopBwdSm90ILi2ELi2ELi2EN4cute5tupleIJNS5_1CILi1EEES8_S8_EEENS6_IJNS7_ILi128EEESA_NS7_ILi64EEEEEENS_6half_tEfNS_4arch4Sm90ELb1ELb0ELb0ELb0ELb0ELb1ELb0ELb0ELi2ELi1ELi2ELi2ELb0EEENS1_21CollectiveEpilogueBwdISC_SD_SF_Li256ELb0ELb0ELi1EEENS1_25SingleTileBwdLPTSchedulerILb0ELi128ELb0EEEEEEEEEvNT_6ParamsE)
        /*0734*/ 	.word	0x00000048


	//----- nvinfo : EIATTR_MIN_STACK_SIZE
	.align		4
.L_326:
        /*0738*/ 	.byte	0x04, 0x12
        /*073a*/ 	.short	(.L_328 - .L_327)
	.align		4
.L_327:
        /*073c*/ 	.word	index@(_ZN7cutlass13device_kernelIN5flash11enable_sm90INS1_16FlashAttnBwdSm90INS1_25CollectiveMainloopBwdSm90ILi2ELi2ELi2EN4cute5tupleIJNS5_1CILi1EEES8_S8_EEENS6_IJNS7_ILi128EEESA_NS7_ILi64EEEEEENS_6half_tEfNS_4arch4Sm90ELb1ELb0ELb0ELb0ELb1ELb1ELb0ELb0ELi2ELi1ELi2ELi2ELb0EEENS1_21CollectiveEpilogueBwdISC_SD_SF_Li256ELb0ELb0ELi1EEENS1_25SingleTileBwdLPTSchedulerILb0ELi128ELb1EEEEEEEEEvNT_6ParamsE)
        /*0740*/ 	.word	0x00000048


	//----- nvinfo : EIATTR_MIN_STACK_SIZE
	.align		4
.L_328:
        /*0744*/ 	.byte	0x04, 0x12
        /*0746*/ 	.short	(.L_330 - .L_329)
	.align		4
.L_329:
        /*0748*/ 	.word	index@(_ZN7cutlass13device_kernelIN5flash11enable_sm90INS1_16FlashAttnBwdSm90INS1_25CollectiveMainloopBwdSm90ILi2ELi2ELi2EN4cute5tupleIJNS5_1CILi1EEES8_S8_EEENS6_IJNS7_ILi128EEESA_NS7_ILi64EEEEEENS_6half_tEfNS_4arch4Sm90ELb1ELb0ELb0ELb0ELb0ELb1ELb0ELb0ELi2ELi1ELi2ELi2ELb0EEENS1_24CollectiveEpilogueBwdGQAISC_fSF_Li256ELb0ELb0EEENS1_25SingleTileBwdLPTSchedulerILb0ELi128ELb0EEEEEEEEEvNT_6ParamsE)
        /*074c*/ 	.word	0x00000040


	//----- nvinfo : EIATTR_MIN_STACK_SIZE
	.align		4
.L_330:
        /*0750*/ 	.byte	0x04, 0x12
        /*0752*/ 	.short	(.L_332 - .L_331)
	.align		4
.L_331:
        /*0754*/ 	.word	index@(_ZN7cutlass13device_kernelIN5flash11enable_sm90INS1_16FlashAttnBwdSm90INS1_25CollectiveMainloopBwdSm90ILi2ELi2ELi2EN4cute5tupleIJNS5_1CILi1EEES8_S8_EEENS6_IJNS7_ILi128EEESA_NS7_ILi64EEEEEENS_6half_tEfNS_4arch4Sm90ELb1ELb0ELb0ELb0ELb1ELb1ELb0ELb0ELi2ELi1ELi2ELi2ELb0EEENS1_24CollectiveEpilogueBwdGQAISC_fSF_Li256ELb0ELb1EEENS1_25SingleTileBwdLPTSchedulerILb0ELi128ELb1EEEEEEEEEvNT_6ParamsE)
        /*0758*/ 	.word	0x00000048


	//----- nvinfo : EIATTR_MIN_STACK_SIZE
	.align		4
.L_332:
        /*075c*/ 	.byte	0x04, 0x12
        /*075e*/ 	.short	(.L_334 - .L_333)
	.align		4
.L_333:
        /*0760*/ 	.word	index@(_ZN7cutlass13device_kernelIN5flash22FlashAttnBwdPreprocessIN4cute5tupleIJNS3_1CILi128EEENS5_ILi64EEEEEENS_6half_tEfNS_4arch4Sm90ELb1ELb0EEEEEvNT_6ParamsE)
        /*0764*/ 	.word	0x00000000


	//----- nvinfo : EIATTR_MIN_STACK_SIZE
	.align		4
.L_334:
        /*0768*/ 	.byte	0x04, 0x12
        /*076a*/ 	.short	(.L_336 - .L_335)
	.align		4
.L_335:
        /*076c*/ 	.word	index@(_ZN7cutlass13device_kernelIN5flash11enable_sm90INS1_16FlashAttnBwdSm90INS1_25CollectiveMainloopBwdSm90ILi2ELi2ELi2EN4cute5tupleIJNS5_1CILi1EEES8_S8_EEENS6_IJNS7_ILi128EEESA_NS7_ILi64EEEEEENS_6half_tEfNS_4arch4Sm90ELb1ELb0ELb0ELb1ELb0ELb1ELb0ELb0ELi2ELi1ELi2ELi2ELb0EEENS1_21CollectiveEpilogueBwdISC_SD_SF_Li256ELb1ELb0ELi1EEENS1_25SingleTileBwdLPTSchedulerILb1ELi128ELb0EEEEEEEEEvNT_6ParamsE)
        /*0770*/ 	.word	0x00000040


	//----- nvinfo : EIATTR_MIN_STACK_SIZE
	.align		4
.L_336:
        /*0774*/ 	.byte	0x04, 0x12
        /*0776*/ 	.short	(.L_338 - .L_337)
	.align		4
.L_337:
        /*0778*/ 	.word	index@(_ZN7cutlass13device_kernelIN5flash11enable_sm90INS1_16FlashAttnBwdSm90INS1_25CollectiveMainloopBwdSm90ILi2ELi2ELi2EN4cute5tupleIJNS5_1CILi1EEES8_S8_EEENS6_IJNS7_ILi128EEESA_NS7_ILi64EEEEEENS_6half_tEfNS_4arch4Sm90ELb1ELb0ELb0ELb1ELb1ELb1ELb0ELb0ELi2ELi1ELi2ELi2ELb0EEENS1_21CollectiveEpilogueBwdISC_SD_SF_Li256ELb1ELb0ELi1EEENS1_25SingleTileBwdLPTSchedulerILb1ELi128ELb1EEEEEEEEEvNT_6ParamsE)
        /*077c*/ 	.word	0x00000040


	//----- nvinfo : EIATTR_MIN_STACK_SIZE
	.align		4
.L_338:
        /*0780*/ 	.byte	0x04, 0x12
        /*0782*/ 	.short	(.L_340 - .L_339)
	.align		4
.L_339:
        /*0784*/ 	.word	index@(_ZN7cutlass13device_kernelIN5flash11enable_sm90INS1_16FlashAttnBwdSm90INS1_25CollectiveMainloopBwdSm90ILi2ELi2ELi2EN4cute5tupleIJNS5_1CILi1EEES8_S8_EEENS6_IJNS7_ILi128EEESA_NS7_ILi64EEEEEENS_6half_tEfNS_4arch4Sm90ELb1ELb0ELb0ELb1ELb0ELb1ELb0ELb0ELi2ELi1ELi2ELi2ELb0EEENS1_24CollectiveEpilogueBwdGQAISC_fSF_Li256ELb1ELb0EEENS1_25SingleTileBwdLPTSchedulerILb1ELi128ELb0EEEEEEEEEvNT_6ParamsE)
        /*0788*/ 	.word	0x00000040


	//----- nvinfo : EIATTR_MIN_STACK_SIZE
	.align		4
.L_340:
        /*078c*/ 	.byte	0x04, 0x12
        /*078e*/ 	.short	(.L_342 - .L_341)
	.align		4
.L_341:
        /*0790*/ 	.word	index@(_ZN7cutlass13device_kernelIN5flash32FlashAttnBwdPostprocessConvertdQIN4cute5tupleIJNS3_1CILi128EEENS5_ILi64EEEEEENS_6half_tEfNS_4arch4Sm90ELi256ENS3_8TiledMMAINS3_8MMA_AtomIJNS3_4SM904GMMA25MMA_64x64x16_F32F16F16_RSILNSF_5MajorE0ELSH_1ELNSF_7ScaleInE1ELSI_1EEEEEENS3_6LayoutINS4_IJNS5_ILi2EEENS5_ILi1EEESN_EEENS4_IJSN_NS5_ILi0EEESP_EEEEENS4_IJNS3_10UnderscoreESS_SS_EEEEELb0EEEEEvNT_6ParamsE)
        /*0794*/ 	.word	0x00000000


	//----- nvinfo : EIATTR_MIN_STACK_SIZE
	.align		4
.L_342:
        /*0798*/ 	.byte	0x04, 0x12
        /*079a*/ 	.short	(.L_344 - .L_343)
	.align		4
.L_343:
        /*079c*/ 	.word	index@(_ZN7cutlass13device_kernelIN5flash32FlashAttnBwdPostprocessConvertdQIN4cute5tupleIJNS3_1CILi128EEENS5_ILi64EEEEEENS_6half_tEfNS_4arch4Sm90ELi256ENS3_8TiledMMAINS3_8MMA_AtomIJNS3_4SM904GMMA25MMA_64x64x16_F32F16F16_SSILNSF_5MajorE0ELSH_1ELNSF_7ScaleInE1ELSI_1EEEEEENS3_6LayoutINS4_IJNS5_ILi2EEENS5_ILi1EEESN_EEENS4_IJSN_NS5_ILi0EEESP_EEEEENS4_IJNS3_10UnderscoreESS_SS_EEEEELb0EEEEEvNT_6ParamsE)
        /*07a0*/ 	.word	0x00000000


	//----- nvinfo : EIATTR_MIN_STACK_SIZE
	.align		4
.L_344:
        /*07a4*/ 	.byte	0x04, 0x12
        /*07a6*/ 	.short	(.L_346 - .L_345)
	.align		4
.L_345:
        /*07a8*/ 	.word	index@(_ZN7cutlass13device_kernelIN5flash11enable_sm90INS1_16FlashAttnBwdSm90INS1_25CollectiveMainloopBwdSm90ILi2ELi2ELi2EN4cute5tupleIJNS5_1CILi1EEES8_S8_EEENS6_IJNS7_ILi128EEESA_NS7_ILi64EEEEEENS_6half_tEfNS_4arch4Sm90ELb1ELb0ELb0ELb1ELb1ELb1ELb0ELb0ELi2ELi1ELi2ELi2ELb0EEENS1_24CollectiveEpilogueBwdGQAISC_fSF_Li256ELb1ELb1EEENS1_25SingleTileBwdLPTSchedulerILb1ELi128ELb1EEEEEEEEEvNT_6ParamsE)
        /*07ac*/ 	.word	0x00000040


	//----- nvinfo : EIATTR_MIN_STACK_SIZE
	.align		4
.L_346:
        /*07b0*/ 	.byte	0x04, 0x12
        /*07b2*/ 	.short	(.L_348 - .L_347)
	.align		4
.L_347:
        /*07b4*/ 	.word	index@(_ZN7cutlass13device_kernelIN5flash22FlashAttnBwdPreprocessIN4cute5tupleIJNS3_1CILi128EEENS5_ILi64EEEEEENS_6half_tEfNS_4arch4Sm90ELb1ELb1EEEEEvNT_6ParamsE)
        /*07b8*/ 	.word	0x00000000
.L_348:


//--------------------- .nv.compat                --------------------------
	.section	.nv.compat,"",@"SHT_CUDA_COMPAT_INFO"
	.align	4
        /*0000*/ 	.byte	0x02, 0x09, 0x01, 0x00, 0x02, 0x02, 0x04, 0x00, 0x02, 0x05, 0x05, 0x00, 0x03, 0x07, 0x01, 0x01
        /*0010*/ 	.byte	0x02, 0x03, 0x01, 0x00, 0x02, 0x06, 0x01, 0x00, 0x04, 0x0b, 0x08, 0x00, 0x00, 0x00, 0x00, 0x00
        /*0020*/ 	.byte	0x00, 0x00, 0x00, 0x00


//--------------------- .nv.info._ZN7cutlass13device_kernelIN5flash11enable_sm90INS1_16FlashAttnBwdSm90INS1_25CollectiveMainloopBwdSm90ILi2ELi2ELi2EN4cute5tupleIJNS5_1CILi1EEES8_S8_EEENS6_IJNS7_ILi128EEESA_NS7_ILi64EEEEEENS_6half_tEfNS_4arch4Sm90ELb0ELb0ELb1ELb0ELb0ELb1ELb0ELb0ELi2ELi1ELi2ELi2ELb0EEENS1_21CollectiveEpilogueBwdISC_SD_SF_Li256ELb0ELb0ELi1EEENS1_19SingleTileSchedulerILb0ELb0ELb0ELi128EEEEEEEEEvNT_6ParamsE --------------------------
	.section	.nv.info._ZN7cutlass13device_kernelIN5flash11enable_sm90INS1_16FlashAttnBwdSm90INS1_25CollectiveMainloopBwdSm90ILi2ELi2ELi2EN4cute5tupleIJNS5_1CILi1EEES8_S8_EEENS6_IJNS7_ILi128EEESA_NS7_ILi64EEEEEENS_6half_tEfNS_4arch4Sm90ELb0ELb0ELb1ELb0ELb0ELb1ELb0ELb0ELi2ELi1ELi2ELi2ELb0EEENS1_21CollectiveEpilogueBwdISC_SD_SF_Li256ELb0ELb0ELi1EEENS1_19SingleTileSchedulerILb0ELb0ELb0ELi128EEEEEEEEEvNT_6ParamsE,"",@"SHT_CUDA_INFO"
	.sectionflags	@""
	.align	4


	//----- nvinfo : EIATTR_CUDA_API_VERSION
	.align		4
        /*0000*/ 	.byte	0x04, 0x37
        /*0002*/ 	.short	(.L_350 - .L_349)
.L_349:
        /*0004*/ 	.word	0x00000082


	//----- nvinfo : EIATTR_KPARAM_INFO
	.align		4
.L_350:
        /*0008*/ 	.byte	0x04, 0x17
        /*000a*/ 	.short	(.L_352 - .L_351)
.L_351:
        /*000c*/ 	.word	0x00000000
        /*0010*/ 	.short	0x0000
        /*0012*/ 	.short	0x0070
        /*0014*/ 	.byte	0x00, 0xf0, 0x01, 0x24


	//----- nvinfo : EIATTR_SPARSE_MMA_MASK
	.align		4
.L_352:
        /*0018*/ 	.byte	0x03, 0x50
        /*001a*/ 	.short	0x0000


	//----- nvinfo : EIATTR_MAXREG_COUNT
	.align		4
        /*001c*/ 	.byte	0x03, 0x1b
        /*001e*/ 	.short	0x00a8


	//----- nvinfo : EIATTR_NUM_BARRIERS
	.align		4
        /*0020*/ 	.byte	0x02, 0x4c
        /*0022*/ 	.byte	0x10
	.zero		1


	//----- nvinfo : EIATTR_EXTERNS
	.align		4
        /*0024*/ 	.byte	0x04, 0x0f
        /*0026*/ 	.short	(.L_354 - .L_353)


	//   ....[0]....
	.align		4
.L_353:
        /*0028*/ 	.word	index@(__assertfail)


	//----- nvinfo : EIATTR_ANNOTATIONS
	.align		4
.L_354:
        /*002c*/ 	.byte	0x04, 0x55
        /*002e*/ 	.short	(.L_356 - .L_355)


	//   ....[0]....
.L_355:
        /*0030*/ 	.word	0x00000001
        /*0034*/ 	.byte	0x80, 0x10, 0x00, 0x00, 0x01, 0x00, 0x00, 0x00, 0x20, 0x14, 0x00, 0x00, 0x01, 0x00, 0x00, 0x00
        /* <DEDUP_REMOVED lines=44> */
        /*0304*/ 	.byte	0x80, 0x48, 0x00, 0x00, 0x01, 0x00, 0x00, 0x00, 0xb0, 0x5a, 0x00, 0x00


	//----- nvinfo : EIATTR_MERCURY_ISA_VERSION
	.align		4
.L_356:
        /*0310*/ 	.byte	0x03, 0x5f
        /*0312*/ 	.short	0x0101


	//----- nvinfo : EIATTR_INT_WARP_WIDE_INSTR_OFFSETS
	.align		4
        /*0314*/ 	.byte	0x04, 0x31
        /*0316*/ 	.short	(.L_358 - .L_357)


	//   ....[0]....
.L_357:
        /*0318*/ 	.word	0x000001e0


	//   ....[1]....
        /*031c*/ 	.word	0x000002a0


	//----- nvinfo : EIATTR_COOP_GROUP_MASK_REGIDS
	.align		4
.L_358:
        /*0320*/ 	.byte	0x04, 0x29
        /*0322*/ 	.short	(.L_360 - .L_359)


	//   ....[0]....
.L_359:
        /*0324*/ 	.word	0xffffffff


	//   ....[1]....
        /*0328*/ 	.word	0xffffffff


	//   ....[2]....
        /*032c*/ 	.word	0xffffffff


	//   ....[3]....
        /*0330*/ 	.word	0xffffffff


	//   ....[4]....
        /*0334*/ 	.word	0xffffffff


	//   ....[5]....
        /*0338*/ 	.word	0xffffffff


	//   ....[6]....
        /*033c*/ 	.word	0xffffffff


	//   ....[7]....
        /*0340*/ 	.word	0xffffffff


	//   ....[8]....
        /*0344*/ 	.word	0xffffffff


	//   ....[9]....
        /*0348*/ 	.word	0xffffffff


	//   ....[10]....
        /*034c*/ 	.word	0xffffffff


	//   ....[11]....
        /*0350*/ 	.word	0xffffffff


	//   ....[12]....
        /*0354*/ 	.word	0xffffffff


	//   ....[13]....
        /*0358*/ 	.word	0xffffffff


	//   ....[14]....
        /*035c*/ 	.word	0xffffffff


	//   ....[15]....
        /*0360*/ 	.word	0xffffffff


	//   ....[16]....
        /*0364*/ 	.word	0xffffffff


	//   ....[17]....
        /*0368*/ 	.word	0xffffffff


	//   ....[18]....
        /*036c*/ 	.word	0xffffffff


	//   ....[19]....
        /*0370*/ 	.word	0xffffffff


	//   ....[20]....
        /*0374*/ 	.word	0xffffffff


	//   ....[21]....
        /*0378*/ 	.word	0xffffffff


	//   ....[22]....
        /*037c*/ 	.word	0xffffffff


	//   ....[23]....
        /*0380*/ 	.word	0xffffffff


	//   ....[24]....
        /*0384*/ 	.word	0xffffffff


	//   ....[25]....
        /*0388*/ 	.word	0xffffffff


	//   ....[26]....
        /*038c*/ 	.word	0xffffffff


	//   ....[27]....
        /*0390*/ 	.word	0xffffffff


	//   ....[28]....
        /*0394*/ 	.word	0xffffffff


	//   ....[29]....
        /*0398*/ 	.word	0xffffffff


	//   ....[30]....
        /*039c*/ 	.word	0xffffffff


	//   ....[31]....
        /*03a0*/ 	.word	0xffffffff


	//   ....[32]....
        /*03a4*/ 	.word	0xffffffff


	//   ....[33]....
        /*03a8*/ 	.word	0xffffffff


	//   ....[34]....
        /*03ac*/ 	.word	0xffffffff


	//   ....[35]....
        /*03b0*/ 	.word	0xffffffff


	//   ....[36]....
        /*03b4*/ 	.word	0xffffffff


	//   ....[37]....
        /*03b8*/ 	.word	0xffffffff


	//   ....[38]....
        /*03bc*/ 	.word	0xffffffff


	//   ....[39]....
        /*03c0*/ 	.word	0xffffffff


	//   ....[40]....
        /*03c4*/ 	.word	0xffffffff


	//   ....[41]....
        /*03c8*/ 	.word	0xffffffff


	//   ....[42]....
        /*03cc*/ 	.word	0xffffffff


	//   ....[43]....
        /*03d0*/ 	.word	0xffffffff


	//   ....[44]....
        /*03d4*/ 	.word	0xffffffff


	//   ....[45]....
        /*03d8*/ 	.word	0xffffffff


	//   ....[46]....
        /*03dc*/ 	.word	0xffffffff


	//   ....[47]....
        /*03e0*/ 	.word	0xffffffff


	//   ....[48]....
        /*03e4*/ 	.word	0xffffffff


	//   ....[49]....
        /*03e8*/ 	.word	0xffffffff


	//   ....[50]....
        /*03ec*/ 	.word	0xffffffff


	//   ....[51]....
        /*03f0*/ 	.word	0xffffffff


	//   ....[52]....
        /*03f4*/ 	.word	0xffffffff


	//   ....[53]....
        /*03f8*/ 	.word	0xffffffff


	//   ....[54]....
        /*03fc*/ 	.word	0xffffffff


	//   ....[55]....
        /*0400*/ 	.word	0xffffffff


	//   ....[56]....
        /*0404*/ 	.word	0xffffffff


	//   ....[57]....
        /*0408*/ 	.word	0xffffffff


	//   ....[58]....
        /*040c*/ 	.word	0xffffffff


	//   ....[59]....
        /*0410*/ 	.word	0xffffffff


	//   ....[60]....
        /*0414*/ 	.word	0xffffffff


	//   ....[61]....
        /*0418*/ 	.word	0xffffffff


	//   ....[62]....
        /*041c*/ 	.word	0xffffffff


	//   ....[63]....
        /*0420*/ 	.word	0xffffffff


	//   ....[64]....
        /*0424*/ 	.word	0xffffffff


	//   ....[65]....
        /*0428*/ 	.word	0xffffffff


	//   ....[66]....
        /*042c*/ 	.word	0xffffffff


	//   ....[67]....
        /*0430*/ 	.word	0xffffffff


	//   ....[68]....
        /*0434*/ 	.word	0xffffffff


	//   ....[69]....
        /*0438*/ 	.word	0xffffffff


	//   ....[70]....
        /*043c*/ 	.word	0xffffffff


	//   ....[71]....
        /*0440*/ 	.word	0xffffffff


	//   ....[72]....
        /*0444*/ 	.word	0x0500000f


	//----- nvinfo : EIATTR_COOP_GROUP_INSTR_OFFSETS
	.align		4
.L_360:
        /*0448*/ 	.byte	0x04, 0x28
        /*044a*/ 	.short	(.L_362 - .L_361)


	//   ....[0]....
.L_361:
        /*044c*/ 	.word	0x00000060


	//   ....[1]....
        /*0450*/ 	.word	0x000001f0


	//   ....[2]....
        /*0454*/ 	.word	0x00000280


	//   ....[3]....
        /*0458*/ 	.word	0x00000400


	//   ....[4]....
        /*045c*/ 	.word	0x00000640


	//   ....[5]....
        /*0460*/ 	.word	0x00000b90


	//   ....[6]....
        /*0464*/ 	.word	0x00001e40


	//   ....[7]....
        /*0468*/ 	.word	0x00002040


	//   ....[8]....
        /*046c*/ 	.word	0x000021c0


	//   ....[9]....
        /*0470*/ 	.word	0x00002400


	//   ....[10]....
        /*0474*/ 	.word	0x000024d0


	//   ....[11]....
        /*0478*/ 	.word	0x00002520


	//   ....[12]....
        /*047c*/ 	.word	0x00002540


	//   ....[13]....
        /*0480*/ 	.word	0x00002570


	//   ....[14]....
        /*0484*/ 	.word	0x000025a0


	//   ....[15]....
        /*0488*/ 	.word	0x000025b0


	//   ....[16]....
        /*048c*/ 	.word	0x00002620


	//   ....[17]....
        /*0490*/ 	.word	0x00002630


	//   ....[18]....
        /*0494*/ 	.word	0x00002650


	//   ....[19]....
        /*0498*/ 	.word	0x00002720


	//   ....[20]....
        /*049c*/ 	.word	0x00002750


	//   ....[21]....
        /*04a0*/ 	.word	0x000027b0


	//   ....[22]....
        /*04a4*/ 	.word	0x000028a0


	//   ....[23]....
        /*04a8*/ 	.word	0x000028e0


	//   ....[24]....
        /*04ac*/ 	.word	0x00002a40


	//   ....[25]....
        /*04b0*/ 	.word	0x00002ab0


	//   ....[26]....
        /*04b4*/ 	.word	0x00002ad0


	//   ....[27]....
        /*04b8*/ 	.word	0x00002c00


	//   ....[28]....
        /*04bc*/ 	.word	0x00002e10


	//   ....[29]....
        /*04c0*/ 	.word	0x00002e60


	//   ....[30]....
        /*04c4*/ 	.word	0x00002e80


	//   ....[31]....
        /*04c8*/ 	.word	0x00002fe0


	//   ....[32]....
        /*04cc*/ 	.word	0x00003000


	//   ....[33]....
        /*04d0*/ 	.word	0x000030c0


	//   ....[34]....
        /*04d4*/ 	.word	0x000030e0


	//   ....[35]....
        /*04d8*/ 	.word	0x000030f0


	//   ....[36]....
        /*04dc*/ 	.word	0x00003110


	//   ....[37]....
        /*04e0*/ 	.word	0x00003120


	//   ....[38]....
        /*04e4*/ 	.word	0x00003140


	//   ....[39]....
        /*04e8*/ 	.word	0x000031f0


	//   ....[40]....
        /*04ec*/ 	.word	0x00003230


	//   ....[41]....
        /*04f0*/ 	.word	0x000032b0


	//   ....[42]....
        /*04f4*/ 	.word	0x00003310


	//   ....[43]....
        /*04f8*/ 	.word	0x000033c0


	//   ....[44]....
        /*04fc*/ 	.word	0x00003460


	//   ....[45]....
        /*0500*/ 	.word	0x000034a0


	//   ....[46]....
        /*0504*/ 	.word	0x000034e0


	//   ....[47]....
        /*0508*/ 	.word	0x000036b0


	//   ....[48]....
        /*050c*/ 	.word	0x00003790


	//   ....[49]....
        /*0510*/ 	.word	0x00003830


	//   ....[50]....
        /*0514*/ 	.word	0x00003870


	//   ....[51]....
        /*0518*/ 	.word	0x000038a0


	//   ....[52]....
        /*051c*/ 	.word	0x000038e0


	//   ....[53]....
        /*0520*/ 	.word	0x00003910


	//   ....[54]....
        /*0524*/ 	.word	0x00003a90


	//   ....[55]....
        /*0528*/ 	.word	0x00003af0


	//   ....[56]....
        /*052c*/ 	.word	0x00003b40


	//   ....[57]....
        /*0530*/ 	.word	0x00003c60


	//   ....[58]....
        /*0534*/ 	.word	0x00003d60


	//   ....[59]....
        /*0538*/ 	.word	0x00003da0


	//   ....[60]....
        /*053c*/ 	.word	0x00003db0


	//   ....[61]....
        /*0540*/ 	.word	0x00003e10


	//   ....[62]....
        /*0544*/ 	.word	0x000040f0


	//   ....[63]....
        /*0548*/ 	.word	0x00004100


	//   ....[64]....
        /*054c*/ 	.word	0x00004120


	//   ....[65]....
        /*0550*/ 	.word	0x00004150


	//   ....[66]....
        /*0554*/ 	.word	0x00004180


	//   ....[67]....
        /*0558*/ 	.word	0x000041b0


	//   ....[68]....
        /*055c*/ 	.word	0x00004220


	//   ....[69]....
        /*0560*/ 	.word	0x00004250


	//   ....[70]....
        /*0564*/ 	.word	0x00006500


	//   ....[71]....
        /*0568*/ 	.word	0x00006950


	//   ....[72]....
        /*056c*/ 	.word	0x00008da0


	//----- nvinfo : EIATTR_REG_RECONFIG
	.align		4
.L_362:
        /*0570*/ 	.byte	0x01, 0x54
	.zero		2


	//----- nvinfo : EIATTR_SYSCALL_OFFSETS
	.align		4
        /*0574*/ 	.byte	0x04, 0x46
        /*0576*/ 	.short	(.L_364 - .L_363)


	//   ....[0]....
.L_363:
        /*0578*/ 	.word	0x000007f0


	//   ....[1]....
        /*057c*/ 	.word	0x000008e0


	//   ....[2]....
        /*0580*/ 	.word	0x00000a40


	//   ....[3]....
        /*0584*/ 	.word	0x00000b30


	//   ....[4]....
        /*0588*/ 	.word	0x00005e90


	//   ....[5]....
        /*058c*/ 	.word	0x00005fc0


	//   ....[6]....
        /*0590*/ 	.word	0x000060e0


	//   ....[7]....
        /*0594*/ 	.word	0x00006200


	//----- nvinfo : EIATTR_MBARRIER_INSTR_OFFSETS
	.align		4
.L_364:
        /*0598*/ 	.byte	0x04, 0x39
        /*059a*/ 	.short	(.L_366 - .L_365)


	//   ....[0]....
.L_365:
        /*059c*/ 	.word	0x000002c0
        /*05a0*/ 	.word	0x000000ff
        /*05a4*/ 	.word	0x00030c00
        /*05a8*/ 	.short	0x0100
        /*05aa*/ 	.byte	0x06
	.zero		1


	//   ....[1]....
        /*05ac*/ 	.word	0x000003b0
        /*05b0*/ 	.word	0x000000ff
        /*05b4*/ 	.word	0x00030c10
        /*05b8*/ 	.short	0x0100
        /*05ba*/ 	.byte	0x08
	.zero		1


	//   ....[2]....
        /*05bc*/ 	.word	0x000003c0
        /*05c0*/ 	.word	0x000000ff
        /*05c4*/ 	.word	0x00030c20
        /*05c8*/ 	.short	0x0100
        /*05ca*/ 	.byte	0x08
	.zero		1


	//   ....[3]....
        /*05cc*/ 	.word	0x000003d0
        /*05d0*/ 	.word	0x000000ff
        /*05d4*/ 	.word	0x00030c18
        /*05d8*/ 	.short	0x0100
        /*05da*/ 	.byte	0x08
	.zero		1


	//   ....[4]....
        /*05dc*/ 	.word	0x000003e0
        /*05e0*/ 	.word	0x000000ff
        /*05e4*/ 	.word	0x00030c28
        /*05e8*/ 	.short	0x0100
        /*05ea*/ 	.byte	0x08
	.zero		1


	//   ....[5]....
        /*05ec*/ 	.word	0x00000510
        /*05f0*/ 	.word	0x000000ff
        /*05f4*/ 	.word	0x00030c30
        /*05f8*/ 	.short	0x0100
        /*05fa*/ 	.byte	0x08
	.zero		1


	//   ....[6]....
        /*05fc*/ 	.word	0x00000520
        /*0600*/ 	.word	0x000000ff
        /*0604*/ 	.word	0x00030c40
        /*0608*/ 	.short	0x0100
        /*060a*/ 	.byte	0x08
	.zero		1


	//   ....[7]....
        /*060c*/ 	.word	0x00000530
        /*0610*/ 	.word	0x000000ff
        /*0614*/ 	.word	0x00030c38
        /*0618*/ 	.short	0x0100
        /*061a*/ 	.byte	0x08
	.zero		1


	//   ....[8]....
        /*061c*/ 	.word	0x00000540
        /*0620*/ 	.word	0x000000ff
        /*0624*/ 	.word	0x00030c48
        /*0628*/ 	.short	0x0100
        /*062a*/ 	.byte	0x08
	.zero		1


	//   ....[9]....
        /*062c*/ 	.word	0x00000bc0
        /*0630*/ 	.word	0x00000002
        /*0634*/ 	.word	0x00030c00
        /*0638*/ 	.short	0x010a
        /*063a*/ 	.byte	0x3f
	.zero		1


	//   ....[10]....
        /*063c*/ 	.word	0x00000c50
        /*0640*/ 	.word	0x00000002
        /*0644*/ 	.word	0x00030c00
        /*0648*/ 	.short	0x010a
        /*064a*/ 	.byte	0x3f
	.zero		1


	//   ....[11]....
        /*064c*/ 	.word	0x00001520
        /*0650*/ 	.word	0x00000003
        /*0654*/ 	.word	0x00030c10
        /*0658*/ 	.short	0x010a
        /*065a*/ 	.byte	0x3f
	.zero		1


	//   ....[12]....
        /*065c*/ 	.word	0x00001590
        /*0660*/ 	.word	0x00000003
        /*0664*/ 	.word	0x00030c10
        /*0668*/ 	.short	0x010a
        /*066a*/ 	.byte	0x3f
	.zero		1


	//   ....[13]....
        /*066c*/ 	.word	0x000019b0
        /*0670*/ 	.word	0x00000003
        /*0674*/ 	.word	0x00030c30
        /*0678*/ 	.short	0x010a
        /*067a*/ 	.byte	0x3f
	.zero		1


	//   ....[14]....
        /*067c*/ 	.word	0x000019f0
        /*0680*/ 	.word	0x00000003
        /*0684*/ 	.word	0x00030c30
        /*0688*/ 	.short	0x010a
        /*068a*/ 	.byte	0x3f
	.zero		1


	//   ....[15]....
        /*068c*/ 	.word	0x000056d0
        /*0690*/ 	.word	0x00000000
        /*0694*/ 	.word	0x00000000
        /*0698*/ 	.short	0x0101
        /*069a*/ 	.byte	0x3f
	.zero		1


	//   ....[16]....
        /*069c*/ 	.word	0x00005b10
        /*06a0*/ 	.word	0x00000003
        /*06a4*/ 	.word	0x00000000
        /*06a8*/ 	.short	0x0101
        /*06aa*/ 	.byte	0x3f
	.zero		1


	//   ....[17]....
        /*06ac*/ 	.word	0x00007790
        /*06b0*/ 	.word	0x0000000b
        /*06b4*/ 	.word	0x00030c20
        /*06b8*/ 	.short	0x010a
        /*06ba*/ 	.byte	0x3f
	.zero		1


	//   ....[18]....
        /*06bc*/ 	.word	0x00007c60
        /*06c0*/ 	.word	0x0000000b
        /*06c4*/ 	.word	0x00030c40
        /*06c8*/ 	.short	0x010a
        /*06ca*/ 	.byte	0x3f
	.zero		1


	//   ....[19]....
        /*06cc*/ 	.word	0x00007e90
        /*06d0*/ 	.word	0x0000000b
        /*06d4*/ 	.word	0x00030c28
        /*06d8*/ 	.short	0x010a
        /*06da*/ 	.byte	0x3f
	.zero		1


	//   ....[20]....
        /*06dc*/ 	.word	0x00008030
        /*06e0*/ 	.word	0x0000000b
        /*06e4*/ 	.word	0x00030c48
        /*06e8*/ 	.short	0x010a
        /*06ea*/ 	.byte	0x3f
	.zero		1


	//   ....[21]....
        /*06ec*/ 	.word	0x00008240
        /*06f0*/ 	.word	0x0000000b
        /*06f4*/ 	.word	0x00030c20
        /*06f8*/ 	.short	0x010a
        /*06fa*/ 	.byte	0x3f
	.zero		1


	//   ....[22]....
        /*06fc*/ 	.word	0x00008450
        /*0700*/ 	.word	0x0000000b
        /*0704*/ 	.word	0x00030c40
        /*0708*/ 	.short	0x010a
        /*070a*/ 	.byte	0x3f
	.zero		1


	//   ....[23]....
        /*070c*/ 	.word	0x00008650
        /*0710*/ 	.word	0x0000000b
        /*0714*/ 	.word	0x00030c28
        /*0718*/ 	.short	0x010a
        /*071a*/ 	.byte	0x3f
	.zero		1


	//   ....[24]....
        /*071c*/ 	.word	0x00008850
        /*0720*/ 	.word	0x0000000d
        /*0724*/ 	.word	0x00030c40
        /*0728*/ 	.short	0x010a
        /*072a*/ 	.byte	0x3f
	.zero		1


	//   ....[25]....
        /*072c*/ 	.word	0x00008c10
        /*0730*/ 	.word	0x00000006
        /*0734*/ 	.word	0x00000000
        /*0738*/ 	.short	0x010a
        /*073a*/ 	.byte	0x3f
	.zero		1


	//   ....[26]....
        /*073c*/ 	.word	0x00008c70
        /*0740*/ 	.word	0x00000003
        /*0744*/ 	.word	0x00000000
        /*0748*/ 	.short	0x010a
        /*074a*/ 	.byte	0x3f
	.zero		1


	//   ....[27]....
        /*074c*/ 	.word	0x00008cd0
        /*0750*/ 	.word	0x00000000
        /*0754*/ 	.word	0x00000000
        /*0758*/ 	.short	0x010a
        /*075a*/ 	.byte	0x3f
	.zero		1


	//   ....[28]....
        /*075c*/ 	.word	0x00008d00
        /*0760*/ 	.word	0x00000003
        /*0764*/ 	.word	0x00000000
        /*0768*/ 	.short	0x010a
        /*076a*/ 	.byte	0x3f
	.zero		1


	//   ....[29]....
        /*076c*/ 	.word	0x00008dd0
        /*0770*/ 	.word	0x00000002
        /*0774*/ 	.word	0x00030c00
        /*0778*/ 	.short	0x010a
        /*077a*/ 	.byte	0x3f
	.zero		1


	//   ....[30]....
        /*077c*/ 	.word	0x00008e20
        /*0780*/ 	.word	0x00000003
        /*0784*/ 	.word	0x00030c10
        /*0788*/ 	.short	0x010a
        /*078a*/ 	.byte	0x3f
	.zero		1


	//   ....[31]....
        /*078c*/ 	.word	0x00008e70
        /*0790*/ 	.word	0x00000003
        /*0794*/ 	.word	0x00030c30
        /*0798*/ 	.short	0x010a
        /*079a*/ 	.byte	0x3f
	.zero		1


	//   ....[32]....
        /*079c*/ 	.word	0x00008ec0
        /*07a0*/ 	.word	0x0000000b
        /*07a4*/ 	.word	0x00030c20
        /*07a8*/ 	.short	0x010a
        /*07aa*/ 	.byte	0x3f
	.zero		1


	//   ....[33]....
        /*07ac*/ 	.word	0x00008f10
        /*07b0*/ 	.word	0x0000000b
        /*07b4*/ 	.word	0x00030c40
        /*07b8*/ 	.short	0x010a
        /*07ba*/ 	.byte	0x3f
	.zero		1


	//   ....[34]....
        /*07bc*/ 	.word	0x00008f60
        /*07c0*/ 	.word	0x0000000b
        /*07c4*/ 	.word	0x00030c28
        /*07c8*/ 	.short	0x010a
        /*07ca*/ 	.byte	0x3f
	.zero		1


	//   ....[35]....
        /*07cc*/ 	.word	0x00008fb0
        /*07d0*/ 	.word	0x0000000b
        /*07d4*/ 	.word	0x00030c48
        /*07d8*/ 	.short	0x010a
        /*07da*/ 	.byte	0x3f
	.zero		1


	//   ....[36]....
        /*07dc*/ 	.word	0x00009010
        /*07e0*/ 	.word	0x0000000b
        /*07e4*/ 	.word	0x00030c20
        /*07e8*/ 	.short	0x010a
        /*07ea*/ 	.byte	0x3f
	.zero		1


	//   ....[37]....
        /*07ec*/ 	.word	0x00009060
        /*07f0*/ 	.word	0x0000000b
        /*07f4*/ 	.word	0x00030c40
        /*07f8*/ 	.short	0x010a
        /*07fa*/ 	.byte	0x3f
	.zero		1


	//   ....[38]....
        /*07fc*/ 	.word	0x000090b0
        /*0800*/ 	.word	0x0000000b
        /*0804*/ 	.word	0x00030c28
        /*0808*/ 	.short	0x010a
        /*080a*/ 	.byte	0x3f
	.zero		1


	//   ....[39]....
        /*080c*/ 	.word	0x00009100
        /*0810*/ 	.word	0x0000000d
        /*0814*/ 	.word	0x00030c40
        /*0818*/ 	.short	0x010a
        /*081a*/ 	.byte	0x3f
	.zero		1


	//   ....[40]....
        /*081c*/ 	.word	0x000091e0
        /*0820*/ 	.word	0x00000006
        /*0824*/ 	.word	0x00000000
        /*0828*/ 	.short	0x010a
        /*082a*/ 	.byte	0x3f
	.zero		1


	//   ....[41]....
        /*082c*/ 	.word	0x00009230
        /*0830*/ 	.word	0x00000003
        /*0834*/ 	.word	0x00000000
        /*0838*/ 	.short	0x010a
        /*083a*/ 	.byte	0x3f
	.zero		1


	//   ....[42]....
        /*083c*/ 	.word	0x00009280
        /*0840*/ 	.word	0x00000000
        /*0844*/ 	.word	0x00000000
        /*0848*/ 	.short	0x010a
        /*084a*/ 	.byte	0x3f
	.zero		1


	//----- nvinfo : EIATTR_NUM_MBARRIERS
	.align		4
.L_366:
        /*084c*/ 	.byte	0x03, 0x38
        /*084e*/ 	.short	0x0009


	//----- nvinfo : EIATTR_EXIT_INSTR_OFFSETS
	.align		4
        /*0850*/ 	.byte	0x04, 0x1c
        /*0852*/ 	.short	(.L_368 - .L_367)


	//   ....[0]....
.L_367:
        /*0854*/ 	.word	0x00008d50


	//----- nvinfo : EIATTR_MAX_THREADS
	.align		4
.L_368:
        /*0858*/ 	.byte	0x04, 0x05
        /*085a*/ 	.short	(.L_370 - .L_369)
.L_369:
        /*085c*/ 	.word	0x00000180
        /*0860*/ 	.word	0x00000001
        /*0864*/ 	.word	0x00000001


	//----- nvinfo : EIATTR_CRS_STACK_SIZE
	.align		4
.L_370:
        /*0868*/ 	.byte	0x04, 0x1e
        /*086a*/ 	.short	(.L_372 - .L_371)
.L_371:
        /*086c*/ 	.word	0x00000000


	//----- nvinfo : EIATTR_CBANK_PARAM_SIZE
	.align		4
.L_372:
        /*0870*/ 	.byte	0x03, 0x19
        /*0872*/ 	.short	0x0970


	//----- nvinfo : EIATTR_PARAM_CBANK
	.align		4
        /*0874*/ 	.byte	0x04, 0x0a
        /*0876*/ 	.short	(.L_374 - .L_373)
	.align		4
.L_373:
        /*0878*/ 	.word	index@(.nv.constant0._ZN7cutlass13device_kernelIN5flash11enable_sm90INS1_16FlashAttnBwdSm90INS1_25CollectiveMainloopBwdSm90ILi2ELi2ELi2EN4cute5tupleIJNS5_1CILi1EEES8_S8_EEENS6_IJNS7_ILi128EEESA_NS7_ILi64EEEEEENS_6half_tEfNS_4arch4Sm90ELb0ELb0ELb1ELb0ELb0ELb1ELb0ELb0ELi2ELi1ELi2ELi2ELb0EEENS1_21CollectiveEpilogueBwdISC_SD_SF_Li256ELb0ELb0ELi1EEENS1_19SingleTileSchedulerILb0ELb0ELb0ELi128EEEEEEEEEvNT_6ParamsE)
        /*087c*/ 	.short	0x0210
        /*087e*/ 	.short	0x0970


	//----- nvinfo : EIATTR_SW_WAR
	.align		4
.L_374:
        /*0880*/ 	.byte	0x04, 0x36
        /*0882*/ 	.short	(.L_376 - .L_375)
.L_375:
        /*0884*/ 	.word	0x00000008
.L_376:


//--------------------- .nv.info._ZN7cutlass13device_kernelIN5flash11enable_sm90INS1_16FlashAttnBwdSm90INS1_25CollectiveMainloopBwdSm90ILi2ELi2ELi2EN4cute5tupleIJNS5_1CILi1EEES8_S8_EEENS6_IJNS7_ILi128EEESA_NS7_ILi64EEEEEENS_6half_tEfNS_4arch4Sm90ELb0ELb0ELb1ELb0ELb1ELb1ELb0ELb0ELi2ELi1ELi2ELi2ELb0EEENS1_21CollectiveEpilogueBwdISC_SD_SF_Li256ELb0ELb0ELi1EEENS1_19SingleTileSchedulerILb0ELb0ELb0ELi128EEEEEEEEEvNT_6ParamsE --------------------------
	.section	.nv.info._ZN7cutlass13device_kernelIN5flash11enable_sm90INS1_16FlashAttnBwdSm90INS1_25CollectiveMainloopBwdSm90ILi2ELi2ELi2EN4cute5tupleIJNS5_1CILi1EEES8_S8_EEENS6_IJNS7_ILi128EEESA_NS7_ILi64EEEEEENS_6half_tEfNS_4arch4Sm90ELb0ELb0ELb1ELb0ELb1ELb1ELb0ELb0ELi2ELi1ELi2ELi2ELb0EEENS1_21CollectiveEpilogueBwdISC_SD_SF_Li256ELb0ELb0ELi1EEENS1_19SingleTileSchedulerILb0ELb0ELb0ELi128EEEEEEEEEvNT_6ParamsE,"",@"SHT_CUDA_INFO"
	.sectionflags	@""
	.align	4


	//----- nvinfo : EIATTR_CUDA_API_VERSION
	.align		4
        /*0000*/ 	.byte	0x04, 0x37
        /*0002*/ 	.short	(.L_378 - .L_377)
.L_377:
        /*0004*/ 	.word	0x00000082


	//----- nvinfo : EIATTR_KPARAM_INFO
	.align		4
.L_378:
        /*0008*/ 	.byte	0x04, 0x17
        /*000a*/ 	.short	(.L_380 - .L_379)
.L_379:
        /*000c*/ 	.word	0x00000000
        /*0010*/ 	.short	0x0000
        /*0012*/ 	.short	0x0070
        /*0014*/ 	.byte	0x00, 0xf0, 0x01, 0x24


	//----- nvinfo : EIATTR_SPARSE_MMA_MASK
	.align		4
.L_380:
        /*0018*/ 	.byte	0x03, 0x50
        /*001a*/ 	.short	0x0000


	//----- nvinfo : EIATTR_MAXREG_COUNT
	.align		4
        /*001c*/ 	.byte	0x03, 0x1b
        /*001e*/ 	.short	0x00a8


	//----- nvinfo : EIATTR_NUM_BARRIERS
	.align		4
        /*0020*/ 	.byte	0x02, 0x4c
        /*0022*/ 	.byte	0x10
	.zero		1


	//----- nvinfo : EIATTR_EXTERNS
	.align		4
        /*0024*/ 	.byte	0x04, 0x0f
        /*0026*/ 	.short	(.L_382 - .L_381)


	//   ....[0]....
	.align		4
.L_381:
        /*0028*/ 	.word	index@(__assertfail)


	//----- nvinfo : EIATTR_ANNOTATIONS
	.align		4
.L_382:
        /*002c*/ 	.byte	0x04, 0x55
        /*002e*/ 	.short	(.L_384 - .L_383)


	//   ....[0]....
.L_383:
        /* <DEDUP_REMOVED lines=46> */


	//----- nvinfo : EIATTR_MERCURY_ISA_VERSION
	.align		4
.L_384:
        /*0300*/ 	.byte	0x03, 0x5f
        /*0302*/ 	.short	0x0101


	//----- nvinfo : EIATTR_INT_WARP_WIDE_INSTR_OFFSETS
	.align		4
        /*0304*/ 	.byte	0x04, 0x31
        /*0306*/ 	.short	(.L_386 - .L_385)


	//   ....[0]....
.L_385:
        /*0308*/ 	.word	0x000001e0


	//   ....[1]....
        /*030c*/ 	.word	0x000002a0


	//   ....[2]....
        /*0310*/ 	.word	0x000071b0


	//   ....[3]....
        /*0314*/ 	.word	0x00007620


	//   ....[4]....
        /*0318*/ 	.word	0x00007bf0


	//----- nvinfo : EIATTR_COOP_GROUP_MASK_REGIDS
	.align		4
.L_386:
        /*031c*/ 	.byte	0x04, 0x29
        /*031e*/ 	.short	(.L_388 - .L_387)


	//   ....[0]....
.L_387:
        /*0320*/ 	.word	0xffffffff


	//   ....[1]....
        /*0324*/ 	.word	0xffffffff


	//   ....[2]....
        /*0328*/ 	.word	0xffffffff


	//   ....[3]....
        /*032c*/ 	.word	0xffffffff


	//   ....[4]....
        /*0330*/ 	.word	0xffffffff


	//   ....[5]....
        /*0334*/ 	.word	0xffffffff


	//   ....[6]....
        /*0338*/ 	.word	0xffffffff


	//   ....[7]....
        /*033c*/ 	.word	0xffffffff


	//   ....[8]....
        /*0340*/ 	.word	0xffffffff


	//   ....[9]....
        /*0344*/ 	.word	0xffffffff


	//   ....[10]....
        /*0348*/ 	.word	0xffffffff


	//   ....[11]....
        /*034c*/ 	.word	0xffffffff


	//   ....[12]....
        /*0350*/ 	.word	0xffffffff


	//   ....[13]....
        /*0354*/ 	.word	0xffffffff


	//   ....[14]....
        /*0358*/ 	.word	0xffffffff


	//   ....[15]....
        /*035c*/ 	.word	0xffffffff


	//   ....[16]....
        /*0360*/ 	.word	0xffffffff


	//   ....[17]....
        /*0364*/ 	.word	0xffffffff


	//   ....[18]....
        /*0368*/ 	.word	0xffffffff


	//   ....[19]....
        /*036c*/ 	.word	0xffffffff


	//   ....[20]....
        /*0370*/ 	.word	0xffffffff


	//   ....[21]....
        /*0374*/ 	.word	0xffffffff


	//   ....[22]....
        /*0378*/ 	.word	0xffffffff


	//   ....[23]....
        /*037c*/ 	.word	0xffffffff


	//   ....[24]....
        /*0380*/ 	.word	0xffffffff


	//   ....[25]....
        /*0384*/ 	.word	0xffffffff


	//   ....[26]....
        /*0388*/ 	.word	0xffffffff


	//   ....[27]....
        /*038c*/ 	.word	0xffffffff


	//   ....[28]....
        /*0390*/ 	.word	0xffffffff


	//   ....[29]....
        /*0394*/ 	.word	0xffffffff


	//   ....[30]....
        /*0398*/ 	.word	0xffffffff


	//   ....[31]....
        /*039c*/ 	.word	0xffffffff


	//   ....[32]....
        /*03a0*/ 	.word	0xffffffff


	//   ....[33]....
        /*03a4*/ 	.word	0xffffffff


	//   ....[34]....
        /*03a8*/ 	.word	0xffffffff


	//   ....[35]....
        /*03ac*/ 	.word	0xffffffff


	//   ....[36]....
        /*03b0*/ 	.word	0xffffffff


	//   ....[37]....
        /*03b4*/ 	.word	0xffffffff


	//   ....[38]....
        /*03b8*/ 	.word	0xffffffff


	//   ....[39]....
        /*03bc*/ 	.word	0xffffffff


	//   ....[40]....
        /*03c0*/ 	.word	0xffffffff


	//   ....[41]....
        /*03c4*/ 	.word	0xffffffff


	//   ....[42]....
        /*03c8*/ 	.word	0xffffffff


	//   ....[43]....
        /*03cc*/ 	.word	0xffffffff


	//   ....[44]....
        /*03d0*/ 	.word	0xffffffff


	//   ....[45]....
        /*03d4*/ 	.word	0xffffffff


	//   ....[46]....
        /*03d8*/ 	.word	0xffffffff


	//   ....[47]....
        /*03dc*/ 	.word	0xffffffff


	//   ....[48]....
        /*03e0*/ 	.word	0xffffffff


	//   ....[49]....
        /*03e4*/ 	.word	0xffffffff


	//   ....[50]....
        /*03e8*/ 	.word	0xffffffff


	//   ....[51]....
        /*03ec*/ 	.word	0xffffffff


	//   ....[52]....
        /*03f0*/ 	.word	0xffffffff


	//   ....[53]....
        /*03f4*/ 	.word	0xffffffff


	//   ....[54]....
        /*03f8*/ 	.word	0xffffffff


	//   ....[55]....
        /*03fc*/ 	.word	0xffffffff


	//   ....[56]....
        /*0400*/ 	.word	0xffffffff


	//   ....[57]....
        /*0404*/ 	.word	0xffffffff


	//   ....[58]....
        /*0408*/ 	.word	0xffffffff


	//   ....[59]....
        /*040c*/ 	.word	0xffffffff


	//   ....[60]....
        /*0410*/ 	.word	0xffffffff


	//   ....[61]....
        /*0414*/ 	.word	0xffffffff


	//   ....[62]....
        /*0418*/ 	.word	0xffffffff


	//   ....[63]....
        /*041c*/ 	.word	0xffffffff


	//   ....[64]....
        /*0420*/ 	.word	0xffffffff


	//   ....[65]....
        /*0424*/ 	.word	0xffffffff


	//   ....[66]....
        /*0428*/ 	.word	0xffffffff


	//   ....[67]....
        /*042c*/ 	.word	0xffffffff


	//   ....[68]....
        /*0430*/ 	.word	0xffffffff


	//   ....[69]....
        /*0434*/ 	.word	0xffffffff


	//   ....[70]....
        /*0438*/ 	.word	0xffffffff


	//   ....[71]....
        /*043c*/ 	.word	0xffffffff


	//   ....[72]....
        /*0440*/ 	.word	0xffffffff


	//   ....[73]....
        /*0444*/ 	.word	0xffffffff


	//   ....[74]....
        /*0448*/ 	.word	0xffffffff


	//   ....[75]....
        /*044c*/ 	.word	0xffffffff


	//   ....[76]....
        /*0450*/ 	.word	0xffffffff


	//   ....[77]....
        /*0454*/ 	.word	0xffffffff


	//   ....[78]....
        /*0458*/ 	.word	0x0500000f


	//   ....[79]....
        /*045c*/ 	.word	0x0500000f


	//   ....[80]....
        /*0460*/ 	.word	0x0500000f


	//   ....[81]....
        /*0464*/ 	.word	0x0500000f


	//----- nvinfo : EIATTR_COOP_GROUP_INSTR_OFFSETS
	.align		4
.L_388:
        /*0468*/ 	.byte	0x04, 0x28
        /*046a*/ 	.short	(.L_390 - .L_389)


	//   ....[0]....
.L_389:
        /*046c*/ 	.word	0x00000060


	//   ....[1]....
        /*0470*/ 	.word	0x000001f0


	//   ....[2]....
        /*0474*/ 	.word	0x00000280


	//   ....[3]....
        /*0478*/ 	.word	0x00000400


	//   ....[4]....
        /*047c*/ 	.word	0x00000640


	//   ....[5]....
        /*0480*/ 	.word	0x00000b90


	//   ....[6]....
        /*0484*/ 	.word	0x00001f00


	//   ....[7]....
        /*0488*/ 	.word	0x00002080


	//   ....[8]....
        /*048c*/ 	.word	0x00002200


	//   ....[9]....
        /*0490*/ 	.word	0x00002240


	//   ....[10]....
        /*0494*/ 	.word	0x00002380


	//   ....[11]....
        /*0498*/ 	.word	0x000024e0


	//   ....[12]....
        /*049c*/ 	.word	0x00002540


	//   ....[13]....
        /*04a0*/ 	.word	0x00002560


	//   ....[14]....
        /*04a4*/ 	.word	0x000025e0


	//   ....[15]....
        /*04a8*/ 	.word	0x000025f0


	//   ....[16]....
        /*04ac*/ 	.word	0x00002610


	//   ....[17]....
        /*04b0*/ 	.word	0x00002650


	//   ....[18]....
        /*04b4*/ 	.word	0x000026a0


	//   ....[19]....
        /*04b8*/ 	.word	0x00002730


	//   ....[20]....
        /*04bc*/ 	.word	0x00002760


	//   ....[21]....
        /*04c0*/ 	.word	0x00002870


	//   ....[22]....
        /*04c4*/ 	.word	0x00002890


	//   ....[23]....
        /*04c8*/ 	.word	0x000029e0


	//   ....[24]....
        /*04cc*/ 	.word	0x00002a40


	//   ....[25]....
        /*04d0*/ 	.word	0x00002ac0


	//   ....[26]....
        /*04d4*/ 	.word	0x00002ae0


	//   ....[27]....
        /*04d8*/ 	.word	0x00002c70


	//   ....[28]....
        /*04dc*/ 	.word	0x00002ca0


	//   ....[29]....
        /*04e0*/ 	.word	0x00002d00


	//   ....[30]....
        /*04e4*/ 	.word	0x00002ed0


	//   ....[31]....
        /*04e8*/ 	.word	0x00003000


	//   ....[32]....
        /*04ec*/ 	.word	0x00003020


	//   ....[33]....
        /*04f0*/ 	.word	0x00003030


	//   ....[34]....
        /*04f4*/ 	.word	0x00003050


	//   ....[35]....
        /*04f8*/ 	.word	0x00003060


	//   ....[36]....
        /*04fc*/ 	.word	0x00003090


	//   ....[37]....
        /*0500*/ 	.word	0x000030b0


	//   ....[38]....
        /*0504*/ 	.word	0x000030f0


	//   ....[39]....
        /*0508*/ 	.word	0x000031f0


	//   ....[40]....
        /*050c*/ 	.word	0x00003230


	//   ....[41]....
        /*0510*/ 	.word	0x00003270


	//   ....[42]....
        /*0514*/ 	.word	0x000032b0


	//   ....[43]....
        /*0518*/ 	.word	0x00003390


	//   ....[44]....
        /*051c*/ 	.word	0x000033e0


	//   ....[45]....
        /*0520*/ 	.word	0x00003530


	//   ....[46]....
        /*0524*/ 	.word	0x000035c0


	//   ....[47]....
        /*0528*/ 	.word	0x00003740


	//   ....[48]....
        /*052c*/ 	.word	0x00003780


	//   ....[49]....
        /*0530*/ 	.word	0x000037d0


	//   ....[50]....
        /*0534*/ 	.word	0x00003800


	//   ....[51]....
        /*0538*/ 	.word	0x00003810


	//   ....[52]....
        /*053c*/ 	.word	0x000038c0


	//   ....[53]....
        /*0540*/ 	.word	0x00003940


	//   ....[54]....
        /*0544*/ 	.word	0x00003c50


	//   ....[55]....
        /*0548*/ 	.word	0x00003c60


	//   ....[56]....
        /*054c*/ 	.word	0x00003cd0


	//   ....[57]....
        /*0550*/ 	.word	0x00003d00


	//   ....[58]....
        /*0554*/ 	.word	0x00003d10


	//   ....[59]....
        /*0558*/ 	.word	0x00003d30


	//   ....[60]....
        /*055c*/ 	.word	0x00003d40


	//   ....[61]....
        /*0560*/ 	.word	0x00003d60


	//   ....[62]....
        /*0564*/ 	.word	0x00004050


	//   ....[63]....
        /*0568*/ 	.word	0x00004060


	//   ....[64]....
        /*056c*/ 	.word	0x00004070


	//   ....[65]....
        /*0570*/ 	.word	0x00004080


	//   ....[66]....
        /*0574*/ 	.word	0x00004090


	//   ....[67]....
        /*0578*/ 	.word	0x000040b0


	//   ....[68]....
        /*057c*/ 	.word	0x000040e0


	//   ....[69]....
        /*0580*/ 	.word	0x00004120


	//   ....[70]....
        /*0584*/ 	.word	0x00006510


	//   ....[71]....
        /*0588*/ 	.word	0x00006940


	//   ....[72]....
        /*058c*/ 	.word	0x00006e50


	//   ....[73]....
        /*0590*/ 	.word	0x000070e0


	//   ....[74]....
        /*0594*/ 	.word	0x00007320


	//   ....[75]....
        /*0598*/ 	.word	0x00007550


	//   ....[76]....
        /*059c*/ 	.word	0x00007800


	//   ....[77]....
        /*05a0*/ 	.word	0x00007b30


	//   ....[78]....
        /*05a4*/ 	.word	0x000095b0


	//   ....[79]....
        /*05a8*/ 	.word	0x00009700


	//   ....[80]....
        /*05ac*/ 	.word	0x00009770


	//   ....[81]....
        /*05b0*/ 	.word	0x000097e0


	//----- nvinfo : EIATTR_REG_RECONFIG
	.align		4
.L_390:
        /*05b4*/ 	.byte	0x01, 0x54
	.zero		2


	//----- nvinfo : EIATTR_SYSCALL_OFFSETS
	.align		4
        /*05b8*/ 	.byte	0x04, 0x46
        /*05ba*/ 	.short	(.L_392 - .L_391)


	//   ....[0]....
.L_391:
        /*05bc*/ 	.word	0x000007f0


	//   ....[1]....
        /*05c0*/ 	.word	0x000008e0


	//   ....[2]....
        /*05c4*/ 	.word	0x00000a40


	//   ....[3]....
        /*05c8*/ 	.word	0x00000b30


	//   ....[4]....
        /*05cc*/ 	.word	0x00005e80


	//   ....[5]....
        /*05d0*/ 	.word	0x00005fb0


	//   ....[6]....
        /*05d4*/ 	.word	0x000060d0


	//   ....[7]....
        /*05d8*/ 	.word	0x000061f0


	//----- nvinfo : EIATTR_MBARRIER_INSTR_OFFSETS
	.align		4
.L_392:
        /*05dc*/ 	.byte	0x04, 0x39
        /*05de*/ 	.short	(.L_394 - .L_393)


	//   ....[0]....
.L_393:
        /*05e0*/ 	.word	0x000002c0
        /*05e4*/ 	.word	0x000000ff
        /*05e8*/ 	.word	0x00030c00
        /*05ec*/ 	.short	0x0100
        /*05ee*/ 	.byte	0x06
	.zero		1


	//   ....[1]....
        /*05f0*/ 	.word	0x000003b0
        /*05f4*/ 	.word	0x000000ff
        /*05f8*/ 	.word	0x00030c10
        /*05fc*/ 	.short	0x0100
        /*05fe*/ 	.byte	0x08
	.zero		1


	//   ....[2]....
        /*0600*/ 	.word	0x000003c0
        /*0604*/ 	.word	0x000000ff
        /*0608*/ 	.word	0x00030c20
        /*060c*/ 	.short	0x0100
        /*060e*/ 	.byte	0x08
	.zero		1


	//   ....[3]....
        /*0610*/ 	.word	0x000003d0
        /*0614*/ 	.word	0x000000ff
        /*0618*/ 	.word	0x00030c18
        /*061c*/ 	.short	0x0100
        /*061e*/ 	.byte	0x08
	.zero		1


	//   ....[4]....
        /*0620*/ 	.word	0x000003e0
        /*0624*/ 	.word	0x000000ff
        /*0628*/ 	.word	0x00030c28
        /*062c*/ 	.short	0x0100
        /*062e*/ 	.byte	0x08
	.zero		1


	//   ....[5]....
        /*0630*/ 	.word	0x00000510
        /*0634*/ 	.word	0x000000ff
        /*0638*/ 	.word	0x00030c30
        /*063c*/ 	.short	0x0100
        /*063e*/ 	.byte	0x08
	.zero		1


	//   ....[6]....
        /*0640*/ 	.word	0x00000520
        /*0644*/ 	.word	0x000000ff
        /*0648*/ 	.word	0x00030c40
        /*064c*/ 	.short	0x0100
        /*064e*/ 	.byte	0x08
	.zero		1


	//   ....[7]....
        /*0650*/ 	.word	0x00000530
        /*0654*/ 	.word	0x000000ff
        /*0658*/ 	.word	0x00030c38
        /*065c*/ 	.short	0x0100
        /*065e*/ 	.byte	0x08
	.zero		1


	//   ....[8]....
        /*0660*/ 	.word	0x00000540
        /*0664*/ 	.word	0x000000ff
        /*0668*/ 	.word	0x00030c48
        /*066c*/ 	.short	0x0100
        /*066e*/ 	.byte	0x08
	.zero		1


	//   ....[9]....
        /*0670*/ 	.word	0x00000bc0
        /*0674*/ 	.word	0x00000002
        /*0678*/ 	.word	0x00030c00
        /*067c*/ 	.short	0x010a
        /*067e*/ 	.byte	0x3f
	.zero		1


	//   ....[10]....
        /*0680*/ 	.word	0x00000c50
        /*0684*/ 	.word	0x00000002
        /*0688*/ 	.word	0x00030c00
        /*068c*/ 	.short	0x010a
        /*068e*/ 	.byte	0x3f
	.zero		1


	//   ....[11]....
        /*0690*/ 	.word	0x00001520
        /*0694*/ 	.word	0x00000015
        /*0698*/ 	.word	0x00030c10
        /*069c*/ 	.short	0x010a
        /*069e*/ 	.byte	0x3f
	.zero		1


	//   ....[12]....
        /*06a0*/ 	.word	0x00001590
        /*06a4*/ 	.word	0x00000015
        /*06a8*/ 	.word	0x00030c10
        /*06ac*/ 	.short	0x010a
        /*06ae*/ 	.byte	0x3f
	.zero		1


	//   ....[13]....
        /*06b0*/ 	.word	0x000019b0
        /*06b4*/ 	.word	0x00000015
        /*06b8*/ 	.word	0x00030c30
        /*06bc*/ 	.short	0x010a
        /*06be*/ 	.byte	0x3f
	.zero		1


	//   ....[14]....
        /*06c0*/ 	.word	0x000019f0
        /*06c4*/ 	.word	0x00000015
        /*06c8*/ 	.word	0x00030c30
        /*06cc*/ 	.short	0x010a
        /*06ce*/ 	.byte	0x3f
	.zero		1


	//   ....[15]....
        /*06d0*/ 	.word	0x000056c0
        /*06d4*/ 	.word	0x00000000
        /*06d8*/ 	.word	0x00000000
        /*06dc*/ 	.short	0x0101
        /*06de*/ 	.byte	0x3f
	.zero		1


	//   ....[16]....
        /*06e0*/ 	.word	0x00005b00
        /*06e4*/ 	.word	0x00000000
        /*06e8*/ 	.word	0x00000000
        /*06ec*/ 	.short	0x0101
        /*06ee*/ 	.byte	0x3f
	.zero		1


	//   ....[17]....
        /*06f0*/ 	.word	0x00007fa0
        /*06f4*/ 	.word	0x0000000b
        /*06f8*/ 	.word	0x00030c20
        /*06fc*/ 	.short	0x010a
        /*06fe*/ 	.byte	0x3f
	.zero		1


	//   ....[18]....
        /*0700*/ 	.word	0x00008470
        /*0704*/ 	.word	0x0000000b
        /*0708*/ 	.word	0x00030c40
        /*070c*/ 	.short	0x010a
        /*070e*/ 	.byte	0x3f
	.zero		1


	//   ....[19]....
        /*0710*/ 	.word	0x000086a0
        /*0714*/ 	.word	0x0000000b
        /*0718*/ 	.word	0x00030c28
        /*071c*/ 	.short	0x010a
        /*071e*/ 	.byte	0x3f
	.zero		1


	//   ....[20]....
        /*0720*/ 	.word	0x00008840
        /*0724*/ 	.word	0x0000000b
        /*0728*/ 	.word	0x00030c48
        /*072c*/ 	.short	0x010a
        /*072e*/ 	.byte	0x3f
	.zero		1


	//   ....[21]....
        /*0730*/ 	.word	0x00008a50
        /*0734*/ 	.word	0x0000000b
        /*0738*/ 	.word	0x00030c20
        /*073c*/ 	.short	0x010a
        /*073e*/ 	.byte	0x3f
	.zero		1


	//   ....[22]....
        /*0740*/ 	.word	0x00008c60
        /*0744*/ 	.word	0x0000000b
        /*0748*/ 	.word	0x00030c40
        /*074c*/ 	.short	0x010a
        /*074e*/ 	.byte	0x3f
	.zero		1


	//   ....[23]....
        /*0750*/ 	.word	0x00008e60
        /*0754*/ 	.word	0x0000000b
        /*0758*/ 	.word	0x00030c28
        /*075c*/ 	.short	0x010a
        /*075e*/ 	.byte	0x3f
	.zero		1


	//   ....[24]....
        /*0760*/ 	.word	0x00009060
        /*0764*/ 	.word	0x0000000d
        /*0768*/ 	.word	0x00030c40
        /*076c*/ 	.short	0x010a
        /*076e*/ 	.byte	0x3f
	.zero		1


	//   ....[25]....
        /*0770*/ 	.word	0x00009420
        /*0774*/ 	.word	0x00000006
        /*0778*/ 	.word	0x00000000
        /*077c*/ 	.short	0x010a
        /*077e*/ 	.byte	0x3f
	.zero		1


	//   ....[26]....
        /*0780*/ 	.word	0x00009480
        /*0784*/ 	.word	0x00000003
        /*0788*/ 	.word	0x00000000
        /*078c*/ 	.short	0x010a
        /*078e*/ 	.byte	0x3f
	.zero		1


	//   ....[27]....
        /*0790*/ 	.word	0x000094e0
        /*0794*/ 	.word	0x00000000
        /*0798*/ 	.word	0x00000000
        /*079c*/ 	.short	0x010a
        /*079e*/ 	.byte	0x3f
	.zero		1


	//   ....[28]....
        /*07a0*/ 	.word	0x00009510
        /*07a4*/ 	.word	0x00000003
        /*07a8*/ 	.word	0x00000000
        /*07ac*/ 	.short	0x010a
        /*07ae*/ 	.byte	0x3f
	.zero		1


	//   ....[29]....
        /*07b0*/ 	.word	0x000095e0
        /*07b4*/ 	.word	0x00000002
        /*07b8*/ 	.word	0x00030c00
        /*07bc*/ 	.short	0x010a
        /*07be*/ 	.byte	0x3f
	.zero		1


	//   ....[30]....
        /*07c0*/ 	.word	0x00009630
        /*07c4*/ 	.word	0x00000015
        /*07c8*/ 	.word	0x00030c10
        /*07cc*/ 	.short	0x010a
        /*07ce*/ 	.byte	0x3f
	.zero		1


	//   ....[31]....
        /*07d0*/ 	.word	0x00009680
        /*07d4*/ 	.word	0x00000015
        /*07d8*/ 	.word	0x00030c30
        /*07dc*/ 	.short	0x010a
        /*07de*/ 	.byte	0x3f
	.zero		1


	//   ....[32]....
        /*07e0*/ 	.word	0x00009820
        /*07e4*/ 	.word	0x0000000b
        /*07e8*/ 	.word	0x00030c20
        /*07ec*/ 	.short	0x010a
        /*07ee*/ 	.byte	0x3f
	.zero		1


	//   ....[33]....
        /*07f0*/ 	.word	0x00009870
        /*07f4*/ 	.word	0x0000000b
        /*07f8*/ 	.word	0x00030c40
        /*07fc*/ 	.short	0x010a
        /*07fe*/ 	.byte	0x3f
	.zero		1


	//   ....[34]....
        /*0800*/ 	.word	0x000098c0
        /*0804*/ 	.word	0x0000000b
        /*0808*/ 	.word	0x00030c28
        /*080c*/ 	.short	0x010a
        /*080e*/ 	.byte	0x3f
	.zero		1


	//   ....[35]....
        /*0810*/ 	.word	0x00009910
        /*0814*/ 	.word	0x0000000b
        /*0818*/ 	.word	0x00030c48
        /*081c*/ 	.short	0x010a
        /*081e*/ 	.byte	0x3f
	.zero		1


	//   ....[36]....
        /*0820*/ 	.word	0x00009970
        /*0824*/ 	.word	0x0000000b
        /*0828*/ 	.word	0x00030c20
        /*082c*/ 	.short	0x010a
        /*082e*/ 	.byte	0x3f
	.zero		1


	//   ....[37]....
        /*0830*/ 	.word	0x000099c0
        /*0834*/ 	.word	0x0000000b
        /*0838*/ 	.word	0x00030c40
        /*083c*/ 	.short	0x010a
        /*083e*/ 	.byte	0x3f
	.zero		1


	//   ....[38]....
        /*0840*/ 	.word	0x00009a10
        /*0844*/ 	.word	0x0000000b
        /*0848*/ 	.word	0x00030c28
        /*084c*/ 	.short	0x010a
        /*084e*/ 	.byte	0x3f
	.zero		1


	//   ....[39]....
        /*0850*/ 	.word	0x00009a60
        /*0854*/ 	.word	0x0000000d
        /*0858*/ 	.word	0x00030c40
        /*085c*/ 	.short	0x010a
        /*085e*/ 	.byte	0x3f
	.zero		1


	//   ....[40]....
        /*0860*/ 	.word	0x00009b40
        /*0864*/ 	.word	0x00000006
        /*0868*/ 	.word	0x00000000
        /*086c*/ 	.short	0x010a
        /*086e*/ 	.byte	0x3f
	.zero		1


	//   ....[41]....
        /*0870*/ 	.word	0x00009b90
        /*0874*/ 	.word	0x00000003
        /*0878*/ 	.word	0x00000000
        /*087c*/ 	.short	0x010a
        /*087e*/ 	.byte	0x3f
	.zero		1


	//   ....[42]....
        /*0880*/ 	.word	0x00009be0
        /*0884*/ 	.word	0x00000000
        /*0888*/ 	.word	0x00000000
        /*088c*/ 	.short	0x010a
        /*088e*/ 	.byte	0x3f
	.zero		1


	//----- nvinfo : EIATTR_NUM_MBARRIERS
	.align		4
.L_394:
        /*0890*/ 	.byte	0x03, 0x38
        /*0892*/ 	.short	0x0009


	//----- nvinfo : EIATTR_EXIT_INSTR_OFFSETS
	.align		4
        /*0894*/ 	.byte	0x04, 0x1c
        /*0896*/ 	.short	(.L_396 - .L_395)


	//   ....[0]....
.L_395:
        /*0898*/ 	.word	0x00009560


	//----- nvinfo : EIATTR_MAX_THREADS
	.align		4
.L_396:
        /*089c*/ 	.byte	0x04, 0x05
        /*089e*/ 	.short	(.L_398 - .L_397)
.L_397:
        /*08a0*/ 	.word	0x00000180
        /*08a4*/ 	.word	0x00000001
        /*08a8*/ 	.word	0x00000001


	//----- nvinfo : EIATTR_CRS_STACK_SIZE
	.align		4
.L_398:
        /*08ac*/ 	.byte	0x04, 0x1e
        /*08ae*/ 	.short	(.L_400 - .L_399)
.L_399:
        /*08b0*/ 	.word	0x00000000


	//----- nvinfo : EIATTR_CBANK_PARAM_SIZE
	.align		4
.L_400:
        /*08b4*/ 	.byte	0x03, 0x19
        /*08b6*/ 	.short	0x0970


	//----- nvinfo : EIATTR_PARAM_CBANK
	.align		4
        /*08b8*/ 	.byte	0x04, 0x0a
        /*08ba*/ 	.short	(.L_402 - .L_401)
	.align		4
.L_401:
        /*08bc*/ 	.word	index@(.nv.constant0._ZN7cutlass13device_kernelIN5flash11enable_sm90INS1_16FlashAttnBwdSm90INS1_25CollectiveMainloopBwdSm90ILi2ELi2ELi2EN4cute5tupleIJNS5_1CILi1EEES8_S8_EEENS6_IJNS7_ILi128EEESA_NS7_ILi64EEEEEENS_6half_tEfNS_4arch4Sm90ELb0ELb0ELb1ELb0ELb1ELb1ELb0ELb0ELi2ELi1ELi2ELi2ELb0EEENS1_21CollectiveEpilogueBwdISC_SD_SF_Li256ELb0ELb0ELi1EEENS1_19SingleTileSchedulerILb0ELb0ELb0ELi128EEEEEEEEEvNT_6ParamsE)
        /*08c0*/ 	.short	0x0210
        /*08c2*/ 	.short	0x0970


	//----- nvinfo : EIATTR_SW_WAR
	.align		4
.L_402:
        /*08c4*/ 	.byte	0x04, 0x36
        /*08c6*/ 	.short	(.L_404 - .L_403)
.L_403:
        /*08c8*/ 	.word	0x00000008
.L_404:


//--------------------- .nv.info._ZN7cutlass13device_kernelIN5flash11enable_sm90INS1_16FlashAttnBwdSm90INS1_25CollectiveMainloopBwdSm90ILi2ELi2ELi2EN4cute5tupleIJNS5_1CILi1EEES8_S8_EEENS6_IJNS7_ILi128EEESA_NS7_ILi64EEEEEENS_6half_tEfNS_4arch4Sm90ELb0ELb0ELb1ELb0ELb0ELb1ELb0ELb0ELi2ELi1ELi2ELi2ELb0EEENS1_24CollectiveEpilogueBwdGQAISC_fSF_Li256ELb0ELb0EEENS1_19SingleTileSchedulerILb0ELb0ELb0ELi128EEEEEEEEEvNT_6ParamsE --------------------------
	.section	.nv.info._ZN7cutlass13device_kernelIN5flash11enable_sm90INS1_16FlashAttnBwdSm90INS1_25CollectiveMainloopBwdSm90ILi2ELi2ELi2EN4cute5tupleIJNS5_1CILi1EEES8_S8_EEENS6_IJNS7_ILi128EEESA_NS7_ILi64EEEEEENS_6half_tEfNS_4arch4Sm90ELb0ELb0ELb1ELb0ELb0ELb1ELb0ELb0ELi2ELi1ELi2ELi2ELb0EEENS1_24CollectiveEpilogueBwdGQAISC_fSF_Li256ELb0ELb0EEENS1_19SingleTileSchedulerILb0ELb0ELb0ELi128EEEEEEEEEvNT_6ParamsE,"",@"SHT_CUDA_INFO"
	.sectionflags	@""
	.align	4


	//----- nvinfo : EIATTR_CUDA_API_VERSION
	.align		4
        /*0000*/ 	.byte	0x04, 0x37
        /*0002*/ 	.short	(.L_406 - .L_405)
.L_405:
        /*0004*/ 	.word	0x00000082


	//----- nvinfo : EIATTR_KPARAM_INFO
	.align		4
.L_406:
        /*0008*/ 	.byte	0x04, 0x17
        /*000a*/ 	.short	(.L_408 - .L_407)
.L_407:
        /*000c*/ 	.word	0x00000000
        /*0010*/ 	.short	0x0000
        /*0012*/ 	.short	0x0070
        /*0014*/ 	.byte	0x00, 0xf0, 0x01, 0x1a


	//----- nvinfo : EIATTR_SPARSE_MMA_MASK
	.align		4
.L_408:
        /*0018*/ 	.byte	0x03, 0x50
        /*001a*/ 	.short	0x0000


	//----- nvinfo : EIATTR_MAXREG_COUNT
	.align		4
        /*001c*/ 	.byte	0x03, 0x1b
        /*001e*/ 	.short	0x00a8


	//----- nvinfo : EIATTR_NUM_BARRIERS
	.align		4
        /*0020*/ 	.byte	0x02, 0x4c
        /*0022*/ 	.byte	0x10
	.zero		1


	//----- nvinfo : EIATTR_EXTERNS
	.align		4
        /*0024*/ 	.byte	0x04, 0x0f
        /*0026*/ 	.short	(.L_410 - .L_409)


	//   ....[0]....
	.align		4
.L_409:
        /*0028*/ 	.word	index@(__assertfail)


	//----- nvinfo : EIATTR_ANNOTATIONS
	.align		4
.L_410:
        /*002c*/ 	.byte	0x04, 0x55
        /*002e*/ 	.short	(.L_412 - .L_411)


	//   ....[0]....
.L_411:
        /* <DEDUP_REMOVED lines=47> */


	//----- nvinfo : EIATTR_MERCURY_ISA_VERSION
	.align		4
.L_412:
        /*0310*/ 	.byte	0x03, 0x5f
        /*0312*/ 	.short	0x0101


	//----- nvinfo : EIATTR_INT_WARP_WIDE_INSTR_OFFSETS
	.align		4
        /*0314*/ 	.byte	0x04, 0x31
        /*0316*/ 	.short	(.L_414 - .L_413)


	//   ....[0]....
.L_413:
        /*0318*/ 	.word	0x00000180


	//   ....[1]....
        /*031c*/ 	.word	0x00000240


	//----- nvinfo : EIATTR_COOP_GROUP_MASK_REGIDS
	.align		4
.L_414:
        /*0320*/ 	.byte	0x04, 0x29
        /*0322*/ 	.short	(.L_416 - .L_415)


	//   ....[0]....
.L_415:
        /*0324*/ 	.word	0xffffffff


	//   ....[1]....
        /*0328*/ 	.word	0xffffffff


	//   ....[2]....
        /*032c*/ 	.word	0xffffffff


	//   ....[3]....
        /*0330*/ 	.word	0xffffffff


	//   ....[4]....
        /*0334*/ 	.word	0xffffffff


	//   ....[5]....
        /*0338*/ 	.word	0xffffffff


	//   ....[6]....
        /*033c*/ 	.word	0xffffffff


	//   ....[7]....
        /*0340*/ 	.word	0xffffffff


	//   ....[8]....
        /*0344*/ 	.word	0xffffffff


	//   ....[9]....
        /*0348*/ 	.word	0xffffffff


	//   ....[10]....
        /*034c*/ 	.word	0xffffffff


	//   ....[11]....
        /*0350*/ 	.word	0xffffffff


	//   ....[12]....
        /*0354*/ 	.word	0xffffffff


	//   ....[13]....
        /*0358*/ 	.word	0xffffffff


	//   ....[14]....
        /*035c*/ 	.word	0xffffffff


	//   ....[15]....
        /*0360*/ 	.word	0xffffffff


	//   ....[16]....
        /*0364*/ 	.word	0xffffffff


	//   ....[17]....
        /*0368*/ 	.word	0xffffffff


	//   ....[18]....
        /*036c*/ 	.word	0xffffffff


	//   ....[19]....
        /*0370*/ 	.word	0xffffffff


	//   ....[20]....
        /*0374*/ 	.word	0xffffffff


	//   ....[21]....
        /*0378*/ 	.word	0xffffffff


	//   ....[22]....
        /*037c*/ 	.word	0xffffffff


	//   ....[23]....
        /*0380*/ 	.word	0xffffffff


	//   ....[24]....
        /*0384*/ 	.word	0xffffffff


	//   ....[25]....
        /*0388*/ 	.word	0xffffffff


	//   ....[26]....
        /*038c*/ 	.word	0xffffffff


	//   ....[27]....
        /*0390*/ 	.word	0xffffffff


	//   ....[28]....
        /*0394*/ 	.word	0xffffffff


	//   ....[29]....
        /*0398*/ 	.word	0xffffffff


	//   ....[30]....
        /*039c*/ 	.word	0xffffffff


	//   ....[31]....
        /*03a0*/ 	.word	0xffffffff


	//   ....[32]....
        /*03a4*/ 	.word	0xffffffff


	//   ....[33]....
        /*03a8*/ 	.word	0xffffffff


	//   ....[34]....
        /*03ac*/ 	.word	0xffffffff


	//   ....[35]....
        /*03b0*/ 	.word	0xffffffff


	//   ....[36]....
        /*03b4*/ 	.word	0xffffffff


	//   ....[37]....
        /*03b8*/ 	.word	0xffffffff


	//   ....[38]....
        /*03bc*/ 	.word	0xffffffff


	//   ....[39]....
        /*03c0*/ 	.word	0xffffffff


	//   ....[40]....
        /*03c4*/ 	.word	0xffffffff


	//   ....[41]....
        /*03c8*/ 	.word	0xffffffff


	//   ....[42]....
        /*03cc*/ 	.word	0xffffffff


	//   ....[43]....
        /*03d0*/ 	.word	0xffffffff


	//   ....[44]....
        /*03d4*/ 	.word	0xffffffff


	//   ....[45]....
        /*03d8*/ 	.word	0xffffffff


	//   ....[46]....
        /*03dc*/ 	.word	0xffffffff


	//   ....[47]....
        /*03e0*/ 	.word	0xffffffff


	//   ....[48]....
        /*03e4*/ 	.word	0xffffffff


	//   ....[49]....
        /*03e8*/ 	.word	0xffffffff


	//   ....[50]....
        /*03ec*/ 	.word	0xffffffff


	//   ....[51]....
        /*03f0*/ 	.word	0xffffffff


	//   ....[52]....
        /*03f4*/ 	.word	0xffffffff


	//   ....[53]....
        /*03f8*/ 	.word	0xffffffff


	//   ....[54]....
        /*03fc*/ 	.word	0xffffffff


	//   ....[55]....
        /*0400*/ 	.word	0xffffffff


	//   ....[56]....
        /*0404*/ 	.word	0xffffffff


	//   ....[57]....
        /*0408*/ 	.word	0xffffffff


	//   ....[58]....
        /*040c*/ 	.word	0xffffffff


	//   ....[59]....
        /*0410*/ 	.word	0xffffffff


	//   ....[60]....
        /*0414*/ 	.word	0xffffffff


	//   ....[61]....
        /*0418*/ 	.word	0xffffffff


	//   ....[62]....
        /*041c*/ 	.word	0xffffffff


	//   ....[63]....
        /*0420*/ 	.word	0xffffffff


	//   ....[64]....
        /*0424*/ 	.word	0xffffffff


	//   ....[65]....
        /*0428*/ 	.word	0xffffffff


	//   ....[66]....
        /*042c*/ 	.word	0xffffffff


	//   ....[67]....
        /*0430*/ 	.word	0xffffffff


	//   ....[68]....
        /*0434*/ 	.word	0xffffffff


	//   ....[69]....
        /*0438*/ 	.word	0xffffffff


	//   ....[70]....
        /*043c*/ 	.word	0xffffffff


	//   ....[71]....
        /*0440*/ 	.word	0x0500000f


	//----- nvinfo : EIATTR_COOP_GROUP_INSTR_OFFSETS
	.align		4
.L_416:
        /*0444*/ 	.byte	0x04, 0x28
        /*0446*/ 	.short	(.L_418 - .L_417)


	//   ....[0]....
.L_417:
        /*0448*/ 	.word	0x00000060


	//   ....[1]....
        /*044c*/ 	.word	0x00000190


	//   ....[2]....
        /*0450*/ 	.word	0x00000220


	//   ....[3]....
        /*0454*/ 	.word	0x000003a0


	//   ....[4]....
        /*0458*/ 	.word	0x000005e0


	//   ....[5]....
        /*045c*/ 	.word	0x00000b30


	//   ....[6]....
        /*0460*/ 	.word	0x00001fb0


	//   ....[7]....
        /*0464*/ 	.word	0x000021b0


	//   ....[8]....
        /*0468*/ 	.word	0x00002340


	//   ....[9]....
        /*046c*/ 	.word	0x00002580


	//   ....[10]....
        /*0470*/ 	.word	0x00002650


	//   ....[11]....
        /*0474*/ 	.word	0x000026a0


	//   ....[12]....
        /*0478*/ 	.word	0x000026c0


	//   ....[13]....
        /*047c*/ 	.word	0x000026f0


	//   ....[14]....
        /*0480*/ 	.word	0x00002720


	//   ....[15]....
        /*0484*/ 	.word	0x00002730


	//   ....[16]....
        /*0488*/ 	.word	0x000027a0


	//   ....[17]....
        /*048c*/ 	.word	0x000027b0


	//   ....[18]....
        /*0490*/ 	.word	0x000027d0


	//   ....[19]....
        /*0494*/ 	.word	0x000028a0


	//   ....[20]....
        /*0498*/ 	.word	0x000028d0


	//   ....[21]....
        /*049c*/ 	.word	0x00002930


	//   ....[22]....
        /*04a0*/ 	.word	0x00002a30


	//   ....[23]....
        /*04a4*/ 	.word	0x00002a60


	//   ....[24]....
        /*04a8*/ 	.word	0x00002bc0


	//   ....[25]....
        /*04ac*/ 	.word	0x00002c30


	//   ....[26]....
        /*04b0*/ 	.word	0x00002c50


	//   ....[27]....
        /*04b4*/ 	.word	0x00002d80


	//   ....[28]....
        /*04b8*/ 	.word	0x00002f90


	//   ....[29]....
        /*04bc*/ 	.word	0x00002fe0


	//   ....[30]....
        /*04c0*/ 	.word	0x00003000


	//   ....[31]....
        /*04c4*/ 	.word	0x00003160


	//   ....[32]....
        /*04c8*/ 	.word	0x00003180


	//   ....[33]....
        /*04cc*/ 	.word	0x00003240


	//   ....[34]....
        /*04d0*/ 	.word	0x00003260


	//   ....[35]....
        /*04d4*/ 	.word	0x00003270


	//   ....[36]....
        /*04d8*/ 	.word	0x00003290


	//   ....[37]....
        /*04dc*/ 	.word	0x000032a0


	//   ....[38]....
        /*04e0*/ 	.word	0x000032c0


	//   ....[39]....
        /*04e4*/ 	.word	0x00003370


	//   ....[40]....
        /*04e8*/ 	.word	0x000033b0


	//   ....[41]....
        /*04ec*/ 	.word	0x00003430


	//   ....[42]....
        /*04f0*/ 	.word	0x00003490


	//   ....[43]....
        /*04f4*/ 	.word	0x00003540


	//   ....[44]....
        /*04f8*/ 	.word	0x000035e0


	//   ....[45]....
        /*04fc*/ 	.word	0x00003620


	//   ....[46]....
        /*0500*/ 	.word	0x00003660


	//   ....[47]....
        /*0504*/ 	.word	0x00003830


	//   ....[48]....
        /*0508*/ 	.word	0x00003910


	//   ....[49]....
        /*050c*/ 	.word	0x000039b0


	//   ....[50]....
        /*0510*/ 	.word	0x000039f0


	//   ....[51]....
        /*0514*/ 	.word	0x00003a20


	//   ....[52]....
        /*0518*/ 	.word	0x00003a60


	//   ....[53]....
        /*051c*/ 	.word	0x00003a90


	//   ....[54]....
        /*0520*/ 	.word	0x00003c10


	//   ....[55]....
        /*0524*/ 	.word	0x00003c70


	//   ....[56]....
        /*0528*/ 	.word	0x00003cc0


	//   ....[57]....
        /*052c*/ 	.word	0x00003de0


	//   ....[58]....
        /*0530*/ 	.word	0x00003ee0


	//   ....[59]....
        /*0534*/ 	.word	0x00003f20


	//   ....[60]....
        /*0538*/ 	.word	0x00003f30


	//   ....[61]....
        /*053c*/ 	.word	0x00003f90


	//   ....[62]....
        /*0540*/ 	.word	0x00004270


	//   ....[63]....
        /*0544*/ 	.word	0x00004280


	//   ....[64]....
        /*0548*/ 	.word	0x000042a0


	//   ....[65]....
        /*054c*/ 	.word	0x000042d0


	//   ....[66]....
        /*0550*/ 	.word	0x00004300


	//   ....[67]....
        /*0554*/ 	.word	0x00004330


	//   ....[68]....
        /*0558*/ 	.word	0x000043a0


	//   ....[69]....
        /*055c*/ 	.word	0x000043d0


	//   ....[70]....
        /*0560*/ 	.word	0x00006650


	//   ....[71]....
        /*0564*/ 	.word	0x00008aa0


	//----- nvinfo : EIATTR_REG_RECONFIG
	.align		4
.L_418:
        /*0568*/ 	.byte	0x01, 0x54
	.zero		2


	//----- nvinfo : EIATTR_SYSCALL_OFFSETS
	.align		4
        /*056c*/ 	.byte	0x04, 0x46
        /*056e*/ 	.short	(.L_420 - .L_419)


	//   ....[0]....
.L_419:
        /*0570*/ 	.word	0x00000790


	//   ....[1]....
        /*0574*/ 	.word	0x00000880


	//   ....[2]....
        /*0578*/ 	.word	0x000009e0


	//   ....[3]....
        /*057c*/ 	.word	0x00000ad0


	//----- nvinfo : EIATTR_MBARRIER_INSTR_OFFSETS
	.align		4
.L_420:
        /*0580*/ 	.byte	0x04, 0x39
        /*0582*/ 	.short	(.L_422 - .L_421)


	//   ....[0]....
.L_421:
        /*0584*/ 	.word	0x00000260
        /*0588*/ 	.word	0x000000ff
        /*058c*/ 	.word	0x00030c00
        /*0590*/ 	.short	0x0100
        /*0592*/ 	.byte	0x06
	.zero		1


	//   ....[1]....
        /*0594*/ 	.word	0x00000350
        /*0598*/ 	.word	0x000000ff
        /*059c*/ 	.word	0x00030c10
        /*05a0*/ 	.short	0x0100
        /*05a2*/ 	.byte	0x08
	.zero		1


	//   ....[2]....
        /*05a4*/ 	.word	0x00000360
        /*05a8*/ 	.word	0x000000ff
        /*05ac*/ 	.word	0x00030c20
        /*05b0*/ 	.short	0x0100
        /*05b2*/ 	.byte	0x08
	.zero		1


	//   ....[3]....
        /*05b4*/ 	.word	0x00000370
        /*05b8*/ 	.word	0x000000ff
        /*05bc*/ 	.word	0x00030c18
        /*05c0*/ 	.short	0x0100
        /*05c2*/ 	.byte	0x08
	.zero		1


	//   ....[4]....
        /*05c4*/ 	.word	0x00000380
        /*05c8*/ 	.word	0x000000ff
        /*05cc*/ 	.word	0x00030c28
        /*05d0*/ 	.short	0x0100
        /*05d2*/ 	.byte	0x08
	.zero		1


	//   ....[5]....
        /*05d4*/ 	.word	0x000004b0
        /*05d8*/ 	.word	0x000000ff
        /*05dc*/ 	.word	0x00030c30
        /*05e0*/ 	.short	0x0100
        /*05e2*/ 	.byte	0x08
	.zero		1


	//   ....[6]....
        /*05e4*/ 	.word	0x000004c0
        /*05e8*/ 	.word	0x000000ff
        /*05ec*/ 	.word	0x00030c40
        /*05f0*/ 	.short	0x0100
        /*05f2*/ 	.byte	0x08
	.zero		1


	//   ....[7]....
        /*05f4*/ 	.word	0x000004d0
        /*05f8*/ 	.word	0x000000ff
        /*05fc*/ 	.word	0x00030c38
        /*0600*/ 	.short	0x0100
        /*0602*/ 	.byte	0x08
	.zero		1


	//   ....[8]....
        /*0604*/ 	.word	0x000004e0
        /*0608*/ 	.word	0x000000ff
        /*060c*/ 	.word	0x00030c48
        /*0610*/ 	.short	0x0100
        /*0612*/ 	.byte	0x08
	.zero		1


	//   ....[9]....
        /*0614*/ 	.word	0x00000b60
        /*0618*/ 	.word	0x00000002
        /*061c*/ 	.word	0x00030c00
        /*0620*/ 	.short	0x010a
        /*0622*/ 	.byte	0x3f
	.zero		1


	//   ....[10]....
        /*0624*/ 	.word	0x00000bb0
        /*0628*/ 	.word	0x00000002
        /*062c*/ 	.word	0x00030c00
        /*0630*/ 	.short	0x010a
        /*0632*/ 	.byte	0x3f
	.zero		1


	//   ....[11]....
        /*0634*/ 	.word	0x000016a0
        /*0638*/ 	.word	0x00000003
        /*063c*/ 	.word	0x00030c10
        /*0640*/ 	.short	0x010a
        /*0642*/ 	.byte	0x3f
	.zero		1


	//   ....[12]....
        /*0644*/ 	.word	0x00001710
        /*0648*/ 	.word	0x00000003
        /*064c*/ 	.word	0x00030c10
        /*0650*/ 	.short	0x010a
        /*0652*/ 	.byte	0x3f
	.zero		1


	//   ....[13]....
        /*0654*/ 	.word	0x00001b30
        /*0658*/ 	.word	0x00000003
        /*065c*/ 	.word	0x00030c30
        /*0660*/ 	.short	0x010a
        /*0662*/ 	.byte	0x3f
	.zero		1


	//   ....[14]....
        /*0664*/ 	.word	0x00001b70
        /*0668*/ 	.word	0x00000003
        /*066c*/ 	.word	0x00030c30
        /*0670*/ 	.short	0x010a
        /*0672*/ 	.byte	0x3f
	.zero		1


	//   ....[15]....
        /*0674*/ 	.word	0x00005850
        /*0678*/ 	.word	0x00000000
        /*067c*/ 	.word	0x00000000
        /*0680*/ 	.short	0x0101
        /*0682*/ 	.byte	0x3f
	.zero		1


	//   ....[16]....
        /*0684*/ 	.word	0x00005ca0
        /*0688*/ 	.word	0x00000003
        /*068c*/ 	.word	0x00000000
        /*0690*/ 	.short	0x0101
        /*0692*/ 	.byte	0x3f
	.zero		1


	//   ....[17]....
        /*0694*/ 	.word	0x00007490
        /*0698*/ 	.word	0x0000000b
        /*069c*/ 	.word	0x00030c20
        /*06a0*/ 	.short	0x010a
        /*06a2*/ 	.byte	0x3f
	.zero		1


	//   ....[18]....
        /*06a4*/ 	.word	0x00007960
        /*06a8*/ 	.word	0x0000000b
        /*06ac*/ 	.word	0x00030c40
        /*06b0*/ 	.short	0x010a
        /*06b2*/ 	.byte	0x3f
	.zero		1


	//   ....[19]....
        /*06b4*/ 	.word	0x00007b90
        /*06b8*/ 	.word	0x0000000b
        /*06bc*/ 	.word	0x00030c28
        /*06c0*/ 	.short	0x010a
        /*06c2*/ 	.byte	0x3f
	.zero		1


	//   ....[20]....
        /*06c4*/ 	.word	0x00007d30
        /*06c8*/ 	.word	0x0000000b
        /*06cc*/ 	.word	0x00030c48
        /*06d0*/ 	.short	0x010a
        /*06d2*/ 	.byte	0x3f
	.zero		1


	//   ....[21]....
        /*06d4*/ 	.word	0x00007f40
        /*06d8*/ 	.word	0x0000000b
        /*06dc*/ 	.word	0x00030c20
        /*06e0*/ 	.short	0x010a
        /*06e2*/ 	.byte	0x3f
	.zero		1


	//   ....[22]....
        /*06e4*/ 	.word	0x00008150
        /*06e8*/ 	.word	0x0000000b
        /*06ec*/ 	.word	0x00030c40
        /*06f0*/ 	.short	0x010a
        /*06f2*/ 	.byte	0x3f
	.zero		1


	//   ....[23]....
        /*06f4*/ 	.word	0x00008350
        /*06f8*/ 	.word	0x0000000b
        /*06fc*/ 	.word	0x00030c28
        /*0700*/ 	.short	0x010a
        /*0702*/ 	.byte	0x3f
	.zero		1


	//   ....[24]....
        /*0704*/ 	.word	0x00008550
        /*0708*/ 	.word	0x0000000d
        /*070c*/ 	.word	0x00030c40
        /*0710*/ 	.short	0x010a
        /*0712*/ 	.byte	0x3f
	.zero		1


	//   ....[25]....
        /*0714*/ 	.word	0x00008910
        /*0718*/ 	.word	0x00000006
        /*071c*/ 	.word	0x00000000
        /*0720*/ 	.short	0x010a
        /*0722*/ 	.byte	0x3f
	.zero		1


	//   ....[26]....
        /*0724*/ 	.word	0x00008970
        /*0728*/ 	.word	0x00000003
        /*072c*/ 	.word	0x00000000
        /*0730*/ 	.short	0x010a
        /*0732*/ 	.byte	0x3f
	.zero		1


	//   ....[27]....
        /*0734*/ 	.word	0x000089d0
        /*0738*/ 	.word	0x00000000
        /*073c*/ 	.word	0x00000000
        /*0740*/ 	.short	0x010a
        /*0742*/ 	.byte	0x3f
	.zero		1


	//   ....[28]....
        /*0744*/ 	.word	0x00008a00
        /*0748*/ 	.word	0x00000003
        /*074c*/ 	.word	0x00000000
        /*0750*/ 	.short	0x010a
        /*0752*/ 	.byte	0x3f
	.zero		1


	//   ....[29]....
        /*0754*/ 	.word	0x00008ad0
        /*0758*/ 	.word	0x00000002
        /*075c*/ 	.word	0x00030c00
        /*0760*/ 	.short	0x010a
        /*0762*/ 	.byte	0x3f
	.zero		1


	//   ....[30]....
        /*0764*/ 	.word	0x00008b20
        /*0768*/ 	.word	0x00000003
        /*076c*/ 	.word	0x00030c10
        /*0770*/ 	.short	0x010a
        /*0772*/ 	.byte	0x3f
	.zero		1


	//   ....[31]....
        /*0774*/ 	.word	0x00008b70
        /*0778*/ 	.word	0x00000003
        /*077c*/ 	.word	0x00030c30
        /*0780*/ 	.short	0x010a
        /*0782*/ 	.byte	0x3f
	.zero		1


	//   ....[32]....
        /*0784*/ 	.word	0x00008bc0
        /*0788*/ 	.word	0x0000000b
        /*078c*/ 	.word	0x00030c20
        /*0790*/ 	.short	0x010a
        /*0792*/ 	.byte	0x3f
	.zero		1


	//   ....[33]....
        /*0794*/ 	.word	0x00008c10
        /*0798*/ 	.word	0x0000000b
        /*079c*/ 	.word	0x00030c40
        /*07a0*/ 	.short	0x010a
        /*07a2*/ 	.byte	0x3f
	.zero		1


	//   ....[34]....
        /*07a4*/ 	.word	0x00008c60
        /*07a8*/ 	.word	0x0000000b
        /*07ac*/ 	.word	0x00030c28
        /*07b0*/ 	.short	0x010a
        /*07b2*/ 	.byte	0x3f
	.zero		1


	//   ....[35]....
        /*07b4*/ 	.word	0x00008cb0
        /*07b8*/ 	.word	0x0000000b
        /*07bc*/ 	.word	0x00030c48
        /*07c0*/ 	.short	0x010a
        /*07c2*/ 	.byte	0x3f
	.zero		1


	//   ....[36]....
        /*07c4*/ 	.word	0x00008d10
        /*07c8*/ 	.word	0x0000000b
        /*07cc*/ 	.word	0x00030c20
        /*07d0*/ 	.short	0x010a
        /*07d2*/ 	.byte	0x3f
	.zero		1


	//   ....[37]....
        /*07d4*/ 	.word	0x00008d60
        /*07d8*/ 	.word	0x0000000b
        /*07dc*/ 	.word	0x00030c40
        /*07e0*/ 	.short	0x010a
        /*07e2*/ 	.byte	0x3f
	.zero		1


	//   ....[38]....
        /*07e4*/ 	.word	0x00008db0
        /*07e8*/ 	.word	0x0000000b
        /*07ec*/ 	.word	0x00030c28
        /*07f0*/ 	.short	0x010a
        /*07f2*/ 	.byte	0x3f
	.zero		1


	//   ....[39]....
        /*07f4*/ 	.word	0x00008e00
        /*07f8*/ 	.word	0x0000000d
        /*07fc*/ 	.word	0x00030c40
        /*0800*/ 	.short	0x010a
        /*0802*/ 	.byte	0x3f
	.zero		1


	//   ....[40]....
        /*0804*/ 	.word	0x00008ee0
        /*0808*/ 	.word	0x00000006
        /*080c*/ 	.word	0x00000000
        /*0810*/ 	.short	0x010a
        /*0812*/ 	.byte	0x3f
	.zero		1


	//   ....[41]....
        /*0814*/ 	.word	0x00008f30
        /*0818*/ 	.word	0x00000003
        /*081c*/ 	.word	0x00000000
        /*0820*/ 	.short	0x010a
        /*0822*/ 	.byte	0x3f
	.zero		1


	//   ....[42]....
        /*0824*/ 	.word	0x00008f80
        /*0828*/ 	.word	0x00000000
        /*082c*/ 	.word	0x00000000
        /*0830*/ 	.short	0x010a
        /*0832*/ 	.byte	0x3f
	.zero		1


	//----- nvinfo : EIATTR_NUM_MBARRIERS
	.align		4
.L_422:
        /*0834*/ 	.byte	0x03, 0x38
        /*0836*/ 	.short	0x0009


	//----- nvinfo : EIATTR_EXIT_INSTR_OFFSETS
	.align		4
        /*0838*/ 	.byte	0x04, 0x1c
        /*083a*/ 	.short	(.L_424 - .L_423)


	//   ....[0]....
.L_423:
        /*083c*/ 	.word	0x00008a50


	//----- nvinfo : EIATTR_MAX_THREADS
	.align		4
.L_424:
        /*0840*/ 	.byte	0x04, 0x05
        /*0842*/ 	.short	(.L_426 - .L_425)
.L_425:
        /*0844*/ 	.word	0x00000180
        /*0848*/ 	.word	0x00000001
        /*084c*/ 	.word	0x00000001


	//----- nvinfo : EIATTR_CRS_STACK_SIZE
	.align		4
.L_426:
        /*0850*/ 	.byte	0x04, 0x1e
        /*0852*/ 	.short	(.L_428 - .L_427)
.L_427:
        /*0854*/ 	.word	0x00000000


	//----- nvinfo : EIATTR_CBANK_PARAM_SIZE
	.align		4
.L_428:
        /*0858*/ 	.byte	0x03, 0x19
        /*085a*/ 	.short	0x06f0


	//----- nvinfo : EIATTR_PARAM_CBANK
	.align		4
        /*085c*/ 	.byte	0x04, 0x0a
        /*085e*/ 	.short	(.L_430 - .L_429)
	.align		4
.L_429:
        /*0860*/ 	.word	index@(.nv.constant0._ZN7cutlass13device_kernelIN5flash11enable_sm90INS1_16FlashAttnBwdSm90INS1_25CollectiveMainloopBwdSm90ILi2ELi2ELi2EN4cute5tupleIJNS5_1CILi1EEES8_S8_EEENS6_IJNS7_ILi128EEESA_NS7_ILi64EEEEEENS_6half_tEfNS_4arch4Sm90ELb0ELb0ELb1ELb0ELb0ELb1ELb0ELb0ELi2ELi1ELi2ELi2ELb0EEENS1_24CollectiveEpilogueBwdGQAISC_fSF_Li256ELb0ELb0EEENS1_19SingleTileSchedulerILb0ELb0ELb0ELi128EEEEEEEEEvNT_6ParamsE)
        /*0864*/ 	.short	0x0210
        /*0866*/ 	.short	0x06f0


	//----- nvinfo : EIATTR_SW_WAR
	.align		4
.L_430:
        /*0868*/ 	.byte	0x04, 0x36
        /*086a*/ 	.short	(.L_432 - .L_431)
.L_431:
        /*086c*/ 	.word	0x00000008
.L_432:


//--------------------- .nv.info._ZN7cutlass13device_kernelIN5flash11enable_sm90INS1_16FlashAttnBwdSm90INS1_25CollectiveMainloopBwdSm90ILi2ELi2ELi2EN4cute5tupleIJNS5_1CILi1EEES8_S8_EEENS6_IJNS7_ILi128EEESA_NS7_ILi64EEEEEENS_6half_tEfNS_4arch4Sm90ELb0ELb0ELb1ELb0ELb1ELb1ELb0ELb0ELi2ELi1ELi2ELi2ELb0EEENS1_24CollectiveEpilogueBwdGQAISC_fSF_Li256ELb0ELb1EEENS1_19SingleTileSchedulerILb0ELb0ELb0ELi128EEEEEEEEEvNT_6ParamsE --------------------------
	.section	.nv.info._ZN7cutlass13device_kernelIN5flash11enable_sm90INS1_16FlashAttnBwdSm90INS1_25CollectiveMainloopBwdSm90ILi2ELi2ELi2EN4cute5tupleIJNS5_1CILi1EEES8_S8_EEENS6_IJNS7_ILi128EEESA_NS7_ILi64EEEEEENS_6half_tEfNS_4arch4Sm90ELb0ELb0ELb1ELb0ELb1ELb1ELb0ELb0ELi2ELi1ELi2ELi2ELb0EEENS1_24CollectiveEpilogueBwdGQAISC_fSF_Li256ELb0ELb1EEENS1_19SingleTileSchedulerILb0ELb0ELb0ELi128EEEEEEEEEvNT_6ParamsE,"",@"SHT_CUDA_INFO"
	.sectionflags	@""
	.align	4


	//----- nvinfo : EIATTR_CUDA_API_VERSION
	.align		4
        /*0000*/ 	.byte	0x04, 0x37
        /*0002*/ 	.short	(.L_434 - .L_433)
.L_433:
        /*0004*/ 	.word	0x00000082


	//----- nvinfo : EIATTR_KPARAM_INFO
	.align		4
.L_434:
        /*0008*/ 	.byte	0x04, 0x17
        /*000a*/ 	.short	(.L_436 - .L_435)
.L_435:
        /*000c*/ 	.word	0x00000000
        /*0010*/ 	.short	0x0000
        /*0012*/ 	.short	0x0070
        /*0014*/ 	.byte	0x00, 0xf0, 0x01, 0x1a


	//----- nvinfo : EIATTR_SPARSE_MMA_MASK
	.align		4
.L_436:
        /*0018*/ 	.byte	0x03, 0x50
        /*001a*/ 	.short	0x0000


	//----- nvinfo : EIATTR_MAXREG_COUNT
	.align		4
        /*001c*/ 	.byte	0x03, 0x1b
        /*001e*/ 	.short	0x00a8


	//----- nvinfo : EIATTR_NUM_BARRIERS
	.align		4
        /*0020*/ 	.byte	0x02, 0x4c
        /*0022*/ 	.byte	0x10
	.zero		1


	//----- nvinfo : EIATTR_EXTERNS
	.align		4
        /*0024*/ 	.byte	0x04, 0x0f
        /*0026*/ 	.short	(.L_438 - .L_437)


	//   ....[0]....
	.align		4
.L_437:
        /*0028*/ 	.word	index@(__assertfail)


	//----- nvinfo : EIATTR_ANNOTATIONS
	.align		4
.L_438:
        /*002c*/ 	.byte	0x04, 0x55
        /*002e*/ 	.short	(.L_440 - .L_439)


	//   ....[0]....
.L_439:
        /* <DEDUP_REMOVED lines=46> */


	//----- nvinfo : EIATTR_MERCURY_ISA_VERSION
	.align		4
.L_440:
        /*0300*/ 	.byte	0x03, 0x5f
        /*0302*/ 	.short	0x0101


	//----- nvinfo : EIATTR_INT_WARP_WIDE_INSTR_OFFSETS
	.align		4
        /*0304*/ 	.byte	0x04, 0x31
        /*0306*/ 	.short	(.L_442 - .L_441)


	//   ....[0]....
.L_441:
        /*0308*/ 	.word	0x00000180


	//   ....[1]....
        /*030c*/ 	.word	0x00000240


	//   ....[2]....
        /*0310*/ 	.word	0x000072f0


	//   ....[3]....
        /*0314*/ 	.word	0x00007760


	//   ....[4]....
        /*0318*/ 	.word	0x00007d30


	//----- nvinfo : EIATTR_COOP_GROUP_MASK_REGIDS
	.align		4
.L_442:
        /*031c*/ 	.byte	0x04, 0x29
        /*031e*/ 	.short	(.L_444 - .L_443)


	//   ....[0]....
.L_443:
        /*0320*/ 	.word	0xffffffff


	//   ....[1]....
        /*0324*/ 	.word	0xffffffff


	//   ....[2]....
        /*0328*/ 	.word	0xffffffff


	//   ....[3]....
        /*032c*/ 	.word	0xffffffff


	//   ....[4]....
        /*0330*/ 	.word	0xffffffff


	//   ....[5]....
        /*0334*/ 	.word	0xffffffff


	//   ....[6]....
        /*0338*/ 	.word	0xffffffff


	//   ....[7]....
        /*033c*/ 	.word	0xffffffff


	//   ....[8]....
        /*0340*/ 	.word	0xffffffff


	//   ....[9]....
        /*0344*/ 	.word	0xffffffff


	//   ....[10]....
        /*0348*/ 	.word	0xffffffff


	//   ....[11]....
        /*034c*/ 	.word	0xffffffff


	//   ....[12]....
        /*0350*/ 	.word	0xffffffff


	//   ....[13]....
        /*0354*/ 	.word	0xffffffff


	//   ....[14]....
        /*0358*/ 	.word	0xffffffff


	//   ....[15]....
        /*035c*/ 	.word	0xffffffff


	//   ....[16]....
        /*0360*/ 	.word	0xffffffff


	//   ....[17]....
        /*0364*/ 	.word	0xffffffff


	//   ....[18]....
        /*0368*/ 	.word	0xffffffff


	//   ....[19]....
        /*036c*/ 	.word	0xffffffff


	//   ....[20]....
        /*0370*/ 	.word	0xffffffff


	//   ....[21]....
        /*0374*/ 	.word	0xffffffff


	//   ....[22]....
        /*0378*/ 	.word	0xffffffff


	//   ....[23]....
        /*037c*/ 	.word	0xffffffff


	//   ....[24]....
        /*0380*/ 	.word	0xffffffff


	//   ....[25]....
        /*0384*/ 	.word	0xffffffff


	//   ....[26]....
        /*0388*/ 	.word	0xffffffff


	//   ....[27]....
        /*038c*/ 	.word	0xffffffff


	//   ....[28]....
        /*0390*/ 	.word	0xffffffff


	//   ....[29]....
        /*0394*/ 	.word	0xffffffff


	//   ....[30]....
        /*0398*/ 	.word	0xffffffff


	//   ....[31]....
        /*039c*/ 	.word	0xffffffff


	//   ....[32]....
        /*03a0*/ 	.word	0xffffffff


	//   ....[33]....
        /*03a4*/ 	.word	0xffffffff


	//   ....[34]....
        /*03a8*/ 	.word	0xffffffff


	//   ....[35]....
        /*03ac*/ 	.word	0xffffffff


	//   ....[36]....
        /*03b0*/ 	.word	0xffffffff


	//   ....[37]....
        /*03b4*/ 	.word	0xffffffff


	//   ....[38]....
        /*03b8*/ 	.word	0xffffffff


	//   ....[39]....
        /*03bc*/ 	.word	0xffffffff


	//   ....[40]....
        /*03c0*/ 	.word	0xffffffff


	//   ....[41]....
        /*03c4*/ 	.word	0xffffffff


	//   ....[42]....
        /*03c8*/ 	.word	0xffffffff


	//   ....[43]....
        /*03cc*/ 	.word	0xffffffff


	//   ....[44]....
        /*03d0*/ 	.word	0xffffffff


	//   ....[45]....
        /*03d4*/ 	.word	0xffffffff


	//   ....[46]....
        /*03d8*/ 	.word	0xffffffff


	//   ....[47]....
        /*03dc*/ 	.word	0xffffffff


	//   ....[48]....
        /*03e0*/ 	.word	0xffffffff


	//   ....[49]....
        /*03e4*/ 	.word	0xffffffff


	//   ....[50]....
        /*03e8*/ 	.word	0xffffffff


	//   ....[51]....
        /*03ec*/ 	.word	0xffffffff


	//   ....[52]....
        /*03f0*/ 	.word	0xffffffff


	//   ....[53]....
        /*03f4*/ 	.word	0xffffffff


	//   ....[54]....
        /*03f8*/ 	.word	0xffffffff


	//   ....[55]....
        /*03fc*/ 	.word	0xffffffff


	//   ....[56]....
        /*0400*/ 	.word	0xffffffff


	//   ....[57]....
        /*0404*/ 	.word	0xffffffff


	//   ....[58]....
        /*0408*/ 	.word	0xffffffff


	//   ....[59]....
        /*040c*/ 	.word	0xffffffff


	//   ....[60]....
        /*0410*/ 	.word	0xffffffff


	//   ....[61]....
        /*0414*/ 	.word	0xffffffff


	//   ....[62]....
        /*0418*/ 	.word	0xffffffff


	//   ....[63]....
        /*041c*/ 	.word	0xffffffff


	//   ....[64]....
        /*0420*/ 	.word	0xffffffff


	//   ....[65]....
        /*0424*/ 	.word	0xffffffff


	//   ....[66]....
        /*0428*/ 	.word	0xffffffff


	//   ....[67]....
        /*042c*/ 	.word	0xffffffff


	//   ....[68]....
        /*0430*/ 	.word	0xffffffff


	//   ....[69]....
        /*0434*/ 	.word	0xffffffff


	//   ....[70]....
        /*0438*/ 	.word	0xffffffff


	//   ....[71]....
        /*043c*/ 	.word	0xffffffff


	//   ....[72]....
        /*0440*/ 	.word	0xffffffff


	//   ....[73]....
        /*0444*/ 	.word	0xffffffff


	//   ....[74]....
        /*0448*/ 	.word	0xffffffff


	//   ....[75]....
        /*044c*/ 	.word	0xffffffff


	//   ....[76]....
        /*0450*/ 	.word	0xffffffff


	//   ....[77]....
        /*0454*/ 	.word	0xffffffff


	//   ....[78]....
        /*0458*/ 	.word	0xffffffff


	//   ....[79]....
        /*045c*/ 	.word	0xffffffff


	//   ....[80]....
        /*0460*/ 	.word	0xffffffff


	//   ....[81]....
        /*0464*/ 	.word	0x0500000f


	//   ....[82]....
        /*0468*/ 	.word	0x0500000f


	//   ....[83]....
        /*046c*/ 	.word	0x0500000f


	//   ....[84]....
        /*0470*/ 	.word	0x0500000f


	//   ....[85]....
        /*0474*/ 	.word	0x0500000f


	//   ....[86]....
        /*0478*/ 	.word	0x0500000f


	//----- nvinfo : EIATTR_COOP_GROUP_INSTR_OFFSETS
	.align		4
.L_444:
        /*047c*/ 	.byte	0x04, 0x28
        /*047e*/ 	.short	(.L_446 - .L_445)


	//   ....[0]....
.L_445:
        /*0480*/ 	.word	0x00000060


	//   ....[1]....
        /*0484*/ 	.word	0x00000190


	//   ....[2]....
        /*0488*/ 	.word	0x00000220


	//   ....[3]....
        /*048c*/ 	.word	0x000003a0


	//   ....[4]....
        /*0490*/ 	.word	0x000005f0


	//   ....[5]....
        /*0494*/ 	.word	0x00000b40


	//   ....[6]....
        /*0498*/ 	.word	0x00002080


	//   ....[7]....
        /*049c*/ 	.word	0x000021d0


	//   ....[8]....
        /*04a0*/ 	.word	0x00002350


	//   ....[9]....
        /*04a4*/ 	.word	0x00002390


	//   ....[10]....
        /*04a8*/ 	.word	0x00002500


	//   ....[11]....
        /*04ac*/ 	.word	0x00002680


	//   ....[12]....
        /*04b0*/ 	.word	0x000026d0


	//   ....[13]....
        /*04b4*/ 	.word	0x00002710


	//   ....[14]....
        /*04b8*/ 	.word	0x00002780


	//   ....[15]....
        /*04bc*/ 	.word	0x00002790


	//   ....[16]....
        /*04c0*/ 	.word	0x000027c0


	//   ....[17]....
        /*04c4*/ 	.word	0x000027f0


	//   ....[18]....
        /*04c8*/ 	.word	0x00002820


	//   ....[19]....
        /*04cc*/ 	.word	0x000028c0


	//   ....[20]....
        /*04d0*/ 	.word	0x000028f0


	//   ....[21]....
        /*04d4*/ 	.word	0x000029b0


	//   ....[22]....
        /*04d8*/ 	.word	0x00002a20


	//   ....[23]....
        /*04dc*/ 	.word	0x00002b70


	//   ....[24]....
        /*04e0*/ 	.word	0x00002bd0


	//   ....[25]....
        /*04e4*/ 	.word	0x00002c50


	//   ....[26]....
        /*04e8*/ 	.word	0x00002c70


	//   ....[27]....
        /*04ec*/ 	.word	0x00002e00


	//   ....[28]....
        /*04f0*/ 	.word	0x00002e30


	//   ....[29]....
        /*04f4*/ 	.word	0x00002e90


	//   ....[30]....
        /*04f8*/ 	.word	0x00003060


	//   ....[31]....
        /*04fc*/ 	.word	0x000031a0


	//   ....[32]....
        /*0500*/ 	.word	0x000031b0


	//   ....[33]....
        /*0504*/ 	.word	0x000031d0


	//   ....[34]....
        /*0508*/ 	.word	0x000031f0


	//   ....[35]....
        /*050c*/ 	.word	0x00003210


	//   ....[36]....
        /*0510*/ 	.word	0x00003230


	//   ....[37]....
        /*0514*/ 	.word	0x00003240


	//   ....[38]....
        /*0518*/ 	.word	0x000032b0


	//   ....[39]....
        /*051c*/ 	.word	0x00003340


	//   ....[40]....
        /*0520*/ 	.word	0x00003380


	//   ....[41]....
        /*0524*/ 	.word	0x000033c0


	//   ....[42]....
        /*0528*/ 	.word	0x00003400


	//   ....[43]....
        /*052c*/ 	.word	0x000034d0


	//   ....[44]....
        /*0530*/ 	.word	0x00003530


	//   ....[45]....
        /*0534*/ 	.word	0x000036a0


	//   ....[46]....
        /*0538*/ 	.word	0x00003730


	//   ....[47]....
        /*053c*/ 	.word	0x000038b0


	//   ....[48]....
        /*0540*/ 	.word	0x000038f0


	//   ....[49]....
        /*0544*/ 	.word	0x00003940


	//   ....[50]....
        /*0548*/ 	.word	0x00003970


	//   ....[51]....
        /*054c*/ 	.word	0x00003980


	//   ....[52]....
        /*0550*/ 	.word	0x00003a30


	//   ....[53]....
        /*0554*/ 	.word	0x00003b80


	//   ....[54]....
        /*0558*/ 	.word	0x00003e40


	//   ....[55]....
        /*055c*/ 	.word	0x00003e50


	//   ....[56]....
        /*0560*/ 	.word	0x00003e80


	//   ....[57]....
        /*0564*/ 	.word	0x00003e90


	//   ....[58]....
        /*0568*/ 	.word	0x00003eb0


	//   ....[59]....
        /*056c*/ 	.word	0x00003ec0


	//   ....[60]....
        /*0570*/ 	.word	0x00003ee0


	//   ....[61]....
        /*0574*/ 	.word	0x00003ef0


	//   ....[62]....
        /*0578*/ 	.word	0x000042a0


	//   ....[63]....
        /*057c*/ 	.word	0x000042b0


	//   ....[64]....
        /*0580*/ 	.word	0x000042c0


	//   ....[65]....
        /*0584*/ 	.word	0x000042d0


	//   ....[66]....
        /*0588*/ 	.word	0x000042e0


	//   ....[67]....
        /*058c*/ 	.word	0x00004300


	//   ....[68]....
        /*0590*/ 	.word	0x00004320


	//   ....[69]....
        /*0594*/ 	.word	0x000043a0


	//   ....[70]....
        /*0598*/ 	.word	0x000063e0


	//   ....[71]....
        /*059c*/ 	.word	0x00006580


	//   ....[72]....
        /*05a0*/ 	.word	0x000067d0


	//   ....[73]....
        /*05a4*/ 	.word	0x00006970


	//   ....[74]....
        /*05a8*/ 	.word	0x00006a90


	//   ....[75]....
        /*05ac*/ 	.word	0x00006f90


	//   ....[76]....
        /*05b0*/ 	.word	0x00007220


	//   ....[77]....
        /*05b4*/ 	.word	0x00007460


	//   ....[78]....
        /*05b8*/ 	.word	0x00007690


	//   ....[79]....
        /*05bc*/ 	.word	0x00007940


	//   ....[80]....
        /*05c0*/ 	.word	0x00007c70


	//   ....[81]....
        /*05c4*/ 	.word	0x000096f0


	//   ....[82]....
        /*05c8*/ 	.word	0x00009840


	//   ....[83]....
        /*05cc*/ 	.word	0x000098b0


	//   ....[84]....
        /*05d0*/ 	.word	0x00009920


	//   ....[85]....
        /*05d4*/ 	.word	0x00009990


	//   ....[86]....
        /*05d8*/ 	.word	0x00009a00


	//----- nvinfo : EIATTR_REG_RECONFIG
	.align		4
.L_446:
        /*05dc*/ 	.byte	0x01, 0x54
	.zero		2


	//----- nvinfo : EIATTR_SYSCALL_OFFSETS
	.align		4
        /*05e0*/ 	.byte	0x04, 0x46
        /*05e2*/ 	.short	(.L_448 - .L_447)


	//   ....[0]....
.L_447:
        /*05e4*/ 	.word	0x000007a0


	//   ....[1]....
        /*05e8*/ 	.word	0x00000890


	//   ....[2]....
        /*05ec*/ 	.word	0x000009f0


	//   ....[3]....
        /*05f0*/ 	.word	0x00000ae0


	//----- nvinfo : EIATTR_MBARRIER_INSTR_OFFSETS
	.align		4
.L_448:
        /*05f4*/ 	.byte	0x04, 0x39
        /*05f6*/ 	.short	(.L_450 - .L_449)


	//   ....[0]....
.L_449:
        /*05f8*/ 	.word	0x00000260
        /*05fc*/ 	.word	0x000000ff
        /*0600*/ 	.word	0x00030c00
        /*0604*/ 	.short	0x0100
        /*0606*/ 	.byte	0x06
	.zero		1


	//   ....[1]....
        /*0608*/ 	.word	0x00000350
        /*060c*/ 	.word	0x000000ff
        /*0610*/ 	.word	0x00030c10
        /*0614*/ 	.short	0x0100
        /*0616*/ 	.byte	0x08
	.zero		1


	//   ....[2]....
        /*0618*/ 	.word	0x00000360
        /*061c*/ 	.word	0x000000ff
        /*0620*/ 	.word	0x00030c20
        /*0624*/ 	.short	0x0100
        /*0626*/ 	.byte	0x08
	.zero		1


	//   ....[3]....
        /*0628*/ 	.word	0x00000370
        /*062c*/ 	.word	0x000000ff
        /*0630*/ 	.word	0x00030c18
        /*0634*/ 	.short	0x0100
        /*0636*/ 	.byte	0x08
	.zero		1


	//   ....[4]....
        /*0638*/ 	.word	0x00000380
        /*063c*/ 	.word	0x000000ff
        /*0640*/ 	.word	0x00030c28
        /*0644*/ 	.short	0x0100
        /*0646*/ 	.byte	0x08
	.zero		1


	//   ....[5]....
        /*0648*/ 	.word	0x000004b0
        /*064c*/ 	.word	0x000000ff
        /*0650*/ 	.word	0x00030c30
        /*0654*/ 	.short	0x0100
        /*0656*/ 	.byte	0x08
	.zero		1


	//   ....[6]....
        /*0658*/ 	.word	0x000004c0
        /*065c*/ 	.word	0x000000ff
        /*0660*/ 	.word	0x00030c40
        /*0664*/ 	.short	0x0100
        /*0666*/ 	.byte	0x08
	.zero		1


	//   ....[7]....
        /*0668*/ 	.word	0x000004d0
        /*066c*/ 	.word	0x000000ff
        /*0670*/ 	.word	0x00030c38
        /*0674*/ 	.short	0x0100
        /*0676*/ 	.byte	0x08
	.zero		1


	//   ....[8]....
        /*0678*/ 	.word	0x000004e0
        /*067c*/ 	.word	0x000000ff
        /*0680*/ 	.word	0x00030c48
        /*0684*/ 	.short	0x0100
        /*0686*/ 	.byte	0x08
	.zero		1


	//   ....[9]....
        /*0688*/ 	.word	0x00000b70
        /*068c*/ 	.word	0x00000002
        /*0690*/ 	.word	0x00030c00
        /*0694*/ 	.short	0x010a
        /*0696*/ 	.byte	0x3f
	.zero		1


	//   ....[10]....
        /*0698*/ 	.word	0x00000bc0
        /*069c*/ 	.word	0x00000002
        /*06a0*/ 	.word	0x00030c00
        /*06a4*/ 	.short	0x010a
        /*06a6*/ 	.byte	0x3f
	.zero		1


	//   ....[11]....
        /*06a8*/ 	.word	0x000016b0
        /*06ac*/ 	.word	0x00000015
        /*06b0*/ 	.word	0x00030c10
        /*06b4*/ 	.short	0x010a
        /*06b6*/ 	.byte	0x3f
	.zero		1


	//   ....[12]....
        /*06b8*/ 	.word	0x00001720
        /*06bc*/ 	.word	0x00000015
        /*06c0*/ 	.word	0x00030c10
        /*06c4*/ 	.short	0x010a
        /*06c6*/ 	.byte	0x3f
	.zero		1


	//   ....[13]....
        /*06c8*/ 	.word	0x00001b40
        /*06cc*/ 	.word	0x00000015
        /*06d0*/ 	.word	0x00030c30
        /*06d4*/ 	.short	0x010a
        /*06d6*/ 	.byte	0x3f
	.zero		1


	//   ....[14]....
        /*06d8*/ 	.word	0x00001b80
        /*06dc*/ 	.word	0x00000015
        /*06e0*/ 	.word	0x00030c30
        /*06e4*/ 	.short	0x010a
        /*06e6*/ 	.byte	0x3f
	.zero		1


	//   ....[15]....
        /*06e8*/ 	.word	0x00005850
        /*06ec*/ 	.word	0x00000003
        /*06f0*/ 	.word	0x00000000
        /*06f4*/ 	.short	0x0101
        /*06f6*/ 	.byte	0x3f
	.zero		1


	//   ....[16]....
        /*06f8*/ 	.word	0x00005c90
        /*06fc*/ 	.word	0x00000003
        /*0700*/ 	.word	0x00000000
        /*0704*/ 	.short	0x0101
        /*0706*/ 	.byte	0x3f
	.zero		1


	//   ....[17]....
        /*0708*/ 	.word	0x000080e0
        /*070c*/ 	.word	0x0000000b
        /*0710*/ 	.word	0x00030c20
        /*0714*/ 	.short	0x010a
        /*0716*/ 	.byte	0x3f
	.zero		1


	//   ....[18]....
        /*0718*/ 	.word	0x000085b0
        /*071c*/ 	.word	0x0000000b
        /*0720*/ 	.word	0x00030c40
        /*0724*/ 	.short	0x010a
        /*0726*/ 	.byte	0x3f
	.zero		1


	//   ....[19]....
        /*0728*/ 	.word	0x000087e0
        /*072c*/ 	.word	0x0000000b
        /*0730*/ 	.word	0x00030c28
        /*0734*/ 	.short	0x010a
        /*0736*/ 	.byte	0x3f
	.zero		1


	//   ....[20]....
        /*0738*/ 	.word	0x00008980
        /*073c*/ 	.word	0x0000000b
        /*0740*/ 	.word	0x00030c48
        /*0744*/ 	.short	0x010a
        /*0746*/ 	.byte	0x3f
	.zero		1


	//   ....[21]....
        /*0748*/ 	.word	0x00008b90
        /*074c*/ 	.word	0x0000000b
        /*0750*/ 	.word	0x00030c20
        /*0754*/ 	.short	0x010a
        /*0756*/ 	.byte	0x3f
	.zero		1


	//   ....[22]....
        /*0758*/ 	.word	0x00008da0
        /*075c*/ 	.word	0x0000000b
        /*0760*/ 	.word	0x00030c40
        /*0764*/ 	.short	0x010a
        /*0766*/ 	.byte	0x3f
	.zero		1


	//   ....[23]....
        /*0768*/ 	.word	0x00008fa0
        /*076c*/ 	.word	0x0000000b
        /*0770*/ 	.word	0x00030c28
        /*0774*/ 	.short	0x010a
        /*0776*/ 	.byte	0x3f
	.zero		1


	//   ....[24]....
        /*0778*/ 	.word	0x000091a0
        /*077c*/ 	.word	0x0000000d
        /*0780*/ 	.word	0x00030c40
        /*0784*/ 	.short	0x010a
        /*0786*/ 	.byte	0x3f
	.zero		1


	//   ....[25]....
        /*0788*/ 	.word	0x00009560
        /*078c*/ 	.word	0x00000006
        /*0790*/ 	.word	0x00000000
        /*0794*/ 	.short	0x010a
        /*0796*/ 	.byte	0x3f
	.zero		1


	//   ....[26]....
        /*0798*/ 	.word	0x000095c0
        /*079c*/ 	.word	0x00000003
        /*07a0*/ 	.word	0x00000000
        /*07a4*/ 	.short	0x010a
        /*07a6*/ 	.byte	0x3f
	.zero		1


	//   ....[27]....
        /*07a8*/ 	.word	0x00009620
        /*07ac*/ 	.word	0x00000000
        /*07b0*/ 	.word	0x00000000
        /*07b4*/ 	.short	0x010a
        /*07b6*/ 	.byte	0x3f
	.zero		1


	//   ....[28]....
        /*07b8*/ 	.word	0x00009650
        /*07bc*/ 	.word	0x00000003
        /*07c0*/ 	.word	0x00000000
        /*07c4*/ 	.short	0x010a
        /*07c6*/ 	.byte	0x3f
	.zero		1


	//   ....[29]....
        /*07c8*/ 	.word	0x00009720
        /*07cc*/ 	.word	0x00000002
        /*07d0*/ 	.word	0x00030c00
        /*07d4*/ 	.short	0x010a
        /*07d6*/ 	.byte	0x3f
	.zero		1


	//   ....[30]....
        /*07d8*/ 	.word	0x00009770
        /*07dc*/ 	.word	0x00000015
        /*07e0*/ 	.word	0x00030c10
        /*07e4*/ 	.short	0x010a
        /*07e6*/ 	.byte	0x3f
	.zero		1


	//   ....[31]....
        /*07e8*/ 	.word	0x000097c0
        /*07ec*/ 	.word	0x00000015
        /*07f0*/ 	.word	0x00030c30
        /*07f4*/ 	.short	0x010a
        /*07f6*/ 	.byte	0x3f
	.zero		1


	//   ....[32]....
        /*07f8*/ 	.word	0x00009a40
        /*07fc*/ 	.word	0x0000000b
        /*0800*/ 	.word	0x00030c20
        /*0804*/ 	.short	0x010a
        /*0806*/ 	.byte	0x3f
	.zero		1


	//   ....[33]....
        /*0808*/ 	.word	0x00009a90
        /*080c*/ 	.word	0x0000000b
        /*0810*/ 	.word	0x00030c40
        /*0814*/ 	.short	0x010a
        /*0816*/ 	.byte	0x3f
	.zero		1


	//   ....[34]....
        /*0818*/ 	.word	0x00009ae0
        /*081c*/ 	.word	0x0000000b
        /*0820*/ 	.word	0x00030c28
        /*0824*/ 	.short	0x010a
        /*0826*/ 	.byte	0x3f
	.zero		1


	//   ....[35]....
        /*0828*/ 	.word	0x00009b30
        /*082c*/ 	.word	0x0000000b
        /*0830*/ 	.word	0x00030c48
        /*0834*/ 	.short	0x010a
        /*0836*/ 	.byte	0x3f
	.zero		1


	//   ....[36]....
        /*0838*/ 	.word	0x00009b90
        /*083c*/ 	.word	0x0000000b
        /*0840*/ 	.word	0x00030c20
        /*0844*/ 	.short	0x010a
        /*0846*/ 	.byte	0x3f
	.zero		1


	//   ....[37]....
        /*0848*/ 	.word	0x00009be0
        /*084c*/ 	.word	0x0000000b
        /*0850*/ 	.word	0x00030c40
        /*0854*/ 	.short	0x010a
        /*0856*/ 	.byte	0x3f
	.zero		1


	//   ....[38]....
        /*0858*/ 	.word	0x00009c30
        /*085c*/ 	.word	0x0000000b
        /*0860*/ 	.word	0x00030c28
        /*0864*/ 	.short	0x010a
        /*0866*/ 	.byte	0x3f
	.zero		1


	//   ....[39]....
        /*0868*/ 	.word	0x00009c80
        /*086c*/ 	.word	0x0000000d
        /*0870*/ 	.word	0x00030c40
        /*0874*/ 	.short	0x010a
        /*0876*/ 	.byte	0x3f
	.zero		1


	//   ....[40]....
        /*0878*/ 	.word	0x00009d60
        /*087c*/ 	.word	0x00000006
        /*0880*/ 	.word	0x00000000
        /*0884*/ 	.short	0x010a
        /*0886*/ 	.byte	0x3f
	.zero		1


	//   ....[41]....
        /*0888*/ 	.word	0x00009db0
        /*088c*/ 	.word	0x00000003
        /*0890*/ 	.word	0x00000000
        /*0894*/ 	.short	0x010a
        /*0896*/ 	.byte	0x3f
	.zero		1


	//   ....[42]....
        /*0898*/ 	.word	0x00009e00
        /*089c*/ 	.word	0x00000000
        /*08a0*/ 	.word	0x00000000
        /*08a4*/ 	.short	0x010a
        /*08a6*/ 	.byte	0x3f
	.zero		1


	//----- nvinfo : EIATTR_NUM_MBARRIERS
	.align		4
.L_450:
        /*08a8*/ 	.byte	0x03, 0x38
        /*08aa*/ 	.short	0x0009


	//----- nvinfo : EIATTR_EXIT_INSTR_OFFSETS
	.align		4
        /*08ac*/ 	.byte	0x04, 0x1c
        /*08ae*/ 	.short	(.L_452 - .L_451)


	//   ....[0]....
.L_451:
        /*08b0*/ 	.word	0x000096a0


	//----- nvinfo : EIATTR_MAX_THREADS
	.align		4
.L_452:
        /*08b4*/ 	.byte	0x04, 0x05
        /*08b6*/ 	.short	(.L_454 - .L_453)
.L_453:
        /*08b8*/ 	.word	0x00000180
        /*08bc*/ 	.word	0x00000001
        /*08c0*/ 	.word	0x00000001


	//----- nvinfo : EIATTR_CRS_STACK_SIZE
	.align		4
.L_454:
        /*08c4*/ 	.byte	0x04, 0x1e
        /*08c6*/ 	.short	(.L_456 - .L_455)
.L_455:
        /*08c8*/ 	.word	0x00000000


	//----- nvinfo : EIATTR_CBANK_PARAM_SIZE
	.align		4
.L_456:
        /*08cc*/ 	.byte	0x03, 0x19
        /*08ce*/ 	.short	0x06f0


	//----- nvinfo : EIATTR_PARAM_CBANK
	.align		4
        /*08d0*/ 	.byte	0x04, 0x0a
        /*08d2*/ 	.short	(.L_458 - .L_457)
	.align		4
.L_457:
        /*08d4*/ 	.word	index@(.nv.constant0._ZN7cutlass13device_kernelIN5flash11enable_sm90INS1_16FlashAttnBwdSm90INS1_25CollectiveMainloopBwdSm90ILi2ELi2ELi2EN4cute5tupleIJNS5_1CILi1EEES8_S8_EEENS6_IJNS7_ILi128EEESA_NS7_ILi64EEEEEENS_6half_tEfNS_4arch4Sm90ELb0ELb0ELb1ELb0ELb1ELb1ELb0ELb0ELi2ELi1ELi2ELi2ELb0EEENS1_24CollectiveEpilogueBwdGQAISC_fSF_Li256ELb0ELb1EEENS1_19SingleTileSchedulerILb0ELb0ELb0ELi128EEEEEEEEEvNT_6ParamsE)
        /*08d8*/ 	.short	0x0210
        /*08da*/ 	.short	0x06f0


	//----- nvinfo : EIATTR_SW_WAR
	.align		4
.L_458:
        /*08dc*/ 	.byte	0x04, 0x36
        /*08de*/ 	.short	(.L_460 - .L_459)
.L_459:
        /*08e0*/ 	.word	0x00000008
.L_460:


//--------------------- .nv.info._ZN7cutlass13device_kernelIN5flash11enable_sm90INS1_16FlashAttnBwdSm90INS1_25CollectiveMainloopBwdSm90ILi2ELi2ELi2EN4cute5tupleIJNS5_1CILi1EEES8_S8_EEENS6_IJNS7_ILi128EEESA_NS7_ILi64EEEEEENS_6half_tEfNS_4arch4Sm90ELb0ELb0ELb1ELb1ELb0ELb1ELb0ELb0ELi2ELi1ELi2ELi2ELb0EEENS1_21CollectiveEpilogueBwdISC_SD_SF_Li256ELb1ELb0ELi1EEENS1_19SingleTileSchedulerILb1ELb0ELb0ELi128EEEEEEEEEvNT_6ParamsE --------------------------
	.section	.nv.info._ZN7cutlass13device_kernelIN5flash11enable_sm90INS1_16FlashAttnBwdSm90INS1_25CollectiveMainloopBwdSm90ILi2ELi2ELi2EN4cute5tupleIJNS5_1CILi1EEES8_S8_EEENS6_IJNS7_ILi128EEESA_NS7_ILi64EEEEEENS_6half_tEfNS_4arch4Sm90ELb0ELb0ELb1ELb1ELb0ELb1ELb0ELb0ELi2ELi1ELi2ELi2ELb0EEENS1_21CollectiveEpilogueBwdISC_SD_SF_Li256ELb1ELb0ELi1EEENS1_19SingleTileSchedulerILb1ELb0ELb0ELi128EEEEEEEEEvNT_6ParamsE,"",@"SHT_CUDA_INFO"
	.sectionflags	@""
	.align	4


	//----- nvinfo : EIATTR_CUDA_API_VERSION
	.align		4
        /*0000*/ 	.byte	0x04, 0x37
        /*0002*/ 	.short	(.L_462 - .L_461)
.L_461:
        /*0004*/ 	.word	0x00000082


	//----- nvinfo : EIATTR_KPARAM_INFO
	.align		4
.L_462:
        /*0008*/ 	.byte	0x04, 0x17
        /*000a*/ 	.short	(.L_464 - .L_463)
.L_463:
        /*000c*/ 	.word	0x00000000
        /*0010*/ 	.short	0x0000
        /*0012*/ 	.short	0x0070
        /*0014*/ 	.byte	0x00, 0xf0, 0x01, 0x1a


	//----- nvinfo : EIATTR_SPARSE_MMA_MASK
	.align		4
.L_464:
        /*0018*/ 	.byte	0x03, 0x50
        /*001a*/ 	.short	0x0000


	//----- nvinfo : EIATTR_MAXREG_COUNT
	.align		4
        /*001c*/ 	.byte	0x03, 0x1b
        /*001e*/ 	.short	0x00a8


	//----- nvinfo : EIATTR_NUM_BARRIERS
	.align		4
        /*0020*/ 	.byte	0x02, 0x4c
        /*0022*/ 	.byte	0x10
	.zero		1


	//----- nvinfo : EIATTR_EXTERNS
	.align		4
        /*0024*/ 	.byte	0x04, 0x0f
        /*0026*/ 	.short	(.L_466 - .L_465)


	//   ....[0]....
	.align		4
.L_465:
        /*0028*/ 	.word	index@(__assertfail)


	//----- nvinfo : EIATTR_ANNOTATIONS
	.align		4
.L_466:
        /*002c*/ 	.byte	0x04, 0x55
        /*002e*/ 	.short	(.L_468 - .L_467)


	//   ....[0]....
.L_467:
        /* <DEDUP_REMOVED lines=23> */


	//----- nvinfo : EIATTR_MERCURY_ISA_VERSION
	.align		4
.L_468:
        /*0190*/ 	.byte	0x03, 0x5f
        /*0192*/ 	.short	0x0101


	//----- nvinfo : EIATTR_INT_WARP_WIDE_INSTR_OFFSETS
	.align		4
        /*0194*/ 	.byte	0x04, 0x31
        /*0196*/ 	.short	(.L_470 - .L_469)


	//   ....[0]....
.L_469:
        /*0198*/ 	.word	0x00000180


	//   ....[1]....
        /*019c*/ 	.word	0x00000240


	//   ....[2]....
        /*01a0*/ 	.word	0x000090e0


	//----- nvinfo : EIATTR_COOP_GROUP_MASK_REGIDS
	.align		4
.L_470:
        /*01a4*/ 	.byte	0x04, 0x29
        /*01a6*/ 	.short	(.L_472 - .L_471)


	//   ....[0]....
.L_471:
        /*01a8*/ 	.word	0xffffffff


	//   ....[1]....
        /*01ac*/ 	.word	0xffffffff


	//   ....[2]....
        /*01b0*/ 	.word	0xffffffff


	//   ....[3]....
        /*01b4*/ 	.word	0xffffffff


	//   ....[4]....
        /*01b8*/ 	.word	0xffffffff


	//   ....[5]....
        /*01bc*/ 	.word	0xffffffff


	//   ....[6]....
        /*01c0*/ 	.word	0xffffffff


	//   ....[7]....
        /*01c4*/ 	.word	0xffffffff


	//   ....[8]....
        /*01c8*/ 	.word	0xffffffff


	//   ....[9]....
        /*01cc*/ 	.word	0xffffffff


	//   ....[10]....
        /*01d0*/ 	.word	0xffffffff


	//   ....[11]....
        /*01d4*/ 	.word	0xffffffff


	//   ....[12]....
        /*01d8*/ 	.word	0xffffffff


	//   ....[13]....
        /*01dc*/ 	.word	0xffffffff


	//   ....[14]....
        /*01e0*/ 	.word	0xffffffff


	//   ....[15]....
        /*01e4*/ 	.word	0xffffffff


	//   ....[16]....
        /*01e8*/ 	.word	0xffffffff


	//   ....[17]....
        /*01ec*/ 	.word	0xffffffff


	//   ....[18]....
        /*01f0*/ 	.word	0xffffffff


	//   ....[19]....
        /*01f4*/ 	.word	0xffffffff


	//   ....[20]....
        /*01f8*/ 	.word	0xffffffff


	//   ....[21]....
        /*01fc*/ 	.word	0xffffffff


	//   ....[22]....
        /*0200*/ 	.word	0xffffffff


	//   ....[23]....
        /*0204*/ 	.word	0xffffffff


	//   ....[24]....
        /*0208*/ 	.word	0xffffffff


	//   ....[25]....
        /*020c*/ 	.word	0xffffffff


	//   ....[26]....
        /*0210*/ 	.word	0xffffffff


	//   ....[27]....
        /*0214*/ 	.word	0xffffffff


	//   ....[28]....
        /*0218*/ 	.word	0xffffffff


	//   ....[29]....
        /*021c*/ 	.word	0xffffffff


	//   ....[30]....
        /*0220*/ 	.word	0xffffffff


	//   ....[31]....
        /*0224*/ 	.word	0xffffffff


	//   ....[32]....
        /*0228*/ 	.word	0xffffffff


	//   ....[33]....
        /*022c*/ 	.word	0xffffffff


	//   ....[34]....
        /*0230*/ 	.word	0xffffffff


	//   ....[35]....
        /*0234*/ 	.word	0xffffffff


	//   ....[36]....
        /*0238*/ 	.word	0xffffffff


	//   ....[37]....
        /*023c*/ 	.word	0xffffffff


	//   ....[38]....
        /*0240*/ 	.word	0xffffffff


	//   ....[39]....
        /*0244*/ 	.word	0xffffffff


	//   ....[40]....
        /*0248*/ 	.word	0xffffffff


	//   ....[41]....
        /*024c*/ 	.word	0xffffffff


	//   ....[42]....
        /*0250*/ 	.word	0xffffffff


	//   ....[43]....
        /*0254*/ 	.word	0xffffffff


	//   ....[44]....
        /*0258*/ 	.word	0xffffffff


	//   ....[45]....
        /*025c*/ 	.word	0xffffffff


	//   ....[46]....
        /*0260*/ 	.word	0xffffffff


	//   ....[47]....
        /*0264*/ 	.word	0xffffffff


	//   ....[48]....
        /*0268*/ 	.word	0xffffffff


	//   ....[49]....
        /*026c*/ 	.word	0xffffffff


	//   ....[50]....
        /*0270*/ 	.word	0xffffffff


	//   ....[51]....
        /*0274*/ 	.word	0xffffffff


	//   ....[52]....
        /*0278*/ 	.word	0xffffffff


	//   ....[53]....
        /*027c*/ 	.word	0xffffffff


	//   ....[54]....
        /*0280*/ 	.word	0xffffffff


	//   ....[55]....
        /*0284*/ 	.word	0xffffffff


	//   ....[56]....
        /*0288*/ 	.word	0xffffffff


	//   ....[57]....
        /*028c*/ 	.word	0xffffffff


	//   ....[58]....
        /*0290*/ 	.word	0xffffffff


	//   ....[59]....
        /*0294*/ 	.word	0xffffffff


	//   ....[60]....
        /*0298*/ 	.word	0xffffffff


	//   ....[61]....
        /*029c*/ 	.word	0xffffffff


	//   ....[62]....
        /*02a0*/ 	.word	0xffffffff


	//   ....[63]....
        /*02a4*/ 	.word	0xffffffff


	//   ....[64]....
        /*02a8*/ 	.word	0xffffffff


	//   ....[65]....
        /*02ac*/ 	.word	0xffffffff


	//   ....[66]....
        /*02b0*/ 	.word	0xffffffff


	//   ....[67]....
        /*02b4*/ 	.word	0xffffffff


	//   ....[68]....
        /*02b8*/ 	.word	0xffffffff


	//   ....[69]....
        /*02bc*/ 	.word	0xffffffff


	//   ....[70]....
        /*02c0*/ 	.word	0xffffffff


	//   ....[71]....
        /*02c4*/ 	.word	0x0500000f


	//----- nvinfo : EIATTR_COOP_GROUP_INSTR_OFFSETS
	.align		4
.L_472:
        /*02c8*/ 	.byte	0x04, 0x28
        /*02ca*/ 	.short	(.L_474 - .L_473)


	//   ....[0]....
.L_473:
        /*02cc*/ 	.word	0x00000060


	//   ....[1]....
        /*02d0*/ 	.word	0x00000190


	//   ....[2]....
        /*02d4*/ 	.word	0x00000220


	//   ....[3]....
        /*02d8*/ 	.word	0x000003a0


	//   ....[4]....
        /*02dc*/ 	.word	0x00000610


	//   ....[5]....
        /*02e0*/ 	.word	0x00001170


	//   ....[6]....
        /*02e4*/ 	.word	0x000021d0


	//   ....[7]....
        /*02e8*/ 	.word	0x000022d0


	//   ....[8]....
        /*02ec*/ 	.word	0x00002410


	//   ....[9]....
        /*02f0*/ 	.word	0x00002590


	//   ....[10]....
        /*02f4*/ 	.word	0x000026f0


	//   ....[11]....
        /*02f8*/ 	.word	0x00002730


	//   ....[12]....
        /*02fc*/ 	.word	0x00002790


	//   ....[13]....
        /*0300*/ 	.word	0x000027d0


	//   ....[14]....
        /*0304*/ 	.word	0x000027e0


	//   ....[15]....
        /*0308*/ 	.word	0x00002820


	//   ....[16]....
        /*030c*/ 	.word	0x00002900


	//   ....[17]....
        /*0310*/ 	.word	0x000029c0


	//   ....[18]....
        /*0314*/ 	.word	0x00002f10


	//   ....[19]....
        /*0318*/ 	.word	0x00002f20


	//   ....[20]....
        /*031c*/ 	.word	0x00002f40


	//   ....[21]....
        /*0320*/ 	.word	0x00002f50


	//   ....[22]....
        /*0324*/ 	.word	0x00002f70


	//   ....[23]....
        /*0328*/ 	.word	0x00002f80


	//   ....[24]....
        /*032c*/ 	.word	0x00002fd0


	//   ....[25]....
        /*0330*/ 	.word	0x00003130


	//   ....[26]....
        /*0334*/ 	.word	0x00003230


	//   ....[27]....
        /*0338*/ 	.word	0x00003290


	//   ....[28]....
        /*033c*/ 	.word	0x000032e0


	//   ....[29]....
        /*0340*/ 	.word	0x00003370


	//   ....[30]....
        /*0344*/ 	.word	0x00003570


	//   ....[31]....
        /*0348*/ 	.word	0x000035e0


	//   ....[32]....
        /*034c*/ 	.word	0x00003640


	//   ....[33]....
        /*0350*/ 	.word	0x00003680


	//   ....[34]....
        /*0354*/ 	.word	0x000036c0


	//   ....[35]....
        /*0358*/ 	.word	0x00003700


	//   ....[36]....
        /*035c*/ 	.word	0x00003740


	//   ....[37]....
        /*0360*/ 	.word	0x00003780


	//   ....[38]....
        /*0364*/ 	.word	0x000037f0


	//   ....[39]....
        /*0368*/ 	.word	0x00003830


	//   ....[40]....
        /*036c*/ 	.word	0x000038f0


	//   ....[41]....
        /*0370*/ 	.word	0x00003930


	//   ....[42]....
        /*0374*/ 	.word	0x00003970


	//   ....[43]....
        /*0378*/ 	.word	0x000039f0


	//   ....[44]....
        /*037c*/ 	.word	0x00003a40


	//   ....[45]....
        /*0380*/ 	.word	0x00003bb0


	//   ....[46]....
        /*0384*/ 	.word	0x00003c30


	//   ....[47]....
        /*0388*/ 	.word	0x00003c70


	//   ....[48]....
        /*038c*/ 	.word	0x00003cc0


	//   ....[49]....
        /*0390*/ 	.word	0x00003d30


	//   ....[50]....
        /*0394*/ 	.word	0x00003d80


	//   ....[51]....
        /*0398*/ 	.word	0x00003ec0


	//   ....[52]....
        /*039c*/ 	.word	0x00003f00


	//   ....[53]....
        /*03a0*/ 	.word	0x00004030


	//   ....[54]....
        /*03a4*/ 	.word	0x00004070


	//   ....[55]....
        /*03a8*/ 	.word	0x000040b0


	//   ....[56]....
        /*03ac*/ 	.word	0x000040f0


	//   ....[57]....
        /*03b0*/ 	.word	0x00004100


	//   ....[58]....
        /*03b4*/ 	.word	0x00004150


	//   ....[59]....
        /*03b8*/ 	.word	0x000041a0


	//   ....[60]....
        /*03bc*/ 	.word	0x00004270


	//   ....[61]....
        /*03c0*/ 	.word	0x00004300


	//   ....[62]....
        /*03c4*/ 	.word	0x000045d0


	//   ....[63]....
        /*03c8*/ 	.word	0x000045f0


	//   ....[64]....
        /*03cc*/ 	.word	0x00004600


	//   ....[65]....
        /*03d0*/ 	.word	0x00004610


	//   ....[66]....
        /*03d4*/ 	.word	0x00004620


	//   ....[67]....
        /*03d8*/ 	.word	0x00004660


	//   ....[68]....
        /*03dc*/ 	.word	0x00004690


	//   ....[69]....
        /*03e0*/ 	.word	0x000046b0


	//   ....[70]....
        /*03e4*/ 	.word	0x00007e40


	//   ....[71]....
        /*03e8*/ 	.word	0x0000ac50


	//----- nvinfo : EIATTR_REG_RECONFIG
	.align		4
.L_474:
        /*03ec*/ 	.byte	0x01, 0x54
	.zero		2


	//----- nvinfo : EIATTR_SYSCALL_OFFSETS
	.align		4
        /*03f0*/ 	.byte	0x04, 0x46
        /*03f2*/ 	.short	(.L_476 - .L_475)


	//   ....[0]....
.L_475:
        /*03f4*/ 	.word	0x00000dd0


	//   ....[1]....
        /*03f8*/ 	.word	0x00000ec0


	//   ....[2]....
        /*03fc*/ 	.word	0x00001020


	//   ....[3]....
        /*0400*/ 	.word	0x00001110


	//----- nvinfo : EIATTR_MBARRIER_INSTR_OFFSETS
	.align		4
.L_476:
        /*0404*/ 	.byte	0x04, 0x39
        /*0406*/ 	.short	(.L_478 - .L_477)


	//   ....[0]....
.L_477:
        /*0408*/ 	.word	0x00000260
        /*040c*/ 	.word	0x000000ff
        /*0410*/ 	.word	0x00030c00
        /*0414*/ 	.short	0x0100
        /*0416*/ 	.byte	0x06
	.zero		1


	//   ....[1]....
        /*0418*/ 	.word	0x00000350
        /*041c*/ 	.word	0x000000ff
        /*0420*/ 	.word	0x00030c10
        /*0424*/ 	.short	0x0100
        /*0426*/ 	.byte	0x08
	.zero		1


	//   ....[2]....
        /*0428*/ 	.word	0x00000360
        /*042c*/ 	.word	0x000000ff
        /*0430*/ 	.word	0x00030c20
        /*0434*/ 	.short	0x0100
        /*0436*/ 	.byte	0x08
	.zero		1


	//   ....[3]....
        /*0438*/ 	.word	0x00000370
        /*043c*/ 	.word	0x000000ff
        /*0440*/ 	.word	0x00030c18
        /*0444*/ 	.short	0x0100
        /*0446*/ 	.byte	0x08
	.zero		1


	//   ....[4]....
        /*0448*/ 	.word	0x00000380
        /*044c*/ 	.word	0x000000ff
        /*0450*/ 	.word	0x00030c28
        /*0454*/ 	.short	0x0100
        /*0456*/ 	.byte	0x08
	.zero		1


	//   ....[5]....
        /*0458*/ 	.word	0x000004b0
        /*045c*/ 	.word	0x000000ff
        /*0460*/ 	.word	0x00030c30
        /*0464*/ 	.short	0x0100
        /*0466*/ 	.byte	0x08
	.zero		1


	//   ....[6]....
        /*0468*/ 	.word	0x000004c0
        /*046c*/ 	.word	0x000000ff
        /*0470*/ 	.word	0x00030c40
        /*0474*/ 	.short	0x0100
        /*0476*/ 	.byte	0x08
	.zero		1


	//   ....[7]....
        /*0478*/ 	.word	0x000004d0
        /*047c*/ 	.word	0x000000ff
        /*0480*/ 	.word	0x00030c38
        /*0484*/ 	.short	0x0100
        /*0486*/ 	.byte	0x08
	.zero		1


	//   ....[8]....
        /*0488*/ 	.word	0x000004e0
        /*048c*/ 	.word	0x000000ff
        /*0490*/ 	.word	0x00030c48
        /*0494*/ 	.short	0x0100
        /*0496*/ 	.byte	0x08
	.zero		1


	//   ....[9]....
        /*0498*/ 	.word	0x000011c0
        /*049c*/ 	.word	0x00000002
        /*04a0*/ 	.word	0x00030c00
        /*04a4*/ 	.short	0x010a
        /*04a6*/ 	.byte	0x3f
	.zero		1


	//   ....[10]....
        /*04a8*/ 	.word	0x00001340
        /*04ac*/ 	.word	0x00000002
        /*04b0*/ 	.word	0x00030c00
        /*04b4*/ 	.short	0x010a
        /*04b6*/ 	.byte	0x3f
	.zero		1


	//   ....[11]....
        /*04b8*/ 	.word	0x00001aa0
        /*04bc*/ 	.word	0x00000003
        /*04c0*/ 	.word	0x00030c10
        /*04c4*/ 	.short	0x010a
        /*04c6*/ 	.byte	0x3f
	.zero		1


	//   ....[12]....
        /*04c8*/ 	.word	0x00001b10
        /*04cc*/ 	.word	0x00000003
        /*04d0*/ 	.word	0x00030c10
        /*04d4*/ 	.short	0x010a
        /*04d6*/ 	.byte	0x3f
	.zero		1


	//   ....[13]....
        /*04d8*/ 	.word	0x00001f30
        /*04dc*/ 	.word	0x00000003
        /*04e0*/ 	.word	0x00030c30
        /*04e4*/ 	.short	0x010a
        /*04e6*/ 	.byte	0x3f
	.zero		1


	//   ....[14]....
        /*04e8*/ 	.word	0x00001fb0
        /*04ec*/ 	.word	0x00000003
        /*04f0*/ 	.word	0x00030c30
        /*04f4*/ 	.short	0x010a
        /*04f6*/ 	.byte	0x3f
	.zero		1


	//   ....[15]....
        /*04f8*/ 	.word	0x00005870
        /*04fc*/ 	.word	0x00000000
        /*0500*/ 	.word	0x00000000
        /*0504*/ 	.short	0x0101
        /*0506*/ 	.byte	0x3f
	.zero		1


	//   ....[16]....
        /*0508*/ 	.word	0x00005cc0
        /*050c*/ 	.word	0x00000003
        /*0510*/ 	.word	0x00000000
        /*0514*/ 	.short	0x0101
        /*0516*/ 	.byte	0x3f
	.zero		1


	//   ....[17]....
        /*0518*/ 	.word	0x000095e0
        /*051c*/ 	.word	0x0000000c
        /*0520*/ 	.word	0x00030c20
        /*0524*/ 	.short	0x010a
        /*0526*/ 	.byte	0x3f
	.zero		1


	//   ....[18]....
        /*0528*/ 	.word	0x00009a90
        /*052c*/ 	.word	0x0000000c
        /*0530*/ 	.word	0x00030c40
        /*0534*/ 	.short	0x010a
        /*0536*/ 	.byte	0x3f
	.zero		1


	//   ....[19]....
        /*0538*/ 	.word	0x00009cd0
        /*053c*/ 	.word	0x0000000c
        /*0540*/ 	.word	0x00030c28
        /*0544*/ 	.short	0x010a
        /*0546*/ 	.byte	0x3f
	.zero		1


	//   ....[20]....
        /*0548*/ 	.word	0x00009e90
        /*054c*/ 	.word	0x0000000c
        /*0550*/ 	.word	0x00030c48
        /*0554*/ 	.short	0x010a
        /*0556*/ 	.byte	0x3f
	.zero		1


	//   ....[21]....
        /*0558*/ 	.word	0x0000a0a0
        /*055c*/ 	.word	0x0000000c
        /*0560*/ 	.word	0x00030c20
        /*0564*/ 	.short	0x010a
        /*0566*/ 	.byte	0x3f
	.zero		1


	//   ....[22]....
        /*0568*/ 	.word	0x0000a2c0
        /*056c*/ 	.word	0x0000000c
        /*0570*/ 	.word	0x00030c40
        /*0574*/ 	.short	0x010a
        /*0576*/ 	.byte	0x3f
	.zero		1


	//   ....[23]....
        /*0578*/ 	.word	0x0000a4d0
        /*057c*/ 	.word	0x0000000c
        /*0580*/ 	.word	0x00030c28
        /*0584*/ 	.short	0x010a
        /*0586*/ 	.byte	0x3f
	.zero		1


	//   ....[24]....
        /*0588*/ 	.word	0x0000a6e0
        /*058c*/ 	.word	0x0000000d
        /*0590*/ 	.word	0x00030c40
        /*0594*/ 	.short	0x010a
        /*0596*/ 	.byte	0x3f
	.zero		1


	//   ....[25]....
        /*0598*/ 	.word	0x0000aad0
        /*059c*/ 	.word	0x00000007
        /*05a0*/ 	.word	0x00000000
        /*05a4*/ 	.short	0x010a
        /*05a6*/ 	.byte	0x3f
	.zero		1


	//   ....[26]....
        /*05a8*/ 	.word	0x0000ab20
        /*05ac*/ 	.word	0x0000000b
        /*05b0*/ 	.word	0x00000000
        /*05b4*/ 	.short	0x010a
        /*05b6*/ 	.byte	0x3f
	.zero		1


	//   ....[27]....
        /*05b8*/ 	.word	0x0000ab80
        /*05bc*/ 	.word	0x00000009
        /*05c0*/ 	.word	0x00000000
        /*05c4*/ 	.short	0x010a
        /*05c6*/ 	.byte	0x3f
	.zero		1


	//   ....[28]....
        /*05c8*/ 	.word	0x0000abb0
        /*05cc*/ 	.word	0x00000003
        /*05d0*/ 	.word	0x00000000
        /*05d4*/ 	.short	0x010a
        /*05d6*/ 	.byte	0x3f
	.zero		1


	//   ....[29]....
        /*05d8*/ 	.word	0x0000ac80
        /*05dc*/ 	.word	0x00000002
        /*05e0*/ 	.word	0x00030c00
        /*05e4*/ 	.short	0x010a
        /*05e6*/ 	.byte	0x3f
	.zero		1


	//   ....[30]....
        /*05e8*/ 	.word	0x0000acd0
        /*05ec*/ 	.word	0x00000003
        /*05f0*/ 	.word	0x00030c10
        /*05f4*/ 	.short	0x010a
        /*05f6*/ 	.byte	0x3f
	.zero		1


	//   ....[31]....
        /*05f8*/ 	.word	0x0000ad20
        /*05fc*/ 	.word	0x00000003
        /*0600*/ 	.word	0x00030c30
        /*0604*/ 	.short	0x010a
        /*0606*/ 	.byte	0x3f
	.zero		1


	//   ....[32]....
        /*0608*/ 	.word	0x0000ad70
        /*060c*/ 	.word	0x0000000c
        /*0610*/ 	.word	0x00030c20
        /*0614*/ 	.short	0x010a
        /*0616*/ 	.byte	0x3f
	.zero		1


	//   ....[33]....
        /*0618*/ 	.word	0x0000adc0
        /*061c*/ 	.word	0x0000000c
        /*0620*/ 	.word	0x00030c40
        /*0624*/ 	.short	0x010a
        /*0626*/ 	.byte	0x3f
	.zero		1


	//   ....[34]....
        /*0628*/ 	.word	0x0000ae10
        /*062c*/ 	.word	0x0000000c
        /*0630*/ 	.word	0x00030c28
        /*0634*/ 	.short	0x010a
        /*0636*/ 	.byte	0x3f
	.zero		1


	//   ....[35]....
        /*0638*/ 	.word	0x0000ae60
        /*063c*/ 	.word	0x0000000c
        /*0640*/ 	.word	0x00030c48
        /*0644*/ 	.short	0x010a
        /*0646*/ 	.byte	0x3f
	.zero		1


	//   ....[36]....
        /*0648*/ 	.word	0x0000aec0
        /*064c*/ 	.word	0x0000000c
        /*0650*/ 	.word	0x00030c20
        /*0654*/ 	.short	0x010a
        /*0656*/ 	.byte	0x3f
	.zero		1


	//   ....[37]....
        /*0658*/ 	.word	0x0000af10
        /*065c*/ 	.word	0x0000000c
        /*0660*/ 	.word	0x00030c40
        /*0664*/ 	.short	0x010a
        /*0666*/ 	.byte	0x3f
	.zero		1


	//   ....[38]....
        /*0668*/ 	.word	0x0000af60
        /*066c*/ 	.word	0x0000000c
        /*0670*/ 	.word	0x00030c28
        /*0674*/ 	.short	0x010a
        /*0676*/ 	.byte	0x3f
	.zero		1


	//   ....[39]....
        /*0678*/ 	.word	0x0000afb0
        /*067c*/ 	.word	0x0000000d
        /*0680*/ 	.word	0x00030c40
        /*0684*/ 	.short	0x010a
        /*0686*/ 	.byte	0x3f
	.zero		1


	//   ....[40]....
        /*0688*/ 	.word	0x0000b080
        /*068c*/ 	.word	0x00000007
        /*0690*/ 	.word	0x00000000
        /*0694*/ 	.short	0x010a
        /*0696*/ 	.byte	0x3f
	.zero		1


	//   ....[41]....
        /*0698*/ 	.word	0x0000b0d0
        /*069c*/ 	.word	0x0000000b
        /*06a0*/ 	.word	0x00000000
        /*06a4*/ 	.short	0x010a
        /*06a6*/ 	.byte	0x3f
	.zero		1


	//   ....[42]....
        /*06a8*/ 	.word	0x0000b120
        /*06ac*/ 	.word	0x00000009
        /*06b0*/ 	.word	0x00000000
        /*06b4*/ 	.short	0x010a
        /*06b6*/ 	.byte	0x3f
	.zero		1


	//----- nvinfo : EIATTR_NUM_MBARRIERS
	.align		4
.L_478:
        /*06b8*/ 	.byte	0x03, 0x38
        /*06ba*/ 	.short	0x0009


	//----- nvinfo : EIATTR_EXIT_INSTR_OFFSETS
	.align		4
        /*06bc*/ 	.byte	0x04, 0x1c
        /*06be*/ 	.short	(.L_480 - .L_479)


	//   ....[0]....
.L_479:
        /*06c0*/ 	.word	0x0000ac00


	//----- nvinfo : EIATTR_MAX_THREADS
	.align		4
.L_480:
        /*06c4*/ 	.byte	0x04, 0x05
        /*06c6*/ 	.short	(.L_482 - .L_481)
.L_481:
        /*06c8*/ 	.word	0x00000180
        /*06cc*/ 	.word	0x00000001
        /*06d0*/ 	.word	0x00000001


	//----- nvinfo : EIATTR_CRS_STACK_SIZE
	.align		4
.L_482:
        /*06d4*/ 	.byte	0x04, 0x1e
        /*06d6*/ 	.short	(.L_484 - .L_483)
.L_483:
        /*06d8*/ 	.word	0x00000000


	//----- nvinfo : EIATTR_CBANK_PARAM_SIZE
	.align		4
.L_484:
        /*06dc*/ 	.byte	0x03, 0x19
        /*06de*/ 	.short	0x06f0


	//----- nvinfo : EIATTR_PARAM_CBANK
	.align		4
        /*06e0*/ 	.byte	0x04, 0x0a
        /*06e2*/ 	.short	(.L_486 - .L_485)
	.align		4
.L_485:
        /*06e4*/ 	.word	index@(.nv.constant0._ZN7cutlass13device_kernelIN5flash11enable_sm90INS1_16FlashAttnBwdSm90INS1_25CollectiveMainloopBwdSm90ILi2ELi2ELi2EN4cute5tupleIJNS5_1CILi1EEES8_S8_EEENS6_IJNS7_ILi128EEESA_NS7_ILi64EEEEEENS_6half_tEfNS_4arch4Sm90ELb0ELb0ELb1ELb1ELb0ELb1ELb0ELb0ELi2ELi1ELi2ELi2ELb0EEENS1_21CollectiveEpilogueBwdISC_SD_SF_Li256ELb1ELb0ELi1EEENS1_19SingleTileSchedulerILb1ELb0ELb0ELi128EEEEEEEEEvNT_6ParamsE)
        /*06e8*/ 	.short	0x0210
        /*06ea*/ 	.short	0x06f0


	//----- nvinfo : EIATTR_SW_WAR
	.align		4
.L_486:
        /*06ec*/ 	.byte	0x04, 0x36
        /*06ee*/ 	.short	(.L_488 - .L_487)
.L_487:
        /*06f0*/ 	.word	0x00000008
.L_488:


//--------------------- .nv.info._ZN7cutlass13device_kernelIN5flash11enable_sm90INS1_16FlashAttnBwdSm90INS1_25CollectiveMainloopBwdSm90ILi2ELi2ELi2EN4cute5tupleIJNS5_1CILi1EEES8_S8_EEENS6_IJNS7_ILi128EEESA_NS7_ILi64EEEEEENS_6half_tEfNS_4arch4Sm90ELb0ELb0ELb1ELb1ELb1ELb1ELb0ELb0ELi2ELi1ELi2ELi2ELb0EEENS1_21CollectiveEpilogueBwdISC_SD_SF_Li256ELb1ELb0ELi1EEENS1_19SingleTileSchedulerILb1ELb0ELb0ELi128EEEEEEEEEvNT_6ParamsE --------------------------
	.section	.nv.info._ZN7cutlass13device_kernelIN5flash11enable_sm90INS1_16FlashAttnBwdSm90INS1_25CollectiveMainloopBwdSm90ILi2ELi2ELi2EN4cute5tupleIJNS5_1CILi1EEES8_S8_EEENS6_IJNS7_ILi128EEESA_NS7_ILi64EEEEEENS_6half_tEfNS_4arch4Sm90ELb0ELb0ELb1ELb1ELb1ELb1ELb0ELb0ELi2ELi1ELi2ELi2ELb0EEENS1_21CollectiveEpilogueBwdISC_SD_SF_Li256ELb1ELb0ELi1EEENS1_19SingleTileSchedulerILb1ELb0ELb0ELi128EEEEEEEEEvNT_6ParamsE,"",@"SHT_CUDA_INFO"
	.sectionflags	@""
	.align	4


	//----- nvinfo : EIATTR_CUDA_API_VERSION
	.align		4
        /*0000*/ 	.byte	0x04, 0x37
        /*0002*/ 	.short	(.L_490 - .L_489)
.L_489:
        /*0004*/ 	.word	0x00000082


	//----- nvinfo : EIATTR_KPARAM_INFO
	.align		4
.L_490:
        /*0008*/ 	.byte	0x04, 0x17
        /*000a*/ 	.short	(.L_492 - .L_491)
.L_491:
        /*000c*/ 	.word	0x00000000
        /*0010*/ 	.short	0x0000
        /*0012*/ 	.short	0x0070
        /*0014*/ 	.byte	0x00, 0xf0, 0x01, 0x1a


	//----- nvinfo : EIATTR_SPARSE_MMA_MASK
	.align		4
.L_492:
        /*0018*/ 	.byte	0x03, 0x50
        /*001a*/ 	.short	0x0000


	//----- nvinfo : EIATTR_MAXREG_COUNT
	.align		4
        /*001c*/ 	.byte	0x03, 0x1b
        /*001e*/ 	.short	0x00a8


	//----- nvinfo : EIATTR_NUM_BARRIERS
	.align		4
        /*0020*/ 	.byte	0x02, 0x4c
        /*0022*/ 	.byte	0x10
	.zero		1


	//----- nvinfo : EIATTR_EXTERNS
	.align		4
        /*0024*/ 	.byte	0x04, 0x0f
        /*0026*/ 	.short	(.L_494 - .L_493)


	//   ....[0]....
	.align		4
.L_493:
        /*0028*/ 	.word	index@(__assertfail)


	//----- nvinfo : EIATTR_ANNOTATIONS
	.align		4
.L_494:
        /*002c*/ 	.byte	0x04, 0x55
        /*002e*/ 	.short	(.L_496 - .L_495)


	//   ....[0]....
.L_495:
        /* <DEDUP_REMOVED lines=21> */


	//----- nvinfo : EIATTR_MERCURY_ISA_VERSION
	.align		4
.L_496:
        /*0170*/ 	.byte	0x03, 0x5f
        /*0172*/ 	.short	0x0101


	//----- nvinfo : EIATTR_INT_WARP_WIDE_INSTR_OFFSETS
	.align		4
        /*0174*/ 	.byte	0x04, 0x31
        /*0176*/ 	.short	(.L_498 - .L_497)


	//   ....[0]....
.L_497:
        /*0178*/ 	.word	0x00000180


	//   ....[1]....
        /*017c*/ 	.word	0x00000240


	//   ....[2]....
        /*0180*/ 	.word	0x00008af0


	//   ....[3]....
        /*0184*/ 	.word	0x00008f60


	//   ....[4]....
        /*0188*/ 	.word	0x00009530


	//   ....[5]....
        /*018c*/ 	.word	0x000098b0


	//----- nvinfo : EIATTR_COOP_GROUP_MASK_REGIDS
	.align		4
.L_498:
        /*0190*/ 	.byte	0x04, 0x29
        /*0192*/ 	.short	(.L_500 - .L_499)


	//   ....[0]....
.L_499:
        /*0194*/ 	.word	0xffffffff


	//   ....[1]....
        /*0198*/ 	.word	0xffffffff


	//   ....[2]....
        /*019c*/ 	.word	0xffffffff


	//   ....[3]....
        /*01a0*/ 	.word	0xffffffff


	//   ....[4]....
        /*01a4*/ 	.word	0xffffffff


	//   ....[5]....
        /*01a8*/ 	.word	0xffffffff


	//   ....[6]....
        /*01ac*/ 	.word	0xffffffff


	//   ....[7]....
        /*01b0*/ 	.word	0xffffffff


	//   ....[8]....
        /*01b4*/ 	.word	0xffffffff


	//   ....[9]....
        /*01b8*/ 	.word	0xffffffff


	//   ....[10]....
        /*01bc*/ 	.word	0xffffffff


	//   ....[11]....
        /*01c0*/ 	.word	0xffffffff


	//   ....[12]....
        /*01c4*/ 	.word	0xffffffff


	//   ....[13]....
        /*01c8*/ 	.word	0xffffffff


	//   ....[14]....
        /*01cc*/ 	.word	0xffffffff


	//   ....[15]....
        /*01d0*/ 	.word	0xffffffff


	//   ....[16]....
        /*01d4*/ 	.word	0xffffffff


	//   ....[17]....
        /*01d8*/ 	.word	0xffffffff


	//   ....[18]....
        /*01dc*/ 	.word	0xffffffff


	//   ....[19]....
        /*01e0*/ 	.word	0xffffffff


	//   ....[20]....
        /*01e4*/ 	.word	0xffffffff


	//   ....[21]....
        /*01e8*/ 	.word	0xffffffff


	//   ....[22]....
        /*01ec*/ 	.word	0xffffffff


	//   ....[23]....
        /*01f0*/ 	.word	0xffffffff


	//   ....[24]....
        /*01f4*/ 	.word	0xffffffff


	//   ....[25]....
        /*01f8*/ 	.word	0xffffffff


	//   ....[26]....
        /*01fc*/ 	.word	0xffffffff


	//   ....[27]....
        /*0200*/ 	.word	0xffffffff


	//   ....[28]....
        /*0204*/ 	.word	0xffffffff


	//   ....[29]....
        /*0208*/ 	.word	0xffffffff


	//   ....[30]....
        /*020c*/ 	.word	0xffffffff


	//   ....[31]....
        /*0210*/ 	.word	0xffffffff


	//   ....[32]....
        /*0214*/ 	.word	0xffffffff


	//   ....[33]....
        /*0218*/ 	.word	0xffffffff


	//   ....[34]....
        /*021c*/ 	.word	0xffffffff


	//   ....[35]....
        /*0220*/ 	.word	0xffffffff


	//   ....[36]....
        /*0224*/ 	.word	0xffffffff


	//   ....[37]....
        /*0228*/ 	.word	0xffffffff


	//   ....[38]....
        /*022c*/ 	.word	0xffffffff


	//   ....[39]....
        /*0230*/ 	.word	0xffffffff


	//   ....[40]....
        /*0234*/ 	.word	0xffffffff


	//   ....[41]....
        /*0238*/ 	.word	0xffffffff


	//   ....[42]....
        /*023c*/ 	.word	0xffffffff


	//   ....[43]....
        /*0240*/ 	.word	0xffffffff


	//   ....[44]....
        /*0244*/ 	.word	0xffffffff


	//   ....[45]....
        /*0248*/ 	.word	0xffffffff


	//   ....[46]....
        /*024c*/ 	.word	0xffffffff


	//   ....[47]....
        /*0250*/ 	.word	0xffffffff


	//   ....[48]....
        /*0254*/ 	.word	0xffffffff


	//   ....[49]....
        /*0258*/ 	.word	0xffffffff


	//   ....[50]....
        /*025c*/ 	.word	0xffffffff


	//   ....[51]....
        /*0260*/ 	.word	0xffffffff


	//   ....[52]....
        /*0264*/ 	.word	0xffffffff


	//   ....[53]....
        /*0268*/ 	.word	0xffffffff


	//   ....[54]....
        /*026c*/ 	.word	0xffffffff


	//   ....[55]....
        /*0270*/ 	.word	0xffffffff


	//   ....[56]....
        /*0274*/ 	.word	0xffffffff


	//   ....[57]....
        /*0278*/ 	.word	0xffffffff


	//   ....[58]....
        /*027c*/ 	.word	0xffffffff


	//   ....[59]....
        /*0280*/ 	.word	0xffffffff


	//   ....[60]....
        /*0284*/ 	.word	0xffffffff


	//   ....[61]....
        /*0288*/ 	.word	0xffffffff


	//   ....[62]....
        /*028c*/ 	.word	0xffffffff


	//   ....[63]....
        /*0290*/ 	.word	0xffffffff


	//   ....[64]....
        /*0294*/ 	.word	0xffffffff


	//   ....[65]....
        /*0298*/ 	.word	0xffffffff


	//   ....[66]....
        /*029c*/ 	.word	0xffffffff


	//   ....[67]....
        /*02a0*/ 	.word	0xffffffff


	//   ....[68]....
        /*02a4*/ 	.word	0xffffffff


	//   ....[69]....
        /*02a8*/ 	.word	0xffffffff


	//   ....[70]....
        /*02ac*/ 	.word	0xffffffff


	//   ....[71]....
        /*02b0*/ 	.word	0xffffffff


	//   ....[72]....
        /*02b4*/ 	.word	0xffffffff


	//   ....[73]....
        /*02b8*/ 	.word	0xffffffff


	//   ....[74]....
        /*02bc*/ 	.word	0xffffffff


	//   ....[75]....
        /*02c0*/ 	.word	0xffffffff


	//   ....[76]....
        /*02c4*/ 	.word	0xffffffff


	//   ....[77]....
        /*02c8*/ 	.word	0x0500000f


	//   ....[78]....
        /*02cc*/ 	.word	0x0500000f


	//   ....[79]....
        /*02d0*/ 	.word	0x0500000f


	//   ....[80]....
        /*02d4*/ 	.word	0x0500000f


	//----- nvinfo : EIATTR_COOP_GROUP_INSTR_OFFSETS
	.align		4
.L_500:
        /*02d8*/ 	.byte	0x04, 0x28
        /*02da*/ 	.short	(.L_502 - .L_501)


	//   ....[0]....
.L_501:
        /*02dc*/ 	.word	0x00000060


	//   ....[1]....
        /*02e0*/ 	.word	0x00000190


	//   ....[2]....
        /*02e4*/ 	.word	0x00000220


	//   ....[3]....
        /*02e8*/ 	.word	0x000003a0


	//   ....[4]....
        /*02ec*/ 	.word	0x00000610


	//   ....[5]....
        /*02f0*/ 	.word	0x00001170


	//   ....[6]....
        /*02f4*/ 	.word	0x00002120


	//   ....[7]....
        /*02f8*/ 	.word	0x00002240


	//   ....[8]....
        /*02fc*/ 	.word	0x00002360


	//   ....[9]....
        /*0300*/ 	.word	0x000024e0


	//   ....[10]....
        /*0304*/ 	.word	0x00002620


	//   ....[11]....
        /*0308*/ 	.word	0x00002670


	//   ....[12]....
        /*030c*/ 	.word	0x000026e0


	//   ....[13]....
        /*0310*/ 	.word	0x00002730


	//   ....[14]....
        /*0314*/ 	.word	0x00002750


	//   ....[15]....
        /*0318*/ 	.word	0x00002800


	//   ....[16]....
        /*031c*/ 	.word	0x00002930


	//   ....[17]....
        /*0320*/ 	.word	0x00002970


	//   ....[18]....
        /*0324*/ 	.word	0x00002f70


	//   ....[19]....
        /*0328*/ 	.word	0x00002f90


	//   ....[20]....
        /*032c*/ 	.word	0x00002fa0


	//   ....[21]....
        /*0330*/ 	.word	0x00002fc0


	//   ....[22]....
        /*0334*/ 	.word	0x00002fd0


	//   ....[23]....
        /*0338*/ 	.word	0x00002ff0


	//   ....[24]....
        /*033c*/ 	.word	0x00003030


	//   ....[25]....
        /*0340*/ 	.word	0x000030b0


	//   ....[26]....
        /*0344*/ 	.word	0x000032c0


	//   ....[27]....
        /*0348*/ 	.word	0x000033c0


	//   ....[28]....
        /*034c*/ 	.word	0x00003400


	//   ....[29]....
        /*0350*/ 	.word	0x00003480


	//   ....[30]....
        /*0354*/ 	.word	0x000034f0


	//   ....[31]....
        /*0358*/ 	.word	0x00003530


	//   ....[32]....
        /*035c*/ 	.word	0x00003570


	//   ....[33]....
        /*0360*/ 	.word	0x000035b0


	//   ....[34]....
        /*0364*/ 	.word	0x000035c0


	//   ....[35]....
        /*0368*/ 	.word	0x000036e0


	//   ....[36]....
        /*036c*/ 	.word	0x00003720


	//   ....[37]....
        /*0370*/ 	.word	0x00003770


	//   ....[38]....
        /*0374*/ 	.word	0x000037b0


	//   ....[39]....
        /*0378*/ 	.word	0x000037f0


	//   ....[40]....
        /*037c*/ 	.word	0x00003880


	//   ....[41]....
        /*0380*/ 	.word	0x000038c0


	//   ....[42]....
        /*0384*/ 	.word	0x00003920


	//   ....[43]....
        /*0388*/ 	.word	0x00003960


	//   ....[44]....
        /*038c*/ 	.word	0x000039e0


	//   ....[45]....
        /*0390*/ 	.word	0x00003ad0


	//   ....[46]....
        /*0394*/ 	.word	0x00003b10


	//   ....[47]....
        /*0398*/ 	.word	0x00003c20


	//   ....[48]....
        /*039c*/ 	.word	0x00003d40


	//   ....[49]....
        /*03a0*/ 	.word	0x00003e00


	//   ....[50]....
        /*03a4*/ 	.word	0x00003ec0


	//   ....[51]....
        /*03a8*/ 	.word	0x00003f20


	//   ....[52]....
        /*03ac*/ 	.word	0x00003f60


	//   ....[53]....
        /*03b0*/ 	.word	0x00003fa0


	//   ....[54]....
        /*03b4*/ 	.word	0x00003fd0


	//   ....[55]....
        /*03b8*/ 	.word	0x00004020


	//   ....[56]....
        /*03bc*/ 	.word	0x00004060


	//   ....[57]....
        /*03c0*/ 	.word	0x000040a0


	//   ....[58]....
        /*03c4*/ 	.word	0x000040e0


	//   ....[59]....
        /*03c8*/ 	.word	0x00004120


	//   ....[60]....
        /*03cc*/ 	.word	0x00004160


	//   ....[61]....
        /*03d0*/ 	.word	0x00004270


	//   ....[62]....
        /*03d4*/ 	.word	0x00004540


	//   ....[63]....
        /*03d8*/ 	.word	0x00004550


	//   ....[64]....
        /*03dc*/ 	.word	0x00004560


	//   ....[65]....
        /*03e0*/ 	.word	0x00004570


	//   ....[66]....
        /*03e4*/ 	.word	0x00004580


	//   ....[67]....
        /*03e8*/ 	.word	0x00004590


	//   ....[68]....
        /*03ec*/ 	.word	0x00004820


	//   ....[69]....
        /*03f0*/ 	.word	0x00004830


	//   ....[70]....
        /*03f4*/ 	.word	0x00007e10


	//   ....[71]....
        /*03f8*/ 	.word	0x00008790


	//   ....[72]....
        /*03fc*/ 	.word	0x00008a20


	//   ....[73]....
        /*0400*/ 	.word	0x00008c60


	//   ....[74]....
        /*0404*/ 	.word	0x00008e90


	//   ....[75]....
        /*0408*/ 	.word	0x00009140


	//   ....[76]....
        /*040c*/ 	.word	0x00009470


	//   ....[77]....
        /*0410*/ 	.word	0x0000b420


	//   ....[78]....
        /*0414*/ 	.word	0x0000b570


	//   ....[79]....
        /*0418*/ 	.word	0x0000b5e0


	//   ....[80]....
        /*041c*/ 	.word	0x0000b650


	//----- nvinfo : EIATTR_REG_RECONFIG
	.align		4
.L_502:
        /*0420*/ 	.byte	0x01, 0x54
	.zero		2


	//----- nvinfo : EIATTR_SYSCALL_OFFSETS
	.align		4
        /*0424*/ 	.byte	0x04, 0x46
        /*0426*/ 	.short	(.L_504 - .L_503)


	//   ....[0]....
.L_503:
        /*0428*/ 	.word	0x00000dd0


	//   ....[1]....
        /*042c*/ 	.word	0x00000ec0


	//   ....[2]....
        /*0430*/ 	.word	0x00001020


	//   ....[3]....
        /*0434*/ 	.word	0x00001110


	//----- nvinfo : EIATTR_MBARRIER_INSTR_OFFSETS
	.align		4
.L_504:
        /*0438*/ 	.byte	0x04, 0x39
        /*043a*/ 	.short	(.L_506 - .L_505)


	//   ....[0]....
.L_505:
        /*043c*/ 	.word	0x00000260
        /*0440*/ 	.word	0x000000ff
        /*0444*/ 	.word	0x00030c00
        /*0448*/ 	.short	0x0100
        /*044a*/ 	.byte	0x06
	.zero		1


	//   ....[1]....
        /*044c*/ 	.word	0x00000350
        /*0450*/ 	.word	0x000000ff
        /*0454*/ 	.word	0x00030c10
        /*0458*/ 	.short	0x0100
        /*045a*/ 	.byte	0x08
	.zero		1


	//   ....[2]....
        /*045c*/ 	.word	0x00000360
        /*0460*/ 	.word	0x000000ff
        /*0464*/ 	.word	0x00030c20
        /*0468*/ 	.short	0x0100
        /*046a*/ 	.byte	0x08
	.zero		1


	//   ....[3]....
        /*046c*/ 	.word	0x00000370
        /*0470*/ 	.word	0x000000ff
        /*0474*/ 	.word	0x00030c18
        /*0478*/ 	.short	0x0100
        /*047a*/ 	.byte	0x08
	.zero		1


	//   ....[4]....
        /*047c*/ 	.word	0x00000380
        /*0480*/ 	.word	0x000000ff
        /*0484*/ 	.word	0x00030c28
        /*0488*/ 	.short	0x0100
        /*048a*/ 	.byte	0x08
	.zero		1


	//   ....[5]....
        /*048c*/ 	.word	0x000004b0
        /*0490*/ 	.word	0x000000ff
        /*0494*/ 	.word	0x00030c30
        /*0498*/ 	.short	0x0100
        /*049a*/ 	.byte	0x08
	.zero		1


	//   ....[6]....
        /*049c*/ 	.word	0x000004c0
        /*04a0*/ 	.word	0x000000ff
        /*04a4*/ 	.word	0x00030c40
        /*04a8*/ 	.short	0x0100
        /*04aa*/ 	.byte	0x08
	.zero		1


	//   ....[7]....
        /*04ac*/ 	.word	0x000004d0
        /*04b0*/ 	.word	0x000000ff
        /*04b4*/ 	.word	0x00030c38
        /*04b8*/ 	.short	0x0100
        /*04ba*/ 	.byte	0x08
	.zero		1


	//   ....[8]....
        /*04bc*/ 	.word	0x000004e0
        /*04c0*/ 	.word	0x000000ff
        /*04c4*/ 	.word	0x00030c48
        /*04c8*/ 	.short	0x0100
        /*04ca*/ 	.byte	0x08
	.zero		1


	//   ....[9]....
        /*04cc*/ 	.word	0x000011c0
        /*04d0*/ 	.word	0x00000002
        /*04d4*/ 	.word	0x00030c00
        /*04d8*/ 	.short	0x010a
        /*04da*/ 	.byte	0x3f
	.zero		1


	//   ....[10]....
        /*04dc*/ 	.word	0x00001340
        /*04e0*/ 	.word	0x00000002
        /*04e4*/ 	.word	0x00030c00
        /*04e8*/ 	.short	0x010a
        /*04ea*/ 	.byte	0x3f
	.zero		1


	//   ....[11]....
        /*04ec*/ 	.word	0x00001aa0
        /*04f0*/ 	.word	0x00000019
        /*04f4*/ 	.word	0x00030c10
        /*04f8*/ 	.short	0x010a
        /*04fa*/ 	.byte	0x3f
	.zero		1


	//   ....[12]....
        /*04fc*/ 	.word	0x00001b10
        /*0500*/ 	.word	0x00000019
        /*0504*/ 	.word	0x00030c10
        /*0508*/ 	.short	0x010a
        /*050a*/ 	.byte	0x3f
	.zero		1


	//   ....[13]....
        /*050c*/ 	.word	0x00001f30
        /*0510*/ 	.word	0x00000019
        /*0514*/ 	.word	0x00030c30
        /*0518*/ 	.short	0x010a
        /*051a*/ 	.byte	0x3f
	.zero		1


	//   ....[14]....
        /*051c*/ 	.word	0x00001fb0
        /*0520*/ 	.word	0x00000019
        /*0524*/ 	.word	0x00030c30
        /*0528*/ 	.short	0x010a
        /*052a*/ 	.byte	0x3f
	.zero		1


	//   ....[15]....
        /*052c*/ 	.word	0x00005840
        /*0530*/ 	.word	0x00000000
        /*0534*/ 	.word	0x00000000
        /*0538*/ 	.short	0x0101
        /*053a*/ 	.byte	0x3f
	.zero		1


	//   ....[16]....
        /*053c*/ 	.word	0x00005c80
        /*0540*/ 	.word	0x00000000
        /*0544*/ 	.word	0x00000000
        /*0548*/ 	.short	0x0101
        /*054a*/ 	.byte	0x3f
	.zero		1


	//   ....[17]....
        /*054c*/ 	.word	0x00009db0
        /*0550*/ 	.word	0x0000000c
        /*0554*/ 	.word	0x00030c20
        /*0558*/ 	.short	0x010a
        /*055a*/ 	.byte	0x3f
	.zero		1


	//   ....[18]....
        /*055c*/ 	.word	0x0000a260
        /*0560*/ 	.word	0x0000000c
        /*0564*/ 	.word	0x00030c40
        /*0568*/ 	.short	0x010a
        /*056a*/ 	.byte	0x3f
	.zero		1


	//   ....[19]....
        /*056c*/ 	.word	0x0000a4a0
        /*0570*/ 	.word	0x0000000c
        /*0574*/ 	.word	0x00030c28
        /*0578*/ 	.short	0x010a
        /*057a*/ 	.byte	0x3f
	.zero		1


	//   ....[20]....
        /*057c*/ 	.word	0x0000a660
        /*0580*/ 	.word	0x0000000c
        /*0584*/ 	.word	0x00030c48
        /*0588*/ 	.short	0x010a
        /*058a*/ 	.byte	0x3f
	.zero		1


	//   ....[21]....
        /*058c*/ 	.word	0x0000a870
        /*0590*/ 	.word	0x0000000c
        /*0594*/ 	.word	0x00030c20
        /*0598*/ 	.short	0x010a
        /*059a*/ 	.byte	0x3f
	.zero		1


	//   ....[22]....
        /*059c*/ 	.word	0x0000aa90
        /*05a0*/ 	.word	0x0000000c
        /*05a4*/ 	.word	0x00030c40
        /*05a8*/ 	.short	0x010a
        /*05aa*/ 	.byte	0x3f
	.zero		1


	//   ....[23]....
        /*05ac*/ 	.word	0x0000aca0
        /*05b0*/ 	.word	0x0000000c
        /*05b4*/ 	.word	0x00030c28
        /*05b8*/ 	.short	0x010a
        /*05ba*/ 	.byte	0x3f
	.zero		1


	//   ....[24]....
        /*05bc*/ 	.word	0x0000aeb0
        /*05c0*/ 	.word	0x0000000d
        /*05c4*/ 	.word	0x00030c40
        /*05c8*/ 	.short	0x010a
        /*05ca*/ 	.byte	0x3f
	.zero		1


	//   ....[25]....
        /*05cc*/ 	.word	0x0000b2a0
        /*05d0*/ 	.word	0x00000007
        /*05d4*/ 	.word	0x00000000
        /*05d8*/ 	.short	0x010a
        /*05da*/ 	.byte	0x3f
	.zero		1


	//   ....[26]....
        /*05dc*/ 	.word	0x0000b2f0
        /*05e0*/ 	.word	0x0000000b
        /*05e4*/ 	.word	0x00000000
        /*05e8*/ 	.short	0x010a
        /*05ea*/ 	.byte	0x3f
	.zero		1


	//   ....[27]....
        /*05ec*/ 	.word	0x0000b350
        /*05f0*/ 	.word	0x00000009
        /*05f4*/ 	.word	0x00000000
        /*05f8*/ 	.short	0x010a
        /*05fa*/ 	.byte	0x3f
	.zero		1


	//   ....[28]....
        /*05fc*/ 	.word	0x0000b380
        /*0600*/ 	.word	0x00000003
        /*0604*/ 	.word	0x00000000
        /*0608*/ 	.short	0x010a
        /*060a*/ 	.byte	0x3f
	.zero		1


	//   ....[29]....
        /*060c*/ 	.word	0x0000b450
        /*0610*/ 	.word	0x00000002
        /*0614*/ 	.word	0x00030c00
        /*0618*/ 	.short	0x010a
        /*061a*/ 	.byte	0x3f
	.zero		1


	//   ....[30]....
        /*061c*/ 	.word	0x0000b4a0
        /*0620*/ 	.word	0x00000019
        /*0624*/ 	.word	0x00030c10
        /*0628*/ 	.short	0x010a
        /*062a*/ 	.byte	0x3f
	.zero		1


	//   ....[31]....
        /*062c*/ 	.word	0x0000b4f0
        /*0630*/ 	.word	0x00000019
        /*0634*/ 	.word	0x00030c30
        /*0638*/ 	.short	0x010a
        /*063a*/ 	.byte	0x3f
	.zero		1


	//   ....[32]....
        /*063c*/ 	.word	0x0000b690
        /*0640*/ 	.word	0x0000000c
        /*0644*/ 	.word	0x00030c20
        /*0648*/ 	.short	0x010a
        /*064a*/ 	.byte	0x3f
	.zero		1


	//   ....[33]....
        /*064c*/ 	.word	0x0000b6e0
        /*0650*/ 	.word	0x0000000c
        /*0654*/ 	.word	0x00030c40
        /*0658*/ 	.short	0x010a
        /*065a*/ 	.byte	0x3f
	.zero		1


	//   ....[34]....
        /*065c*/ 	.word	0x0000b730
        /*0660*/ 	.word	0x0000000c
        /*0664*/ 	.word	0x00030c28
        /*0668*/ 	.short	0x010a
        /*066a*/ 	.byte	0x3f
	.zero		1


	//   ....[35]....
        /*066c*/ 	.word	0x0000b780
        /*0670*/ 	.word	0x0000000c
        /*0674*/ 	.word	0x00030c48
        /*0678*/ 	.short	0x010a
        /*067a*/ 	.byte	0x3f
	.zero		1


	//   ....[36]....
        /*067c*/ 	.word	0x0000b7e0
        /*0680*/ 	.word	0x0000000c
        /*0684*/ 	.word	0x00030c20
        /*0688*/ 	.short	0x010a
        /*068a*/ 	.byte	0x3f
	.zero		1


	//   ....[37]....
        /*068c*/ 	.word	0x0000b830
        /*0690*/ 	.word	0x0000000c
        /*0694*/ 	.word	0x00030c40
        /*0698*/ 	.short	0x010a
        /*069a*/ 	.byte	0x3f
	.zero		1


	//   ....[38]....
        /*069c*/ 	.word	0x0000b880
        /*06a0*/ 	.word	0x0000000c
        /*06a4*/ 	.word	0x00030c28
        /*06a8*/ 	.short	0x010a
        /*06aa*/ 	.byte	0x3f
	.zero		1


	//   ....[39]....
        /*06ac*/ 	.word	0x0000b8d0
        /*06b0*/ 	.word	0x0000000d
        /*06b4*/ 	.word	0x00030c40
        /*06b8*/ 	.short	0x010a
        /*06ba*/ 	.byte	0x3f
	.zero		1


	//   ....[40]....
        /*06bc*/ 	.word	0x0000b9a0
        /*06c0*/ 	.word	0x00000007
        /*06c4*/ 	.word	0x00000000
        /*06c8*/ 	.short	0x010a
        /*06ca*/ 	.byte	0x3f
	.zero		1


	//   ....[41]....
        /*06cc*/ 	.word	0x0000b9f0
        /*06d0*/ 	.word	0x0000000b
        /*06d4*/ 	.word	0x00000000
        /*06d8*/ 	.short	0x010a
        /*06da*/ 	.byte	0x3f
	.zero		1


	//   ....[42]....
        /*06dc*/ 	.word	0x0000ba40
        /*06e0*/ 	.word	0x00000009
        /*06e4*/ 	.word	0x00000000
        /*06e8*/ 	.short	0x010a
        /*06ea*/ 	.byte	0x3f
	.zero		1


	//----- nvinfo : EIATTR_NUM_MBARRIERS
	.align		4
.L_506:
        /*06ec*/ 	.byte	0x03, 0x38
        /*06ee*/ 	.short	0x0009


	//----- nvinfo : EIATTR_EXIT_INSTR_OFFSETS
	.align		4
        /*06f0*/ 	.byte	0x04, 0x1c
        /*06f2*/ 	.short	(.L_508 - .L_507)


	//   ....[0]....
.L_507:
        /*06f4*/ 	.word	0x0000b3d0


	//----- nvinfo : EIATTR_MAX_THREADS
	.align		4
.L_508:
        /*06f8*/ 	.byte	0x04, 0x05
        /*06fa*/ 	.short	(.L_510 - .L_509)
.L_509:
        /*06fc*/ 	.word	0x00000180
        /*0700*/ 	.word	0x00000001
        /*0704*/ 	.word	0x00000001


	//----- nvinfo : EIATTR_CRS_STACK_SIZE
	.align		4
.L_510:
        /*0708*/ 	.byte	0x04, 0x1e
        /*070a*/ 	.short	(.L_512 - .L_511)
.L_511:
        /*070c*/ 	.word	0x00000000


	//----- nvinfo : EIATTR_CBANK_PARAM_SIZE
	.align		4
.L_512:
        /*0710*/ 	.byte	0x03, 0x19
        /*0712*/ 	.short	0x06f0


	//----- nvinfo : EIATTR_PARAM_CBANK
	.align		4
        /*0714*/ 	.byte	0x04, 0x0a
        /*0716*/ 	.short	(.L_514 - .L_513)
	.align		4
.L_513:
        /*0718*/ 	.word	index@(.nv.constant0._ZN7cutlass13device_kernelIN5flash11enable_sm90INS1_16FlashAttnBwdSm90INS1_25CollectiveMainloopBwdSm90ILi2ELi2ELi2EN4cute5tupleIJNS5_1CILi1EEES8_S8_EEENS6_IJNS7_ILi128EEESA_NS7_ILi64EEEEEENS_6half_tEfNS_4arch4Sm90ELb0ELb0ELb1ELb1ELb1ELb1ELb0ELb0ELi2ELi1ELi2ELi2ELb0EEENS1_21CollectiveEpilogueBwdISC_SD_SF_Li256ELb1ELb0ELi1EEENS1_19SingleTileSchedulerILb1ELb0ELb0ELi128EEEEEEEEEvNT_6ParamsE)
        /*071c*/ 	.short	0x0210
        /*071e*/ 	.short	0x06f0


	//----- nvinfo : EIATTR_SW_WAR
	.align		4
.L_514:
        /*0720*/ 	.byte	0x04, 0x36
        /*0722*/ 	.short	(.L_516 - .L_515)
.L_515:
        /*0724*/ 	.word	0x00000008
.L_516:


//--------------------- .nv.info._ZN7cutlass13device_kernelIN5flash11enable_sm90INS1_16FlashAttnBwdSm90INS1_25CollectiveMainloopBwdSm90ILi2ELi2ELi2EN4cute5tupleIJNS5_1CILi1EEES8_S8_EEENS6_IJNS7_ILi128EEESA_NS7_ILi64EEEEEENS_6half_tEfNS_4arch4Sm90ELb0ELb0ELb1ELb1ELb0ELb1ELb0ELb0ELi2ELi1ELi2ELi2ELb0EEENS1_24CollectiveEpilogueBwdGQAISC_fSF_Li256ELb1ELb0EEENS1_19SingleTileSchedulerILb1ELb0ELb0ELi128EEEEEEEEEvNT_6ParamsE --------------------------
	.section	.nv.info._ZN7cutlass13device_kernelIN5flash11enable_sm90INS1_16FlashAttnBwdSm90INS1_25CollectiveMainloopBwdSm90ILi2ELi2ELi2EN4cute5tupleIJNS5_1CILi1EEES8_S8_EEENS6_IJNS7_ILi128EEESA_NS7_ILi64EEEEEENS_6half_tEfNS_4arch4Sm90ELb0ELb0ELb1ELb1ELb0ELb1ELb0ELb0ELi2ELi1ELi2ELi2ELb0EEENS1_24CollectiveEpilogueBwdGQAISC_fSF_Li256ELb1ELb0EEENS1_19SingleTileSchedulerILb1ELb0ELb0ELi128EEEEEEEEEvNT_6ParamsE,"",@"SHT_CUDA_INFO"
	.sectionflags	@""
	.align	4


	//----- nvinfo : EIATTR_CUDA_API_VERSION
	.align		4
        /*0000*/ 	.byte	0x04, 0x37
        /*0002*/ 	.short	(.L_518 - .L_517)
.L_517:
        /*0004*/ 	.word	0x00000082


	//----- nvinfo : EIATTR_KPARAM_INFO
	.align		4
.L_518:
        /*0008*/ 	.byte	0x04, 0x17
        /*000a*/ 	.short	(.L_520 - .L_519)
.L_519:
        /*000c*/ 	.word	0x00000000
        /*0010*/ 	.short	0x0000
        /*0012*/ 	.short	0x0070
        /*0014*/ 	.byte	0x00, 0xf0, 0x01, 0x1a


	//----- nvinfo : EIATTR_SPARSE_MMA_MASK
	.align		4
.L_520:
        /*0018*/ 	.byte	0x03, 0x50
        /*001a*/ 	.short	0x0000


	//----- nvinfo : EIATTR_MAXREG_COUNT
	.align		4
        /*001c*/ 	.byte	0x03, 0x1b
        /*001e*/ 	.short	0x00a8


	//----- nvinfo : EIATTR_NUM_BARRIERS
	.align		4
        /*0020*/ 	.byte	0x02, 0x4c
        /*0022*/ 	.byte	0x10
	.zero		1


	//----- nvinfo : EIATTR_EXTERNS
	.align		4
        /*0024*/ 	.byte	0x04, 0x0f
        /*0026*/ 	.short	(.L_522 - .L_521)


	//   ....[0]....
	.align		4
.L_521:
        /*0028*/ 	.word	index@(__assertfail)


	//----- nvinfo : EIATTR_ANNOTATIONS
	.align		4
.L_522:
        /*002c*/ 	.byte	0x04, 0x55
        /*002e*/ 	.short	(.L_524 - .L_523)


	//   ....[0]....
.L_523:
        /* <DEDUP_REMOVED lines=22> */
        /*0184*/ 	.byte	0x60, 0x93, 0x00, 0x00


	//----- nvinfo : EIATTR_MERCURY_ISA_VERSION
	.align		4
.L_524:
        /*0188*/ 	.byte	0x03, 0x5f
        /*018a*/ 	.short	0x0101


	//----- nvinfo : EIATTR_INT_WARP_WIDE_INSTR_OFFSETS
	.align		4
        /*018c*/ 	.byte	0x04, 0x31
        /*018e*/ 	.short	(.L_526 - .L_525)


	//   ....[0]....
.L_525:
        /*0190*/ 	.word	0x00000180


	//   ....[1]....
        /*0194*/ 	.word	0x00000240


	//   ....[2]....
        /*0198*/ 	.word	0x00007a60


	//----- nvinfo : EIATTR_COOP_GROUP_MASK_REGIDS
	.align		4
.L_526:
        /*019c*/ 	.byte	0x04, 0x29
        /*019e*/ 	.short	(.L_528 - .L_527)


	//   ....[0]....
.L_527:
        /*01a0*/ 	.word	0xffffffff


	//   ....[1]....
        /*01a4*/ 	.word	0xffffffff


	//   ....[2]....
        /*01a8*/ 	.word	0xffffffff


	//   ....[3]....
        /*01ac*/ 	.word	0xffffffff


	//   ....[4]....
        /*01b0*/ 	.word	0xffffffff


	//   ....[5]....
        /*01b4*/ 	.word	0xffffffff


	//   ....[6]....
        /*01b8*/ 	.word	0xffffffff


	//   ....[7]....
        /*01bc*/ 	.word	0xffffffff


	//   ....[8]....
        /*01c0*/ 	.word	0xffffffff


	//   ....[9]....
        /*01c4*/ 	.word	0xffffffff


	//   ....[10]....
        /*01c8*/ 	.word	0xffffffff


	//   ....[11]....
        /*01cc*/ 	.word	0xffffffff


	//   ....[12]....
        /*01d0*/ 	.word	0xffffffff


	//   ....[13]....
        /*01d4*/ 	.word	0xffffffff


	//   ....[14]....
        /*01d8*/ 	.word	0xffffffff


	//   ....[15]....
        /*01dc*/ 	.word	0xffffffff


	//   ....[16]....
        /*01e0*/ 	.word	0xffffffff


	//   ....[17]....
        /*01e4*/ 	.word	0xffffffff


	//   ....[18]....
        /*01e8*/ 	.word	0xffffffff


	//   ....[19]....
        /*01ec*/ 	.word	0xffffffff


	//   ....[20]....
        /*01f0*/ 	.word	0xffffffff


	//   ....[21]....
        /*01f4*/ 	.word	0xffffffff


	//   ....[22]....
        /*01f8*/ 	.word	0xffffffff


	//   ....[23]....
        /*01fc*/ 	.word	0xffffffff


	//   ....[24]....
        /*0200*/ 	.word	0xffffffff


	//   ....[25]....
        /*0204*/ 	.word	0xffffffff


	//   ....[26]....
        /*0208*/ 	.word	0xffffffff


	//   ....[27]....
        /*020c*/ 	.word	0xffffffff


	//   ....[28]....
        /*0210*/ 	.word	0xffffffff


	//   ....[29]....
        /*0214*/ 	.word	0xffffffff


	//   ....[30]....
        /*0218*/ 	.word	0xffffffff


	//   ....[31]....
        /*021c*/ 	.word	0xffffffff


	//   ....[32]....
        /*0220*/ 	.word	0xffffffff


	//   ....[33]....
        /*0224*/ 	.word	0xffffffff


	//   ....[34]....
        /*0228*/ 	.word	0xffffffff


	//   ....[35]....
        /*022c*/ 	.word	0xffffffff


	//   ....[36]....
        /*0230*/ 	.word	0xffffffff


	//   ....[37]....
        /*0234*/ 	.word	0xffffffff


	//   ....[38]....
        /*0238*/ 	.word	0xffffffff


	//   ....[39]....
        /*023c*/ 	.word	0xffffffff


	//   ....[40]....
        /*0240*/ 	.word	0xffffffff


	//   ....[41]....
        /*0244*/ 	.word	0xffffffff


	//   ....[42]....
        /*0248*/ 	.word	0xffffffff


	//   ....[43]....
        /*024c*/ 	.word	0xffffffff


	//   ....[44]....
        /*0250*/ 	.word	0xffffffff


	//   ....[45]....
        /*0254*/ 	.word	0xffffffff


	//   ....[46]....
        /*0258*/ 	.word	0xffffffff


	//   ....[47]....
        /*025c*/ 	.word	0xffffffff


	//   ....[48]....
        /*0260*/ 	.word	0xffffffff


	//   ....[49]....
        /*0264*/ 	.word	0xffffffff


	//   ....[50]....
        /*0268*/ 	.word	0xffffffff


	//   ....[51]....
        /*026c*/ 	.word	0xffffffff


	//   ....[52]....
        /*0270*/ 	.word	0xffffffff


	//   ....[53]....
        /*0274*/ 	.word	0xffffffff


	//   ....[54]....
        /*0278*/ 	.word	0xffffffff


	//   ....[55]....
        /*027c*/ 	.word	0xffffffff


	//   ....[56]....
        /*0280*/ 	.word	0xffffffff


	//   ....[57]....
        /*0284*/ 	.word	0xffffffff


	//   ....[58]....
        /*0288*/ 	.word	0xffffffff


	//   ....[59]....
        /*028c*/ 	.word	0xffffffff


	//   ....[60]....
        /*0290*/ 	.word	0xffffffff


	//   ....[61]....
        /*0294*/ 	.word	0xffffffff


	//   ....[62]....
        /*0298*/ 	.word	0xffffffff


	//   ....[63]....
        /*029c*/ 	.word	0xffffffff


	//   ....[64]....
        /*02a0*/ 	.word	0xffffffff


	//   ....[65]....
        /*02a4*/ 	.word	0xffffffff


	//   ....[66]....
        /*02a8*/ 	.word	0xffffffff


	//   ....[67]....
        /*02ac*/ 	.word	0xffffffff


	//   ....[68]....
        /*02b0*/ 	.word	0xffffffff


	//   ....[69]....
        /*02b4*/ 	.word	0xffffffff


	//   ....[70]....
        /*02b8*/ 	.word	0xffffffff


	//   ....[71]....
        /*02bc*/ 	.word	0x0500000f


	//----- nvinfo : EIATTR_COOP_GROUP_INSTR_OFFSETS
	.align		4
.L_528:
        /*02c0*/ 	.byte	0x04, 0x28
        /*02c2*/ 	.short	(.L_530 - .L_529)


	//   ....[0]....
.L_529:
        /*02c4*/ 	.word	0x00000060


	//   ....[1]....
        /*02c8*/ 	.word	0x00000190


	//   ....[2]....
        /*02cc*/ 	.word	0x00000220


	//   ....[3]....
        /*02d0*/ 	.word	0x000003a0


	//   ....[4]....
        /*02d4*/ 	.word	0x00000610


	//   ....[5]....
        /*02d8*/ 	.word	0x00001170


	//   ....[6]....
        /*02dc*/ 	.word	0x000021d0


	//   ....[7]....
        /*02e0*/ 	.word	0x000022d0


	//   ....[8]....
        /*02e4*/ 	.word	0x00002410


	//   ....[9]....
        /*02e8*/ 	.word	0x00002590


	//   ....[10]....
        /*02ec*/ 	.word	0x000026f0


	//   ....[11]....
        /*02f0*/ 	.word	0x00002730


	//   ....[12]....
        /*02f4*/ 	.word	0x00002790


	//   ....[13]....
        /*02f8*/ 	.word	0x000027d0


	//   ....[14]....
        /*02fc*/ 	.word	0x000027e0


	//   ....[15]....
        /*0300*/ 	.word	0x00002820


	//   ....[16]....
        /*0304*/ 	.word	0x00002900


	//   ....[17]....
        /*0308*/ 	.word	0x000029c0


	//   ....[18]....
        /*030c*/ 	.word	0x00002f10


	//   ....[19]....
        /*0310*/ 	.word	0x00002f20


	//   ....[20]....
        /*0314*/ 	.word	0x00002f40


	//   ....[21]....
        /*0318*/ 	.word	0x00002f50


	//   ....[22]....
        /*031c*/ 	.word	0x00002f70


	//   ....[23]....
        /*0320*/ 	.word	0x00002f80


	//   ....[24]....
        /*0324*/ 	.word	0x00002fd0


	//   ....[25]....
        /*0328*/ 	.word	0x00003130


	//   ....[26]....
        /*032c*/ 	.word	0x00003230


	//   ....[27]....
        /*0330*/ 	.word	0x00003290


	//   ....[28]....
        /*0334*/ 	.word	0x000032e0


	//   ....[29]....
        /*0338*/ 	.word	0x00003370


	//   ....[30]....
        /*033c*/ 	.word	0x00003570


	//   ....[31]....
        /*0340*/ 	.word	0x000035e0


	//   ....[32]....
        /*0344*/ 	.word	0x00003640


	//   ....[33]....
        /*0348*/ 	.word	0x00003680


	//   ....[34]....
        /*034c*/ 	.word	0x000036c0


	//   ....[35]....
        /*0350*/ 	.word	0x00003700


	//   ....[36]....
        /*0354*/ 	.word	0x00003740


	//   ....[37]....
        /*0358*/ 	.word	0x00003780


	//   ....[38]....
        /*035c*/ 	.word	0x000037f0


	//   ....[39]....
        /*0360*/ 	.word	0x00003830


	//   ....[40]....
        /*0364*/ 	.word	0x000038f0


	//   ....[41]....
        /*0368*/ 	.word	0x00003930


	//   ....[42]....
        /*036c*/ 	.word	0x00003970


	//   ....[43]....
        /*0370*/ 	.word	0x000039f0


	//   ....[44]....
        /*0374*/ 	.word	0x00003a40


	//   ....[45]....
        /*0378*/ 	.word	0x00003bb0


	//   ....[46]....
        /*037c*/ 	.word	0x00003c30


	//   ....[47]....
        /*0380*/ 	.word	0x00003c70


	//   ....[48]....
        /*0384*/ 	.word	0x00003cc0


	//   ....[49]....
        /*0388*/ 	.word	0x00003d30


	//   ....[50]....
        /*038c*/ 	.word	0x00003d80


	//   ....[51]....
        /*0390*/ 	.word	0x00003ec0


	//   ....[52]....
        /*0394*/ 	.word	0x00003f00


	//   ....[53]....
        /*0398*/ 	.word	0x00004030


	//   ....[54]....
        /*039c*/ 	.word	0x00004070


	//   ....[55]....
        /*03a0*/ 	.word	0x000040b0


	//   ....[56]....
        /*03a4*/ 	.word	0x000040f0


	//   ....[57]....
        /*03a8*/ 	.word	0x00004100


	//   ....[58]....
        /*03ac*/ 	.word	0x00004150


	//   ....[59]....
        /*03b0*/ 	.word	0x000041a0


	//   ....[60]....
        /*03b4*/ 	.word	0x00004270


	//   ....[61]....
        /*03b8*/ 	.word	0x00004300


	//   ....[62]....
        /*03bc*/ 	.word	0x000045d0


	//   ....[63]....
        /*03c0*/ 	.word	0x000045f0


	//   ....[64]....
        /*03c4*/ 	.word	0x00004600


	//   ....[65]....
        /*03c8*/ 	.word	0x00004610


	//   ....[66]....
        /*03cc*/ 	.word	0x00004620


	//   ....[67]....
        /*03d0*/ 	.word	0x00004660


	//   ....[68]....
        /*03d4*/ 	.word	0x00004690


	//   ....[69]....
        /*03d8*/ 	.word	0x000046b0


	//   ....[70]....
        /*03dc*/ 	.word	0x000067c0


	//   ....[71]....
        /*03e0*/ 	.word	0x000095d0


	//----- nvinfo : EIATTR_REG_RECONFIG
	.align		4
.L_530:
        /*03e4*/ 	.byte	0x01, 0x54
	.zero		2


	//----- nvinfo : EIATTR_SYSCALL_OFFSETS
	.align		4
        /*03e8*/ 	.byte	0x04, 0x46
        /*03ea*/ 	.short	(.L_532 - .L_531)


	//   ....[0]....
.L_531:
        /*03ec*/ 	.word	0x00000dd0


	//   ....[1]....
        /*03f0*/ 	.word	0x00000ec0


	//   ....[2]....
        /*03f4*/ 	.word	0x00001020


	//   ....[3]....
        /*03f8*/ 	.word	0x00001110


	//----- nvinfo : EIATTR_MBARRIER_INSTR_OFFSETS
	.align		4
.L_532:
        /*03fc*/ 	.byte	0x04, 0x39
        /*03fe*/ 	.short	(.L_534 - .L_533)


	//   ....[0]....
.L_533:
        /*0400*/ 	.word	0x00000260
        /*0404*/ 	.word	0x000000ff
        /*0408*/ 	.word	0x00030c00
        /*040c*/ 	.short	0x0100
        /*040e*/ 	.byte	0x06
	.zero		1


	//   ....[1]....
        /*0410*/ 	.word	0x00000350
        /*0414*/ 	.word	0x000000ff
        /*0418*/ 	.word	0x00030c10
        /*041c*/ 	.short	0x0100
        /*041e*/ 	.byte	0x08
	.zero		1


	//   ....[2]....
        /*0420*/ 	.word	0x00000360
        /*0424*/ 	.word	0x000000ff
        /*0428*/ 	.word	0x00030c20
        /*042c*/ 	.short	0x0100
        /*042e*/ 	.byte	0x08
	.zero		1


	//   ....[3]....
        /*0430*/ 	.word	0x00000370
        /*0434*/ 	.word	0x000000ff
        /*0438*/ 	.word	0x00030c18
        /*043c*/ 	.short	0x0100
        /*043e*/ 	.byte	0x08
	.zero		1


	//   ....[4]....
        /*0440*/ 	.word	0x00000380
        /*0444*/ 	.word	0x000000ff
        /*0448*/ 	.word	0x00030c28
        /*044c*/ 	.short	0x0100
        /*044e*/ 	.byte	0x08
	.zero		1


	//   ....[5]....
        /*0450*/ 	.word	0x000004b0
        /*0454*/ 	.word	0x000000ff
        /*0458*/ 	.word	0x00030c30
        /*045c*/ 	.short	0x0100
        /*045e*/ 	.byte	0x08
	.zero		1


	//   ....[6]....
        /*0460*/ 	.word	0x000004c0
        /*0464*/ 	.word	0x000000ff
        /*0468*/ 	.word	0x00030c40
        /*046c*/ 	.short	0x0100
        /*046e*/ 	.byte	0x08
	.zero		1


	//   ....[7]....
        /*0470*/ 	.word	0x000004d0
        /*0474*/ 	.word	0x000000ff
        /*0478*/ 	.word	0x00030c38
        /*047c*/ 	.short	0x0100
        /*047e*/ 	.byte	0x08
	.zero		1


	//   ....[8]....
        /*0480*/ 	.word	0x000004e0
        /*0484*/ 	.word	0x000000ff
        /*0488*/ 	.word	0x00030c48
        /*048c*/ 	.short	0x0100
        /*048e*/ 	.byte	0x08
	.zero		1


	//   ....[9]....
        /*0490*/ 	.word	0x000011c0
        /*0494*/ 	.word	0x00000002
        /*0498*/ 	.word	0x00030c00
        /*049c*/ 	.short	0x010a
        /*049e*/ 	.byte	0x3f
	.zero		1


	//   ....[10]....
        /*04a0*/ 	.word	0x00001340
        /*04a4*/ 	.word	0x00000002
        /*04a8*/ 	.word	0x00030c00
        /*04ac*/ 	.short	0x010a
        /*04ae*/ 	.byte	0x3f
	.zero		1


	//   ....[11]....
        /*04b0*/ 	.word	0x00001aa0
        /*04b4*/ 	.word	0x00000003
        /*04b8*/ 	.word	0x00030c10
        /*04bc*/ 	.short	0x010a
        /*04be*/ 	.byte	0x3f
	.zero		1


	//   ....[12]....
        /*04c0*/ 	.word	0x00001b10
        /*04c4*/ 	.word	0x00000003
        /*04c8*/ 	.word	0x00030c10
        /*04cc*/ 	.short	0x010a
        /*04ce*/ 	.byte	0x3f
	.zero		1


	//   ....[13]....
        /*04d0*/ 	.word	0x00001f30
        /*04d4*/ 	.word	0x00000003
        /*04d8*/ 	.word	0x00030c30
        /*04dc*/ 	.short	0x010a
        /*04de*/ 	.byte	0x3f
	.zero		1


	//   ....[14]....
        /*04e0*/ 	.word	0x00001fb0
        /*04e4*/ 	.word	0x00000003
        /*04e8*/ 	.word	0x00030c30
        /*04ec*/ 	.short	0x010a
        /*04ee*/ 	.byte	0x3f
	.zero		1


	//   ....[15]....
        /*04f0*/ 	.word	0x00005870
        /*04f4*/ 	.word	0x00000000
        /*04f8*/ 	.word	0x00000000
        /*04fc*/ 	.short	0x0101
        /*04fe*/ 	.byte	0x3f
	.zero		1


	//   ....[16]....
        /*0500*/ 	.word	0x00005cb0
        /*0504*/ 	.word	0x00000003
        /*0508*/ 	.word	0x00000000
        /*050c*/ 	.short	0x0101
        /*050e*/ 	.byte	0x3f
	.zero		1


	//   ....[17]....
        /*0510*/ 	.word	0x00007f60
        /*0514*/ 	.word	0x0000000c
        /*0518*/ 	.word	0x00030c20
        /*051c*/ 	.short	0x010a
        /*051e*/ 	.byte	0x3f
	.zero		1


	//   ....[18]....
        /*0520*/ 	.word	0x00008410
        /*0524*/ 	.word	0x0000000c
        /*0528*/ 	.word	0x00030c40
        /*052c*/ 	.short	0x010a
        /*052e*/ 	.byte	0x3f
	.zero		1


	//   ....[19]....
        /*0530*/ 	.word	0x00008650
        /*0534*/ 	.word	0x0000000c
        /*0538*/ 	.word	0x00030c28
        /*053c*/ 	.short	0x010a
        /*053e*/ 	.byte	0x3f
	.zero		1


	//   ....[20]....
        /*0540*/ 	.word	0x00008810
        /*0544*/ 	.word	0x0000000c
        /*0548*/ 	.word	0x00030c48
        /*054c*/ 	.short	0x010a
        /*054e*/ 	.byte	0x3f
	.zero		1


	//   ....[21]....
        /*0550*/ 	.word	0x00008a20
        /*0554*/ 	.word	0x0000000c
        /*0558*/ 	.word	0x00030c20
        /*055c*/ 	.short	0x010a
        /*055e*/ 	.byte	0x3f
	.zero		1


	//   ....[22]....
        /*0560*/ 	.word	0x00008c40
        /*0564*/ 	.word	0x0000000c
        /*0568*/ 	.word	0x00030c40
        /*056c*/ 	.short	0x010a
        /*056e*/ 	.byte	0x3f
	.zero		1


	//   ....[23]....
        /*0570*/ 	.word	0x00008e50
        /*0574*/ 	.word	0x0000000c
        /*0578*/ 	.word	0x00030c28
        /*057c*/ 	.short	0x010a
        /*057e*/ 	.byte	0x3f
	.zero		1


	//   ....[24]....
        /*0580*/ 	.word	0x00009060
        /*0584*/ 	.word	0x0000000d
        /*0588*/ 	.word	0x00030c40
        /*058c*/ 	.short	0x010a
        /*058e*/ 	.byte	0x3f
	.zero		1


	//   ....[25]....
        /*0590*/ 	.word	0x00009450
        /*0594*/ 	.word	0x00000007
        /*0598*/ 	.word	0x00000000
        /*059c*/ 	.short	0x010a
        /*059e*/ 	.byte	0x3f
	.zero		1


	//   ....[26]....
        /*05a0*/ 	.word	0x000094a0
        /*05a4*/ 	.word	0x0000000b
        /*05a8*/ 	.word	0x00000000
        /*05ac*/ 	.short	0x010a
        /*05ae*/ 	.byte	0x3f
	.zero		1


	//   ....[27]....
        /*05b0*/ 	.word	0x00009500
        /*05b4*/ 	.word	0x00000009
        /*05b8*/ 	.word	0x00000000
        /*05bc*/ 	.short	0x010a
        /*05be*/ 	.byte	0x3f
	.zero		1


	//   ....[28]....
        /*05c0*/ 	.word	0x00009530
        /*05c4*/ 	.word	0x00000003
        /*05c8*/ 	.word	0x00000000
        /*05cc*/ 	.short	0x010a
        /*05ce*/ 	.byte	0x3f
	.zero		1


	//   ....[29]....
        /*05d0*/ 	.word	0x00009600
        /*05d4*/ 	.word	0x00000002
        /*05d8*/ 	.word	0x00030c00
        /*05dc*/ 	.short	0x010a
        /*05de*/ 	.byte	0x3f
	.zero		1


	//   ....[30]....
        /*05e0*/ 	.word	0x00009650
        /*05e4*/ 	.word	0x00000003
        /*05e8*/ 	.word	0x00030c10
        /*05ec*/ 	.short	0x010a
        /*05ee*/ 	.byte	0x3f
	.zero		1


	//   ....[31]....
        /*05f0*/ 	.word	0x000096a0
        /*05f4*/ 	.word	0x00000003
        /*05f8*/ 	.word	0x00030c30
        /*05fc*/ 	.short	0x010a
        /*05fe*/ 	.byte	0x3f
	.zero		1


	//   ....[32]....
        /*0600*/ 	.word	0x000096f0
        /*0604*/ 	.word	0x0000000c
        /*0608*/ 	.word	0x00030c20
        /*060c*/ 	.short	0x010a
        /*060e*/ 	.byte	0x3f
	.zero		1


	//   ....[33]....
        /*0610*/ 	.word	0x00009740
        /*0614*/ 	.word	0x0000000c
        /*0618*/ 	.word	0x00030c40
        /*061c*/ 	.short	0x010a
        /*061e*/ 	.byte	0x3f
	.zero		1


	//   ....[34]....
        /*0620*/ 	.word	0x00009790
        /*0624*/ 	.word	0x0000000c
        /*0628*/ 	.word	0x00030c28
        /*062c*/ 	.short	0x010a
        /*062e*/ 	.byte	0x3f
	.zero		1


	//   ....[35]....
        /*0630*/ 	.word	0x000097e0
        /*0634*/ 	.word	0x0000000c
        /*0638*/ 	.word	0x00030c48
        /*063c*/ 	.short	0x010a
        /*063e*/ 	.byte	0x3f
	.zero		1


	//   ....[36]....
        /*0640*/ 	.word	0x00009840
        /*0644*/ 	.word	0x0000000c
        /*0648*/ 	.word	0x00030c20
        /*064c*/ 	.short	0x010a
        /*064e*/ 	.byte	0x3f
	.zero		1


	//   ....[37]....
        /*0650*/ 	.word	0x00009890
        /*0654*/ 	.word	0x0000000c
        /*0658*/ 	.word	0x00030c40
        /*065c*/ 	.short	0x010a
        /*065e*/ 	.byte	0x3f
	.zero		1


	//   ....[38]....
        /*0660*/ 	.word	0x000098e0
        /*0664*/ 	.word	0x0000000c
        /*0668*/ 	.word	0x00030c28
        /*066c*/ 	.short	0x010a
        /*066e*/ 	.byte	0x3f
	.zero		1


	//   ....[39]....
        /*0670*/ 	.word	0x00009930
        /*0674*/ 	.word	0x0000000d
        /*0678*/ 	.word	0x00030c40
        /*067c*/ 	.short	0x010a
        /*067e*/ 	.byte	0x3f
	.zero		1


	//   ....[40]....
        /*0680*/ 	.word	0x00009a10
        /*0684*/ 	.word	0x00000007
        /*0688*/ 	.word	0x00000000
        /*068c*/ 	.short	0x010a
        /*068e*/ 	.byte	0x3f
	.zero		1


	//   ....[41]....
        /*0690*/ 	.word	0x00009a60
        /*0694*/ 	.word	0x0000000b
        /*0698*/ 	.word	0x00000000
        /*069c*/ 	.short	0x010a
        /*069e*/ 	.byte	0x3f
	.zero		1


	//   ....[42]....
        /*06a0*/ 	.word	0x00009ab0
        /*06a4*/ 	.word	0x00000009
        /*06a8*/ 	.word	0x00000000
        /*06ac*/ 	.short	0x010a
        /*06ae*/ 	.byte	0x3f
	.zero		1


	//----- nvinfo : EIATTR_NUM_MBARRIERS
	.align		4
.L_534:
        /*06b0*/ 	.byte	0x03, 0x38
        /*06b2*/ 	.short	0x0009


	//----- nvinfo : EIATTR_EXIT_INSTR_OFFSETS
	.align		4
        /*06b4*/ 	.byte	0x04, 0x1c
        /*06b6*/ 	.short	(.L_536 - .L_535)


	//   ....[0]....
.L_535:
        /*06b8*/ 	.word	0x00009580


	//----- nvinfo : EIATTR_MAX_THREADS
	.align		4
.L_536:
        /*06bc*/ 	.byte	0x04, 0x05
        /*06be*/ 	.short	(.L_538 - .L_537)
.L_537:
        /*06c0*/ 	.word	0x00000180
        /*06c4*/ 	.word	0x00000001
        /*06c8*/ 	.word	0x00000001


	//----- nvinfo : EIATTR_CRS_STACK_SIZE
	.align		4
.L_538:
        /*06cc*/ 	.byte	0x04, 0x1e
        /*06ce*/ 	.short	(.L_540 - .L_539)
.L_539:
        /*06d0*/ 	.word	0x00000000


	//----- nvinfo : EIATTR_CBANK_PARAM_SIZE
	.align		4
.L_540:
        /*06d4*/ 	.byte	0x03, 0x19
        /*06d6*/ 	.short	0x06f0


	//----- nvinfo : EIATTR_PARAM_CBANK
	.align		4
        /*06d8*/ 	.byte	0x04, 0x0a
        /*06da*/ 	.short	(.L_542 - .L_541)
	.align		4
.L_541:
        /*06dc*/ 	.word	index@(.nv.constant0._ZN7cutlass13device_kernelIN5flash11enable_sm90INS1_16FlashAttnBwdSm90INS1_25CollectiveMainloopBwdSm90ILi2ELi2ELi2EN4cute5tupleIJNS5_1CILi1EEES8_S8_EEENS6_IJNS7_ILi128EEESA_NS7_ILi64EEEEEENS_6half_tEfNS_4arch4Sm90ELb0ELb0ELb1ELb1ELb0ELb1ELb0ELb0ELi2ELi1ELi2ELi2ELb0EEENS1_24CollectiveEpilogueBwdGQAISC_fSF_Li256ELb1ELb0EEENS1_19SingleTileSchedulerILb1ELb0ELb0ELi128EEEEEEEEEvNT_6ParamsE)
        /*06e0*/ 	.short	0x0210
        /*06e2*/ 	.short	0x06f0


	//----- nvinfo : EIATTR_SW_WAR
	.align		4
.L_542:
        /*06e4*/ 	.byte	0x04, 0x36
        /*06e6*/ 	.short	(.L_544 - .L_543)
.L_543:
        /*06e8*/ 	.word	0x00000008
.L_544:


//--------------------- .nv.info._ZN7cutlass13device_kernelIN5flash11enable_sm90INS1_16FlashAttnBwdSm90INS1_25CollectiveMainloopBwdSm90ILi2ELi2ELi2EN4cute5tupleIJNS5_1CILi1EEES8_S8_EEENS6_IJNS7_ILi128EEESA_NS7_ILi64EEEEEENS_6half_tEfNS_4arch4Sm90ELb0ELb0ELb1ELb1ELb1ELb1ELb0ELb0ELi2ELi1ELi2ELi2ELb0EEENS1_24CollectiveEpilogueBwdGQAISC_fSF_Li256ELb1ELb1EEENS1_19SingleTileSchedulerILb1ELb0ELb0ELi128EEEEEEEEEvNT_6ParamsE --------------------------
	.section	.nv.info._ZN7cutlass13device_kernelIN5flash11enable_sm90INS1_16FlashAttnBwdSm90INS1_25CollectiveMainloopBwdSm90ILi2ELi2ELi2EN4cute5tupleIJNS5_1CILi1EEES8_S8_EEENS6_IJNS7_ILi128EEESA_NS7_ILi64EEEEEENS_6half_tEfNS_4arch4Sm90ELb0ELb0ELb1ELb1ELb1ELb1ELb0ELb0ELi2ELi1ELi2ELi2ELb0EEENS1_24CollectiveEpilogueBwdGQAISC_fSF_Li256ELb1ELb1EEENS1_19SingleTileSchedulerILb1ELb0ELb0ELi128EEEEEEEEEvNT_6ParamsE,"",@"SHT_CUDA_INFO"
	.sectionflags	@""
	.align	4


	//----- nvinfo : EIATTR_CUDA_API_VERSION
	.align		4
        /*0000*/ 	.byte	0x04, 0x37
        /*0002*/ 	.short	(.L_546 - .L_545)
.L_545:
        /*0004*/ 	.word	0x00000082


	//----- nvinfo : EIATTR_KPARAM_INFO
	.align		4
.L_546:
        /*0008*/ 	.byte	0x04, 0x17
        /*000a*/ 	.short	(.L_548 - .L_547)
.L_547:
        /*000c*/ 	.word	0x00000000
        /*0010*/ 	.short	0x0000
        /*0012*/ 	.short	0x0070
        /*0014*/ 	.byte	0x00, 0xf0, 0x01, 0x1a


	//----- nvinfo : EIATTR_SPARSE_MMA_MASK
	.align		4
.L_548:
        /*0018*/ 	.byte	0x03, 0x50
        /*001a*/ 	.short	0x0000


	//----- nvinfo : EIATTR_MAXREG_COUNT
	.align		4
        /*001c*/ 	.byte	0x03, 0x1b
        /*001e*/ 	.short	0x00a8


	//----- nvinfo : EIATTR_NUM_BARRIERS
	.align		4
        /*0020*/ 	.byte	0x02, 0x4c
        /*0022*/ 	.byte	0x10
	.zero		1


	//----- nvinfo : EIATTR_EXTERNS
	.align		4
        /*0024*/ 	.byte	0x04, 0x0f
        /*0026*/ 	.short	(.L_550 - .L_549)


	//   ....[0]....
	.align		4
.L_549:
        /*0028*/ 	.word	index@(__assertfail)


	//----- nvinfo : EIATTR_ANNOTATIONS
	.align		4
.L_550:
        /*002c*/ 	.byte	0x04, 0x55
        /*002e*/ 	.short	(.L_552 - .L_551)


	//   ....[0]....
.L_551:
        /* <DEDUP_REMOVED lines=21> */


	//----- nvinfo : EIATTR_MERCURY_ISA_VERSION
	.align		4
.L_552:
        /*0168*/ 	.byte	0x03, 0x5f
        /*016a*/ 	.short	0x0101


	//----- nvinfo : EIATTR_INT_WARP_WIDE_INSTR_OFFSETS
	.align		4
        /*016c*/ 	.byte	0x04, 0x31
        /*016e*/ 	.short	(.L_554 - .L_553)


	//   ....[0]....
.L_553:
        /*0170*/ 	.word	0x00000180


	//   ....[1]....
        /*0174*/ 	.word	0x00000240


	//   ....[2]....
        /*0178*/ 	.word	0x00007910


	//   ....[3]....
        /*017c*/ 	.word	0x00007d80


	//   ....[4]....
        /*0180*/ 	.word	0x00008350


	//   ....[5]....
        /*0184*/ 	.word	0x000086d0


	//----- nvinfo : EIATTR_COOP_GROUP_MASK_REGIDS
	.align		4
.L_554:
        /*0188*/ 	.byte	0x04, 0x29
        /*018a*/ 	.short	(.L_556 - .L_555)


	//   ....[0]....
.L_555:
        /*018c*/ 	.word	0xffffffff


	//   ....[1]....
        /*0190*/ 	.word	0xffffffff


	//   ....[2]....
        /*0194*/ 	.word	0xffffffff


	//   ....[3]....
        /*0198*/ 	.word	0xffffffff


	//   ....[4]....
        /*019c*/ 	.word	0xffffffff


	//   ....[5]....
        /*01a0*/ 	.word	0xffffffff


	//   ....[6]....
        /*01a4*/ 	.word	0xffffffff


	//   ....[7]....
        /*01a8*/ 	.word	0xffffffff


	//   ....[8]....
        /*01ac*/ 	.word	0xffffffff


	//   ....[9]....
        /*01b0*/ 	.word	0xffffffff


	//   ....[10]....
        /*01b4*/ 	.word	0xffffffff


	//   ....[11]....
        /*01b8*/ 	.word	0xffffffff


	//   ....[12]....
        /*01bc*/ 	.word	0xffffffff


	//   ....[13]....
        /*01c0*/ 	.word	0xffffffff


	//   ....[14]....
        /*01c4*/ 	.word	0xffffffff


	//   ....[15]....
        /*01c8*/ 	.word	0xffffffff


	//   ....[16]....
        /*01cc*/ 	.word	0xffffffff


	//   ....[17]....
        /*01d0*/ 	.word	0xffffffff


	//   ....[18]....
        /*01d4*/ 	.word	0xffffffff


	//   ....[19]....
        /*01d8*/ 	.word	0xffffffff


	//   ....[20]....
        /*01dc*/ 	.word	0xffffffff


	//   ....[21]....
        /*01e0*/ 	.word	0xffffffff


	//   ....[22]....
        /*01e4*/ 	.word	0xffffffff


	//   ....[23]....
        /*01e8*/ 	.word	0xffffffff


	//   ....[24]....
        /*01ec*/ 	.word	0xffffffff


	//   ....[25]....
        /*01f0*/ 	.word	0xffffffff


	//   ....[26]....
        /*01f4*/ 	.word	0xffffffff


	//   ....[27]....
        /*01f8*/ 	.word	0xffffffff


	//   ....[28]....
        /*01fc*/ 	.word	0xffffffff


	//   ....[29]....
        /*0200*/ 	.word	0xffffffff


	//   ....[30]....
        /*0204*/ 	.word	0xffffffff


	//   ....[31]....
        /*0208*/ 	.word	0xffffffff


	//   ....[32]....
        /*020c*/ 	.word	0xffffffff


	//   ....[33]....
        /*0210*/ 	.word	0xffffffff


	//   ....[34]....
        /*0214*/ 	.word	0xffffffff


	//   ....[35]....
        /*0218*/ 	.word	0xffffffff


	//   ....[36]....
        /*021c*/ 	.word	0xffffffff


	//   ....[37]....
        /*0220*/ 	.word	0xffffffff


	//   ....[38]....
        /*0224*/ 	.word	0xffffffff


	//   ....[39]....
        /*0228*/ 	.word	0xffffffff


	//   ....[40]....
        /*022c*/ 	.word	0xffffffff


	//   ....[41]....
        /*0230*/ 	.word	0xffffffff


	//   ....[42]....
        /*0234*/ 	.word	0xffffffff


	//   ....[43]....
        /*0238*/ 	.word	0xffffffff


	//   ....[44]....
        /*023c*/ 	.word	0xffffffff


	//   ....[45]....
        /*0240*/ 	.word	0xffffffff


	//   ....[46]....
        /*0244*/ 	.word	0xffffffff


	//   ....[47]....
        /*0248*/ 	.word	0xffffffff


	//   ....[48]....
        /*024c*/ 	.word	0xffffffff


	//   ....[49]....
        /*0250*/ 	.word	0xffffffff


	//   ....[50]....
        /*0254*/ 	.word	0xffffffff


	//   ....[51]....
        /*0258*/ 	.word	0xffffffff


	//   ....[52]....
        /*025c*/ 	.word	0xffffffff


	//   ....[53]....
        /*0260*/ 	.word	0xffffffff


	//   ....[54]....
        /*0264*/ 	.word	0xffffffff


	//   ....[55]....
        /*0268*/ 	.word	0xffffffff


	//   ....[56]....
        /*026c*/ 	.word	0xffffffff


	//   ....[57]....
        /*0270*/ 	.word	0xffffffff


	//   ....[58]....
        /*0274*/ 	.word	0xffffffff


	//   ....[59]....
        /*0278*/ 	.word	0xffffffff


	//   ....[60]....
        /*027c*/ 	.word	0xffffffff


	//   ....[61]....
        /*0280*/ 	.word	0xffffffff


	//   ....[62]....
        /*0284*/ 	.word	0xffffffff


	//   ....[63]....
        /*0288*/ 	.word	0xffffffff


	//   ....[64]....
        /*028c*/ 	.word	0xffffffff


	//   ....[65]....
        /*0290*/ 	.word	0xffffffff


	//   ....[66]....
        /*0294*/ 	.word	0xffffffff


	//   ....[67]....
        /*0298*/ 	.word	0xffffffff


	//   ....[68]....
        /*029c*/ 	.word	0xffffffff


	//   ....[69]....
        /*02a0*/ 	.word	0xffffffff


	//   ....[70]....
        /*02a4*/ 	.word	0xffffffff


	//   ....[71]....
        /*02a8*/ 	.word	0xffffffff


	//   ....[72]....
        /*02ac*/ 	.word	0xffffffff


	//   ....[73]....
        /*02b0*/ 	.word	0xffffffff


	//   ....[74]....
        /*02b4*/ 	.word	0xffffffff


	//   ....[75]....
        /*02b8*/ 	.word	0xffffffff


	//   ....[76]....
        /*02bc*/ 	.word	0xffffffff


	//   ....[77]....
        /*02c0*/ 	.word	0xffffffff


	//   ....[78]....
        /*02c4*/ 	.word	0xffffffff


	//   ....[79]....
        /*02c8*/ 	.word	0xffffffff


	//   ....[80]....
        /*02cc*/ 	.word	0xffffffff


	//   ....[81]....
        /*02d0*/ 	.word	0x0500000f


	//   ....[82]....
        /*02d4*/ 	.word	0x0500000f


	//   ....[83]....
        /*02d8*/ 	.word	0x0500000f


	//   ....[84]....
        /*02dc*/ 	.word	0x0500000f


	//   ....[85]....
        /*02e0*/ 	.word	0x0500000f


	//   ....[86]....
        /*02e4*/ 	.word	0x0500000f


	//----- nvinfo : EIATTR_COOP_GROUP_INSTR_OFFSETS
	.align		4
.L_556:
        /*02e8*/ 	.byte	0x04, 0x28
        /*02ea*/ 	.short	(.L_558 - .L_557)


	//   ....[0]....
.L_557:
        /*02ec*/ 	.word	0x00000060


	//   ....[1]....
        /*02f0*/ 	.word	0x00000190


	//   ....[2]....
        /*02f4*/ 	.word	0x00000220


	//   ....[3]....
        /*02f8*/ 	.word	0x000003a0


	//   ....[4]....
        /*02fc*/ 	.word	0x00000610


	//   ....[5]....
        /*0300*/ 	.word	0x00001170


	//   ....[6]....
        /*0304*/ 	.word	0x00002120


	//   ....[7]....
        /*0308*/ 	.word	0x00002240


	//   ....[8]....
        /*030c*/ 	.word	0x00002360


	//   ....[9]....
        /*0310*/ 	.word	0x000024e0


	//   ....[10]....
        /*0314*/ 	.word	0x00002620


	//   ....[11]....
        /*0318*/ 	.word	0x00002670


	//   ....[12]....
        /*031c*/ 	.word	0x000026e0


	//   ....[13]....
        /*0320*/ 	.word	0x00002730


	//   ....[14]....
        /*0324*/ 	.word	0x00002750


	//   ....[15]....
        /*0328*/ 	.word	0x00002800


	//   ....[16]....
        /*032c*/ 	.word	0x00002930


	//   ....[17]....
        /*0330*/ 	.word	0x00002970


	//   ....[18]....
        /*0334*/ 	.word	0x00002f70


	//   ....[19]....
        /*0338*/ 	.word	0x00002f90


	//   ....[20]....
        /*033c*/ 	.word	0x00002fa0


	//   ....[21]....
        /*0340*/ 	.word	0x00002fc0


	//   ....[22]....
        /*0344*/ 	.word	0x00002fd0


	//   ....[23]....
        /*0348*/ 	.word	0x00002ff0


	//   ....[24]....
        /*034c*/ 	.word	0x00003030


	//   ....[25]....
        /*0350*/ 	.word	0x000030b0


	//   ....[26]....
        /*0354*/ 	.word	0x000032c0


	//   ....[27]....
        /*0358*/ 	.word	0x000033c0


	//   ....[28]....
        /*035c*/ 	.word	0x00003400


	//   ....[29]....
        /*0360*/ 	.word	0x00003480


	//   ....[30]....
        /*0364*/ 	.word	0x000034f0


	//   ....[31]....
        /*0368*/ 	.word	0x00003530


	//   ....[32]....
        /*036c*/ 	.word	0x00003570


	//   ....[33]....
        /*0370*/ 	.word	0x000035b0


	//   ....[34]....
        /*0374*/ 	.word	0x000035c0


	//   ....[35]....
        /*0378*/ 	.word	0x000036e0


	//   ....[36]....
        /*037c*/ 	.word	0x00003720


	//   ....[37]....
        /*0380*/ 	.word	0x00003770


	//   ....[38]....
        /*0384*/ 	.word	0x000037b0


	//   ....[39]....
        /*0388*/ 	.word	0x000037f0


	//   ....[40]....
        /*038c*/ 	.word	0x00003880


	//   ....[41]....
        /*0390*/ 	.word	0x000038c0


	//   ....[42]....
        /*0394*/ 	.word	0x00003920


	//   ....[43]....
        /*0398*/ 	.word	0x00003960


	//   ....[44]....
        /*039c*/ 	.word	0x000039e0


	//   ....[45]....
        /*03a0*/ 	.word	0x00003ad0


	//   ....[46]....
        /*03a4*/ 	.word	0x00003b10


	//   ....[47]....
        /*03a8*/ 	.word	0x00003c20


	//   ....[48]....
        /*03ac*/ 	.word	0x00003d40


	//   ....[49]....
        /*03b0*/ 	.word	0x00003e00


	//   ....[50]....
        /*03b4*/ 	.word	0x00003ec0


	//   ....[51]....
        /*03b8*/ 	.word	0x00003f20


	//   ....[52]....
        /*03bc*/ 	.word	0x00003f60


	//   ....[53]....
        /*03c0*/ 	.word	0x00003fa0


	//   ....[54]....
        /*03c4*/ 	.word	0x00003fd0


	//   ....[55]....
        /*03c8*/ 	.word	0x00004020


	//   ....[56]....
        /*03cc*/ 	.word	0x00004060


	//   ....[57]....
        /*03d0*/ 	.word	0x000040a0


	//   ....[58]....
        /*03d4*/ 	.word	0x000040e0


	//   ....[59]....
        /*03d8*/ 	.word	0x00004120


	//   ....[60]....
        /*03dc*/ 	.word	0x00004160


	//   ....[61]....
        /*03e0*/ 	.word	0x00004270


	//   ....[62]....
        /*03e4*/ 	.word	0x00004540


	//   ....[63]....
        /*03e8*/ 	.word	0x00004550


	//   ....[64]....
        /*03ec*/ 	.word	0x00004560


	//   ....[65]....
        /*03f0*/ 	.word	0x00004570


	//   ....[66]....
        /*03f4*/ 	.word	0x00004580


	//   ....[67]....
        /*03f8*/ 	.word	0x00004590


	//   ....[68]....
        /*03fc*/ 	.word	0x00004820


	//   ....[69]....
        /*0400*/ 	.word	0x00004830


	//   ....[70]....
        /*0404*/ 	.word	0x000065b0


	//   ....[71]....
        /*0408*/ 	.word	0x00006740


	//   ....[72]....
        /*040c*/ 	.word	0x00006990


	//   ....[73]....
        /*0410*/ 	.word	0x00006b20


	//   ....[74]....
        /*0414*/ 	.word	0x00006c30


	//   ....[75]....
        /*0418*/ 	.word	0x000075b0


	//   ....[76]....
        /*041c*/ 	.word	0x00007840


	//   ....[77]....
        /*0420*/ 	.word	0x00007a80


	//   ....[78]....
        /*0424*/ 	.word	0x00007cb0


	//   ....[79]....
        /*0428*/ 	.word	0x00007f60


	//   ....[80]....
        /*042c*/ 	.word	0x00008290


	//   ....[81]....
        /*0430*/ 	.word	0x0000a240


	//   ....[82]....
        /*0434*/ 	.word	0x0000a390


	//   ....[83]....
        /*0438*/ 	.word	0x0000a400


	//   ....[84]....
        /*043c*/ 	.word	0x0000a470


	//   ....[85]....
        /*0440*/ 	.word	0x0000a4e0


	//   ....[86]....
        /*0444*/ 	.word	0x0000a550


	//----- nvinfo : EIATTR_REG_RECONFIG
	.align		4
.L_558:
        /*0448*/ 	.byte	0x01, 0x54
	.zero		2


	//----- nvinfo : EIATTR_SYSCALL_OFFSETS
	.align		4
        /*044c*/ 	.byte	0x04, 0x46
        /*044e*/ 	.short	(.L_560 - .L_559)


	//   ....[0]....
.L_559:
        /*0450*/ 	.word	0x00000dd0


	//   ....[1]....
        /*0454*/ 	.word	0x00000ec0


	//   ....[2]....
        /*0458*/ 	.word	0x00001020


	//   ....[3]....
        /*045c*/ 	.word	0x00001110


	//----- nvinfo : EIATTR_MBARRIER_INSTR_OFFSETS
	.align		4
.L_560:
        /*0460*/ 	.byte	0x04, 0x39
        /*0462*/ 	.short	(.L_562 - .L_561)


	//   ....[0]....
.L_561:
        /*0464*/ 	.word	0x00000260
        /*0468*/ 	.word	0x000000ff
        /*046c*/ 	.word	0x00030c00
        /*0470*/ 	.short	0x0100
        /*0472*/ 	.byte	0x06
	.zero		1


	//   ....[1]....
        /*0474*/ 	.word	0x00000350
        /*0478*/ 	.word	0x000000ff
        /*047c*/ 	.word	0x00030c10
        /*0480*/ 	.short	0x0100
        /*0482*/ 	.byte	0x08
	.zero		1


	//   ....[2]....
        /*0484*/ 	.word	0x00000360
        /*0488*/ 	.word	0x000000ff
        /*048c*/ 	.word	0x00030c20
        /*0490*/ 	.short	0x0100
        /*0492*/ 	.byte	0x08
	.zero		1


	//   ....[3]....
        /*0494*/ 	.word	0x00000370
        /*0498*/ 	.word	0x000000ff
        /*049c*/ 	.word	0x00030c18
        /*04a0*/ 	.short	0x0100
        /*04a2*/ 	.byte	0x08
	.zero		1


	//   ....[4]....
        /*04a4*/ 	.word	0x00000380
        /*04a8*/ 	.word	0x000000ff
        /*04ac*/ 	.word	0x00030c28
        /*04b0*/ 	.short	0x0100
        /*04b2*/ 	.byte	0x08
	.zero		1


	//   ....[5]....
        /*04b4*/ 	.word	0x000004b0
        /*04b8*/ 	.word	0x000000ff
        /*04bc*/ 	.word	0x00030c30
        /*04c0*/ 	.short	0x0100
        /*04c2*/ 	.byte	0x08
	.zero		1


	//   ....[6]....
        /*04c4*/ 	.word	0x000004c0
        /*04c8*/ 	.word	0x000000ff
        /*04cc*/ 	.word	0x00030c40
        /*04d0*/ 	.short	0x0100
        /*04d2*/ 	.byte	0x08
	.zero		1


	//   ....[7]....
        /*04d4*/ 	.word	0x000004d0
        /*04d8*/ 	.word	0x000000ff
        /*04dc*/ 	.word	0x00030c38
        /*04e0*/ 	.short	0x0100
        /*04e2*/ 	.byte	0x08
	.zero		1


	//   ....[8]....
        /*04e4*/ 	.word	0x000004e0
        /*04e8*/ 	.word	0x000000ff
        /*04ec*/ 	.word	0x00030c48
        /*04f0*/ 	.short	0x0100
        /*04f2*/ 	.byte	0x08
	.zero		1


	//   ....[9]....
        /*04f4*/ 	.word	0x000011c0
        /*04f8*/ 	.word	0x00000002
        /*04fc*/ 	.word	0x00030c00
        /*0500*/ 	.short	0x010a
        /*0502*/ 	.byte	0x3f
	.zero		1


	//   ....[10]....
        /*0504*/ 	.word	0x00001340
        /*0508*/ 	.word	0x00000002
        /*050c*/ 	.word	0x00030c00
        /*0510*/ 	.short	0x010a
        /*0512*/ 	.byte	0x3f
	.zero		1


	//   ....[11]....
        /*0514*/ 	.word	0x00001aa0
        /*0518*/ 	.word	0x00000019
        /*051c*/ 	.word	0x00030c10
        /*0520*/ 	.short	0x010a
        /*0522*/ 	.byte	0x3f
	.zero		1


	//   ....[12]....
        /*0524*/ 	.word	0x00001b10
        /*0528*/ 	.word	0x00000019
        /*052c*/ 	.word	0x00030c10
        /*0530*/ 	.short	0x010a
        /*0532*/ 	.byte	0x3f
	.zero		1


	//   ....[13]....
        /*0534*/ 	.word	0x00001f30
        /*0538*/ 	.word	0x00000019
        /*053c*/ 	.word	0x00030c30
        /*0540*/ 	.short	0x010a
        /*0542*/ 	.byte	0x3f
	.zero		1


	//   ....[14]....
        /*0544*/ 	.word	0x00001fb0
        /*0548*/ 	.word	0x00000019
        /*054c*/ 	.word	0x00030c30
        /*0550*/ 	.short	0x010a
        /*0552*/ 	.byte	0x3f
	.zero		1


	//   ....[15]....
        /*0554*/ 	.word	0x00005840
        /*0558*/ 	.word	0x00000000
        /*055c*/ 	.word	0x00000000
        /*0560*/ 	.short	0x0101
        /*0562*/ 	.byte	0x3f
	.zero		1


	//   ....[16]....
        /*0564*/ 	.word	0x00005c80
        /*0568*/ 	.word	0x00000000
        /*056c*/ 	.word	0x00000000
        /*0570*/ 	.short	0x0101
        /*0572*/ 	.byte	0x3f
	.zero		1


	//   ....[17]....
        /*0574*/ 	.word	0x00008bd0
        /*0578*/ 	.word	0x0000000c
        /*057c*/ 	.word	0x00030c20
        /*0580*/ 	.short	0x010a
        /*0582*/ 	.byte	0x3f
	.zero		1


	//   ....[18]....
        /*0584*/ 	.word	0x00009080
        /*0588*/ 	.word	0x0000000c
        /*058c*/ 	.word	0x00030c40
        /*0590*/ 	.short	0x010a
        /*0592*/ 	.byte	0x3f
	.zero		1


	//   ....[19]....
        /*0594*/ 	.word	0x000092c0
        /*0598*/ 	.word	0x0000000c
        /*059c*/ 	.word	0x00030c28
        /*05a0*/ 	.short	0x010a
        /*05a2*/ 	.byte	0x3f
	.zero		1


	//   ....[20]....
        /*05a4*/ 	.word	0x00009480
        /*05a8*/ 	.word	0x0000000c
        /*05ac*/ 	.word	0x00030c48
        /*05b0*/ 	.short	0x010a
        /*05b2*/ 	.byte	0x3f
	.zero		1


	//   ....[21]....
        /*05b4*/ 	.word	0x00009690
        /*05b8*/ 	.word	0x0000000c
        /*05bc*/ 	.word	0x00030c20
        /*05c0*/ 	.short	0x010a
        /*05c2*/ 	.byte	0x3f
	.zero		1


	//   ....[22]....
        /*05c4*/ 	.word	0x000098b0
        /*05c8*/ 	.word	0x0000000c
        /*05cc*/ 	.word	0x00030c40
        /*05d0*/ 	.short	0x010a
        /*05d2*/ 	.byte	0x3f
	.zero		1


	//   ....[23]....
        /*05d4*/ 	.word	0x00009ac0
        /*05d8*/ 	.word	0x0000000c
        /*05dc*/ 	.word	0x00030c28
        /*05e0*/ 	.short	0x010a
        /*05e2*/ 	.byte	0x3f
	.zero		1


	//   ....[24]....
        /*05e4*/ 	.word	0x00009cd0
        /*05e8*/ 	.word	0x0000000d
        /*05ec*/ 	.word	0x00030c40
        /*05f0*/ 	.short	0x010a
        /*05f2*/ 	.byte	0x3f
	.zero		1


	//   ....[25]....
        /*05f4*/ 	.word	0x0000a0c0
        /*05f8*/ 	.word	0x00000007
        /*05fc*/ 	.word	0x00000000
        /*0600*/ 	.short	0x010a
        /*0602*/ 	.byte	0x3f
	.zero		1


	//   ....[26]....
        /*0604*/ 	.word	0x0000a110
        /*0608*/ 	.word	0x0000000b
        /*060c*/ 	.word	0x00000000
        /*0610*/ 	.short	0x010a
        /*0612*/ 	.byte	0x3f
	.zero		1


	//   ....[27]....
        /*0614*/ 	.word	0x0000a170
        /*0618*/ 	.word	0x00000009
        /*061c*/ 	.word	0x00000000
        /*0620*/ 	.short	0x010a
        /*0622*/ 	.byte	0x3f
	.zero		1


	//   ....[28]....
        /*0624*/ 	.word	0x0000a1a0
        /*0628*/ 	.word	0x00000003
        /*062c*/ 	.word	0x00000000
        /*0630*/ 	.short	0x010a
        /*0632*/ 	.byte	0x3f
	.zero		1


	//   ....[29]....
        /*0634*/ 	.word	0x0000a270
        /*0638*/ 	.word	0x00000002
        /*063c*/ 	.word	0x00030c00
        /*0640*/ 	.short	0x010a
        /*0642*/ 	.byte	0x3f
	.zero		1


	//   ....[30]....
        /*0644*/ 	.word	0x0000a2c0
        /*0648*/ 	.word	0x00000019
        /*064c*/ 	.word	0x00030c10
        /*0650*/ 	.short	0x010a
        /*0652*/ 	.byte	0x3f
	.zero		1


	//   ....[31]....
        /*0654*/ 	.word	0x0000a310
        /*0658*/ 	.word	0x00000019
        /*065c*/ 	.word	0x00030c30
        /*0660*/ 	.short	0x010a
        /*0662*/ 	.byte	0x3f
	.zero		1


	//   ....[32]....
        /*0664*/ 	.word	0x0000a590
        /*0668*/ 	.word	0x0000000c
        /*066c*/ 	.word	0x00030c20
        /*0670*/ 	.short	0x010a
        /*0672*/ 	.byte	0x3f
	.zero		1


	//   ....[33]....
        /*0674*/ 	.word	0x0000a5e0
        /*0678*/ 	.word	0x0000000c
        /*067c*/ 	.word	0x00030c40
        /*0680*/ 	.short	0x010a
        /*0682*/ 	.byte	0x3f
	.zero		1


	//   ....[34]....
        /*0684*/ 	.word	0x0000a630
        /*0688*/ 	.word	0x0000000c
        /*068c*/ 	.word	0x00030c28
        /*0690*/ 	.short	0x010a
        /*0692*/ 	.byte	0x3f
	.zero		1


	//   ....[35]....
        /*0694*/ 	.word	0x0000a680
        /*0698*/ 	.word	0x0000000c
        /*069c*/ 	.word	0x00030c48
        /*06a0*/ 	.short	0x010a
        /*06a2*/ 	.byte	0x3f
	.zero		1


	//   ....[36]....
        /*06a4*/ 	.word	0x0000a6e0
        /*06a8*/ 	.word	0x0000000c
        /*06ac*/ 	.word	0x00030c20
        /*06b0*/ 	.short	0x010a
        /*06b2*/ 	.byte	0x3f
	.zero		1


	//   ....[37]....
        /*06b4*/ 	.word	0x0000a730
        /*06b8*/ 	.word	0x0000000c
        /*06bc*/ 	.word	0x00030c40
        /*06c0*/ 	.short	0x010a
        /*06c2*/ 	.byte	0x3f
	.zero		1


	//   ....[38]....
        /*06c4*/ 	.word	0x0000a780
        /*06c8*/ 	.word	0x0000000c
        /*06cc*/ 	.word	0x00030c28
        /*06d0*/ 	.short	0x010a
        /*06d2*/ 	.byte	0x3f
	.zero		1


	//   ....[39]....
        /*06d4*/ 	.word	0x0000a7d0
        /*06d8*/ 	.word	0x0000000d
        /*06dc*/ 	.word	0x00030c40
        /*06e0*/ 	.short	0x010a
        /*06e2*/ 	.byte	0x3f
	.zero		1


	//   ....[40]....
        /*06e4*/ 	.word	0x0000a8b0
        /*06e8*/ 	.word	0x00000007
        /*06ec*/ 	.word	0x00000000
        /*06f0*/ 	.short	0x010a
        /*06f2*/ 	.byte	0x3f
	.zero		1


	//   ....[41]....
        /*06f4*/ 	.word	0x0000a900
        /*06f8*/ 	.word	0x0000000b
        /*06fc*/ 	.word	0x00000000
        /*0700*/ 	.short	0x010a
        /*0702*/ 	.byte	0x3f
	.zero		1


	//   ....[42]....
        /*0704*/ 	.word	0x0000a950
        /*0708*/ 	.word	0x00000009
        /*070c*/ 	.word	0x00000000
        /*0710*/ 	.short	0x010a
        /*0712*/ 	.byte	0x3f
	.zero		1


	//----- nvinfo : EIATTR_NUM_MBARRIERS
	.align		4
.L_562:
        /*0714*/ 	.byte	0x03, 0x38
        /*0716*/ 	.short	0x0009


	//----- nvinfo : EIATTR_EXIT_INSTR_OFFSETS
	.align		4
        /*0718*/ 	.byte	0x04, 0x1c
        /*071a*/ 	.short	(.L_564 - .L_563)


	//   ....[0]....
.L_563:
        /*071c*/ 	.word	0x0000a1f0


	//----- nvinfo : EIATTR_MAX_THREADS
	.align		4
.L_564:
        /*0720*/ 	.byte	0x04, 0x05
        /*0722*/ 	.short	(.L_566 - .L_565)
.L_565:
        /*0724*/ 	.word	0x00000180
        /*0728*/ 	.word	0x00000001
        /*072c*/ 	.word	0x00000001


	//----- nvinfo : EIATTR_CRS_STACK_SIZE
	.align		4
.L_566:
        /*0730*/ 	.byte	0x04, 0x1e
        /*0732*/ 	.short	(.L_568 - .L_567)
.L_567:
        /*0734*/ 	.word	0x00000000


	//----- nvinfo : EIATTR_CBANK_PARAM_SIZE
	.align		4
.L_568:
        /*0738*/ 	.byte	0x03, 0x19
        /*073a*/ 	.short	0x06f0


	//----- nvinfo : EIATTR_PARAM_CBANK
	.align		4
        /*073c*/ 	.byte	0x04, 0x0a
        /*073e*/ 	.short	(.L_570 - .L_569)
	.align		4
.L_569:
        /*0740*/ 	.word	index@(.nv.constant0._ZN7cutlass13device_kernelIN5flash11enable_sm90INS1_16FlashAttnBwdSm90INS1_25CollectiveMainloopBwdSm90ILi2ELi2ELi2EN4cute5tupleIJNS5_1CILi1EEES8_S8_EEENS6_IJNS7_ILi128EEESA_NS7_ILi64EEEEEENS_6half_tEfNS_4arch4Sm90ELb0ELb0ELb1ELb1ELb1ELb1ELb0ELb0ELi2ELi1ELi2ELi2ELb0EEENS1_24CollectiveEpilogueBwdGQAISC_fSF_Li256ELb1ELb1EEENS1_19SingleTileSchedulerILb1ELb0ELb0ELi128EEEEEEEEEvNT_6ParamsE)
        /*0744*/ 	.short	0x0210
        /*0746*/ 	.short	0x06f0


	//----- nvinfo : EIATTR_SW_WAR
	.align		4
.L_570:
        /*0748*/ 	.byte	0x04, 0x36
        /*074a*/ 	.short	(.L_572 - .L_571)
.L_571:
        /*074c*/ 	.word	0x00000008
.L_572:


//--------------------- .nv.info._ZN7cutlass13device_kernelIN5flash11enable_sm90INS1_16FlashAttnBwdSm90INS1_25CollectiveMainloopBwdSm90ILi2ELi2ELi2EN4cute5tupleIJNS5_1CILi1EEES8_S8_EEENS6_IJNS7_ILi128EEESA_NS7_ILi64EEEEEENS_6half_tEfNS_4arch4Sm90ELb0ELb1ELb1ELb0ELb0ELb1ELb0ELb0ELi2ELi1ELi2ELi2ELb0EEENS1_21CollectiveEpilogueBwdISC_SD_SF_Li256ELb0ELb0ELi1EEENS1_19SingleTileSchedulerILb0ELb0ELb0ELi128EEEEEEEEEvNT_6ParamsE --------------------------
	.section	.nv.info._ZN7cutlass13device_kernelIN5flash11enable_sm90INS1_16FlashAttnBwdSm90INS1_25CollectiveMainloopBwdSm90ILi2ELi2ELi2EN4cute5tupleIJNS5_1CILi1EEES8_S8_EEENS6_IJNS7_ILi128EEESA_NS7_ILi64EEEEEENS_6half_tEfNS_4arch4Sm90ELb0ELb1ELb1ELb0ELb0ELb1ELb0ELb0ELi2ELi1ELi2ELi2ELb0EEENS1_21CollectiveEpilogueBwdISC_SD_SF_Li256ELb0ELb0ELi1EEENS1_19SingleTileSchedulerILb0ELb0ELb0ELi128EEEEEEEEEvNT_6ParamsE,"",@"SHT_CUDA_INFO"
	.sectionflags	@""
	.align	4


	//----- nvinfo : EIATTR_CUDA_API_VERSION
	.align		4
        /*0000*/ 	.byte	0x04, 0x37
        /*0002*/ 	.short	(.L_574 - .L_573)
.L_573:
        /*0004*/ 	.word	0x00000082


	//----- nvinfo : EIATTR_KPARAM_INFO
	.align		4
.L_574:
        /*0008*/ 	.byte	0x04, 0x17
        /*000a*/ 	.short	(.L_576 - .L_575)
.L_575:
        /*000c*/ 	.word	0x00000000
        /*0010*/ 	.short	0x0000
        /*0012*/ 	.short	0x0070
        /*0014*/ 	.byte	0x00, 0xf0, 0x01, 0x24


	//----- nvinfo : EIATTR_SPARSE_MMA_MASK
	.align		4
.L_576:
        /*0018*/ 	.byte	0x03, 0x50
        /*001a*/ 	.short	0x0000


	//----- nvinfo : EIATTR_MAXREG_COUNT
	.align		4
        /*001c*/ 	.byte	0x03, 0x1b
        /*001e*/ 	.short	0x00a8


	//----- nvinfo : EIATTR_NUM_BARRIERS
	.align		4
        /*0020*/ 	.byte	0x02, 0x4c
        /*0022*/ 	.byte	0x10
	.zero		1


	//----- nvinfo : EIATTR_EXTERNS
	.align		4
        /*0024*/ 	.byte	0x04, 0x0f
        /*0026*/ 	.short	(.L_578 - .L_577)


	//   ....[0]....
	.align		4
.L_577:
        /*0028*/ 	.word	index@(__assertfail)


	//----- nvinfo : EIATTR_ANNOTATIONS
	.align		4
.L_578:
        /*002c*/ 	.byte	0x04, 0x55
        /*002e*/ 	.short	(.L_580 - .L_579)


	//   ....[0]....
.L_579:
        /* <DEDUP_REMOVED lines=158> */


	//----- nvinfo : EIATTR_MERCURY_ISA_VERSION
	.align		4
.L_580:
        /*0a00*/ 	.byte	0x03, 0x5f
        /*0a02*/ 	.short	0x0101


	//----- nvinfo : EIATTR_INT_WARP_WIDE_INSTR_OFFSETS
	.align		4
        /*0a04*/ 	.byte	0x04, 0x31
        /*0a06*/ 	.short	(.L_582 - .L_581)


	//   ....[0]....
.L_581:
        /*0a08*/ 	.word	0x000001f0


	//   ....[1]....
        /*0a0c*/ 	.word	0x00000220


	//----- nvinfo : EIATTR_COOP_GROUP_MASK_REGIDS
	.align		4
.L_582:
        /*0a10*/ 	.byte	0x04, 0x29
        /*0a12*/ 	.short	(.L_584 - .L_583)


	//   ....[0]....
.L_583:
        /*0a14*/ 	.word	0xffffffff


	//   ....[1]....
        /*0a18*/ 	.word	0xffffffff


	//   ....[2]....
        /*0a1c*/ 	.word	0xffffffff


	//   ....[3]....
        /*0a20*/ 	.word	0xffffffff


	//   ....[4]....
        /*0a24*/ 	.word	0xffffffff


	//   ....[5]....
        /*0a28*/ 	.word	0xffffffff


	//   ....[6]....
        /*0a2c*/ 	.word	0xffffffff


	//   ....[7]....
        /*0a30*/ 	.word	0xffffffff


	//   ....[8]....
        /*0a34*/ 	.word	0xffffffff


	//   ....[9]....
        /*0a38*/ 	.word	0xffffffff


	//   ....[10]....
        /*0a3c*/ 	.word	0xffffffff


	//   ....[11]....
        /*0a40*/ 	.word	0xffffffff


	//   ....[12]....
        /*0a44*/ 	.word	0xffffffff


	//   ....[13]....
        /*0a48*/ 	.word	0xffffffff


	//   ....[14]....
        /*0a4c*/ 	.word	0xffffffff


	//   ....[15]....
        /*0a50*/ 	.word	0xffffffff


	//   ....[16]....
        /*0a54*/ 	.word	0xffffffff


	//   ....[17]....
        /*0a58*/ 	.word	0xffffffff


	//   ....[18]....
        /*0a5c*/ 	.word	0xffffffff


	//   ....[19]....
        /*0a60*/ 	.word	0xffffffff


	//   ....[20]....
        /*0a64*/ 	.word	0xffffffff


	//   ....[21]....
        /*0a68*/ 	.word	0xffffffff


	//   ....[22]....
        /*0a6c*/ 	.word	0xffffffff


	//   ....[23]....
        /*0a70*/ 	.word	0xffffffff


	//   ....[24]....
        /*0a74*/ 	.word	0xffffffff


	//   ....[25]....
        /*0a78*/ 	.word	0xffffffff


	//   ....[26]....
        /*0a7c*/ 	.word	0xffffffff


	//   ....[27]....
        /*0a80*/ 	.word	0xffffffff


	//   ....[28]....
        /*0a84*/ 	.word	0xffffffff


	//   ....[29]....
        /*0a88*/ 	.word	0xffffffff


	//   ....[30]....
        /*0a8c*/ 	.word	0xffffffff


	//   ....[31]....
        /*0a90*/ 	.word	0xffffffff


	//   ....[32]....
        /*0a94*/ 	.word	0xffffffff


	//   ....[33]....
        /*0a98*/ 	.word	0xffffffff


	//   ....[34]....
        /*0a9c*/ 	.word	0xffffffff


	//   ....[35]....
        /*0aa0*/ 	.word	0xffffffff


	//   ....[36]....
        /*0aa4*/ 	.word	0xffffffff


	//   ....[37]....
        /*0aa8*/ 	.word	0xffffffff


	//   ....[38]....
        /*0aac*/ 	.word	0xffffffff


	//   ....[39]....
        /*0ab0*/ 	.word	0xffffffff


	//   ....[40]....
        /*0ab4*/ 	.word	0xffffffff


	//   ....[41]....
        /*0ab8*/ 	.word	0xffffffff


	//   ....[42]....
        /*0abc*/ 	.word	0xffffffff


	//   ....[43]....
        /*0ac0*/ 	.word	0xffffffff


	//   ....[44]....
        /*0ac4*/ 	.word	0xffffffff


	//   ....[45]....
        /*0ac8*/ 	.word	0xffffffff


	//   ....[46]....
        /*0acc*/ 	.word	0xffffffff


	//   ....[47]....
        /*0ad0*/ 	.word	0xffffffff


	//   ....[48]....
        /*0ad4*/ 	.word	0xffffffff


	//   ....[49]....
        /*0ad8*/ 	.word	0xffffffff


	//   ....[50]....
        /*0adc*/ 	.word	0xffffffff


	//   ....[51]....
        /*0ae0*/ 	.word	0xffffffff


	//   ....[52]....
        /*0ae4*/ 	.word	0xffffffff


	//   ....[53]....
        /*0ae8*/ 	.word	0xffffffff


	//   ....[54]....
        /*0aec*/ 	.word	0xffffffff


	//   ....[55]....
        /*0af0*/ 	.word	0xffffffff


	//   ....[56]....
        /*0af4*/ 	.word	0xffffffff


	//   ....[57]....
        /*0af8*/ 	.word	0xffffffff


	//   ....[58]....
        /*0afc*/ 	.word	0xffffffff


	//   ....[59]....
        /*0b00*/ 	.word	0xffffffff


	//   ....[60]....
        /*0b04*/ 	.word	0xffffffff


	//   ....[61]....
        /*0b08*/ 	.word	0xffffffff


	//   ....[62]....
        /*0b0c*/ 	.word	0xffffffff


	//   ....[63]....
        /*0b10*/ 	.word	0xffffffff


	//   ....[64]....
        /*0b14*/ 	.word	0xffffffff


	//   ....[65]....
        /*0b18*/ 	.word	0xffffffff


	//   ....[66]....
        /*0b1c*/ 	.word	0xffffffff


	//   ....[67]....
        /*0b20*/ 	.word	0xffffffff


	//   ....[68]....
        /*0b24*/ 	.word	0xffffffff


	//   ....[69]....
        /*0b28*/ 	.word	0xffffffff


	//   ....[70]....
        /*0b2c*/ 	.word	0xffffffff


	//   ....[71]....
        /*0b30*/ 	.word	0xffffffff


	//   ....[72]....
        /*0b34*/ 	.word	0xffffffff


	//   ....[73]....
        /*0b38*/ 	.word	0xffffffff


	//   ....[74]....
        /*0b3c*/ 	.word	0xffffffff


	//   ....[75]....
        /*0b40*/ 	.word	0xffffffff


	//   ....[76]....
        /*0b44*/ 	.word	0xffffffff


	//   ....[77]....
        /*0b48*/ 	.word	0xffffffff


	//   ....[78]....
        /*0b4c*/ 	.word	0xffffffff


	//   ....[79]....
        /*0b50*/ 	.word	0xffffffff


	//   ....[80]....
        /*0b54*/ 	.word	0xffffffff


	//   ....[81]....
        /*0b58*/ 	.word	0xffffffff


	//   ....[82]....
        /*0b5c*/ 	.word	0xffffffff


	//   ....[83]....
        /*0b60*/ 	.word	0xffffffff


	//   ....[84]....
        /*0b64*/ 	.word	0xffffffff


	//   ....[85]....
        /*0b68*/ 	.word	0xffffffff


	//   ....[86]....
        /*0b6c*/ 	.word	0xffffffff


	//   ....[87]....
        /*0b70*/ 	.word	0xffffffff


	//   ....[88]....
        /*0b74*/ 	.word	0xffffffff


	//   ....[89]....
        /*0b78*/ 	.word	0xffffffff


	//   ....[90]....
        /*0b7c*/ 	.word	0xffffffff


	//   ....[91]....
        /*0b80*/ 	.word	0xffffffff


	//   ....[92]....
        /*0b84*/ 	.word	0xffffffff


	//   ....[93]....
        /*0b88*/ 	.word	0xffffffff


	//   ....[94]....
        /*0b8c*/ 	.word	0xffffffff


	//   ....[95]....
        /*0b90*/ 	.word	0xffffffff


	//   ....[96]....
        /*0b94*/ 	.word	0xffffffff


	//   ....[97]....
        /*0b98*/ 	.word	0xffffffff


	//   ....[98]....
        /*0b9c*/ 	.word	0xffffffff


	//   ....[99]....
        /*0ba0*/ 	.word	0xffffffff


	//   ....[100]....
        /*0ba4*/ 	.word	0xffffffff


	//   ....[101]....
        /*0ba8*/ 	.word	0xffffffff


	//   ....[102]....
        /*0bac*/ 	.word	0xffffffff


	//   ....[103]....
        /*0bb0*/ 	.word	0xffffffff


	//   ....[104]....
        /*0bb4*/ 	.word	0xffffffff


	//   ....[105]....
        /*0bb8*/ 	.word	0xffffffff


	//   ....[106]....
        /*0bbc*/ 	.word	0xffffffff


	//   ....[107]....
        /*0bc0*/ 	.word	0xffffffff


	//   ....[108]....
        /*0bc4*/ 	.word	0xffffffff


	//   ....[109]....
        /*0bc8*/ 	.word	0xffffffff


	//   ....[110]....
        /*0bcc*/ 	.word	0xffffffff


	//   ....[111]....
        /*0bd0*/ 	.word	0xffffffff


	//   ....[112]....
        /*0bd4*/ 	.word	0xffffffff


	//   ....[113]....
        /*0bd8*/ 	.word	0xffffffff


	//   ....[114]....
        /*0bdc*/ 	.word	0xffffffff


	//   ....[115]....
        /*0be0*/ 	.word	0xffffffff


	//   ....[116]....
        /*0be4*/ 	.word	0xffffffff


	//   ....[117]....
        /*0be8*/ 	.word	0xffffffff


	//   ....[118]....
        /*0bec*/ 	.word	0xffffffff


	//   ....[119]....
        /*0bf0*/ 	.word	0xffffffff


	//   ....[120]....
        /*0bf4*/ 	.word	0xffffffff


	//   ....[121]....
        /*0bf8*/ 	.word	0xffffffff


	//   ....[122]....
        /*0bfc*/ 	.word	0xffffffff


	//   ....[123]....
        /*0c00*/ 	.word	0xffffffff


	//   ....[124]....
        /*0c04*/ 	.word	0xffffffff


	//   ....[125]....
        /*0c08*/ 	.word	0xffffffff


	//   ....[126]....
        /*0c0c*/ 	.word	0xffffffff


	//   ....[127]....
        /*0c10*/ 	.word	0xffffffff


	//   ....[128]....
        /*0c14*/ 	.word	0xffffffff


	//   ....[129]....
        /*0c18*/ 	.word	0xffffffff


	//   ....[130]....
        /*0c1c*/ 	.word	0xffffffff


	//   ....[131]....
        /*0c20*/ 	.word	0xffffffff


	//   ....[132]....
        /*0c24*/ 	.word	0xffffffff


	//   ....[133]....
        /*0c28*/ 	.word	0xffffffff


	//   ....[134]....
        /*0c2c*/ 	.word	0xffffffff


	//   ....[135]....
        /*0c30*/ 	.word	0xffffffff


	//   ....[136]....
        /*0c34*/ 	.word	0xffffffff


	//   ....[137]....
        /*0c38*/ 	.word	0xffffffff


	//   ....[138]....
        /*0c3c*/ 	.word	0xffffffff


	//   ....[139]....
        /*0c40*/ 	.word	0xffffffff


	//   ....[140]....
        /*0c44*/ 	.word	0xffffffff


	//   ....[141]....
        /*0c48*/ 	.word	0xffffffff


	//   ....[142]....
        /*0c4c*/ 	.word	0xffffffff


	//   ....[143]....
        /*0c50*/ 	.word	0xffffffff


	//   ....[144]....
        /*0c54*/ 	.word	0xffffffff


	//   ....[145]....
        /*0c58*/ 	.word	0xffffffff


	//   ....[146]....
        /*0c5c*/ 	.word	0xffffffff


	//   ....[147]....
        /*0c60*/ 	.word	0xffffffff


	//   ....[148]....
        /*0c64*/ 	.word	0xffffffff


	//   ....[149]....
        /*0c68*/ 	.word	0xffffffff


	//   ....[150]....
        /*0c6c*/ 	.word	0xffffffff


	//   ....[151]....
        /*0c70*/ 	.word	0xffffffff


	//   ....[152]....
        /*0c74*/ 	.word	0xffffffff


	//   ....[153]....
        /*0c78*/ 	.word	0xffffffff


	//   ....[154]....
        /*0c7c*/ 	.word	0xffffffff


	//   ....[155]....
        /*0c80*/ 	.word	0xffffffff


	//   ....[156]....
        /*0c84*/ 	.word	0xffffffff


	//   ....[157]....
        /*0c88*/ 	.word	0xffffffff


	//   ....[158]....
        /*0c8c*/ 	.word	0xffffffff


	//   ....[159]....
        /*0c90*/ 	.word	0xffffffff


	//   ....[160]....
        /*0c94*/ 	.word	0xffffffff


	//   ....[161]....
        /*0c98*/ 	.word	0xffffffff


	//   ....[162]....
        /*0c9c*/ 	.word	0xffffffff


	//   ....[163]....
        /*0ca0*/ 	.word	0xffffffff


	//   ....[164]....
        /*0ca4*/ 	.word	0xffffffff


	//   ....[165]....
        /*0ca8*/ 	.word	0xffffffff


	//   ....[166]....
        /*0cac*/ 	.word	0xffffffff


	//   ....[167]....
        /*0cb0*/ 	.word	0xffffffff


	//   ....[168]....
        /*0cb4*/ 	.word	0xffffffff


	//   ....[169]....
        /*0cb8*/ 	.word	0xffffffff


	//   ....[170]....
        /*0cbc*/ 	.word	0xffffffff


	//   ....[171]....
        /*0cc0*/ 	.word	0xffffffff


	//   ....[172]....
        /*0cc4*/ 	.word	0xffffffff


	//   ....[173]....
        /*0cc8*/ 	.word	0xffffffff


	//   ....[174]....
        /*0ccc*/ 	.word	0xffffffff


	//   ....[175]....
        /*0cd0*/ 	.word	0xffffffff


	//   ....[176]....
        /*0cd4*/ 	.word	0xffffffff


	//   ....[177]....
        /*0cd8*/ 	.word	0xffffffff


	//   ....[178]....
        /*0cdc*/ 	.word	0xffffffff


	//   ....[179]....
        /*0ce0*/ 	.word	0xffffffff


	//   ....[180]....
        /*0ce4*/ 	.word	0xffffffff


	//   ....[181]....
        /*0ce8*/ 	.word	0xffffffff


	//   ....[182]....
        /*0cec*/ 	.word	0xffffffff


	//   ....[183]....
        /*0cf0*/ 	.word	0xffffffff


	//   ....[184]....
        /*0cf4*/ 	.word	0xffffffff


	//   ....[185]....
        /*0cf8*/ 	.word	0xffffffff


	//   ....[186]....
        /*0cfc*/ 	.word	0xffffffff


	//   ....[187]....
        /*0d00*/ 	.word	0xffffffff


	//   ....[188]....
        /*0d04*/ 	.word	0xffffffff


	//   ....[189]....
        /*0d08*/ 	.word	0xffffffff


	//   ....[190]....
        /*0d0c*/ 	.word	0xffffffff


	//   ....[191]....
        /*0d10*/ 	.word	0xffffffff


	//   ....[192]....
        /*0d14*/ 	.word	0xffffffff


	//   ....[193]....
        /*0d18*/ 	.word	0xffffffff


	//   ....[194]....
        /*0d1c*/ 	.word	0xffffffff


	//   ....[195]....
        /*0d20*/ 	.word	0xffffffff


	//   ....[196]....
        /*0d24*/ 	.word	0xffffffff


	//   ....[197]....
        /*0d28*/ 	.word	0xffffffff


	//   ....[198]....
        /*0d2c*/ 	.word	0xffffffff


	//   ....[199]....
        /*0d30*/ 	.word	0xffffffff


	//   ....[200]....
        /*0d34*/ 	.word	0x0500000f


	//----- nvinfo : EIATTR_COOP_GROUP_INSTR_OFFSETS
	.align		4
.L_584:
        /*0d38*/ 	.byte	0x04, 0x28
        /*0d3a*/ 	.short	(.L_586 - .L_585)


	//   ....[0]....
.L_585:
        /*0d3c*/ 	.word	0x00000070


	//   ....[1]....
        /*0d40*/ 	.word	0x00000200


	//   ....[2]....
        /*0d44*/ 	.word	0x00000250


	//   ....[3]....
        /*0d48*/ 	.word	0x00000440


	//   ....[4]....
        /*0d4c*/ 	.word	0x00000660


	//   ....[5]....
        /*0d50*/ 	.word	0x00000fb0


	//   ....[6]....
        /*0d54*/ 	.word	0x000030d0


	//   ....[7]....
        /*0d58*/ 	.word	0x00003730


	//   ....[8]....
        /*0d5c*/ 	.word	0x00003960


	//   ....[9]....
        /*0d60*/ 	.word	0x00003990


	//   ....[10]....
        /*0d64*/ 	.word	0x000039c0


	//   ....[11]....
        /*0d68*/ 	.word	0x00003a00


	//   ....[12]....
        /*0d6c*/ 	.word	0x00003a40


	//   ....[13]....
        /*0d70*/ 	.word	0x00003b20


	//   ....[14]....
        /*0d74*/ 	.word	0x00003b60


	//   ....[15]....
        /*0d78*/ 	.word	0x00003b90


	//   ....[16]....
        /*0d7c*/ 	.word	0x00003bb0


	//   ....[17]....
        /*0d80*/ 	.word	0x00003bc0


	//   ....[18]....
        /*0d84*/ 	.word	0x00003bf0


	//   ....[19]....
        /*0d88*/ 	.word	0x00003c60


	//   ....[20]....
        /*0d8c*/ 	.word	0x00003ca0


	//   ....[21]....
        /*0d90*/ 	.word	0x00003ce0


	//   ....[22]....
        /*0d94*/ 	.word	0x00003d20


	//   ....[23]....
        /*0d98*/ 	.word	0x00003d60


	//   ....[24]....
        /*0d9c*/ 	.word	0x00003e50


	//   ....[25]....
        /*0da0*/ 	.word	0x00003eb0


	//   ....[26]....
        /*0da4*/ 	.word	0x00003ee0


	//   ....[27]....
        /*0da8*/ 	.word	0x00003f40


	//   ....[28]....
        /*0dac*/ 	.word	0x00003f80


	//   ....[29]....
        /*0db0*/ 	.word	0x00003fa0


	//   ....[30]....
        /*0db4*/ 	.word	0x00003fd0


	//   ....[31]....
        /*0db8*/ 	.word	0x00004000


	//   ....[32]....
        /*0dbc*/ 	.word	0x00004020


	//   ....[33]....
        /*0dc0*/ 	.word	0x00004130


	//   ....[34]....
        /*0dc4*/ 	.word	0x00004170


	//   ....[35]....
        /*0dc8*/ 	.word	0x000041b0


	//   ....[36]....
        /*0dcc*/ 	.word	0x000041e0


	//   ....[37]....
        /*0dd0*/ 	.word	0x00004200


	//   ....[38]....
        /*0dd4*/ 	.word	0x00004280


	//   ....[39]....
        /*0dd8*/ 	.word	0x000042c0


	//   ....[40]....
        /*0ddc*/ 	.word	0x000042f0


	//   ....[41]....
        /*0de0*/ 	.word	0x00004330


	//   ....[42]....
        /*0de4*/ 	.word	0x00004350


	//   ....[43]....
        /*0de8*/ 	.word	0x00004370


	//   ....[44]....
        /*0dec*/ 	.word	0x00004380


	//   ....[45]....
        /*0df0*/ 	.word	0x000043d0


	//   ....[46]....
        /*0df4*/ 	.word	0x00004430


	//   ....[47]....
        /*0df8*/ 	.word	0x00004470


	//   ....[48]....
        /*0dfc*/ 	.word	0x00004550


	//   ....[49]....
        /*0e00*/ 	.word	0x00004620


	//   ....[50]....
        /*0e04*/ 	.word	0x00004630


	//   ....[51]....
        /*0e08*/ 	.word	0x00004700


	//   ....[52]....
        /*0e0c*/ 	.word	0x00004730


	//   ....[53]....
        /*0e10*/ 	.word	0x00004770


	//   ....[54]....
        /*0e14*/ 	.word	0x00004860


	//   ....[55]....
        /*0e18*/ 	.word	0x00004a40


	//   ....[56]....
        /*0e1c*/ 	.word	0x00004a80


	//   ....[57]....
        /*0e20*/ 	.word	0x00004af0


	//   ....[58]....
        /*0e24*/ 	.word	0x00004b30


	//   ....[59]....
        /*0e28*/ 	.word	0x00004b70


	//   ....[60]....
        /*0e2c*/ 	.word	0x00004bf0


	//   ....[61]....
        /*0e30*/ 	.word	0x00004c30


	//   ....[62]....
        /*0e34*/ 	.word	0x00004d50


	//   ....[63]....
        /*0e38*/ 	.word	0x00004eb0


	//   ....[64]....
        /*0e3c*/ 	.word	0x00004ee0


	//   ....[65]....
        /*0e40*/ 	.word	0x00004f00


	//   ....[66]....
        /*0e44*/ 	.word	0x00004f40


	//   ....[67]....
        /*0e48*/ 	.word	0x00004f60


	//   ....[68]....
        /*0e4c*/ 	.word	0x00004f70


	//   ....[69]....
        /*0e50*/ 	.word	0x00004ff0


	//   ....[70]....
        /*0e54*/ 	.word	0x00007fd0


	//   ....[71]....
        /*0e58*/ 	.word	0x00008230


	//   ....[72]....
        /*0e5c*/ 	.word	0x00008250


	//   ....[73]....
        /*0e60*/ 	.word	0x00008290


	//   ....[74]....
        /*0e64*/ 	.word	0x000082c0


	//   ....[75]....
        /*0e68*/ 	.word	0x00008330


	//   ....[76]....
        /*0e6c*/ 	.word	0x000083e0


	//   ....[77]....
        /*0e70*/ 	.word	0x000084a0


	//   ....[78]....
        /*0e74*/ 	.word	0x00008540


	//   ....[79]....
        /*0e78*/ 	.word	0x00008560


	//   ....[80]....
        /*0e7c*/ 	.word	0x00008590


	//   ....[81]....
        /*0e80*/ 	.word	0x00008600


	//   ....[82]....
        /*0e84*/ 	.word	0x00008640


	//   ....[83]....
        /*0e88*/ 	.word	0x000086d0


	//   ....[84]....
        /*0e8c*/ 	.word	0x000087e0


	//   ....[85]....
        /*0e90*/ 	.word	0x00008890


	//   ....[86]....
        /*0e94*/ 	.word	0x000088d0


	//   ....[87]....
        /*0e98*/ 	.word	0x00008930


	//   ....[88]....
        /*0e9c*/ 	.word	0x00008940


	//   ....[89]....
        /*0ea0*/ 	.word	0x00008970


	//   ....[90]....
        /*0ea4*/ 	.word	0x00008980


	//   ....[91]....
        /*0ea8*/ 	.word	0x00008990


	//   ....[92]....
        /*0eac*/ 	.word	0x00008a20


	//   ....[93]....
        /*0eb0*/ 	.word	0x00008ac0


	//   ....[94]....
        /*0eb4*/ 	.word	0x00008af0


	//   ....[95]....
        /*0eb8*/ 	.word	0x00008b70


	//   ....[96]....
        /*0ebc*/ 	.word	0x00008bc0


	//   ....[97]....
        /*0ec0*/ 	.word	0x00008bf0


	//   ....[98]....
        /*0ec4*/ 	.word	0x00008ca0


	//   ....[99]....
        /*0ec8*/ 	.word	0x00008ce0


	//   ....[100]....
        /*0ecc*/ 	.word	0x00008d70


	//   ....[101]....
        /*0ed0*/ 	.word	0x00008d90


	//   ....[102]....
        /*0ed4*/ 	.word	0x00008db0


	//   ....[103]....
        /*0ed8*/ 	.word	0x00008dd0


	//   ....[104]....
        /*0edc*/ 	.word	0x00008f20


	//   ....[105]....
        /*0ee0*/ 	.word	0x00008fb0


	//   ....[106]....
        /*0ee4*/ 	.word	0x00009050


	//   ....[107]....
        /*0ee8*/ 	.word	0x00009260


	//   ....[108]....
        /*0eec*/ 	.word	0x000092c0


	//   ....[109]....
        /*0ef0*/ 	.word	0x000092f0


	//   ....[110]....
        /*0ef4*/ 	.word	0x00009550


	//   ....[111]....
        /*0ef8*/ 	.word	0x000095b0


	//   ....[112]....
        /*0efc*/ 	.word	0x000095e0


	//   ....[113]....
        /*0f00*/ 	.word	0x00009610


	//   ....[114]....
        /*0f04*/ 	.word	0x00009630


	//   ....[115]....
        /*0f08*/ 	.word	0x00009660


	//   ....[116]....
        /*0f0c*/ 	.word	0x00009670


	//   ....[117]....
        /*0f10*/ 	.word	0x00009880


	//   ....[118]....
        /*0f14*/ 	.word	0x000098d0


	//   ....[119]....
        /*0f18*/ 	.word	0x00009b10


	//   ....[120]....
        /*0f1c*/ 	.word	0x00009b20


	//   ....[121]....
        /*0f20*/ 	.word	0x00009b30


	//   ....[122]....
        /*0f24*/ 	.word	0x00009b40


	//   ....[123]....
        /*0f28*/ 	.word	0x00009b60


	//   ....[124]....
        /*0f2c*/ 	.word	0x00009b70


	//   ....[125]....
        /*0f30*/ 	.word	0x00009b80


	//   ....[126]....
        /*0f34*/ 	.word	0x00009ee0


	//   ....[127]....
        /*0f38*/ 	.word	0x00009ef0


	//   ....[128]....
        /*0f3c*/ 	.word	0x00009f00


	//   ....[129]....
        /*0f40*/ 	.word	0x00009f10


	//   ....[130]....
        /*0f44*/ 	.word	0x00009f20


	//   ....[131]....
        /*0f48*/ 	.word	0x00009f30


	//   ....[132]....
        /*0f4c*/ 	.word	0x00009f40


	//   ....[133]....
        /*0f50*/ 	.word	0x00009f50


	//   ....[134]....
        /*0f54*/ 	.word	0x0000df20


	//   ....[135]....
        /*0f58*/ 	.word	0x0000dfa0


	//   ....[136]....
        /*0f5c*/ 	.word	0x0000dfe0


	//   ....[137]....
        /*0f60*/ 	.word	0x0000e020


	//   ....[138]....
        /*0f64*/ 	.word	0x0000e070


	//   ....[139]....
        /*0f68*/ 	.word	0x0000e080


	//   ....[140]....
        /*0f6c*/ 	.word	0x0000e100


	//   ....[141]....
        /*0f70*/ 	.word	0x0000e130


	//   ....[142]....
        /*0f74*/ 	.word	0x0000e140


	//   ....[143]....
        /*0f78*/ 	.word	0x0000e150


	//   ....[144]....
        /*0f7c*/ 	.word	0x0000e1a0


	//   ....[145]....
        /*0f80*/ 	.word	0x0000e1b0


	//   ....[146]....
        /*0f84*/ 	.word	0x0000e280


	//   ....[147]....
        /*0f88*/ 	.word	0x0000e310


	//   ....[148]....
        /*0f8c*/ 	.word	0x0000e330


	//   ....[149]....
        /*0f90*/ 	.word	0x0000e340


	//   ....[150]....
        /*0f94*/ 	.word	0x0000e3b0


	//   ....[151]....
        /*0f98*/ 	.word	0x0000e450


	//   ....[152]....
        /*0f9c*/ 	.word	0x0000e4b0


	//   ....[153]....
        /*0fa0*/ 	.word	0x0000e4f0


	//   ....[154]....
        /*0fa4*/ 	.word	0x0000e540


	//   ....[155]....
        /*0fa8*/ 	.word	0x0000e550


	//   ....[156]....
        /*0fac*/ 	.word	0x0000e580


	//   ....[157]....
        /*0fb0*/ 	.word	0x0000e5c0


	//   ....[158]....
        /*0fb4*/ 	.word	0x0000e5e0


	//   ....[159]....
        /*0fb8*/ 	.word	0x0000e610


	//   ....[160]....
        /*0fbc*/ 	.word	0x0000e6b0


	//   ....[161]....
        /*0fc0*/ 	.word	0x0000e6f0


	//   ....[162]....
        /*0fc4*/ 	.word	0x0000e720


	//   ....[163]....
        /*0fc8*/ 	.word	0x0000e730


	//   ....[164]....
        /*0fcc*/ 	.word	0x0000e740


	//   ....[165]....
        /*0fd0*/ 	.word	0x0000e770


	//   ....[166]....
        /*0fd4*/ 	.word	0x0000e7c0


	//   ....[167]....
        /*0fd8*/ 	.word	0x0000e800


	//   ....[168]....
        /*0fdc*/ 	.word	0x0000e890


	//   ....[169]....
        /*0fe0*/ 	.word	0x0000e8a0


	//   ....[170]....
        /*0fe4*/ 	.word	0x0000e900


	//   ....[171]....
        /*0fe8*/ 	.word	0x0000e980


	//   ....[172]....
        /*0fec*/ 	.word	0x0000e9c0


	//   ....[173]....
        /*0ff0*/ 	.word	0x0000e9e0


	//   ....[174]....
        /*0ff4*/ 	.word	0x0000ea10


	//   ....[175]....
        /*0ff8*/ 	.word	0x0000eb60


	//   ....[176]....
        /*0ffc*/ 	.word	0x0000ebf0


	//   ....[177]....
        /*1000*/ 	.word	0x0000ec20


	//   ....[178]....
        /*1004*/ 	.word	0x0000ed00


	//   ....[179]....
        /*1008*/ 	.word	0x0000ed90


	//   ....[180]....
        /*100c*/ 	.word	0x0000ee30


	//   ....[181]....
        /*1010*/ 	.word	0x0000ee60


	//   ....[182]....
        /*1014*/ 	.word	0x0000eee0


	//   ....[183]....
        /*1018*/ 	.word	0x0000f050


	//   ....[184]....
        /*101c*/ 	.word	0x0000f090


	//   ....[185]....
        /*1020*/ 	.word	0x0000f0d0


	//   ....[186]....
        /*1024*/ 	.word	0x0000f0f0


	//   ....[187]....
        /*1028*/ 	.word	0x0000f120


	//   ....[188]....
        /*102c*/ 	.word	0x0000f140


	//   ....[189]....
        /*1030*/ 	.word	0x0000f160


	//   ....[190]....
        /*1034*/ 	.word	0x0000f720


	//   ....[191]....
        /*1038*/ 	.word	0x0000f730


	//   ....[192]....
        /*103c*/ 	.word	0x0000f750


	//   ....[193]....
        /*1040*/ 	.word	0x0000f760


	//   ....[194]....
        /*1044*/ 	.word	0x0000f770


	//   ....[195]....
        /*1048*/ 	.word	0x0000f780


	//   ....[196]....
        /*104c*/ 	.word	0x0000f790


	//   ....[197]....
        /*1050*/ 	.word	0x0000f7b0


	//   ....[198]....
        /*1054*/ 	.word	0x00011b70


	//   ....[199]....
        /*1058*/ 	.word	0x00012b80


	//   ....[200]....
        /*105c*/ 	.word	0x00015530


	//----- nvinfo : EIATTR_REG_RECONFIG
	.align		4
.L_586:
        /*1060*/ 	.byte	0x01, 0x54
	.zero		2


	//----- nvinfo : EIATTR_SYSCALL_OFFSETS
	.align		4
        /*1064*/ 	.byte	0x04, 0x46
        /*1066*/ 	.short	(.L_588 - .L_587)


	//   ....[0]....
.L_587:
        /*1068*/ 	.word	0x00000c10


	//   ....[1]....
        /*106c*/ 	.word	0x00000d00


	//   ....[2]....
        /*1070*/ 	.word	0x00000e60


	//   ....[3]....
        /*1074*/ 	.word	0x00000f50


	//   ....[4]....
        /*1078*/ 	.word	0x00011540


	//   ....[5]....
        /*107c*/ 	.word	0x00011670


	//   ....[6]....
        /*1080*/ 	.word	0x00011790


	//   ....[7]....
        /*1084*/ 	.word	0x000118b0


	//----- nvinfo : EIATTR_MBARRIER_INSTR_OFFSETS
	.align		4
.L_588:
        /*1088*/ 	.byte	0x04, 0x39
        /*108a*/ 	.short	(.L_590 - .L_589)


	//   ....[0]....
.L_589:
        /*108c*/ 	.word	0x000002f0
        /*1090*/ 	.word	0x000000ff
        /*1094*/ 	.word	0x00030c00
        /*1098*/ 	.short	0x0100
        /*109a*/ 	.byte	0x06
	.zero		1


	//   ....[1]....
        /*109c*/ 	.word	0x000003f0
        /*10a0*/ 	.word	0x000000ff
        /*10a4*/ 	.word	0x00030c10
        /*10a8*/ 	.short	0x0100
        /*10aa*/ 	.byte	0x08
	.zero		1


	//   ....[2]....
        /*10ac*/ 	.word	0x00000400
        /*10b0*/ 	.word	0x000000ff
        /*10b4*/ 	.word	0x00030c20
        /*10b8*/ 	.short	0x0100
        /*10ba*/ 	.byte	0x08
	.zero		1


	//   ....[3]....
        /*10bc*/ 	.word	0x00000410
        /*10c0*/ 	.word	0x000000ff
        /*10c4*/ 	.word	0x00030c18
        /*10c8*/ 	.short	0x0100
        /*10ca*/ 	.byte	0x08
	.zero		1


	//   ....[4]....
        /*10cc*/ 	.word	0x00000420
        /*10d0*/ 	.word	0x000000ff
        /*10d4*/ 	.word	0x00030c28
        /*10d8*/ 	.short	0x0100
        /*10da*/ 	.byte	0x08
	.zero		1


	//   ....[5]....
        /*10dc*/ 	.word	0x00000550
        /*10e0*/ 	.word	0x000000ff
        /*10e4*/ 	.word	0x00030c30
        /*10e8*/ 	.short	0x0100
        /*10ea*/ 	.byte	0x08
	.zero		1


	//   ....[6]....
        /*10ec*/ 	.word	0x00000560
        /*10f0*/ 	.word	0x000000ff
        /*10f4*/ 	.word	0x00030c40
        /*10f8*/ 	.short	0x0100
        /*10fa*/ 	.byte	0x08
	.zero		1


	//   ....[7]....
        /*10fc*/ 	.word	0x00000570
        /*1100*/ 	.word	0x000000ff
        /*1104*/ 	.word	0x00030c38
        /*1108*/ 	.short	0x0100
        /*110a*/ 	.byte	0x08
	.zero		1


	//   ....[8]....
        /*110c*/ 	.word	0x00000580
        /*1110*/ 	.word	0x000000ff
        /*1114*/ 	.word	0x00030c48
        /*1118*/ 	.short	0x0100
        /*111a*/ 	.byte	0x08
	.zero		1


	//   ....[9]....
        /*111c*/ 	.word	0x00000ff0
        /*1120*/ 	.word	0x00000010
        /*1124*/ 	.word	0x00030c00
        /*1128*/ 	.short	0x010a
        /*112a*/ 	.byte	0x3f
	.zero		1


	//   ....[10]....
        /*112c*/ 	.word	0x00001120
        /*1130*/ 	.word	0x00000010
        /*1134*/ 	.word	0x00030c00
        /*1138*/ 	.short	0x010a
        /*113a*/ 	.byte	0x3f
	.zero		1


	//   ....[11]....
        /*113c*/ 	.word	0x00001a20
        /*1140*/ 	.word	0x00000006
        /*1144*/ 	.word	0x00030c10
        /*1148*/ 	.short	0x010a
        /*114a*/ 	.byte	0x3f
	.zero		1


	//   ....[12]....
        /*114c*/ 	.word	0x00001a90
        /*1150*/ 	.word	0x00000006
        /*1154*/ 	.word	0x00030c10
        /*1158*/ 	.short	0x010a
        /*115a*/ 	.byte	0x3f
	.zero		1


	//   ....[13]....
        /*115c*/ 	.word	0x00001ec0
        /*1160*/ 	.word	0x00000006
        /*1164*/ 	.word	0x00030c30
        /*1168*/ 	.short	0x010a
        /*116a*/ 	.byte	0x3f
	.zero		1


	//   ....[14]....
        /*116c*/ 	.word	0x00001f00
        /*1170*/ 	.word	0x00000006
        /*1174*/ 	.word	0x00030c30
        /*1178*/ 	.short	0x010a
        /*117a*/ 	.byte	0x3f
	.zero		1


	//   ....[15]....
        /*117c*/ 	.word	0x000065c0
        /*1180*/ 	.word	0x00000005
        /*1184*/ 	.word	0x00000000
        /*1188*/ 	.short	0x0101
        /*118a*/ 	.byte	0x3f
	.zero		1


	//   ....[16]....
        /*118c*/ 	.word	0x00006a10
        /*1190*/ 	.word	0x00000006
        /*1194*/ 	.word	0x00000000
        /*1198*/ 	.short	0x0101
        /*119a*/ 	.byte	0x3f
	.zero		1


	//   ....[17]....
        /*119c*/ 	.word	0x00007350
        /*11a0*/ 	.word	0x00000006
        /*11a4*/ 	.word	0x00030c10
        /*11a8*/ 	.short	0x010a
        /*11aa*/ 	.byte	0x3f
	.zero		1


	//   ....[18]....
        /*11ac*/ 	.word	0x000073d0
        /*11b0*/ 	.word	0x00000006
        /*11b4*/ 	.word	0x00030c10
        /*11b8*/ 	.short	0x010a
        /*11ba*/ 	.byte	0x3f
	.zero		1


	//   ....[19]....
        /*11bc*/ 	.word	0x000077e0
        /*11c0*/ 	.word	0x00000006
        /*11c4*/ 	.word	0x00030c30
        /*11c8*/ 	.short	0x010a
        /*11ca*/ 	.byte	0x3f
	.zero		1


	//   ....[20]....
        /*11cc*/ 	.word	0x00007820
        /*11d0*/ 	.word	0x00000006
        /*11d4*/ 	.word	0x00030c30
        /*11d8*/ 	.short	0x010a
        /*11da*/ 	.byte	0x3f
	.zero		1


	//   ....[21]....
        /*11dc*/ 	.word	0x0000b440
        /*11e0*/ 	.word	0x00000005
        /*11e4*/ 	.word	0x00000000
        /*11e8*/ 	.short	0x0101
        /*11ea*/ 	.byte	0x3f
	.zero		1


	//   ....[22]....
        /*11ec*/ 	.word	0x0000b8b0
        /*11f0*/ 	.word	0x00000006
        /*11f4*/ 	.word	0x00000000
        /*11f8*/ 	.short	0x0101
        /*11fa*/ 	.byte	0x3f
	.zero		1


	//   ....[23]....
        /*11fc*/ 	.word	0x0000c160
        /*1200*/ 	.word	0x00000006
        /*1204*/ 	.word	0x00030c10
        /*1208*/ 	.short	0x010a
        /*120a*/ 	.byte	0x3f
	.zero		1


	//   ....[24]....
        /*120c*/ 	.word	0x0000c1e0
        /*1210*/ 	.word	0x00000006
        /*1214*/ 	.word	0x00030c10
        /*1218*/ 	.short	0x010a
        /*121a*/ 	.byte	0x3f
	.zero		1


	//   ....[25]....
        /*121c*/ 	.word	0x0000c5f0
        /*1220*/ 	.word	0x00000006
        /*1224*/ 	.word	0x00030c30
        /*1228*/ 	.short	0x010a
        /*122a*/ 	.byte	0x3f
	.zero		1


	//   ....[26]....
        /*122c*/ 	.word	0x0000c630
        /*1230*/ 	.word	0x00000006
        /*1234*/ 	.word	0x00030c30
        /*1238*/ 	.short	0x010a
        /*123a*/ 	.byte	0x3f
	.zero		1


	//   ....[27]....
        /*123c*/ 	.word	0x00010d10
        /*1240*/ 	.word	0x00000005
        /*1244*/ 	.word	0x00000000
        /*1248*/ 	.short	0x0101
        /*124a*/ 	.byte	0x3f
	.zero		1


	//   ....[28]....
        /*124c*/ 	.word	0x00011190
        /*1250*/ 	.word	0x00000006
        /*1254*/ 	.word	0x00000000
        /*1258*/ 	.short	0x0101
        /*125a*/ 	.byte	0x3f
	.zero		1


	//   ....[29]....
        /*125c*/ 	.word	0x00013c80
        /*1260*/ 	.word	0x00000010
        /*1264*/ 	.word	0x00030c20
        /*1268*/ 	.short	0x010a
        /*126a*/ 	.byte	0x3f
	.zero		1


	//   ....[30]....
        /*126c*/ 	.word	0x00014250
        /*1270*/ 	.word	0x00000010
        /*1274*/ 	.word	0x00030c40
        /*1278*/ 	.short	0x010a
        /*127a*/ 	.byte	0x3f
	.zero		1


	//   ....[31]....
        /*127c*/ 	.word	0x00014480
        /*1280*/ 	.word	0x00000010
        /*1284*/ 	.word	0x00030c28
        /*1288*/ 	.short	0x010a
        /*128a*/ 	.byte	0x3f
	.zero		1


	//   ....[32]....
        /*128c*/ 	.word	0x000146b0
        /*1290*/ 	.word	0x00000010
        /*1294*/ 	.word	0x00030c48
        /*1298*/ 	.short	0x010a
        /*129a*/ 	.byte	0x3f
	.zero		1


	//   ....[33]....
        /*129c*/ 	.word	0x00014890
        /*12a0*/ 	.word	0x00000010
        /*12a4*/ 	.word	0x00030c20
        /*12a8*/ 	.short	0x010a
        /*12aa*/ 	.byte	0x3f
	.zero		1


	//   ....[34]....
        /*12ac*/ 	.word	0x00014b40
        /*12b0*/ 	.word	0x00000010
        /*12b4*/ 	.word	0x00030c40
        /*12b8*/ 	.short	0x010a
        /*12ba*/ 	.byte	0x3f
	.zero		1


	//   ....[35]....
        /*12bc*/ 	.word	0x00014d40
        /*12c0*/ 	.word	0x00000010
        /*12c4*/ 	.word	0x00030c28
        /*12c8*/ 	.short	0x010a
        /*12ca*/ 	.byte	0x3f
	.zero		1


	//   ....[36]....
        /*12cc*/ 	.word	0x00014fc0
        /*12d0*/ 	.word	0x00000003
        /*12d4*/ 	.word	0x00030c40
        /*12d8*/ 	.short	0x010a
        /*12da*/ 	.byte	0x3f
	.zero		1


	//   ....[37]....
        /*12dc*/ 	.word	0x00015390
        /*12e0*/ 	.word	0x00000006
        /*12e4*/ 	.word	0x00000000
        /*12e8*/ 	.short	0x010a
        /*12ea*/ 	.byte	0x3f
	.zero		1


	//   ....[38]....
        /*12ec*/ 	.word	0x000153f0
        /*12f0*/ 	.word	0x00000003
        /*12f4*/ 	.word	0x00000000
        /*12f8*/ 	.short	0x010a
        /*12fa*/ 	.byte	0x3f
	.zero		1


	//   ....[39]....
        /*12fc*/ 	.word	0x00015450
        /*1300*/ 	.word	0x00000002
        /*1304*/ 	.word	0x00000000
        /*1308*/ 	.short	0x010a
        /*130a*/ 	.byte	0x3f
	.zero		1


	//   ....[40]....
        /*130c*/ 	.word	0x00015480
        /*1310*/ 	.word	0x00000003
        /*1314*/ 	.word	0x00000000
        /*1318*/ 	.short	0x010a
        /*131a*/ 	.byte	0x3f
	.zero		1


	//   ....[41]....
        /*131c*/ 	.word	0x00015560
        /*1320*/ 	.word	0x00000010
        /*1324*/ 	.word	0x00030c00
        /*1328*/ 	.short	0x010a
        /*132a*/ 	.byte	0x3f
	.zero		1


	//   ....[42]....
        /*132c*/ 	.word	0x000155b0
        /*1330*/ 	.word	0x00000006
        /*1334*/ 	.word	0x00030c10
        /*1338*/ 	.short	0x010a
        /*133a*/ 	.byte	0x3f
	.zero		1


	//   ....[43]....
        /*133c*/ 	.word	0x00015600
        /*1340*/ 	.word	0x00000006
        /*1344*/ 	.word	0x00030c30
        /*1348*/ 	.short	0x010a
        /*134a*/ 	.byte	0x3f
	.zero		1


	//   ....[44]....
        /*134c*/ 	.word	0x00015650
        /*1350*/ 	.word	0x00000006
        /*1354*/ 	.word	0x00030c10
        /*1358*/ 	.short	0x010a
        /*135a*/ 	.byte	0x3f
	.zero		1


	//   ....[45]....
        /*135c*/ 	.word	0x000156a0
        /*1360*/ 	.word	0x00000006
        /*1364*/ 	.word	0x00030c30
        /*1368*/ 	.short	0x010a
        /*136a*/ 	.byte	0x3f
	.zero		1


	//   ....[46]....
        /*136c*/ 	.word	0x000156f0
        /*1370*/ 	.word	0x00000006
        /*1374*/ 	.word	0x00030c10
        /*1378*/ 	.short	0x010a
        /*137a*/ 	.byte	0x3f
	.zero		1


	//   ....[47]....
        /*137c*/ 	.word	0x00015740
        /*1380*/ 	.word	0x00000006
        /*1384*/ 	.word	0x00030c30
        /*1388*/ 	.short	0x010a
        /*138a*/ 	.byte	0x3f
	.zero		1


	//   ....[48]....
        /*138c*/ 	.word	0x00015790
        /*1390*/ 	.word	0x00000010
        /*1394*/ 	.word	0x00030c20
        /*1398*/ 	.short	0x010a
        /*139a*/ 	.byte	0x3f
	.zero		1


	//   ....[49]....
        /*139c*/ 	.word	0x000157e0
        /*13a0*/ 	.word	0x00000010
        /*13a4*/ 	.word	0x00030c40
        /*13a8*/ 	.short	0x010a
        /*13aa*/ 	.byte	0x3f
	.zero		1


	//   ....[50]....
        /*13ac*/ 	.word	0x00015830
        /*13b0*/ 	.word	0x00000010
        /*13b4*/ 	.word	0x00030c28
        /*13b8*/ 	.short	0x010a
        /*13ba*/ 	.byte	0x3f
	.zero		1


	//   ....[51]....
        /*13bc*/ 	.word	0x00015880
        /*13c0*/ 	.word	0x00000010
        /*13c4*/ 	.word	0x00030c48
        /*13c8*/ 	.short	0x010a
        /*13ca*/ 	.byte	0x3f
	.zero		1


	//   ....[52]....
        /*13cc*/ 	.word	0x000158e0
        /*13d0*/ 	.word	0x00000010
        /*13d4*/ 	.word	0x00030c20
        /*13d8*/ 	.short	0x010a
        /*13da*/ 	.byte	0x3f
	.zero		1


	//   ....[53]....
        /*13dc*/ 	.word	0x00015930
        /*13e0*/ 	.word	0x00000010
        /*13e4*/ 	.word	0x00030c40
        /*13e8*/ 	.short	0x010a
        /*13ea*/ 	.byte	0x3f
	.zero		1


	//   ....[54]....
        /*13ec*/ 	.word	0x00015980
        /*13f0*/ 	.word	0x00000010
        /*13f4*/ 	.word	0x00030c28
        /*13f8*/ 	.short	0x010a
        /*13fa*/ 	.byte	0x3f
	.zero		1


	//   ....[55]....
        /*13fc*/ 	.word	0x000159d0
        /*1400*/ 	.word	0x00000003
        /*1404*/ 	.word	0x00030c40
        /*1408*/ 	.short	0x010a
        /*140a*/ 	.byte	0x3f
	.zero		1


	//   ....[56]....
        /*140c*/ 	.word	0x00015aa0
        /*1410*/ 	.word	0x00000006
        /*1414*/ 	.word	0x00000000
        /*1418*/ 	.short	0x010a
        /*141a*/ 	.byte	0x3f
	.zero		1


	//   ....[57]....
        /*141c*/ 	.word	0x00015af0
        /*1420*/ 	.word	0x00000003
        /*1424*/ 	.word	0x00000000
        /*1428*/ 	.short	0x010a
        /*142a*/ 	.byte	0x3f
	.zero		1


	//   ....[58]....
        /*142c*/ 	.word	0x00015b40
        /*1430*/ 	.word	0x00000002
        /*1434*/ 	.word	0x00000000
        /*1438*/ 	.short	0x010a
        /*143a*/ 	.byte	0x3f
	.zero		1


	//----- nvinfo : EIATTR_NUM_MBARRIERS
	.align		4
.L_590:
        /*143c*/ 	.byte	0x03, 0x38
        /*143e*/ 	.short	0x0009


	//----- nvinfo : EIATTR_EXIT_INSTR_OFFSETS
	.align		4
        /*1440*/ 	.byte	0x04, 0x1c
        /*1442*/ 	.short	(.L_592 - .L_591)


	//   ....[0]....
.L_591:
        /*1444*/ 	.word	0x000154d0


	//----- nvinfo : EIATTR_MAX_THREADS
	.align		4
.L_592:
        /*1448*/ 	.byte	0x04, 0x05
        /*144a*/ 	.short	(.L_594 - .L_593)
.L_593:
        /*144c*/ 	.word	0x00000180
        /*1450*/ 	.word	0x00000001
        /*1454*/ 	.word	0x00000001


	//----- nvinfo : EIATTR_CRS_STACK_SIZE
	.align		4
.L_594:
        /*1458*/ 	.byte	0x04, 0x1e
        /*145a*/ 	.short	(.L_596 - .L_595)
.L_595:
        /*145c*/ 	.word	0x00000000


	//----- nvinfo : EIATTR_CBANK_PARAM_SIZE
	.align		4
.L_596:
        /*1460*/ 	.byte	0x03, 0x19
        /*1462*/ 	.short	0x0970


	//----- nvinfo : EIATTR_PARAM_CBANK
	.align		4
        /*1464*/ 	.byte	0x04, 0x0a
        /*1466*/ 	.short	(.L_598 - .L_597)
	.align		4
.L_597:
        /*1468*/ 	.word	index@(.nv.constant0._ZN7cutlass13device_kernelIN5flash11enable_sm90INS1_16FlashAttnBwdSm90INS1_25CollectiveMainloopBwdSm90ILi2ELi2ELi2EN4cute5tupleIJNS5_1CILi1EEES8_S8_EEENS6_IJNS7_ILi128EEESA_NS7_ILi64EEEEEENS_6half_tEfNS_4arch4Sm90ELb0ELb1ELb1ELb0ELb0ELb1ELb0ELb0ELi2ELi1ELi2ELi2ELb0EEENS1_21CollectiveEpilogueBwdISC_SD_SF_Li256ELb0ELb0ELi1EEENS1_19SingleTileSchedulerILb0ELb0ELb0ELi128EEEEEEEEEvNT_6ParamsE)
        /*146c*/ 	.short	0x0210
        /*146e*/ 	.short	0x0970


	//----- nvinfo : EIATTR_SW_WAR
	.align		4
.L_598:
        /*1470*/ 	.byte	0x04, 0x36
        /*1472*/ 	.short	(.L_600 - .L_599)
.L_599:
        /*1474*/ 	.word	0x00000008
.L_600:


//--------------------- .nv.info._ZN7cutlass13device_kernelIN5flash11enable_sm90INS1_16FlashAttnBwdSm90INS1_25CollectiveMainloopBwdSm90ILi2ELi2ELi2EN4cute5tupleIJNS5_1CILi1EEES8_S8_EEENS6_IJNS7_ILi128EEESA_NS7_ILi64EEEEEENS_6half_tEfNS_4arch4Sm90ELb0ELb1ELb1ELb0ELb1ELb1ELb0ELb0ELi2ELi1ELi2ELi2ELb0EEENS1_21CollectiveEpilogueBwdISC_SD_SF_Li256ELb0ELb0ELi1EEENS1_19SingleTileSchedulerILb0ELb0ELb0ELi128EEEEEEEEEvNT_6ParamsE --------------------------
	.section	.nv.info._ZN7cutlass13device_kernelIN5flash11enable_sm90INS1_16FlashAttnBwdSm90INS1_25CollectiveMainloopBwdSm90ILi2ELi2ELi2EN4cute5tupleIJNS5_1CILi1EEES8_S8_EEENS6_IJNS7_ILi128EEESA_NS7_ILi64EEEEEENS_6half_tEfNS_4arch4Sm90ELb0ELb1ELb1ELb0ELb1ELb1ELb0ELb0ELi2ELi1ELi2ELi2ELb0EEENS1_21CollectiveEpilogueBwdISC_SD_SF_Li256ELb0ELb0ELi1EEENS1_19SingleTileSchedulerILb0ELb0ELb0ELi128EEEEEEEEEvNT_6ParamsE,"",@"SHT_CUDA_INFO"
	.sectionflags	@""
	.align	4


	//----- nvinfo : EIATTR_CUDA_API_VERSION
	.align		4
        /*0000*/ 	.byte	0x04, 0x37
        /*0002*/ 	.short	(.L_602 - .L_601)
.L_601:
        /*0004*/ 	.word	0x00000082


	//----- nvinfo : EIATTR_KPARAM_INFO
	.align		4
.L_602:
        /*0008*/ 	.byte	0x04, 0x17
        /*000a*/ 	.short	(.L_604 - .L_603)
.L_603:
        /*000c*/ 	.word	0x00000000
        /*0010*/ 	.short	0x0000
        /*0012*/ 	.short	0x0070
        /*0014*/ 	.byte	0x00, 0xf0, 0x01, 0x24


	//----- nvinfo : EIATTR_SPARSE_MMA_MASK
	.align		4
.L_604:
        /*0018*/ 	.byte	0x03, 0x50
        /*001a*/ 	.short	0x0000


	//----- nvinfo : EIATTR_MAXREG_COUNT
	.align		4
        /*001c*/ 	.byte	0x03, 0x1b
        /*001e*/ 	.short	0x00a8


	//----- nvinfo : EIATTR_NUM_BARRIERS
	.align		4
        /*0020*/ 	.byte	0x02, 0x4c
        /*0022*/ 	.byte	0x10
	.zero		1


	//----- nvinfo : EIATTR_EXTERNS
	.align		4
        /*0024*/ 	.byte	0x04, 0x0f
        /*0026*/ 	.short	(.L_606 - .L_605)


	//   ....[0]....
	.align		4
.L_605:
        /*0028*/ 	.word	index@(__assertfail)


	//----- nvinfo : EIATTR_ANNOTATIONS
	.align		4
.L_606:
        /*002c*/ 	.byte	0x04, 0x55
        /*002e*/ 	.short	(.L_608 - .L_607)


	//   ....[0]....
.L_607:
        /* <DEDUP_REMOVED lines=156> */


	//----- nvinfo : EIATTR_MERCURY_ISA_VERSION
	.align		4
.L_608:
        /*09e0*/ 	.byte	0x03, 0x5f
        /*09e2*/ 	.short	0x0101


	//----- nvinfo : EIATTR_INT_WARP_WIDE_INSTR_OFFSETS
	.align		4
        /*09e4*/ 	.byte	0x04, 0x31
        /*09e6*/ 	.short	(.L_610 - .L_609)


	//   ....[0]....
.L_609:
        /*09e8*/ 	.word	0x000001f0


	//   ....[1]....
        /*09ec*/ 	.word	0x00000220


	//   ....[2]....
        /*09f0*/ 	.word	0x00013370


	//   ....[3]....
        /*09f4*/ 	.word	0x00013960


	//   ....[4]....
        /*09f8*/ 	.word	0x00013e10


	//   ....[5]....
        /*09fc*/ 	.word	0x000140d0


	//   ....[6]....
        /*0a00*/ 	.word	0x00014330


	//   ....[7]....
        /*0a04*/ 	.word	0x000144c0


	//----- nvinfo : EIATTR_COOP_GROUP_MASK_REGIDS
	.align		4
.L_610:
        /*0a08*/ 	.byte	0x04, 0x29
        /*0a0a*/ 	.short	(.L_612 - .L_611)


	//   ....[0]....
.L_611:
        /*0a0c*/ 	.word	0xffffffff


	//   ....[1]....
        /*0a10*/ 	.word	0xffffffff


	//   ....[2]....
        /*0a14*/ 	.word	0xffffffff


	//   ....[3]....
        /*0a18*/ 	.word	0xffffffff


	//   ....[4]....
        /*0a1c*/ 	.word	0xffffffff


	//   ....[5]....
        /*0a20*/ 	.word	0xffffffff


	//   ....[6]....
        /*0a24*/ 	.word	0xffffffff


	//   ....[7]....
        /*0a28*/ 	.word	0xffffffff


	//   ....[8]....
        /*0a2c*/ 	.word	0xffffffff


	//   ....[9]....
        /*0a30*/ 	.word	0xffffffff


	//   ....[10]....
        /*0a34*/ 	.word	0xffffffff


	//   ....[11]....
        /*0a38*/ 	.word	0xffffffff


	//   ....[12]....
        /*0a3c*/ 	.word	0xffffffff


	//   ....[13]....
        /*0a40*/ 	.word	0xffffffff


	//   ....[14]....
        /*0a44*/ 	.word	0xffffffff


	//   ....[15]....
        /*0a48*/ 	.word	0xffffffff


	//   ....[16]....
        /*0a4c*/ 	.word	0xffffffff


	//   ....[17]....
        /*0a50*/ 	.word	0xffffffff


	//   ....[18]....
        /*0a54*/ 	.word	0xffffffff


	//   ....[19]....
        /*0a58*/ 	.word	0xffffffff


	//   ....[20]....
        /*0a5c*/ 	.word	0xffffffff


	//   ....[21]....
        /*0a60*/ 	.word	0xffffffff


	//   ....[22]....
        /*0a64*/ 	.word	0xffffffff


	//   ....[23]....
        /*0a68*/ 	.word	0xffffffff


	//   ....[24]....
        /*0a6c*/ 	.word	0xffffffff


	//   ....[25]....
        /*0a70*/ 	.word	0xffffffff


	//   ....[26]....
        /*0a74*/ 	.word	0xffffffff


	//   ....[27]....
        /*0a78*/ 	.word	0xffffffff


	//   ....[28]....
        /*0a7c*/ 	.word	0xffffffff


	//   ....[29]....
        /*0a80*/ 	.word	0xffffffff


	//   ....[30]....
        /*0a84*/ 	.word	0xffffffff


	//   ....[31]....
        /*0a88*/ 	.word	0xffffffff


	//   ....[32]....
        /*0a8c*/ 	.word	0xffffffff


	//   ....[33]....
        /*0a90*/ 	.word	0xffffffff


	//   ....[34]....
        /*0a94*/ 	.word	0xffffffff


	//   ....[35]....
        /*0a98*/ 	.word	0xffffffff


	//   ....[36]....
        /*0a9c*/ 	.word	0xffffffff


	//   ....[37]....
        /*0aa0*/ 	.word	0xffffffff


	//   ....[38]....
        /*0aa4*/ 	.word	0xffffffff


	//   ....[39]....
        /*0aa8*/ 	.word	0xffffffff


	//   ....[40]....
        /*0aac*/ 	.word	0xffffffff


	//   ....[41]....
        /*0ab0*/ 	.word	0xffffffff


	//   ....[42]....
        /*0ab4*/ 	.word	0xffffffff


	//   ....[43]....
        /*0ab8*/ 	.word	0xffffffff


	//   ....[44]....
        /*0abc*/ 	.word	0xffffffff


	//   ....[45]....
        /*0ac0*/ 	.word	0xffffffff


	//   ....[46]....
        /*0ac4*/ 	.word	0xffffffff


	//   ....[47]....
        /*0ac8*/ 	.word	0xffffffff


	//   ....[48]....
        /*0acc*/ 	.word	0xffffffff


	//   ....[49]....
        /*0ad0*/ 	.word	0xffffffff


	//   ....[50]....
        /*0ad4*/ 	.word	0xffffffff


	//   ....[51]....
        /*0ad8*/ 	.word	0xffffffff


	//   ....[52]....
        /*0adc*/ 	.word	0xffffffff


	//   ....[53]....
        /*0ae0*/ 	.word	0xffffffff


	//   ....[54]....
        /*0ae4*/ 	.word	0xffffffff


	//   ....[55]....
        /*0ae8*/ 	.word	0xffffffff


	//   ....[56]....
        /*0aec*/ 	.word	0xffffffff


	//   ....[57]....
        /*0af0*/ 	.word	0xffffffff


	//   ....[58]....
        /*0af4*/ 	.word	0xffffffff


	//   ....[59]....
        /*0af8*/ 	.word	0xffffffff


	//   ....[60]....
        /*0afc*/ 	.word	0xffffffff


	//   ....[61]....
        /*0b00*/ 	.word	0xffffffff


	//   ....[62]....
        /*0b04*/ 	.word	0xffffffff


	//   ....[63]....
        /*0b08*/ 	.word	0xffffffff


	//   ....[64]....
        /*0b0c*/ 	.word	0xffffffff


	//   ....[65]....
        /*0b10*/ 	.word	0xffffffff


	//   ....[66]....
        /*0b14*/ 	.word	0xffffffff


	//   ....[67]....
        /*0b18*/ 	.word	0xffffffff


	//   ....[68]....
        /*0b1c*/ 	.word	0xffffffff


	//   ....[69]....
        /*0b20*/ 	.word	0xffffffff


	//   ....[70]....
        /*0b24*/ 	.word	0xffffffff


	//   ....[71]....
        /*0b28*/ 	.word	0xffffffff


	//   ....[72]....
        /*0b2c*/ 	.word	0xffffffff


	//   ....[73]....
        /*0b30*/ 	.word	0xffffffff


	//   ....[74]....
        /*0b34*/ 	.word	0xffffffff


	//   ....[75]....
        /*0b38*/ 	.word	0xffffffff


	//   ....[76]....
        /*0b3c*/ 	.word	0xffffffff


	//   ....[77]....
        /*0b40*/ 	.word	0xffffffff


	//   ....[78]....
        /*0b44*/ 	.word	0xffffffff


	//   ....[79]....
        /*0b48*/ 	.word	0xffffffff


	//   ....[80]....
        /*0b4c*/ 	.word	0xffffffff


	//   ....[81]....
        /*0b50*/ 	.word	0xffffffff


	//   ....[82]....
        /*0b54*/ 	.word	0xffffffff


	//   ....[83]....
        /*0b58*/ 	.word	0xffffffff


	//   ....[84]....
        /*0b5c*/ 	.word	0xffffffff


	//   ....[85]....
        /*0b60*/ 	.word	0xffffffff


	//   ....[86]....
        /*0b64*/ 	.word	0xffffffff


	//   ....[87]....
        /*0b68*/ 	.word	0xffffffff


	//   ....[88]....
        /*0b6c*/ 	.word	0xffffffff


	//   ....[89]....
        /*0b70*/ 	.word	0xffffffff


	//   ....[90]....
        /*0b74*/ 	.word	0xffffffff


	//   ....[91]....
        /*0b78*/ 	.word	0xffffffff


	//   ....[92]....
        /*0b7c*/ 	.word	0xffffffff


	//   ....[93]....
        /*0b80*/ 	.word	0xffffffff


	//   ....[94]....
        /*0b84*/ 	.word	0xffffffff


	//   ....[95]....
        /*0b88*/ 	.word	0xffffffff


	//   ....[96]....
        /*0b8c*/ 	.word	0xffffffff


	//   ....[97]....
        /*0b90*/ 	.word	0xffffffff


	//   ....[98]....
        /*0b94*/ 	.word	0xffffffff


	//   ....[99]....
        /*0b98*/ 	.word	0xffffffff


	//   ....[100]....
        /*0b9c*/ 	.word	0xffffffff


	//   ....[101]....
        /*0ba0*/ 	.word	0xffffffff


	//   ....[102]....
        /*0ba4*/ 	.word	0xffffffff


	//   ....[103]....
        /*0ba8*/ 	.word	0xffffffff


	//   ....[104]....
        /*0bac*/ 	.word	0xffffffff


	//   ....[105]....
        /*0bb0*/ 	.word	0xffffffff


	//   ....[106]....
        /*0bb4*/ 	.word	0xffffffff


	//   ....[107]....
        /*0bb8*/ 	.word	0xffffffff


	//   ....[108]....
        /*0bbc*/ 	.word	0xffffffff


	//   ....[109]....
        /*0bc0*/ 	.word	0xffffffff


	//   ....[110]....
        /*0bc4*/ 	.word	0xffffffff


	//   ....[111]....
        /*0bc8*/ 	.word	0xffffffff


	//   ....[112]....
        /*0bcc*/ 	.word	0xffffffff


	//   ....[113]....
        /*0bd0*/ 	.word	0xffffffff


	//   ....[114]....
        /*0bd4*/ 	.word	0xffffffff


	//   ....[115]....
        /*0bd8*/ 	.word	0xffffffff


	//   ....[116]....
        /*0bdc*/ 	.word	0xffffffff


	//   ....[117]....
        /*0be0*/ 	.word	0xffffffff


	//   ....[118]....
        /*0be4*/ 	.word	0xffffffff


	//   ....[119]....
        /*0be8*/ 	.word	0xffffffff


	//   ....[120]....
        /*0bec*/ 	.word	0xffffffff


	//   ....[121]....
        /*0bf0*/ 	.word	0xffffffff


	//   ....[122]....
        /*0bf4*/ 	.word	0xffffffff


	//   ....[123]....
        /*0bf8*/ 	.word	0xffffffff


	//   ....[124]....
        /*0bfc*/ 	.word	0xffffffff


	//   ....[125]....
        /*0c00*/ 	.word	0xffffffff


	//   ....[126]....
        /*0c04*/ 	.word	0xffffffff


	//   ....[127]....
        /*0c08*/ 	.word	0xffffffff


	//   ....[128]....
        /*0c0c*/ 	.word	0xffffffff


	//   ....[129]....
        /*0c10*/ 	.word	0xffffffff


	//   ....[130]....
        /*0c14*/ 	.word	0xffffffff


	//   ....[131]....
        /*0c18*/ 	.word	0xffffffff


	//   ....[132]....
        /*0c1c*/ 	.word	0xffffffff


	//   ....[133]....
        /*0c20*/ 	.word	0xffffffff


	//   ....[134]....
        /*0c24*/ 	.word	0xffffffff


	//   ....[135]....
        /*0c28*/ 	.word	0xffffffff


	//   ....[136]....
        /*0c2c*/ 	.word	0xffffffff


	//   ....[137]....
        /*0c30*/ 	.word	0xffffffff


	//   ....[138]....
        /*0c34*/ 	.word	0xffffffff


	//   ....[139]....
        /*0c38*/ 	.word	0xffffffff


	//   ....[140]....
        /*0c3c*/ 	.word	0xffffffff


	//   ....[141]....
        /*0c40*/ 	.word	0xffffffff


	//   ....[142]....
        /*0c44*/ 	.word	0xffffffff


	//   ....[143]....
        /*0c48*/ 	.word	0xffffffff


	//   ....[144]....
        /*0c4c*/ 	.word	0xffffffff


	//   ....[145]....
        /*0c50*/ 	.word	0xffffffff


	//   ....[146]....
        /*0c54*/ 	.word	0xffffffff


	//   ....[147]....
        /*0c58*/ 	.word	0xffffffff


	//   ....[148]....
        /*0c5c*/ 	.word	0xffffffff


	//   ....[149]....
        /*0c60*/ 	.word	0xffffffff


	//   ....[150]....
        /*0c64*/ 	.word	0xffffffff


	//   ....[151]....
        /*0c68*/ 	.word	0xffffffff


	//   ....[152]....
        /*0c6c*/ 	.word	0xffffffff


	//   ....[153]....
        /*0c70*/ 	.word	0xffffffff


	//   ....[154]....
        /*0c74*/ 	.word	0xffffffff


	//   ....[155]....
        /*0c78*/ 	.word	0xffffffff


	//   ....[156]....
        /*0c7c*/ 	.word	0xffffffff


	//   ....[157]....
        /*0c80*/ 	.word	0xffffffff


	//   ....[158]....
        /*0c84*/ 	.word	0xffffffff


	//   ....[159]....
        /*0c88*/ 	.word	0xffffffff


	//   ....[160]....
        /*0c8c*/ 	.word	0xffffffff


	//   ....[161]....
        /*0c90*/ 	.word	0xffffffff


	//   ....[162]....
        /*0c94*/ 	.word	0xffffffff


	//   ....[163]....
        /*0c98*/ 	.word	0xffffffff


	//   ....[164]....
        /*0c9c*/ 	.word	0xffffffff


	//   ....[165]....
        /*0ca0*/ 	.word	0xffffffff


	//   ....[166]....
        /*0ca4*/ 	.word	0xffffffff


	//   ....[167]....
        /*0ca8*/ 	.word	0xffffffff


	//   ....[168]....
        /*0cac*/ 	.word	0xffffffff


	//   ....[169]....
        /*0cb0*/ 	.word	0xffffffff


	//   ....[170]....
        /*0cb4*/ 	.word	0xffffffff


	//   ....[171]....
        /*0cb8*/ 	.word	0xffffffff


	//   ....[172]....
        /*0cbc*/ 	.word	0xffffffff


	//   ....[173]....
        /*0cc0*/ 	.word	0xffffffff


	//   ....[174]....
        /*0cc4*/ 	.word	0xffffffff


	//   ....[175]....
        /*0cc8*/ 	.word	0xffffffff


	//   ....[176]....
        /*0ccc*/ 	.word	0xffffffff


	//   ....[177]....
        /*0cd0*/ 	.word	0xffffffff


	//   ....[178]....
        /*0cd4*/ 	.word	0xffffffff


	//   ....[179]....
        /*0cd8*/ 	.word	0xffffffff


	//   ....[180]....
        /*0cdc*/ 	.word	0xffffffff


	//   ....[181]....
        /*0ce0*/ 	.word	0xffffffff


	//   ....[182]....
        /*0ce4*/ 	.word	0xffffffff


	//   ....[183]....
        /*0ce8*/ 	.word	0xffffffff


	//   ....[184]....
        /*0cec*/ 	.word	0xffffffff


	//   ....[185]....
        /*0cf0*/ 	.word	0xffffffff


	//   ....[186]....
        /*0cf4*/ 	.word	0xffffffff


	//   ....[187]....
        /*0cf8*/ 	.word	0xffffffff


	//   ....[188]....
        /*0cfc*/ 	.word	0xffffffff


	//   ....[189]....
        /*0d00*/ 	.word	0xffffffff


	//   ....[190]....
        /*0d04*/ 	.word	0xffffffff


	//   ....[191]....
        /*0d08*/ 	.word	0xffffffff


	//   ....[192]....
        /*0d0c*/ 	.word	0xffffffff


	//   ....[193]....
        /*0d10*/ 	.word	0xffffffff


	//   ....[194]....
        /*0d14*/ 	.word	0xffffffff


	//   ....[195]....
        /*0d18*/ 	.word	0xffffffff


	//   ....[196]....
        /*0d1c*/ 	.word	0xffffffff


	//   ....[197]....
        /*0d20*/ 	.word	0xffffffff


	//   ....[198]....
        /*0d24*/ 	.word	0xffffffff


	//   ....[199]....
        /*0d28*/ 	.word	0xffffffff


	//   ....[200]....
        /*0d2c*/ 	.word	0xffffffff


	//   ....[201]....
        /*0d30*/ 	.word	0xffffffff


	//   ....[202]....
        /*0d34*/ 	.word	0xffffffff


	//   ....[203]....
        /*0d38*/ 	.word	0xffffffff


	//   ....[204]....
        /*0d3c*/ 	.word	0xffffffff


	//   ....[205]....
        /*0d40*/ 	.word	0xffffffff


	//   ....[206]....
        /*0d44*/ 	.word	0xffffffff


	//   ....[207]....
        /*0d48*/ 	.word	0xffffffff


	//   ....[208]....
        /*0d4c*/ 	.word	0xffffffff


	//   ....[209]....
        /*0d50*/ 	.word	0x0500000f


	//   ....[210]....
        /*0d54*/ 	.word	0x0500000f


	//   ....[211]....
        /*0d58*/ 	.word	0x0500000f


	//   ....[212]....
        /*0d5c*/ 	.word	0x0500000f


	//----- nvinfo : EIATTR_COOP_GROUP_INSTR_OFFSETS
	.align		4
.L_612:
        /*0d60*/ 	.byte	0x04, 0x28
        /*0d62*/ 	.short	(.L_614 - .L_613)


	//   ....[0]....
.L_613:
        /*0d64*/ 	.word	0x00000070


	//   ....[1]....
        /*0d68*/ 	.word	0x00000200


	//   ....[2]....
        /*0d6c*/ 	.word	0x00000250


	//   ....[3]....
        /*0d70*/ 	.word	0x00000440


	//   ....[4]....
        /*0d74*/ 	.word	0x00000670


	//   ....[5]....
        /*0d78*/ 	.word	0x00000fc0


	//   ....[6]....
        /*0d7c*/ 	.word	0x000030e0


	//   ....[7]....
        /*0d80*/ 	.word	0x00003740


	//   ....[8]....
        /*0d84*/ 	.word	0x00003970


	//   ....[9]....
        /*0d88*/ 	.word	0x000039a0


	//   ....[10]....
        /*0d8c*/ 	.word	0x000039d0


	//   ....[11]....
        /*0d90*/ 	.word	0x00003a10


	//   ....[12]....
        /*0d94*/ 	.word	0x00003a50


	//   ....[13]....
        /*0d98*/ 	.word	0x00003b30


	//   ....[14]....
        /*0d9c*/ 	.word	0x00003b70


	//   ....[15]....
        /*0da0*/ 	.word	0x00003ba0


	//   ....[16]....
        /*0da4*/ 	.word	0x00003bc0


	//   ....[17]....
        /*0da8*/ 	.word	0x00003bd0


	//   ....[18]....
        /*0dac*/ 	.word	0x00003c00


	//   ....[19]....
        /*0db0*/ 	.word	0x00003c70


	//   ....[20]....
        /*0db4*/ 	.word	0x00003cb0


	//   ....[21]....
        /*0db8*/ 	.word	0x00003cf0


	//   ....[22]....
        /*0dbc*/ 	.word	0x00003d30


	//   ....[23]....
        /*0dc0*/ 	.word	0x00003d70


	//   ....[24]....
        /*0dc4*/ 	.word	0x00003e60


	//   ....[25]....
        /*0dc8*/ 	.word	0x00003ec0


	//   ....[26]....
        /*0dcc*/ 	.word	0x00003ef0


	//   ....[27]....
        /*0dd0*/ 	.word	0x00003f50


	//   ....[28]....
        /*0dd4*/ 	.word	0x00003f90


	//   ....[29]....
        /*0dd8*/ 	.word	0x00003fb0


	//   ....[30]....
        /*0ddc*/ 	.word	0x00003fe0


	//   ....[31]....
        /*0de0*/ 	.word	0x00004010


	//   ....[32]....
        /*0de4*/ 	.word	0x00004030


	//   ....[33]....
        /*0de8*/ 	.word	0x00004140


	//   ....[34]....
        /*0dec*/ 	.word	0x00004180


	//   ....[35]....
        /*0df0*/ 	.word	0x000041c0


	//   ....[36]....
        /*0df4*/ 	.word	0x000041f0


	//   ....[37]....
        /*0df8*/ 	.word	0x00004210


	//   ....[38]....
        /*0dfc*/ 	.word	0x00004290


	//   ....[39]....
        /*0e00*/ 	.word	0x000042d0


	//   ....[40]....
        /*0e04*/ 	.word	0x00004300


	//   ....[41]....
        /*0e08*/ 	.word	0x00004340


	//   ....[42]....
        /*0e0c*/ 	.word	0x00004360


	//   ....[43]....
        /*0e10*/ 	.word	0x00004380


	//   ....[44]....
        /*0e14*/ 	.word	0x00004390


	//   ....[45]....
        /*0e18*/ 	.word	0x000043e0


	//   ....[46]....
        /*0e1c*/ 	.word	0x00004440


	//   ....[47]....
        /*0e20*/ 	.word	0x00004480


	//   ....[48]....
        /*0e24*/ 	.word	0x00004560


	//   ....[49]....
        /*0e28*/ 	.word	0x00004630


	//   ....[50]....
        /*0e2c*/ 	.word	0x00004640


	//   ....[51]....
        /*0e30*/ 	.word	0x00004710


	//   ....[52]....
        /*0e34*/ 	.word	0x00004740


	//   ....[53]....
        /*0e38*/ 	.word	0x00004780


	//   ....[54]....
        /*0e3c*/ 	.word	0x00004870


	//   ....[55]....
        /*0e40*/ 	.word	0x00004a50


	//   ....[56]....
        /*0e44*/ 	.word	0x00004a90


	//   ....[57]....
        /*0e48*/ 	.word	0x00004b00


	//   ....[58]....
        /*0e4c*/ 	.word	0x00004b40


	//   ....[59]....
        /*0e50*/ 	.word	0x00004b80


	//   ....[60]....
        /*0e54*/ 	.word	0x00004c00


	//   ....[61]....
        /*0e58*/ 	.word	0x00004c40


	//   ....[62]....
        /*0e5c*/ 	.word	0x00004d60


	//   ....[63]....
        /*0e60*/ 	.word	0x00004ec0


	//   ....[64]....
        /*0e64*/ 	.word	0x00004ef0


	//   ....[65]....
        /*0e68*/ 	.word	0x00004f10


	//   ....[66]....
        /*0e6c*/ 	.word	0x00004f50


	//   ....[67]....
        /*0e70*/ 	.word	0x00004f70


	//   ....[68]....
        /*0e74*/ 	.word	0x00004f80


	//   ....[69]....
        /*0e78*/ 	.word	0x00005000


	//   ....[70]....
        /*0e7c*/ 	.word	0x00008260


	//   ....[71]....
        /*0e80*/ 	.word	0x00008270


	//   ....[72]....
        /*0e84*/ 	.word	0x00008280


	//   ....[73]....
        /*0e88*/ 	.word	0x000082d0


	//   ....[74]....
        /*0e8c*/ 	.word	0x000082e0


	//   ....[75]....
        /*0e90*/ 	.word	0x00008360


	//   ....[76]....
        /*0e94*/ 	.word	0x000083f0


	//   ....[77]....
        /*0e98*/ 	.word	0x000084d0


	//   ....[78]....
        /*0e9c*/ 	.word	0x000084f0


	//   ....[79]....
        /*0ea0*/ 	.word	0x00008510


	//   ....[80]....
        /*0ea4*/ 	.word	0x000085a0


	//   ....[81]....
        /*0ea8*/ 	.word	0x00008610


	//   ....[82]....
        /*0eac*/ 	.word	0x00008670


	//   ....[83]....
        /*0eb0*/ 	.word	0x000086d0


	//   ....[84]....
        /*0eb4*/ 	.word	0x00008760


	//   ....[85]....
        /*0eb8*/ 	.word	0x00008780


	//   ....[86]....
        /*0ebc*/ 	.word	0x000087c0


	//   ....[87]....
        /*0ec0*/ 	.word	0x00008800


	//   ....[88]....
        /*0ec4*/ 	.word	0x00008810


	//   ....[89]....
        /*0ec8*/ 	.word	0x000088c0


	//   ....[90]....
        /*0ecc*/ 	.word	0x00008970


	//   ....[91]....
        /*0ed0*/ 	.word	0x000089a0


	//   ....[92]....
        /*0ed4*/ 	.word	0x000089d0


	//   ....[93]....
        /*0ed8*/ 	.word	0x00008a10


	//   ....[94]....
        /*0edc*/ 	.word	0x00008a40


	//   ....[95]....
        /*0ee0*/ 	.word	0x00008a80


	//   ....[96]....
        /*0ee4*/ 	.word	0x00008ab0


	//   ....[97]....
        /*0ee8*/ 	.word	0x00008b30


	//   ....[98]....
        /*0eec*/ 	.word	0x00008b90


	//   ....[99]....
        /*0ef0*/ 	.word	0x00008bf0


	//   ....[100]....
        /*0ef4*/ 	.word	0x00008c50


	//   ....[101]....
        /*0ef8*/ 	.word	0x00008d10


	//   ....[102]....
        /*0efc*/ 	.word	0x00008d50


	//   ....[103]....
        /*0f00*/ 	.word	0x00008f40


	//   ....[104]....
        /*0f04*/ 	.word	0x00008f50


	//   ....[105]....
        /*0f08*/ 	.word	0x00008f80


	//   ....[106]....
        /*0f0c*/ 	.word	0x000090f0


	//   ....[107]....
        /*0f10*/ 	.word	0x00009200


	//   ....[108]....
        /*0f14*/ 	.word	0x00009280


	//   ....[109]....
        /*0f18*/ 	.word	0x000092c0


	//   ....[110]....
        /*0f1c*/ 	.word	0x00009540


	//   ....[111]....
        /*0f20*/ 	.word	0x00009570


	//   ....[112]....
        /*0f24*/ 	.word	0x000095e0


	//   ....[113]....
        /*0f28*/ 	.word	0x00009610


	//   ....[114]....
        /*0f2c*/ 	.word	0x00009640


	//   ....[115]....
        /*0f30*/ 	.word	0x00009670


	//   ....[116]....
        /*0f34*/ 	.word	0x00009690


	//   ....[117]....
        /*0f38*/ 	.word	0x000098c0


	//   ....[118]....
        /*0f3c*/ 	.word	0x00009910


	//   ....[119]....
        /*0f40*/ 	.word	0x00009b40


	//   ....[120]....
        /*0f44*/ 	.word	0x00009b50


	//   ....[121]....
        /*0f48*/ 	.word	0x00009b60


	//   ....[122]....
        /*0f4c*/ 	.word	0x00009b70


	//   ....[123]....
        /*0f50*/ 	.word	0x00009b80


	//   ....[124]....
        /*0f54*/ 	.word	0x00009b90


	//   ....[125]....
        /*0f58*/ 	.word	0x00009ba0


	//   ....[126]....
        /*0f5c*/ 	.word	0x00009f10


	//   ....[127]....
        /*0f60*/ 	.word	0x00009f20


	//   ....[128]....
        /*0f64*/ 	.word	0x00009f30


	//   ....[129]....
        /*0f68*/ 	.word	0x00009f40


	//   ....[130]....
        /*0f6c*/ 	.word	0x00009f50


	//   ....[131]....
        /*0f70*/ 	.word	0x00009f60


	//   ....[132]....
        /*0f74*/ 	.word	0x00009f70


	//   ....[133]....
        /*0f78*/ 	.word	0x00009f80


	//   ....[134]....
        /*0f7c*/ 	.word	0x0000d5c0


	//   ....[135]....
        /*0f80*/ 	.word	0x0000df60


	//   ....[136]....
        /*0f84*/ 	.word	0x0000dfa0


	//   ....[137]....
        /*0f88*/ 	.word	0x0000dfe0


	//   ....[138]....
        /*0f8c*/ 	.word	0x0000e030


	//   ....[139]....
        /*0f90*/ 	.word	0x0000e040


	//   ....[140]....
        /*0f94*/ 	.word	0x0000e0c0


	//   ....[141]....
        /*0f98*/ 	.word	0x0000e0f0


	//   ....[142]....
        /*0f9c*/ 	.word	0x0000e100


	//   ....[143]....
        /*0fa0*/ 	.word	0x0000e110


	//   ....[144]....
        /*0fa4*/ 	.word	0x0000e160


	//   ....[145]....
        /*0fa8*/ 	.word	0x0000e170


	//   ....[146]....
        /*0fac*/ 	.word	0x0000e290


	//   ....[147]....
        /*0fb0*/ 	.word	0x0000e2d0


	//   ....[148]....
        /*0fb4*/ 	.word	0x0000e2f0


	//   ....[149]....
        /*0fb8*/ 	.word	0x0000e300


	//   ....[150]....
        /*0fbc*/ 	.word	0x0000e340


	//   ....[151]....
        /*0fc0*/ 	.word	0x0000e3d0


	//   ....[152]....
        /*0fc4*/ 	.word	0x0000e4d0


	//   ....[153]....
        /*0fc8*/ 	.word	0x0000e510


	//   ....[154]....
        /*0fcc*/ 	.word	0x0000e520


	//   ....[155]....
        /*0fd0*/ 	.word	0x0000e550


	//   ....[156]....
        /*0fd4*/ 	.word	0x0000e560


	//   ....[157]....
        /*0fd8*/ 	.word	0x0000e570


	//   ....[158]....
        /*0fdc*/ 	.word	0x0000e590


	//   ....[159]....
        /*0fe0*/ 	.word	0x0000e5c0


	//   ....[160]....
        /*0fe4*/ 	.word	0x0000e5e0


	//   ....[161]....
        /*0fe8*/ 	.word	0x0000e610


	//   ....[162]....
        /*0fec*/ 	.word	0x0000e640


	//   ....[163]....
        /*0ff0*/ 	.word	0x0000e6f0


	//   ....[164]....
        /*0ff4*/ 	.word	0x0000e720


	//   ....[165]....
        /*0ff8*/ 	.word	0x0000e740


	//   ....[166]....
        /*0ffc*/ 	.word	0x0000e780


	//   ....[167]....
        /*1000*/ 	.word	0x0000e7c0


	//   ....[168]....
        /*1004*/ 	.word	0x0000e7e0


	//   ....[169]....
        /*1008*/ 	.word	0x0000e830


	//   ....[170]....
        /*100c*/ 	.word	0x0000e840


	//   ....[171]....
        /*1010*/ 	.word	0x0000e870


	//   ....[172]....
        /*1014*/ 	.word	0x0000e940


	//   ....[173]....
        /*1018*/ 	.word	0x0000e960


	//   ....[174]....
        /*101c*/ 	.word	0x0000e990


	//   ....[175]....
        /*1020*/ 	.word	0x0000ec60


	//   ....[176]....
        /*1024*/ 	.word	0x0000ece0


	//   ....[177]....
        /*1028*/ 	.word	0x0000ed10


	//   ....[178]....
        /*102c*/ 	.word	0x0000ed20


	//   ....[179]....
        /*1030*/ 	.word	0x0000eda0


	//   ....[180]....
        /*1034*/ 	.word	0x0000ee00


	//   ....[181]....
        /*1038*/ 	.word	0x0000ef20


	//   ....[182]....
        /*103c*/ 	.word	0x0000f020


	//   ....[183]....
        /*1040*/ 	.word	0x0000f140


	//   ....[184]....
        /*1044*/ 	.word	0x0000f170


	//   ....[185]....
        /*1048*/ 	.word	0x0000f190


	//   ....[186]....
        /*104c*/ 	.word	0x0000f1b0


	//   ....[187]....
        /*1050*/ 	.word	0x0000f210


	//   ....[188]....
        /*1054*/ 	.word	0x0000f220


	//   ....[189]....
        /*1058*/ 	.word	0x0000f240


	//   ....[190]....
        /*105c*/ 	.word	0x0000f6c0


	//   ....[191]....
        /*1060*/ 	.word	0x0000f6f0


	//   ....[192]....
        /*1064*/ 	.word	0x0000f700


	//   ....[193]....
        /*1068*/ 	.word	0x0000f710


	//   ....[194]....
        /*106c*/ 	.word	0x0000f720


	//   ....[195]....
        /*1070*/ 	.word	0x0000f730


	//   ....[196]....
        /*1074*/ 	.word	0x0000f740


	//   ....[197]....
        /*1078*/ 	.word	0x0000f760


	//   ....[198]....
        /*107c*/ 	.word	0x00011b20


	//   ....[199]....
        /*1080*/ 	.word	0x00012a20


	//   ....[200]....
        /*1084*/ 	.word	0x00012f70


	//   ....[201]....
        /*1088*/ 	.word	0x000132a0


	//   ....[202]....
        /*108c*/ 	.word	0x000135e0


	//   ....[203]....
        /*1090*/ 	.word	0x00013890


	//   ....[204]....
        /*1094*/ 	.word	0x00013ad0


	//   ....[205]....
        /*1098*/ 	.word	0x00013d40


	//   ....[206]....
        /*109c*/ 	.word	0x00014010


	//   ....[207]....
        /*10a0*/ 	.word	0x00014230


	//   ....[208]....
        /*10a4*/ 	.word	0x000143c0


	//   ....[209]....
        /*10a8*/ 	.word	0x000162e0


	//   ....[210]....
        /*10ac*/ 	.word	0x00016570


	//   ....[211]....
        /*10b0*/ 	.word	0x000165e0


	//   ....[212]....
        /*10b4*/ 	.word	0x00016650


	//----- nvinfo : EIATTR_REG_RECONFIG
	.align		4
.L_614:
        /*10b8*/ 	.byte	0x01, 0x54
	.zero		2


	//----- nvinfo : EIATTR_SYSCALL_OFFSETS
	.align		4
        /*10bc*/ 	.byte	0x04, 0x46
        /*10be*/ 	.short	(.L_616 - .L_615)


	//   ....[0]....
.L_615:
        /*10c0*/ 	.word	0x00000c20


	//   ....[1]....
        /*10c4*/ 	.word	0x00000d10


	//   ....[2]....
        /*10c8*/ 	.word	0x00000e70


	//   ....[3]....
        /*10cc*/ 	.word	0x00000f60


	//   ....[4]....
        /*10d0*/ 	.word	0x000114f0


	//   ....[5]....
        /*10d4*/ 	.word	0x00011620


	//   ....[6]....
        /*10d8*/ 	.word	0x00011740


	//   ....[7]....
        /*10dc*/ 	.word	0x00011860


	//----- nvinfo : EIATTR_MBARRIER_INSTR_OFFSETS
	.align		4
.L_616:
        /*10e0*/ 	.byte	0x04, 0x39
        /*10e2*/ 	.short	(.L_618 - .L_617)


	//   ....[0]....
.L_617:
        /*10e4*/ 	.word	0x000002f0
        /*10e8*/ 	.word	0x000000ff
        /*10ec*/ 	.word	0x00030c00
        /*10f0*/ 	.short	0x0100
        /*10f2*/ 	.byte	0x06
	.zero		1


	//   ....[1]....
        /*10f4*/ 	.word	0x000003f0
        /*10f8*/ 	.word	0x000000ff
        /*10fc*/ 	.word	0x00030c10
        /*1100*/ 	.short	0x0100
        /*1102*/ 	.byte	0x08
	.zero		1


	//   ....[2]....
        /*1104*/ 	.word	0x00000400
        /*1108*/ 	.word	0x000000ff
        /*110c*/ 	.word	0x00030c20
        /*1110*/ 	.short	0x0100
        /*1112*/ 	.byte	0x08
	.zero		1


	//   ....[3]....
        /*1114*/ 	.word	0x00000410
        /*1118*/ 	.word	0x000000ff
        /*111c*/ 	.word	0x00030c18
        /*1120*/ 	.short	0x0100
        /*1122*/ 	.byte	0x08
	.zero		1


	//   ....[4]....
        /*1124*/ 	.word	0x00000420
        /*1128*/ 	.word	0x000000ff
        /*112c*/ 	.word	0x00030c28
        /*1130*/ 	.short	0x0100
        /*1132*/ 	.byte	0x08
	.zero		1


	//   ....[5]....
        /*1134*/ 	.word	0x00000550
        /*1138*/ 	.word	0x000000ff
        /*113c*/ 	.word	0x00030c30
        /*1140*/ 	.short	0x0100
        /*1142*/ 	.byte	0x08
	.zero		1


	//   ....[6]....
        /*1144*/ 	.word	0x00000560
        /*1148*/ 	.word	0x000000ff
        /*114c*/ 	.word	0x00030c40
        /*1150*/ 	.short	0x0100
        /*1152*/ 	.byte	0x08
	.zero		1


	//   ....[7]....
        /*1154*/ 	.word	0x00000570
        /*1158*/ 	.word	0x000000ff
        /*115c*/ 	.word	0x00030c38
        /*1160*/ 	.short	0x0100
        /*1162*/ 	.byte	0x08
	.zero		1


	//   ....[8]....
        /*1164*/ 	.word	0x00000580
        /*1168*/ 	.word	0x000000ff
        /*116c*/ 	.word	0x00030c48
        /*1170*/ 	.short	0x0100
        /*1172*/ 	.byte	0x08
	.zero		1


	//   ....[9]....
        /*1174*/ 	.word	0x00001000
        /*1178*/ 	.word	0x00000010
        /*117c*/ 	.word	0x00030c00
        /*1180*/ 	.short	0x010a
        /*1182*/ 	.byte	0x3f
	.zero		1


	//   ....[10]....
        /*1184*/ 	.word	0x00001130
        /*1188*/ 	.word	0x00000010
        /*118c*/ 	.word	0x00030c00
        /*1190*/ 	.short	0x010a
        /*1192*/ 	.byte	0x3f
	.zero		1


	//   ....[11]....
        /*1194*/ 	.word	0x00001a30
        /*1198*/ 	.word	0x00000006
        /*119c*/ 	.word	0x00030c10
        /*11a0*/ 	.short	0x010a
        /*11a2*/ 	.byte	0x3f
	.zero		1


	//   ....[12]....
        /*11a4*/ 	.word	0x00001aa0
        /*11a8*/ 	.word	0x00000006
        /*11ac*/ 	.word	0x00030c10
        /*11b0*/ 	.short	0x010a
        /*11b2*/ 	.byte	0x3f
	.zero		1


	//   ....[13]....
        /*11b4*/ 	.word	0x00001ed0
        /*11b8*/ 	.word	0x00000006
        /*11bc*/ 	.word	0x00030c30
        /*11c0*/ 	.short	0x010a
        /*11c2*/ 	.byte	0x3f
	.zero		1


	//   ....[14]....
        /*11c4*/ 	.word	0x00001f10
        /*11c8*/ 	.word	0x00000006
        /*11cc*/ 	.word	0x00030c30
        /*11d0*/ 	.short	0x010a
        /*11d2*/ 	.byte	0x3f
	.zero		1


	//   ....[15]....
        /*11d4*/ 	.word	0x000065d0
        /*11d8*/ 	.word	0x00000005
        /*11dc*/ 	.word	0x00000000
        /*11e0*/ 	.short	0x0101
        /*11e2*/ 	.byte	0x3f
	.zero		1


	//   ....[16]....
        /*11e4*/ 	.word	0x00006a20
        /*11e8*/ 	.word	0x00000006
        /*11ec*/ 	.word	0x00000000
        /*11f0*/ 	.short	0x0101
        /*11f2*/ 	.byte	0x3f
	.zero		1


	//   ....[17]....
        /*11f4*/ 	.word	0x00007360
        /*11f8*/ 	.word	0x00000006
        /*11fc*/ 	.word	0x00030c10
        /*1200*/ 	.short	0x010a
        /*1202*/ 	.byte	0x3f
	.zero		1


	//   ....[18]....
        /*1204*/ 	.word	0x000073e0
        /*1208*/ 	.word	0x00000006
        /*120c*/ 	.word	0x00030c10
        /*1210*/ 	.short	0x010a
        /*1212*/ 	.byte	0x3f
	.zero		1


	//   ....[19]....
        /*1214*/ 	.word	0x000077f0
        /*1218*/ 	.word	0x00000006
        /*121c*/ 	.word	0x00030c30
        /*1220*/ 	.short	0x010a
        /*1222*/ 	.byte	0x3f
	.zero		1


	//   ....[20]....
        /*1224*/ 	.word	0x00007830
        /*1228*/ 	.word	0x00000006
        /*122c*/ 	.word	0x00030c30
        /*1230*/ 	.short	0x010a
        /*1232*/ 	.byte	0x3f
	.zero		1


	//   ....[21]....
        /*1234*/ 	.word	0x0000b480
        /*1238*/ 	.word	0x00000005
        /*123c*/ 	.word	0x00000000
        /*1240*/ 	.short	0x0101
        /*1242*/ 	.byte	0x3f
	.zero		1


	//   ....[22]....
        /*1244*/ 	.word	0x0000b8d0
        /*1248*/ 	.word	0x00000006
        /*124c*/ 	.word	0x00000000
        /*1250*/ 	.short	0x0101
        /*1252*/ 	.byte	0x3f
	.zero		1


	//   ....[23]....
        /*1254*/ 	.word	0x0000c0e0
        /*1258*/ 	.word	0x00000006
        /*125c*/ 	.word	0x00030c10
        /*1260*/ 	.short	0x010a
        /*1262*/ 	.byte	0x3f
	.zero		1


	//   ....[24]....
        /*1264*/ 	.word	0x0000c160
        /*1268*/ 	.word	0x00000006
        /*126c*/ 	.word	0x00030c10
        /*1270*/ 	.short	0x010a
        /*1272*/ 	.byte	0x3f
	.zero		1


	//   ....[25]....
        /*1274*/ 	.word	0x0000c590
        /*1278*/ 	.word	0x00000006
        /*127c*/ 	.word	0x00030c30
        /*1280*/ 	.short	0x010a
        /*1282*/ 	.byte	0x3f
	.zero		1


	//   ....[26]....
        /*1284*/ 	.word	0x0000c5d0
        /*1288*/ 	.word	0x00000006
        /*128c*/ 	.word	0x00030c30
        /*1290*/ 	.short	0x010a
        /*1292*/ 	.byte	0x3f
	.zero		1


	//   ....[27]....
        /*1294*/ 	.word	0x00010cc0
        /*1298*/ 	.word	0x00000005
        /*129c*/ 	.word	0x00000000
        /*12a0*/ 	.short	0x0101
        /*12a2*/ 	.byte	0x3f
	.zero		1


	//   ....[28]....
        /*12a4*/ 	.word	0x00011140
        /*12a8*/ 	.word	0x00000006
        /*12ac*/ 	.word	0x00000000
        /*12b0*/ 	.short	0x0101
        /*12b2*/ 	.byte	0x3f
	.zero		1


	//   ....[29]....
        /*12b4*/ 	.word	0x00014a30
        /*12b8*/ 	.word	0x00000010
        /*12bc*/ 	.word	0x00030c20
        /*12c0*/ 	.short	0x010a
        /*12c2*/ 	.byte	0x3f
	.zero		1


	//   ....[30]....
        /*12c4*/ 	.word	0x00015000
        /*12c8*/ 	.word	0x00000010
        /*12cc*/ 	.word	0x00030c40
        /*12d0*/ 	.short	0x010a
        /*12d2*/ 	.byte	0x3f
	.zero		1


	//   ....[31]....
        /*12d4*/ 	.word	0x00015230
        /*12d8*/ 	.word	0x00000010
        /*12dc*/ 	.word	0x00030c28
        /*12e0*/ 	.short	0x010a
        /*12e2*/ 	.byte	0x3f
	.zero		1


	//   ....[32]....
        /*12e4*/ 	.word	0x00015460
        /*12e8*/ 	.word	0x00000010
        /*12ec*/ 	.word	0x00030c48
        /*12f0*/ 	.short	0x010a
        /*12f2*/ 	.byte	0x3f
	.zero		1


	//   ....[33]....
        /*12f4*/ 	.word	0x00015640
        /*12f8*/ 	.word	0x00000010
        /*12fc*/ 	.word	0x00030c20
        /*1300*/ 	.short	0x010a
        /*1302*/ 	.byte	0x3f
	.zero		1


	//   ....[34]....
        /*1304*/ 	.word	0x000158f0
        /*1308*/ 	.word	0x00000010
        /*130c*/ 	.word	0x00030c40
        /*1310*/ 	.short	0x010a
        /*1312*/ 	.byte	0x3f
	.zero		1


	//   ....[35]....
        /*1314*/ 	.word	0x00015af0
        /*1318*/ 	.word	0x00000010
        /*131c*/ 	.word	0x00030c28
        /*1320*/ 	.short	0x010a
        /*1322*/ 	.byte	0x3f
	.zero		1


	//   ....[36]....
        /*1324*/ 	.word	0x00015d70
        /*1328*/ 	.word	0x00000003
        /*132c*/ 	.word	0x00030c40
        /*1330*/ 	.short	0x010a
        /*1332*/ 	.byte	0x3f
	.zero		1


	//   ....[37]....
        /*1334*/ 	.word	0x00016140
        /*1338*/ 	.word	0x00000006
        /*133c*/ 	.word	0x00000000
        /*1340*/ 	.short	0x010a
        /*1342*/ 	.byte	0x3f
	.zero		1


	//   ....[38]....
        /*1344*/ 	.word	0x000161a0
        /*1348*/ 	.word	0x00000003
        /*134c*/ 	.word	0x00000000
        /*1350*/ 	.short	0x010a
        /*1352*/ 	.byte	0x3f
	.zero		1


	//   ....[39]....
        /*1354*/ 	.word	0x00016200
        /*1358*/ 	.word	0x00000002
        /*135c*/ 	.word	0x00000000
        /*1360*/ 	.short	0x010a
        /*1362*/ 	.byte	0x3f
	.zero		1


	//   ....[40]....
        /*1364*/ 	.word	0x00016230
        /*1368*/ 	.word	0x00000003
        /*136c*/ 	.word	0x00000000
        /*1370*/ 	.short	0x010a
        /*1372*/ 	.byte	0x3f
	.zero		1


	//   ....[41]....
        /*1374*/ 	.word	0x00016310
        /*1378*/ 	.word	0x00000010
        /*137c*/ 	.word	0x00030c00
        /*1380*/ 	.short	0x010a
        /*1382*/ 	.byte	0x3f
	.zero		1


	//   ....[42]....
        /*1384*/ 	.word	0x00016360
        /*1388*/ 	.word	0x00000006
        /*138c*/ 	.word	0x00030c10
        /*1390*/ 	.short	0x010a
        /*1392*/ 	.byte	0x3f
	.zero		1


	//   ....[43]....
        /*1394*/ 	.word	0x000163b0
        /*1398*/ 	.word	0x00000006
        /*139c*/ 	.word	0x00030c30
        /*13a0*/ 	.short	0x010a
        /*13a2*/ 	.byte	0x3f
	.zero		1


	//   ....[44]....
        /*13a4*/ 	.word	0x00016400
        /*13a8*/ 	.word	0x00000006
        /*13ac*/ 	.word	0x00030c10
        /*13b0*/ 	.short	0x010a
        /*13b2*/ 	.byte	0x3f
	.zero		1


	//   ....[45]....
        /*13b4*/ 	.word	0x00016450
        /*13b8*/ 	.word	0x00000006
        /*13bc*/ 	.word	0x00030c30
        /*13c0*/ 	.short	0x010a
        /*13c2*/ 	.byte	0x3f
	.zero		1


	//   ....[46]....
        /*13c4*/ 	.word	0x000164a0
        /*13c8*/ 	.word	0x00000006
        /*13cc*/ 	.word	0x00030c10
        /*13d0*/ 	.short	0x010a
        /*13d2*/ 	.byte	0x3f
	.zero		1


	//   ....[47]....
        /*13d4*/ 	.word	0x000164f0
        /*13d8*/ 	.word	0x00000006
        /*13dc*/ 	.word	0x00030c30
        /*13e0*/ 	.short	0x010a
        /*13e2*/ 	.byte	0x3f
	.zero		1


	//   ....[48]....
        /*13e4*/ 	.word	0x00016690
        /*13e8*/ 	.word	0x00000010
        /*13ec*/ 	.word	0x00030c20
        /*13f0*/ 	.short	0x010a
        /*13f2*/ 	.byte	0x3f
	.zero		1


	//   ....[49]....
        /*13f4*/ 	.word	0x000166e0
        /*13f8*/ 	.word	0x00000010
        /*13fc*/ 	.word	0x00030c40
        /*1400*/ 	.short	0x010a
        /*1402*/ 	.byte	0x3f
	.zero		1


	//   ....[50]....
        /*1404*/ 	.word	0x00016730
        /*1408*/ 	.word	0x00000010
        /*140c*/ 	.word	0x00030c28
        /*1410*/ 	.short	0x010a
        /*1412*/ 	.byte	0x3f
	.zero		1


	//   ....[51]....
        /*1414*/ 	.word	0x00016780
        /*1418*/ 	.word	0x00000010
        /*141c*/ 	.word	0x00030c48
        /*1420*/ 	.short	0x010a
        /*1422*/ 	.byte	0x3f
	.zero		1


	//   ....[52]....
        /*1424*/ 	.word	0x000167e0
        /*1428*/ 	.word	0x00000010
        /*142c*/ 	.word	0x00030c20
        /*1430*/ 	.short	0x010a
        /*1432*/ 	.byte	0x3f
	.zero		1


	//   ....[53]....
        /*1434*/ 	.word	0x00016830
        /*1438*/ 	.word	0x00000010
        /*143c*/ 	.word	0x00030c40
        /*1440*/ 	.short	0x010a
        /*1442*/ 	.byte	0x3f
	.zero		1


	//   ....[54]....
        /*1444*/ 	.word	0x00016880
        /*1448*/ 	.word	0x00000010
        /*144c*/ 	.word	0x00030c28
        /*1450*/ 	.short	0x010a
        /*1452*/ 	.byte	0x3f
	.zero		1


	//   ....[55]....
        /*1454*/ 	.word	0x000168d0
        /*1458*/ 	.word	0x00000003
        /*145c*/ 	.word	0x00030c40
        /*1460*/ 	.short	0x010a
        /*1462*/ 	.byte	0x3f
	.zero		1


	//   ....[56]....
        /*1464*/ 	.word	0x000169a0
        /*1468*/ 	.word	0x00000006
        /*146c*/ 	.word	0x00000000
        /*1470*/ 	.short	0x010a
        /*1472*/ 	.byte	0x3f
	.zero		1


	//   ....[57]....
        /*1474*/ 	.word	0x000169f0
        /*1478*/ 	.word	0x00000003
        /*147c*/ 	.word	0x00000000
        /*1480*/ 	.short	0x010a
        /*1482*/ 	.byte	0x3f
	.zero		1


	//   ....[58]....
        /*1484*/ 	.word	0x00016a40
        /*1488*/ 	.word	0x00000002
        /*148c*/ 	.word	0x00000000
        /*1490*/ 	.short	0x010a
        /*1492*/ 	.byte	0x3f
	.zero		1


	//----- nvinfo : EIATTR_NUM_MBARRIERS
	.align		4
.L_618:
        /*1494*/ 	.byte	0x03, 0x38
        /*1496*/ 	.short	0x0009


	//----- nvinfo : EIATTR_EXIT_INSTR_OFFSETS
	.align		4
        /*1498*/ 	.byte	0x04, 0x1c
        /*149a*/ 	.short	(.L_620 - .L_619)


	//   ....[0]....
.L_619:
        /*149c*/ 	.word	0x00016280


	//----- nvinfo : EIATTR_MAX_THREADS
	.align		4
.L_620:
        /*14a0*/ 	.byte	0x04, 0x05
        /*14a2*/ 	.short	(.L_622 - .L_621)
.L_621:
        /*14a4*/ 	.word	0x00000180
        /*14a8*/ 	.word	0x00000001
        /*14ac*/ 	.word	0x00000001


	//----- nvinfo : EIATTR_CRS_STACK_SIZE
	.align		4
.L_622:
        /*14b0*/ 	.byte	0x04, 0x1e
        /*14b2*/ 	.short	(.L_624 - .L_623)
.L_623:
        /*14b4*/ 	.word	0x00000000


	//----- nvinfo : EIATTR_CBANK_PARAM_SIZE
	.align		4
.L_624:
        /*14b8*/ 	.byte	0x03, 0x19
        /*14ba*/ 	.short	0x0970


	//----- nvinfo : EIATTR_PARAM_CBANK
	.align		4
        /*14bc*/ 	.byte	0x04, 0x0a
        /*14be*/ 	.short	(.L_626 - .L_625)
	.align		4
.L_625:
        /*14c0*/ 	.word	index@(.nv.constant0._ZN7cutlass13device_kernelIN5flash11enable_sm90INS1_16FlashAttnBwdSm90INS1_25CollectiveMainloopBwdSm90ILi2ELi2ELi2EN4cute5tupleIJNS5_1CILi1EEES8_S8_EEENS6_IJNS7_ILi128EEESA_NS7_ILi64EEEEEENS_6half_tEfNS_4arch4Sm90ELb0ELb1ELb1ELb0ELb1ELb1ELb0ELb0ELi2ELi1ELi2ELi2ELb0EEENS1_21CollectiveEpilogueBwdISC_SD_SF_Li256ELb0ELb0ELi1EEENS1_19SingleTileSchedulerILb0ELb0ELb0ELi128EEEEEEEEEvNT_6ParamsE)
        /*14c4*/ 	.short	0x0210
        /*14c6*/ 	.short	0x0970


	//----- nvinfo : EIATTR_SW_WAR
	.align		4
.L_626:
        /*14c8*/ 	.byte	0x04, 0x36
        /*14ca*/ 	.short	(.L_628 - .L_627)
.L_627:
        /*14cc*/ 	.word	0x00000008
.L_628:


//--------------------- .nv.info._ZN7cutlass13device_kernelIN5flash11enable_sm90INS1_16FlashAttnBwdSm90INS1_25CollectiveMainloopBwdSm90ILi2ELi2ELi2EN4cute5tupleIJNS5_1CILi1EEES8_S8_EEENS6_IJNS7_ILi128EEESA_NS7_ILi64EEEEEENS_6half_tEfNS_4arch4Sm90ELb0ELb1ELb1ELb0ELb0ELb1ELb0ELb0ELi2ELi1ELi2ELi2ELb0EEENS1_24CollectiveEpilogueBwdGQAISC_fSF_Li256ELb0ELb0EEENS1_19SingleTileSchedulerILb0ELb0ELb0ELi128EEEEEEEEEvNT_6ParamsE --------------------------
	.section	.nv.info._ZN7cutlass13device_kernelIN5flash11enable_sm90INS1_16FlashAttnBwdSm90INS1_25CollectiveMainloopBwdSm90ILi2ELi2ELi2EN4cute5tupleIJNS5_1CILi1EEES8_S8_EEENS6_IJNS7_ILi128EEESA_NS7_ILi64EEEEEENS_6half_tEfNS_4arch4Sm90ELb0ELb1ELb1ELb0ELb0ELb1ELb0ELb0ELi2ELi1ELi2ELi2ELb0EEENS1_24CollectiveEpilogueBwdGQAISC_fSF_Li256ELb0ELb0EEENS1_19SingleTileSchedulerILb0ELb0ELb0ELi128EEEEEEEEEvNT_6ParamsE,"",@"SHT_CUDA_INFO"
	.sectionflags	@""
	.align	4


	//----- nvinfo : EIATTR_CUDA_API_VERSION
	.align		4
        /*0000*/ 	.byte	0x04, 0x37
        /*0002*/ 	.short	(.L_630 - .L_629)
.L_629:
        /*0004*/ 	.word	0x00000082


	//----- nvinfo : EIATTR_KPARAM_INFO
	.align		4
.L_630:
        /*0008*/ 	.byte	0x04, 0x17
        /*000a*/ 	.short	(.L_632 - .L_631)
.L_631:
        /*000c*/ 	.word	0x00000000
        /*0010*/ 	.short	0x0000
        /*0012*/ 	.short	0x0070
        /*0014*/ 	.byte	0x00, 0xf0, 0x01, 0x1a


	//----- nvinfo : EIATTR_SPARSE_MMA_MASK
	.align		4
.L_632:
        /*0018*/ 	.byte	0x03, 0x50
        /*001a*/ 	.short	0x0000


	//----- nvinfo : EIATTR_MAXREG_COUNT
	.align		4
        /*001c*/ 	.byte	0x03, 0x1b
        /*001e*/ 	.short	0x00a8


	//----- nvinfo : EIATTR_NUM_BARRIERS
	.align		4
        /*0020*/ 	.byte	0x02, 0x4c
        /*0022*/ 	.byte	0x10
	.zero		1


	//----- nvinfo : EIATTR_EXTERNS
	.align		4
        /*0024*/ 	.byte	0x04, 0x0f
        /*0026*/ 	.short	(.L_634 - .L_633)


	//   ....[0]....
	.align		4
.L_633:
        /*0028*/ 	.word	index@(__assertfail)


	//----- nvinfo : EIATTR_ANNOTATIONS
	.align		4
.L_634:
        /*002c*/ 	.byte	0x04, 0x55
        /*002e*/ 	.short	(.L_636 - .L_635)


	//   ....[0]....
.L_635:
        /* <DEDUP_REMOVED lines=158> */


	//----- nvinfo : EIATTR_MERCURY_ISA_VERSION
	.align		4
.L_636:
        /*0a00*/ 	.byte	0x03, 0x5f
        /*0a02*/ 	.short	0x0101


	//----- nvinfo : EIATTR_INT_WARP_WIDE_INSTR_OFFSETS
	.align		4
        /*0a04*/ 	.byte	0x04, 0x31
        /*0a06*/ 	.short	(.L_638 - .L_637)


	//   ....[0]....
.L_637:
        /*0a08*/ 	.word	0x00000190


	//   ....[1]....
        /*0a0c*/ 	.word	0x000001c0


	//----- nvinfo : EIATTR_COOP_GROUP_MASK_REGIDS
	.align		4
.L_638:
        /*0a10*/ 	.byte	0x04, 0x29
        /*0a12*/ 	.short	(.L_640 - .L_639)


	//   ....[0]....
.L_639:
        /*0a14*/ 	.word	0xffffffff


	//   ....[1]....
        /*0a18*/ 	.word	0xffffffff


	//   ....[2]....
        /*0a1c*/ 	.word	0xffffffff


	//   ....[3]....
        /*0a20*/ 	.word	0xffffffff


	//   ....[4]....
        /*0a24*/ 	.word	0xffffffff


	//   ....[5]....
        /*0a28*/ 	.word	0xffffffff


	//   ....[6]....
        /*0a2c*/ 	.word	0xffffffff


	//   ....[7]....
        /*0a30*/ 	.word	0xffffffff


	//   ....[8]....
        /*0a34*/ 	.word	0xffffffff


	//   ....[9]....
        /*0a38*/ 	.word	0xffffffff


	//   ....[10]....
        /*0a3c*/ 	.word	0xffffffff


	//   ....[11]....
        /*0a40*/ 	.word	0xffffffff


	//   ....[12]....
        /*0a44*/ 	.word	0xffffffff


	//   ....[13]....
        /*0a48*/ 	.word	0xffffffff


	//   ....[14]....
        /*0a4c*/ 	.word	0xffffffff


	//   ....[15]....
        /*0a50*/ 	.word	0xffffffff


	//   ....[16]....
        /*0a54*/ 	.word	0xffffffff


	//   ....[17]....
        /*0a58*/ 	.word	0xffffffff


	//   ....[18]....
        /*0a5c*/ 	.word	0xffffffff


	//   ....[19]....
        /*0a60*/ 	.word	0xffffffff


	//   ....[20]....
        /*0a64*/ 	.word	0xffffffff


	//   ....[21]....
        /*0a68*/ 	.word	0xffffffff


	//   ....[22]....
        /*0a6c*/ 	.word	0xffffffff


	//   ....[23]....
        /*0a70*/ 	.word	0xffffffff


	//   ....[24]....
        /*0a74*/ 	.word	0xffffffff


	//   ....[25]....
        /*0a78*/ 	.word	0xffffffff


	//   ....[26]....
        /*0a7c*/ 	.word	0xffffffff


	//   ....[27]....
        /*0a80*/ 	.word	0xffffffff


	//   ....[28]....
        /*0a84*/ 	.word	0xffffffff


	//   ....[29]....
        /*0a88*/ 	.word	0xffffffff


	//   ....[30]....
        /*0a8c*/ 	.word	0xffffffff


	//   ....[31]....
        /*0a90*/ 	.word	0xffffffff


	//   ....[32]....
        /*0a94*/ 	.word	0xffffffff


	//   ....[33]....
        /*0a98*/ 	.word	0xffffffff


	//   ....[34]....
        /*0a9c*/ 	.word	0xffffffff


	//   ....[35]....
        /*0aa0*/ 	.word	0xffffffff


	//   ....[36]....
        /*0aa4*/ 	.word	0xffffffff


	//   ....[37]....
        /*0aa8*/ 	.word	0xffffffff


	//   ....[38]....
        /*0aac*/ 	.word	0xffffffff


	//   ....[39]....
        /*0ab0*/ 	.word	0xffffffff


	//   ....[40]....
        /*0ab4*/ 	.word	0xffffffff


	//   ....[41]....
        /*0ab8*/ 	.word	0xffffffff


	//   ....[42]....
        /*0abc*/ 	.word	0xffffffff


	//   ....[43]....
        /*0ac0*/ 	.word	0xffffffff


	//   ....[44]....
        /*0ac4*/ 	.word	0xffffffff


	//   ....[45]....
        /*0ac8*/ 	.word	0xffffffff


	//   ....[46]....
        /*0acc*/ 	.word	0xffffffff


	//   ....[47]....
        /*0ad0*/ 	.word	0xffffffff


	//   ....[48]....
        /*0ad4*/ 	.word	0xffffffff


	//   ....[49]....
        /*0ad8*/ 	.word	0xffffffff


	//   ....[50]....
        /*0adc*/ 	.word	0xffffffff


	//   ....[51]....
        /*0ae0*/ 	.word	0xffffffff


	//   ....[52]....
        /*0ae4*/ 	.word	0xffffffff


	//   ....[53]....
        /*0ae8*/ 	.word	0xffffffff


	//   ....[54]....
        /*0aec*/ 	.word	0xffffffff


	//   ....[55]....
        /*0af0*/ 	.word	0xffffffff


	//   ....[56]....
        /*0af4*/ 	.word	0xffffffff


	//   ....[57]....
        /*0af8*/ 	.word	0xffffffff


	//   ....[58]....
        /*0afc*/ 	.word	0xffffffff


	//   ....[59]....
        /*0b00*/ 	.word	0xffffffff


	//   ....[60]....
        /*0b04*/ 	.word	0xffffffff


	//   ....[61]....
        /*0b08*/ 	.word	0xffffffff


	//   ....[62]....
        /*0b0c*/ 	.word	0xffffffff


	//   ....[63]....
        /*0b10*/ 	.word	0xffffffff


	//   ....[64]....
        /*0b14*/ 	.word	0xffffffff


	//   ....[65]....
        /*0b18*/ 	.word	0xffffffff


	//   ....[66]....
        /*0b1c*/ 	.word	0xffffffff


	//   ....[67]....
        /*0b20*/ 	.word	0xffffffff


	//   ....[68]....
        /*0b24*/ 	.word	0xffffffff


	//   ....[69]....
        /*0b28*/ 	.word	0xffffffff


	//   ....[70]....
        /*0b2c*/ 	.word	0xffffffff


	//   ....[71]....
        /*0b30*/ 	.word	0xffffffff


	//   ....[72]....
        /*0b34*/ 	.word	0xffffffff


	//   ....[73]....
        /*0b38*/ 	.word	0xffffffff


	//   ....[74]....
        /*0b3c*/ 	.word	0xffffffff


	//   ....[75]....
        /*0b40*/ 	.word	0xffffffff


	//   ....[76]....
        /*0b44*/ 	.word	0xffffffff


	//   ....[77]....
        /*0b48*/ 	.word	0xffffffff


	//   ....[78]....
        /*0b4c*/ 	.word	0xffffffff


	//   ....[79]....
        /*0b50*/ 	.word	0xffffffff


	//   ....[80]....
        /*0b54*/ 	.word	0xffffffff


	//   ....[81]....
        /*0b58*/ 	.word	0xffffffff


	//   ....[82]....
        /*0b5c*/ 	.word	0xffffffff


	//   ....[83]....
        /*0b60*/ 	.word	0xffffffff


	//   ....[84]....
        /*0b64*/ 	.word	0xffffffff


	//   ....[85]....
        /*0b68*/ 	.word	0xffffffff


	//   ....[86]....
        /*0b6c*/ 	.word	0xffffffff


	//   ....[87]....
        /*0b70*/ 	.word	0xffffffff


	//   ....[88]....
        /*0b74*/ 	.word	0xffffffff


	//   ....[89]....
        /*0b78*/ 	.word	0xffffffff


	//   ....[90]....
        /*0b7c*/ 	.word	0xffffffff


	//   ....[91]....
        /*0b80*/ 	.word	0xffffffff


	//   ....[92]....
        /*0b84*/ 	.word	0xffffffff


	//   ....[93]....
        /*0b88*/ 	.word	0xffffffff


	//   ....[94]....
        /*0b8c*/ 	.word	0xffffffff


	//   ....[95]....
        /*0b90*/ 	.word	0xffffffff


	//   ....[96]....
        /*0b94*/ 	.word	0xffffffff


	//   ....[97]....
        /*0b98*/ 	.word	0xffffffff


	//   ....[98]....
        /*0b9c*/ 	.word	0xffffffff


	//   ....[99]....
        /*0ba0*/ 	.word	0xffffffff


	//   ....[100]....
        /*0ba4*/ 	.word	0xffffffff


	//   ....[101]....
        /*0ba8*/ 	.word	0xffffffff


	//   ....[102]....
        /*0bac*/ 	.word	0xffffffff


	//   ....[103]....
        /*0bb0*/ 	.word	0xffffffff


	//   ....[104]....
        /*0bb4*/ 	.word	0xffffffff


	//   ....[105]....
        /*0bb8*/ 	.word	0xffffffff


	//   ....[106]....
        /*0bbc*/ 	.word	0xffffffff


	//   ....[107]....
        /*0bc0*/ 	.word	0xffffffff


	//   ....[108]....
        /*0bc4*/ 	.word	0xffffffff


	//   ....[109]....
        /*0bc8*/ 	.word	0xffffffff


	//   ....[110]....
        /*0bcc*/ 	.word	0xffffffff


	//   ....[111]....
        /*0bd0*/ 	.word	0xffffffff


	//   ....[112]....
        /*0bd4*/ 	.word	0xffffffff


	//   ....[113]....
        /*0bd8*/ 	.word	0xffffffff


	//   ....[114]....
        /*0bdc*/ 	.word	0xffffffff


	//   ....[115]....
        /*0be0*/ 	.word	0xffffffff


	//   ....[116]....
        /*0be4*/ 	.word	0xffffffff


	//   ....[117]....
        /*0be8*/ 	.word	0xffffffff


	//   ....[118]....
        /*0bec*/ 	.word	0xffffffff


	//   ....[119]....
        /*0bf0*/ 	.word	0xffffffff


	//   ....[120]....
        /*0bf4*/ 	.word	0xffffffff


	//   ....[121]....
        /*0bf8*/ 	.word	0xffffffff


	//   ....[122]....
        /*0bfc*/ 	.word	0xffffffff


	//   ....[123]....
        /*0c00*/ 	.word	0xffffffff


	//   ....[124]....
        /*0c04*/ 	.word	0xffffffff


	//   ....[125]....
        /*0c08*/ 	.word	0xffffffff


	//   ....[126]....
        /*0c0c*/ 	.word	0xffffffff


	//   ....[127]....
        /*0c10*/ 	.word	0xffffffff


	//   ....[128]....
        /*0c14*/ 	.word	0xffffffff


	//   ....[129]....
        /*0c18*/ 	.word	0xffffffff


	//   ....[130]....
        /*0c1c*/ 	.word	0xffffffff


	//   ....[131]....
        /*0c20*/ 	.word	0xffffffff


	//   ....[132]....
        /*0c24*/ 	.word	0xffffffff


	//   ....[133]....
        /*0c28*/ 	.word	0xffffffff


	//   ....[134]....
        /*0c2c*/ 	.word	0xffffffff


	//   ....[135]....
        /*0c30*/ 	.word	0xffffffff


	//   ....[136]....
        /*0c34*/ 	.word	0xffffffff


	//   ....[137]....
        /*0c38*/ 	.word	0xffffffff


	//   ....[138]....
        /*0c3c*/ 	.word	0xffffffff


	//   ....[139]....
        /*0c40*/ 	.word	0xffffffff


	//   ....[140]....
        /*0c44*/ 	.word	0xffffffff


	//   ....[141]....
        /*0c48*/ 	.word	0xffffffff


	//   ....[142]....
        /*0c4c*/ 	.word	0xffffffff


	//   ....[143]....
        /*0c50*/ 	.word	0xffffffff


	//   ....[144]....
        /*0c54*/ 	.word	0xffffffff


	//   ....[145]....
        /*0c58*/ 	.word	0xffffffff


	//   ....[146]....
        /*0c5c*/ 	.word	0xffffffff


	//   ....[147]....
        /*0c60*/ 	.word	0xffffffff


	//   ....[148]....
        /*0c64*/ 	.word	0xffffffff


	//   ....[149]....
        /*0c68*/ 	.word	0xffffffff


	//   ....[150]....
        /*0c6c*/ 	.word	0xffffffff


	//   ....[151]....
        /*0c70*/ 	.word	0xffffffff


	//   ....[152]....
        /*0c74*/ 	.word	0xffffffff


	//   ....[153]....
        /*0c78*/ 	.word	0xffffffff


	//   ....[154]....
        /*0c7c*/ 	.word	0xffffffff


	//   ....[155]....
        /*0c80*/ 	.word	0xffffffff


	//   ....[156]....
        /*0c84*/ 	.word	0xffffffff


	//   ....[157]....
        /*0c88*/ 	.word	0xffffffff


	//   ....[158]....
        /*0c8c*/ 	.word	0xffffffff


	//   ....[159]....
        /*0c90*/ 	.word	0xffffffff


	//   ....[160]....
        /*0c94*/ 	.word	0xffffffff


	//   ....[161]....
        /*0c98*/ 	.word	0xffffffff


	//   ....[162]....
        /*0c9c*/ 	.word	0xffffffff


	//   ....[163]....
        /*0ca0*/ 	.word	0xffffffff


	//   ....[164]....
        /*0ca4*/ 	.word	0xffffffff


	//   ....[165]....
        /*0ca8*/ 	.word	0xffffffff


	//   ....[166]....
        /*0cac*/ 	.word	0xffffffff


	//   ....[167]....
        /*0cb0*/ 	.word	0xffffffff


	//   ....[168]....
        /*0cb4*/ 	.word	0xffffffff


	//   ....[169]....
        /*0cb8*/ 	.word	0xffffffff


	//   ....[170]....
        /*0cbc*/ 	.word	0xffffffff


	//   ....[171]....
        /*0cc0*/ 	.word	0xffffffff


	//   ....[172]....
        /*0cc4*/ 	.word	0xffffffff


	//   ....[173]....
        /*0cc8*/ 	.word	0xffffffff


	//   ....[174]....
        /*0ccc*/ 	.word	0xffffffff


	//   ....[175]....
        /*0cd0*/ 	.word	0xffffffff


	//   ....[176]....
        /*0cd4*/ 	.word	0xffffffff


	//   ....[177]....
        /*0cd8*/ 	.word	0xffffffff


	//   ....[178]....
        /*0cdc*/ 	.word	0xffffffff


	//   ....[179]....
        /*0ce0*/ 	.word	0xffffffff


	//   ....[180]....
        /*0ce4*/ 	.word	0xffffffff


	//   ....[181]....
        /*0ce8*/ 	.word	0xffffffff


	//   ....[182]....
        /*0cec*/ 	.word	0xffffffff


	//   ....[183]....
        /*0cf0*/ 	.word	0xffffffff


	//   ....[184]....
        /*0cf4*/ 	.word	0xffffffff


	//   ....[185]....
        /*0cf8*/ 	.word	0xffffffff


	//   ....[186]....
        /*0cfc*/ 	.word	0xffffffff


	//   ....[187]....
        /*0d00*/ 	.word	0xffffffff


	//   ....[188]....
        /*0d04*/ 	.word	0xffffffff


	//   ....[189]....
        /*0d08*/ 	.word	0xffffffff


	//   ....[190]....
        /*0d0c*/ 	.word	0xffffffff


	//   ....[191]....
        /*0d10*/ 	.word	0xffffffff


	//   ....[192]....
        /*0d14*/ 	.word	0xffffffff


	//   ....[193]....
        /*0d18*/ 	.word	0xffffffff


	//   ....[194]....
        /*0d1c*/ 	.word	0xffffffff


	//   ....[195]....
        /*0d20*/ 	.word	0xffffffff


	//   ....[196]....
        /*0d24*/ 	.word	0xffffffff


	//   ....[197]....
        /*0d28*/ 	.word	0xffffffff


	//   ....[198]....
        /*0d2c*/ 	.word	0xffffffff


	//   ....[199]....
        /*0d30*/ 	.word	0x0500000f


	//----- nvinfo : EIATTR_COOP_GROUP_INSTR_OFFSETS
	.align		4
.L_640:
        /*0d34*/ 	.byte	0x04, 0x28
        /*0d36*/ 	.short	(.L_642 - .L_641)


	//   ....[0]....
.L_641:
        /*0d38*/ 	.word	0x00000070


	//   ....[1]....
        /*0d3c*/ 	.word	0x000001a0


	//   ....[2]....
        /*0d40*/ 	.word	0x000001f0


	//   ....[3]....
        /*0d44*/ 	.word	0x000003e0


	//   ....[4]....
        /*0d48*/ 	.word	0x00000600


	//   ....[5]....
        /*0d4c*/ 	.word	0x00000f50


	//   ....[6]....
        /*0d50*/ 	.word	0x00003230


	//   ....[7]....
        /*0d54*/ 	.word	0x00003770


	//   ....[8]....
        /*0d58*/ 	.word	0x00003ad0


	//   ....[9]....
        /*0d5c*/ 	.word	0x00003b00


	//   ....[10]....
        /*0d60*/ 	.word	0x00003b50


	//   ....[11]....
        /*0d64*/ 	.word	0x00003b90


	//   ....[12]....
        /*0d68*/ 	.word	0x00003bb0


	//   ....[13]....
        /*0d6c*/ 	.word	0x00003c60


	//   ....[14]....
        /*0d70*/ 	.word	0x00003cb0


	//   ....[15]....
        /*0d74*/ 	.word	0x00003cf0


	//   ....[16]....
        /*0d78*/ 	.word	0x00003d20


	//   ....[17]....
        /*0d7c*/ 	.word	0x00003d40


	//   ....[18]....
        /*0d80*/ 	.word	0x00003d50


	//   ....[19]....
        /*0d84*/ 	.word	0x00003dc0


	//   ....[20]....
        /*0d88*/ 	.word	0x00003e00


	//   ....[21]....
        /*0d8c*/ 	.word	0x00003e30


	//   ....[22]....
        /*0d90*/ 	.word	0x00003e70


	//   ....[23]....
        /*0d94*/ 	.word	0x00003ed0


	//   ....[24]....
        /*0d98*/ 	.word	0x00003fc0


	//   ....[25]....
        /*0d9c*/ 	.word	0x00004030


	//   ....[26]....
        /*0da0*/ 	.word	0x00004060


	//   ....[27]....
        /*0da4*/ 	.word	0x000040c0


	//   ....[28]....
        /*0da8*/ 	.word	0x00004100


	//   ....[29]....
        /*0dac*/ 	.word	0x00004120


	//   ....[30]....
        /*0db0*/ 	.word	0x00004150


	//   ....[31]....
        /*0db4*/ 	.word	0x00004180


	//   ....[32]....
        /*0db8*/ 	.word	0x000041a0


	//   ....[33]....
        /*0dbc*/ 	.word	0x000042c0


	//   ....[34]....
        /*0dc0*/ 	.word	0x00004300


	//   ....[35]....
        /*0dc4*/ 	.word	0x00004330


	//   ....[36]....
        /*0dc8*/ 	.word	0x00004360


	//   ....[37]....
        /*0dcc*/ 	.word	0x00004380


	//   ....[38]....
        /*0dd0*/ 	.word	0x00004430


	//   ....[39]....
        /*0dd4*/ 	.word	0x00004460


	//   ....[40]....
        /*0dd8*/ 	.word	0x000044a0


	//   ....[41]....
        /*0ddc*/ 	.word	0x000044c0


	//   ....[42]....
        /*0de0*/ 	.word	0x000044e0


	//   ....[43]....
        /*0de4*/ 	.word	0x000044f0


	//   ....[44]....
        /*0de8*/ 	.word	0x00004540


	//   ....[45]....
        /*0dec*/ 	.word	0x00004570


	//   ....[46]....
        /*0df0*/ 	.word	0x000045b0


	//   ....[47]....
        /*0df4*/ 	.word	0x000045e0


	//   ....[48]....
        /*0df8*/ 	.word	0x000046f0


	//   ....[49]....
        /*0dfc*/ 	.word	0x00004790


	//   ....[50]....
        /*0e00*/ 	.word	0x000047a0


	//   ....[51]....
        /*0e04*/ 	.word	0x00004870


	//   ....[52]....
        /*0e08*/ 	.word	0x000048a0


	//   ....[53]....
        /*0e0c*/ 	.word	0x000048e0


	//   ....[54]....
        /*0e10*/ 	.word	0x000049a0


	//   ....[55]....
        /*0e14*/ 	.word	0x00004b40


	//   ....[56]....
        /*0e18*/ 	.word	0x00004b80


	//   ....[57]....
        /*0e1c*/ 	.word	0x00004c30


	//   ....[58]....
        /*0e20*/ 	.word	0x00004c70


	//   ....[59]....
        /*0e24*/ 	.word	0x00004cb0


	//   ....[60]....
        /*0e28*/ 	.word	0x00004d30


	//   ....[61]....
        /*0e2c*/ 	.word	0x00004d70


	//   ....[62]....
        /*0e30*/ 	.word	0x00004ea0


	//   ....[63]....
        /*0e34*/ 	.word	0x00005010


	//   ....[64]....
        /*0e38*/ 	.word	0x00005040


	//   ....[65]....
        /*0e3c*/ 	.word	0x00005060


	//   ....[66]....
        /*0e40*/ 	.word	0x00005080


	//   ....[67]....
        /*0e44*/ 	.word	0x000050c0


	//   ....[68]....
        /*0e48*/ 	.word	0x000050e0


	//   ....[69]....
        /*0e4c*/ 	.word	0x00005160


	//   ....[70]....
        /*0e50*/ 	.word	0x00008140


	//   ....[71]....
        /*0e54*/ 	.word	0x000083a0


	//   ....[72]....
        /*0e58*/ 	.word	0x000083c0


	//   ....[73]....
        /*0e5c*/ 	.word	0x00008400


	//   ....[74]....
        /*0e60*/ 	.word	0x00008430


	//   ....[75]....
        /*0e64*/ 	.word	0x000084a0


	//   ....[76]....
        /*0e68*/ 	.word	0x00008550


	//   ....[77]....
        /*0e6c*/ 	.word	0x00008610


	//   ....[78]....
        /*0e70*/ 	.word	0x000086b0


	//   ....[79]....
        /*0e74*/ 	.word	0x000086d0


	//   ....[80]....
        /*0e78*/ 	.word	0x00008700


	//   ....[81]....
        /*0e7c*/ 	.word	0x00008770


	//   ....[82]....
        /*0e80*/ 	.word	0x000087b0


	//   ....[83]....
        /*0e84*/ 	.word	0x00008840


	//   ....[84]....
        /*0e88*/ 	.word	0x00008950


	//   ....[85]....
        /*0e8c*/ 	.word	0x00008a00


	//   ....[86]....
        /*0e90*/ 	.word	0x00008a40


	//   ....[87]....
        /*0e94*/ 	.word	0x00008aa0


	//   ....[88]....
        /*0e98*/ 	.word	0x00008ab0


	//   ....[89]....
        /*0e9c*/ 	.word	0x00008ae0


	//   ....[90]....
        /*0ea0*/ 	.word	0x00008af0


	//   ....[91]....
        /*0ea4*/ 	.word	0x00008b00


	//   ....[92]....
        /*0ea8*/ 	.word	0x00008b90


	//   ....[93]....
        /*0eac*/ 	.word	0x00008c30


	//   ....[94]....
        /*0eb0*/ 	.word	0x00008c60


	//   ....[95]....
        /*0eb4*/ 	.word	0x00008ce0


	//   ....[96]....
        /*0eb8*/ 	.word	0x00008d30


	//   ....[97]....
        /*0ebc*/ 	.word	0x00008d60


	//   ....[98]....
        /*0ec0*/ 	.word	0x00008e10


	//   ....[99]....
        /*0ec4*/ 	.word	0x00008e50


	//   ....[100]....
        /*0ec8*/ 	.word	0x00008e80


	//   ....[101]....
        /*0ecc*/ 	.word	0x00008ed0


	//   ....[102]....
        /*0ed0*/ 	.word	0x00008f00


	//   ....[103]....
        /*0ed4*/ 	.word	0x00008f30


	//   ....[104]....
        /*0ed8*/ 	.word	0x00008f80


	//   ....[105]....
        /*0edc*/ 	.word	0x00009020


	//   ....[106]....
        /*0ee0*/ 	.word	0x000091c0


	//   ....[107]....
        /*0ee4*/ 	.word	0x00009390


	//   ....[108]....
        /*0ee8*/ 	.word	0x000093f0


	//   ....[109]....
        /*0eec*/ 	.word	0x00009440


	//   ....[110]....
        /*0ef0*/ 	.word	0x00009710


	//   ....[111]....
        /*0ef4*/ 	.word	0x00009740


	//   ....[112]....
        /*0ef8*/ 	.word	0x00009780


	//   ....[113]....
        /*0efc*/ 	.word	0x00009790


	//   ....[114]....
        /*0f00*/ 	.word	0x000097a0


	//   ....[115]....
        /*0f04*/ 	.word	0x000097b0


	//   ....[116]....
        /*0f08*/ 	.word	0x00009830


	//   ....[117]....
        /*0f0c*/ 	.word	0x00009970


	//   ....[118]....
        /*0f10*/ 	.word	0x000099c0


	//   ....[119]....
        /*0f14*/ 	.word	0x00009c80


	//   ....[120]....
        /*0f18*/ 	.word	0x00009c90


	//   ....[121]....
        /*0f1c*/ 	.word	0x00009ca0


	//   ....[122]....
        /*0f20*/ 	.word	0x00009cb0


	//   ....[123]....
        /*0f24*/ 	.word	0x00009cd0


	//   ....[124]....
        /*0f28*/ 	.word	0x00009ce0


	//   ....[125]....
        /*0f2c*/ 	.word	0x00009cf0


	//   ....[126]....
        /*0f30*/ 	.word	0x0000a050


	//   ....[127]....
        /*0f34*/ 	.word	0x0000a060


	//   ....[128]....
        /*0f38*/ 	.word	0x0000a070


	//   ....[129]....
        /*0f3c*/ 	.word	0x0000a080


	//   ....[130]....
        /*0f40*/ 	.word	0x0000a090


	//   ....[131]....
        /*0f44*/ 	.word	0x0000a0a0


	//   ....[132]....
        /*0f48*/ 	.word	0x0000a0b0


	//   ....[133]....
        /*0f4c*/ 	.word	0x0000a0c0


	//   ....[134]....
        /*0f50*/ 	.word	0x0000e070


	//   ....[135]....
        /*0f54*/ 	.word	0x0000e0f0


	//   ....[136]....
        /*0f58*/ 	.word	0x0000e130


	//   ....[137]....
        /*0f5c*/ 	.word	0x0000e180


	//   ....[138]....
        /*0f60*/ 	.word	0x0000e1d0


	//   ....[139]....
        /*0f64*/ 	.word	0x0000e1e0


	//   ....[140]....
        /*0f68*/ 	.word	0x0000e260


	//   ....[141]....
        /*0f6c*/ 	.word	0x0000e290


	//   ....[142]....
        /*0f70*/ 	.word	0x0000e2a0


	//   ....[143]....
        /*0f74*/ 	.word	0x0000e2b0


	//   ....[144]....
        /*0f78*/ 	.word	0x0000e300


	//   ....[145]....
        /*0f7c*/ 	.word	0x0000e310


	//   ....[146]....
        /*0f80*/ 	.word	0x0000e3e0


	//   ....[147]....
        /*0f84*/ 	.word	0x0000e470


	//   ....[148]....
        /*0f88*/ 	.word	0x0000e490


	//   ....[149]....
        /*0f8c*/ 	.word	0x0000e4a0


	//   ....[150]....
        /*0f90*/ 	.word	0x0000e520


	//   ....[151]....
        /*0f94*/ 	.word	0x0000e5a0


	//   ....[152]....
        /*0f98*/ 	.word	0x0000e5f0


	//   ....[153]....
        /*0f9c*/ 	.word	0x0000e650


	//   ....[154]....
        /*0fa0*/ 	.word	0x0000e670


	//   ....[155]....
        /*0fa4*/ 	.word	0x0000e6a0


	//   ....[156]....
        /*0fa8*/ 	.word	0x0000e6d0


	//   ....[157]....
        /*0fac*/ 	.word	0x0000e700


	//   ....[158]....
        /*0fb0*/ 	.word	0x0000e720


	//   ....[159]....
        /*0fb4*/ 	.word	0x0000e790


	//   ....[160]....
        /*0fb8*/ 	.word	0x0000e800


	//   ....[161]....
        /*0fbc*/ 	.word	0x0000e850


	//   ....[162]....
        /*0fc0*/ 	.word	0x0000e860


	//   ....[163]....
        /*0fc4*/ 	.word	0x0000e890


	//   ....[164]....
        /*0fc8*/ 	.word	0x0000e8e0


	//   ....[165]....
        /*0fcc*/ 	.word	0x0000e900


	//   ....[166]....
        /*0fd0*/ 	.word	0x0000e950


	//   ....[167]....
        /*0fd4*/ 	.word	0x0000e9b0


	//   ....[168]....
        /*0fd8*/ 	.word	0x0000e9e0


	//   ....[169]....
        /*0fdc*/ 	.word	0x0000ea10


	//   ....[170]....
        /*0fe0*/ 	.word	0x0000ea80


	//   ....[171]....
        /*0fe4*/ 	.word	0x0000eac0


	//   ....[172]....
        /*0fe8*/ 	.word	0x0000eae0


	//   ....[173]....
        /*0fec*/ 	.word	0x0000eb10


	//   ....[174]....
        /*0ff0*/ 	.word	0x0000ec70


	//   ....[175]....
        /*0ff4*/ 	.word	0x0000ecd0


	//   ....[176]....
        /*0ff8*/ 	.word	0x0000edf0


	//   ....[177]....
        /*0ffc*/ 	.word	0x0000ee20


	//   ....[178]....
        /*1000*/ 	.word	0x0000ee40


	//   ....[179]....
        /*1004*/ 	.word	0x0000eea0


	//   ....[180]....
        /*1008*/ 	.word	0x0000ef50


	//   ....[181]....
        /*100c*/ 	.word	0x0000ef80


	//   ....[182]....
        /*1010*/ 	.word	0x0000efa0


	//   ....[183]....
        /*1014*/ 	.word	0x0000f110


	//   ....[184]....
        /*1018*/ 	.word	0x0000f170


	//   ....[185]....
        /*101c*/ 	.word	0x0000f250


	//   ....[186]....
        /*1020*/ 	.word	0x0000f270


	//   ....[187]....
        /*1024*/ 	.word	0x0000f290


	//   ....[188]....
        /*1028*/ 	.word	0x0000f2a0


	//   ....[189]....
        /*102c*/ 	.word	0x0000f2c0


	//   ....[190]....
        /*1030*/ 	.word	0x0000f890


	//   ....[191]....
        /*1034*/ 	.word	0x0000f8b0


	//   ....[192]....
        /*1038*/ 	.word	0x0000f8d0


	//   ....[193]....
        /*103c*/ 	.word	0x0000f8e0


	//   ....[194]....
        /*1040*/ 	.word	0x0000f8f0


	//   ....[195]....
        /*1044*/ 	.word	0x0000f900


	//   ....[196]....
        /*1048*/ 	.word	0x0000f910


	//   ....[197]....
        /*104c*/ 	.word	0x0000f930


	//   ....[198]....
        /*1050*/ 	.word	0x00011d80


	//   ....[199]....
        /*1054*/ 	.word	0x00014730


	//----- nvinfo : EIATTR_REG_RECONFIG
	.align		4
.L_642:
        /*1058*/ 	.byte	0x01, 0x54
	.zero		2


	//----- nvinfo : EIATTR_SYSCALL_OFFSETS
	.align		4
        /*105c*/ 	.byte	0x04, 0x46
        /*105e*/ 	.short	(.L_644 - .L_643)


	//   ....[0]....
.L_643:
        /*1060*/ 	.word	0x00000bb0


	//   ....[1]....
        /*1064*/ 	.word	0x00000ca0


	//   ....[2]....
        /*1068*/ 	.word	0x00000e00


	//   ....[3]....
        /*106c*/ 	.word	0x00000ef0


	//----- nvinfo : EIATTR_MBARRIER_INSTR_OFFSETS
	.align		4
.L_644:
        /*1070*/ 	.byte	0x04, 0x39
        /*1072*/ 	.short	(.L_646 - .L_645)


	//   ....[0]....
.L_645:
        /*1074*/ 	.word	0x00000290
        /*1078*/ 	.word	0x000000ff
        /*107c*/ 	.word	0x00030c00
        /*1080*/ 	.short	0x0100
        /*1082*/ 	.byte	0x06
	.zero		1


	//   ....[1]....
        /*1084*/ 	.word	0x00000390
        /*1088*/ 	.word	0x000000ff
        /*108c*/ 	.word	0x00030c10
        /*1090*/ 	.short	0x0100
        /*1092*/ 	.byte	0x08
	.zero		1


	//   ....[2]....
        /*1094*/ 	.word	0x000003a0
        /*1098*/ 	.word	0x000000ff
        /*109c*/ 	.word	0x00030c20
        /*10a0*/ 	.short	0x0100
        /*10a2*/ 	.byte	0x08
	.zero		1


	//   ....[3]....
        /*10a4*/ 	.word	0x000003b0
        /*10a8*/ 	.word	0x000000ff
        /*10ac*/ 	.word	0x00030c18
        /*10b0*/ 	.short	0x0100
        /*10b2*/ 	.byte	0x08
	.zero		1


	//   ....[4]....
        /*10b4*/ 	.word	0x000003c0
        /*10b8*/ 	.word	0x000000ff
        /*10bc*/ 	.word	0x00030c28
        /*10c0*/ 	.short	0x0100
        /*10c2*/ 	.byte	0x08
	.zero		1


	//   ....[5]....
        /*10c4*/ 	.word	0x000004f0
        /*10c8*/ 	.word	0x000000ff
        /*10cc*/ 	.word	0x00030c30
        /*10d0*/ 	.short	0x0100
        /*10d2*/ 	.byte	0x08
	.zero		1


	//   ....[6]....
        /*10d4*/ 	.word	0x00000500
        /*10d8*/ 	.word	0x000000ff
        /*10dc*/ 	.word	0x00030c40
        /*10e0*/ 	.short	0x0100
        /*10e2*/ 	.byte	0x08
	.zero		1


	//   ....[7]....
        /*10e4*/ 	.word	0x00000510
        /*10e8*/ 	.word	0x000000ff
        /*10ec*/ 	.word	0x00030c38
        /*10f0*/ 	.short	0x0100
        /*10f2*/ 	.byte	0x08
	.zero		1


	//   ....[8]....
        /*10f4*/ 	.word	0x00000520
        /*10f8*/ 	.word	0x000000ff
        /*10fc*/ 	.word	0x00030c48
        /*1100*/ 	.short	0x0100
        /*1102*/ 	.byte	0x08
	.zero		1


	//   ....[9]....
        /*1104*/ 	.word	0x00000f90
        /*1108*/ 	.word	0x00000010
        /*110c*/ 	.word	0x00030c00
        /*1110*/ 	.short	0x010a
        /*1112*/ 	.byte	0x3f
	.zero		1


	//   ....[10]....
        /*1114*/ 	.word	0x000010c0
        /*1118*/ 	.word	0x00000010
        /*111c*/ 	.word	0x00030c00
        /*1120*/ 	.short	0x010a
        /*1122*/ 	.byte	0x3f
	.zero		1


	//   ....[11]....
        /*1124*/ 	.word	0x00001ba0
        /*1128*/ 	.word	0x00000006
        /*112c*/ 	.word	0x00030c10
        /*1130*/ 	.short	0x010a
        /*1132*/ 	.byte	0x3f
	.zero		1


	//   ....[12]....
        /*1134*/ 	.word	0x00001c10
        /*1138*/ 	.word	0x00000006
        /*113c*/ 	.word	0x00030c10
        /*1140*/ 	.short	0x010a
        /*1142*/ 	.byte	0x3f
	.zero		1


	//   ....[13]....
        /*1144*/ 	.word	0x00002040
        /*1148*/ 	.word	0x00000006
        /*114c*/ 	.word	0x00030c30
        /*1150*/ 	.short	0x010a
        /*1152*/ 	.byte	0x3f
	.zero		1


	//   ....[14]....
        /*1154*/ 	.word	0x00002080
        /*1158*/ 	.word	0x00000006
        /*115c*/ 	.word	0x00030c30
        /*1160*/ 	.short	0x010a
        /*1162*/ 	.byte	0x3f
	.zero		1


	//   ....[15]....
        /*1164*/ 	.word	0x00006740
        /*1168*/ 	.word	0x00000005
        /*116c*/ 	.word	0x00000000
        /*1170*/ 	.short	0x0101
        /*1172*/ 	.byte	0x3f
	.zero		1


	//   ....[16]....
        /*1174*/ 	.word	0x00006b90
        /*1178*/ 	.word	0x00000006
        /*117c*/ 	.word	0x00000000
        /*1180*/ 	.short	0x0101
        /*1182*/ 	.byte	0x3f
	.zero		1


	//   ....[17]....
        /*1184*/ 	.word	0x000074c0
        /*1188*/ 	.word	0x00000006
        /*118c*/ 	.word	0x00030c10
        /*1190*/ 	.short	0x010a
        /*1192*/ 	.byte	0x3f
	.zero		1


	//   ....[18]....
        /*1194*/ 	.word	0x00007540
        /*1198*/ 	.word	0x00000006
        /*119c*/ 	.word	0x00030c10
        /*11a0*/ 	.short	0x010a
        /*11a2*/ 	.byte	0x3f
	.zero		1


	//   ....[19]....
        /*11a4*/ 	.word	0x00007950
        /*11a8*/ 	.word	0x00000006
        /*11ac*/ 	.word	0x00030c30
        /*11b0*/ 	.short	0x010a
        /*11b2*/ 	.byte	0x3f
	.zero		1


	//   ....[20]....
        /*11b4*/ 	.word	0x00007990
        /*11b8*/ 	.word	0x00000006
        /*11bc*/ 	.word	0x00030c30
        /*11c0*/ 	.short	0x010a
        /*11c2*/ 	.byte	0x3f
	.zero		1


	//   ....[21]....
        /*11c4*/ 	.word	0x0000b5b0
        /*11c8*/ 	.word	0x00000005
        /*11cc*/ 	.word	0x00000000
        /*11d0*/ 	.short	0x0101
        /*11d2*/ 	.byte	0x3f
	.zero		1


	//   ....[22]....
        /*11d4*/ 	.word	0x0000ba20
        /*11d8*/ 	.word	0x00000006
        /*11dc*/ 	.word	0x00000000
        /*11e0*/ 	.short	0x0101
        /*11e2*/ 	.byte	0x3f
	.zero		1


	//   ....[23]....
        /*11e4*/ 	.word	0x0000c2c0
        /*11e8*/ 	.word	0x00000006
        /*11ec*/ 	.word	0x00030c10
        /*11f0*/ 	.short	0x010a
        /*11f2*/ 	.byte	0x3f
	.zero		1


	//   ....[24]....
        /*11f4*/ 	.word	0x0000c340
        /*11f8*/ 	.word	0x00000006
        /*11fc*/ 	.word	0x00030c10
        /*1200*/ 	.short	0x010a
        /*1202*/ 	.byte	0x3f
	.zero		1


	//   ....[25]....
        /*1204*/ 	.word	0x0000c750
        /*1208*/ 	.word	0x00000006
        /*120c*/ 	.word	0x00030c30
        /*1210*/ 	.short	0x010a
        /*1212*/ 	.byte	0x3f
	.zero		1


	//   ....[26]....
        /*1214*/ 	.word	0x0000c790
        /*1218*/ 	.word	0x00000006
        /*121c*/ 	.word	0x00030c30
        /*1220*/ 	.short	0x010a
        /*1222*/ 	.byte	0x3f
	.zero		1


	//   ....[27]....
        /*1224*/ 	.word	0x00010e70
        /*1228*/ 	.word	0x00000005
        /*122c*/ 	.word	0x00000000
        /*1230*/ 	.short	0x0101
        /*1232*/ 	.byte	0x3f
	.zero		1


	//   ....[28]....
        /*1234*/ 	.word	0x000112f0
        /*1238*/ 	.word	0x00000006
        /*123c*/ 	.word	0x00000000
        /*1240*/ 	.short	0x0101
        /*1242*/ 	.byte	0x3f
	.zero		1


	//   ....[29]....
        /*1244*/ 	.word	0x00012e80
        /*1248*/ 	.word	0x00000010
        /*124c*/ 	.word	0x00030c20
        /*1250*/ 	.short	0x010a
        /*1252*/ 	.byte	0x3f
	.zero		1


	//   ....[30]....
        /*1254*/ 	.word	0x00013450
        /*1258*/ 	.word	0x00000010
        /*125c*/ 	.word	0x00030c40
        /*1260*/ 	.short	0x010a
        /*1262*/ 	.byte	0x3f
	.zero		1


	//   ....[31]....
        /*1264*/ 	.word	0x00013680
        /*1268*/ 	.word	0x00000010
        /*126c*/ 	.word	0x00030c28
        /*1270*/ 	.short	0x010a
        /*1272*/ 	.byte	0x3f
	.zero		1


	//   ....[32]....
        /*1274*/ 	.word	0x000138b0
        /*1278*/ 	.word	0x00000010
        /*127c*/ 	.word	0x00030c48
        /*1280*/ 	.short	0x010a
        /*1282*/ 	.byte	0x3f
	.zero		1


	//   ....[33]....
        /*1284*/ 	.word	0x00013a90
        /*1288*/ 	.word	0x00000010
        /*128c*/ 	.word	0x00030c20
        /*1290*/ 	.short	0x010a
        /*1292*/ 	.byte	0x3f
	.zero		1


	//   ....[34]....
        /*1294*/ 	.word	0x00013d40
        /*1298*/ 	.word	0x00000010
        /*129c*/ 	.word	0x00030c40
        /*12a0*/ 	.short	0x010a
        /*12a2*/ 	.byte	0x3f
	.zero		1


	//   ....[35]....
        /*12a4*/ 	.word	0x00013f40
        /*12a8*/ 	.word	0x00000010
        /*12ac*/ 	.word	0x00030c28
        /*12b0*/ 	.short	0x010a
        /*12b2*/ 	.byte	0x3f
	.zero		1


	//   ....[36]....
        /*12b4*/ 	.word	0x000141c0
        /*12b8*/ 	.word	0x00000003
        /*12bc*/ 	.word	0x00030c40
        /*12c0*/ 	.short	0x010a
        /*12c2*/ 	.byte	0x3f
	.zero		1


	//   ....[37]....
        /*12c4*/ 	.word	0x00014590
        /*12c8*/ 	.word	0x00000006
        /*12cc*/ 	.word	0x00000000
        /*12d0*/ 	.short	0x010a
        /*12d2*/ 	.byte	0x3f
	.zero		1


	//   ....[38]....
        /*12d4*/ 	.word	0x000145f0
        /*12d8*/ 	.word	0x00000003
        /*12dc*/ 	.word	0x00000000
        /*12e0*/ 	.short	0x010a
        /*12e2*/ 	.byte	0x3f
	.zero		1


	//   ....[39]....
        /*12e4*/ 	.word	0x00014650
        /*12e8*/ 	.word	0x00000002
        /*12ec*/ 	.word	0x00000000
        /*12f0*/ 	.short	0x010a
        /*12f2*/ 	.byte	0x3f
	.zero		1


	//   ....[40]....
        /*12f4*/ 	.word	0x00014680
        /*12f8*/ 	.word	0x00000003
        /*12fc*/ 	.word	0x00000000
        /*1300*/ 	.short	0x010a
        /*1302*/ 	.byte	0x3f
	.zero		1


	//   ....[41]....
        /*1304*/ 	.word	0x00014760
        /*1308*/ 	.word	0x00000010
        /*130c*/ 	.word	0x00030c00
        /*1310*/ 	.short	0x010a
        /*1312*/ 	.byte	0x3f
	.zero		1


	//   ....[42]....
        /*1314*/ 	.word	0x000147b0
        /*1318*/ 	.word	0x00000006
        /*131c*/ 	.word	0x00030c10
        /*1320*/ 	.short	0x010a
        /*1322*/ 	.byte	0x3f
	.zero		1


	//   ....[43]....
        /*1324*/ 	.word	0x00014800
        /*1328*/ 	.word	0x00000006
        /*132c*/ 	.word	0x00030c30
        /*1330*/ 	.short	0x010a
        /*1332*/ 	.byte	0x3f
	.zero		1


	//   ....[44]....
        /*1334*/ 	.word	0x00014850
        /*1338*/ 	.word	0x00000006
        /*133c*/ 	.word	0x00030c10
        /*1340*/ 	.short	0x010a
        /*1342*/ 	.byte	0x3f
	.zero		1


	//   ....[45]....
        /*1344*/ 	.word	0x000148a0
        /*1348*/ 	.word	0x00000006
        /*134c*/ 	.word	0x00030c30
        /*1350*/ 	.short	0x010a
        /*1352*/ 	.byte	0x3f
	.zero		1


	//   ....[46]....
        /*1354*/ 	.word	0x000148f0
        /*1358*/ 	.word	0x00000006
        /*135c*/ 	.word	0x00030c10
        /*1360*/ 	.short	0x010a
        /*1362*/ 	.byte	0x3f
	.zero		1


	//   ....[47]....
        /*1364*/ 	.word	0x00014940
        /*1368*/ 	.word	0x00000006
        /*136c*/ 	.word	0x00030c30
        /*1370*/ 	.short	0x010a
        /*1372*/ 	.byte	0x3f
	.zero		1


	//   ....[48]....
        /*1374*/ 	.word	0x00014990
        /*1378*/ 	.word	0x00000010
        /*137c*/ 	.word	0x00030c20
        /*1380*/ 	.short	0x010a
        /*1382*/ 	.byte	0x3f
	.zero		1


	//   ....[49]....
        /*1384*/ 	.word	0x000149e0
        /*1388*/ 	.word	0x00000010
        /*138c*/ 	.word	0x00030c40
        /*1390*/ 	.short	0x010a
        /*1392*/ 	.byte	0x3f
	.zero		1


	//   ....[50]....
        /*1394*/ 	.word	0x00014a30
        /*1398*/ 	.word	0x00000010
        /*139c*/ 	.word	0x00030c28
        /*13a0*/ 	.short	0x010a
        /*13a2*/ 	.byte	0x3f
	.zero		1


	//   ....[51]....
        /*13a4*/ 	.word	0x00014a80
        /*13a8*/ 	.word	0x00000010
        /*13ac*/ 	.word	0x00030c48
        /*13b0*/ 	.short	0x010a
        /*13b2*/ 	.byte	0x3f
	.zero		1


	//   ....[52]....
        /*13b4*/ 	.word	0x00014ae0
        /*13b8*/ 	.word	0x00000010
        /*13bc*/ 	.word	0x00030c20
        /*13c0*/ 	.short	0x010a
        /*13c2*/ 	.byte	0x3f
	.zero		1


	//   ....[53]....
        /*13c4*/ 	.word	0x00014b30
        /*13c8*/ 	.word	0x00000010
        /*13cc*/ 	.word	0x00030c40
        /*13d0*/ 	.short	0x010a
        /*13d2*/ 	.byte	0x3f
	.zero		1


	//   ....[54]....
        /*13d4*/ 	.word	0x00014b80
        /*13d8*/ 	.word	0x00000010
        /*13dc*/ 	.word	0x00030c28
        /*13e0*/ 	.short	0x010a
        /*13e2*/ 	.byte	0x3f
	.zero		1


	//   ....[55]....
        /*13e4*/ 	.word	0x00014bd0
        /*13e8*/ 	.word	0x00000003
        /*13ec*/ 	.word	0x00030c40
        /*13f0*/ 	.short	0x010a
        /*13f2*/ 	.byte	0x3f
	.zero		1


	//   ....[56]....
        /*13f4*/ 	.word	0x00014ca0
        /*13f8*/ 	.word	0x00000006
        /*13fc*/ 	.word	0x00000000
        /*1400*/ 	.short	0x010a
        /*1402*/ 	.byte	0x3f
	.zero		1


	//   ....[57]....
        /*1404*/ 	.word	0x00014cf0
        /*1408*/ 	.word	0x00000003
        /*140c*/ 	.word	0x00000000
        /*1410*/ 	.short	0x010a
        /*1412*/ 	.byte	0x3f
	.zero		1


	//   ....[58]....
        /*1414*/ 	.word	0x00014d40
        /*1418*/ 	.word	0x00000002
        /*141c*/ 	.word	0x00000000
        /*1420*/ 	.short	0x010a
        /*1422*/ 	.byte	0x3f
	.zero		1


	//----- nvinfo : EIATTR_NUM_MBARRIERS
	.align		4
.L_646:
        /*1424*/ 	.byte	0x03, 0x38
        /*1426*/ 	.short	0x0009


	//----- nvinfo : EIATTR_EXIT_INSTR_OFFSETS
	.align		4
        /*1428*/ 	.byte	0x04, 0x1c
        /*142a*/ 	.short	(.L_648 - .L_647)


	//   ....[0]....
.L_647:
        /*142c*/ 	.word	0x000146d0


	//----- nvinfo : EIATTR_MAX_THREADS
	.align		4
.L_648:
        /*1430*/ 	.byte	0x04, 0x05
        /*1432*/ 	.short	(.L_650 - .L_649)
.L_649:
        /*1434*/ 	.word	0x00000180
        /*1438*/ 	.word	0x00000001
        /*143c*/ 	.word	0x00000001


	//----- nvinfo : EIATTR_CRS_STACK_SIZE
	.align		4
.L_650:
        /*1440*/ 	.byte	0x04, 0x1e
        /*1442*/ 	.short	(.L_652 - .L_651)
.L_651:
        /*1444*/ 	.word	0x00000000


	//----- nvinfo : EIATTR_CBANK_PARAM_SIZE
	.align		4
.L_652:
        /*1448*/ 	.byte	0x03, 0x19
        /*144a*/ 	.short	0x06f0


	//----- nvinfo : EIATTR_PARAM_CBANK
	.align		4
        /*144c*/ 	.byte	0x04, 0x0a
        /*144e*/ 	.short	(.L_654 - .L_653)
	.align		4
.L_653:
        /*1450*/ 	.word	index@(.nv.constant0._ZN7cutlass13device_kernelIN5flash11enable_sm90INS1_16FlashAttnBwdSm90INS1_25CollectiveMainloopBwdSm90ILi2ELi2ELi2EN4cute5tupleIJNS5_1CILi1EEES8_S8_EEENS6_IJNS7_ILi128EEESA_NS7_ILi64EEEEEENS_6half_tEfNS_4arch4Sm90ELb0ELb1ELb1ELb0ELb0ELb1ELb0ELb0ELi2ELi1ELi2ELi2ELb0EEENS1_24CollectiveEpilogueBwdGQAISC_fSF_Li256ELb0ELb0EEENS1_19SingleTileSchedulerILb0ELb0ELb0ELi128EEEEEEEEEvNT_6ParamsE)
        /*1454*/ 	.short	0x0210
        /*1456*/ 	.short	0x06f0


	//----- nvinfo : EIATTR_SW_WAR
	.align		4
.L_654:
        /*1458*/ 	.byte	0x04, 0x36
        /*145a*/ 	.short	(.L_656 - .L_655)
.L_655:
        /*145c*/ 	.word	0x00000008
.L_656:


//--------------------- .nv.info._ZN7cutlass13device_kernelIN5flash11enable_sm90INS1_16FlashAttnBwdSm90INS1_25CollectiveMainloopBwdSm90ILi2ELi2ELi2EN4cute5tupleIJNS5_1CILi1EEES8_S8_EEENS6_IJNS7_ILi128EEESA_NS7_ILi64EEEEEENS_6half_tEfNS_4arch4Sm90ELb0ELb1ELb1ELb0ELb1ELb1ELb0ELb0ELi2ELi1ELi2ELi2ELb0EEENS1_24CollectiveEpilogueBwdGQAISC_fSF_Li256ELb0ELb1EEENS1_19SingleTileSchedulerILb0ELb0ELb0ELi128EEEEEEEEEvNT_6ParamsE --------------------------
	.section	.nv.info._ZN7cutlass13device_kernelIN5flash11enable_sm90INS1_16FlashAttnBwdSm90INS1_25CollectiveMainloopBwdSm90ILi2ELi2ELi2EN4cute5tupleIJNS5_1CILi1EEES8_S8_EEENS6_IJNS7_ILi128EEESA_NS7_ILi64EEEEEENS_6half_tEfNS_4arch4Sm90ELb0ELb1ELb1ELb0ELb1ELb1ELb0ELb0ELi2ELi1ELi2ELi2ELb0EEENS1_24CollectiveEpilogueBwdGQAISC_fSF_Li256ELb0ELb1EEENS1_19SingleTileSchedulerILb0ELb0ELb0ELi128EEEEEEEEEvNT_6ParamsE,"",@"SHT_CUDA_INFO"
	.sectionflags	@""
	.align	4


	//----- nvinfo : EIATTR_CUDA_API_VERSION
	.align		4
        /*0000*/ 	.byte	0x04, 0x37
        /*0002*/ 	.short	(.L_658 - .L_657)
.L_657:
        /*0004*/ 	.word	0x00000082


	//----- nvinfo : EIATTR_KPARAM_INFO
	.align		4
.L_658:
        /*0008*/ 	.byte	0x04, 0x17
        /*000a*/ 	.short	(.L_660 - .L_659)
.L_659:
        /*000c*/ 	.word	0x00000000
        /*0010*/ 	.short	0x0000
        /*0012*/ 	.short	0x0070
        /*0014*/ 	.byte	0x00, 0xf0, 0x01, 0x1a


	//----- nvinfo : EIATTR_SPARSE_MMA_MASK
	.align		4
.L_660:
        /*0018*/ 	.byte	0x03, 0x50
        /*001a*/ 	.short	0x0000


	//----- nvinfo : EIATTR_MAXREG_COUNT
	.align		4
        /*001c*/ 	.byte	0x03, 0x1b
        /*001e*/ 	.short	0x00a8


	//----- nvinfo : EIATTR_NUM_BARRIERS
	.align		4
        /*0020*/ 	.byte	0x02, 0x4c
        /*0022*/ 	.byte	0x10
	.zero		1


	//----- nvinfo : EIATTR_EXTERNS
	.align		4
        /*0024*/ 	.byte	0x04, 0x0f
        /*0026*/ 	.short	(.L_662 - .L_661)


	//   ....[0]....
	.align		4
.L_661:
        /*0028*/ 	.word	index@(__assertfail)


	//----- nvinfo : EIATTR_ANNOTATIONS
	.align		4
.L_662:
        /*002c*/ 	.byte	0x04, 0x55
        /*002e*/ 	.short	(.L_664 - .L_663)


	//   ....[0]....
.L_663:
        /* <DEDUP_REMOVED lines=156> */


	//----- nvinfo : EIATTR_MERCURY_ISA_VERSION
	.align		4
.L_664:
        /*09e0*/ 	.byte	0x03, 0x5f
        /*09e2*/ 	.short	0x0101


	//----- nvinfo : EIATTR_INT_WARP_WIDE_INSTR_OFFSETS
	.align		4
        /*09e4*/ 	.byte	0x04, 0x31
        /*09e6*/ 	.short	(.L_666 - .L_665)


	//   ....[0]....
.L_665:
        /*09e8*/ 	.word	0x00000190


	//   ....[1]....
        /*09ec*/ 	.word	0x000001c0


	//   ....[2]....
        /*09f0*/ 	.word	0x00012ac0


	//   ....[3]....
        /*09f4*/ 	.word	0x000130b0


	//   ....[4]....
        /*09f8*/ 	.word	0x00013560


	//   ....[5]....
        /*09fc*/ 	.word	0x00013820


	//   ....[6]....
        /*0a00*/ 	.word	0x00013a80


	//   ....[7]....
        /*0a04*/ 	.word	0x00013c10


	//----- nvinfo : EIATTR_COOP_GROUP_MASK_REGIDS
	.align		4
.L_666:
        /*0a08*/ 	.byte	0x04, 0x29
        /*0a0a*/ 	.short	(.L_668 - .L_667)


	//   ....[0]....
.L_667:
        /*0a0c*/ 	.word	0xffffffff


	//   ....[1]....
        /*0a10*/ 	.word	0xffffffff


	//   ....[2]....
        /*0a14*/ 	.word	0xffffffff


	//   ....[3]....
        /*0a18*/ 	.word	0xffffffff


	//   ....[4]....
        /*0a1c*/ 	.word	0xffffffff


	//   ....[5]....
        /*0a20*/ 	.word	0xffffffff


	//   ....[6]....
        /*0a24*/ 	.word	0xffffffff


	//   ....[7]....
        /*0a28*/ 	.word	0xffffffff


	//   ....[8]....
        /*0a2c*/ 	.word	0xffffffff


	//   ....[9]....
        /*0a30*/ 	.word	0xffffffff


	//   ....[10]....
        /*0a34*/ 	.word	0xffffffff


	//   ....[11]....
        /*0a38*/ 	.word	0xffffffff


	//   ....[12]....
        /*0a3c*/ 	.word	0xffffffff


	//   ....[13]....
        /*0a40*/ 	.word	0xffffffff


	//   ....[14]....
        /*0a44*/ 	.word	0xffffffff


	//   ....[15]....
        /*0a48*/ 	.word	0xffffffff


	//   ....[16]....
        /*0a4c*/ 	.word	0xffffffff


	//   ....[17]....
        /*0a50*/ 	.word	0xffffffff


	//   ....[18]....
        /*0a54*/ 	.word	0xffffffff


	//   ....[19]....
        /*0a58*/ 	.word	0xffffffff


	//   ....[20]....
        /*0a5c*/ 	.word	0xffffffff


	//   ....[21]....
        /*0a60*/ 	.word	0xffffffff


	//   ....[22]....
        /*0a64*/ 	.word	0xffffffff


	//   ....[23]....
        /*0a68*/ 	.word	0xffffffff


	//   ....[24]....
        /*0a6c*/ 	.word	0xffffffff


	//   ....[25]....
        /*0a70*/ 	.word	0xffffffff


	//   ....[26]....
        /*0a74*/ 	.word	0xffffffff


	//   ....[27]....
        /*0a78*/ 	.word	0xffffffff


	//   ....[28]....
        /*0a7c*/ 	.word	0xffffffff


	//   ....[29]....
        /*0a80*/ 	.word	0xffffffff


	//   ....[30]....
        /*0a84*/ 	.word	0xffffffff


	//   ....[31]....
        /*0a88*/ 	.word	0xffffffff


	//   ....[32]....
        /*0a8c*/ 	.word	0xffffffff


	//   ....[33]....
        /*0a90*/ 	.word	0xffffffff


	//   ....[34]....
        /*0a94*/ 	.word	0xffffffff


	//   ....[35]....
        /*0a98*/ 	.word	0xffffffff


	//   ....[36]....
        /*0a9c*/ 	.word	0xffffffff


	//   ....[37]....
        /*0aa0*/ 	.word	0xffffffff


	//   ....[38]....
        /*0aa4*/ 	.word	0xffffffff


	//   ....[39]....
        /*0aa8*/ 	.word	0xffffffff


	//   ....[40]....
        /*0aac*/ 	.word	0xffffffff


	//   ....[41]....
        /*0ab0*/ 	.word	0xffffffff


	//   ....[42]....
        /*0ab4*/ 	.word	0xffffffff


	//   ....[43]....
        /*0ab8*/ 	.word	0xffffffff


	//   ....[44]....
        /*0abc*/ 	.word	0xffffffff


	//   ....[45]....
        /*0ac0*/ 	.word	0xffffffff


	//   ....[46]....
        /*0ac4*/ 	.word	0xffffffff


	//   ....[47]....
        /*0ac8*/ 	.word	0xffffffff


	//   ....[48]....
        /*0acc*/ 	.word	0xffffffff


	//   ....[49]....
        /*0ad0*/ 	.word	0xffffffff


	//   ....[50]....
        /*0ad4*/ 	.word	0xffffffff


	//   ....[51]....
        /*0ad8*/ 	.word	0xffffffff


	//   ....[52]....
        /*0adc*/ 	.word	0xffffffff


	//   ....[53]....
        /*0ae0*/ 	.word	0xffffffff


	//   ....[54]....
        /*0ae4*/ 	.word	0xffffffff


	//   ....[55]....
        /*0ae8*/ 	.word	0xffffffff


	//   ....[56]....
        /*0aec*/ 	.word	0xffffffff


	//   ....[57]....
        /*0af0*/ 	.word	0xffffffff


	//   ....[58]....
        /*0af4*/ 	.word	0xffffffff


	//   ....[59]....
        /*0af8*/ 	.word	0xffffffff


	//   ....[60]....
        /*0afc*/ 	.word	0xffffffff


	//   ....[61]....
        /*0b00*/ 	.word	0xffffffff


	//   ....[62]....
        /*0b04*/ 	.word	0xffffffff


	//   ....[63]....
        /*0b08*/ 	.word	0xffffffff


	//   ....[64]....
        /*0b0c*/ 	.word	0xffffffff


	//   ....[65]....
        /*0b10*/ 	.word	0xffffffff


	//   ....[66]....
        /*0b14*/ 	.word	0xffffffff


	//   ....[67]....
        /*0b18*/ 	.word	0xffffffff


	//   ....[68]....
        /*0b1c*/ 	.word	0xffffffff


	//   ....[69]....
        /*0b20*/ 	.word	0xffffffff


	//   ....[70]....
        /*0b24*/ 	.word	0xffffffff


	//   ....[71]....
        /*0b28*/ 	.word	0xffffffff


	//   ....[72]....
        /*0b2c*/ 	.word	0xffffffff


	//   ....[73]....
        /*0b30*/ 	.word	0xffffffff


	//   ....[74]....
        /*0b34*/ 	.word	0xffffffff


	//   ....[75]....
        /*0b38*/ 	.word	0xffffffff


	//   ....[76]....
        /*0b3c*/ 	.word	0xffffffff


	//   ....[77]....
        /*0b40*/ 	.word	0xffffffff


	//   ....[78]....
        /*0b44*/ 	.word	0xffffffff


	//   ....[79]....
        /*0b48*/ 	.word	0xffffffff


	//   ....[80]....
        /*0b4c*/ 	.word	0xffffffff


	//   ....[81]....
        /*0b50*/ 	.word	0xffffffff


	//   ....[82]....
        /*0b54*/ 	.word	0xffffffff


	//   ....[83]....
        /*0b58*/ 	.word	0xffffffff


	//   ....[84]....
        /*0b5c*/ 	.word	0xffffffff


	//   ....[85]....
        /*0b60*/ 	.word	0xffffffff


	//   ....[86]....
        /*0b64*/ 	.word	0xffffffff


	//   ....[87]....
        /*0b68*/ 	.word	0xffffffff


	//   ....[88]....
        /*0b6c*/ 	.word	0xffffffff


	//   ....[89]....
        /*0b70*/ 	.word	0xffffffff


	//   ....[90]....
        /*0b74*/ 	.word	0xffffffff


	//   ....[91]....
        /*0b78*/ 	.word	0xffffffff


	//   ....[92]....
        /*0b7c*/ 	.word	0xffffffff


	//   ....[93]....
        /*0b80*/ 	.word	0xffffffff


	//   ....[94]....
        /*0b84*/ 	.word	0xffffffff


	//   ....[95]....
        /*0b88*/ 	.word	0xffffffff


	//   ....[96]....
        /*0b8c*/ 	.word	0xffffffff


	//   ....[97]....
        /*0b90*/ 	.word	0xffffffff


	//   ....[98]....
        /*0b94*/ 	.word	0xffffffff


	//   ....[99]....
        /*0b98*/ 	.word	0xffffffff


	//   ....[100]....
        /*0b9c*/ 	.word	0xffffffff


	//   ....[101]....
        /*0ba0*/ 	.word	0xffffffff


	//   ....[102]....
        /*0ba4*/ 	.word	0xffffffff


	//   ....[103]....
        /*0ba8*/ 	.word	0xffffffff


	//   ....[104]....
        /*0bac*/ 	.word	0xffffffff


	//   ....[105]....
        /*0bb0*/ 	.word	0xffffffff


	//   ....[106]....
        /*0bb4*/ 	.word	0xffffffff


	//   ....[107]....
        /*0bb8*/ 	.word	0xffffffff


	//   ....[108]....
        /*0bbc*/ 	.word	0xffffffff


	//   ....[109]....
        /*0bc0*/ 	.word	0xffffffff


	//   ....[110]....
        /*0bc4*/ 	.word	0xffffffff


	//   ....[111]....
        /*0bc8*/ 	.word	0xffffffff


	//   ....[112]....
        /*0bcc*/ 	.word	0xffffffff


	//   ....[113]....
        /*0bd0*/ 	.word	0xffffffff


	//   ....[114]....
        /*0bd4*/ 	.word	0xffffffff


	//   ....[115]....
        /*0bd8*/ 	.word	0xffffffff


	//   ....[116]....
        /*0bdc*/ 	.word	0xffffffff


	//   ....[117]....
        /*0be0*/ 	.word	0xffffffff


	//   ....[118]....
        /*0be4*/ 	.word	0xffffffff


	//   ....[119]....
        /*0be8*/ 	.word	0xffffffff


	//   ....[120]....
        /*0bec*/ 	.word	0xffffffff


	//   ....[121]....
        /*0bf0*/ 	.word	0xffffffff


	//   ....[122]....
        /*0bf4*/ 	.word	0xffffffff


	//   ....[123]....
        /*0bf8*/ 	.word	0xffffffff


	//   ....[124]....
        /*0bfc*/ 	.word	0xffffffff


	//   ....[125]....
        /*0c00*/ 	.word	0xffffffff


	//   ....[126]....
        /*0c04*/ 	.word	0xffffffff


	//   ....[127]....
        /*0c08*/ 	.word	0xffffffff


	//   ....[128]....
        /*0c0c*/ 	.word	0xffffffff


	//   ....[129]....
        /*0c10*/ 	.word	0xffffffff


	//   ....[130]....
        /*0c14*/ 	.word	0xffffffff


	//   ....[131]....
        /*0c18*/ 	.word	0xffffffff


	//   ....[132]....
        /*0c1c*/ 	.word	0xffffffff


	//   ....[133]....
        /*0c20*/ 	.word	0xffffffff


	//   ....[134]....
        /*0c24*/ 	.word	0xffffffff


	//   ....[135]....
        /*0c28*/ 	.word	0xffffffff


	//   ....[136]....
        /*0c2c*/ 	.word	0xffffffff


	//   ....[137]....
        /*0c30*/ 	.word	0xffffffff


	//   ....[138]....
        /*0c34*/ 	.word	0xffffffff


	//   ....[139]....
        /*0c38*/ 	.word	0xffffffff


	//   ....[140]....
        /*0c3c*/ 	.word	0xffffffff


	//   ....[141]....
        /*0c40*/ 	.word	0xffffffff


	//   ....[142]....
        /*0c44*/ 	.word	0xffffffff


	//   ....[143]....
        /*0c48*/ 	.word	0xffffffff


	//   ....[144]....
        /*0c4c*/ 	.word	0xffffffff


	//   ....[145]....
        /*0c50*/ 	.word	0xffffffff


	//   ....[146]....
        /*0c54*/ 	.word	0xffffffff


	//   ....[147]....
        /*0c58*/ 	.word	0xffffffff


	//   ....[148]....
        /*0c5c*/ 	.word	0xffffffff


	//   ....[149]....
        /*0c60*/ 	.word	0xffffffff


	//   ....[150]....
        /*0c64*/ 	.word	0xffffffff


	//   ....[151]....
        /*0c68*/ 	.word	0xffffffff


	//   ....[152]....
        /*0c6c*/ 	.word	0xffffffff


	//   ....[153]....
        /*0c70*/ 	.word	0xffffffff


	//   ....[154]....
        /*0c74*/ 	.word	0xffffffff


	//   ....[155]....
        /*0c78*/ 	.word	0xffffffff


	//   ....[156]....
        /*0c7c*/ 	.word	0xffffffff


	//   ....[157]....
        /*0c80*/ 	.word	0xffffffff


	//   ....[158]....
        /*0c84*/ 	.word	0xffffffff


	//   ....[159]....
        /*0c88*/ 	.word	0xffffffff


	//   ....[160]....
        /*0c8c*/ 	.word	0xffffffff


	//   ....[161]....
        /*0c90*/ 	.word	0xffffffff


	//   ....[162]....
        /*0c94*/ 	.word	0xffffffff


	//   ....[163]....
        /*0c98*/ 	.word	0xffffffff


	//   ....[164]....
        /*0c9c*/ 	.word	0xffffffff


	//   ....[165]....
        /*0ca0*/ 	.word	0xffffffff


	//   ....[166]....
        /*0ca4*/ 	.word	0xffffffff


	//   ....[167]....
        /*0ca8*/ 	.word	0xffffffff


	//   ....[168]....
        /*0cac*/ 	.word	0xffffffff


	//   ....[169]....
        /*0cb0*/ 	.word	0xffffffff


	//   ....[170]....
        /*0cb4*/ 	.word	0xffffffff


	//   ....[171]....
        /*0cb8*/ 	.word	0xffffffff


	//   ....[172]....
        /*0cbc*/ 	.word	0xffffffff


	//   ....[173]....
        /*0cc0*/ 	.word	0xffffffff


	//   ....[174]....
        /*0cc4*/ 	.word	0xffffffff


	//   ....[175]....
        /*0cc8*/ 	.word	0xffffffff


	//   ....[176]....
        /*0ccc*/ 	.word	0xffffffff


	//   ....[177]....
        /*0cd0*/ 	.word	0xffffffff


	//   ....[178]....
        /*0cd4*/ 	.word	0xffffffff


	//   ....[179]....
        /*0cd8*/ 	.word	0xffffffff


	//   ....[180]....
        /*0cdc*/ 	.word	0xffffffff


	//   ....[181]....
        /*0ce0*/ 	.word	0xffffffff


	//   ....[182]....
        /*0ce4*/ 	.word	0xffffffff


	//   ....[183]....
        /*0ce8*/ 	.word	0xffffffff


	//   ....[184]....
        /*0cec*/ 	.word	0xffffffff


	//   ....[185]....
        /*0cf0*/ 	.word	0xffffffff


	//   ....[186]....
        /*0cf4*/ 	.word	0xffffffff


	//   ....[187]....
        /*0cf8*/ 	.word	0xffffffff


	//   ....[188]....
        /*0cfc*/ 	.word	0xffffffff


	//   ....[189]....
        /*0d00*/ 	.word	0xffffffff


	//   ....[190]....
        /*0d04*/ 	.word	0xffffffff


	//   ....[191]....
        /*0d08*/ 	.word	0xffffffff


	//   ....[192]....
        /*0d0c*/ 	.word	0xffffffff


	//   ....[193]....
        /*0d10*/ 	.word	0xffffffff


	//   ....[194]....
        /*0d14*/ 	.word	0xffffffff


	//   ....[195]....
        /*0d18*/ 	.word	0xffffffff


	//   ....[196]....
        /*0d1c*/ 	.word	0xffffffff


	//   ....[197]....
        /*0d20*/ 	.word	0xffffffff


	//   ....[198]....
        /*0d24*/ 	.word	0xffffffff


	//   ....[199]....
        /*0d28*/ 	.word	0xffffffff


	//   ....[200]....
        /*0d2c*/ 	.word	0xffffffff


	//   ....[201]....
        /*0d30*/ 	.word	0xffffffff


	//   ....[202]....
        /*0d34*/ 	.word	0xffffffff


	//   ....[203]....
        /*0d38*/ 	.word	0xffffffff


	//   ....[204]....
        /*0d3c*/ 	.word	0xffffffff


	//   ....[205]....
        /*0d40*/ 	.word	0xffffffff


	//   ....[206]....
        /*0d44*/ 	.word	0xffffffff


	//   ....[207]....
        /*0d48*/ 	.word	0xffffffff


	//   ....[208]....
        /*0d4c*/ 	.word	0xffffffff


	//   ....[209]....
        /*0d50*/ 	.word	0xffffffff


	//   ....[210]....
        /*0d54*/ 	.word	0xffffffff


	//   ....[211]....
        /*0d58*/ 	.word	0xffffffff


	//   ....[212]....
        /*0d5c*/ 	.word	0x0500000f


	//   ....[213]....
        /*0d60*/ 	.word	0x0500000f


	//   ....[214]....
        /*0d64*/ 	.word	0x0500000f


	//   ....[215]....
        /*0d68*/ 	.word	0x0500000f


	//   ....[216]....
        /*0d6c*/ 	.word	0x0500000f


	//   ....[217]....
        /*0d70*/ 	.word	0x0500000f


	//----- nvinfo : EIATTR_COOP_GROUP_INSTR_OFFSETS
	.align		4
.L_668:
        /*0d74*/ 	.byte	0x04, 0x28
        /*0d76*/ 	.short	(.L_670 - .L_669)


	//   ....[0]....
.L_669:
        /*0d78*/ 	.word	0x00000070


	//   ....[1]....
        /*0d7c*/ 	.word	0x000001a0


	//   ....[2]....
        /*0d80*/ 	.word	0x000001f0


	//   ....[3]....
        /*0d84*/ 	.word	0x000003e0


	//   ....[4]....
        /*0d88*/ 	.word	0x00000610


	//   ....[5]....
        /*0d8c*/ 	.word	0x00000f60


	//   ....[6]....
        /*0d90*/ 	.word	0x00003240


	//   ....[7]....
        /*0d94*/ 	.word	0x00003780


	//   ....[8]....
        /*0d98*/ 	.word	0x00003ae0


	//   ....[9]....
        /*0d9c*/ 	.word	0x00003b10


	//   ....[10]....
        /*0da0*/ 	.word	0x00003b60


	//   ....[11]....
        /*0da4*/ 	.word	0x00003ba0


	//   ....[12]....
        /*0da8*/ 	.word	0x00003bc0


	//   ....[13]....
        /*0dac*/ 	.word	0x00003c70


	//   ....[14]....
        /*0db0*/ 	.word	0x00003cc0


	//   ....[15]....
        /*0db4*/ 	.word	0x00003d00


	//   ....[16]....
        /*0db8*/ 	.word	0x00003d30


	//   ....[17]....
        /*0dbc*/ 	.word	0x00003d50


	//   ....[18]....
        /*0dc0*/ 	.word	0x00003d60


	//   ....[19]....
        /*0dc4*/ 	.word	0x00003dd0


	//   ....[20]....
        /*0dc8*/ 	.word	0x00003e10


	//   ....[21]....
        /*0dcc*/ 	.word	0x00003e40


	//   ....[22]....
        /*0dd0*/ 	.word	0x00003e80


	//   ....[23]....
        /*0dd4*/ 	.word	0x00003ee0


	//   ....[24]....
        /*0dd8*/ 	.word	0x00003fd0


	//   ....[25]....
        /*0ddc*/ 	.word	0x00004040


	//   ....[26]....
        /*0de0*/ 	.word	0x00004070


	//   ....[27]....
        /*0de4*/ 	.word	0x000040d0


	//   ....[28]....
        /*0de8*/ 	.word	0x00004110


	//   ....[29]....
        /*0dec*/ 	.word	0x00004130


	//   ....[30]....
        /*0df0*/ 	.word	0x00004160


	//   ....[31]....
        /*0df4*/ 	.word	0x00004190


	//   ....[32]....
        /*0df8*/ 	.word	0x000041b0


	//   ....[33]....
        /*0dfc*/ 	.word	0x000042d0


	//   ....[34]....
        /*0e00*/ 	.word	0x00004310


	//   ....[35]....
        /*0e04*/ 	.word	0x00004340


	//   ....[36]....
        /*0e08*/ 	.word	0x00004370


	//   ....[37]....
        /*0e0c*/ 	.word	0x00004390


	//   ....[38]....
        /*0e10*/ 	.word	0x00004440


	//   ....[39]....
        /*0e14*/ 	.word	0x00004470


	//   ....[40]....
        /*0e18*/ 	.word	0x000044b0


	//   ....[41]....
        /*0e1c*/ 	.word	0x000044d0


	//   ....[42]....
        /*0e20*/ 	.word	0x000044f0


	//   ....[43]....
        /*0e24*/ 	.word	0x00004500


	//   ....[44]....
        /*0e28*/ 	.word	0x00004550


	//   ....[45]....
        /*0e2c*/ 	.word	0x00004580


	//   ....[46]....
        /*0e30*/ 	.word	0x000045c0


	//   ....[47]....
        /*0e34*/ 	.word	0x000045f0


	//   ....[48]....
        /*0e38*/ 	.word	0x00004700


	//   ....[49]....
        /*0e3c*/ 	.word	0x000047a0


	//   ....[50]....
        /*0e40*/ 	.word	0x000047b0


	//   ....[51]....
        /*0e44*/ 	.word	0x00004880


	//   ....[52]....
        /*0e48*/ 	.word	0x000048b0


	//   ....[53]....
        /*0e4c*/ 	.word	0x000048f0


	//   ....[54]....
        /*0e50*/ 	.word	0x000049b0


	//   ....[55]....
        /*0e54*/ 	.word	0x00004b50


	//   ....[56]....
        /*0e58*/ 	.word	0x00004b90


	//   ....[57]....
        /*0e5c*/ 	.word	0x00004c40


	//   ....[58]....
        /*0e60*/ 	.word	0x00004c80


	//   ....[59]....
        /*0e64*/ 	.word	0x00004cc0


	//   ....[60]....
        /*0e68*/ 	.word	0x00004d40


	//   ....[61]....
        /*0e6c*/ 	.word	0x00004d80


	//   ....[62]....
        /*0e70*/ 	.word	0x00004eb0


	//   ....[63]....
        /*0e74*/ 	.word	0x00005020


	//   ....[64]....
        /*0e78*/ 	.word	0x00005050


	//   ....[65]....
        /*0e7c*/ 	.word	0x00005070


	//   ....[66]....
        /*0e80*/ 	.word	0x00005090


	//   ....[67]....
        /*0e84*/ 	.word	0x000050d0


	//   ....[68]....
        /*0e88*/ 	.word	0x000050f0


	//   ....[69]....
        /*0e8c*/ 	.word	0x00005170


	//   ....[70]....
        /*0e90*/ 	.word	0x000083d0


	//   ....[71]....
        /*0e94*/ 	.word	0x000083e0


	//   ....[72]....
        /*0e98*/ 	.word	0x000083f0


	//   ....[73]....
        /*0e9c*/ 	.word	0x00008440


	//   ....[74]....
        /*0ea0*/ 	.word	0x00008450


	//   ....[75]....
        /*0ea4*/ 	.word	0x000084d0


	//   ....[76]....
        /*0ea8*/ 	.word	0x00008560


	//   ....[77]....
        /*0eac*/ 	.word	0x00008640


	//   ....[78]....
        /*0eb0*/ 	.word	0x00008660


	//   ....[79]....
        /*0eb4*/ 	.word	0x00008680


	//   ....[80]....
        /*0eb8*/ 	.word	0x000086e0


	//   ....[81]....
        /*0ebc*/ 	.word	0x00008770


	//   ....[82]....
        /*0ec0*/ 	.word	0x000087d0


	//   ....[83]....
        /*0ec4*/ 	.word	0x00008860


	//   ....[84]....
        /*0ec8*/ 	.word	0x000088f0


	//   ....[85]....
        /*0ecc*/ 	.word	0x00008900


	//   ....[86]....
        /*0ed0*/ 	.word	0x00008930


	//   ....[87]....
        /*0ed4*/ 	.word	0x00008970


	//   ....[88]....
        /*0ed8*/ 	.word	0x00008980


	//   ....[89]....
        /*0edc*/ 	.word	0x00008a80


	//   ....[90]....
        /*0ee0*/ 	.word	0x00008af0


	//   ....[91]....
        /*0ee4*/ 	.word	0x00008b20


	//   ....[92]....
        /*0ee8*/ 	.word	0x00008b50


	//   ....[93]....
        /*0eec*/ 	.word	0x00008b70


	//   ....[94]....
        /*0ef0*/ 	.word	0x00008ba0


	//   ....[95]....
        /*0ef4*/ 	.word	0x00008be0


	//   ....[96]....
        /*0ef8*/ 	.word	0x00008c10


	//   ....[97]....
        /*0efc*/ 	.word	0x00008cd0


	//   ....[98]....
        /*0f00*/ 	.word	0x00008d10


	//   ....[99]....
        /*0f04*/ 	.word	0x00008d70


	//   ....[100]....
        /*0f08*/ 	.word	0x00008dc0


	//   ....[101]....
        /*0f0c*/ 	.word	0x00008e80


	//   ....[102]....
        /*0f10*/ 	.word	0x00008ec0


	//   ....[103]....
        /*0f14*/ 	.word	0x00009080


	//   ....[104]....
        /*0f18*/ 	.word	0x00009090


	//   ....[105]....
        /*0f1c*/ 	.word	0x000090c0


	//   ....[106]....
        /*0f20*/ 	.word	0x00009260


	//   ....[107]....
        /*0f24*/ 	.word	0x00009360


	//   ....[108]....
        /*0f28*/ 	.word	0x000093c0


	//   ....[109]....
        /*0f2c*/ 	.word	0x00009400


	//   ....[110]....
        /*0f30*/ 	.word	0x00009640


	//   ....[111]....
        /*0f34*/ 	.word	0x000096e0


	//   ....[112]....
        /*0f38*/ 	.word	0x00009750


	//   ....[113]....
        /*0f3c*/ 	.word	0x00009760


	//   ....[114]....
        /*0f40*/ 	.word	0x00009770


	//   ....[115]....
        /*0f44*/ 	.word	0x00009810


	//   ....[116]....
        /*0f48*/ 	.word	0x00009880


	//   ....[117]....
        /*0f4c*/ 	.word	0x00009960


	//   ....[118]....
        /*0f50*/ 	.word	0x000099e0


	//   ....[119]....
        /*0f54*/ 	.word	0x00009cb0


	//   ....[120]....
        /*0f58*/ 	.word	0x00009cc0


	//   ....[121]....
        /*0f5c*/ 	.word	0x00009cd0


	//   ....[122]....
        /*0f60*/ 	.word	0x00009ce0


	//   ....[123]....
        /*0f64*/ 	.word	0x00009cf0


	//   ....[124]....
        /*0f68*/ 	.word	0x00009d00


	//   ....[125]....
        /*0f6c*/ 	.word	0x00009d10


	//   ....[126]....
        /*0f70*/ 	.word	0x0000a080


	//   ....[127]....
        /*0f74*/ 	.word	0x0000a090


	//   ....[128]....
        /*0f78*/ 	.word	0x0000a0a0


	//   ....[129]....
        /*0f7c*/ 	.word	0x0000a0b0


	//   ....[130]....
        /*0f80*/ 	.word	0x0000a0c0


	//   ....[131]....
        /*0f84*/ 	.word	0x0000a0d0


	//   ....[132]....
        /*0f88*/ 	.word	0x0000a0e0


	//   ....[133]....
        /*0f8c*/ 	.word	0x0000a0f0


	//   ....[134]....
        /*0f90*/ 	.word	0x0000d730


	//   ....[135]....
        /*0f94*/ 	.word	0x0000e0b0


	//   ....[136]....
        /*0f98*/ 	.word	0x0000e0f0


	//   ....[137]....
        /*0f9c*/ 	.word	0x0000e140


	//   ....[138]....
        /*0fa0*/ 	.word	0x0000e200


	//   ....[139]....
        /*0fa4*/ 	.word	0x0000e210


	//   ....[140]....
        /*0fa8*/ 	.word	0x0000e2a0


	//   ....[141]....
        /*0fac*/ 	.word	0x0000e320


	//   ....[142]....
        /*0fb0*/ 	.word	0x0000e330


	//   ....[143]....
        /*0fb4*/ 	.word	0x0000e340


	//   ....[144]....
        /*0fb8*/ 	.word	0x0000e390


	//   ....[145]....
        /*0fbc*/ 	.word	0x0000e3a0


	//   ....[146]....
        /*0fc0*/ 	.word	0x0000e4c0


	//   ....[147]....
        /*0fc4*/ 	.word	0x0000e500


	//   ....[148]....
        /*0fc8*/ 	.word	0x0000e530


	//   ....[149]....
        /*0fcc*/ 	.word	0x0000e540


	//   ....[150]....
        /*0fd0*/ 	.word	0x0000e580


	//   ....[151]....
        /*0fd4*/ 	.word	0x0000e620


	//   ....[152]....
        /*0fd8*/ 	.word	0x0000e680


	//   ....[153]....
        /*0fdc*/ 	.word	0x0000e6b0


	//   ....[154]....
        /*0fe0*/ 	.word	0x0000e6d0


	//   ....[155]....
        /*0fe4*/ 	.word	0x0000e780


	//   ....[156]....
        /*0fe8*/ 	.word	0x0000e790


	//   ....[157]....
        /*0fec*/ 	.word	0x0000e7a0


	//   ....[158]....
        /*0ff0*/ 	.word	0x0000e7f0


	//   ....[159]....
        /*0ff4*/ 	.word	0x0000e830


	//   ....[160]....
        /*0ff8*/ 	.word	0x0000e840


	//   ....[161]....
        /*0ffc*/ 	.word	0x0000e850


	//   ....[162]....
        /*1000*/ 	.word	0x0000e8a0


	//   ....[163]....
        /*1004*/ 	.word	0x0000e930


	//   ....[164]....
        /*1008*/ 	.word	0x0000e970


	//   ....[165]....
        /*100c*/ 	.word	0x0000e9a0


	//   ....[166]....
        /*1010*/ 	.word	0x0000e9b0


	//   ....[167]....
        /*1014*/ 	.word	0x0000ea10


	//   ....[168]....
        /*1018*/ 	.word	0x0000ea20


	//   ....[169]....
        /*101c*/ 	.word	0x0000ea50


	//   ....[170]....
        /*1020*/ 	.word	0x0000ea60


	//   ....[171]....
        /*1024*/ 	.word	0x0000eaa0


	//   ....[172]....
        /*1028*/ 	.word	0x0000eb20


	//   ....[173]....
        /*102c*/ 	.word	0x0000eb50


	//   ....[174]....
        /*1030*/ 	.word	0x0000eb70


	//   ....[175]....
        /*1034*/ 	.word	0x0000ee10


	//   ....[176]....
        /*1038*/ 	.word	0x0000ee70


	//   ....[177]....
        /*103c*/ 	.word	0x0000eeb0


	//   ....[178]....
        /*1040*/ 	.word	0x0000ef00


	//   ....[179]....
        /*1044*/ 	.word	0x0000ef70


	//   ....[180]....
        /*1048*/ 	.word	0x0000efb0


	//   ....[181]....
        /*104c*/ 	.word	0x0000efc0


	//   ....[182]....
        /*1050*/ 	.word	0x0000f290


	//   ....[183]....
        /*1054*/ 	.word	0x0000f2c0


	//   ....[184]....
        /*1058*/ 	.word	0x0000f300


	//   ....[185]....
        /*105c*/ 	.word	0x0000f320


	//   ....[186]....
        /*1060*/ 	.word	0x0000f330


	//   ....[187]....
        /*1064*/ 	.word	0x0000f340


	//   ....[188]....
        /*1068*/ 	.word	0x0000f350


	//   ....[189]....
        /*106c*/ 	.word	0x0000f360


	//   ....[190]....
        /*1070*/ 	.word	0x0000f6f0


	//   ....[191]....
        /*1074*/ 	.word	0x0000f720


	//   ....[192]....
        /*1078*/ 	.word	0x0000f770


	//   ....[193]....
        /*107c*/ 	.word	0x0000f850


	//   ....[194]....
        /*1080*/ 	.word	0x0000f8a0


	//   ....[195]....
        /*1084*/ 	.word	0x0000f8f0


	//   ....[196]....
        /*1088*/ 	.word	0x0000f920


	//   ....[197]....
        /*108c*/ 	.word	0x0000fc50


	//   ....[198]....
        /*1090*/ 	.word	0x00011ac0


	//   ....[199]....
        /*1094*/ 	.word	0x00011c60


	//   ....[200]....
        /*1098*/ 	.word	0x00011eb0


	//   ....[201]....
        /*109c*/ 	.word	0x00012050


	//   ....[202]....
        /*10a0*/ 	.word	0x00012170


	//   ....[203]....
        /*10a4*/ 	.word	0x000126c0


	//   ....[204]....
        /*10a8*/ 	.word	0x000129f0


	//   ....[205]....
        /*10ac*/ 	.word	0x00012d30


	//   ....[206]....
        /*10b0*/ 	.word	0x00012fe0


	//   ....[207]....
        /*10b4*/ 	.word	0x00013220


	//   ....[208]....
        /*10b8*/ 	.word	0x00013490


	//   ....[209]....
        /*10bc*/ 	.word	0x00013760


	//   ....[210]....
        /*10c0*/ 	.word	0x00013980


	//   ....[211]....
        /*10c4*/ 	.word	0x00013b10


	//   ....[212]....
        /*10c8*/ 	.word	0x00015a30


	//   ....[213]....
        /*10cc*/ 	.word	0x00015cc0


	//   ....[214]....
        /*10d0*/ 	.word	0x00015d30


	//   ....[215]....
        /*10d4*/ 	.word	0x00015da0


	//   ....[216]....
        /*10d8*/ 	.word	0x00015e10


	//   ....[217]....
        /*10dc*/ 	.word	0x00015e80


	//----- nvinfo : EIATTR_REG_RECONFIG
	.align		4
.L_670:
        /*10e0*/ 	.byte	0x01, 0x54
	.zero		2


	//----- nvinfo : EIATTR_SYSCALL_OFFSETS
	.align		4
        /*10e4*/ 	.byte	0x04, 0x46
        /*10e6*/ 	.short	(.L_672 - .L_671)


	//   ....[0]....
.L_671:
        /*10e8*/ 	.word	0x00000bc0


	//   ....[1]....
        /*10ec*/ 	.word	0x00000cb0


	//   ....[2]....
        /*10f0*/ 	.word	0x00000e10


	//   ....[3]....
        /*10f4*/ 	.word	0x00000f00


	//----- nvinfo : EIATTR_MBARRIER_INSTR_OFFSETS
	.align		4
.L_672:
        /*10f8*/ 	.byte	0x04, 0x39
        /*10fa*/ 	.short	(.L_674 - .L_673)


	//   ....[0]....
.L_673:
        /*10fc*/ 	.word	0x00000290
        /*1100*/ 	.word	0x000000ff
        /*1104*/ 	.word	0x00030c00
        /*1108*/ 	.short	0x0100
        /*110a*/ 	.byte	0x06
	.zero		1


	//   ....[1]....
        /*110c*/ 	.word	0x00000390
        /*1110*/ 	.word	0x000000ff
        /*1114*/ 	.word	0x00030c10
        /*1118*/ 	.short	0x0100
        /*111a*/ 	.byte	0x08
	.zero		1


	//   ....[2]....
        /*111c*/ 	.word	0x000003a0
        /*1120*/ 	.word	0x000000ff
        /*1124*/ 	.word	0x00030c20
        /*1128*/ 	.short	0x0100
        /*112a*/ 	.byte	0x08
	.zero		1


	//   ....[3]....
        /*112c*/ 	.word	0x000003b0
        /*1130*/ 	.word	0x000000ff
        /*1134*/ 	.word	0x00030c18
        /*1138*/ 	.short	0x0100
        /*113a*/ 	.byte	0x08
	.zero		1


	//   ....[4]....
        /*113c*/ 	.word	0x000003c0
        /*1140*/ 	.word	0x000000ff
        /*1144*/ 	.word	0x00030c28
        /*1148*/ 	.short	0x0100
        /*114a*/ 	.byte	0x08
	.zero		1


	//   ....[5]....
        /*114c*/ 	.word	0x000004f0
        /*1150*/ 	.word	0x000000ff
        /*1154*/ 	.word	0x00030c30
        /*1158*/ 	.short	0x0100
        /*115a*/ 	.byte	0x08
	.zero		1


	//   ....[6]....
        /*115c*/ 	.word	0x00000500
        /*1160*/ 	.word	0x000000ff
        /*1164*/ 	.word	0x00030c40
        /*1168*/ 	.short	0x0100
        /*116a*/ 	.byte	0x08
	.zero		1


	//   ....[7]....
        /*116c*/ 	.word	0x00000510
        /*1170*/ 	.word	0x000000ff
        /*1174*/ 	.word	0x00030c38
        /*1178*/ 	.short	0x0100
        /*117a*/ 	.byte	0x08
	.zero		1


	//   ....[8]....
        /*117c*/ 	.word	0x00000520
        /*1180*/ 	.word	0x000000ff
        /*1184*/ 	.word	0x00030c48
        /*1188*/ 	.short	0x0100
        /*118a*/ 	.byte	0x08
	.zero		1


	//   ....[9]....
        /*118c*/ 	.word	0x00000fa0
        /*1190*/ 	.word	0x00000010
        /*1194*/ 	.word	0x00030c00
        /*1198*/ 	.short	0x010a
        /*119a*/ 	.byte	0x3f
	.zero		1


	//   ....[10]....
        /*119c*/ 	.word	0x000010d0
        /*11a0*/ 	.word	0x00000010
        /*11a4*/ 	.word	0x00030c00
        /*11a8*/ 	.short	0x010a
        /*11aa*/ 	.byte	0x3f
	.zero		1


	//   ....[11]....
        /*11ac*/ 	.word	0x00001bb0
        /*11b0*/ 	.word	0x00000006
        /*11b4*/ 	.word	0x00030c10
        /*11b8*/ 	.short	0x010a
        /*11ba*/ 	.byte	0x3f
	.zero		1


	//   ....[12]....
        /*11bc*/ 	.word	0x00001c20
        /*11c0*/ 	.word	0x00000006
        /*11c4*/ 	.word	0x00030c10
        /*11c8*/ 	.short	0x010a
        /*11ca*/ 	.byte	0x3f
	.zero		1


	//   ....[13]....
        /*11cc*/ 	.word	0x00002050
        /*11d0*/ 	.word	0x00000006
        /*11d4*/ 	.word	0x00030c30
        /*11d8*/ 	.short	0x010a
        /*11da*/ 	.byte	0x3f
	.zero		1


	//   ....[14]....
        /*11dc*/ 	.word	0x00002090
        /*11e0*/ 	.word	0x00000006
        /*11e4*/ 	.word	0x00030c30
        /*11e8*/ 	.short	0x010a
        /*11ea*/ 	.byte	0x3f
	.zero		1


	//   ....[15]....
        /*11ec*/ 	.word	0x00006750
        /*11f0*/ 	.word	0x00000005
        /*11f4*/ 	.word	0x00000000
        /*11f8*/ 	.short	0x0101
        /*11fa*/ 	.byte	0x3f
	.zero		1


	//   ....[16]....
        /*11fc*/ 	.word	0x00006ba0
        /*1200*/ 	.word	0x00000006
        /*1204*/ 	.word	0x00000000
        /*1208*/ 	.short	0x0101
        /*120a*/ 	.byte	0x3f
	.zero		1


	//   ....[17]....
        /*120c*/ 	.word	0x000074d0
        /*1210*/ 	.word	0x00000006
        /*1214*/ 	.word	0x00030c10
        /*1218*/ 	.short	0x010a
        /*121a*/ 	.byte	0x3f
	.zero		1


	//   ....[18]....
        /*121c*/ 	.word	0x00007550
        /*1220*/ 	.word	0x00000006
        /*1224*/ 	.word	0x00030c10
        /*1228*/ 	.short	0x010a
        /*122a*/ 	.byte	0x3f
	.zero		1


	//   ....[19]....
        /*122c*/ 	.word	0x00007960
        /*1230*/ 	.word	0x00000006
        /*1234*/ 	.word	0x00030c30
        /*1238*/ 	.short	0x010a
        /*123a*/ 	.byte	0x3f
	.zero		1


	//   ....[20]....
        /*123c*/ 	.word	0x000079a0
        /*1240*/ 	.word	0x00000006
        /*1244*/ 	.word	0x00030c30
        /*1248*/ 	.short	0x010a
        /*124a*/ 	.byte	0x3f
	.zero		1


	//   ....[21]....
        /*124c*/ 	.word	0x0000b5f0
        /*1250*/ 	.word	0x00000005
        /*1254*/ 	.word	0x00000000
        /*1258*/ 	.short	0x0101
        /*125a*/ 	.byte	0x3f
	.zero		1


	//   ....[22]....
        /*125c*/ 	.word	0x0000ba40
        /*1260*/ 	.word	0x00000006
        /*1264*/ 	.word	0x00000000
        /*1268*/ 	.short	0x0101
        /*126a*/ 	.byte	0x3f
	.zero		1


	//   ....[23]....
        /*126c*/ 	.word	0x0000c240
        /*1270*/ 	.word	0x00000006
        /*1274*/ 	.word	0x00030c10
        /*1278*/ 	.short	0x010a
        /*127a*/ 	.byte	0x3f
	.zero		1


	//   ....[24]....
        /*127c*/ 	.word	0x0000c2c0
        /*1280*/ 	.word	0x00000006
        /*1284*/ 	.word	0x00030c10
        /*1288*/ 	.short	0x010a
        /*128a*/ 	.byte	0x3f
	.zero		1


	//   ....[25]....
        /*128c*/ 	.word	0x0000c6f0
        /*1290*/ 	.word	0x00000006
        /*1294*/ 	.word	0x00030c30
        /*1298*/ 	.short	0x010a
        /*129a*/ 	.byte	0x3f
	.zero		1


	//   ....[26]....
        /*129c*/ 	.word	0x0000c730
        /*12a0*/ 	.word	0x00000006
        /*12a4*/ 	.word	0x00030c30
        /*12a8*/ 	.short	0x010a
        /*12aa*/ 	.byte	0x3f
	.zero		1


	//   ....[27]....
        /*12ac*/ 	.word	0x00010e20
        /*12b0*/ 	.word	0x00000005
        /*12b4*/ 	.word	0x00000000
        /*12b8*/ 	.short	0x0101
        /*12ba*/ 	.byte	0x3f
	.zero		1


	//   ....[28]....
        /*12bc*/ 	.word	0x000112a0
        /*12c0*/ 	.word	0x00000006
        /*12c4*/ 	.word	0x00000000
        /*12c8*/ 	.short	0x0101
        /*12ca*/ 	.byte	0x3f
	.zero		1


	//   ....[29]....
        /*12cc*/ 	.word	0x00014180
        /*12d0*/ 	.word	0x00000010
        /*12d4*/ 	.word	0x00030c20
        /*12d8*/ 	.short	0x010a
        /*12da*/ 	.byte	0x3f
	.zero		1


	//   ....[30]....
        /*12dc*/ 	.word	0x00014750
        /*12e0*/ 	.word	0x00000010
        /*12e4*/ 	.word	0x00030c40
        /*12e8*/ 	.short	0x010a
        /*12ea*/ 	.byte	0x3f
	.zero		1


	//   ....[31]....
        /*12ec*/ 	.word	0x00014980
        /*12f0*/ 	.word	0x00000010
        /*12f4*/ 	.word	0x00030c28
        /*12f8*/ 	.short	0x010a
        /*12fa*/ 	.byte	0x3f
	.zero		1


	//   ....[32]....
        /*12fc*/ 	.word	0x00014bb0
        /*1300*/ 	.word	0x00000010
        /*1304*/ 	.word	0x00030c48
        /*1308*/ 	.short	0x010a
        /*130a*/ 	.byte	0x3f
	.zero		1


	//   ....[33]....
        /*130c*/ 	.word	0x00014d90
        /*1310*/ 	.word	0x00000010
        /*1314*/ 	.word	0x00030c20
        /*1318*/ 	.short	0x010a
        /*131a*/ 	.byte	0x3f
	.zero		1


	//   ....[34]....
        /*131c*/ 	.word	0x00015040
        /*1320*/ 	.word	0x00000010
        /*1324*/ 	.word	0x00030c40
        /*1328*/ 	.short	0x010a
        /*132a*/ 	.byte	0x3f
	.zero		1


	//   ....[35]....
        /*132c*/ 	.word	0x00015240
        /*1330*/ 	.word	0x00000010
        /*1334*/ 	.word	0x00030c28
        /*1338*/ 	.short	0x010a
        /*133a*/ 	.byte	0x3f
	.zero		1


	//   ....[36]....
        /*133c*/ 	.word	0x000154c0
        /*1340*/ 	.word	0x00000003
        /*1344*/ 	.word	0x00030c40
        /*1348*/ 	.short	0x010a
        /*134a*/ 	.byte	0x3f
	.zero		1


	//   ....[37]....
        /*134c*/ 	.word	0x00015890
        /*1350*/ 	.word	0x00000006
        /*1354*/ 	.word	0x00000000
        /*1358*/ 	.short	0x010a
        /*135a*/ 	.byte	0x3f
	.zero		1


	//   ....[38]....
        /*135c*/ 	.word	0x000158f0
        /*1360*/ 	.word	0x00000003
        /*1364*/ 	.word	0x00000000
        /*1368*/ 	.short	0x010a
        /*136a*/ 	.byte	0x3f
	.zero		1


	//   ....[39]....
        /*136c*/ 	.word	0x00015950
        /*1370*/ 	.word	0x00000002
        /*1374*/ 	.word	0x00000000
        /*1378*/ 	.short	0x010a
        /*137a*/ 	.byte	0x3f
	.zero		1


	//   ....[40]....
        /*137c*/ 	.word	0x00015980
        /*1380*/ 	.word	0x00000003
        /*1384*/ 	.word	0x00000000
        /*1388*/ 	.short	0x010a
        /*138a*/ 	.byte	0x3f
	.zero		1


	//   ....[41]....
        /*138c*/ 	.word	0x00015a60
        /*1390*/ 	.word	0x00000010
        /*1394*/ 	.word	0x00030c00
        /*1398*/ 	.short	0x010a
        /*139a*/ 	.byte	0x3f
	.zero		1


	//   ....[42]....
        /*139c*/ 	.word	0x00015ab0
        /*13a0*/ 	.word	0x00000006
        /*13a4*/ 	.word	0x00030c10
        /*13a8*/ 	.short	0x010a
        /*13aa*/ 	.byte	0x3f
	.zero		1


	//   ....[43]....
        /*13ac*/ 	.word	0x00015b00
        /*13b0*/ 	.word	0x00000006
        /*13b4*/ 	.word	0x00030c30
        /*13b8*/ 	.short	0x010a
        /*13ba*/ 	.byte	0x3f
	.zero		1


	//   ....[44]....
        /*13bc*/ 	.word	0x00015b50
        /*13c0*/ 	.word	0x00000006
        /*13c4*/ 	.word	0x00030c10
        /*13c8*/ 	.short	0x010a
        /*13ca*/ 	.byte	0x3f
	.zero		1


	//   ....[45]....
        /*13cc*/ 	.word	0x00015ba0
        /*13d0*/ 	.word	0x00000006
        /*13d4*/ 	.word	0x00030c30
        /*13d8*/ 	.short	0x010a
        /*13da*/ 	.byte	0x3f
	.zero		1


	//   ....[46]....
        /*13dc*/ 	.word	0x00015bf0
        /*13e0*/ 	.word	0x00000006
        /*13e4*/ 	.word	0x00030c10
        /*13e8*/ 	.short	0x010a
        /*13ea*/ 	.byte	0x3f
	.zero		1


	//   ....[47]....
        /*13ec*/ 	.word	0x00015c40
        /*13f0*/ 	.word	0x00000006
        /*13f4*/ 	.word	0x00030c30
        /*13f8*/ 	.short	0x010a
        /*13fa*/ 	.byte	0x3f
	.zero		1


	//   ....[48]....
        /*13fc*/ 	.word	0x00015ec0
        /*1400*/ 	.word	0x00000010
        /*1404*/ 	.word	0x00030c20
        /*1408*/ 	.short	0x010a
        /*140a*/ 	.byte	0x3f
	.zero		1


	//   ....[49]....
        /*140c*/ 	.word	0x00015f10
        /*1410*/ 	.word	0x00000010
        /*1414*/ 	.word	0x00030c40
        /*1418*/ 	.short	0x010a
        /*141a*/ 	.byte	0x3f
	.zero		1


	//   ....[50]....
        /*141c*/ 	.word	0x00015f60
        /*1420*/ 	.word	0x00000010
        /*1424*/ 	.word	0x00030c28
        /*1428*/ 	.short	0x010a
        /*142a*/ 	.byte	0x3f
	.zero		1


	//   ....[51]....
        /*142c*/ 	.word	0x00015fb0
        /*1430*/ 	.word	0x00000010
        /*1434*/ 	.word	0x00030c48
        /*1438*/ 	.short	0x010a
        /*143a*/ 	.byte	0x3f
	.zero		1


	//   ....[52]....
        /*143c*/ 	.word	0x00016010
        /*1440*/ 	.word	0x00000010
        /*1444*/ 	.word	0x00030c20
        /*1448*/ 	.short	0x010a
        /*144a*/ 	.byte	0x3f
	.zero		1


	//   ....[53]....
        /*144c*/ 	.word	0x00016060
        /*1450*/ 	.word	0x00000010
        /*1454*/ 	.word	0x00030c40
        /*1458*/ 	.short	0x010a
        /*145a*/ 	.byte	0x3f
	.zero		1


	//   ....[54]....
        /*145c*/ 	.word	0x000160b0
        /*1460*/ 	.word	0x00000010
        /*1464*/ 	.word	0x00030c28
        /*1468*/ 	.short	0x010a
        /*146a*/ 	.byte	0x3f
	.zero		1


	//   ....[55]....
        /*146c*/ 	.word	0x00016100
        /*1470*/ 	.word	0x00000003
        /*1474*/ 	.word	0x00030c40
        /*1478*/ 	.short	0x010a
        /*147a*/ 	.byte	0x3f
	.zero		1


	//   ....[56]....
        /*147c*/ 	.word	0x000161d0
        /*1480*/ 	.word	0x00000006
        /*1484*/ 	.word	0x00000000
        /*1488*/ 	.short	0x010a
        /*148a*/ 	.byte	0x3f
	.zero		1


	//   ....[57]....
        /*148c*/ 	.word	0x00016220
        /*1490*/ 	.word	0x00000003
        /*1494*/ 	.word	0x00000000
        /*1498*/ 	.short	0x010a
        /*149a*/ 	.byte	0x3f
	.zero		1


	//   ....[58]....
        /*149c*/ 	.word	0x00016270
        /*14a0*/ 	.word	0x00000002
        /*14a4*/ 	.word	0x00000000
        /*14a8*/ 	.short	0x010a
        /*14aa*/ 	.byte	0x3f
	.zero		1


	//----- nvinfo : EIATTR_NUM_MBARRIERS
	.align		4
.L_674:
        /*14ac*/ 	.byte	0x03, 0x38
        /*14ae*/ 	.short	0x0009


	//----- nvinfo : EIATTR_EXIT_INSTR_OFFSETS
	.align		4
        /*14b0*/ 	.byte	0x04, 0x1c
        /*14b2*/ 	.short	(.L_676 - .L_675)


	//   ....[0]....
.L_675:
        /*14b4*/ 	.word	0x000159d0


	//----- nvinfo : EIATTR_MAX_THREADS
	.align		4
.L_676:
        /*14b8*/ 	.byte	0x04, 0x05
        /*14ba*/ 	.short	(.L_678 - .L_677)
.L_677:
        /*14bc*/ 	.word	0x00000180
        /*14c0*/ 	.word	0x00000001
        /*14c4*/ 	.word	0x00000001


	//----- nvinfo : EIATTR_CRS_STACK_SIZE
	.align		4
.L_678:
        /*14c8*/ 	.byte	0x04, 0x1e
        /*14ca*/ 	.short	(.L_680 - .L_679)
.L_679:
        /*14cc*/ 	.word	0x00000000


	//----- nvinfo : EIATTR_CBANK_PARAM_SIZE
	.align		4
.L_680:
        /*14d0*/ 	.byte	0x03, 0x19
        /*14d2*/ 	.short	0x06f0


	//----- nvinfo : EIATTR_PARAM_CBANK
	.align		4
        /*14d4*/ 	.byte	0x04, 0x0a
        /*14d6*/ 	.short	(.L_682 - .L_681)
	.align		4
.L_681:
        /*14d8*/ 	.word	index@(.nv.constant0._ZN7cutlass13device_kernelIN5flash11enable_sm90INS1_16FlashAttnBwdSm90INS1_25CollectiveMainloopBwdSm90ILi2ELi2ELi2EN4cute5tupleIJNS5_1CILi1EEES8_S8_EEENS6_IJNS7_ILi128EEESA_NS7_ILi64EEEEEENS_6half_tEfNS_4arch4Sm90ELb0ELb1ELb1ELb0ELb1ELb1ELb0ELb0ELi2ELi1ELi2ELi2ELb0EEENS1_24CollectiveEpilogueBwdGQAISC_fSF_Li256ELb0ELb1EEENS1_19SingleTileSchedulerILb0ELb0ELb0ELi128EEEEEEEEEvNT_6ParamsE)
        /*14dc*/ 	.short	0x0210
        /*14de*/ 	.short	0x06f0


	//----- nvinfo : EIATTR_SW_WAR
	.align		4
.L_682:
        /*14e0*/ 	.byte	0x04, 0x36
        /*14e2*/ 	.short	(.L_684 - .L_683)
.L_683:
        /*14e4*/ 	.word	0x00000008
.L_684:


//--------------------- .nv.info._ZN7cutlass13device_kernelIN5flash11enable_sm90INS1_16FlashAttnBwdSm90INS1_25CollectiveMainloopBwdSm90ILi2ELi2ELi2EN4cute5tupleIJNS5_1CILi1EEES8_S8_EEENS6_IJNS7_ILi128EEESA_NS7_ILi64EEEEEENS_6half_tEfNS_4arch4Sm90ELb0ELb1ELb1ELb1ELb0ELb1ELb0ELb0ELi2ELi1ELi2ELi2ELb0EEENS1_21CollectiveEpilogueBwdISC_SD_SF_Li256ELb1ELb0ELi1EEENS1_19SingleTileSchedulerILb1ELb0ELb0ELi128EEEEEEEEEvNT_6ParamsE --------------------------
	.section	.nv.info._ZN7cutlass13device_kernelIN5flash11enable_sm90INS1_16FlashAttnBwdSm90INS1_25CollectiveMainloopBwdSm90ILi2ELi2ELi2EN4cute5tupleIJNS5_1CILi1EEES8_S8_EEENS6_IJNS7_ILi128EEESA_NS7_ILi64EEEEEENS_6half_tEfNS_4arch4Sm90ELb0ELb1ELb1ELb1ELb0ELb1ELb0ELb0ELi2ELi1ELi2ELi2ELb0EEENS1_21CollectiveEpilogueBwdISC_SD_SF_Li256ELb1ELb0ELi1EEENS1_19SingleTileSchedulerILb1ELb0ELb0ELi128EEEEEEEEEvNT_6ParamsE,"",@"SHT_CUDA_INFO"
	.sectionflags	@""
	.align	4


	//----- nvinfo : EIATTR_CUDA_API_VERSION
	.align		4
        /*0000*/ 	.byte	0x04, 0x37
        /*0002*/ 	.short	(.L_686 - .L_685)
.L_685:
        /*0004*/ 	.word	0x00000082


	//----- nvinfo : EIATTR_KPARAM_INFO
	.align		4
.L_686:
        /*0008*/ 	.byte	0x04, 0x17
        /*000a*/ 	.short	(.L_688 - .L_687)
.L_687:
        /*000c*/ 	.word	0x00000000
        /*0010*/ 	.short	0x0000
        /*0012*/ 	.short	0x0070
        /*0014*/ 	.byte	0x00, 0xf0, 0x01, 0x1a


	//----- nvinfo : EIATTR_SPARSE_MMA_MASK
	.align		4
.L_688:
        /*0018*/ 	.byte	0x03, 0x50
        /*001a*/ 	.short	0x0000


	//----- nvinfo : EIATTR_MAXREG_COUNT
	.align		4
        /*001c*/ 	.byte	0x03, 0x1b
        /*001e*/ 	.short	0x00a8


	//----- nvinfo : EIATTR_NUM_BARRIERS
	.align		4
        /*0020*/ 	.byte	0x02, 0x4c
        /*0022*/ 	.byte	0x10
	.zero		1


	//----- nvinfo : EIATTR_EXTERNS
	.align		4
        /*0024*/ 	.byte	0x04, 0x0f
        /*0026*/ 	.short	(.L_690 - .L_689)


	//   ....[0]....
	.align		4
.L_689:
        /*0028*/ 	.word	index@(__assertfail)


	//----- nvinfo : EIATTR_ANNOTATIONS
	.align		4
.L_690:
        /*002c*/ 	.byte	0x04, 0x55
        /*002e*/ 	.short	(.L_692 - .L_691)


	//   ....[0]....
.L_691:
        /* <DEDUP_REMOVED lines=158> */


	//----- nvinfo : EIATTR_MERCURY_ISA_VERSION
	.align		4
.L_692:
        /*09f8*/ 	.byte	0x03, 0x5f
        /*09fa*/ 	.short	0x0101


	//----- nvinfo : EIATTR_INT_WARP_WIDE_INSTR_OFFSETS
	.align		4
        /*09fc*/ 	.byte	0x04, 0x31
        /*09fe*/ 	.short	(.L_694 - .L_693)


	//   ....[0]....
.L_693:
        /*0a00*/ 	.word	0x00000190


	//   ....[1]....
        /*0a04*/ 	.word	0x000001c0


	//----- nvinfo : EIATTR_COOP_GROUP_MASK_REGIDS
	.align		4
.L_694:
        /*0a08*/ 	.byte	0x04, 0x29
        /*0a0a*/ 	.short	(.L_696 - .L_695)


	//   ....[0]....
.L_695:
        /*0a0c*/ 	.word	0xffffffff


	//   ....[1]....
        /*0a10*/ 	.word	0xffffffff


	//   ....[2]....
        /*0a14*/ 	.word	0xffffffff


	//   ....[3]....
        /*0a18*/ 	.word	0xffffffff


	//   ....[4]....
        /*0a1c*/ 	.word	0xffffffff


	//   ....[5]....
        /*0a20*/ 	.word	0xffffffff


	//   ....[6]....
        /*0a24*/ 	.word	0xffffffff


	//   ....[7]....
        /*0a28*/ 	.word	0xffffffff


	//   ....[8]....
        /*0a2c*/ 	.word	0xffffffff


	//   ....[9]....
        /*0a30*/ 	.word	0xffffffff


	//   ....[10]....
        /*0a34*/ 	.word	0xffffffff


	//   ....[11]....
        /*0a38*/ 	.word	0xffffffff


	//   ....[12]....
        /*0a3c*/ 	.word	0xffffffff


	//   ....[13]....
        /*0a40*/ 	.word	0xffffffff


	//   ....[14]....
        /*0a44*/ 	.word	0xffffffff


	//   ....[15]....
        /*0a48*/ 	.word	0xffffffff


	//   ....[16]....
        /*0a4c*/ 	.word	0xffffffff


	//   ....[17]....
        /*0a50*/ 	.word	0xffffffff


	//   ....[18]....
        /*0a54*/ 	.word	0xffffffff


	//   ....[19]....
        /*0a58*/ 	.word	0xffffffff


	//   ....[20]....
        /*0a5c*/ 	.word	0xffffffff


	//   ....[21]....
        /*0a60*/ 	.word	0xffffffff


	//   ....[22]....
        /*0a64*/ 	.word	0xffffffff


	//   ....[23]....
        /*0a68*/ 	.word	0xffffffff


	//   ....[24]....
        /*0a6c*/ 	.word	0xffffffff


	//   ....[25]....
        /*0a70*/ 	.word	0xffffffff


	//   ....[26]....
        /*0a74*/ 	.word	0xffffffff


	//   ....[27]....
        /*0a78*/ 	.word	0xffffffff


	//   ....[28]....
        /*0a7c*/ 	.word	0xffffffff


	//   ....[29]....
        /*0a80*/ 	.word	0xffffffff


	//   ....[30]....
        /*0a84*/ 	.word	0xffffffff


	//   ....[31]....
        /*0a88*/ 	.word	0xffffffff


	//   ....[32]....
        /*0a8c*/ 	.word	0xffffffff


	//   ....[33]....
        /*0a90*/ 	.word	0xffffffff


	//   ....[34]....
        /*0a94*/ 	.word	0xffffffff


	//   ....[35]....
        /*0a98*/ 	.word	0xffffffff


	//   ....[36]....
        /*0a9c*/ 	.word	0xffffffff


	//   ....[37]....
        /*0aa0*/ 	.word	0xffffffff


	//   ....[38]....
        /*0aa4*/ 	.word	0xffffffff


	//   ....[39]....
        /*0aa8*/ 	.word	0xffffffff


	//   ....[40]....
        /*0aac*/ 	.word	0xffffffff


	//   ....[41]....
        /*0ab0*/ 	.word	0xffffffff


	//   ....[42]....
        /*0ab4*/ 	.word	0xffffffff


	//   ....[43]....
        /*0ab8*/ 	.word	0xffffffff


	//   ....[44]....
        /*0abc*/ 	.word	0xffffffff


	//   ....[45]....
        /*0ac0*/ 	.word	0xffffffff


	//   ....[46]....
        /*0ac4*/ 	.word	0xffffffff


	//   ....[47]....
        /*0ac8*/ 	.word	0xffffffff


	//   ....[48]....
        /*0acc*/ 	.word	0xffffffff


	//   ....[49]....
        /*0ad0*/ 	.word	0xffffffff


	//   ....[50]....
        /*0ad4*/ 	.word	0xffffffff


	//   ....[51]....
        /*0ad8*/ 	.word	0xffffffff


	//   ....[52]....
        /*0adc*/ 	.word	0xffffffff


	//   ....[53]....
        /*0ae0*/ 	.word	0xffffffff


	//   ....[54]....
        /*0ae4*/ 	.word	0xffffffff


	//   ....[55]....
        /*0ae8*/ 	.word	0xffffffff


	//   ....[56]....
        /*0aec*/ 	.word	0xffffffff


	//   ....[57]....
        /*0af0*/ 	.word	0xffffffff


	//   ....[58]....
        /*0af4*/ 	.word	0xffffffff


	//   ....[59]....
        /*0af8*/ 	.word	0xffffffff


	//   ....[60]....
        /*0afc*/ 	.word	0xffffffff


	//   ....[61]....
        /*0b00*/ 	.word	0xffffffff


	//   ....[62]....
        /*0b04*/ 	.word	0xffffffff


	//   ....[63]....
        /*0b08*/ 	.word	0xffffffff


	//   ....[64]....
        /*0b0c*/ 	.word	0xffffffff


	//   ....[65]....
        /*0b10*/ 	.word	0xffffffff


	//   ....[66]....
        /*0b14*/ 	.word	0xffffffff


	//   ....[67]....
        /*0b18*/ 	.word	0xffffffff


	//   ....[68]....
        /*0b1c*/ 	.word	0xffffffff


	//   ....[69]....
        /*0b20*/ 	.word	0xffffffff


	//   ....[70]....
        /*0b24*/ 	.word	0xffffffff


	//   ....[71]....
        /*0b28*/ 	.word	0xffffffff


	//   ....[72]....
        /*0b2c*/ 	.word	0xffffffff


	//   ....[73]....
        /*0b30*/ 	.word	0xffffffff


	//   ....[74]....
        /*0b34*/ 	.word	0xffffffff


	//   ....[75]....
        /*0b38*/ 	.word	0xffffffff


	//   ....[76]....
        /*0b3c*/ 	.word	0xffffffff


	//   ....[77]....
        /*0b40*/ 	.word	0xffffffff


	//   ....[78]....
        /*0b44*/ 	.word	0xffffffff


	//   ....[79]....
        /*0b48*/ 	.word	0xffffffff


	//   ....[80]....
        /*0b4c*/ 	.word	0xffffffff


	//   ....[81]....
        /*0b50*/ 	.word	0xffffffff


	//   ....[82]....
        /*0b54*/ 	.word	0xffffffff


	//   ....[83]....
        /*0b58*/ 	.word	0xffffffff


	//   ....[84]....
        /*0b5c*/ 	.word	0xffffffff


	//   ....[85]....
        /*0b60*/ 	.word	0xffffffff


	//   ....[86]....
        /*0b64*/ 	.word	0xffffffff


	//   ....[87]....
        /*0b68*/ 	.word	0xffffffff


	//   ....[88]....
        /*0b6c*/ 	.word	0xffffffff


	//   ....[89]....
        /*0b70*/ 	.word	0xffffffff


	//   ....[90]....
        /*0b74*/ 	.word	0xffffffff


	//   ....[91]....
        /*0b78*/ 	.word	0xffffffff


	//   ....[92]....
        /*0b7c*/ 	.word	0xffffffff


	//   ....[93]....
        /*0b80*/ 	.word	0xffffffff


	//   ....[94]....
        /*0b84*/ 	.word	0xffffffff


	//   ....[95]....
        /*0b88*/ 	.word	0xffffffff


	//   ....[96]....
        /*0b8c*/ 	.word	0xffffffff


	//   ....[97]....
        /*0b90*/ 	.word	0xffffffff


	//   ....[98]....
        /*0b94*/ 	.word	0xffffffff


	//   ....[99]....
        /*0b98*/ 	.word	0xffffffff


	//   ....[100]....
        /*0b9c*/ 	.word	0xffffffff


	//   ....[101]....
        /*0ba0*/ 	.word	0xffffffff


	//   ....[102]....
        /*0ba4*/ 	.word	0xffffffff


	//   ....[103]....
        /*0ba8*/ 	.word	0xffffffff


	//   ....[104]....
        /*0bac*/ 	.word	0xffffffff


	//   ....[105]....
        /*0bb0*/ 	.word	0xffffffff


	//   ....[106]....
        /*0bb4*/ 	.word	0xffffffff


	//   ....[107]....
        /*0bb8*/ 	.word	0xffffffff


	//   ....[108]....
        /*0bbc*/ 	.word	0xffffffff


	//   ....[109]....
        /*0bc0*/ 	.word	0xffffffff


	//   ....[110]....
        /*0bc4*/ 	.word	0xffffffff


	//   ....[111]....
        /*0bc8*/ 	.word	0xffffffff


	//   ....[112]....
        /*0bcc*/ 	.word	0xffffffff


	//   ....[113]....
        /*0bd0*/ 	.word	0xffffffff


	//   ....[114]....
        /*0bd4*/ 	.word	0xffffffff


	//   ....[115]....
        /*0bd8*/ 	.word	0xffffffff


	//   ....[116]....
        /*0bdc*/ 	.word	0xffffffff


	//   ....[117]....
        /*0be0*/ 	.word	0xffffffff


	//   ....[118]....
        /*0be4*/ 	.word	0xffffffff


	//   ....[119]....
        /*0be8*/ 	.word	0xffffffff


	//   ....[120]....
        /*0bec*/ 	.word	0xffffffff


	//   ....[121]....
        /*0bf0*/ 	.word	0xffffffff


	//   ....[122]....
        /*0bf4*/ 	.word	0xffffffff


	//   ....[123]....
        /*0bf8*/ 	.word	0xffffffff


	//   ....[124]....
        /*0bfc*/ 	.word	0xffffffff


	//   ....[125]....
        /*0c00*/ 	.word	0xffffffff


	//   ....[126]....
        /*0c04*/ 	.word	0xffffffff


	//   ....[127]....
        /*0c08*/ 	.word	0xffffffff


	//   ....[128]....
        /*0c0c*/ 	.word	0xffffffff


	//   ....[129]....
        /*0c10*/ 	.word	0xffffffff


	//   ....[130]....
        /*0c14*/ 	.word	0xffffffff


	//   ....[131]....
        /*0c18*/ 	.word	0xffffffff


	//   ....[132]....
        /*0c1c*/ 	.word	0xffffffff


	//   ....[133]....
        /*0c20*/ 	.word	0xffffffff


	//   ....[134]....
        /*0c24*/ 	.word	0xffffffff


	//   ....[135]....
        /*0c28*/ 	.word	0xffffffff


	//   ....[136]....
        /*0c2c*/ 	.word	0xffffffff


	//   ....[137]....
        /*0c30*/ 	.word	0xffffffff


	//   ....[138]....
        /*0c34*/ 	.word	0xffffffff


	//   ....[139]....
        /*0c38*/ 	.word	0xffffffff


	//   ....[140]....
        /*0c3c*/ 	.word	0xffffffff


	//   ....[141]....
        /*0c40*/ 	.word	0xffffffff


	//   ....[142]....
        /*0c44*/ 	.word	0xffffffff


	//   ....[143]....
        /*0c48*/ 	.word	0xffffffff


	//   ....[144]....
        /*0c4c*/ 	.word	0xffffffff


	//   ....[145]....
        /*0c50*/ 	.word	0xffffffff


	//   ....[146]....
        /*0c54*/ 	.word	0xffffffff


	//   ....[147]....
        /*0c58*/ 	.word	0xffffffff


	//   ....[148]....
        /*0c5c*/ 	.word	0xffffffff


	//   ....[149]....
        /*0c60*/ 	.word	0xffffffff


	//   ....[150]....
        /*0c64*/ 	.word	0xffffffff


	//   ....[151]....
        /*0c68*/ 	.word	0xffffffff


	//   ....[152]....
        /*0c6c*/ 	.word	0xffffffff


	//   ....[153]....
        /*0c70*/ 	.word	0xffffffff


	//   ....[154]....
        /*0c74*/ 	.word	0xffffffff


	//   ....[155]....
        /*0c78*/ 	.word	0xffffffff


	//   ....[156]....
        /*0c7c*/ 	.word	0xffffffff


	//   ....[157]....
        /*0c80*/ 	.word	0xffffffff


	//   ....[158]....
        /*0c84*/ 	.word	0xffffffff


	//   ....[159]....
        /*0c88*/ 	.word	0xffffffff


	//   ....[160]....
        /*0c8c*/ 	.word	0xffffffff


	//   ....[161]....
        /*0c90*/ 	.word	0xffffffff


	//   ....[162]....
        /*0c94*/ 	.word	0xffffffff


	//   ....[163]....
        /*0c98*/ 	.word	0xffffffff


	//   ....[164]....
        /*0c9c*/ 	.word	0xffffffff


	//   ....[165]....
        /*0ca0*/ 	.word	0xffffffff


	//   ....[166]....
        /*0ca4*/ 	.word	0xffffffff


	//   ....[167]....
        /*0ca8*/ 	.word	0xffffffff


	//   ....[168]....
        /*0cac*/ 	.word	0xffffffff


	//   ....[169]....
        /*0cb0*/ 	.word	0xffffffff


	//   ....[170]....
        /*0cb4*/ 	.word	0xffffffff


	//   ....[171]....
        /*0cb8*/ 	.word	0xffffffff


	//   ....[172]....
        /*0cbc*/ 	.word	0xffffffff


	//   ....[173]....
        /*0cc0*/ 	.word	0xffffffff


	//   ....[174]....
        /*0cc4*/ 	.word	0xffffffff


	//   ....[175]....
        /*0cc8*/ 	.word	0xffffffff


	//   ....[176]....
        /*0ccc*/ 	.word	0xffffffff


	//   ....[177]....
        /*0cd0*/ 	.word	0xffffffff


	//   ....[178]....
        /*0cd4*/ 	.word	0xffffffff


	//   ....[179]....
        /*0cd8*/ 	.word	0xffffffff


	//   ....[180]....
        /*0cdc*/ 	.word	0xffffffff


	//   ....[181]....
        /*0ce0*/ 	.word	0xffffffff


	//   ....[182]....
        /*0ce4*/ 	.word	0xffffffff


	//   ....[183]....
        /*0ce8*/ 	.word	0xffffffff


	//   ....[184]....
        /*0cec*/ 	.word	0xffffffff


	//   ....[185]....
        /*0cf0*/ 	.word	0xffffffff


	//   ....[186]....
        /*0cf4*/ 	.word	0xffffffff


	//   ....[187]....
        /*0cf8*/ 	.word	0xffffffff


	//   ....[188]....
        /*0cfc*/ 	.word	0xffffffff


	//   ....[189]....
        /*0d00*/ 	.word	0xffffffff


	//   ....[190]....
        /*0d04*/ 	.word	0xffffffff


	//   ....[191]....
        /*0d08*/ 	.word	0xffffffff


	//   ....[192]....
        /*0d0c*/ 	.word	0xffffffff


	//   ....[193]....
        /*0d10*/ 	.word	0xffffffff


	//   ....[194]....
        /*0d14*/ 	.word	0xffffffff


	//   ....[195]....
        /*0d18*/ 	.word	0xffffffff


	//   ....[196]....
        /*0d1c*/ 	.word	0xffffffff


	//   ....[197]....
        /*0d20*/ 	.word	0xffffffff


	//   ....[198]....
        /*0d24*/ 	.word	0xffffffff


	//   ....[199]....
        /*0d28*/ 	.word	0x0500000f


	//----- nvinfo : EIATTR_COOP_GROUP_INSTR_OFFSETS
	.align		4
.L_696:
        /*0d2c*/ 	.byte	0x04, 0x28
        /*0d2e*/ 	.short	(.L_698 - .L_697)


	//   ....[0]....
.L_697:
        /*0d30*/ 	.word	0x00000070


	//   ....[1]....
        /*0d34*/ 	.word	0x000001a0


	//   ....[2]....
        /*0d38*/ 	.word	0x000001f0


	//   ....[3]....
        /*0d3c*/ 	.word	0x000003e0


	//   ....[4]....
        /*0d40*/ 	.word	0x00000620


	//   ....[5]....
        /*0d44*/ 	.word	0x00001410


	//   ....[6]....
        /*0d48*/ 	.word	0x000034f0


	//   ....[7]....
        /*0d4c*/ 	.word	0x00003a40


	//   ....[8]....
        /*0d50*/ 	.word	0x00003b90


	//   ....[9]....
        /*0d54*/ 	.word	0x00003db0


	//   ....[10]....
        /*0d58*/ 	.word	0x00003de0


	//   ....[11]....
        /*0d5c*/ 	.word	0x00003e10


	//   ....[12]....
        /*0d60*/ 	.word	0x00003e50


	//   ....[13]....
        /*0d64*/ 	.word	0x00003f30


	//   ....[14]....
        /*0d68*/ 	.word	0x00003f70


	//   ....[15]....
        /*0d6c*/ 	.word	0x00003fa0


	//   ....[16]....
        /*0d70*/ 	.word	0x00003fb0


	//   ....[17]....
        /*0d74*/ 	.word	0x00003fd0


	//   ....[18]....
        /*0d78*/ 	.word	0x00003fe0


	//   ....[19]....
        /*0d7c*/ 	.word	0x00004050


	//   ....[20]....
        /*0d80*/ 	.word	0x00004090


	//   ....[21]....
        /*0d84*/ 	.word	0x000040d0


	//   ....[22]....
        /*0d88*/ 	.word	0x00004110


	//   ....[23]....
        /*0d8c*/ 	.word	0x00004160


	//   ....[24]....
        /*0d90*/ 	.word	0x00004260


	//   ....[25]....
        /*0d94*/ 	.word	0x000042c0


	//   ....[26]....
        /*0d98*/ 	.word	0x000042f0


	//   ....[27]....
        /*0d9c*/ 	.word	0x00004350


	//   ....[28]....
        /*0da0*/ 	.word	0x00004390


	//   ....[29]....
        /*0da4*/ 	.word	0x000043b0


	//   ....[30]....
        /*0da8*/ 	.word	0x000043e0


	//   ....[31]....
        /*0dac*/ 	.word	0x00004410


	//   ....[32]....
        /*0db0*/ 	.word	0x00004430


	//   ....[33]....
        /*0db4*/ 	.word	0x00004540


	//   ....[34]....
        /*0db8*/ 	.word	0x00004580


	//   ....[35]....
        /*0dbc*/ 	.word	0x000045c0


	//   ....[36]....
        /*0dc0*/ 	.word	0x000045f0


	//   ....[37]....
        /*0dc4*/ 	.word	0x00004610


	//   ....[38]....
        /*0dc8*/ 	.word	0x00004690


	//   ....[39]....
        /*0dcc*/ 	.word	0x000046d0


	//   ....[40]....
        /*0dd0*/ 	.word	0x00004700


	//   ....[41]....
        /*0dd4*/ 	.word	0x00004740


	//   ....[42]....
        /*0dd8*/ 	.word	0x00004760


	//   ....[43]....
        /*0ddc*/ 	.word	0x00004780


	//   ....[44]....
        /*0de0*/ 	.word	0x00004790


	//   ....[45]....
        /*0de4*/ 	.word	0x000047e0


	//   ....[46]....
        /*0de8*/ 	.word	0x00004840


	//   ....[47]....
        /*0dec*/ 	.word	0x00004880


	//   ....[48]....
        /*0df0*/ 	.word	0x00004960


	//   ....[49]....
        /*0df4*/ 	.word	0x00004a30


	//   ....[50]....
        /*0df8*/ 	.word	0x00004a40


	//   ....[51]....
        /*0dfc*/ 	.word	0x00004b10


	//   ....[52]....
        /*0e00*/ 	.word	0x00004b40


	//   ....[53]....
        /*0e04*/ 	.word	0x00004b80


	//   ....[54]....
        /*0e08*/ 	.word	0x00004c70


	//   ....[55]....
        /*0e0c*/ 	.word	0x00004e50


	//   ....[56]....
        /*0e10*/ 	.word	0x00004e90


	//   ....[57]....
        /*0e14*/ 	.word	0x00004f00


	//   ....[58]....
        /*0e18*/ 	.word	0x00004f40


	//   ....[59]....
        /*0e1c*/ 	.word	0x00004f80


	//   ....[60]....
        /*0e20*/ 	.word	0x00005000


	//   ....[61]....
        /*0e24*/ 	.word	0x00005040


	//   ....[62]....
        /*0e28*/ 	.word	0x00005160


	//   ....[63]....
        /*0e2c*/ 	.word	0x000052c0


	//   ....[64]....
        /*0e30*/ 	.word	0x000052f0


	//   ....[65]....
        /*0e34*/ 	.word	0x00005310


	//   ....[66]....
        /*0e38*/ 	.word	0x00005350


	//   ....[67]....
        /*0e3c*/ 	.word	0x00005370


	//   ....[68]....
        /*0e40*/ 	.word	0x00005380


	//   ....[69]....
        /*0e44*/ 	.word	0x00005400


	//   ....[70]....
        /*0e48*/ 	.word	0x000083d0


	//   ....[71]....
        /*0e4c*/ 	.word	0x00008630


	//   ....[72]....
        /*0e50*/ 	.word	0x00008650


	//   ....[73]....
        /*0e54*/ 	.word	0x00008690


	//   ....[74]....
        /*0e58*/ 	.word	0x000086c0


	//   ....[75]....
        /*0e5c*/ 	.word	0x00008730


	//   ....[76]....
        /*0e60*/ 	.word	0x000087e0


	//   ....[77]....
        /*0e64*/ 	.word	0x000088a0


	//   ....[78]....
        /*0e68*/ 	.word	0x00008940


	//   ....[79]....
        /*0e6c*/ 	.word	0x00008960


	//   ....[80]....
        /*0e70*/ 	.word	0x00008990


	//   ....[81]....
        /*0e74*/ 	.word	0x00008a00


	//   ....[82]....
        /*0e78*/ 	.word	0x00008a40


	//   ....[83]....
        /*0e7c*/ 	.word	0x00008ad0


	//   ....[84]....
        /*0e80*/ 	.word	0x00008be0


	//   ....[85]....
        /*0e84*/ 	.word	0x00008c90


	//   ....[86]....
        /*0e88*/ 	.word	0x00008cd0


	//   ....[87]....
        /*0e8c*/ 	.word	0x00008d30


	//   ....[88]....
        /*0e90*/ 	.word	0x00008d40


	//   ....[89]....
        /*0e94*/ 	.word	0x00008d70


	//   ....[90]....
        /*0e98*/ 	.word	0x00008d80


	//   ....[91]....
        /*0e9c*/ 	.word	0x00008d90


	//   ....[92]....
        /*0ea0*/ 	.word	0x00008e20


	//   ....[93]....
        /*0ea4*/ 	.word	0x00008ec0


	//   ....[94]....
        /*0ea8*/ 	.word	0x00008ef0


	//   ....[95]....
        /*0eac*/ 	.word	0x00008f70


	//   ....[96]....
        /*0eb0*/ 	.word	0x00008fc0


	//   ....[97]....
        /*0eb4*/ 	.word	0x00008ff0


	//   ....[98]....
        /*0eb8*/ 	.word	0x000090a0


	//   ....[99]....
        /*0ebc*/ 	.word	0x000090e0


	//   ....[100]....
        /*0ec0*/ 	.word	0x00009170


	//   ....[101]....
        /*0ec4*/ 	.word	0x00009190


	//   ....[102]....
        /*0ec8*/ 	.word	0x000091b0


	//   ....[103]....
        /*0ecc*/ 	.word	0x000091d0


	//   ....[104]....
        /*0ed0*/ 	.word	0x00009320


	//   ....[105]....
        /*0ed4*/ 	.word	0x000093b0


	//   ....[106]....
        /*0ed8*/ 	.word	0x00009450


	//   ....[107]....
        /*0edc*/ 	.word	0x00009660


	//   ....[108]....
        /*0ee0*/ 	.word	0x000096c0


	//   ....[109]....
        /*0ee4*/ 	.word	0x000096f0


	//   ....[110]....
        /*0ee8*/ 	.word	0x00009950


	//   ....[111]....
        /*0eec*/ 	.word	0x000099b0


	//   ....[112]....
        /*0ef0*/ 	.word	0x000099e0


	//   ....[113]....
        /*0ef4*/ 	.word	0x00009a10


	//   ....[114]....
        /*0ef8*/ 	.word	0x00009a30


	//   ....[115]....
        /*0efc*/ 	.word	0x00009a60


	//   ....[116]....
        /*0f00*/ 	.word	0x00009a70


	//   ....[117]....
        /*0f04*/ 	.word	0x00009c80


	//   ....[118]....
        /*0f08*/ 	.word	0x00009cd0


	//   ....[119]....
        /*0f0c*/ 	.word	0x00009f10


	//   ....[120]....
        /*0f10*/ 	.word	0x00009f20


	//   ....[121]....
        /*0f14*/ 	.word	0x00009f30


	//   ....[122]....
        /*0f18*/ 	.word	0x00009f40


	//   ....[123]....
        /*0f1c*/ 	.word	0x00009f60


	//   ....[124]....
        /*0f20*/ 	.word	0x00009f70


	//   ....[125]....
        /*0f24*/ 	.word	0x00009f80


	//   ....[126]....
        /*0f28*/ 	.word	0x0000a2e0


	//   ....[127]....
        /*0f2c*/ 	.word	0x0000a2f0


	//   ....[128]....
        /*0f30*/ 	.word	0x0000a300


	//   ....[129]....
        /*0f34*/ 	.word	0x0000a310


	//   ....[130]....
        /*0f38*/ 	.word	0x0000a320


	//   ....[131]....
        /*0f3c*/ 	.word	0x0000a330


	//   ....[132]....
        /*0f40*/ 	.word	0x0000a340


	//   ....[133]....
        /*0f44*/ 	.word	0x0000a350


	//   ....[134]....
        /*0f48*/ 	.word	0x0000dc10


	//   ....[135]....
        /*0f4c*/ 	.word	0x0000e380


	//   ....[136]....
        /*0f50*/ 	.word	0x0000e3c0


	//   ....[137]....
        /*0f54*/ 	.word	0x0000e400


	//   ....[138]....
        /*0f58*/ 	.word	0x0000e450


	//   ....[139]....
        /*0f5c*/ 	.word	0x0000e460


	//   ....[140]....
        /*0f60*/ 	.word	0x0000e4e0


	//   ....[141]....
        /*0f64*/ 	.word	0x0000e510


	//   ....[142]....
        /*0f68*/ 	.word	0x0000e520


	//   ....[143]....
        /*0f6c*/ 	.word	0x0000e530


	//   ....[144]....
        /*0f70*/ 	.word	0x0000e580


	//   ....[145]....
        /*0f74*/ 	.word	0x0000e590


	//   ....[146]....
        /*0f78*/ 	.word	0x0000e5d0


	//   ....[147]....
        /*0f7c*/ 	.word	0x0000e680


	//   ....[148]....
        /*0f80*/ 	.word	0x0000e710


	//   ....[149]....
        /*0f84*/ 	.word	0x0000e720


	//   ....[150]....
        /*0f88*/ 	.word	0x0000e790


	//   ....[151]....
        /*0f8c*/ 	.word	0x0000e830


	//   ....[152]....
        /*0f90*/ 	.word	0x0000e890


	//   ....[153]....
        /*0f94*/ 	.word	0x0000e8d0


	//   ....[154]....
        /*0f98*/ 	.word	0x0000e920


	//   ....[155]....
        /*0f9c*/ 	.word	0x0000e930


	//   ....[156]....
        /*0fa0*/ 	.word	0x0000e960


	//   ....[157]....
        /*0fa4*/ 	.word	0x0000e9a0


	//   ....[158]....
        /*0fa8*/ 	.word	0x0000e9c0


	//   ....[159]....
        /*0fac*/ 	.word	0x0000e9f0


	//   ....[160]....
        /*0fb0*/ 	.word	0x0000ea90


	//   ....[161]....
        /*0fb4*/ 	.word	0x0000ead0


	//   ....[162]....
        /*0fb8*/ 	.word	0x0000eb00


	//   ....[163]....
        /*0fbc*/ 	.word	0x0000eb10


	//   ....[164]....
        /*0fc0*/ 	.word	0x0000eb20


	//   ....[165]....
        /*0fc4*/ 	.word	0x0000eb50


	//   ....[166]....
        /*0fc8*/ 	.word	0x0000eba0


	//   ....[167]....
        /*0fcc*/ 	.word	0x0000ebe0


	//   ....[168]....
        /*0fd0*/ 	.word	0x0000ec70


	//   ....[169]....
        /*0fd4*/ 	.word	0x0000ec80


	//   ....[170]....
        /*0fd8*/ 	.word	0x0000ece0


	//   ....[171]....
        /*0fdc*/ 	.word	0x0000ed60


	//   ....[172]....
        /*0fe0*/ 	.word	0x0000eda0


	//   ....[173]....
        /*0fe4*/ 	.word	0x0000edc0


	//   ....[174]....
        /*0fe8*/ 	.word	0x0000edf0


	//   ....[175]....
        /*0fec*/ 	.word	0x0000ef40


	//   ....[176]....
        /*0ff0*/ 	.word	0x0000efb0


	//   ....[177]....
        /*0ff4*/ 	.word	0x0000efd0


	//   ....[178]....
        /*0ff8*/ 	.word	0x0000f000


	//   ....[179]....
        /*0ffc*/ 	.word	0x0000f100


	//   ....[180]....
        /*1000*/ 	.word	0x0000f190


	//   ....[181]....
        /*1004*/ 	.word	0x0000f220


	//   ....[182]....
        /*1008*/ 	.word	0x0000f250


	//   ....[183]....
        /*100c*/ 	.word	0x0000f430


	//   ....[184]....
        /*1010*/ 	.word	0x0000f470


	//   ....[185]....
        /*1014*/ 	.word	0x0000f4b0


	//   ....[186]....
        /*1018*/ 	.word	0x0000f4d0


	//   ....[187]....
        /*101c*/ 	.word	0x0000f500


	//   ....[188]....
        /*1020*/ 	.word	0x0000f520


	//   ....[189]....
        /*1024*/ 	.word	0x0000f540


	//   ....[190]....
        /*1028*/ 	.word	0x0000fb00


	//   ....[191]....
        /*102c*/ 	.word	0x0000fb10


	//   ....[192]....
        /*1030*/ 	.word	0x0000fb30


	//   ....[193]....
        /*1034*/ 	.word	0x0000fb40


	//   ....[194]....
        /*1038*/ 	.word	0x0000fb50


	//   ....[195]....
        /*103c*/ 	.word	0x0000fb60


	//   ....[196]....
        /*1040*/ 	.word	0x0000fb70


	//   ....[197]....
        /*1044*/ 	.word	0x0000fb90


	//   ....[198]....
        /*1048*/ 	.word	0x00013760


	//   ....[199]....
        /*104c*/ 	.word	0x00016eb0


	//----- nvinfo : EIATTR_REG_RECONFIG
	.align		4
.L_698:
        /*1050*/ 	.byte	0x01, 0x54
	.zero		2


	//----- nvinfo : EIATTR_SYSCALL_OFFSETS
	.align		4
        /*1054*/ 	.byte	0x04, 0x46
        /*1056*/ 	.short	(.L_700 - .L_699)


	//   ....[0]....
.L_699:
        /*1058*/ 	.word	0x00001070


	//   ....[1]....
        /*105c*/ 	.word	0x00001160


	//   ....[2]....
        /*1060*/ 	.word	0x000012c0


	//   ....[3]....
        /*1064*/ 	.word	0x000013b0


	//----- nvinfo : EIATTR_MBARRIER_INSTR_OFFSETS
	.align		4
.L_700:
        /*1068*/ 	.byte	0x04, 0x39
        /*106a*/ 	.short	(.L_702 - .L_701)


	//   ....[0]....
.L_701:
        /*106c*/ 	.word	0x00000290
        /*1070*/ 	.word	0x000000ff
        /*1074*/ 	.word	0x00030c00
        /*1078*/ 	.short	0x0100
        /*107a*/ 	.byte	0x06
	.zero		1


	//   ....[1]....
        /*107c*/ 	.word	0x00000390
        /*1080*/ 	.word	0x000000ff
        /*1084*/ 	.word	0x00030c10
        /*1088*/ 	.short	0x0100
        /*108a*/ 	.byte	0x08
	.zero		1


	//   ....[2]....
        /*108c*/ 	.word	0x000003a0
        /*1090*/ 	.word	0x000000ff
        /*1094*/ 	.word	0x00030c20
        /*1098*/ 	.short	0x0100
        /*109a*/ 	.byte	0x08
	.zero		1


	//   ....[3]....
        /*109c*/ 	.word	0x000003b0
        /*10a0*/ 	.word	0x000000ff
        /*10a4*/ 	.word	0x00030c18
        /*10a8*/ 	.short	0x0100
        /*10aa*/ 	.byte	0x08
	.zero		1


	//   ....[4]....
        /*10ac*/ 	.word	0x000003c0
        /*10b0*/ 	.word	0x000000ff
        /*10b4*/ 	.word	0x00030c28
        /*10b8*/ 	.short	0x0100
        /*10ba*/ 	.byte	0x08
	.zero		1


	//   ....[5]....
        /*10bc*/ 	.word	0x000004f0
        /*10c0*/ 	.word	0x000000ff
        /*10c4*/ 	.word	0x00030c30
        /*10c8*/ 	.short	0x0100
        /*10ca*/ 	.byte	0x08
	.zero		1


	//   ....[6]....
        /*10cc*/ 	.word	0x00000500
        /*10d0*/ 	.word	0x000000ff
        /*10d4*/ 	.word	0x00030c40
        /*10d8*/ 	.short	0x0100
        /*10da*/ 	.byte	0x08
	.zero		1


	//   ....[7]....
        /*10dc*/ 	.word	0x00000510
        /*10e0*/ 	.word	0x000000ff
        /*10e4*/ 	.word	0x00030c38
        /*10e8*/ 	.short	0x0100
        /*10ea*/ 	.byte	0x08
	.zero		1


	//   ....[8]....
        /*10ec*/ 	.word	0x00000520
        /*10f0*/ 	.word	0x000000ff
        /*10f4*/ 	.word	0x00030c48
        /*10f8*/ 	.short	0x0100
        /*10fa*/ 	.byte	0x08
	.zero		1


	//   ....[9]....
        /*10fc*/ 	.word	0x00001450
        /*1100*/ 	.word	0x00000010
        /*1104*/ 	.word	0x00030c00
        /*1108*/ 	.short	0x010a
        /*110a*/ 	.byte	0x3f
	.zero		1


	//   ....[10]....
        /*110c*/ 	.word	0x00001580
        /*1110*/ 	.word	0x00000010
        /*1114*/ 	.word	0x00030c00
        /*1118*/ 	.short	0x010a
        /*111a*/ 	.byte	0x3f
	.zero		1


	//   ....[11]....
        /*111c*/ 	.word	0x00001e40
        /*1120*/ 	.word	0x00000006
        /*1124*/ 	.word	0x00030c10
        /*1128*/ 	.short	0x010a
        /*112a*/ 	.byte	0x3f
	.zero		1


	//   ....[12]....
        /*112c*/ 	.word	0x00001eb0
        /*1130*/ 	.word	0x00000006
        /*1134*/ 	.word	0x00030c10
        /*1138*/ 	.short	0x010a
        /*113a*/ 	.byte	0x3f
	.zero		1


	//   ....[13]....
        /*113c*/ 	.word	0x000022e0
        /*1140*/ 	.word	0x00000006
        /*1144*/ 	.word	0x00030c30
        /*1148*/ 	.short	0x010a
        /*114a*/ 	.byte	0x3f
	.zero		1


	//   ....[14]....
        /*114c*/ 	.word	0x00002320
        /*1150*/ 	.word	0x00000006
        /*1154*/ 	.word	0x00030c30
        /*1158*/ 	.short	0x010a
        /*115a*/ 	.byte	0x3f
	.zero		1


	//   ....[15]....
        /*115c*/ 	.word	0x000069d0
        /*1160*/ 	.word	0x00000005
        /*1164*/ 	.word	0x00000000
        /*1168*/ 	.short	0x0101
        /*116a*/ 	.byte	0x3f
	.zero		1


	//   ....[16]....
        /*116c*/ 	.word	0x00006e20
        /*1170*/ 	.word	0x00000006
        /*1174*/ 	.word	0x00000000
        /*1178*/ 	.short	0x0101
        /*117a*/ 	.byte	0x3f
	.zero		1


	//   ....[17]....
        /*117c*/ 	.word	0x00007750
        /*1180*/ 	.word	0x00000006
        /*1184*/ 	.word	0x00030c10
        /*1188*/ 	.short	0x010a
        /*118a*/ 	.byte	0x3f
	.zero		1


	//   ....[18]....
        /*118c*/ 	.word	0x000077d0
        /*1190*/ 	.word	0x00000006
        /*1194*/ 	.word	0x00030c10
        /*1198*/ 	.short	0x010a
        /*119a*/ 	.byte	0x3f
	.zero		1


	//   ....[19]....
        /*119c*/ 	.word	0x00007be0
        /*11a0*/ 	.word	0x00000006
        /*11a4*/ 	.word	0x00030c30
        /*11a8*/ 	.short	0x010a
        /*11aa*/ 	.byte	0x3f
	.zero		1


	//   ....[20]....
        /*11ac*/ 	.word	0x00007c20
        /*11b0*/ 	.word	0x00000006
        /*11b4*/ 	.word	0x00030c30
        /*11b8*/ 	.short	0x010a
        /*11ba*/ 	.byte	0x3f
	.zero		1


	//   ....[21]....
        /*11bc*/ 	.word	0x0000b840
        /*11c0*/ 	.word	0x00000005
        /*11c4*/ 	.word	0x00000000
        /*11c8*/ 	.short	0x0101
        /*11ca*/ 	.byte	0x3f
	.zero		1


	//   ....[22]....
        /*11cc*/ 	.word	0x0000bcb0
        /*11d0*/ 	.word	0x00000006
        /*11d4*/ 	.word	0x00000000
        /*11d8*/ 	.short	0x0101
        /*11da*/ 	.byte	0x3f
	.zero		1


	//   ....[23]....
        /*11dc*/ 	.word	0x0000c550
        /*11e0*/ 	.word	0x00000006
        /*11e4*/ 	.word	0x00030c10
        /*11e8*/ 	.short	0x010a
        /*11ea*/ 	.byte	0x3f
	.zero		1


	//   ....[24]....
        /*11ec*/ 	.word	0x0000c5d0
        /*11f0*/ 	.word	0x00000006
        /*11f4*/ 	.word	0x00030c10
        /*11f8*/ 	.short	0x010a
        /*11fa*/ 	.byte	0x3f
	.zero		1


	//   ....[25]....
        /*11fc*/ 	.word	0x0000c9e0
        /*1200*/ 	.word	0x00000006
        /*1204*/ 	.word	0x00030c30
        /*1208*/ 	.short	0x010a
        /*120a*/ 	.byte	0x3f
	.zero		1


	//   ....[26]....
        /*120c*/ 	.word	0x0000ca20
        /*1210*/ 	.word	0x00000006
        /*1214*/ 	.word	0x00030c30
        /*1218*/ 	.short	0x010a
        /*121a*/ 	.byte	0x3f
	.zero		1


	//   ....[27]....
        /*121c*/ 	.word	0x000110f0
        /*1220*/ 	.word	0x00000005
        /*1224*/ 	.word	0x00000000
        /*1228*/ 	.short	0x0101
        /*122a*/ 	.byte	0x3f
	.zero		1


	//   ....[28]....
        /*122c*/ 	.word	0x00011570
        /*1230*/ 	.word	0x00000006
        /*1234*/ 	.word	0x00000000
        /*1238*/ 	.short	0x0101
        /*123a*/ 	.byte	0x3f
	.zero		1


	//   ....[29]....
        /*123c*/ 	.word	0x000154e0
        /*1240*/ 	.word	0x0000000f
        /*1244*/ 	.word	0x00030c20
        /*1248*/ 	.short	0x010a
        /*124a*/ 	.byte	0x3f
	.zero		1


	//   ....[30]....
        /*124c*/ 	.word	0x00015ad0
        /*1250*/ 	.word	0x0000000f
        /*1254*/ 	.word	0x00030c40
        /*1258*/ 	.short	0x010a
        /*125a*/ 	.byte	0x3f
	.zero		1


	//   ....[31]....
        /*125c*/ 	.word	0x00015d30
        /*1260*/ 	.word	0x0000000f
        /*1264*/ 	.word	0x00030c28
        /*1268*/ 	.short	0x010a
        /*126a*/ 	.byte	0x3f
	.zero		1


	//   ....[32]....
        /*126c*/ 	.word	0x00015f90
        /*1270*/ 	.word	0x0000000f
        /*1274*/ 	.word	0x00030c48
        /*1278*/ 	.short	0x010a
        /*127a*/ 	.byte	0x3f
	.zero		1


	//   ....[33]....
        /*127c*/ 	.word	0x00016190
        /*1280*/ 	.word	0x0000000f
        /*1284*/ 	.word	0x00030c20
        /*1288*/ 	.short	0x010a
        /*128a*/ 	.byte	0x3f
	.zero		1


	//   ....[34]....
        /*128c*/ 	.word	0x00016460
        /*1290*/ 	.word	0x0000000f
        /*1294*/ 	.word	0x00030c40
        /*1298*/ 	.short	0x010a
        /*129a*/ 	.byte	0x3f
	.zero		1


	//   ....[35]....
        /*129c*/ 	.word	0x00016690
        /*12a0*/ 	.word	0x0000000f
        /*12a4*/ 	.word	0x00030c28
        /*12a8*/ 	.short	0x010a
        /*12aa*/ 	.byte	0x3f
	.zero		1


	//   ....[36]....
        /*12ac*/ 	.word	0x00016930
        /*12b0*/ 	.word	0x00000003
        /*12b4*/ 	.word	0x00030c40
        /*12b8*/ 	.short	0x010a
        /*12ba*/ 	.byte	0x3f
	.zero		1


	//   ....[37]....
        /*12bc*/ 	.word	0x00016d10
        /*12c0*/ 	.word	0x00000007
        /*12c4*/ 	.word	0x00000000
        /*12c8*/ 	.short	0x010a
        /*12ca*/ 	.byte	0x3f
	.zero		1


	//   ....[38]....
        /*12cc*/ 	.word	0x00016d70
        /*12d0*/ 	.word	0x00000003
        /*12d4*/ 	.word	0x00000000
        /*12d8*/ 	.short	0x010a
        /*12da*/ 	.byte	0x3f
	.zero		1


	//   ....[39]....
        /*12dc*/ 	.word	0x00016dd0
        /*12e0*/ 	.word	0x00000005
        /*12e4*/ 	.word	0x00000000
        /*12e8*/ 	.short	0x010a
        /*12ea*/ 	.byte	0x3f
	.zero		1


	//   ....[40]....
        /*12ec*/ 	.word	0x00016e00
        /*12f0*/ 	.word	0x00000003
        /*12f4*/ 	.word	0x00000000
        /*12f8*/ 	.short	0x010a
        /*12fa*/ 	.byte	0x3f
	.zero		1


	//   ....[41]....
        /*12fc*/ 	.word	0x00016ee0
        /*1300*/ 	.word	0x00000010
        /*1304*/ 	.word	0x00030c00
        /*1308*/ 	.short	0x010a
        /*130a*/ 	.byte	0x3f
	.zero		1


	//   ....[42]....
        /*130c*/ 	.word	0x00016f30
        /*1310*/ 	.word	0x00000006
        /*1314*/ 	.word	0x00030c10
        /*1318*/ 	.short	0x010a
        /*131a*/ 	.byte	0x3f
	.zero		1


	//   ....[43]....
        /*131c*/ 	.word	0x00016f80
        /*1320*/ 	.word	0x00000006
        /*1324*/ 	.word	0x00030c30
        /*1328*/ 	.short	0x010a
        /*132a*/ 	.byte	0x3f
	.zero		1


	//   ....[44]....
        /*132c*/ 	.word	0x00016fd0
        /*1330*/ 	.word	0x00000006
        /*1334*/ 	.word	0x00030c10
        /*1338*/ 	.short	0x010a
        /*133a*/ 	.byte	0x3f
	.zero		1


	//   ....[45]....
        /*133c*/ 	.word	0x00017020
        /*1340*/ 	.word	0x00000006
        /*1344*/ 	.word	0x00030c30
        /*1348*/ 	.short	0x010a
        /*134a*/ 	.byte	0x3f
	.zero		1


	//   ....[46]....
        /*134c*/ 	.word	0x00017070
        /*1350*/ 	.word	0x00000006
        /*1354*/ 	.word	0x00030c10
        /*1358*/ 	.short	0x010a
        /*135a*/ 	.byte	0x3f
	.zero		1


	//   ....[47]....
        /*135c*/ 	.word	0x000170c0
        /*1360*/ 	.word	0x00000006
        /*1364*/ 	.word	0x00030c30
        /*1368*/ 	.short	0x010a
        /*136a*/ 	.byte	0x3f
	.zero		1


	//   ....[48]....
        /*136c*/ 	.word	0x00017110
        /*1370*/ 	.word	0x0000000f
        /*1374*/ 	.word	0x00030c20
        /*1378*/ 	.short	0x010a
        /*137a*/ 	.byte	0x3f
	.zero		1


	//   ....[49]....
        /*137c*/ 	.word	0x00017160
        /*1380*/ 	.word	0x0000000f
        /*1384*/ 	.word	0x00030c40
        /*1388*/ 	.short	0x010a
        /*138a*/ 	.byte	0x3f
	.zero		1


	//   ....[50]....
        /*138c*/ 	.word	0x000171b0
        /*1390*/ 	.word	0x0000000f
        /*1394*/ 	.word	0x00030c28
        /*1398*/ 	.short	0x010a
        /*139a*/ 	.byte	0x3f
	.zero		1


	//   ....[51]....
        /*139c*/ 	.word	0x00017200
        /*13a0*/ 	.word	0x0000000f
        /*13a4*/ 	.word	0x00030c48
        /*13a8*/ 	.short	0x010a
        /*13aa*/ 	.byte	0x3f
	.zero		1


	//   ....[52]....
        /*13ac*/ 	.word	0x00017260
        /*13b0*/ 	.word	0x0000000f
        /*13b4*/ 	.word	0x00030c20
        /*13b8*/ 	.short	0x010a
        /*13ba*/ 	.byte	0x3f
	.zero		1


	//   ....[53]....
        /*13bc*/ 	.word	0x000172b0
        /*13c0*/ 	.word	0x0000000f
        /*13c4*/ 	.word	0x00030c40
        /*13c8*/ 	.short	0x010a
        /*13ca*/ 	.byte	0x3f
	.zero		1


	//   ....[54]....
        /*13cc*/ 	.word	0x00017300
        /*13d0*/ 	.word	0x0000000f
        /*13d4*/ 	.word	0x00030c28
        /*13d8*/ 	.short	0x010a
        /*13da*/ 	.byte	0x3f
	.zero		1


	//   ....[55]....
        /*13dc*/ 	.word	0x00017350
        /*13e0*/ 	.word	0x00000003
        /*13e4*/ 	.word	0x00030c40
        /*13e8*/ 	.short	0x010a
        /*13ea*/ 	.byte	0x3f
	.zero		1


	//   ....[56]....
        /*13ec*/ 	.word	0x00017420
        /*13f0*/ 	.word	0x00000007
        /*13f4*/ 	.word	0x00000000
        /*13f8*/ 	.short	0x010a
        /*13fa*/ 	.byte	0x3f
	.zero		1


	//   ....[57]....
        /*13fc*/ 	.word	0x00017470
        /*1400*/ 	.word	0x00000003
        /*1404*/ 	.word	0x00000000
        /*1408*/ 	.short	0x010a
        /*140a*/ 	.byte	0x3f
	.zero		1


	//   ....[58]....
        /*140c*/ 	.word	0x000174c0
        /*1410*/ 	.word	0x00000005
        /*1414*/ 	.word	0x00000000
        /*1418*/ 	.short	0x010a
        /*141a*/ 	.byte	0x3f
	.zero		1


	//----- nvinfo : EIATTR_NUM_MBARRIERS
	.align		4
.L_702:
        /*141c*/ 	.byte	0x03, 0x38
        /*141e*/ 	.short	0x0009


	//----- nvinfo : EIATTR_EXIT_INSTR_OFFSETS
	.align		4
        /*1420*/ 	.byte	0x04, 0x1c
        /*1422*/ 	.short	(.L_704 - .L_703)


	//   ....[0]....
.L_703:
        /*1424*/ 	.word	0x00016e50


	//----- nvinfo : EIATTR_MAX_THREADS
	.align		4
.L_704:
        /*1428*/ 	.byte	0x04, 0x05
        /*142a*/ 	.short	(.L_706 - .L_705)
.L_705:
        /*142c*/ 	.word	0x00000180
        /*1430*/ 	.word	0x00000001
        /*1434*/ 	.word	0x00000001


	//----- nvinfo : EIATTR_CRS_STACK_SIZE
	.align		4
.L_706:
        /*1438*/ 	.byte	0x04, 0x1e
        /*143a*/ 	.short	(.L_708 - .L_707)
.L_707:
        /*143c*/ 	.word	0x00000000


	//----- nvinfo : EIATTR_CBANK_PARAM_SIZE
	.align		4
.L_708:
        /*1440*/ 	.byte	0x03, 0x19
        /*1442*/ 	.short	0x06f0


	//----- nvinfo : EIATTR_PARAM_CBANK
	.align		4
        /*1444*/ 	.byte	0x04, 0x0a
        /*1446*/ 	.short	(.L_710 - .L_709)
	.align		4
.L_709:
        /*1448*/ 	.word	index@(.nv.constant0._ZN7cutlass13device_kernelIN5flash11enable_sm90INS1_16FlashAttnBwdSm90INS1_25CollectiveMainloopBwdSm90ILi2ELi2ELi2EN4cute5tupleIJNS5_1CILi1EEES8_S8_EEENS6_IJNS7_ILi128EEESA_NS7_ILi64EEEEEENS_6half_tEfNS_4arch4Sm90ELb0ELb1ELb1ELb1ELb0ELb1ELb0ELb0ELi2ELi1ELi2ELi2ELb0EEENS1_21CollectiveEpilogueBwdISC_SD_SF_Li256ELb1ELb0ELi1EEENS1_19SingleTileSchedulerILb1ELb0ELb0ELi128EEEEEEEEEvNT_6ParamsE)
        /*144c*/ 	.short	0x0210
        /*144e*/ 	.short	0x06f0


	//----- nvinfo : EIATTR_SW_WAR
	.align		4
.L_710:
        /*1450*/ 	.byte	0x04, 0x36
        /*1452*/ 	.short	(.L_712 - .L_711)
.L_711:
        /*1454*/ 	.word	0x00000008
.L_712:


//--------------------- .nv.info._ZN7cutlass13device_kernelIN5flash11enable_sm90INS1_16FlashAttnBwdSm90INS1_25CollectiveMainloopBwdSm90ILi2ELi2ELi2EN4cute5tupleIJNS5_1CILi1EEES8_S8_EEENS6_IJNS7_ILi128EEESA_NS7_ILi64EEEEEENS_6half_tEfNS_4arch4Sm90ELb0ELb1ELb1ELb1ELb1ELb1ELb0ELb0ELi2ELi1ELi2ELi2ELb0EEENS1_21CollectiveEpilogueBwdISC_SD_SF_Li256ELb1ELb0ELi1EEENS1_19SingleTileSchedulerILb1ELb0ELb0ELi128EEEEEEEEEvNT_6ParamsE --------------------------
	.section	.nv.info._ZN7cutlass13device_kernelIN5flash11enable_sm90INS1_16FlashAttnBwdSm90INS1_25CollectiveMainloopBwdSm90ILi2ELi2ELi2EN4cute5tupleIJNS5_1CILi1EEES8_S8_EEENS6_IJNS7_ILi128EEESA_NS7_ILi64EEEEEENS_6half_tEfNS_4arch4Sm90ELb0ELb1ELb1ELb1ELb1ELb1ELb0ELb0ELi2ELi1ELi2ELi2ELb0EEENS1_21CollectiveEpilogueBwdISC_SD_SF_Li256ELb1ELb0ELi1EEENS1_19SingleTileSchedulerILb1ELb0ELb0ELi128EEEEEEEEEvNT_6ParamsE,"",@"SHT_CUDA_INFO"
	.sectionflags	@""
	.align	4


	//----- nvinfo : EIATTR_CUDA_API_VERSION
	.align		4
        /*0000*/ 	.byte	0x04, 0x37
        /*0002*/ 	.short	(.L_714 - .L_713)
.L_713:
        /*0004*/ 	.word	0x00000082


	//----- nvinfo : EIATTR_KPARAM_INFO
	.align		4
.L_714:
        /*0008*/ 	.byte	0x04, 0x17
        /*000a*/ 	.short	(.L_716 - .L_715)
.L_715:
        /*000c*/ 	.word	0x00000000
        /*0010*/ 	.short	0x0000
        /*0012*/ 	.short	0x0070
        /*0014*/ 	.byte	0x00, 0xf0, 0x01, 0x1a


	//----- nvinfo : EIATTR_SPARSE_MMA_MASK
	.align		4
.L_716:
        /*0018*/ 	.byte	0x03, 0x50
        /*001a*/ 	.short	0x0000


	//----- nvinfo : EIATTR_MAXREG_COUNT
	.align		4
        /*001c*/ 	.byte	0x03, 0x1b
        /*001e*/ 	.short	0x00a8


	//----- nvinfo : EIATTR_NUM_BARRIERS
	.align		4
        /*0020*/ 	.byte	0x02, 0x4c
        /*0022*/ 	.byte	0x10
	.zero		1


	//----- nvinfo : EIATTR_EXTERNS
	.align		4
        /*0024*/ 	.byte	0x04, 0x0f
        /*0026*/ 	.short	(.L_718 - .L_717)


	//   ....[0]....
	.align		4
.L_717:
        /*0028*/ 	.word	index@(__assertfail)


	//----- nvinfo : EIATTR_ANNOTATIONS
	.align		4
.L_718:
        /*002c*/ 	.byte	0x04, 0x55
        /*002e*/ 	.short	(.L_720 - .L_719)


	//   ....[0]....
.L_719:
        /* <DEDUP_REMOVED lines=155> */


	//----- nvinfo : EIATTR_MERCURY_ISA_VERSION
	.align		4
.L_720:
        /*09d0*/ 	.byte	0x03, 0x5f
        /*09d2*/ 	.short	0x0101


	//----- nvinfo : EIATTR_INT_WARP_WIDE_INSTR_OFFSETS
	.align		4
        /*09d4*/ 	.byte	0x04, 0x31
        /*09d6*/ 	.short	(.L_722 - .L_721)


	//   ....[0]....
.L_721:
        /*09d8*/ 	.word	0x00000190


	//   ....[1]....
        /*09dc*/ 	.word	0x000001c0


	//   ....[2]....
        /*09e0*/ 	.word	0x000145a0


	//   ....[3]....
        /*09e4*/ 	.word	0x00014bf0


	//   ....[4]....
        /*09e8*/ 	.word	0x000150a0


	//   ....[5]....
        /*09ec*/ 	.word	0x00015360


	//   ....[6]....
        /*09f0*/ 	.word	0x000155c0


	//   ....[7]....
        /*09f4*/ 	.word	0x00015750


	//----- nvinfo : EIATTR_COOP_GROUP_MASK_REGIDS
	.align		4
.L_722:
        /*09f8*/ 	.byte	0x04, 0x29
        /*09fa*/ 	.short	(.L_724 - .L_723)


	//   ....[0]....
.L_723:
        /*09fc*/ 	.word	0xffffffff


	//   ....[1]....
        /*0a00*/ 	.word	0xffffffff


	//   ....[2]....
        /*0a04*/ 	.word	0xffffffff


	//   ....[3]....
        /*0a08*/ 	.word	0xffffffff


	//   ....[4]....
        /*0a0c*/ 	.word	0xffffffff


	//   ....[5]....
        /*0a10*/ 	.word	0xffffffff


	//   ....[6]....
        /*0a14*/ 	.word	0xffffffff


	//   ....[7]....
        /*0a18*/ 	.word	0xffffffff


	//   ....[8]....
        /*0a1c*/ 	.word	0xffffffff


	//   ....[9]....
        /*0a20*/ 	.word	0xffffffff


	//   ....[10]....
        /*0a24*/ 	.word	0xffffffff


	//   ....[11]....
        /*0a28*/ 	.word	0xffffffff


	//   ....[12]....
        /*0a2c*/ 	.word	0xffffffff


	//   ....[13]....
        /*0a30*/ 	.word	0xffffffff


	//   ....[14]....
        /*0a34*/ 	.word	0xffffffff


	//   ....[15]....
        /*0a38*/ 	.word	0xffffffff


	//   ....[16]....
        /*0a3c*/ 	.word	0xffffffff


	//   ....[17]....
        /*0a40*/ 	.word	0xffffffff


	//   ....[18]....
        /*0a44*/ 	.word	0xffffffff


	//   ....[19]....
        /*0a48*/ 	.word	0xffffffff


	//   ....[20]....
        /*0a4c*/ 	.word	0xffffffff


	//   ....[21]....
        /*0a50*/ 	.word	0xffffffff


	//   ....[22]....
        /*0a54*/ 	.word	0xffffffff


	//   ....[23]....
        /*0a58*/ 	.word	0xffffffff


	//   ....[24]....
        /*0a5c*/ 	.word	0xffffffff


	//   ....[25]....
        /*0a60*/ 	.word	0xffffffff


	//   ....[26]....
        /*0a64*/ 	.word	0xffffffff


	//   ....[27]....
        /*0a68*/ 	.word	0xffffffff


	//   ....[28]....
        /*0a6c*/ 	.word	0xffffffff


	//   ....[29]....
        /*0a70*/ 	.word	0xffffffff


	//   ....[30]....
        /*0a74*/ 	.word	0xffffffff


	//   ....[31]....
        /*0a78*/ 	.word	0xffffffff


	//   ....[32]....
        /*0a7c*/ 	.word	0xffffffff


	//   ....[33]....
        /*0a80*/ 	.word	0xffffffff


	//   ....[34]....
        /*0a84*/ 	.word	0xffffffff


	//   ....[35]....
        /*0a88*/ 	.word	0xffffffff


	//   ....[36]....
        /*0a8c*/ 	.word	0xffffffff


	//   ....[37]....
        /*0a90*/ 	.word	0xffffffff


	//   ....[38]....
        /*0a94*/ 	.word	0xffffffff


	//   ....[39]....
        /*0a98*/ 	.word	0xffffffff


	//   ....[40]....
        /*0a9c*/ 	.word	0xffffffff


	//   ....[41]....
        /*0aa0*/ 	.word	0xffffffff


	//   ....[42]....
        /*0aa4*/ 	.word	0xffffffff


	//   ....[43]....
        /*0aa8*/ 	.word	0xffffffff


	//   ....[44]....
        /*0aac*/ 	.word	0xffffffff


	//   ....[45]....
        /*0ab0*/ 	.word	0xffffffff


	//   ....[46]....
        /*0ab4*/ 	.word	0xffffffff


	//   ....[47]....
        /*0ab8*/ 	.word	0xffffffff


	//   ....[48]....
        /*0abc*/ 	.word	0xffffffff


	//   ....[49]....
        /*0ac0*/ 	.word	0xffffffff


	//   ....[50]....
        /*0ac4*/ 	.word	0xffffffff


	//   ....[51]....
        /*0ac8*/ 	.word	0xffffffff


	//   ....[52]....
        /*0acc*/ 	.word	0xffffffff


	//   ....[53]....
        /*0ad0*/ 	.word	0xffffffff


	//   ....[54]....
        /*0ad4*/ 	.word	0xffffffff


	//   ....[55]....
        /*0ad8*/ 	.word	0xffffffff


	//   ....[56]....
        /*0adc*/ 	.word	0xffffffff


	//   ....[57]....
        /*0ae0*/ 	.word	0xffffffff


	//   ....[58]....
        /*0ae4*/ 	.word	0xffffffff


	//   ....[59]....
        /*0ae8*/ 	.word	0xffffffff


	//   ....[60]....
        /*0aec*/ 	.word	0xffffffff


	//   ....[61]....
        /*0af0*/ 	.word	0xffffffff


	//   ....[62]....
        /*0af4*/ 	.word	0xffffffff


	//   ....[63]....
        /*0af8*/ 	.word	0xffffffff


	//   ....[64]....
        /*0afc*/ 	.word	0xffffffff


	//   ....[65]....
        /*0b00*/ 	.word	0xffffffff


	//   ....[66]....
        /*0b04*/ 	.word	0xffffffff


	//   ....[67]....
        /*0b08*/ 	.word	0xffffffff


	//   ....[68]....
        /*0b0c*/ 	.word	0xffffffff


	//   ....[69]....
        /*0b10*/ 	.word	0xffffffff


	//   ....[70]....
        /*0b14*/ 	.word	0xffffffff


	//   ....[71]....
        /*0b18*/ 	.word	0xffffffff


	//   ....[72]....
        /*0b1c*/ 	.word	0xffffffff


	//   ....[73]....
        /*0b20*/ 	.word	0xffffffff


	//   ....[74]....
        /*0b24*/ 	.word	0xffffffff


	//   ....[75]....
        /*0b28*/ 	.word	0xffffffff


	//   ....[76]....
        /*0b2c*/ 	.word	0xffffffff


	//   ....[77]....
        /*0b30*/ 	.word	0xffffffff


	//   ....[78]....
        /*0b34*/ 	.word	0xffffffff


	//   ....[79]....
        /*0b38*/ 	.word	0xffffffff


	//   ....[80]....
        /*0b3c*/ 	.word	0xffffffff


	//   ....[81]....
        /*0b40*/ 	.word	0xffffffff


	//   ....[82]....
        /*0b44*/ 	.word	0xffffffff


	//   ....[83]....
        /*0b48*/ 	.word	0xffffffff


	//   ....[84]....
        /*0b4c*/ 	.word	0xffffffff


	//   ....[85]....
        /*0b50*/ 	.word	0xffffffff


	//   ....[86]....
        /*0b54*/ 	.word	0xffffffff


	//   ....[87]....
        /*0b58*/ 	.word	0xffffffff


	//   ....[88]....
        /*0b5c*/ 	.word	0xffffffff


	//   ....[89]....
        /*0b60*/ 	.word	0xffffffff


	//   ....[90]....
        /*0b64*/ 	.word	0xffffffff


	//   ....[91]....
        /*0b68*/ 	.word	0xffffffff


	//   ....[92]....
        /*0b6c*/ 	.word	0xffffffff


	//   ....[93]....
        /*0b70*/ 	.word	0xffffffff


	//   ....[94]....
        /*0b74*/ 	.word	0xffffffff


	//   ....[95]....
        /*0b78*/ 	.word	0xffffffff


	//   ....[96]....
        /*0b7c*/ 	.word	0xffffffff


	//   ....[97]....
        /*0b80*/ 	.word	0xffffffff


	//   ....[98]....
        /*0b84*/ 	.word	0xffffffff


	//   ....[99]....
        /*0b88*/ 	.word	0xffffffff


	//   ....[100]....
        /*0b8c*/ 	.word	0xffffffff


	//   ....[101]....
        /*0b90*/ 	.word	0xffffffff


	//   ....[102]....
        /*0b94*/ 	.word	0xffffffff


	//   ....[103]....
        /*0b98*/ 	.word	0xffffffff


	//   ....[104]....
        /*0b9c*/ 	.word	0xffffffff


	//   ....[105]....
        /*0ba0*/ 	.word	0xffffffff


	//   ....[106]....
        /*0ba4*/ 	.word	0xffffffff


	//   ....[107]....
        /*0ba8*/ 	.word	0xffffffff


	//   ....[108]....
        /*0bac*/ 	.word	0xffffffff


	//   ....[109]....
        /*0bb0*/ 	.word	0xffffffff


	//   ....[110]....
        /*0bb4*/ 	.word	0xffffffff


	//   ....[111]....
        /*0bb8*/ 	.word	0xffffffff


	//   ....[112]....
        /*0bbc*/ 	.word	0xffffffff


	//   ....[113]....
        /*0bc0*/ 	.word	0xffffffff


	//   ....[114]....
        /*0bc4*/ 	.word	0xffffffff


	//   ....[115]....
        /*0bc8*/ 	.word	0xffffffff


	//   ....[116]....
        /*0bcc*/ 	.word	0xffffffff


	//   ....[117]....
        /*0bd0*/ 	.word	0xffffffff


	//   ....[118]....
        /*0bd4*/ 	.word	0xffffffff


	//   ....[119]....
        /*0bd8*/ 	.word	0xffffffff


	//   ....[120]....
        /*0bdc*/ 	.word	0xffffffff


	//   ....[121]....
        /*0be0*/ 	.word	0xffffffff


	//   ....[122]....
        /*0be4*/ 	.word	0xffffffff


	//   ....[123]....
        /*0be8*/ 	.word	0xffffffff


	//   ....[124]....
        /*0bec*/ 	.word	0xffffffff


	//   ....[125]....
        /*0bf0*/ 	.word	0xffffffff


	//   ....[126]....
        /*0bf4*/ 	.word	0xffffffff


	//   ....[127]....
        /*0bf8*/ 	.word	0xffffffff


	//   ....[128]....
        /*0bfc*/ 	.word	0xffffffff


	//   ....[129]....
        /*0c00*/ 	.word	0xffffffff


	//   ....[130]....
        /*0c04*/ 	.word	0xffffffff


	//   ....[131]....
        /*0c08*/ 	.word	0xffffffff


	//   ....[132]....
        /*0c0c*/ 	.word	0xffffffff


	//   ....[133]....
        /*0c10*/ 	.word	0xffffffff


	//   ....[134]....
        /*0c14*/ 	.word	0xffffffff


	//   ....[135]....
        /*0c18*/ 	.word	0xffffffff


	//   ....[136]....
        /*0c1c*/ 	.word	0xffffffff


	//   ....[137]....
        /*0c20*/ 	.word	0xffffffff


	//   ....[138]....
        /*0c24*/ 	.word	0xffffffff


	//   ....[139]....
        /*0c28*/ 	.word	0xffffffff


	//   ....[140]....
        /*0c2c*/ 	.word	0xffffffff


	//   ....[141]....
        /*0c30*/ 	.word	0xffffffff


	//   ....[142]....
        /*0c34*/ 	.word	0xffffffff


	//   ....[143]....
        /*0c38*/ 	.word	0xffffffff


	//   ....[144]....
        /*0c3c*/ 	.word	0xffffffff


	//   ....[145]....
        /*0c40*/ 	.word	0xffffffff


	//   ....[146]....
        /*0c44*/ 	.word	0xffffffff


	//   ....[147]....
        /*0c48*/ 	.word	0xffffffff


	//   ....[148]....
        /*0c4c*/ 	.word	0xffffffff


	//   ....[149]....
        /*0c50*/ 	.word	0xffffffff


	//   ....[150]....
        /*0c54*/ 	.word	0xffffffff


	//   ....[151]....
        /*0c58*/ 	.word	0xffffffff


	//   ....[152]....
        /*0c5c*/ 	.word	0xffffffff


	//   ....[153]....
        /*0c60*/ 	.word	0xffffffff


	//   ....[154]....
        /*0c64*/ 	.word	0xffffffff


	//   ....[155]....
        /*0c68*/ 	.word	0xffffffff


	//   ....[156]....
        /*0c6c*/ 	.word	0xffffffff


	//   ....[157]....
        /*0c70*/ 	.word	0xffffffff


	//   ....[158]....
        /*0c74*/ 	.word	0xffffffff


	//   ....[159]....
        /*0c78*/ 	.word	0xffffffff


	//   ....[160]....
        /*0c7c*/ 	.word	0xffffffff


	//   ....[161]....
        /*0c80*/ 	.word	0xffffffff


	//   ....[162]....
        /*0c84*/ 	.word	0xffffffff


	//   ....[163]....
        /*0c88*/ 	.word	0xffffffff


	//   ....[164]....
        /*0c8c*/ 	.word	0xffffffff


	//   ....[165]....
        /*0c90*/ 	.word	0xffffffff


	//   ....[166]....
        /*0c94*/ 	.word	0xffffffff


	//   ....[167]....
        /*0c98*/ 	.word	0xffffffff


	//   ....[168]....
        /*0c9c*/ 	.word	0xffffffff


	//   ....[169]....
        /*0ca0*/ 	.word	0xffffffff


	//   ....[170]....
        /*0ca4*/ 	.word	0xffffffff


	//   ....[171]....
        /*0ca8*/ 	.word	0xffffffff


	//   ....[172]....
        /*0cac*/ 	.word	0xffffffff


	//   ....[173]....
        /*0cb0*/ 	.word	0xffffffff


	//   ....[174]....
        /*0cb4*/ 	.word	0xffffffff


	//   ....[175]....
        /*0cb8*/ 	.word	0xffffffff


	//   ....[176]....
        /*0cbc*/ 	.word	0xffffffff


	//   ....[177]....
        /*0cc0*/ 	.word	0xffffffff


	//   ....[178]....
        /*0cc4*/ 	.word	0xffffffff


	//   ....[179]....
        /*0cc8*/ 	.word	0xffffffff


	//   ....[180]....
        /*0ccc*/ 	.word	0xffffffff


	//   ....[181]....
        /*0cd0*/ 	.word	0xffffffff


	//   ....[182]....
        /*0cd4*/ 	.word	0xffffffff


	//   ....[183]....
        /*0cd8*/ 	.word	0xffffffff


	//   ....[184]....
        /*0cdc*/ 	.word	0xffffffff


	//   ....[185]....
        /*0ce0*/ 	.word	0xffffffff


	//   ....[186]....
        /*0ce4*/ 	.word	0xffffffff


	//   ....[187]....
        /*0ce8*/ 	.word	0xffffffff


	//   ....[188]....
        /*0cec*/ 	.word	0xffffffff


	//   ....[189]....
        /*0cf0*/ 	.word	0xffffffff


	//   ....[190]....
        /*0cf4*/ 	.word	0xffffffff


	//   ....[191]....
        /*0cf8*/ 	.word	0xffffffff


	//   ....[192]....
        /*0cfc*/ 	.word	0xffffffff


	//   ....[193]....
        /*0d00*/ 	.word	0xffffffff


	//   ....[194]....
        /*0d04*/ 	.word	0xffffffff


	//   ....[195]....
        /*0d08*/ 	.word	0xffffffff


	//   ....[196]....
        /*0d0c*/ 	.word	0xffffffff


	//   ....[197]....
        /*0d10*/ 	.word	0xffffffff


	//   ....[198]....
        /*0d14*/ 	.word	0xffffffff


	//   ....[199]....
        /*0d18*/ 	.word	0xffffffff


	//   ....[200]....
        /*0d1c*/ 	.word	0xffffffff


	//   ....[201]....
        /*0d20*/ 	.word	0xffffffff


	//   ....[202]....
        /*0d24*/ 	.word	0xffffffff


	//   ....[203]....
        /*0d28*/ 	.word	0xffffffff


	//   ....[204]....
        /*0d2c*/ 	.word	0xffffffff


	//   ....[205]....
        /*0d30*/ 	.word	0xffffffff


	//   ....[206]....
        /*0d34*/ 	.word	0xffffffff


	//   ....[207]....
        /*0d38*/ 	.word	0xffffffff


	//   ....[208]....
        /*0d3c*/ 	.word	0x0500000f


	//   ....[209]....
        /*0d40*/ 	.word	0x0500000f


	//   ....[210]....
        /*0d44*/ 	.word	0x0500000f


	//   ....[211]....
        /*0d48*/ 	.word	0x0500000f


	//----- nvinfo : EIATTR_COOP_GROUP_INSTR_OFFSETS
	.align		4
.L_724:
        /*0d4c*/ 	.byte	0x04, 0x28
        /*0d4e*/ 	.short	(.L_726 - .L_725)


	//   ....[0]....
.L_725:
        /*0d50*/ 	.word	0x00000070


	//   ....[1]....
        /*0d54*/ 	.word	0x000001a0


	//   ....[2]....
        /*0d58*/ 	.word	0x000001f0


	//   ....[3]....
        /*0d5c*/ 	.word	0x000003e0


	//   ....[4]....
        /*0d60*/ 	.word	0x00000620


	//   ....[5]....
        /*0d64*/ 	.word	0x00001410


	//   ....[6]....
        /*0d68*/ 	.word	0x000034f0


	//   ....[7]....
        /*0d6c*/ 	.word	0x00003a40


	//   ....[8]....
        /*0d70*/ 	.word	0x00003b90


	//   ....[9]....
        /*0d74*/ 	.word	0x00003db0


	//   ....[10]....
        /*0d78*/ 	.word	0x00003de0


	//   ....[11]....
        /*0d7c*/ 	.word	0x00003e10


	//   ....[12]....
        /*0d80*/ 	.word	0x00003e50


	//   ....[13]....
        /*0d84*/ 	.word	0x00003f30


	//   ....[14]....
        /*0d88*/ 	.word	0x00003f70


	//   ....[15]....
        /*0d8c*/ 	.word	0x00003fa0


	//   ....[16]....
        /*0d90*/ 	.word	0x00003fb0


	//   ....[17]....
        /*0d94*/ 	.word	0x00003fd0


	//   ....[18]....
        /*0d98*/ 	.word	0x00003fe0


	//   ....[19]....
        /*0d9c*/ 	.word	0x00004050


	//   ....[20]....
        /*0da0*/ 	.word	0x00004090


	//   ....[21]....
        /*0da4*/ 	.word	0x000040d0


	//   ....[22]....
        /*0da8*/ 	.word	0x00004110


	//   ....[23]....
        /*0dac*/ 	.word	0x00004160


	//   ....[24]....
        /*0db0*/ 	.word	0x00004260


	//   ....[25]....
        /*0db4*/ 	.word	0x000042c0


	//   ....[26]....
        /*0db8*/ 	.word	0x000042f0


	//   ....[27]....
        /*0dbc*/ 	.word	0x00004350


	//   ....[28]....
        /*0dc0*/ 	.word	0x00004390


	//   ....[29]....
        /*0dc4*/ 	.word	0x000043b0


	//   ....[30]....
        /*0dc8*/ 	.word	0x000043e0


	//   ....[31]....
        /*0dcc*/ 	.word	0x00004410


	//   ....[32]....
        /*0dd0*/ 	.word	0x00004430


	//   ....[33]....
        /*0dd4*/ 	.word	0x00004540


	//   ....[34]....
        /*0dd8*/ 	.word	0x00004580


	//   ....[35]....
        /*0ddc*/ 	.word	0x000045c0


	//   ....[36]....
        /*0de0*/ 	.word	0x000045f0


	//   ....[37]....
        /*0de4*/ 	.word	0x00004610


	//   ....[38]....
        /*0de8*/ 	.word	0x00004690


	//   ....[39]....
        /*0dec*/ 	.word	0x000046d0


	//   ....[40]....
        /*0df0*/ 	.word	0x00004700


	//   ....[41]....
        /*0df4*/ 	.word	0x00004740


	//   ....[42]....
        /*0df8*/ 	.word	0x00004760


	//   ....[43]....
        /*0dfc*/ 	.word	0x00004780


	//   ....[44]....
        /*0e00*/ 	.word	0x00004790


	//   ....[45]....
        /*0e04*/ 	.word	0x000047e0


	//   ....[46]....
        /*0e08*/ 	.word	0x00004840


	//   ....[47]....
        /*0e0c*/ 	.word	0x00004880


	//   ....[48]....
        /*0e10*/ 	.word	0x00004960


	//   ....[49]....
        /*0e14*/ 	.word	0x00004a30


	//   ....[50]....
        /*0e18*/ 	.word	0x00004a40


	//   ....[51]....
        /*0e1c*/ 	.word	0x00004b10


	//   ....[52]....
        /*0e20*/ 	.word	0x00004b40


	//   ....[53]....
        /*0e24*/ 	.word	0x00004b80


	//   ....[54]....
        /*0e28*/ 	.word	0x00004c70


	//   ....[55]....
        /*0e2c*/ 	.word	0x00004e50


	//   ....[56]....
        /*0e30*/ 	.word	0x00004e90


	//   ....[57]....
        /*0e34*/ 	.word	0x00004f00


	//   ....[58]....
        /*0e38*/ 	.word	0x00004f40


	//   ....[59]....
        /*0e3c*/ 	.word	0x00004f80


	//   ....[60]....
        /*0e40*/ 	.word	0x00005000


	//   ....[61]....
        /*0e44*/ 	.word	0x00005040


	//   ....[62]....
        /*0e48*/ 	.word	0x00005160


	//   ....[63]....
        /*0e4c*/ 	.word	0x000052c0


	//   ....[64]....
        /*0e50*/ 	.word	0x000052f0


	//   ....[65]....
        /*0e54*/ 	.word	0x00005310


	//   ....[66]....
        /*0e58*/ 	.word	0x00005350


	//   ....[67]....
        /*0e5c*/ 	.word	0x00005370


	//   ....[68]....
        /*0e60*/ 	.word	0x00005380


	//   ....[69]....
        /*0e64*/ 	.word	0x00005400


	//   ....[70]....
        /*0e68*/ 	.word	0x00008620


	//   ....[71]....
        /*0e6c*/ 	.word	0x00008630


	//   ....[72]....
        /*0e70*/ 	.word	0x00008640


	//   ....[73]....
        /*0e74*/ 	.word	0x00008690


	//   ....[74]....
        /*0e78*/ 	.word	0x000086a0


	//   ....[75]....
        /*0e7c*/ 	.word	0x00008730


	//   ....[76]....
        /*0e80*/ 	.word	0x00008780


	//   ....[77]....
        /*0e84*/ 	.word	0x00008830


	//   ....[78]....
        /*0e88*/ 	.word	0x00008870


	//   ....[79]....
        /*0e8c*/ 	.word	0x00008890


	//   ....[80]....
        /*0e90*/ 	.word	0x00008910


	//   ....[81]....
        /*0e94*/ 	.word	0x00008930


	//   ....[82]....
        /*0e98*/ 	.word	0x00008960


	//   ....[83]....
        /*0e9c*/ 	.word	0x00008980


	//   ....[84]....
        /*0ea0*/ 	.word	0x00008a10


	//   ....[85]....
        /*0ea4*/ 	.word	0x00008b10


	//   ....[86]....
        /*0ea8*/ 	.word	0x00008b50


	//   ....[87]....
        /*0eac*/ 	.word	0x00008b90


	//   ....[88]....
        /*0eb0*/ 	.word	0x00008bf0


	//   ....[89]....
        /*0eb4*/ 	.word	0x00008c70


	//   ....[90]....
        /*0eb8*/ 	.word	0x00008d20


	//   ....[91]....
        /*0ebc*/ 	.word	0x00008df0


	//   ....[92]....
        /*0ec0*/ 	.word	0x00008e60


	//   ....[93]....
        /*0ec4*/ 	.word	0x00008ea0


	//   ....[94]....
        /*0ec8*/ 	.word	0x00008ed0


	//   ....[95]....
        /*0ecc*/ 	.word	0x00008f00


	//   ....[96]....
        /*0ed0*/ 	.word	0x00008f20


	//   ....[97]....
        /*0ed4*/ 	.word	0x00008fe0


	//   ....[98]....
        /*0ed8*/ 	.word	0x00009010


	//   ....[99]....
        /*0edc*/ 	.word	0x00009040


	//   ....[100]....
        /*0ee0*/ 	.word	0x00009160


	//   ....[101]....
        /*0ee4*/ 	.word	0x000091a0


	//   ....[102]....
        /*0ee8*/ 	.word	0x000091c0


	//   ....[103]....
        /*0eec*/ 	.word	0x000092f0


	//   ....[104]....
        /*0ef0*/ 	.word	0x00009330


	//   ....[105]....
        /*0ef4*/ 	.word	0x00009380


	//   ....[106]....
        /*0ef8*/ 	.word	0x00009480


	//   ....[107]....
        /*0efc*/ 	.word	0x00009560


	//   ....[108]....
        /*0f00*/ 	.word	0x00009600


	//   ....[109]....
        /*0f04*/ 	.word	0x00009630


	//   ....[110]....
        /*0f08*/ 	.word	0x000098c0


	//   ....[111]....
        /*0f0c*/ 	.word	0x00009950


	//   ....[112]....
        /*0f10*/ 	.word	0x00009980


	//   ....[113]....
        /*0f14*/ 	.word	0x000099c0


	//   ....[114]....
        /*0f18*/ 	.word	0x000099d0


	//   ....[115]....
        /*0f1c*/ 	.word	0x00009a10


	//   ....[116]....
        /*0f20*/ 	.word	0x00009c80


	//   ....[117]....
        /*0f24*/ 	.word	0x00009cf0


	//   ....[118]....
        /*0f28*/ 	.word	0x00009d50


	//   ....[119]....
        /*0f2c*/ 	.word	0x00009ef0


	//   ....[120]....
        /*0f30*/ 	.word	0x00009f00


	//   ....[121]....
        /*0f34*/ 	.word	0x00009f10


	//   ....[122]....
        /*0f38*/ 	.word	0x00009f20


	//   ....[123]....
        /*0f3c*/ 	.word	0x00009f30


	//   ....[124]....
        /*0f40*/ 	.word	0x00009f40


	//   ....[125]....
        /*0f44*/ 	.word	0x00009f50


	//   ....[126]....
        /*0f48*/ 	.word	0x0000a2d0


	//   ....[127]....
        /*0f4c*/ 	.word	0x0000a2f0


	//   ....[128]....
        /*0f50*/ 	.word	0x0000a310


	//   ....[129]....
        /*0f54*/ 	.word	0x0000a320


	//   ....[130]....
        /*0f58*/ 	.word	0x0000a330


	//   ....[131]....
        /*0f5c*/ 	.word	0x0000a340


	//   ....[132]....
        /*0f60*/ 	.word	0x0000a350


	//   ....[133]....
        /*0f64*/ 	.word	0x0000a360


	//   ....[134]....
        /*0f68*/ 	.word	0x0000d960


	//   ....[135]....
        /*0f6c*/ 	.word	0x0000e300


	//   ....[136]....
        /*0f70*/ 	.word	0x0000e340


	//   ....[137]....
        /*0f74*/ 	.word	0x0000e380


	//   ....[138]....
        /*0f78*/ 	.word	0x0000e3d0


	//   ....[139]....
        /*0f7c*/ 	.word	0x0000e3e0


	//   ....[140]....
        /*0f80*/ 	.word	0x0000e460


	//   ....[141]....
        /*0f84*/ 	.word	0x0000e490


	//   ....[142]....
        /*0f88*/ 	.word	0x0000e4a0


	//   ....[143]....
        /*0f8c*/ 	.word	0x0000e4b0


	//   ....[144]....
        /*0f90*/ 	.word	0x0000e500


	//   ....[145]....
        /*0f94*/ 	.word	0x0000e510


	//   ....[146]....
        /*0f98*/ 	.word	0x0000e550


	//   ....[147]....
        /*0f9c*/ 	.word	0x0000e640


	//   ....[148]....
        /*0fa0*/ 	.word	0x0000e690


	//   ....[149]....
        /*0fa4*/ 	.word	0x0000e6a0


	//   ....[150]....
        /*0fa8*/ 	.word	0x0000e6d0


	//   ....[151]....
        /*0fac*/ 	.word	0x0000e770


	//   ....[152]....
        /*0fb0*/ 	.word	0x0000e8a0


	//   ....[153]....
        /*0fb4*/ 	.word	0x0000e8b0


	//   ....[154]....
        /*0fb8*/ 	.word	0x0000e8e0


	//   ....[155]....
        /*0fbc*/ 	.word	0x0000e8f0


	//   ....[156]....
        /*0fc0*/ 	.word	0x0000e900


	//   ....[157]....
        /*0fc4*/ 	.word	0x0000e910


	//   ....[158]....
        /*0fc8*/ 	.word	0x0000e930


	//   ....[159]....
        /*0fcc*/ 	.word	0x0000e960


	//   ....[160]....
        /*0fd0*/ 	.word	0x0000e980


	//   ....[161]....
        /*0fd4*/ 	.word	0x0000e9b0


	//   ....[162]....
        /*0fd8*/ 	.word	0x0000e9e0


	//   ....[163]....
        /*0fdc*/ 	.word	0x0000ea90


	//   ....[164]....
        /*0fe0*/ 	.word	0x0000eac0


	//   ....[165]....
        /*0fe4*/ 	.word	0x0000eae0


	//   ....[166]....
        /*0fe8*/ 	.word	0x0000eb20


	//   ....[167]....
        /*0fec*/ 	.word	0x0000eb60


	//   ....[168]....
        /*0ff0*/ 	.word	0x0000eb80


	//   ....[169]....
        /*0ff4*/ 	.word	0x0000ebd0


	//   ....[170]....
        /*0ff8*/ 	.word	0x0000ebe0


	//   ....[171]....
        /*0ffc*/ 	.word	0x0000ec10


	//   ....[172]....
        /*1000*/ 	.word	0x0000ece0


	//   ....[173]....
        /*1004*/ 	.word	0x0000ecf0


	//   ....[174]....
        /*1008*/ 	.word	0x0000ed30


	//   ....[175]....
        /*100c*/ 	.word	0x0000ef80


	//   ....[176]....
        /*1010*/ 	.word	0x0000f020


	//   ....[177]....
        /*1014*/ 	.word	0x0000f050


	//   ....[178]....
        /*1018*/ 	.word	0x0000f060


	//   ....[179]....
        /*101c*/ 	.word	0x0000f130


	//   ....[180]....
        /*1020*/ 	.word	0x0000f190


	//   ....[181]....
        /*1024*/ 	.word	0x0000f2b0


	//   ....[182]....
        /*1028*/ 	.word	0x0000f3b0


	//   ....[183]....
        /*102c*/ 	.word	0x0000f4d0


	//   ....[184]....
        /*1030*/ 	.word	0x0000f500


	//   ....[185]....
        /*1034*/ 	.word	0x0000f520


	//   ....[186]....
        /*1038*/ 	.word	0x0000f540


	//   ....[187]....
        /*103c*/ 	.word	0x0000f5a0


	//   ....[188]....
        /*1040*/ 	.word	0x0000f5b0


	//   ....[189]....
        /*1044*/ 	.word	0x0000f5d0


	//   ....[190]....
        /*1048*/ 	.word	0x0000fa50


	//   ....[191]....
        /*104c*/ 	.word	0x0000fa80


	//   ....[192]....
        /*1050*/ 	.word	0x0000fa90


	//   ....[193]....
        /*1054*/ 	.word	0x0000faa0


	//   ....[194]....
        /*1058*/ 	.word	0x0000fab0


	//   ....[195]....
        /*105c*/ 	.word	0x0000fac0


	//   ....[196]....
        /*1060*/ 	.word	0x0000fad0


	//   ....[197]....
        /*1064*/ 	.word	0x0000faf0


	//   ....[198]....
        /*1068*/ 	.word	0x000136c0


	//   ....[199]....
        /*106c*/ 	.word	0x000141a0


	//   ....[200]....
        /*1070*/ 	.word	0x000144d0


	//   ....[201]....
        /*1074*/ 	.word	0x00014850


	//   ....[202]....
        /*1078*/ 	.word	0x00014b20


	//   ....[203]....
        /*107c*/ 	.word	0x00014d60


	//   ....[204]....
        /*1080*/ 	.word	0x00014fd0


	//   ....[205]....
        /*1084*/ 	.word	0x000152a0


	//   ....[206]....
        /*1088*/ 	.word	0x000154c0


	//   ....[207]....
        /*108c*/ 	.word	0x00015650


	//   ....[208]....
        /*1090*/ 	.word	0x00017d20


	//   ....[209]....
        /*1094*/ 	.word	0x00017fb0


	//   ....[210]....
        /*1098*/ 	.word	0x00018020


	//   ....[211]....
        /*109c*/ 	.word	0x00018090


	//----- nvinfo : EIATTR_REG_RECONFIG
	.align		4
.L_726:
        /*10a0*/ 	.byte	0x01, 0x54
	.zero		2


	//----- nvinfo : EIATTR_SYSCALL_OFFSETS
	.align		4
        /*10a4*/ 	.byte	0x04, 0x46
        /*10a6*/ 	.short	(.L_728 - .L_727)


	//   ....[0]....
.L_727:
        /*10a8*/ 	.word	0x00001070


	//   ....[1]....
        /*10ac*/ 	.word	0x00001160


	//   ....[2]....
        /*10b0*/ 	.word	0x000012c0


	//   ....[3]....
        /*10b4*/ 	.word	0x000013b0


	//----- nvinfo : EIATTR_MBARRIER_INSTR_OFFSETS
	.align		4
.L_728:
        /*10b8*/ 	.byte	0x04, 0x39
        /*10ba*/ 	.short	(.L_730 - .L_729)


	//   ....[0]....
.L_729:
        /*10bc*/ 	.word	0x00000290
        /*10c0*/ 	.word	0x000000ff
        /*10c4*/ 	.word	0x00030c00
        /*10c8*/ 	.short	0x0100
        /*10ca*/ 	.byte	0x06
	.zero		1


	//   ....[1]....
        /*10cc*/ 	.word	0x00000390
        /*10d0*/ 	.word	0x000000ff
        /*10d4*/ 	.word	0x00030c10
        /*10d8*/ 	.short	0x0100
        /*10da*/ 	.byte	0x08
	.zero		1


	//   ....[2]....
        /*10dc*/ 	.word	0x000003a0
        /*10e0*/ 	.word	0x000000ff
        /*10e4*/ 	.word	0x00030c20
        /*10e8*/ 	.short	0x0100
        /*10ea*/ 	.byte	0x08
	.zero		1


	//   ....[3]....
        /*10ec*/ 	.word	0x000003b0
        /*10f0*/ 	.word	0x000000ff
        /*10f4*/ 	.word	0x00030c18
        /*10f8*/ 	.short	0x0100
        /*10fa*/ 	.byte	0x08
	.zero		1


	//   ....[4]....
        /*10fc*/ 	.word	0x000003c0
        /*1100*/ 	.word	0x000000ff
        /*1104*/ 	.word	0x00030c28
        /*1108*/ 	.short	0x0100
        /*110a*/ 	.byte	0x08
	.zero		1


	//   ....[5]....
        /*110c*/ 	.word	0x000004f0
        /*1110*/ 	.word	0x000000ff
        /*1114*/ 	.word	0x00030c30
        /*1118*/ 	.short	0x0100
        /*111a*/ 	.byte	0x08
	.zero		1


	//   ....[6]....
        /*111c*/ 	.word	0x00000500
        /*1120*/ 	.word	0x000000ff
        /*1124*/ 	.word	0x00030c40
        /*1128*/ 	.short	0x0100
        /*112a*/ 	.byte	0x08
	.zero		1


	//   ....[7]....
        /*112c*/ 	.word	0x00000510
        /*1130*/ 	.word	0x000000ff
        /*1134*/ 	.word	0x00030c38
        /*1138*/ 	.short	0x0100
        /*113a*/ 	.byte	0x08
	.zero		1


	//   ....[8]....
        /*113c*/ 	.word	0x00000520
        /*1140*/ 	.word	0x000000ff
        /*1144*/ 	.word	0x00030c48
        /*1148*/ 	.short	0x0100
        /*114a*/ 	.byte	0x08
	.zero		1


	//   ....[9]....
        /*114c*/ 	.word	0x00001450
        /*1150*/ 	.word	0x00000010
        /*1154*/ 	.word	0x00030c00
        /*1158*/ 	.short	0x010a
        /*115a*/ 	.byte	0x3f
	.zero		1


	//   ....[10]....
        /*115c*/ 	.word	0x00001580
        /*1160*/ 	.word	0x00000010
        /*1164*/ 	.word	0x00030c00
        /*1168*/ 	.short	0x010a
        /*116a*/ 	.byte	0x3f
	.zero		1


	//   ....[11]....
        /*116c*/ 	.word	0x00001e40
        /*1170*/ 	.word	0x00000006
        /*1174*/ 	.word	0x00030c10
        /*1178*/ 	.short	0x010a
        /*117a*/ 	.byte	0x3f
	.zero		1


	//   ....[12]....
        /*117c*/ 	.word	0x00001eb0
        /*1180*/ 	.word	0x00000006
        /*1184*/ 	.word	0x00030c10
        /*1188*/ 	.short	0x010a
        /*118a*/ 	.byte	0x3f
	.zero		1


	//   ....[13]....
        /*118c*/ 	.word	0x000022e0
        /*1190*/ 	.word	0x00000006
        /*1194*/ 	.word	0x00030c30
        /*1198*/ 	.short	0x010a
        /*119a*/ 	.byte	0x3f
	.zero		1


	//   ....[14]....
        /*119c*/ 	.word	0x00002320
        /*11a0*/ 	.word	0x00000006
        /*11a4*/ 	.word	0x00030c30
        /*11a8*/ 	.short	0x010a
        /*11aa*/ 	.byte	0x3f
	.zero		1


	//   ....[15]....
        /*11ac*/ 	.word	0x000069d0
        /*11b0*/ 	.word	0x00000005
        /*11b4*/ 	.word	0x00000000
        /*11b8*/ 	.short	0x0101
        /*11ba*/ 	.byte	0x3f
	.zero		1


	//   ....[16]....
        /*11bc*/ 	.word	0x00006e20
        /*11c0*/ 	.word	0x00000006
        /*11c4*/ 	.word	0x00000000
        /*11c8*/ 	.short	0x0101
        /*11ca*/ 	.byte	0x3f
	.zero		1


	//   ....[17]....
        /*11cc*/ 	.word	0x00007710
        /*11d0*/ 	.word	0x00000006
        /*11d4*/ 	.word	0x00030c10
        /*11d8*/ 	.short	0x010a
        /*11da*/ 	.byte	0x3f
	.zero		1


	//   ....[18]....
        /*11dc*/ 	.word	0x00007790
        /*11e0*/ 	.word	0x00000006
        /*11e4*/ 	.word	0x00030c10
        /*11e8*/ 	.short	0x010a
        /*11ea*/ 	.byte	0x3f
	.zero		1


	//   ....[19]....
        /*11ec*/ 	.word	0x00007ba0
        /*11f0*/ 	.word	0x00000006
        /*11f4*/ 	.word	0x00030c30
        /*11f8*/ 	.short	0x010a
        /*11fa*/ 	.byte	0x3f
	.zero		1


	//   ....[20]....
        /*11fc*/ 	.word	0x00007be0
        /*1200*/ 	.word	0x00000006
        /*1204*/ 	.word	0x00030c30
        /*1208*/ 	.short	0x010a
        /*120a*/ 	.byte	0x3f
	.zero		1


	//   ....[21]....
        /*120c*/ 	.word	0x0000b840
        /*1210*/ 	.word	0x00000005
        /*1214*/ 	.word	0x00000000
        /*1218*/ 	.short	0x0101
        /*121a*/ 	.byte	0x3f
	.zero		1


	//   ....[22]....
        /*121c*/ 	.word	0x0000bc90
        /*1220*/ 	.word	0x00000006
        /*1224*/ 	.word	0x00000000
        /*1228*/ 	.short	0x0101
        /*122a*/ 	.byte	0x3f
	.zero		1


	//   ....[23]....
        /*122c*/ 	.word	0x0000c490
        /*1230*/ 	.word	0x00000006
        /*1234*/ 	.word	0x00030c10
        /*1238*/ 	.short	0x010a
        /*123a*/ 	.byte	0x3f
	.zero		1


	//   ....[24]....
        /*123c*/ 	.word	0x0000c510
        /*1240*/ 	.word	0x00000006
        /*1244*/ 	.word	0x00030c10
        /*1248*/ 	.short	0x010a
        /*124a*/ 	.byte	0x3f
	.zero		1


	//   ....[25]....
        /*124c*/ 	.word	0x0000c940
        /*1250*/ 	.word	0x00000006
        /*1254*/ 	.word	0x00030c30
        /*1258*/ 	.short	0x010a
        /*125a*/ 	.byte	0x3f
	.zero		1


	//   ....[26]....
        /*125c*/ 	.word	0x0000c980
        /*1260*/ 	.word	0x00000006
        /*1264*/ 	.word	0x00030c30
        /*1268*/ 	.short	0x010a
        /*126a*/ 	.byte	0x3f
	.zero		1


	//   ....[27]....
        /*126c*/ 	.word	0x00011050
        /*1270*/ 	.word	0x00000005
        /*1274*/ 	.word	0x00000000
        /*1278*/ 	.short	0x0101
        /*127a*/ 	.byte	0x3f
	.zero		1


	//   ....[28]....
        /*127c*/ 	.word	0x000114d0
        /*1280*/ 	.word	0x00000006
        /*1284*/ 	.word	0x00000000
        /*1288*/ 	.short	0x0101
        /*128a*/ 	.byte	0x3f
	.zero		1


	//   ....[29]....
        /*128c*/ 	.word	0x00016350
        /*1290*/ 	.word	0x0000000f
        /*1294*/ 	.word	0x00030c20
        /*1298*/ 	.short	0x010a
        /*129a*/ 	.byte	0x3f
	.zero		1


	//   ....[30]....
        /*129c*/ 	.word	0x00016940
        /*12a0*/ 	.word	0x0000000f
        /*12a4*/ 	.word	0x00030c40
        /*12a8*/ 	.short	0x010a
        /*12aa*/ 	.byte	0x3f
	.zero		1


	//   ....[31]....
        /*12ac*/ 	.word	0x00016ba0
        /*12b0*/ 	.word	0x0000000f
        /*12b4*/ 	.word	0x00030c28
        /*12b8*/ 	.short	0x010a
        /*12ba*/ 	.byte	0x3f
	.zero		1


	//   ....[32]....
        /*12bc*/ 	.word	0x00016e00
        /*12c0*/ 	.word	0x0000000f
        /*12c4*/ 	.word	0x00030c48
        /*12c8*/ 	.short	0x010a
        /*12ca*/ 	.byte	0x3f
	.zero		1


	//   ....[33]....
        /*12cc*/ 	.word	0x00017000
        /*12d0*/ 	.word	0x0000000f
        /*12d4*/ 	.word	0x00030c20
        /*12d8*/ 	.short	0x010a
        /*12da*/ 	.byte	0x3f
	.zero		1


	//   ....[34]....
        /*12dc*/ 	.word	0x000172d0
        /*12e0*/ 	.word	0x0000000f
        /*12e4*/ 	.word	0x00030c40
        /*12e8*/ 	.short	0x010a
        /*12ea*/ 	.byte	0x3f
	.zero		1


	//   ....[35]....
        /*12ec*/ 	.word	0x00017500
        /*12f0*/ 	.word	0x0000000f
        /*12f4*/ 	.word	0x00030c28
        /*12f8*/ 	.short	0x010a
        /*12fa*/ 	.byte	0x3f
	.zero		1


	//   ....[36]....
        /*12fc*/ 	.word	0x000177a0
        /*1300*/ 	.word	0x00000003
        /*1304*/ 	.word	0x00030c40
        /*1308*/ 	.short	0x010a
        /*130a*/ 	.byte	0x3f
	.zero		1


	//   ....[37]....
        /*130c*/ 	.word	0x00017b90
        /*1310*/ 	.word	0x00000007
        /*1314*/ 	.word	0x00000000
        /*1318*/ 	.short	0x010a
        /*131a*/ 	.byte	0x3f
	.zero		1


	//   ....[38]....
        /*131c*/ 	.word	0x00017be0
        /*1320*/ 	.word	0x00000003
        /*1324*/ 	.word	0x00000000
        /*1328*/ 	.short	0x010a
        /*132a*/ 	.byte	0x3f
	.zero		1


	//   ....[39]....
        /*132c*/ 	.word	0x00017c40
        /*1330*/ 	.word	0x00000005
        /*1334*/ 	.word	0x00000000
        /*1338*/ 	.short	0x010a
        /*133a*/ 	.byte	0x3f
	.zero		1


	//   ....[40]....
        /*133c*/ 	.word	0x00017c70
        /*1340*/ 	.word	0x00000003
        /*1344*/ 	.word	0x00000000
        /*1348*/ 	.short	0x010a
        /*134a*/ 	.byte	0x3f
	.zero		1


	//   ....[41]....
        /*134c*/ 	.word	0x00017d50
        /*1350*/ 	.word	0x00000010
        /*1354*/ 	.word	0x00030c00
        /*1358*/ 	.short	0x010a
        /*135a*/ 	.byte	0x3f
	.zero		1


	//   ....[42]....
        /*135c*/ 	.word	0x00017da0
        /*1360*/ 	.word	0x00000006
        /*1364*/ 	.word	0x00030c10
        /*1368*/ 	.short	0x010a
        /*136a*/ 	.byte	0x3f
	.zero		1


	//   ....[43]....
        /*136c*/ 	.word	0x00017df0
        /*1370*/ 	.word	0x00000006
        /*1374*/ 	.word	0x00030c30
        /*1378*/ 	.short	0x010a
        /*137a*/ 	.byte	0x3f
	.zero		1


	//   ....[44]....
        /*137c*/ 	.word	0x00017e40
        /*1380*/ 	.word	0x00000006
        /*1384*/ 	.word	0x00030c10
        /*1388*/ 	.short	0x010a
        /*138a*/ 	.byte	0x3f
	.zero		1


	//   ....[45]....
        /*138c*/ 	.word	0x00017e90
        /*1390*/ 	.word	0x00000006
        /*1394*/ 	.word	0x00030c30
        /*1398*/ 	.short	0x010a
        /*139a*/ 	.byte	0x3f
	.zero		1


	//   ....[46]....
        /*139c*/ 	.word	0x00017ee0
        /*13a0*/ 	.word	0x00000006
        /*13a4*/ 	.word	0x00030c10
        /*13a8*/ 	.short	0x010a
        /*13aa*/ 	.byte	0x3f
	.zero		1


	//   ....[47]....
        /*13ac*/ 	.word	0x00017f30
        /*13b0*/ 	.word	0x00000006
        /*13b4*/ 	.word	0x00030c30
        /*13b8*/ 	.short	0x010a
        /*13ba*/ 	.byte	0x3f
	.zero		1


	//   ....[48]....
        /*13bc*/ 	.word	0x000180d0
        /*13c0*/ 	.word	0x0000000f
        /*13c4*/ 	.word	0x00030c20
        /*13c8*/ 	.short	0x010a
        /*13ca*/ 	.byte	0x3f
	.zero		1


	//   ....[49]....
        /*13cc*/ 	.word	0x00018120
        /*13d0*/ 	.word	0x0000000f
        /*13d4*/ 	.word	0x00030c40
        /*13d8*/ 	.short	0x010a
        /*13da*/ 	.byte	0x3f
	.zero		1


	//   ....[50]....
        /*13dc*/ 	.word	0x00018170
        /*13e0*/ 	.word	0x0000000f
        /*13e4*/ 	.word	0x00030c28
        /*13e8*/ 	.short	0x010a
        /*13ea*/ 	.byte	0x3f
	.zero		1


	//   ....[51]....
        /*13ec*/ 	.word	0x000181c0
        /*13f0*/ 	.word	0x0000000f
        /*13f4*/ 	.word	0x00030c48
        /*13f8*/ 	.short	0x010a
        /*13fa*/ 	.byte	0x3f
	.zero		1


	//   ....[52]....
        /*13fc*/ 	.word	0x00018220
        /*1400*/ 	.word	0x0000000f
        /*1404*/ 	.word	0x00030c20
        /*1408*/ 	.short	0x010a
        /*140a*/ 	.byte	0x3f
	.zero		1


	//   ....[53]....
        /*140c*/ 	.word	0x00018270
        /*1410*/ 	.word	0x0000000f
        /*1414*/ 	.word	0x00030c40
        /*1418*/ 	.short	0x010a
        /*141a*/ 	.byte	0x3f
	.zero		1


	//   ....[54]....
        /*141c*/ 	.word	0x000182c0
        /*1420*/ 	.word	0x0000000f
        /*1424*/ 	.word	0x00030c28
        /*1428*/ 	.short	0x010a
        /*142a*/ 	.byte	0x3f
	.zero		1


	//   ....[55]....
        /*142c*/ 	.word	0x00018310
        /*1430*/ 	.word	0x00000003
        /*1434*/ 	.word	0x00030c40
        /*1438*/ 	.short	0x010a
        /*143a*/ 	.byte	0x3f
	.zero		1


	//   ....[56]....
        /*143c*/ 	.word	0x000183e0
        /*1440*/ 	.word	0x00000007
        /*1444*/ 	.word	0x00000000
        /*1448*/ 	.short	0x010a
        /*144a*/ 	.byte	0x3f
	.zero		1


	//   ....[57]....
        /*144c*/ 	.word	0x00018430
        /*1450*/ 	.word	0x00000003
        /*1454*/ 	.word	0x00000000
        /*1458*/ 	.short	0x010a
        /*145a*/ 	.byte	0x3f
	.zero		1


	//   ....[58]....
        /*145c*/ 	.word	0x00018480
        /*1460*/ 	.word	0x00000005
        /*1464*/ 	.word	0x00000000
        /*1468*/ 	.short	0x010a
        /*146a*/ 	.byte	0x3f
	.zero		1


	//----- nvinfo : EIATTR_NUM_MBARRIERS
	.align		4
.L_730:
        /*146c*/ 	.byte	0x03, 0x38
        /*146e*/ 	.short	0x0009


	//----- nvinfo : EIATTR_EXIT_INSTR_OFFSETS
	.align		4
        /*1470*/ 	.byte	0x04, 0x1c
        /*1472*/ 	.short	(.L_732 - .L_731)


	//   ....[0]....
.L_731:
        /*1474*/ 	.word	0x00017cc0


	//----- nvinfo : EIATTR_MAX_THREADS
	.align		4
.L_732:
        /*1478*/ 	.byte	0x04, 0x05
        /*147a*/ 	.short	(.L_734 - .L_733)
.L_733:
        /*147c*/ 	.word	0x00000180
        /*1480*/ 	.word	0x00000001
        /*1484*/ 	.word	0x00000001


	//----- nvinfo : EIATTR_CRS_STACK_SIZE
	.align		4
.L_734:
        /*1488*/ 	.byte	0x04, 0x1e
        /*148a*/ 	.short	(.L_736 - .L_735)
.L_735:
        /*148c*/ 	.word	0x00000000


	//----- nvinfo : EIATTR_CBANK_PARAM_SIZE
	.align		4
.L_736:
        /*1490*/ 	.byte	0x03, 0x19
        /*1492*/ 	.short	0x06f0


	//----- nvinfo : EIATTR_PARAM_CBANK
	.align		4
        /*1494*/ 	.byte	0x04, 0x0a
        /*1496*/ 	.short	(.L_738 - .L_737)
	.align		4
.L_737:
        /*1498*/ 	.word	index@(.nv.constant0._ZN7cutlass13device_kernelIN5flash11enable_sm90INS1_16FlashAttnBwdSm90INS1_25CollectiveMainloopBwdSm90ILi2ELi2ELi2EN4cute5tupleIJNS5_1CILi1EEES8_S8_EEENS6_IJNS7_ILi128EEESA_NS7_ILi64EEEEEENS_6half_tEfNS_4arch4Sm90ELb0ELb1ELb1ELb1ELb1ELb1ELb0ELb0ELi2ELi1ELi2ELi2ELb0EEENS1_21CollectiveEpilogueBwdISC_SD_SF_Li256ELb1ELb0ELi1EEENS1_19SingleTileSchedulerILb1ELb0ELb0ELi128EEEEEEEEEvNT_6ParamsE)
        /*149c*/ 	.short	0x0210
        /*149e*/ 	.short	0x06f0


	//----- nvinfo : EIATTR_SW_WAR
	.align		4
.L_738:
        /*14a0*/ 	.byte	0x04, 0x36
        /*14a2*/ 	.short	(.L_740 - .L_739)
.L_739:
        /*14a4*/ 	.word	0x00000008
.L_740:


//--------------------- .nv.info._ZN7cutlass13device_kernelIN5flash11enable_sm90INS1_16FlashAttnBwdSm90INS1_25CollectiveMainloopBwdSm90ILi2ELi2ELi2EN4cute5tupleIJNS5_1CILi1EEES8_S8_EEENS6_IJNS7_ILi128EEESA_NS7_ILi64EEEEEENS_6half_tEfNS_4arch4Sm90ELb0ELb1ELb1ELb1ELb0ELb1ELb0ELb0ELi2ELi1ELi2ELi2ELb0EEENS1_24CollectiveEpilogueBwdGQAISC_fSF_Li256ELb1ELb0EEENS1_19SingleTileSchedulerILb1ELb0ELb0ELi128EEEEEEEEEvNT_6ParamsE --------------------------
	.section	.nv.info._ZN7cutlass13device_kernelIN5flash11enable_sm90INS1_16FlashAttnBwdSm90INS1_25CollectiveMainloopBwdSm90ILi2ELi2ELi2EN4cute5tupleIJNS5_1CILi1EEES8_S8_EEENS6_IJNS7_ILi128EEESA_NS7_ILi64EEEEEENS_6half_tEfNS_4arch4Sm90ELb0ELb1ELb1ELb1ELb0ELb1ELb0ELb0ELi2ELi1ELi2ELi2ELb0EEENS1_24CollectiveEpilogueBwdGQAISC_fSF_Li256ELb1ELb0EEENS1_19SingleTileSchedulerILb1ELb0ELb0ELi128EEEEEEEEEvNT_6ParamsE,"",@"SHT_CUDA_INFO"
	.sectionflags	@""
	.align	4


	//----- nvinfo : EIATTR_CUDA_API_VERSION
	.align		4
        /*0000*/ 	.byte	0x04, 0x37
        /*0002*/ 	.short	(.L_742 - .L_741)
.L_741:
        /*0004*/ 	.word	0x00000082


	//----- nvinfo : EIATTR_KPARAM_INFO
	.align		4
.L_742:
        /*0008*/ 	.byte	0x04, 0x17
        /*000a*/ 	.short	(.L_744 - .L_743)
.L_743:
        /*000c*/ 	.word	0x00000000
        /*0010*/ 	.short	0x0000
        /*0012*/ 	.short	0x0070
        /*0014*/ 	.byte	0x00, 0xf0, 0x01, 0x1a


	//----- nvinfo : EIATTR_SPARSE_MMA_MASK
	.align		4
.L_744:
        /*0018*/ 	.byte	0x03, 0x50
        /*001a*/ 	.short	0x0000


	//----- nvinfo : EIATTR_MAXREG_COUNT
	.align		4
        /*001c*/ 	.byte	0x03, 0x1b
        /*001e*/ 	.short	0x00a8


	//----- nvinfo : EIATTR_NUM_BARRIERS
	.align		4
        /*0020*/ 	.byte	0x02, 0x4c
        /*0022*/ 	.byte	0x10
	.zero		1


	//----- nvinfo : EIATTR_EXTERNS
	.align		4
        /*0024*/ 	.byte	0x04, 0x0f
        /*0026*/ 	.short	(.L_746 - .L_745)


	//   ....[0]....
	.align		4
.L_745:
        /*0028*/ 	.word	index@(__assertfail)


	//----- nvinfo : EIATTR_ANNOTATIONS
	.align		4
.L_746:
        /*002c*/ 	.byte	0x04, 0x55
        /*002e*/ 	.short	(.L_748 - .L_747)


	//   ....[0]....
.L_747:
        /* <DEDUP_REMOVED lines=158> */


	//----- nvinfo : EIATTR_MERCURY_ISA_VERSION
	.align		4
.L_748:
        /*09f8*/ 	.byte	0x03, 0x5f
        /*09fa*/ 	.short	0x0101


	//----- nvinfo : EIATTR_INT_WARP_WIDE_INSTR_OFFSETS
	.align		4
        /*09fc*/ 	.byte	0x04, 0x31
        /*09fe*/ 	.short	(.L_750 - .L_749)


	//   ....[0]....
.L_749:
        /*0a00*/ 	.word	0x00000190


	//   ....[1]....
        /*0a04*/ 	.word	0x000001c0


	//----- nvinfo : EIATTR_COOP_GROUP_MASK_REGIDS
	.align		4
.L_750:
        /*0a08*/ 	.byte	0x04, 0x29
        /*0a0a*/ 	.short	(.L_752 - .L_751)


	//   ....[0]....
.L_751:
        /*0a0c*/ 	.word	0xffffffff


	//   ....[1]....
        /*0a10*/ 	.word	0xffffffff


	//   ....[2]....
        /*0a14*/ 	.word	0xffffffff


	//   ....[3]....
        /*0a18*/ 	.word	0xffffffff


	//   ....[4]....
        /*0a1c*/ 	.word	0xffffffff


	//   ....[5]....
        /*0a20*/ 	.word	0xffffffff


	//   ....[6]....
        /*0a24*/ 	.word	0xffffffff


	//   ....[7]....
        /*0a28*/ 	.word	0xffffffff


	//   ....[8]....
        /*0a2c*/ 	.word	0xffffffff


	//   ....[9]....
        /*0a30*/ 	.word	0xffffffff


	//   ....[10]....
        /*0a34*/ 	.word	0xffffffff


	//   ....[11]....
        /*0a38*/ 	.word	0xffffffff


	//   ....[12]....
        /*0a3c*/ 	.word	0xffffffff


	//   ....[13]....
        /*0a40*/ 	.word	0xffffffff


	//   ....[14]....
        /*0a44*/ 	.word	0xffffffff


	//   ....[15]....
        /*0a48*/ 	.word	0xffffffff


	//   ....[16]....
        /*0a4c*/ 	.word	0xffffffff


	//   ....[17]....
        /*0a50*/ 	.word	0xffffffff


	//   ....[18]....
        /*0a54*/ 	.word	0xffffffff


	//   ....[19]....
        /*0a58*/ 	.word	0xffffffff


	//   ....[20]....
        /*0a5c*/ 	.word	0xffffffff


	//   ....[21]....
        /*0a60*/ 	.word	0xffffffff


	//   ....[22]....
        /*0a64*/ 	.word	0xffffffff


	//   ....[23]....
        /*0a68*/ 	.word	0xffffffff


	//   ....[24]....
        /*0a6c*/ 	.word	0xffffffff


	//   ....[25]....
        /*0a70*/ 	.word	0xffffffff


	//   ....[26]....
        /*0a74*/ 	.word	0xffffffff


	//   ....[27]....
        /*0a78*/ 	.word	0xffffffff


	//   ....[28]....
        /*0a7c*/ 	.word	0xffffffff


	//   ....[29]....
        /*0a80*/ 	.word	0xffffffff


	//   ....[30]....
        /*0a84*/ 	.word	0xffffffff


	//   ....[31]....
        /*0a88*/ 	.word	0xffffffff


	//   ....[32]....
        /*0a8c*/ 	.word	0xffffffff


	//   ....[33]....
        /*0a90*/ 	.word	0xffffffff


	//   ....[34]....
        /*0a94*/ 	.word	0xffffffff


	//   ....[35]....
        /*0a98*/ 	.word	0xffffffff


	//   ....[36]....
        /*0a9c*/ 	.word	0xffffffff


	//   ....[37]....
        /*0aa0*/ 	.word	0xffffffff


	//   ....[38]....
        /*0aa4*/ 	.word	0xffffffff


	//   ....[39]....
        /*0aa8*/ 	.word	0xffffffff


	//   ....[40]....
        /*0aac*/ 	.word	0xffffffff


	//   ....[41]....
        /*0ab0*/ 	.word	0xffffffff


	//   ....[42]....
        /*0ab4*/ 	.word	0xffffffff


	//   ....[43]....
        /*0ab8*/ 	.word	0xffffffff


	//   ....[44]....
        /*0abc*/ 	.word	0xffffffff


	//   ....[45]....
        /*0ac0*/ 	.word	0xffffffff


	//   ....[46]....
        /*0ac4*/ 	.word	0xffffffff


	//   ....[47]....
        /*0ac8*/ 	.word	0xffffffff


	//   ....[48]....
        /*0acc*/ 	.word	0xffffffff


	//   ....[49]....
        /*0ad0*/ 	.word	0xffffffff


	//   ....[50]....
        /*0ad4*/ 	.word	0xffffffff


	//   ....[51]....
        /*0ad8*/ 	.word	0xffffffff


	//   ....[52]....
        /*0adc*/ 	.word	0xffffffff


	//   ....[53]....
        /*0ae0*/ 	.word	0xffffffff


	//   ....[54]....
        /*0ae4*/ 	.word	0xffffffff


	//   ....[55]....
        /*0ae8*/ 	.word	0xffffffff


	//   ....[56]....
        /*0aec*/ 	.word	0xffffffff


	//   ....[57]....
        /*0af0*/ 	.word	0xffffffff


	//   ....[58]....
        /*0af4*/ 	.word	0xffffffff


	//   ....[59]....
        /*0af8*/ 	.word	0xffffffff


	//   ....[60]....
        /*0afc*/ 	.word	0xffffffff


	//   ....[61]....
        /*0b00*/ 	.word	0xffffffff


	//   ....[62]....
        /*0b04*/ 	.word	0xffffffff


	//   ....[63]....
        /*0b08*/ 	.word	0xffffffff


	//   ....[64]....
        /*0b0c*/ 	.word	0xffffffff


	//   ....[65]....
        /*0b10*/ 	.word	0xffffffff


	//   ....[66]....
        /*0b14*/ 	.word	0xffffffff


	//   ....[67]....
        /*0b18*/ 	.word	0xffffffff


	//   ....[68]....
        /*0b1c*/ 	.word	0xffffffff


	//   ....[69]....
        /*0b20*/ 	.word	0xffffffff


	//   ....[70]....
        /*0b24*/ 	.word	0xffffffff


	//   ....[71]....
        /*0b28*/ 	.word	0xffffffff


	//   ....[72]....
        /*0b2c*/ 	.word	0xffffffff


	//   ....[73]....
        /*0b30*/ 	.word	0xffffffff


	//   ....[74]....
        /*0b34*/ 	.word	0xffffffff


	//   ....[75]....
        /*0b38*/ 	.word	0xffffffff


	//   ....[76]....
        /*0b3c*/ 	.word	0xffffffff


	//   ....[77]....
        /*0b40*/ 	.word	0xffffffff


	//   ....[78]....
        /*0b44*/ 	.word	0xffffffff


	//   ....[79]....
        /*0b48*/ 	.word	0xffffffff


	//   ....[80]....
        /*0b4c*/ 	.word	0xffffffff


	//   ....[81]....
        /*0b50*/ 	.word	0xffffffff


	//   ....[82]....
        /*0b54*/ 	.word	0xffffffff


	//   ....[83]....
        /*0b58*/ 	.word	0xffffffff


	//   ....[84]....
        /*0b5c*/ 	.word	0xffffffff


	//   ....[85]....
        /*0b60*/ 	.word	0xffffffff


	//   ....[86]....
        /*0b64*/ 	.word	0xffffffff


	//   ....[87]....
        /*0b68*/ 	.word	0xffffffff


	//   ....[88]....
        /*0b6c*/ 	.word	0xffffffff


	//   ....[89]....
        /*0b70*/ 	.word	0xffffffff


	//   ....[90]....
        /*0b74*/ 	.word	0xffffffff


	//   ....[91]....
        /*0b78*/ 	.word	0xffffffff


	//   ....[92]....
        /*0b7c*/ 	.word	0xffffffff


	//   ....[93]....
        /*0b80*/ 	.word	0xffffffff


	//   ....[94]....
        /*0b84*/ 	.word	0xffffffff


	//   ....[95]....
        /*0b88*/ 	.word	0xffffffff


	//   ....[96]....
        /*0b8c*/ 	.word	0xffffffff


	//   ....[97]....
        /*0b90*/ 	.word	0xffffffff


	//   ....[98]....
        /*0b94*/ 	.word	0xffffffff


	//   ....[99]....
        /*0b98*/ 	.word	0xffffffff


	//   ....[100]....
        /*0b9c*/ 	.word	0xffffffff


	//   ....[101]....
        /*0ba0*/ 	.word	0xffffffff


	//   ....[102]....
        /*0ba4*/ 	.word	0xffffffff


	//   ....[103]....
        /*0ba8*/ 	.word	0xffffffff


	//   ....[104]....
        /*0bac*/ 	.word	0xffffffff


	//   ....[105]....
        /*0bb0*/ 	.word	0xffffffff


	//   ....[106]....
        /*0bb4*/ 	.word	0xffffffff


	//   ....[107]....
        /*0bb8*/ 	.word	0xffffffff


	//   ....[108]....
        /*0bbc*/ 	.word	0xffffffff


	//   ....[109]....
        /*0bc0*/ 	.word	0xffffffff


	//   ....[110]....
        /*0bc4*/ 	.word	0xffffffff


	//   ....[111]....
        /*0bc8*/ 	.word	0xffffffff


	//   ....[112]....
        /*0bcc*/ 	.word	0xffffffff


	//   ....[113]....
        /*0bd0*/ 	.word	0xffffffff


	//   ....[114]....
        /*0bd4*/ 	.word	0xffffffff


	//   ....[115]....
        /*0bd8*/ 	.word	0xffffffff


	//   ....[116]....
        /*0bdc*/ 	.word	0xffffffff


	//   ....[117]....
        /*0be0*/ 	.word	0xffffffff


	//   ....[118]....
        /*0be4*/ 	.word	0xffffffff


	//   ....[119]....
        /*0be8*/ 	.word	0xffffffff


	//   ....[120]....
        /*0bec*/ 	.word	0xffffffff


	//   ....[121]....
        /*0bf0*/ 	.word	0xffffffff


	//   ....[122]....
        /*0bf4*/ 	.word	0xffffffff


	//   ....[123]....
        /*0bf8*/ 	.word	0xffffffff


	//   ....[124]....
        /*0bfc*/ 	.word	0xffffffff


	//   ....[125]....
        /*0c00*/ 	.word	0xffffffff


	//   ....[126]....
        /*0c04*/ 	.word	0xffffffff


	//   ....[127]....
        /*0c08*/ 	.word	0xffffffff


	//   ....[128]....
        /*0c0c*/ 	.word	0xffffffff


	//   ....[129]....
        /*0c10*/ 	.word	0xffffffff


	//   ....[130]....
        /*0c14*/ 	.word	0xffffffff


	//   ....[131]....
        /*0c18*/ 	.word	0xffffffff


	//   ....[132]....
        /*0c1c*/ 	.word	0xffffffff


	//   ....[133]....
        /*0c20*/ 	.word	0xffffffff


	//   ....[134]....
        /*0c24*/ 	.word	0xffffffff


	//   ....[135]....
        /*0c28*/ 	.word	0xffffffff


	//   ....[136]....
        /*0c2c*/ 	.word	0xffffffff


	//   ....[137]....
        /*0c30*/ 	.word	0xffffffff


	//   ....[138]....
        /*0c34*/ 	.word	0xffffffff


	//   ....[139]....
        /*0c38*/ 	.word	0xffffffff


	//   ....[140]....
        /*0c3c*/ 	.word	0xffffffff


	//   ....[141]....
        /*0c40*/ 	.word	0xffffffff


	//   ....[142]....
        /*0c44*/ 	.word	0xffffffff


	//   ....[143]....
        /*0c48*/ 	.word	0xffffffff


	//   ....[144]....
        /*0c4c*/ 	.word	0xffffffff


	//   ....[145]....
        /*0c50*/ 	.word	0xffffffff


	//   ....[146]....
        /*0c54*/ 	.word	0xffffffff


	//   ....[147]....
        /*0c58*/ 	.word	0xffffffff


	//   ....[148]....
        /*0c5c*/ 	.word	0xffffffff


	//   ....[149]....
        /*0c60*/ 	.word	0xffffffff


	//   ....[150]....
        /*0c64*/ 	.word	0xffffffff


	//   ....[151]....
        /*0c68*/ 	.word	0xffffffff


	//   ....[152]....
        /*0c6c*/ 	.word	0xffffffff


	//   ....[153]....
        /*0c70*/ 	.word	0xffffffff


	//   ....[154]....
        /*0c74*/ 	.word	0xffffffff


	//   ....[155]....
        /*0c78*/ 	.word	0xffffffff


	//   ....[156]....
        /*0c7c*/ 	.word	0xffffffff


	//   ....[157]....
        /*0c80*/ 	.word	0xffffffff


	//   ....[158]....
        /*0c84*/ 	.word	0xffffffff


	//   ....[159]....
        /*0c88*/ 	.word	0xffffffff


	//   ....[160]....
        /*0c8c*/ 	.word	0xffffffff


	//   ....[161]....
        /*0c90*/ 	.word	0xffffffff


	//   ....[162]....
        /*0c94*/ 	.word	0xffffffff


	//   ....[163]....
        /*0c98*/ 	.word	0xffffffff


	//   ....[164]....
        /*0c9c*/ 	.word	0xffffffff


	//   ....[165]....
        /*0ca0*/ 	.word	0xffffffff


	//   ....[166]....
        /*0ca4*/ 	.word	0xffffffff


	//   ....[167]....
        /*0ca8*/ 	.word	0xffffffff


	//   ....[168]....
        /*0cac*/ 	.word	0xffffffff


	//   ....[169]....
        /*0cb0*/ 	.word	0xffffffff


	//   ....[170]....
        /*0cb4*/ 	.word	0xffffffff


	//   ....[171]....
        /*0cb8*/ 	.word	0xffffffff


	//   ....[172]....
        /*0cbc*/ 	.word	0xffffffff


	//   ....[173]....
        /*0cc0*/ 	.word	0xffffffff


	//   ....[174]....
        /*0cc4*/ 	.word	0xffffffff


	//   ....[175]....
        /*0cc8*/ 	.word	0xffffffff


	//   ....[176]....
        /*0ccc*/ 	.word	0xffffffff


	//   ....[177]....
        /*0cd0*/ 	.word	0xffffffff


	//   ....[178]....
        /*0cd4*/ 	.word	0xffffffff


	//   ....[179]....
        /*0cd8*/ 	.word	0xffffffff


	//   ....[180]....
        /*0cdc*/ 	.word	0xffffffff


	//   ....[181]....
        /*0ce0*/ 	.word	0xffffffff


	//   ....[182]....
        /*0ce4*/ 	.word	0xffffffff


	//   ....[183]....
        /*0ce8*/ 	.word	0xffffffff


	//   ....[184]....
        /*0cec*/ 	.word	0xffffffff


	//   ....[185]....
        /*0cf0*/ 	.word	0xffffffff


	//   ....[186]....
        /*0cf4*/ 	.word	0xffffffff


	//   ....[187]....
        /*0cf8*/ 	.word	0xffffffff


	//   ....[188]....
        /*0cfc*/ 	.word	0xffffffff


	//   ....[189]....
        /*0d00*/ 	.word	0xffffffff


	//   ....[190]....
        /*0d04*/ 	.word	0xffffffff


	//   ....[191]....
        /*0d08*/ 	.word	0xffffffff


	//   ....[192]....
        /*0d0c*/ 	.word	0xffffffff


	//   ....[193]....
        /*0d10*/ 	.word	0xffffffff


	//   ....[194]....
        /*0d14*/ 	.word	0xffffffff


	//   ....[195]....
        /*0d18*/ 	.word	0xffffffff


	//   ....[196]....
        /*0d1c*/ 	.word	0xffffffff


	//   ....[197]....
        /*0d20*/ 	.word	0xffffffff


	//   ....[198]....
        /*0d24*/ 	.word	0xffffffff


	//   ....[199]....
        /*0d28*/ 	.word	0x0500000f


	//----- nvinfo : EIATTR_COOP_GROUP_INSTR_OFFSETS
	.align		4
.L_752:
        /*0d2c*/ 	.byte	0x04, 0x28
        /*0d2e*/ 	.short	(.L_754 - .L_753)


	//   ....[0]....
.L_753:
        /*0d30*/ 	.word	0x00000070


	//   ....[1]....
        /*0d34*/ 	.word	0x000001a0


	//   ....[2]....
        /*0d38*/ 	.word	0x000001f0


	//   ....[3]....
        /*0d3c*/ 	.word	0x000003e0


	//   ....[4]....
        /*0d40*/ 	.word	0x00000620


	//   ....[5]....
        /*0d44*/ 	.word	0x00001410


	//   ....[6]....
        /*0d48*/ 	.word	0x00003700


	//   ....[7]....
        /*0d4c*/ 	.word	0x00003d40


	//   ....[8]....
        /*0d50*/ 	.word	0x00003f60


	//   ....[9]....
        /*0d54*/ 	.word	0x00003f90


	//   ....[10]....
        /*0d58*/ 	.word	0x00003fc0


	//   ....[11]....
        /*0d5c*/ 	.word	0x00004000


	//   ....[12]....
        /*0d60*/ 	.word	0x00004040


	//   ....[13]....
        /*0d64*/ 	.word	0x00004120


	//   ....[14]....
        /*0d68*/ 	.word	0x00004160


	//   ....[15]....
        /*0d6c*/ 	.word	0x00004190


	//   ....[16]....
        /*0d70*/ 	.word	0x000041a0


	//   ....[17]....
        /*0d74*/ 	.word	0x000041c0


	//   ....[18]....
        /*0d78*/ 	.word	0x000041d0


	//   ....[19]....
        /*0d7c*/ 	.word	0x00004240


	//   ....[20]....
        /*0d80*/ 	.word	0x00004280


	//   ....[21]....
        /*0d84*/ 	.word	0x000042c0


	//   ....[22]....
        /*0d88*/ 	.word	0x00004300


	//   ....[23]....
        /*0d8c*/ 	.word	0x00004350


	//   ....[24]....
        /*0d90*/ 	.word	0x00004450


	//   ....[25]....
        /*0d94*/ 	.word	0x000044b0


	//   ....[26]....
        /*0d98*/ 	.word	0x000044e0


	//   ....[27]....
        /*0d9c*/ 	.word	0x00004540


	//   ....[28]....
        /*0da0*/ 	.word	0x00004580


	//   ....[29]....
        /*0da4*/ 	.word	0x000045a0


	//   ....[30]....
        /*0da8*/ 	.word	0x000045d0


	//   ....[31]....
        /*0dac*/ 	.word	0x00004600


	//   ....[32]....
        /*0db0*/ 	.word	0x00004620


	//   ....[33]....
        /*0db4*/ 	.word	0x00004740


	//   ....[34]....
        /*0db8*/ 	.word	0x00004780


	//   ....[35]....
        /*0dbc*/ 	.word	0x000047b0


	//   ....[36]....
        /*0dc0*/ 	.word	0x000047e0


	//   ....[37]....
        /*0dc4*/ 	.word	0x00004800


	//   ....[38]....
        /*0dc8*/ 	.word	0x000048b0


	//   ....[39]....
        /*0dcc*/ 	.word	0x000048e0


	//   ....[40]....
        /*0dd0*/ 	.word	0x00004920


	//   ....[41]....
        /*0dd4*/ 	.word	0x00004940


	//   ....[42]....
        /*0dd8*/ 	.word	0x00004960


	//   ....[43]....
        /*0ddc*/ 	.word	0x00004970


	//   ....[44]....
        /*0de0*/ 	.word	0x000049c0


	//   ....[45]....
        /*0de4*/ 	.word	0x000049f0


	//   ....[46]....
        /*0de8*/ 	.word	0x00004a30


	//   ....[47]....
        /*0dec*/ 	.word	0x00004a60


	//   ....[48]....
        /*0df0*/ 	.word	0x00004b70


	//   ....[49]....
        /*0df4*/ 	.word	0x00004c10


	//   ....[50]....
        /*0df8*/ 	.word	0x00004c20


	//   ....[51]....
        /*0dfc*/ 	.word	0x00004cf0


	//   ....[52]....
        /*0e00*/ 	.word	0x00004d20


	//   ....[53]....
        /*0e04*/ 	.word	0x00004d60


	//   ....[54]....
        /*0e08*/ 	.word	0x00004e20


	//   ....[55]....
        /*0e0c*/ 	.word	0x00004fc0


	//   ....[56]....
        /*0e10*/ 	.word	0x00005000


	//   ....[57]....
        /*0e14*/ 	.word	0x000050b0


	//   ....[58]....
        /*0e18*/ 	.word	0x000050f0


	//   ....[59]....
        /*0e1c*/ 	.word	0x00005130


	//   ....[60]....
        /*0e20*/ 	.word	0x000051b0


	//   ....[61]....
        /*0e24*/ 	.word	0x000051f0


	//   ....[62]....
        /*0e28*/ 	.word	0x00005320


	//   ....[63]....
        /*0e2c*/ 	.word	0x00005490


	//   ....[64]....
        /*0e30*/ 	.word	0x000054c0


	//   ....[65]....
        /*0e34*/ 	.word	0x000054e0


	//   ....[66]....
        /*0e38*/ 	.word	0x00005500


	//   ....[67]....
        /*0e3c*/ 	.word	0x00005540


	//   ....[68]....
        /*0e40*/ 	.word	0x00005560


	//   ....[69]....
        /*0e44*/ 	.word	0x000055e0


	//   ....[70]....
        /*0e48*/ 	.word	0x000085c0


	//   ....[71]....
        /*0e4c*/ 	.word	0x00008820


	//   ....[72]....
        /*0e50*/ 	.word	0x00008840


	//   ....[73]....
        /*0e54*/ 	.word	0x00008880


	//   ....[74]....
        /*0e58*/ 	.word	0x000088b0


	//   ....[75]....
        /*0e5c*/ 	.word	0x00008920


	//   ....[76]....
        /*0e60*/ 	.word	0x000089d0


	//   ....[77]....
        /*0e64*/ 	.word	0x00008a90


	//   ....[78]....
        /*0e68*/ 	.word	0x00008b30


	//   ....[79]....
        /*0e6c*/ 	.word	0x00008b50


	//   ....[80]....
        /*0e70*/ 	.word	0x00008b80


	//   ....[81]....
        /*0e74*/ 	.word	0x00008bf0


	//   ....[82]....
        /*0e78*/ 	.word	0x00008c30


	//   ....[83]....
        /*0e7c*/ 	.word	0x00008cc0


	//   ....[84]....
        /*0e80*/ 	.word	0x00008dd0


	//   ....[85]....
        /*0e84*/ 	.word	0x00008e80


	//   ....[86]....
        /*0e88*/ 	.word	0x00008ec0


	//   ....[87]....
        /*0e8c*/ 	.word	0x00008f20


	//   ....[88]....
        /*0e90*/ 	.word	0x00008f30


	//   ....[89]....
        /*0e94*/ 	.word	0x00008f60


	//   ....[90]....
        /*0e98*/ 	.word	0x00008f70


	//   ....[91]....
        /*0e9c*/ 	.word	0x00008f80


	//   ....[92]....
        /*0ea0*/ 	.word	0x00009010


	//   ....[93]....
        /*0ea4*/ 	.word	0x000090b0


	//   ....[94]....
        /*0ea8*/ 	.word	0x000090e0


	//   ....[95]....
        /*0eac*/ 	.word	0x00009160


	//   ....[96]....
        /*0eb0*/ 	.word	0x000091b0


	//   ....[97]....
        /*0eb4*/ 	.word	0x000091e0


	//   ....[98]....
        /*0eb8*/ 	.word	0x00009290


	//   ....[99]....
        /*0ebc*/ 	.word	0x000092d0


	//   ....[100]....
        /*0ec0*/ 	.word	0x00009300


	//   ....[101]....
        /*0ec4*/ 	.word	0x00009350


	//   ....[102]....
        /*0ec8*/ 	.word	0x00009380


	//   ....[103]....
        /*0ecc*/ 	.word	0x000093b0


	//   ....[104]....
        /*0ed0*/ 	.word	0x00009400


	//   ....[105]....
        /*0ed4*/ 	.word	0x000094a0


	//   ....[106]....
        /*0ed8*/ 	.word	0x00009640


	//   ....[107]....
        /*0edc*/ 	.word	0x00009810


	//   ....[108]....
        /*0ee0*/ 	.word	0x00009870


	//   ....[109]....
        /*0ee4*/ 	.word	0x000098c0


	//   ....[110]....
        /*0ee8*/ 	.word	0x00009b90


	//   ....[111]....
        /*0eec*/ 	.word	0x00009bc0


	//   ....[112]....
        /*0ef0*/ 	.word	0x00009c00


	//   ....[113]....
        /*0ef4*/ 	.word	0x00009c10


	//   ....[114]....
        /*0ef8*/ 	.word	0x00009c20


	//   ....[115]....
        /*0efc*/ 	.word	0x00009c30


	//   ....[116]....
        /*0f00*/ 	.word	0x00009cb0


	//   ....[117]....
        /*0f04*/ 	.word	0x00009df0


	//   ....[118]....
        /*0f08*/ 	.word	0x00009e40


	//   ....[119]....
        /*0f0c*/ 	.word	0x0000a100


	//   ....[120]....
        /*0f10*/ 	.word	0x0000a110


	//   ....[121]....
        /*0f14*/ 	.word	0x0000a120


	//   ....[122]....
        /*0f18*/ 	.word	0x0000a130


	//   ....[123]....
        /*0f1c*/ 	.word	0x0000a150


	//   ....[124]....
        /*0f20*/ 	.word	0x0000a160


	//   ....[125]....
        /*0f24*/ 	.word	0x0000a170


	//   ....[126]....
        /*0f28*/ 	.word	0x0000a4d0


	//   ....[127]....
        /*0f2c*/ 	.word	0x0000a4e0


	//   ....[128]....
        /*0f30*/ 	.word	0x0000a4f0


	//   ....[129]....
        /*0f34*/ 	.word	0x0000a500


	//   ....[130]....
        /*0f38*/ 	.word	0x0000a510


	//   ....[131]....
        /*0f3c*/ 	.word	0x0000a520


	//   ....[132]....
        /*0f40*/ 	.word	0x0000a530


	//   ....[133]....
        /*0f44*/ 	.word	0x0000a540


	//   ....[134]....
        /*0f48*/ 	.word	0x0000ddf0


	//   ....[135]....
        /*0f4c*/ 	.word	0x0000e560


	//   ....[136]....
        /*0f50*/ 	.word	0x0000e5a0


	//   ....[137]....
        /*0f54*/ 	.word	0x0000e5f0


	//   ....[138]....
        /*0f58*/ 	.word	0x0000e640


	//   ....[139]....
        /*0f5c*/ 	.word	0x0000e650


	//   ....[140]....
        /*0f60*/ 	.word	0x0000e6d0


	//   ....[141]....
        /*0f64*/ 	.word	0x0000e700


	//   ....[142]....
        /*0f68*/ 	.word	0x0000e710


	//   ....[143]....
        /*0f6c*/ 	.word	0x0000e720


	//   ....[144]....
        /*0f70*/ 	.word	0x0000e770


	//   ....[145]....
        /*0f74*/ 	.word	0x0000e780


	//   ....[146]....
        /*0f78*/ 	.word	0x0000e7c0


	//   ....[147]....
        /*0f7c*/ 	.word	0x0000e870


	//   ....[148]....
        /*0f80*/ 	.word	0x0000e900


	//   ....[149]....
        /*0f84*/ 	.word	0x0000e910


	//   ....[150]....
        /*0f88*/ 	.word	0x0000e990


	//   ....[151]....
        /*0f8c*/ 	.word	0x0000ea10


	//   ....[152]....
        /*0f90*/ 	.word	0x0000ea60


	//   ....[153]....
        /*0f94*/ 	.word	0x0000eac0


	//   ....[154]....
        /*0f98*/ 	.word	0x0000eae0


	//   ....[155]....
        /*0f9c*/ 	.word	0x0000eb10


	//   ....[156]....
        /*0fa0*/ 	.word	0x0000eb40


	//   ....[157]....
        /*0fa4*/ 	.word	0x0000eb70


	//   ....[158]....
        /*0fa8*/ 	.word	0x0000eb90


	//   ....[159]....
        /*0fac*/ 	.word	0x0000ec00


	//   ....[160]....
        /*0fb0*/ 	.word	0x0000ec70


	//   ....[161]....
        /*0fb4*/ 	.word	0x0000ecc0


	//   ....[162]....
        /*0fb8*/ 	.word	0x0000ecd0


	//   ....[163]....
        /*0fbc*/ 	.word	0x0000ed00


	//   ....[164]....
        /*0fc0*/ 	.word	0x0000ed50


	//   ....[165]....
        /*0fc4*/ 	.word	0x0000ed70


	//   ....[166]....
        /*0fc8*/ 	.word	0x0000edc0


	//   ....[167]....
        /*0fcc*/ 	.word	0x0000ee20


	//   ....[168]....
        /*0fd0*/ 	.word	0x0000ee50


	//   ....[169]....
        /*0fd4*/ 	.word	0x0000ee80


	//   ....[170]....
        /*0fd8*/ 	.word	0x0000eef0


	//   ....[171]....
        /*0fdc*/ 	.word	0x0000ef30


	//   ....[172]....
        /*0fe0*/ 	.word	0x0000ef50


	//   ....[173]....
        /*0fe4*/ 	.word	0x0000ef80


	//   ....[174]....
        /*0fe8*/ 	.word	0x0000f0e0


	//   ....[175]....
        /*0fec*/ 	.word	0x0000f140


	//   ....[176]....
        /*0ff0*/ 	.word	0x0000f250


	//   ....[177]....
        /*0ff4*/ 	.word	0x0000f290


	//   ....[178]....
        /*0ff8*/ 	.word	0x0000f330


	//   ....[179]....
        /*0ffc*/ 	.word	0x0000f380


	//   ....[180]....
        /*1000*/ 	.word	0x0000f3d0


	//   ....[181]....
        /*1004*/ 	.word	0x0000f3f0


	//   ....[182]....
        /*1008*/ 	.word	0x0000f410


	//   ....[183]....
        /*100c*/ 	.word	0x0000f580


	//   ....[184]....
        /*1010*/ 	.word	0x0000f5e0


	//   ....[185]....
        /*1014*/ 	.word	0x0000f6c0


	//   ....[186]....
        /*1018*/ 	.word	0x0000f6e0


	//   ....[187]....
        /*101c*/ 	.word	0x0000f700


	//   ....[188]....
        /*1020*/ 	.word	0x0000f710


	//   ....[189]....
        /*1024*/ 	.word	0x0000f730


	//   ....[190]....
        /*1028*/ 	.word	0x0000fd00


	//   ....[191]....
        /*102c*/ 	.word	0x0000fd20


	//   ....[192]....
        /*1030*/ 	.word	0x0000fd40


	//   ....[193]....
        /*1034*/ 	.word	0x0000fd50


	//   ....[194]....
        /*1038*/ 	.word	0x0000fd60


	//   ....[195]....
        /*103c*/ 	.word	0x0000fd70


	//   ....[196]....
        /*1040*/ 	.word	0x0000fd80


	//   ....[197]....
        /*1044*/ 	.word	0x0000fda0


	//   ....[198]....
        /*1048*/ 	.word	0x000122f0


	//   ....[199]....
        /*104c*/ 	.word	0x00015a40


	//----- nvinfo : EIATTR_REG_RECONFIG
	.align		4
.L_754:
        /*1050*/ 	.byte	0x01, 0x54
	.zero		2


	//----- nvinfo : EIATTR_SYSCALL_OFFSETS
	.align		4
        /*1054*/ 	.byte	0x04, 0x46
        /*1056*/ 	.short	(.L_756 - .L_755)


	//   ....[0]....
.L_755:
        /*1058*/ 	.word	0x00001070


	//   ....[1]....
        /*105c*/ 	.word	0x00001160


	//   ....[2]....
        /*1060*/ 	.word	0x000012c0


	//   ....[3]....
        /*1064*/ 	.word	0x000013b0


	//----- nvinfo : EIATTR_MBARRIER_INSTR_OFFSETS
	.align		4
.L_756:
        /*1068*/ 	.byte	0x04, 0x39
        /*106a*/ 	.short	(.L_758 - .L_757)


	//   ....[0]....
.L_757:
        /*106c*/ 	.word	0x00000290
        /*1070*/ 	.word	0x000000ff
        /*1074*/ 	.word	0x00030c00
        /*1078*/ 	.short	0x0100
        /*107a*/ 	.byte	0x06
	.zero		1


	//   ....[1]....
        /*107c*/ 	.word	0x00000390
        /*1080*/ 	.word	0x000000ff
        /*1084*/ 	.word	0x00030c10
        /*1088*/ 	.short	0x0100
        /*108a*/ 	.byte	0x08
	.zero		1


	//   ....[2]....
        /*108c*/ 	.word	0x000003a0
        /*1090*/ 	.word	0x000000ff
        /*1094*/ 	.word	0x00030c20
        /*1098*/ 	.short	0x0100
        /*109a*/ 	.byte	0x08
	.zero		1


	//   ....[3]....
        /*109c*/ 	.word	0x000003b0
        /*10a0*/ 	.word	0x000000ff
        /*10a4*/ 	.word	0x00030c18
        /*10a8*/ 	.short	0x0100
        /*10aa*/ 	.byte	0x08
	.zero		1


	//   ....[4]....
        /*10ac*/ 	.word	0x000003c0
        /*10b0*/ 	.word	0x000000ff
        /*10b4*/ 	.word	0x00030c28
        /*10b8*/ 	.short	0x0100
        /*10ba*/ 	.byte	0x08
	.zero		1


	//   ....[5]....
        /*10bc*/ 	.word	0x000004f0
        /*10c0*/ 	.word	0x000000ff
        /*10c4*/ 	.word	0x00030c30
        /*10c8*/ 	.short	0x0100
        /*10ca*/ 	.byte	0x08
	.zero		1


	//   ....[6]....
        /*10cc*/ 	.word	0x00000500
        /*10d0*/ 	.word	0x000000ff
        /*10d4*/ 	.word	0x00030c40
        /*10d8*/ 	.short	0x0100
        /*10da*/ 	.byte	0x08
	.zero		1


	//   ....[7]....
        /*10dc*/ 	.word	0x00000510
        /*10e0*/ 	.word	0x000000ff
        /*10e4*/ 	.word	0x00030c38
        /*10e8*/ 	.short	0x0100
        /*10ea*/ 	.byte	0x08
	.zero		1


	//   ....[8]....
        /*10ec*/ 	.word	0x00000520
        /*10f0*/ 	.word	0x000000ff
        /*10f4*/ 	.word	0x00030c48
        /*10f8*/ 	.short	0x0100
        /*10fa*/ 	.byte	0x08
	.zero		1


	//   ....[9]....
        /*10fc*/ 	.word	0x00001450
        /*1100*/ 	.word	0x00000010
        /*1104*/ 	.word	0x00030c00
        /*1108*/ 	.short	0x010a
        /*110a*/ 	.byte	0x3f
	.zero		1


	//   ....[10]....
        /*110c*/ 	.word	0x00001580
        /*1110*/ 	.word	0x00000010
        /*1114*/ 	.word	0x00030c00
        /*1118*/ 	.short	0x010a
        /*111a*/ 	.byte	0x3f
	.zero		1


	//   ....[11]....
        /*111c*/ 	.word	0x00002030
        /*1120*/ 	.word	0x00000006
        /*1124*/ 	.word	0x00030c10
        /*1128*/ 	.short	0x010a
        /*112a*/ 	.byte	0x3f
	.zero		1


	//   ....[12]....
        /*112c*/ 	.word	0x000020a0
        /*1130*/ 	.word	0x00000006
        /*1134*/ 	.word	0x00030c10
        /*1138*/ 	.short	0x010a
        /*113a*/ 	.byte	0x3f
	.zero		1


	//   ....[13]....
        /*113c*/ 	.word	0x000024d0
        /*1140*/ 	.word	0x00000006
        /*1144*/ 	.word	0x00030c30
        /*1148*/ 	.short	0x010a
        /*114a*/ 	.byte	0x3f
	.zero		1


	//   ....[14]....
        /*114c*/ 	.word	0x00002510
        /*1150*/ 	.word	0x00000006
        /*1154*/ 	.word	0x00030c30
        /*1158*/ 	.short	0x010a
        /*115a*/ 	.byte	0x3f
	.zero		1


	//   ....[15]....
        /*115c*/ 	.word	0x00006bc0
        /*1160*/ 	.word	0x00000005
        /*1164*/ 	.word	0x00000000
        /*1168*/ 	.short	0x0101
        /*116a*/ 	.byte	0x3f
	.zero		1


	//   ....[16]....
        /*116c*/ 	.word	0x00007010
        /*1170*/ 	.word	0x00000006
        /*1174*/ 	.word	0x00000000
        /*1178*/ 	.short	0x0101
        /*117a*/ 	.byte	0x3f
	.zero		1


	//   ....[17]....
        /*117c*/ 	.word	0x00007940
        /*1180*/ 	.word	0x00000006
        /*1184*/ 	.word	0x00030c10
        /*1188*/ 	.short	0x010a
        /*118a*/ 	.byte	0x3f
	.zero		1


	//   ....[18]....
        /*118c*/ 	.word	0x000079c0
        /*1190*/ 	.word	0x00000006
        /*1194*/ 	.word	0x00030c10
        /*1198*/ 	.short	0x010a
        /*119a*/ 	.byte	0x3f
	.zero		1


	//   ....[19]....
        /*119c*/ 	.word	0x00007dd0
        /*11a0*/ 	.word	0x00000006
        /*11a4*/ 	.word	0x00030c30
        /*11a8*/ 	.short	0x010a
        /*11aa*/ 	.byte	0x3f
	.zero		1


	//   ....[20]....
        /*11ac*/ 	.word	0x00007e10
        /*11b0*/ 	.word	0x00000006
        /*11b4*/ 	.word	0x00030c30
        /*11b8*/ 	.short	0x010a
        /*11ba*/ 	.byte	0x3f
	.zero		1


	//   ....[21]....
        /*11bc*/ 	.word	0x0000ba30
        /*11c0*/ 	.word	0x00000005
        /*11c4*/ 	.word	0x00000000
        /*11c8*/ 	.short	0x0101
        /*11ca*/ 	.byte	0x3f
	.zero		1


	//   ....[22]....
        /*11cc*/ 	.word	0x0000bea0
        /*11d0*/ 	.word	0x00000006
        /*11d4*/ 	.word	0x00000000
        /*11d8*/ 	.short	0x0101
        /*11da*/ 	.byte	0x3f
	.zero		1


	//   ....[23]....
        /*11dc*/ 	.word	0x0000c740
        /*11e0*/ 	.word	0x00000006
        /*11e4*/ 	.word	0x00030c10
        /*11e8*/ 	.short	0x010a
        /*11ea*/ 	.byte	0x3f
	.zero		1


	//   ....[24]....
        /*11ec*/ 	.word	0x0000c7c0
        /*11f0*/ 	.word	0x00000006
        /*11f4*/ 	.word	0x00030c10
        /*11f8*/ 	.short	0x010a
        /*11fa*/ 	.byte	0x3f
	.zero		1


	//   ....[25]....
        /*11fc*/ 	.word	0x0000cbd0
        /*1200*/ 	.word	0x00000006
        /*1204*/ 	.word	0x00030c30
        /*1208*/ 	.short	0x010a
        /*120a*/ 	.byte	0x3f
	.zero		1


	//   ....[26]....
        /*120c*/ 	.word	0x0000cc10
        /*1210*/ 	.word	0x00000006
        /*1214*/ 	.word	0x00030c30
        /*1218*/ 	.short	0x010a
        /*121a*/ 	.byte	0x3f
	.zero		1


	//   ....[27]....
        /*121c*/ 	.word	0x000112e0
        /*1220*/ 	.word	0x00000005
        /*1224*/ 	.word	0x00000000
        /*1228*/ 	.short	0x0101
        /*122a*/ 	.byte	0x3f
	.zero		1


	//   ....[28]....
        /*122c*/ 	.word	0x00011760
        /*1230*/ 	.word	0x00000006
        /*1234*/ 	.word	0x00000000
        /*1238*/ 	.short	0x0101
        /*123a*/ 	.byte	0x3f
	.zero		1


	//   ....[29]....
        /*123c*/ 	.word	0x00014070
        /*1240*/ 	.word	0x0000000f
        /*1244*/ 	.word	0x00030c20
        /*1248*/ 	.short	0x010a
        /*124a*/ 	.byte	0x3f
	.zero		1


	//   ....[30]....
        /*124c*/ 	.word	0x00014660
        /*1250*/ 	.word	0x0000000f
        /*1254*/ 	.word	0x00030c40
        /*1258*/ 	.short	0x010a
        /*125a*/ 	.byte	0x3f
	.zero		1


	//   ....[31]....
        /*125c*/ 	.word	0x000148c0
        /*1260*/ 	.word	0x0000000f
        /*1264*/ 	.word	0x00030c28
        /*1268*/ 	.short	0x010a
        /*126a*/ 	.byte	0x3f
	.zero		1


	//   ....[32]....
        /*126c*/ 	.word	0x00014b20
        /*1270*/ 	.word	0x0000000f
        /*1274*/ 	.word	0x00030c48
        /*1278*/ 	.short	0x010a
        /*127a*/ 	.byte	0x3f
	.zero		1


	//   ....[33]....
        /*127c*/ 	.word	0x00014d20
        /*1280*/ 	.word	0x0000000f
        /*1284*/ 	.word	0x00030c20
        /*1288*/ 	.short	0x010a
        /*128a*/ 	.byte	0x3f
	.zero		1


	//   ....[34]....
        /*128c*/ 	.word	0x00014ff0
        /*1290*/ 	.word	0x0000000f
        /*1294*/ 	.word	0x00030c40
        /*1298*/ 	.short	0x010a
        /*129a*/ 	.byte	0x3f
	.zero		1


	//   ....[35]....
        /*129c*/ 	.word	0x00015220
        /*12a0*/ 	.word	0x0000000f
        /*12a4*/ 	.word	0x00030c28
        /*12a8*/ 	.short	0x010a
        /*12aa*/ 	.byte	0x3f
	.zero		1


	//   ....[36]....
        /*12ac*/ 	.word	0x000154c0
        /*12b0*/ 	.word	0x00000003
        /*12b4*/ 	.word	0x00030c40
        /*12b8*/ 	.short	0x010a
        /*12ba*/ 	.byte	0x3f
	.zero		1


	//   ....[37]....
        /*12bc*/ 	.word	0x000158a0
        /*12c0*/ 	.word	0x00000007
        /*12c4*/ 	.word	0x00000000
        /*12c8*/ 	.short	0x010a
        /*12ca*/ 	.byte	0x3f
	.zero		1


	//   ....[38]....
        /*12cc*/ 	.word	0x00015900
        /*12d0*/ 	.word	0x00000003
        /*12d4*/ 	.word	0x00000000
        /*12d8*/ 	.short	0x010a
        /*12da*/ 	.byte	0x3f
	.zero		1


	//   ....[39]....
        /*12dc*/ 	.word	0x00015960
        /*12e0*/ 	.word	0x00000005
        /*12e4*/ 	.word	0x00000000
        /*12e8*/ 	.short	0x010a
        /*12ea*/ 	.byte	0x3f
	.zero		1


	//   ....[40]....
        /*12ec*/ 	.word	0x00015990
        /*12f0*/ 	.word	0x00000003
        /*12f4*/ 	.word	0x00000000
        /*12f8*/ 	.short	0x010a
        /*12fa*/ 	.byte	0x3f
	.zero		1


	//   ....[41]....
        /*12fc*/ 	.word	0x00015a70
        /*1300*/ 	.word	0x00000010
        /*1304*/ 	.word	0x00030c00
        /*1308*/ 	.short	0x010a
        /*130a*/ 	.byte	0x3f
	.zero		1


	//   ....[42]....
        /*130c*/ 	.word	0x00015ac0
        /*1310*/ 	.word	0x00000006
        /*1314*/ 	.word	0x00030c10
        /*1318*/ 	.short	0x010a
        /*131a*/ 	.byte	0x3f
	.zero		1


	//   ....[43]....
        /*131c*/ 	.word	0x00015b10
        /*1320*/ 	.word	0x00000006
        /*1324*/ 	.word	0x00030c30
        /*1328*/ 	.short	0x010a
        /*132a*/ 	.byte	0x3f
	.zero		1


	//   ....[44]....
        /*132c*/ 	.word	0x00015b60
        /*1330*/ 	.word	0x00000006
        /*1334*/ 	.word	0x00030c10
        /*1338*/ 	.short	0x010a
        /*133a*/ 	.byte	0x3f
	.zero		1


	//   ....[45]....
        /*133c*/ 	.word	0x00015bb0
        /*1340*/ 	.word	0x00000006
        /*1344*/ 	.word	0x00030c30
        /*1348*/ 	.short	0x010a
        /*134a*/ 	.byte	0x3f
	.zero		1


	//   ....[46]....
        /*134c*/ 	.word	0x00015c00
        /*1350*/ 	.word	0x00000006
        /*1354*/ 	.word	0x00030c10
        /*1358*/ 	.short	0x010a
        /*135a*/ 	.byte	0x3f
	.zero		1


	//   ....[47]....
        /*135c*/ 	.word	0x00015c50
        /*1360*/ 	.word	0x00000006
        /*1364*/ 	.word	0x00030c30
        /*1368*/ 	.short	0x010a
        /*136a*/ 	.byte	0x3f
	.zero		1


	//   ....[48]....
        /*136c*/ 	.word	0x00015ca0
        /*1370*/ 	.word	0x0000000f
        /*1374*/ 	.word	0x00030c20
        /*1378*/ 	.short	0x010a
        /*137a*/ 	.byte	0x3f
	.zero		1


	//   ....[49]....
        /*137c*/ 	.word	0x00015cf0
        /*1380*/ 	.word	0x0000000f
        /*1384*/ 	.word	0x00030c40
        /*1388*/ 	.short	0x010a
        /*138a*/ 	.byte	0x3f
	.zero		1


	//   ....[50]....
        /*138c*/ 	.word	0x00015d40
        /*1390*/ 	.word	0x0000000f
        /*1394*/ 	.word	0x00030c28
        /*1398*/ 	.short	0x010a
        /*139a*/ 	.byte	0x3f
	.zero		1


	//   ....[51]....
        /*139c*/ 	.word	0x00015d90
        /*13a0*/ 	.word	0x0000000f
        /*13a4*/ 	.word	0x00030c48
        /*13a8*/ 	.short	0x010a
        /*13aa*/ 	.byte	0x3f
	.zero		1


	//   ....[52]....
        /*13ac*/ 	.word	0x00015df0
        /*13b0*/ 	.word	0x0000000f
        /*13b4*/ 	.word	0x00030c20
        /*13b8*/ 	.short	0x010a
        /*13ba*/ 	.byte	0x3f
	.zero		1


	//   ....[53]....
        /*13bc*/ 	.word	0x00015e40
        /*13c0*/ 	.word	0x0000000f
        /*13c4*/ 	.word	0x00030c40
        /*13c8*/ 	.short	0x010a
        /*13ca*/ 	.byte	0x3f
	.zero		1


	//   ....[54]....
        /*13cc*/ 	.word	0x00015e90
        /*13d0*/ 	.word	0x0000000f
        /*13d4*/ 	.word	0x00030c28
        /*13d8*/ 	.short	0x010a
        /*13da*/ 	.byte	0x3f
	.zero		1


	//   ....[55]....
        /*13dc*/ 	.word	0x00015ee0
        /*13e0*/ 	.word	0x00000003
        /*13e4*/ 	.word	0x00030c40
        /*13e8*/ 	.short	0x010a
        /*13ea*/ 	.byte	0x3f
	.zero		1


	//   ....[56]....
        /*13ec*/ 	.word	0x00015fb0
        /*13f0*/ 	.word	0x00000007
        /*13f4*/ 	.word	0x00000000
        /*13f8*/ 	.short	0x010a
        /*13fa*/ 	.byte	0x3f
	.zero		1


	//   ....[57]....
        /*13fc*/ 	.word	0x00016000
        /*1400*/ 	.word	0x00000003
        /*1404*/ 	.word	0x00000000
        /*1408*/ 	.short	0x010a
        /*140a*/ 	.byte	0x3f
	.zero		1


	//   ....[58]....
        /*140c*/ 	.word	0x00016050
        /*1410*/ 	.word	0x00000005
        /*1414*/ 	.word	0x00000000
        /*1418*/ 	.short	0x010a
        /*141a*/ 	.byte	0x3f
	.zero		1


	//----- nvinfo : EIATTR_NUM_MBARRIERS
	.align		4
.L_758:
        /*141c*/ 	.byte	0x03, 0x38
        /*141e*/ 	.short	0x0009


	//----- nvinfo : EIATTR_EXIT_INSTR_OFFSETS
	.align		4
        /*1420*/ 	.byte	0x04, 0x1c
        /*1422*/ 	.short	(.L_760 - .L_759)


	//   ....[0]....
.L_759:
        /*1424*/ 	.word	0x000159e0


	//----- nvinfo : EIATTR_MAX_THREADS
	.align		4
.L_760:
        /*1428*/ 	.byte	0x04, 0x05
        /*142a*/ 	.short	(.L_762 - .L_761)
.L_761:
        /*142c*/ 	.word	0x00000180
        /*1430*/ 	.word	0x00000001
        /*1434*/ 	.word	0x00000001


	//----- nvinfo : EIATTR_CRS_STACK_SIZE
	.align		4
.L_762:
        /*1438*/ 	.byte	0x04, 0x1e
        /*143a*/ 	.short	(.L_764 - .L_763)
.L_763:
        /*143c*/ 	.word	0x00000000


	//----- nvinfo : EIATTR_CBANK_PARAM_SIZE
	.align		4
.L_764:
        /*1440*/ 	.byte	0x03, 0x19
        /*1442*/ 	.short	0x06f0


	//----- nvinfo : EIATTR_PARAM_CBANK
	.align		4
        /*1444*/ 	.byte	0x04, 0x0a
        /*1446*/ 	.short	(.L_766 - .L_765)
	.align		4
.L_765:
        /*1448*/ 	.word	index@(.nv.constant0._ZN7cutlass13device_kernelIN5flash11enable_sm90INS1_16FlashAttnBwdSm90INS1_25CollectiveMainloopBwdSm90ILi2ELi2ELi2EN4cute5tupleIJNS5_1CILi1EEES8_S8_EEENS6_IJNS7_ILi128EEESA_NS7_ILi64EEEEEENS_6half_tEfNS_4arch4Sm90ELb0ELb1ELb1ELb1ELb0ELb1ELb0ELb0ELi2ELi1ELi2ELi2ELb0EEENS1_24CollectiveEpilogueBwdGQAISC_fSF_Li256ELb1ELb0EEENS1_19SingleTileSchedulerILb1ELb0ELb0ELi128EEEEEEEEEvNT_6ParamsE)
        /*144c*/ 	.short	0x0210
        /*144e*/ 	.short	0x06f0


	//----- nvinfo : EIATTR_SW_WAR
	.align		4
.L_766:
        /*1450*/ 	.byte	0x04, 0x36
        /*1452*/ 	.short	(.L_768 - .L_767)
.L_767:
        /*1454*/ 	.word	0x00000008
.L_768:


//--------------------- .nv.info._ZN7cutlass13device_kernelIN5flash11enable_sm90INS1_16FlashAttnBwdSm90INS1_25CollectiveMainloopBwdSm90ILi2ELi2ELi2EN4cute5tupleIJNS5_1CILi1EEES8_S8_EEENS6_IJNS7_ILi128EEESA_NS7_ILi64EEEEEENS_6half_tEfNS_4arch4Sm90ELb0ELb1ELb1ELb1ELb1ELb1ELb0ELb0ELi2ELi1ELi2ELi2ELb0EEENS1_24CollectiveEpilogueBwdGQAISC_fSF_Li256ELb1ELb1EEENS1_19SingleTileSchedulerILb1ELb0ELb0ELi128EEEEEEEEEvNT_6ParamsE --------------------------
	.section	.nv.info._ZN7cutlass13device_kernelIN5flash11enable_sm90INS1_16FlashAttnBwdSm90INS1_25CollectiveMainloopBwdSm90ILi2ELi2ELi2EN4cute5tupleIJNS5_1CILi1EEES8_S8_EEENS6_IJNS7_ILi128EEESA_NS7_ILi64EEEEEENS_6half_tEfNS_4arch4Sm90ELb0ELb1ELb1ELb1ELb1ELb1ELb0ELb0ELi2ELi1ELi2ELi2ELb0EEENS1_24CollectiveEpilogueBwdGQAISC_fSF_Li256ELb1ELb1EEENS1_19SingleTileSchedulerILb1ELb0ELb0ELi128EEEEEEEEEvNT_6ParamsE,"",@"SHT_CUDA_INFO"
	.sectionflags	@""
	.align	4


	//----- nvinfo : EIATTR_CUDA_API_VERSION
	.align		4
        /*0000*/ 	.byte	0x04, 0x37
        /*0002*/ 	.short	(.L_770 - .L_769)
.L_769:
        /*0004*/ 	.word	0x00000082


	//----- nvinfo : EIATTR_KPARAM_INFO
	.align		4
.L_770:
        /*0008*/ 	.byte	0x04, 0x17
        /*000a*/ 	.short	(.L_772 - .L_771)
.L_771:
        /*000c*/ 	.word	0x00000000
        /*0010*/ 	.short	0x0000
        /*0012*/ 	.short	0x0070
        /*0014*/ 	.byte	0x00, 0xf0, 0x01, 0x1a


	//----- nvinfo : EIATTR_SPARSE_MMA_MASK
	.align		4
.L_772:
        /*0018*/ 	.byte	0x03, 0x50
        /*001a*/ 	.short	0x0000


	//----- nvinfo : EIATTR_MAXREG_COUNT
	.align		4
        /*001c*/ 	.byte	0x03, 0x1b
        /*001e*/ 	.short	0x00a8


	//----- nvinfo : EIATTR_NUM_BARRIERS
	.align		4
        /*0020*/ 	.byte	0x02, 0x4c
        /*0022*/ 	.byte	0x10
	.zero		1


	//----- nvinfo : EIATTR_EXTERNS
	.align		4
        /*0024*/ 	.byte	0x04, 0x0f
        /*0026*/ 	.short	(.L_774 - .L_773)


	//   ....[0]....
	.align		4
.L_773:
        /*0028*/ 	.word	index@(__assertfail)


	//----- nvinfo : EIATTR_ANNOTATIONS
	.align		4
.L_774:
        /*002c*/ 	.byte	0x04, 0x55
        /*002e*/ 	.short	(.L_776 - .L_775)


	//   ....[0]....
.L_775:
        /* <DEDUP_REMOVED lines=155> */


	//----- nvinfo : EIATTR_MERCURY_ISA_VERSION
	.align		4
.L_776:
        /*09d0*/ 	.byte	0x03, 0x5f
        /*09d2*/ 	.short	0x0101


	//----- nvinfo : EIATTR_INT_WARP_WIDE_INSTR_OFFSETS
	.align		4
        /*09d4*/ 	.byte	0x04, 0x31
        /*09d6*/ 	.short	(.L_778 - .L_777)


	//   ....[0]....
.L_777:
        /*09d8*/ 	.word	0x00000190


	//   ....[1]....
        /*09dc*/ 	.word	0x000001c0


	//   ....[2]....
        /*09e0*/ 	.word	0x000135c0


	//   ....[3]....
        /*09e4*/ 	.word	0x00013c10


	//   ....[4]....
        /*09e8*/ 	.word	0x000140c0


	//   ....[5]....
        /*09ec*/ 	.word	0x00014380


	//   ....[6]....
        /*09f0*/ 	.word	0x000145e0


	//   ....[7]....
        /*09f4*/ 	.word	0x00014770


	//----- nvinfo : EIATTR_COOP_GROUP_MASK_REGIDS
	.align		4
.L_778:
        /*09f8*/ 	.byte	0x04, 0x29
        /*09fa*/ 	.short	(.L_780 - .L_779)


	//   ....[0]....
.L_779:
        /*09fc*/ 	.word	0xffffffff


	//   ....[1]....
        /*0a00*/ 	.word	0xffffffff


	//   ....[2]....
        /*0a04*/ 	.word	0xffffffff


	//   ....[3]....
        /*0a08*/ 	.word	0xffffffff


	//   ....[4]....
        /*0a0c*/ 	.word	0xffffffff


	//   ....[5]....
        /*0a10*/ 	.word	0xffffffff


	//   ....[6]....
        /*0a14*/ 	.word	0xffffffff


	//   ....[7]....
        /*0a18*/ 	.word	0xffffffff


	//   ....[8]....
        /*0a1c*/ 	.word	0xffffffff


	//   ....[9]....
        /*0a20*/ 	.word	0xffffffff


	//   ....[10]....
        /*0a24*/ 	.word	0xffffffff


	//   ....[11]....
        /*0a28*/ 	.word	0xffffffff


	//   ....[12]....
        /*0a2c*/ 	.word	0xffffffff


	//   ....[13]....
        /*0a30*/ 	.word	0xffffffff


	//   ....[14]....
        /*0a34*/ 	.word	0xffffffff


	//   ....[15]....
        /*0a38*/ 	.word	0xffffffff


	//   ....[16]....
        /*0a3c*/ 	.word	0xffffffff


	//   ....[17]....
        /*0a40*/ 	.word	0xffffffff


	//   ....[18]....
        /*0a44*/ 	.word	0xffffffff


	//   ....[19]....
        /*0a48*/ 	.word	0xffffffff


	//   ....[20]....
        /*0a4c*/ 	.word	0xffffffff


	//   ....[21]....
        /*0a50*/ 	.word	0xffffffff


	//   ....[22]....
        /*0a54*/ 	.word	0xffffffff


	//   ....[23]....
        /*0a58*/ 	.word	0xffffffff


	//   ....[24]....
        /*0a5c*/ 	.word	0xffffffff


	//   ....[25]....
        /*0a60*/ 	.word	0xffffffff


	//   ....[26]....
        /*0a64*/ 	.word	0xffffffff


	//   ....[27]....
        /*0a68*/ 	.word	0xffffffff


	//   ....[28]....
        /*0a6c*/ 	.word	0xffffffff


	//   ....[29]....
        /*0a70*/ 	.word	0xffffffff


	//   ....[30]....
        /*0a74*/ 	.word	0xffffffff


	//   ....[31]....
        /*0a78*/ 	.word	0xffffffff


	//   ....[32]....
        /*0a7c*/ 	.word	0xffffffff


	//   ....[33]....
        /*0a80*/ 	.word	0xffffffff


	//   ....[34]....
        /*0a84*/ 	.word	0xffffffff


	//   ....[35]....
        /*0a88*/ 	.word	0xffffffff


	//   ....[36]....
        /*0a8c*/ 	.word	0xffffffff


	//   ....[37]....
        /*0a90*/ 	.word	0xffffffff


	//   ....[38]....
        /*0a94*/ 	.word	0xffffffff


	//   ....[39]....
        /*0a98*/ 	.word	0xffffffff


	//   ....[40]....
        /*0a9c*/ 	.word	0xffffffff


	//   ....[41]....
        /*0aa0*/ 	.word	0xffffffff


	//   ....[42]....
        /*0aa4*/ 	.word	0xffffffff


	//   ....[43]....
        /*0aa8*/ 	.word	0xffffffff


	//   ....[44]....
        /*0aac*/ 	.word	0xffffffff


	//   ....[45]....
        /*0ab0*/ 	.word	0xffffffff


	//   ....[46]....
        /*0ab4*/ 	.word	0xffffffff


	//   ....[47]....
        /*0ab8*/ 	.word	0xffffffff


	//   ....[48]....
        /*0abc*/ 	.word	0xffffffff


	//   ....[49]....
        /*0ac0*/ 	.word	0xffffffff


	//   ....[50]....
        /*0ac4*/ 	.word	0xffffffff


	//   ....[51]....
        /*0ac8*/ 	.word	0xffffffff


	//   ....[52]....
        /*0acc*/ 	.word	0xffffffff


	//   ....[53]....
        /*0ad0*/ 	.word	0xffffffff


	//   ....[54]....
        /*0ad4*/ 	.word	0xffffffff


	//   ....[55]....
        /*0ad8*/ 	.word	0xffffffff


	//   ....[56]....
        /*0adc*/ 	.word	0xffffffff


	//   ....[57]....
        /*0ae0*/ 	.word	0xffffffff


	//   ....[58]....
        /*0ae4*/ 	.word	0xffffffff


	//   ....[59]....
        /*0ae8*/ 	.word	0xffffffff


	//   ....[60]....
        /*0aec*/ 	.word	0xffffffff


	//   ....[61]....
        /*0af0*/ 	.word	0xffffffff


	//   ....[62]....
        /*0af4*/ 	.word	0xffffffff


	//   ....[63]....
        /*0af8*/ 	.word	0xffffffff


	//   ....[64]....
        /*0afc*/ 	.word	0xffffffff


	//   ....[65]....
        /*0b00*/ 	.word	0xffffffff


	//   ....[66]....
        /*0b04*/ 	.word	0xffffffff


	//   ....[67]....
        /*0b08*/ 	.word	0xffffffff


	//   ....[68]....
        /*0b0c*/ 	.word	0xffffffff


	//   ....[69]....
        /*0b10*/ 	.word	0xffffffff


	//   ....[70]....
        /*0b14*/ 	.word	0xffffffff


	//   ....[71]....
        /*0b18*/ 	.word	0xffffffff


	//   ....[72]....
        /*0b1c*/ 	.word	0xffffffff


	//   ....[73]....
        /*0b20*/ 	.word	0xffffffff


	//   ....[74]....
        /*0b24*/ 	.word	0xffffffff


	//   ....[75]....
        /*0b28*/ 	.word	0xffffffff


	//   ....[76]....
        /*0b2c*/ 	.word	0xffffffff


	//   ....[77]....
        /*0b30*/ 	.word	0xffffffff


	//   ....[78]....
        /*0b34*/ 	.word	0xffffffff


	//   ....[79]....
        /*0b38*/ 	.word	0xffffffff


	//   ....[80]....
        /*0b3c*/ 	.word	0xffffffff


	//   ....[81]....
        /*0b40*/ 	.word	0xffffffff


	//   ....[82]....
        /*0b44*/ 	.word	0xffffffff


	//   ....[83]....
        /*0b48*/ 	.word	0xffffffff


	//   ....[84]....
        /*0b4c*/ 	.word	0xffffffff


	//   ....[85]....
        /*0b50*/ 	.word	0xffffffff


	//   ....[86]....
        /*0b54*/ 	.word	0xffffffff


	//   ....[87]....
        /*0b58*/ 	.word	0xffffffff


	//   ....[88]....
        /*0b5c*/ 	.word	0xffffffff


	//   ....[89]....
        /*0b60*/ 	.word	0xffffffff


	//   ....[90]....
        /*0b64*/ 	.word	0xffffffff


	//   ....[91]....
        /*0b68*/ 	.word	0xffffffff


	//   ....[92]....
        /*0b6c*/ 	.word	0xffffffff


	//   ....[93]....
        /*0b70*/ 	.word	0xffffffff


	//   ....[94]....
        /*0b74*/ 	.word	0xffffffff


	//   ....[95]....
        /*0b78*/ 	.word	0xffffffff


	//   ....[96]....
        /*0b7c*/ 	.word	0xffffffff


	//   ....[97]....
        /*0b80*/ 	.word	0xffffffff


	//   ....[98]....
        /*0b84*/ 	.word	0xffffffff


	//   ....[99]....
        /*0b88*/ 	.word	0xffffffff


	//   ....[100]....
        /*0b8c*/ 	.word	0xffffffff


	//   ....[101]....
        /*0b90*/ 	.word	0xffffffff


	//   ....[102]....
        /*0b94*/ 	.word	0xffffffff


	//   ....[103]....
        /*0b98*/ 	.word	0xffffffff


	//   ....[104]....
        /*0b9c*/ 	.word	0xffffffff


	//   ....[105]....
        /*0ba0*/ 	.word	0xffffffff


	//   ....[106]....
        /*0ba4*/ 	.word	0xffffffff


	//   ....[107]....
        /*0ba8*/ 	.word	0xffffffff


	//   ....[108]....
        /*0bac*/ 	.word	0xffffffff


	//   ....[109]....
        /*0bb0*/ 	.word	0xffffffff


	//   ....[110]....
        /*0bb4*/ 	.word	0xffffffff


	//   ....[111]....
        /*0bb8*/ 	.word	0xffffffff


	//   ....[112]....
        /*0bbc*/ 	.word	0xffffffff


	//   ....[113]....
        /*0bc0*/ 	.word	0xffffffff


	//   ....[114]....
        /*0bc4*/ 	.word	0xffffffff


	//   ....[115]....
        /*0bc8*/ 	.word	0xffffffff


	//   ....[116]....
        /*0bcc*/ 	.word	0xffffffff


	//   ....[117]....
        /*0bd0*/ 	.word	0xffffffff


	//   ....[118]....
        /*0bd4*/ 	.word	0xffffffff


	//   ....[119]....
        /*0bd8*/ 	.word	0xffffffff


	//   ....[120]....
        /*0bdc*/ 	.word	0xffffffff


	//   ....[121]....
        /*0be0*/ 	.word	0xffffffff


	//   ....[122]....
        /*0be4*/ 	.word	0xffffffff


	//   ....[123]....
        /*0be8*/ 	.word	0xffffffff


	//   ....[124]....
        /*0bec*/ 	.word	0xffffffff


	//   ....[125]....
        /*0bf0*/ 	.word	0xffffffff


	//   ....[126]....
        /*0bf4*/ 	.word	0xffffffff


	//   ....[127]....
        /*0bf8*/ 	.word	0xffffffff


	//   ....[128]....
        /*0bfc*/ 	.word	0xffffffff


	//   ....[129]....
        /*0c00*/ 	.word	0xffffffff


	//   ....[130]....
        /*0c04*/ 	.word	0xffffffff


	//   ....[131]....
        /*0c08*/ 	.word	0xffffffff


	//   ....[132]....
        /*0c0c*/ 	.word	0xffffffff


	//   ....[133]....
        /*0c10*/ 	.word	0xffffffff


	//   ....[134]....
        /*0c14*/ 	.word	0xffffffff


	//   ....[135]....
        /*0c18*/ 	.word	0xffffffff


	//   ....[136]....
        /*0c1c*/ 	.word	0xffffffff


	//   ....[137]....
        /*0c20*/ 	.word	0xffffffff


	//   ....[138]....
        /*0c24*/ 	.word	0xffffffff


	//   ....[139]....
        /*0c28*/ 	.word	0xffffffff


	//   ....[140]....
        /*0c2c*/ 	.word	0xffffffff


	//   ....[141]....
        /*0c30*/ 	.word	0xffffffff


	//   ....[142]....
        /*0c34*/ 	.word	0xffffffff


	//   ....[143]....
        /*0c38*/ 	.word	0xffffffff


	//   ....[144]....
        /*0c3c*/ 	.word	0xffffffff


	//   ....[145]....
        /*0c40*/ 	.word	0xffffffff


	//   ....[146]....
        /*0c44*/ 	.word	0xffffffff


	//   ....[147]....
        /*0c48*/ 	.word	0xffffffff


	//   ....[148]....
        /*0c4c*/ 	.word	0xffffffff


	//   ....[149]....
        /*0c50*/ 	.word	0xffffffff


	//   ....[150]....
        /*0c54*/ 	.word	0xffffffff


	//   ....[151]....
        /*0c58*/ 	.word	0xffffffff


	//   ....[152]....
        /*0c5c*/ 	.word	0xffffffff


	//   ....[153]....
        /*0c60*/ 	.word	0xffffffff


	//   ....[154]....
        /*0c64*/ 	.word	0xffffffff


	//   ....[155]....
        /*0c68*/ 	.word	0xffffffff


	//   ....[156]....
        /*0c6c*/ 	.word	0xffffffff


	//   ....[157]....
        /*0c70*/ 	.word	0xffffffff


	//   ....[158]....
        /*0c74*/ 	.word	0xffffffff


	//   ....[159]....
        /*0c78*/ 	.word	0xffffffff


	//   ....[160]....
        /*0c7c*/ 	.word	0xffffffff


	//   ....[161]....
        /*0c80*/ 	.word	0xffffffff


	//   ....[162]....
        /*0c84*/ 	.word	0xffffffff


	//   ....[163]....
        /*0c88*/ 	.word	0xffffffff


	//   ....[164]....
        /*0c8c*/ 	.word	0xffffffff


	//   ....[165]....
        /*0c90*/ 	.word	0xffffffff


	//   ....[166]....
        /*0c94*/ 	.word	0xffffffff


	//   ....[167]....
        /*0c98*/ 	.word	0xffffffff


	//   ....[168]....
        /*0c9c*/ 	.word	0xffffffff


	//   ....[169]....
        /*0ca0*/ 	.word	0xffffffff


	//   ....[170]....
        /*0ca4*/ 	.word	0xffffffff


	//   ....[171]....
        /*0ca8*/ 	.word	0xffffffff


	//   ....[172]....
        /*0cac*/ 	.word	0xffffffff


	//   ....[173]....
        /*0cb0*/ 	.word	0xffffffff


	//   ....[174]....
        /*0cb4*/ 	.word	0xffffffff


	//   ....[175]....
        /*0cb8*/ 	.word	0xffffffff


	//   ....[176]....
        /*0cbc*/ 	.word	0xffffffff


	//   ....[177]....
        /*0cc0*/ 	.word	0xffffffff


	//   ....[178]....
        /*0cc4*/ 	.word	0xffffffff


	//   ....[179]....
        /*0cc8*/ 	.word	0xffffffff


	//   ....[180]....
        /*0ccc*/ 	.word	0xffffffff


	//   ....[181]....
        /*0cd0*/ 	.word	0xffffffff


	//   ....[182]....
        /*0cd4*/ 	.word	0xffffffff


	//   ....[183]....
        /*0cd8*/ 	.word	0xffffffff


	//   ....[184]....
        /*0cdc*/ 	.word	0xffffffff


	//   ....[185]....
        /*0ce0*/ 	.word	0xffffffff


	//   ....[186]....
        /*0ce4*/ 	.word	0xffffffff


	//   ....[187]....
        /*0ce8*/ 	.word	0xffffffff


	//   ....[188]....
        /*0cec*/ 	.word	0xffffffff


	//   ....[189]....
        /*0cf0*/ 	.word	0xffffffff


	//   ....[190]....
        /*0cf4*/ 	.word	0xffffffff


	//   ....[191]....
        /*0cf8*/ 	.word	0xffffffff


	//   ....[192]....
        /*0cfc*/ 	.word	0xffffffff


	//   ....[193]....
        /*0d00*/ 	.word	0xffffffff


	//   ....[194]....
        /*0d04*/ 	.word	0xffffffff


	//   ....[195]....
        /*0d08*/ 	.word	0xffffffff


	//   ....[196]....
        /*0d0c*/ 	.word	0xffffffff


	//   ....[197]....
        /*0d10*/ 	.word	0xffffffff


	//   ....[198]....
        /*0d14*/ 	.word	0xffffffff


	//   ....[199]....
        /*0d18*/ 	.word	0xffffffff


	//   ....[200]....
        /*0d1c*/ 	.word	0xffffffff


	//   ....[201]....
        /*0d20*/ 	.word	0xffffffff


	//   ....[202]....
        /*0d24*/ 	.word	0xffffffff


	//   ....[203]....
        /*0d28*/ 	.word	0xffffffff


	//   ....[204]....
        /*0d2c*/ 	.word	0xffffffff


	//   ....[205]....
        /*0d30*/ 	.word	0xffffffff


	//   ....[206]....
        /*0d34*/ 	.word	0xffffffff


	//   ....[207]....
        /*0d38*/ 	.word	0xffffffff


	//   ....[208]....
        /*0d3c*/ 	.word	0xffffffff


	//   ....[209]....
        /*0d40*/ 	.word	0xffffffff


	//   ....[210]....
        /*0d44*/ 	.word	0xffffffff


	//   ....[211]....
        /*0d48*/ 	.word	0xffffffff


	//   ....[212]....
        /*0d4c*/ 	.word	0x0500000f


	//   ....[213]....
        /*0d50*/ 	.word	0x0500000f


	//   ....[214]....
        /*0d54*/ 	.word	0x0500000f


	//   ....[215]....
        /*0d58*/ 	.word	0x0500000f


	//   ....[216]....
        /*0d5c*/ 	.word	0x0500000f


	//   ....[217]....
        /*0d60*/ 	.word	0x0500000f


	//----- nvinfo : EIATTR_COOP_GROUP_INSTR_OFFSETS
	.align		4
.L_780:
        /*0d64*/ 	.byte	0x04, 0x28
        /*0d66*/ 	.short	(.L_782 - .L_781)


	//   ....[0]....
.L_781:
        /*0d68*/ 	.word	0x00000070


	//   ....[1]....
        /*0d6c*/ 	.word	0x000001a0


	//   ....[2]....
        /*0d70*/ 	.word	0x000001f0


	//   ....[3]....
        /*0d74*/ 	.word	0x000003e0


	//   ....[4]....
        /*0d78*/ 	.word	0x00000620


	//   ....[5]....
        /*0d7c*/ 	.word	0x00001410


	//   ....[6]....
        /*0d80*/ 	.word	0x00003700


	//   ....[7]....
        /*0d84*/ 	.word	0x00003d40


	//   ....[8]....
        /*0d88*/ 	.word	0x00003f60


	//   ....[9]....
        /*0d8c*/ 	.word	0x00003f90


	//   ....[10]....
        /*0d90*/ 	.word	0x00003fc0


	//   ....[11]....
        /*0d94*/ 	.word	0x00004000


	//   ....[12]....
        /*0d98*/ 	.word	0x00004040


	//   ....[13]....
        /*0d9c*/ 	.word	0x00004120


	//   ....[14]....
        /*0da0*/ 	.word	0x00004160


	//   ....[15]....
        /*0da4*/ 	.word	0x00004190


	//   ....[16]....
        /*0da8*/ 	.word	0x000041a0


	//   ....[17]....
        /*0dac*/ 	.word	0x000041c0


	//   ....[18]....
        /*0db0*/ 	.word	0x000041d0


	//   ....[19]....
        /*0db4*/ 	.word	0x00004240


	//   ....[20]....
        /*0db8*/ 	.word	0x00004280


	//   ....[21]....
        /*0dbc*/ 	.word	0x000042c0


	//   ....[22]....
        /*0dc0*/ 	.word	0x00004300


	//   ....[23]....
        /*0dc4*/ 	.word	0x00004350


	//   ....[24]....
        /*0dc8*/ 	.word	0x00004450


	//   ....[25]....
        /*0dcc*/ 	.word	0x000044b0


	//   ....[26]....
        /*0dd0*/ 	.word	0x000044e0


	//   ....[27]....
        /*0dd4*/ 	.word	0x00004540


	//   ....[28]....
        /*0dd8*/ 	.word	0x00004580


	//   ....[29]....
        /*0ddc*/ 	.word	0x000045a0


	//   ....[30]....
        /*0de0*/ 	.word	0x000045d0


	//   ....[31]....
        /*0de4*/ 	.word	0x00004600


	//   ....[32]....
        /*0de8*/ 	.word	0x00004620


	//   ....[33]....
        /*0dec*/ 	.word	0x00004740


	//   ....[34]....
        /*0df0*/ 	.word	0x00004780


	//   ....[35]....
        /*0df4*/ 	.word	0x000047b0


	//   ....[36]....
        /*0df8*/ 	.word	0x000047e0


	//   ....[37]....
        /*0dfc*/ 	.word	0x00004800


	//   ....[38]....
        /*0e00*/ 	.word	0x000048b0


	//   ....[39]....
        /*0e04*/ 	.word	0x000048e0


	//   ....[40]....
        /*0e08*/ 	.word	0x00004920


	//   ....[41]....
        /*0e0c*/ 	.word	0x00004940


	//   ....[42]....
        /*0e10*/ 	.word	0x00004960


	//   ....[43]....
        /*0e14*/ 	.word	0x00004970


	//   ....[44]....
        /*0e18*/ 	.word	0x000049c0


	//   ....[45]....
        /*0e1c*/ 	.word	0x000049f0


	//   ....[46]....
        /*0e20*/ 	.word	0x00004a30


	//   ....[47]....
        /*0e24*/ 	.word	0x00004a60


	//   ....[48]....
        /*0e28*/ 	.word	0x00004b70


	//   ....[49]....
        /*0e2c*/ 	.word	0x00004c10


	//   ....[50]....
        /*0e30*/ 	.word	0x00004c20


	//   ....[51]....
        /*0e34*/ 	.word	0x00004cf0


	//   ....[52]....
        /*0e38*/ 	.word	0x00004d20


	//   ....[53]....
        /*0e3c*/ 	.word	0x00004d60


	//   ....[54]....
        /*0e40*/ 	.word	0x00004e20


	//   ....[55]....
        /*0e44*/ 	.word	0x00004fc0


	//   ....[56]....
        /*0e48*/ 	.word	0x00005000


	//   ....[57]....
        /*0e4c*/ 	.word	0x000050b0


	//   ....[58]....
        /*0e50*/ 	.word	0x000050f0


	//   ....[59]....
        /*0e54*/ 	.word	0x00005130


	//   ....[60]....
        /*0e58*/ 	.word	0x000051b0


	//   ....[61]....
        /*0e5c*/ 	.word	0x000051f0


	//   ....[62]....
        /*0e60*/ 	.word	0x00005320


	//   ....[63]....
        /*0e64*/ 	.word	0x00005490


	//   ....[64]....
        /*0e68*/ 	.word	0x000054c0


	//   ....[65]....
        /*0e6c*/ 	.word	0x000054e0


	//   ....[66]....
        /*0e70*/ 	.word	0x00005500


	//   ....[67]....
        /*0e74*/ 	.word	0x00005540


	//   ....[68]....
        /*0e78*/ 	.word	0x00005560


	//   ....[69]....
        /*0e7c*/ 	.word	0x000055e0


	//   ....[70]....
        /*0e80*/ 	.word	0x00008810


	//   ....[71]....
        /*0e84*/ 	.word	0x00008820


	//   ....[72]....
        /*0e88*/ 	.word	0x00008830


	//   ....[73]....
        /*0e8c*/ 	.word	0x00008880


	//   ....[74]....
        /*0e90*/ 	.word	0x00008890


	//   ....[75]....
        /*0e94*/ 	.word	0x00008920


	//   ....[76]....
        /*0e98*/ 	.word	0x00008970


	//   ....[77]....
        /*0e9c*/ 	.word	0x00008a20


	//   ....[78]....
        /*0ea0*/ 	.word	0x00008a60


	//   ....[79]....
        /*0ea4*/ 	.word	0x00008a80


	//   ....[80]....
        /*0ea8*/ 	.word	0x00008b00


	//   ....[81]....
        /*0eac*/ 	.word	0x00008b20


	//   ....[82]....
        /*0eb0*/ 	.word	0x00008b50


	//   ....[83]....
        /*0eb4*/ 	.word	0x00008b70


	//   ....[84]....
        /*0eb8*/ 	.word	0x00008bf0


	//   ....[85]....
        /*0ebc*/ 	.word	0x00008ce0


	//   ....[86]....
        /*0ec0*/ 	.word	0x00008d20


	//   ....[87]....
        /*0ec4*/ 	.word	0x00008d70


	//   ....[88]....
        /*0ec8*/ 	.word	0x00008df0


	//   ....[89]....
        /*0ecc*/ 	.word	0x00008e20


	//   ....[90]....
        /*0ed0*/ 	.word	0x00008ed0


	//   ....[91]....
        /*0ed4*/ 	.word	0x00008f70


	//   ....[92]....
        /*0ed8*/ 	.word	0x00008ff0


	//   ....[93]....
        /*0edc*/ 	.word	0x00009020


	//   ....[94]....
        /*0ee0*/ 	.word	0x00009080


	//   ....[95]....
        /*0ee4*/ 	.word	0x000090b0


	//   ....[96]....
        /*0ee8*/ 	.word	0x000090f0


	//   ....[97]....
        /*0eec*/ 	.word	0x00009150


	//   ....[98]....
        /*0ef0*/ 	.word	0x00009200


	//   ....[99]....
        /*0ef4*/ 	.word	0x00009230


	//   ....[100]....
        /*0ef8*/ 	.word	0x00009270


	//   ....[101]....
        /*0efc*/ 	.word	0x00009340


	//   ....[102]....
        /*0f00*/ 	.word	0x000093d0


	//   ....[103]....
        /*0f04*/ 	.word	0x000094f0


	//   ....[104]....
        /*0f08*/ 	.word	0x00009520


	//   ....[105]....
        /*0f0c*/ 	.word	0x00009570


	//   ....[106]....
        /*0f10*/ 	.word	0x00009660


	//   ....[107]....
        /*0f14*/ 	.word	0x00009740


	//   ....[108]....
        /*0f18*/ 	.word	0x000097e0


	//   ....[109]....
        /*0f1c*/ 	.word	0x00009810


	//   ....[110]....
        /*0f20*/ 	.word	0x00009aa0


	//   ....[111]....
        /*0f24*/ 	.word	0x00009b10


	//   ....[112]....
        /*0f28*/ 	.word	0x00009b30


	//   ....[113]....
        /*0f2c*/ 	.word	0x00009bd0


	//   ....[114]....
        /*0f30*/ 	.word	0x00009c60


	//   ....[115]....
        /*0f34*/ 	.word	0x00009c90


	//   ....[116]....
        /*0f38*/ 	.word	0x00009dc0


	//   ....[117]....
        /*0f3c*/ 	.word	0x00009e30


	//   ....[118]....
        /*0f40*/ 	.word	0x00009ea0


	//   ....[119]....
        /*0f44*/ 	.word	0x0000a0e0


	//   ....[120]....
        /*0f48*/ 	.word	0x0000a0f0


	//   ....[121]....
        /*0f4c*/ 	.word	0x0000a100


	//   ....[122]....
        /*0f50*/ 	.word	0x0000a110


	//   ....[123]....
        /*0f54*/ 	.word	0x0000a120


	//   ....[124]....
        /*0f58*/ 	.word	0x0000a130


	//   ....[125]....
        /*0f5c*/ 	.word	0x0000a140


	//   ....[126]....
        /*0f60*/ 	.word	0x0000a4c0


	//   ....[127]....
        /*0f64*/ 	.word	0x0000a4e0


	//   ....[128]....
        /*0f68*/ 	.word	0x0000a500


	//   ....[129]....
        /*0f6c*/ 	.word	0x0000a510


	//   ....[130]....
        /*0f70*/ 	.word	0x0000a520


	//   ....[131]....
        /*0f74*/ 	.word	0x0000a530


	//   ....[132]....
        /*0f78*/ 	.word	0x0000a540


	//   ....[133]....
        /*0f7c*/ 	.word	0x0000a550


	//   ....[134]....
        /*0f80*/ 	.word	0x0000db50


	//   ....[135]....
        /*0f84*/ 	.word	0x0000e4f0


	//   ....[136]....
        /*0f88*/ 	.word	0x0000e530


	//   ....[137]....
        /*0f8c*/ 	.word	0x0000e570


	//   ....[138]....
        /*0f90*/ 	.word	0x0000e640


	//   ....[139]....
        /*0f94*/ 	.word	0x0000e650


	//   ....[140]....
        /*0f98*/ 	.word	0x0000e6e0


	//   ....[141]....
        /*0f9c*/ 	.word	0x0000e750


	//   ....[142]....
        /*0fa0*/ 	.word	0x0000e760


	//   ....[143]....
        /*0fa4*/ 	.word	0x0000e770


	//   ....[144]....
        /*0fa8*/ 	.word	0x0000e7c0


	//   ....[145]....
        /*0fac*/ 	.word	0x0000e7d0


	//   ....[146]....
        /*0fb0*/ 	.word	0x0000e810


	//   ....[147]....
        /*0fb4*/ 	.word	0x0000e900


	//   ....[148]....
        /*0fb8*/ 	.word	0x0000e950


	//   ....[149]....
        /*0fbc*/ 	.word	0x0000e960


	//   ....[150]....
        /*0fc0*/ 	.word	0x0000e9a0


	//   ....[151]....
        /*0fc4*/ 	.word	0x0000ea70


	//   ....[152]....
        /*0fc8*/ 	.word	0x0000eae0


	//   ....[153]....
        /*0fcc*/ 	.word	0x0000eb00


	//   ....[154]....
        /*0fd0*/ 	.word	0x0000eb10


	//   ....[155]....
        /*0fd4*/ 	.word	0x0000ebb0


	//   ....[156]....
        /*0fd8*/ 	.word	0x0000ebc0


	//   ....[157]....
        /*0fdc*/ 	.word	0x0000ebd0


	//   ....[158]....
        /*0fe0*/ 	.word	0x0000ec20


	//   ....[159]....
        /*0fe4*/ 	.word	0x0000ec60


	//   ....[160]....
        /*0fe8*/ 	.word	0x0000ec70


	//   ....[161]....
        /*0fec*/ 	.word	0x0000ec80


	//   ....[162]....
        /*0ff0*/ 	.word	0x0000ecd0


	//   ....[163]....
        /*0ff4*/ 	.word	0x0000ed60


	//   ....[164]....
        /*0ff8*/ 	.word	0x0000eda0


	//   ....[165]....
        /*0ffc*/ 	.word	0x0000edd0


	//   ....[166]....
        /*1000*/ 	.word	0x0000ede0


	//   ....[167]....
        /*1004*/ 	.word	0x0000ee40


	//   ....[168]....
        /*1008*/ 	.word	0x0000ee50


	//   ....[169]....
        /*100c*/ 	.word	0x0000ee80


	//   ....[170]....
        /*1010*/ 	.word	0x0000ee90


	//   ....[171]....
        /*1014*/ 	.word	0x0000eed0


	//   ....[172]....
        /*1018*/ 	.word	0x0000ef40


	//   ....[173]....
        /*101c*/ 	.word	0x0000ef80


	//   ....[174]....
        /*1020*/ 	.word	0x0000efa0


	//   ....[175]....
        /*1024*/ 	.word	0x0000f210


	//   ....[176]....
        /*1028*/ 	.word	0x0000f280


	//   ....[177]....
        /*102c*/ 	.word	0x0000f2e0


	//   ....[178]....
        /*1030*/ 	.word	0x0000f330


	//   ....[179]....
        /*1034*/ 	.word	0x0000f390


	//   ....[180]....
        /*1038*/ 	.word	0x0000f3d0


	//   ....[181]....
        /*103c*/ 	.word	0x0000f3e0


	//   ....[182]....
        /*1040*/ 	.word	0x0000f6b0


	//   ....[183]....
        /*1044*/ 	.word	0x0000f6e0


	//   ....[184]....
        /*1048*/ 	.word	0x0000f720


	//   ....[185]....
        /*104c*/ 	.word	0x0000f740


	//   ....[186]....
        /*1050*/ 	.word	0x0000f750


	//   ....[187]....
        /*1054*/ 	.word	0x0000f760


	//   ....[188]....
        /*1058*/ 	.word	0x0000f770


	//   ....[189]....
        /*105c*/ 	.word	0x0000f780


	//   ....[190]....
        /*1060*/ 	.word	0x0000fb10


	//   ....[191]....
        /*1064*/ 	.word	0x0000fb40


	//   ....[192]....
        /*1068*/ 	.word	0x0000fb90


	//   ....[193]....
        /*106c*/ 	.word	0x0000fc70


	//   ....[194]....
        /*1070*/ 	.word	0x0000fcc0


	//   ....[195]....
        /*1074*/ 	.word	0x0000fd10


	//   ....[196]....
        /*1078*/ 	.word	0x0000fd40


	//   ....[197]....
        /*107c*/ 	.word	0x00010070


	//   ....[198]....
        /*1080*/ 	.word	0x00012040


	//   ....[199]....
        /*1084*/ 	.word	0x000121e0


	//   ....[200]....
        /*1088*/ 	.word	0x00012430


	//   ....[201]....
        /*108c*/ 	.word	0x000125d0


	//   ....[202]....
        /*1090*/ 	.word	0x000126e0


	//   ....[203]....
        /*1094*/ 	.word	0x000131c0


	//   ....[204]....
        /*1098*/ 	.word	0x000134f0


	//   ....[205]....
        /*109c*/ 	.word	0x00013870


	//   ....[206]....
        /*10a0*/ 	.word	0x00013b40


	//   ....[207]....
        /*10a4*/ 	.word	0x00013d80


	//   ....[208]....
        /*10a8*/ 	.word	0x00013ff0


	//   ....[209]....
        /*10ac*/ 	.word	0x000142c0


	//   ....[210]....
        /*10b0*/ 	.word	0x000144e0


	//   ....[211]....
        /*10b4*/ 	.word	0x00014670


	//   ....[212]....
        /*10b8*/ 	.word	0x00016d40


	//   ....[213]....
        /*10bc*/ 	.word	0x00016fd0


	//   ....[214]....
        /*10c0*/ 	.word	0x00017040


	//   ....[215]....
        /*10c4*/ 	.word	0x000170b0


	//   ....[216]....
        /*10c8*/ 	.word	0x00017120


	//   ....[217]....
        /*10cc*/ 	.word	0x00017190


	//----- nvinfo : EIATTR_REG_RECONFIG
	.align		4
.L_782:
        /*10d0*/ 	.byte	0x01, 0x54
	.zero		2


	//----- nvinfo : EIATTR_SYSCALL_OFFSETS
	.align		4
        /*10d4*/ 	.byte	0x04, 0x46
        /*10d6*/ 	.short	(.L_784 - .L_783)


	//   ....[0]....
.L_783:
        /*10d8*/ 	.word	0x00001070


	//   ....[1]....
        /*10dc*/ 	.word	0x00001160


	//   ....[2]....
        /*10e0*/ 	.word	0x000012c0


	//   ....[3]....
        /*10e4*/ 	.word	0x000013b0


	//----- nvinfo : EIATTR_MBARRIER_INSTR_OFFSETS
	.align		4
.L_784:
        /*10e8*/ 	.byte	0x04, 0x39
        /*10ea*/ 	.short	(.L_786 - .L_785)


	//   ....[0]....
.L_785:
        /*10ec*/ 	.word	0x00000290
        /*10f0*/ 	.word	0x000000ff
        /*10f4*/ 	.word	0x00030c00
        /*10f8*/ 	.short	0x0100
        /*10fa*/ 	.byte	0x06
	.zero		1


	//   ....[1]....
        /*10fc*/ 	.word	0x00000390
        /*1100*/ 	.word	0x000000ff
        /*1104*/ 	.word	0x00030c10
        /*1108*/ 	.short	0x0100
        /*110a*/ 	.byte	0x08
	.zero		1


	//   ....[2]....
        /*110c*/ 	.word	0x000003a0
        /*1110*/ 	.word	0x000000ff
        /*1114*/ 	.word	0x00030c20
        /*1118*/ 	.short	0x0100
        /*111a*/ 	.byte	0x08
	.zero		1


	//   ....[3]....
        /*111c*/ 	.word	0x000003b0
        /*1120*/ 	.word	0x000000ff
        /*1124*/ 	.word	0x00030c18
        /*1128*/ 	.short	0x0100
        /*112a*/ 	.byte	0x08
	.zero		1


	//   ....[4]....
        /*112c*/ 	.word	0x000003c0
        /*1130*/ 	.word	0x000000ff
        /*1134*/ 	.word	0x00030c28
        /*1138*/ 	.short	0x0100
        /*113a*/ 	.byte	0x08
	.zero		1


	//   ....[5]....
        /*113c*/ 	.word	0x000004f0
        /*1140*/ 	.word	0x000000ff
        /*1144*/ 	.word	0x00030c30
        /*1148*/ 	.short	0x0100
        /*114a*/ 	.byte	0x08
	.zero		1


	//   ....[6]....
        /*114c*/ 	.word	0x00000500
        /*1150*/ 	.word	0x000000ff
        /*1154*/ 	.word	0x00030c40
        /*1158*/ 	.short	0x0100
        /*115a*/ 	.byte	0x08
	.zero		1


	//   ....[7]....
        /*115c*/ 	.word	0x00000510
        /*1160*/ 	.word	0x000000ff
        /*1164*/ 	.word	0x00030c38
        /*1168*/ 	.short	0x0100
        /*116a*/ 	.byte	0x08
	.zero		1


	//   ....[8]....
        /*116c*/ 	.word	0x00000520
        /*1170*/ 	.word	0x000000ff
        /*1174*/ 	.word	0x00030c48
        /*1178*/ 	.short	0x0100
        /*117a*/ 	.byte	0x08
	.zero		1


	//   ....[9]....
        /*117c*/ 	.word	0x00001450
        /*1180*/ 	.word	0x00000010
        /*1184*/ 	.word	0x00030c00
        /*1188*/ 	.short	0x010a
        /*118a*/ 	.byte	0x3f
	.zero		1


	//   ....[10]....
        /*118c*/ 	.word	0x00001580
        /*1190*/ 	.word	0x00000010
        /*1194*/ 	.word	0x00030c00
        /*1198*/ 	.short	0x010a
        /*119a*/ 	.byte	0x3f
	.zero		1


	//   ....[11]....
        /*119c*/ 	.word	0x00002030
        /*11a0*/ 	.word	0x00000006
        /*11a4*/ 	.word	0x00030c10
        /*11a8*/ 	.short	0x010a
        /*11aa*/ 	.byte	0x3f
	.zero		1


	//   ....[12]....
        /*11ac*/ 	.word	0x000020a0
        /*11b0*/ 	.word	0x00000006
        /*11b4*/ 	.word	0x00030c10
        /*11b8*/ 	.short	0x010a
        /*11ba*/ 	.byte	0x3f
	.zero		1


	//   ....[13]....
        /*11bc*/ 	.word	0x000024d0
        /*11c0*/ 	.word	0x00000006
        /*11c4*/ 	.word	0x00030c30
        /*11c8*/ 	.short	0x010a
        /*11ca*/ 	.byte	0x3f
	.zero		1


	//   ....[14]....
        /*11cc*/ 	.word	0x00002510
        /*11d0*/ 	.word	0x00000006
        /*11d4*/ 	.word	0x00030c30
        /*11d8*/ 	.short	0x010a
        /*11da*/ 	.byte	0x3f
	.zero		1


	//   ....[15]....
        /*11dc*/ 	.word	0x00006bc0
        /*11e0*/ 	.word	0x00000005
        /*11e4*/ 	.word	0x00000000
        /*11e8*/ 	.short	0x0101
        /*11ea*/ 	.byte	0x3f
	.zero		1


	//   ....[16]....
        /*11ec*/ 	.word	0x00007010
        /*11f0*/ 	.word	0x00000006
        /*11f4*/ 	.word	0x00000000
        /*11f8*/ 	.short	0x0101
        /*11fa*/ 	.byte	0x3f
	.zero		1


	//   ....[17]....
        /*11fc*/ 	.word	0x00007900
        /*1200*/ 	.word	0x00000006
        /*1204*/ 	.word	0x00030c10
        /*1208*/ 	.short	0x010a
        /*120a*/ 	.byte	0x3f
	.zero		1


	//   ....[18]....
        /*120c*/ 	.word	0x00007980
        /*1210*/ 	.word	0x00000006
        /*1214*/ 	.word	0x00030c10
        /*1218*/ 	.short	0x010a
        /*121a*/ 	.byte	0x3f
	.zero		1


	//   ....[19]....
        /*121c*/ 	.word	0x00007d90
        /*1220*/ 	.word	0x00000006
        /*1224*/ 	.word	0x00030c30
        /*1228*/ 	.short	0x010a
        /*122a*/ 	.byte	0x3f
	.zero		1


	//   ....[20]....
        /*122c*/ 	.word	0x00007dd0
        /*1230*/ 	.word	0x00000006
        /*1234*/ 	.word	0x00030c30
        /*1238*/ 	.short	0x010a
        /*123a*/ 	.byte	0x3f
	.zero		1


	//   ....[21]....
        /*123c*/ 	.word	0x0000ba30
        /*1240*/ 	.word	0x00000005
        /*1244*/ 	.word	0x00000000
        /*1248*/ 	.short	0x0101
        /*124a*/ 	.byte	0x3f
	.zero		1


	//   ....[22]....
        /*124c*/ 	.word	0x0000be80
        /*1250*/ 	.word	0x00000006
        /*1254*/ 	.word	0x00000000
        /*1258*/ 	.short	0x0101
        /*125a*/ 	.byte	0x3f
	.zero		1


	//   ....[23]....
        /*125c*/ 	.word	0x0000c680
        /*1260*/ 	.word	0x00000006
        /*1264*/ 	.word	0x00030c10
        /*1268*/ 	.short	0x010a
        /*126a*/ 	.byte	0x3f
	.zero		1


	//   ....[24]....
        /*126c*/ 	.word	0x0000c700
        /*1270*/ 	.word	0x00000006
        /*1274*/ 	.word	0x00030c10
        /*1278*/ 	.short	0x010a
        /*127a*/ 	.byte	0x3f
	.zero		1


	//   ....[25]....
        /*127c*/ 	.word	0x0000cb30
        /*1280*/ 	.word	0x00000006
        /*1284*/ 	.word	0x00030c30
        /*1288*/ 	.short	0x010a
        /*128a*/ 	.byte	0x3f
	.zero		1


	//   ....[26]....
        /*128c*/ 	.word	0x0000cb70
        /*1290*/ 	.word	0x00000006
        /*1294*/ 	.word	0x00030c30
        /*1298*/ 	.short	0x010a
        /*129a*/ 	.byte	0x3f
	.zero		1


	//   ....[27]....
        /*129c*/ 	.word	0x00011240
        /*12a0*/ 	.word	0x00000005
        /*12a4*/ 	.word	0x00000000
        /*12a8*/ 	.short	0x0101
        /*12aa*/ 	.byte	0x3f
	.zero		1


	//   ....[28]....
        /*12ac*/ 	.word	0x000116c0
        /*12b0*/ 	.word	0x00000006
        /*12b4*/ 	.word	0x00000000
        /*12b8*/ 	.short	0x0101
        /*12ba*/ 	.byte	0x3f
	.zero		1


	//   ....[29]....
        /*12bc*/ 	.word	0x00015370
        /*12c0*/ 	.word	0x0000000f
        /*12c4*/ 	.word	0x00030c20
        /*12c8*/ 	.short	0x010a
        /*12ca*/ 	.byte	0x3f
	.zero		1


	//   ....[30]....
        /*12cc*/ 	.word	0x00015960
        /*12d0*/ 	.word	0x0000000f
        /*12d4*/ 	.word	0x00030c40
        /*12d8*/ 	.short	0x010a
        /*12da*/ 	.byte	0x3f
	.zero		1


	//   ....[31]....
        /*12dc*/ 	.word	0x00015bc0
        /*12e0*/ 	.word	0x0000000f
        /*12e4*/ 	.word	0x00030c28
        /*12e8*/ 	.short	0x010a
        /*12ea*/ 	.byte	0x3f
	.zero		1


	//   ....[32]....
        /*12ec*/ 	.word	0x00015e20
        /*12f0*/ 	.word	0x0000000f
        /*12f4*/ 	.word	0x00030c48
        /*12f8*/ 	.short	0x010a
        /*12fa*/ 	.byte	0x3f
	.zero		1


	//   ....[33]....
        /*12fc*/ 	.word	0x00016020
        /*1300*/ 	.word	0x0000000f
        /*1304*/ 	.word	0x00030c20
        /*1308*/ 	.short	0x010a
        /*130a*/ 	.byte	0x3f
	.zero		1


	//   ....[34]....
        /*130c*/ 	.word	0x000162f0
        /*1310*/ 	.word	0x0000000f
        /*1314*/ 	.word	0x00030c40
        /*1318*/ 	.short	0x010a
        /*131a*/ 	.byte	0x3f
	.zero		1


	//   ....[35]....
        /*131c*/ 	.word	0x00016520
        /*1320*/ 	.word	0x0000000f
        /*1324*/ 	.word	0x00030c28
        /*1328*/ 	.short	0x010a
        /*132a*/ 	.byte	0x3f
	.zero		1


	//   ....[36]....
        /*132c*/ 	.word	0x000167c0
        /*1330*/ 	.word	0x00000003
        /*1334*/ 	.word	0x00030c40
        /*1338*/ 	.short	0x010a
        /*133a*/ 	.byte	0x3f
	.zero		1


	//   ....[37]....
        /*133c*/ 	.word	0x00016bb0
        /*1340*/ 	.word	0x00000007
        /*1344*/ 	.word	0x00000000
        /*1348*/ 	.short	0x010a
        /*134a*/ 	.byte	0x3f
	.zero		1


	//   ....[38]....
        /*134c*/ 	.word	0x00016c00
        /*1350*/ 	.word	0x00000003
        /*1354*/ 	.word	0x00000000
        /*1358*/ 	.short	0x010a
        /*135a*/ 	.byte	0x3f
	.zero		1


	//   ....[39]....
        /*135c*/ 	.word	0x00016c60
        /*1360*/ 	.word	0x00000005
        /*1364*/ 	.word	0x00000000
        /*1368*/ 	.short	0x010a
        /*136a*/ 	.byte	0x3f
	.zero		1


	//   ....[40]....
        /*136c*/ 	.word	0x00016c90
        /*1370*/ 	.word	0x00000003
        /*1374*/ 	.word	0x00000000
        /*1378*/ 	.short	0x010a
        /*137a*/ 	.byte	0x3f
	.zero		1


	//   ....[41]....
        /*137c*/ 	.word	0x00016d70
        /*1380*/ 	.word	0x00000010
        /*1384*/ 	.word	0x00030c00
        /*1388*/ 	.short	0x010a
        /*138a*/ 	.byte	0x3f
	.zero		1


	//   ....[42]....
        /*138c*/ 	.word	0x00016dc0
        /*1390*/ 	.word	0x00000006
        /*1394*/ 	.word	0x00030c10
        /*1398*/ 	.short	0x010a
        /*139a*/ 	.byte	0x3f
	.zero		1


	//   ....[43]....
        /*139c*/ 	.word	0x00016e10
        /*13a0*/ 	.word	0x00000006
        /*13a4*/ 	.word	0x00030c30
        /*13a8*/ 	.short	0x010a
        /*13aa*/ 	.byte	0x3f
	.zero		1


	//   ....[44]....
        /*13ac*/ 	.word	0x00016e60
        /*13b0*/ 	.word	0x00000006
        /*13b4*/ 	.word	0x00030c10
        /*13b8*/ 	.short	0x010a
        /*13ba*/ 	.byte	0x3f
	.zero		1


	//   ....[45]....
        /*13bc*/ 	.word	0x00016eb0
        /*13c0*/ 	.word	0x00000006
        /*13c4*/ 	.word	0x00030c30
        /*13c8*/ 	.short	0x010a
        /*13ca*/ 	.byte	0x3f
	.zero		1


	//   ....[46]....
        /*13cc*/ 	.word	0x00016f00
        /*13d0*/ 	.word	0x00000006
        /*13d4*/ 	.word	0x00030c10
        /*13d8*/ 	.short	0x010a
        /*13da*/ 	.byte	0x3f
	.zero		1


	//   ....[47]....
        /*13dc*/ 	.word	0x00016f50
        /*13e0*/ 	.word	0x00000006
        /*13e4*/ 	.word	0x00030c30
        /*13e8*/ 	.short	0x010a
        /*13ea*/ 	.byte	0x3f
	.zero		1


	//   ....[48]....
        /*13ec*/ 	.word	0x000171d0
        /*13f0*/ 	.word	0x0000000f
        /*13f4*/ 	.word	0x00030c20
        /*13f8*/ 	.short	0x010a
        /*13fa*/ 	.byte	0x3f
	.zero		1


	//   ....[49]....
        /*13fc*/ 	.word	0x00017220
        /*1400*/ 	.word	0x0000000f
        /*1404*/ 	.word	0x00030c40
        /*1408*/ 	.short	0x010a
        /*140a*/ 	.byte	0x3f
	.zero		1


	//   ....[50]....
        /*140c*/ 	.word	0x00017270
        /*1410*/ 	.word	0x0000000f
        /*1414*/ 	.word	0x00030c28
        /*1418*/ 	.short	0x010a
        /*141a*/ 	.byte	0x3f
	.zero		1


	//   ....[51]....
        /*141c*/ 	.word	0x000172c0
        /*1420*/ 	.word	0x0000000f
        /*1424*/ 	.word	0x00030c48
        /*1428*/ 	.short	0x010a
        /*142a*/ 	.byte	0x3f
	.zero		1


	//   ....[52]....
        /*142c*/ 	.word	0x00017320
        /*1430*/ 	.word	0x0000000f
        /*1434*/ 	.word	0x00030c20
        /*1438*/ 	.short	0x010a
        /*143a*/ 	.byte	0x3f
	.zero		1


	//   ....[53]....
        /*143c*/ 	.word	0x00017370
        /*1440*/ 	.word	0x0000000f
        /*1444*/ 	.word	0x00030c40
        /*1448*/ 	.short	0x010a
        /*144a*/ 	.byte	0x3f
	.zero		1


	//   ....[54]....
        /*144c*/ 	.word	0x000173c0
        /*1450*/ 	.word	0x0000000f
        /*1454*/ 	.word	0x00030c28
        /*1458*/ 	.short	0x010a
        /*145a*/ 	.byte	0x3f
	.zero		1


	//   ....[55]....
        /*145c*/ 	.word	0x00017410
        /*1460*/ 	.word	0x00000003
        /*1464*/ 	.word	0x00030c40
        /*1468*/ 	.short	0x010a
        /*146a*/ 	.byte	0x3f
	.zero		1


	//   ....[56]....
        /*146c*/ 	.word	0x000174e0
        /*1470*/ 	.word	0x00000007
        /*1474*/ 	.word	0x00000000
        /*1478*/ 	.short	0x010a
        /*147a*/ 	.byte	0x3f
	.zero		1


	//   ....[57]....
        /*147c*/ 	.word	0x00017530
        /*1480*/ 	.word	0x00000003
        /*1484*/ 	.word	0x00000000
        /*1488*/ 	.short	0x010a
        /*148a*/ 	.byte	0x3f
	.zero		1


	//   ....[58]....
        /*148c*/ 	.word	0x00017580
        /*1490*/ 	.word	0x00000005
        /*1494*/ 	.word	0x00000000
        /*1498*/ 	.short	0x010a
        /*149a*/ 	.byte	0x3f
	.zero		1


	//----- nvinfo : EIATTR_NUM_MBARRIERS
	.align		4
.L_786:
        /*149c*/ 	.byte	0x03, 0x38
        /*149e*/ 	.short	0x0009


	//----- nvinfo : EIATTR_EXIT_INSTR_OFFSETS
	.align		4
        /*14a0*/ 	.byte	0x04, 0x1c
        /*14a2*/ 	.short	(.L_788 - .L_787)


	//   ....[0]....
.L_787:
        /*14a4*/ 	.word	0x00016ce0


	//----- nvinfo : EIATTR_MAX_THREADS
	.align		4
.L_788:
        /*14a8*/ 	.byte	0x04, 0x05
        /*14aa*/ 	.short	(.L_790 - .L_789)
.L_789:
        /*14ac*/ 	.word	0x00000180
        /*14b0*/ 	.word	0x00000001
        /*14b4*/ 	.word	0x00000001


	//----- nvinfo : EIATTR_CRS_STACK_SIZE
	.align		4
.L_790:
        /*14b8*/ 	.byte	0x04, 0x1e
        /*14ba*/ 	.short	(.L_792 - .L_791)
.L_791:
        /*14bc*/ 	.word	0x00000000


	//----- nvinfo : EIATTR_CBANK_PARAM_SIZE
	.align		4
.L_792:
        /*14c0*/ 	.byte	0x03, 0x19
        /*14c2*/ 	.short	0x06f0


	//----- nvinfo : EIATTR_PARAM_CBANK
	.align		4
        /*14c4*/ 	.byte	0x04, 0x0a
        /*14c6*/ 	.short	(.L_794 - .L_793)
	.align		4
.L_793:
        /*14c8*/ 	.word	index@(.nv.constant0._ZN7cutlass13device_kernelIN5flash11enable_sm90INS1_16FlashAttnBwdSm90INS1_25CollectiveMainloopBwdSm90ILi2ELi2ELi2EN4cute5tupleIJNS5_1CILi1EEES8_S8_EEENS6_IJNS7_ILi128EEESA_NS7_ILi64EEEEEENS_6half_tEfNS_4arch4Sm90ELb0ELb1ELb1ELb1ELb1ELb1ELb0ELb0ELi2ELi1ELi2ELi2ELb0EEENS1_24CollectiveEpilogueBwdGQAISC_fSF_Li256ELb1ELb1EEENS1_19SingleTileSchedulerILb1ELb0ELb0ELi128EEEEEEEEEvNT_6ParamsE)
        /*14cc*/ 	.short	0x0210
        /*14ce*/ 	.short	0x06f0


	//----- nvinfo : EIATTR_SW_WAR
	.align		4
.L_794:
        /*14d0*/ 	.byte	0x04, 0x36
        /*14d2*/ 	.short	(.L_796 - .L_795)
.L_795:
        /*14d4*/ 	.word	0x00000008
.L_796:


//--------------------- .nv.info._ZN7cutlass13device_kernelIN5flash11enable_sm90INS1_16FlashAttnBwdSm90INS1_25CollectiveMainloopBwdSm90ILi2ELi2ELi2EN4cute5tupleIJNS5_1CILi1EEES8_S8_EEENS6_IJNS7_ILi96EEENS7_ILi128EEENS7_ILi64EEEEEENS_6half_tEfNS_4arch4Sm90ELb1ELb0ELb1ELb0ELb0ELb1ELb0ELb1ELi2ELi1ELi2ELi2ELb0EEENS1_21CollectiveEpilogueBwdISD_SE_SG_Li256ELb0ELb0ELi1EEENS1_25SingleTileBwdLPTSchedulerILb0ELi128ELb0EEEEEEEEEvNT_6ParamsE --------------------------
	.section	.nv.info._ZN7cutlass13device_kernelIN5flash11enable_sm90INS1_16FlashAttnBwdSm90INS1_25CollectiveMainloopBwdSm90ILi2ELi2ELi2EN4cute5tupleIJNS5_1CILi1EEES8_S8_EEENS6_IJNS7_ILi96EEENS7_ILi128EEENS7_ILi64EEEEEENS_6half_tEfNS_4arch4Sm90ELb1ELb0ELb1ELb0ELb0ELb1ELb0ELb1ELi2ELi1ELi2ELi2ELb0EEENS1_21CollectiveEpilogueBwdISD_SE_SG_Li256ELb0ELb0ELi1EEENS1_25SingleTileBwdLPTSchedulerILb0ELi128ELb0EEEEEEEEEvNT_6ParamsE,"",@"SHT_CUDA_INFO"
	.sectionflags	@""
	.align	4


	//----- nvinfo : EIATTR_CUDA_API_VERSION
	.align		4
        /*0000*/ 	.byte	0x04, 0x37
        /*0002*/ 	.short	(.L_798 - .L_797)
.L_797:
        /*0004*/ 	.word	0x00000082


	//----- nvinfo : EIATTR_KPARAM_INFO
	.align		4
.L_798:
        /*0008*/ 	.byte	0x04, 0x17
        /*000a*/ 	.short	(.L_800 - .L_799)
.L_799:
        /*000c*/ 	.word	0x00000000
        /*0010*/ 	.short	0x0000
        /*0012*/ 	.short	0x0070
        /*0014*/ 	.byte	0x00, 0xf0, 0x01, 0x24


	//----- nvinfo : EIATTR_SPARSE_MMA_MASK
	.align		4
.L_800:
        /*0018*/ 	.byte	0x03, 0x50
        /*001a*/ 	.short	0x0000


	//----- nvinfo : EIATTR_MAXREG_COUNT
	.align		4
        /*001c*/ 	.byte	0x03, 0x1b
        /*001e*/ 	.short	0x00a8


	//----- nvinfo : EIATTR_NUM_BARRIERS
	.align		4
        /*0020*/ 	.byte	0x02, 0x4c
        /*0022*/ 	.byte	0x10
	.zero		1


	//----- nvinfo : EIATTR_EXTERNS
	.align		4
        /*0024*/ 	.byte	0x04, 0x0f
        /*0026*/ 	.short	(.L_802 - .L_801)


	//   ....[0]....
	.align		4
.L_801:
        /*0028*/ 	.word	index@(__assertfail)


	//----- nvinfo : EIATTR_ANNOTATIONS
	.align		4
.L_802:
        /*002c*/ 	.byte	0x04, 0x55
        /*002e*/ 	.short	(.L_804 - .L_803)


	//   ....[0]....
.L_803:
        /* <DEDUP_REMOVED lines=29> */


	//----- nvinfo : EIATTR_MERCURY_ISA_VERSION
	.align		4
.L_804:
        /*01e8*/ 	.byte	0x03, 0x5f
        /*01ea*/ 	.short	0x0101


	//----- nvinfo : EIATTR_INT_WARP_WIDE_INSTR_OFFSETS
	.align		4
        /*01ec*/ 	.byte	0x04, 0x31
        /*01ee*/ 	.short	(.L_806 - .L_805)


	//   ....[0]....
.L_805:
        /*01f0*/ 	.word	0x000001e0


	//   ....[1]....
        /*01f4*/ 	.word	0x000002a0


	//----- nvinfo : EIATTR_COOP_GROUP_MASK_REGIDS
	.align		4
.L_806:
        /*01f8*/ 	.byte	0x04, 0x29
        /*01fa*/ 	.short	(.L_808 - .L_807)


	//   ....[0]....
.L_807:
        /*01fc*/ 	.word	0xffffffff


	//   ....[1]....
        /*0200*/ 	.word	0xffffffff


	//   ....[2]....
        /*0204*/ 	.word	0xffffffff


	//   ....[3]....
        /*0208*/ 	.word	0xffffffff


	//   ....[4]....
        /*020c*/ 	.word	0xffffffff


	//   ....[5]....
        /*0210*/ 	.word	0xffffffff


	//   ....[6]....
        /*0214*/ 	.word	0xffffffff


	//   ....[7]....
        /*0218*/ 	.word	0xffffffff


	//   ....[8]....
        /*021c*/ 	.word	0xffffffff


	//   ....[9]....
        /*0220*/ 	.word	0xffffffff


	//   ....[10]....
        /*0224*/ 	.word	0xffffffff


	//   ....[11]....
        /*0228*/ 	.word	0xffffffff


	//   ....[12]....
        /*022c*/ 	.word	0xffffffff


	//   ....[13]....
        /*0230*/ 	.word	0xffffffff


	//   ....[14]....
        /*0234*/ 	.word	0xffffffff


	//   ....[15]....
        /*0238*/ 	.word	0xffffffff


	//   ....[16]....
        /*023c*/ 	.word	0xffffffff


	//   ....[17]....
        /*0240*/ 	.word	0xffffffff


	//   ....[18]....
        /*0244*/ 	.word	0xffffffff


	//   ....[19]....
        /*0248*/ 	.word	0xffffffff


	//   ....[20]....
        /*024c*/ 	.word	0xffffffff


	//   ....[21]....
        /*0250*/ 	.word	0xffffffff


	//   ....[22]....
        /*0254*/ 	.word	0xffffffff


	//   ....[23]....
        /*0258*/ 	.word	0xffffffff


	//   ....[24]....
        /*025c*/ 	.word	0xffffffff


	//   ....[25]....
        /*0260*/ 	.word	0xffffffff


	//   ....[26]....
        /*0264*/ 	.word	0xffffffff


	//   ....[27]....
        /*0268*/ 	.word	0xffffffff


	//   ....[28]....
        /*026c*/ 	.word	0xffffffff


	//   ....[29]....
        /*0270*/ 	.word	0xffffffff


	//   ....[30]....
        /*0274*/ 	.word	0xffffffff


	//   ....[31]....
        /*0278*/ 	.word	0xffffffff


	//   ....[32]....
        /*027c*/ 	.word	0xffffffff


	//   ....[33]....
        /*0280*/ 	.word	0xffffffff


	//   ....[34]....
        /*0284*/ 	.word	0xffffffff


	//   ....[35]....
        /*0288*/ 	.word	0xffffffff


	//   ....[36]....
        /*028c*/ 	.word	0xffffffff


	//   ....[37]....
        /*0290*/ 	.word	0xffffffff


	//   ....[38]....
        /*0294*/ 	.word	0xffffffff


	//   ....[39]....
        /*0298*/ 	.word	0xffffffff


	//   ....[40]....
        /*029c*/ 	.word	0xffffffff


	//   ....[41]....
        /*02a0*/ 	.word	0xffffffff


	//   ....[42]....
        /*02a4*/ 	.word	0xffffffff


	//   ....[43]....
        /*02a8*/ 	.word	0xffffffff


	//   ....[44]....
        /*02ac*/ 	.word	0xffffffff


	//   ....[45]....
        /*02b0*/ 	.word	0xffffffff


	//   ....[46]....
        /*02b4*/ 	.word	0xffffffff


	//   ....[47]....
        /*02b8*/ 	.word	0xffffffff


	//   ....[48]....
        /*02bc*/ 	.word	0xffffffff


	//   ....[49]....
        /*02c0*/ 	.word	0xffffffff


	//   ....[50]....
        /*02c4*/ 	.word	0xffffffff


	//   ....[51]....
        /*02c8*/ 	.word	0xffffffff


	//   ....[52]....
        /*02cc*/ 	.word	0xffffffff


	//   ....[53]....
        /*02d0*/ 	.word	0xffffffff


	//   ....[54]....
        /*02d4*/ 	.word	0xffffffff


	//   ....[55]....
        /*02d8*/ 	.word	0xffffffff


	//   ....[56]....
        /*02dc*/ 	.word	0xffffffff


	//   ....[57]....
        /*02e0*/ 	.word	0xffffffff


	//   ....[58]....
        /*02e4*/ 	.word	0xffffffff


	//   ....[59]....
        /*02e8*/ 	.word	0xffffffff


	//   ....[60]....
        /*02ec*/ 	.word	0xffffffff


	//   ....[61]....
        /*02f0*/ 	.word	0xffffffff


	//   ....[62]....
        /*02f4*/ 	.word	0xffffffff


	//   ....[63]....
        /*02f8*/ 	.word	0xffffffff


	//   ....[64]....
        /*02fc*/ 	.word	0xffffffff


	//   ....[65]....
        /*0300*/ 	.word	0xffffffff


	//   ....[66]....
        /*0304*/ 	.word	0xffffffff


	//   ....[67]....
        /*0308*/ 	.word	0xffffffff


	//   ....[68]....
        /*030c*/ 	.word	0xffffffff


	//   ....[69]....
        /*0310*/ 	.word	0xffffffff


	//   ....[70]....
        /*0314*/ 	.word	0xffffffff


	//   ....[71]....
        /*0318*/ 	.word	0xffffffff


	//   ....[72]....
        /*031c*/ 	.word	0xffffffff


	//   ....[73]....
        /*0320*/ 	.word	0xffffffff


	//   ....[74]....
        /*0324*/ 	.word	0xffffffff


	//   ....[75]....
        /*0328*/ 	.word	0xffffffff


	//   ....[76]....
        /*032c*/ 	.word	0xffffffff


	//   ....[77]....
        /*0330*/ 	.word	0xffffffff


	//   ....[78]....
        /*0334*/ 	.word	0xffffffff


	//   ....[79]....
        /*0338*/ 	.word	0xffffffff


	//   ....[80]....
        /*033c*/ 	.word	0xffffffff


	//   ....[81]....
        /*0340*/ 	.word	0xffffffff


	//   ....[82]....
        /*0344*/ 	.word	0xffffffff


	//   ....[83]....
        /*0348*/ 	.word	0xffffffff


	//   ....[84]....
        /*034c*/ 	.word	0xffffffff


	//   ....[85]....
        /*0350*/ 	.word	0xffffffff


	//   ....[86]....
        /*0354*/ 	.word	0xffffffff


	//   ....[87]....
        /*0358*/ 	.word	0xffffffff


	//   ....[88]....
        /*035c*/ 	.word	0xffffffff


	//   ....[89]....
        /*0360*/ 	.word	0xffffffff


	//   ....[90]....
        /*0364*/ 	.word	0xffffffff


	//   ....[91]....
        /*0368*/ 	.word	0xffffffff


	//   ....[92]....
        /*036c*/ 	.word	0xffffffff


	//   ....[93]....
        /*0370*/ 	.word	0xffffffff


	//   ....[94]....
        /*0374*/ 	.word	0xffffffff


	//   ....[95]....
        /*0378*/ 	.word	0xffffffff


	//   ....[96]....
        /*037c*/ 	.word	0xffffffff


	//   ....[97]....
        /*0380*/ 	.word	0xffffffff


	//   ....[98]....
        /*0384*/ 	.word	0xffffffff


	//   ....[99]....
        /*0388*/ 	.word	0xffffffff


	//   ....[100]....
        /*038c*/ 	.word	0xffffffff


	//   ....[101]....
        /*0390*/ 	.word	0xffffffff


	//   ....[102]....
        /*0394*/ 	.word	0xffffffff


	//   ....[103]....
        /*0398*/ 	.word	0xffffffff


	//   ....[104]....
        /*039c*/ 	.word	0x0500000f


	//----- nvinfo : EIATTR_COOP_GROUP_INSTR_OFFSETS
	.align		4
.L_808:
        /*03a0*/ 	.byte	0x04, 0x28
        /*03a2*/ 	.short	(.L_810 - .L_809)


	//   ....[0]....
.L_809:
        /*03a4*/ 	.word	0x00000060


	//   ....[1]....
        /*03a8*/ 	.word	0x000001f0


	//   ....[2]....
        /*03ac*/ 	.word	0x00000280


	//   ....[3]....
        /*03b0*/ 	.word	0x00000400


	//   ....[4]....
        /*03b4*/ 	.word	0x00000670


	//   ....[5]....
        /*03b8*/ 	.word	0x00001110


	//   ....[6]....
        /*03bc*/ 	.word	0x000022f0


	//   ....[7]....
        /*03c0*/ 	.word	0x000025f0


	//   ....[8]....
        /*03c4*/ 	.word	0x00002640


	//   ....[9]....
        /*03c8*/ 	.word	0x00002db0


	//   ....[10]....
        /*03cc*/ 	.word	0x00002e30


	//   ....[11]....
        /*03d0*/ 	.word	0x00002e70


	//   ....[12]....
        /*03d4*/ 	.word	0x00002f50


	//   ....[13]....
        /*03d8*/ 	.word	0x00002f80


	//   ....[14]....
        /*03dc*/ 	.word	0x00002fe0


	//   ....[15]....
        /*03e0*/ 	.word	0x00002ff0


	//   ....[16]....
        /*03e4*/ 	.word	0x00003000


	//   ....[17]....
        /*03e8*/ 	.word	0x00003010


	//   ....[18]....
        /*03ec*/ 	.word	0x000030f0


	//   ....[19]....
        /*03f0*/ 	.word	0x00003100


	//   ....[20]....
        /*03f4*/ 	.word	0x00003130


	//   ....[21]....
        /*03f8*/ 	.word	0x00003140


	//   ....[22]....
        /*03fc*/ 	.word	0x00003160


	//   ....[23]....
        /*0400*/ 	.word	0x000031e0


	//   ....[24]....
        /*0404*/ 	.word	0x00003220


	//   ....[25]....
        /*0408*/ 	.word	0x00003250


	//   ....[26]....
        /*040c*/ 	.word	0x00003290


	//   ....[27]....
        /*0410*/ 	.word	0x000032a0


	//   ....[28]....
        /*0414*/ 	.word	0x000032e0


	//   ....[29]....
        /*0418*/ 	.word	0x00003330


	//   ....[30]....
        /*041c*/ 	.word	0x00003370


	//   ....[31]....
        /*0420*/ 	.word	0x000033b0


	//   ....[32]....
        /*0424*/ 	.word	0x00003410


	//   ....[33]....
        /*0428*/ 	.word	0x00003440


	//   ....[34]....
        /*042c*/ 	.word	0x000034b0


	//   ....[35]....
        /*0430*/ 	.word	0x000034e0


	//   ....[36]....
        /*0434*/ 	.word	0x000035f0


	//   ....[37]....
        /*0438*/ 	.word	0x00003610


	//   ....[38]....
        /*043c*/ 	.word	0x000037b0


	//   ....[39]....
        /*0440*/ 	.word	0x000037c0


	//   ....[40]....
        /*0444*/ 	.word	0x000038a0


	//   ....[41]....
        /*0448*/ 	.word	0x000038f0


	//   ....[42]....
        /*044c*/ 	.word	0x00003990


	//   ....[43]....
        /*0450*/ 	.word	0x000039e0


	//   ....[44]....
        /*0454*/ 	.word	0x00003a80


	//   ....[45]....
        /*0458*/ 	.word	0x00003b40


	//   ....[46]....
        /*045c*/ 	.word	0x00003ba0


	//   ....[47]....
        /*0460*/ 	.word	0x00003be0


	//   ....[48]....
        /*0464*/ 	.word	0x00003c00


	//   ....[49]....
        /*0468*/ 	.word	0x00003c30


	//   ....[50]....
        /*046c*/ 	.word	0x00003c50


	//   ....[51]....
        /*0470*/ 	.word	0x00003c90


	//   ....[52]....
        /*0474*/ 	.word	0x00003cb0


	//   ....[53]....
        /*0478*/ 	.word	0x00003cc0


	//   ....[54]....
        /*047c*/ 	.word	0x00006550


	//   ....[55]....
        /*0480*/ 	.word	0x00006560


	//   ....[56]....
        /*0484*/ 	.word	0x00006570


	//   ....[57]....
        /*0488*/ 	.word	0x00006580


	//   ....[58]....
        /*048c*/ 	.word	0x00006590


	//   ....[59]....
        /*0490*/ 	.word	0x000065a0


	//   ....[60]....
        /*0494*/ 	.word	0x000065b0


	//   ....[61]....
        /*0498*/ 	.word	0x000065c0


	//   ....[62]....
        /*049c*/ 	.word	0x000065d0


	//   ....[63]....
        /*04a0*/ 	.word	0x000065e0


	//   ....[64]....
        /*04a4*/ 	.word	0x000065f0


	//   ....[65]....
        /*04a8*/ 	.word	0x00006600


	//   ....[66]....
        /*04ac*/ 	.word	0x00006710


	//   ....[67]....
        /*04b0*/ 	.word	0x00006750


	//   ....[68]....
        /*04b4*/ 	.word	0x000067b0


	//   ....[69]....
        /*04b8*/ 	.word	0x000067f0


	//   ....[70]....
        /*04bc*/ 	.word	0x00006830


	//   ....[71]....
        /*04c0*/ 	.word	0x00006870


	//   ....[72]....
        /*04c4*/ 	.word	0x000068b0


	//   ....[73]....
        /*04c8*/ 	.word	0x00006a70


	//   ....[74]....
        /*04cc*/ 	.word	0x00006c60


	//   ....[75]....
        /*04d0*/ 	.word	0x00006fc0


	//   ....[76]....
        /*04d4*/ 	.word	0x000070f0


	//   ....[77]....
        /*04d8*/ 	.word	0x00007180


	//   ....[78]....
        /*04dc*/ 	.word	0x000073c0


	//   ....[79]....
        /*04e0*/ 	.word	0x000073e0


	//   ....[80]....
        /*04e4*/ 	.word	0x000073f0


	//   ....[81]....
        /*04e8*/ 	.word	0x00007410


	//   ....[82]....
        /*04ec*/ 	.word	0x00007420


	//   ....[83]....
        /*04f0*/ 	.word	0x00007440


	//   ....[84]....
        /*04f4*/ 	.word	0x000077b0


	//   ....[85]....
        /*04f8*/ 	.word	0x000077f0


	//   ....[86]....
        /*04fc*/ 	.word	0x00007cb0


	//   ....[87]....
        /*0500*/ 	.word	0x00007cd0


	//   ....[88]....
        /*0504*/ 	.word	0x00007d00


	//   ....[89]....
        /*0508*/ 	.word	0x00007d10


	//   ....[90]....
        /*050c*/ 	.word	0x00007e90


	//   ....[91]....
        /*0510*/ 	.word	0x00007ea0


	//   ....[92]....
        /*0514*/ 	.word	0x00007f20


	//   ....[93]....
        /*0518*/ 	.word	0x00007f50


	//   ....[94]....
        /*051c*/ 	.word	0x00007fb0


	//   ....[95]....
        /*0520*/ 	.word	0x00008020


	//   ....[96]....
        /*0524*/ 	.word	0x00008040


	//   ....[97]....
        /*0528*/ 	.word	0x00008060


	//   ....[98]....
        /*052c*/ 	.word	0x00008090


	//   ....[99]....
        /*0530*/ 	.word	0x000080b0


	//   ....[100]....
        /*0534*/ 	.word	0x000080c0


	//   ....[101]....
        /*0538*/ 	.word	0x000080f0


	//   ....[102]....
        /*053c*/ 	.word	0x0000a500


	//   ....[103]....
        /*0540*/ 	.word	0x0000b390


	//   ....[104]....
        /*0544*/ 	.word	0x0000e170


	//----- nvinfo : EIATTR_REG_RECONFIG
	.align		4
.L_810:
        /*0548*/ 	.byte	0x01, 0x54
	.zero		2


	//----- nvinfo : EIATTR_SYSCALL_OFFSETS
	.align		4
        /*054c*/ 	.byte	0x04, 0x46
        /*054e*/ 	.short	(.L_812 - .L_811)


	//   ....[0]....
.L_811:
        /*0550*/ 	.word	0x00000d70


	//   ....[1]....
        /*0554*/ 	.word	0x00000e60


	//   ....[2]....
        /*0558*/ 	.word	0x00000fc0


	//   ....[3]....
        /*055c*/ 	.word	0x000010b0


	//   ....[4]....
        /*0560*/ 	.word	0x00009d80


	//   ....[5]....
        /*0564*/ 	.word	0x00009eb0


	//   ....[6]....
        /*0568*/ 	.word	0x00009fd0


	//   ....[7]....
        /*056c*/ 	.word	0x0000a0f0


	//----- nvinfo : EIATTR_MBARRIER_INSTR_OFFSETS
	.align		4
.L_812:
        /*0570*/ 	.byte	0x04, 0x39
        /*0572*/ 	.short	(.L_814 - .L_813)


	//   ....[0]....
.L_813:
        /*0574*/ 	.word	0x000002c0
        /*0578*/ 	.word	0x000000ff
        /*057c*/ 	.word	0x00026800
        /*0580*/ 	.short	0x0100
        /*0582*/ 	.byte	0x06
	.zero		1


	//   ....[1]....
        /*0584*/ 	.word	0x000003b0
        /*0588*/ 	.word	0x000000ff
        /*058c*/ 	.word	0x00026810
        /*0590*/ 	.short	0x0100
        /*0592*/ 	.byte	0x08
	.zero		1


	//   ....[2]....
        /*0594*/ 	.word	0x000003c0
        /*0598*/ 	.word	0x000000ff
        /*059c*/ 	.word	0x00026820
        /*05a0*/ 	.short	0x0100
        /*05a2*/ 	.byte	0x08
	.zero		1


	//   ....[3]....
        /*05a4*/ 	.word	0x000003d0
        /*05a8*/ 	.word	0x000000ff
        /*05ac*/ 	.word	0x00026818
        /*05b0*/ 	.short	0x0100
        /*05b2*/ 	.byte	0x08
	.zero		1


	//   ....[4]....
        /*05b4*/ 	.word	0x000003e0
        /*05b8*/ 	.word	0x000000ff
        /*05bc*/ 	.word	0x00026828
        /*05c0*/ 	.short	0x0100
        /*05c2*/ 	.byte	0x08
	.zero		1


	//   ....[5]....
        /*05c4*/ 	.word	0x00000510
        /*05c8*/ 	.word	0x000000ff
        /*05cc*/ 	.word	0x00026830
        /*05d0*/ 	.short	0x0100
        /*05d2*/ 	.byte	0x08
	.zero		1


	//   ....[6]....
        /*05d4*/ 	.word	0x00000520
        /*05d8*/ 	.word	0x000000ff
        /*05dc*/ 	.word	0x00026840
        /*05e0*/ 	.short	0x0100
        /*05e2*/ 	.byte	0x08
	.zero		1


	//   ....[7]....
        /*05e4*/ 	.word	0x00000530
        /*05e8*/ 	.word	0x000000ff
        /*05ec*/ 	.word	0x00026838
        /*05f0*/ 	.short	0x0100
        /*05f2*/ 	.byte	0x08
	.zero		1


	//   ....[8]....
        /*05f4*/ 	.word	0x00000540
        /*05f8*/ 	.word	0x000000ff
        /*05fc*/ 	.word	0x00026848
        /*0600*/ 	.short	0x0100
        /*0602*/ 	.byte	0x08
	.zero		1


	//   ....[9]....
        /*0604*/ 	.word	0x00001150
        /*0608*/ 	.word	0x00000011
        /*060c*/ 	.word	0x00026800
        /*0610*/ 	.short	0x010a
        /*0612*/ 	.byte	0x3f
	.zero		1


	//   ....[10]....
        /*0614*/ 	.word	0x00001170
        /*0618*/ 	.word	0x00000011
        /*061c*/ 	.word	0x00026800
        /*0620*/ 	.short	0x010a
        /*0622*/ 	.byte	0x3f
	.zero		1


	//   ....[11]....
        /*0624*/ 	.word	0x00001a80
        /*0628*/ 	.word	0x00000008
        /*062c*/ 	.word	0x00026810
        /*0630*/ 	.short	0x010a
        /*0632*/ 	.byte	0x3f
	.zero		1


	//   ....[12]....
        /*0634*/ 	.word	0x00001af0
        /*0638*/ 	.word	0x00000008
        /*063c*/ 	.word	0x00026810
        /*0640*/ 	.short	0x010a
        /*0642*/ 	.byte	0x3f
	.zero		1


	//   ....[13]....
        /*0644*/ 	.word	0x00001eb0
        /*0648*/ 	.word	0x00000008
        /*064c*/ 	.word	0x00026830
        /*0650*/ 	.short	0x010a
        /*0652*/ 	.byte	0x3f
	.zero		1


	//   ....[14]....
        /*0654*/ 	.word	0x00001f30
        /*0658*/ 	.word	0x00000008
        /*065c*/ 	.word	0x00026830
        /*0660*/ 	.short	0x010a
        /*0662*/ 	.byte	0x3f
	.zero		1


	//   ....[15]....
        /*0664*/ 	.word	0x00005470
        /*0668*/ 	.word	0x00000009
        /*066c*/ 	.word	0x00000000
        /*0670*/ 	.short	0x0101
        /*0672*/ 	.byte	0x3f
	.zero		1


	//   ....[16]....
        /*0674*/ 	.word	0x00005800
        /*0678*/ 	.word	0x00000008
        /*067c*/ 	.word	0x00000000
        /*0680*/ 	.short	0x0101
        /*0682*/ 	.byte	0x3f
	.zero		1


	//   ....[17]....
        /*0684*/ 	.word	0x00005f30
        /*0688*/ 	.word	0x00000006
        /*068c*/ 	.word	0x00026810
        /*0690*/ 	.short	0x010a
        /*0692*/ 	.byte	0x3f
	.zero		1


	//   ....[18]....
        /*0694*/ 	.word	0x00005fb0
        /*0698*/ 	.word	0x00000006
        /*069c*/ 	.word	0x00026810
        /*06a0*/ 	.short	0x010a
        /*06a2*/ 	.byte	0x3f
	.zero		1


	//   ....[19]....
        /*06a4*/ 	.word	0x00006330
        /*06a8*/ 	.word	0x00000006
        /*06ac*/ 	.word	0x00026830
        /*06b0*/ 	.short	0x010a
        /*06b2*/ 	.byte	0x3f
	.zero		1


	//   ....[20]....
        /*06b4*/ 	.word	0x000063c0
        /*06b8*/ 	.word	0x00000006
        /*06bc*/ 	.word	0x00026830
        /*06c0*/ 	.short	0x010a
        /*06c2*/ 	.byte	0x3f
	.zero		1


	//   ....[21]....
        /*06c4*/ 	.word	0x00009620
        /*06c8*/ 	.word	0x00000005
        /*06cc*/ 	.word	0x00000000
        /*06d0*/ 	.short	0x0101
        /*06d2*/ 	.byte	0x3f
	.zero		1


	//   ....[22]....
        /*06d4*/ 	.word	0x000099d0
        /*06d8*/ 	.word	0x00000006
        /*06dc*/ 	.word	0x00000000
        /*06e0*/ 	.short	0x0101
        /*06e2*/ 	.byte	0x3f
	.zero		1


	//   ....[23]....
        /*06e4*/ 	.word	0x0000c840
        /*06e8*/ 	.word	0x00000000
        /*06ec*/ 	.word	0x00026820
        /*06f0*/ 	.short	0x010a
        /*06f2*/ 	.byte	0x3f
	.zero		1


	//   ....[24]....
        /*06f4*/ 	.word	0x0000cd90
        /*06f8*/ 	.word	0x00000000
        /*06fc*/ 	.word	0x00026840
        /*0700*/ 	.short	0x010a
        /*0702*/ 	.byte	0x3f
	.zero		1


	//   ....[25]....
        /*0704*/ 	.word	0x0000cfe0
        /*0708*/ 	.word	0x00000000
        /*070c*/ 	.word	0x00026828
        /*0710*/ 	.short	0x010a
        /*0712*/ 	.byte	0x3f
	.zero		1


	//   ....[26]....
        /*0714*/ 	.word	0x0000d250
        /*0718*/ 	.word	0x00000000
        /*071c*/ 	.word	0x00026848
        /*0720*/ 	.short	0x010a
        /*0722*/ 	.byte	0x3f
	.zero		1


	//   ....[27]....
        /*0724*/ 	.word	0x0000d450
        /*0728*/ 	.word	0x00000000
        /*072c*/ 	.word	0x00026820
        /*0730*/ 	.short	0x010a
        /*0732*/ 	.byte	0x3f
	.zero		1


	//   ....[28]....
        /*0734*/ 	.word	0x0000d700
        /*0738*/ 	.word	0x00000000
        /*073c*/ 	.word	0x00026840
        /*0740*/ 	.short	0x010a
        /*0742*/ 	.byte	0x3f
	.zero		1


	//   ....[29]....
        /*0744*/ 	.word	0x0000d920
        /*0748*/ 	.word	0x00000000
        /*074c*/ 	.word	0x00026828
        /*0750*/ 	.short	0x010a
        /*0752*/ 	.byte	0x3f
	.zero		1


	//   ....[30]....
        /*0754*/ 	.word	0x0000dbe0
        /*0758*/ 	.word	0x00000004
        /*075c*/ 	.word	0x00026840
        /*0760*/ 	.short	0x010a
        /*0762*/ 	.byte	0x3f
	.zero		1


	//   ....[31]....
        /*0764*/ 	.word	0x0000dff0
        /*0768*/ 	.word	0x00000007
        /*076c*/ 	.word	0x00000000
        /*0770*/ 	.short	0x010a
        /*0772*/ 	.byte	0x3f
	.zero		1


	//   ....[32]....
        /*0774*/ 	.word	0x0000e040
        /*0778*/ 	.word	0x00000003
        /*077c*/ 	.word	0x00000000
        /*0780*/ 	.short	0x010a
        /*0782*/ 	.byte	0x3f
	.zero		1


	//   ....[33]....
        /*0784*/ 	.word	0x0000e0a0
        /*0788*/ 	.word	0x00000005
        /*078c*/ 	.word	0x00000000
        /*0790*/ 	.short	0x010a
        /*0792*/ 	.byte	0x3f
	.zero		1


	//   ....[34]....
        /*0794*/ 	.word	0x0000e0d0
        /*0798*/ 	.word	0x00000003
        /*079c*/ 	.word	0x00000000
        /*07a0*/ 	.short	0x010a
        /*07a2*/ 	.byte	0x3f
	.zero		1


	//   ....[35]....
        /*07a4*/ 	.word	0x0000e1a0
        /*07a8*/ 	.word	0x00000011
        /*07ac*/ 	.word	0x00026800
        /*07b0*/ 	.short	0x010a
        /*07b2*/ 	.byte	0x3f
	.zero		1


	//   ....[36]....
        /*07b4*/ 	.word	0x0000e1f0
        /*07b8*/ 	.word	0x00000008
        /*07bc*/ 	.word	0x00026810
        /*07c0*/ 	.short	0x010a
        /*07c2*/ 	.byte	0x3f
	.zero		1


	//   ....[37]....
        /*07c4*/ 	.word	0x0000e240
        /*07c8*/ 	.word	0x00000008
        /*07cc*/ 	.word	0x00026830
        /*07d0*/ 	.short	0x010a
        /*07d2*/ 	.byte	0x3f
	.zero		1


	//   ....[38]....
        /*07d4*/ 	.word	0x0000e290
        /*07d8*/ 	.word	0x00000006
        /*07dc*/ 	.word	0x00026810
        /*07e0*/ 	.short	0x010a
        /*07e2*/ 	.byte	0x3f
	.zero		1


	//   ....[39]....
        /*07e4*/ 	.word	0x0000e2e0
        /*07e8*/ 	.word	0x00000006
        /*07ec*/ 	.word	0x00026830
        /*07f0*/ 	.short	0x010a
        /*07f2*/ 	.byte	0x3f
	.zero		1


	//   ....[40]....
        /*07f4*/ 	.word	0x0000e330
        /*07f8*/ 	.word	0x00000000
        /*07fc*/ 	.word	0x00026820
        /*0800*/ 	.short	0x010a
        /*0802*/ 	.byte	0x3f
	.zero		1


	//   ....[41]....
        /*0804*/ 	.word	0x0000e380
        /*0808*/ 	.word	0x00000000
        /*080c*/ 	.word	0x00026840
        /*0810*/ 	.short	0x010a
        /*0812*/ 	.byte	0x3f
	.zero		1


	//   ....[42]....
        /*0814*/ 	.word	0x0000e3d0
        /*0818*/ 	.word	0x00000000
        /*081c*/ 	.word	0x00026828
        /*0820*/ 	.short	0x010a
        /*0822*/ 	.byte	0x3f
	.zero		1


	//   ....[43]....
        /*0824*/ 	.word	0x0000e420
        /*0828*/ 	.word	0x00000000
        /*082c*/ 	.word	0x00026848
        /*0830*/ 	.short	0x010a
        /*0832*/ 	.byte	0x3f
	.zero		1


	//   ....[44]....
        /*0834*/ 	.word	0x0000e480
        /*0838*/ 	.word	0x00000000
        /*083c*/ 	.word	0x00026820
        /*0840*/ 	.short	0x010a
        /*0842*/ 	.byte	0x3f
	.zero		1


	//   ....[45]....
        /*0844*/ 	.word	0x0000e4d0
        /*0848*/ 	.word	0x00000000
        /*084c*/ 	.word	0x00026840
        /*0850*/ 	.short	0x010a
        /*0852*/ 	.byte	0x3f
	.zero		1


	//   ....[46]....
        /*0854*/ 	.word	0x0000e520
        /*0858*/ 	.word	0x00000000
        /*085c*/ 	.word	0x00026828
        /*0860*/ 	.short	0x010a
        /*0862*/ 	.byte	0x3f
	.zero		1


	//   ....[47]....
        /*0864*/ 	.word	0x0000e570
        /*0868*/ 	.word	0x00000004
        /*086c*/ 	.word	0x00026840
        /*0870*/ 	.short	0x010a
        /*0872*/ 	.byte	0x3f
	.zero		1


	//   ....[48]....
        /*0874*/ 	.word	0x0000e640
        /*0878*/ 	.word	0x00000007
        /*087c*/ 	.word	0x00000000
        /*0880*/ 	.short	0x010a
        /*0882*/ 	.byte	0x3f
	.zero		1


	//   ....[49]....
        /*0884*/ 	.word	0x0000e690
        /*0888*/ 	.word	0x00000003
        /*088c*/ 	.word	0x00000000
        /*0890*/ 	.short	0x010a
        /*0892*/ 	.byte	0x3f
	.zero		1


	//   ....[50]....
        /*0894*/ 	.word	0x0000e6e0
        /*0898*/ 	.word	0x00000005
        /*089c*/ 	.word	0x00000000
        /*08a0*/ 	.short	0x010a
        /*08a2*/ 	.byte	0x3f
	.zero		1


	//----- nvinfo : EIATTR_NUM_MBARRIERS
	.align		4
.L_814:
        /*08a4*/ 	.byte	0x03, 0x38
        /*08a6*/ 	.short	0x0009


	//----- nvinfo : EIATTR_EXIT_INSTR_OFFSETS
	.align		4
        /*08a8*/ 	.byte	0x04, 0x1c
        /*08aa*/ 	.short	(.L_816 - .L_815)


	//   ....[0]....
.L_815:
        /*08ac*/ 	.word	0x0000e120


	//----- nvinfo : EIATTR_MAX_THREADS
	.align		4
.L_816:
        /*08b0*/ 	.byte	0x04, 0x05
        /*08b2*/ 	.short	(.L_818 - .L_817)
.L_817:
        /*08b4*/ 	.word	0x00000180
        /*08b8*/ 	.word	0x00000001
        /*08bc*/ 	.word	0x00000001


	//----- nvinfo : EIATTR_CRS_STACK_SIZE
	.align		4
.L_818:
        /*08c0*/ 	.byte	0x04, 0x1e
        /*08c2*/ 	.short	(.L_820 - .L_819)
.L_819:
        /*08c4*/ 	.word	0x00000000


	//----- nvinfo : EIATTR_CBANK_PARAM_SIZE
	.align		4
.L_820:
        /*08c8*/ 	.byte	0x03, 0x19
        /*08ca*/ 	.short	0x0970


	//----- nvinfo : EIATTR_PARAM_CBANK
	.align		4
        /*08cc*/ 	.byte	0x04, 0x0a
        /*08ce*/ 	.short	(.L_822 - .L_821)
	.align		4
.L_821:
        /*08d0*/ 	.word	index@(.nv.constant0._ZN7cutlass13device_kernelIN5flash11enable_sm90INS1_16FlashAttnBwdSm90INS1_25CollectiveMainloopBwdSm90ILi2ELi2ELi2EN4cute5tupleIJNS5_1CILi1EEES8_S8_EEENS6_IJNS7_ILi96EEENS7_ILi128EEENS7_ILi64EEEEEENS_6half_tEfNS_4arch4Sm90ELb1ELb0ELb1ELb0ELb0ELb1ELb0ELb1ELi2ELi1ELi2ELi2ELb0EEENS1_21CollectiveEpilogueBwdISD_SE_SG_Li256ELb0ELb0ELi1EEENS1_25SingleTileBwdLPTSchedulerILb0ELi128ELb0EEEEEEEEEvNT_6ParamsE)
        /*08d4*/ 	.short	0x0210
        /*08d6*/ 	.short	0x0970


	//----- nvinfo : EIATTR_SW_WAR
	.align		4
.L_822:
        /*08d8*/ 	.byte	0x04, 0x36
        /*08da*/ 	.short	(.L_824 - .L_823)
.L_823:
        /*08dc*/ 	.word	0x00000008
.L_824:


//--------------------- .nv.info._ZN7cutlass13device_kernelIN5flash11enable_sm90INS1_16FlashAttnBwdSm90INS1_25CollectiveMainloopBwdSm90ILi2ELi2ELi2EN4cute5tupleIJNS5_1CILi1EEES8_S8_EEENS6_IJNS7_ILi96EEENS7_ILi128EEENS7_ILi64EEEEEENS_6half_tEfNS_4arch4Sm90ELb1ELb0ELb1ELb0ELb1ELb1ELb0ELb1ELi2ELi1ELi2ELi2ELb0EEENS1_21CollectiveEpilogueBwdISD_SE_SG_Li256ELb0ELb0ELi1EEENS1_25SingleTileBwdLPTSchedulerILb0ELi128ELb1EEEEEEEEEvNT_6ParamsE --------------------------
	.section	.nv.info._ZN7cutlass13device_kernelIN5flash11enable_sm90INS1_16FlashAttnBwdSm90INS1_25CollectiveMainloopBwdSm90ILi2ELi2ELi2EN4cute5tupleIJNS5_1CILi1EEES8_S8_EEENS6_IJNS7_ILi96EEENS7_ILi128EEENS7_ILi64EEEEEENS_6half_tEfNS_4arch4Sm90ELb1ELb0ELb1ELb0ELb1ELb1ELb0ELb1ELi2ELi1ELi2ELi2ELb0EEENS1_21CollectiveEpilogueBwdISD_SE_SG_Li256ELb0ELb0ELi1EEENS1_25SingleTileBwdLPTSchedulerILb0ELi128ELb1EEEEEEEEEvNT_6ParamsE,"",@"SHT_CUDA_INFO"
	.sectionflags	@""
	.align	4


	//----- nvinfo : EIATTR_CUDA_API_VERSION
	.align		4
        /*0000*/ 	.byte	0x04, 0x37
        /*0002*/ 	.short	(.L_826 - .L_825)
.L_825:
        /*0004*/ 	.word	0x00000082


	//----- nvinfo : EIATTR_KPARAM_INFO
	.align		4
.L_826:
        /*0008*/ 	.byte	0x04, 0x17
        /*000a*/ 	.short	(.L_828 - .L_827)
.L_827:
        /*000c*/ 	.word	0x00000000
        /*0010*/ 	.short	0x0000
        /*0012*/ 	.short	0x0070
        /*0014*/ 	.byte	0x00, 0xf0, 0x01, 0x24


	//----- nvinfo : EIATTR_SPARSE_MMA_MASK
	.align		4
.L_828:
        /*0018*/ 	.byte	0x03, 0x50
        /*001a*/ 	.short	0x0000


	//----- nvinfo : EIATTR_MAXREG_COUNT
	.align		4
        /*001c*/ 	.byte	0x03, 0x1b
        /*001e*/ 	.short	0x00a8


	//----- nvinfo : EIATTR_NUM_BARRIERS
	.align		4
        /*0020*/ 	.byte	0x02, 0x4c
        /*0022*/ 	.byte	0x10
	.zero		1


	//----- nvinfo : EIATTR_EXTERNS
	.align		4
        /*0024*/ 	.byte	0x04, 0x0f
        /*0026*/ 	.short	(.L_830 - .L_829)


	//   ....[0]....
	.align		4
.L_829:
        /*0028*/ 	.word	index@(__assertfail)


	//----- nvinfo : EIATTR_ANNOTATIONS
	.align		4
.L_830:
        /*002c*/ 	.byte	0x04, 0x55
        /*002e*/ 	.short	(.L_832 - .L_831)


	//   ....[0]....
.L_831:
        /* <DEDUP_REMOVED lines=31> */


	//----- nvinfo : EIATTR_MERCURY_ISA_VERSION
	.align		4
.L_832:
        /*0208*/ 	.byte	0x03, 0x5f
        /*020a*/ 	.short	0x0101


	//----- nvinfo : EIATTR_INT_WARP_WIDE_INSTR_OFFSETS
	.align		4
        /*020c*/ 	.byte	0x04, 0x31
        /*020e*/ 	.short	(.L_834 - .L_833)


	//   ....[0]....
.L_833:
        /*0210*/ 	.word	0x000001e0


	//   ....[1]....
        /*0214*/ 	.word	0x000002a0


	//   ....[2]....
        /*0218*/ 	.word	0x0000bed0


	//   ....[3]....
        /*021c*/ 	.word	0x0000c540


	//   ....[4]....
        /*0220*/ 	.word	0x0000ca60


	//----- nvinfo : EIATTR_COOP_GROUP_MASK_REGIDS
	.align		4
.L_834:
        /*0224*/ 	.byte	0x04, 0x29
        /*0226*/ 	.short	(.L_836 - .L_835)


	//   ....[0]....
.L_835:
        /*0228*/ 	.word	0xffffffff


	//   ....[1]....
        /*022c*/ 	.word	0xffffffff


	//   ....[2]....
        /*0230*/ 	.word	0xffffffff


	//   ....[3]....
        /*0234*/ 	.word	0xffffffff


	//   ....[4]....
        /*0238*/ 	.word	0xffffffff


	//   ....[5]....
        /*023c*/ 	.word	0xffffffff


	//   ....[6]....
        /*0240*/ 	.word	0xffffffff


	//   ....[7]....
        /*0244*/ 	.word	0xffffffff


	//   ....[8]....
        /*0248*/ 	.word	0xffffffff


	//   ....[9]....
        /*024c*/ 	.word	0xffffffff


	//   ....[10]....
        /*0250*/ 	.word	0xffffffff


	//   ....[11]....
        /*0254*/ 	.word	0xffffffff


	//   ....[12]....
        /*0258*/ 	.word	0xffffffff


	//   ....[13]....
        /*025c*/ 	.word	0xffffffff


	//   ....[14]....
        /*0260*/ 	.word	0xffffffff


	//   ....[15]....
        /*0264*/ 	.word	0xffffffff


	//   ....[16]....
        /*0268*/ 	.word	0xffffffff


	//   ....[17]....
        /*026c*/ 	.word	0xffffffff


	//   ....[18]....
        /*0270*/ 	.word	0xffffffff


	//   ....[19]....
        /*0274*/ 	.word	0xffffffff


	//   ....[20]....
        /*0278*/ 	.word	0xffffffff


	//   ....[21]....
        /*027c*/ 	.word	0xffffffff


	//   ....[22]....
        /*0280*/ 	.word	0xffffffff


	//   ....[23]....
        /*0284*/ 	.word	0xffffffff


	//   ....[24]....
        /*0288*/ 	.word	0xffffffff


	//   ....[25]....
        /*028c*/ 	.word	0xffffffff


	//   ....[26]....
        /*0290*/ 	.word	0xffffffff


	//   ....[27]....
        /*0294*/ 	.word	0xffffffff


	//   ....[28]....
        /*0298*/ 	.word	0xffffffff


	//   ....[29]....
        /*029c*/ 	.word	0xffffffff


	//   ....[30]....
        /*02a0*/ 	.word	0xffffffff


	//   ....[31]....
        /*02a4*/ 	.word	0xffffffff


	//   ....[32]....
        /*02a8*/ 	.word	0xffffffff


	//   ....[33]....
        /*02ac*/ 	.word	0xffffffff


	//   ....[34]....
        /*02b0*/ 	.word	0xffffffff


	//   ....[35]....
        /*02b4*/ 	.word	0xffffffff


	//   ....[36]....
        /*02b8*/ 	.word	0xffffffff


	//   ....[37]....
        /*02bc*/ 	.word	0xffffffff


	//   ....[38]....
        /*02c0*/ 	.word	0xffffffff


	//   ....[39]....
        /*02c4*/ 	.word	0xffffffff


	//   ....[40]....
        /*02c8*/ 	.word	0xffffffff


	//   ....[41]....
        /*02cc*/ 	.word	0xffffffff


	//   ....[42]....
        /*02d0*/ 	.word	0xffffffff


	//   ....[43]....
        /*02d4*/ 	.word	0xffffffff


	//   ....[44]....
        /*02d8*/ 	.word	0xffffffff


	//   ....[45]....
        /*02dc*/ 	.word	0xffffffff


	//   ....[46]....
        /*02e0*/ 	.word	0xffffffff


	//   ....[47]....
        /*02e4*/ 	.word	0xffffffff


	//   ....[48]....
        /*02e8*/ 	.word	0xffffffff


	//   ....[49]....
        /*02ec*/ 	.word	0xffffffff


	//   ....[50]....
        /*02f0*/ 	.word	0xffffffff


	//   ....[51]....
        /*02f4*/ 	.word	0xffffffff


	//   ....[52]....
        /*02f8*/ 	.word	0xffffffff


	//   ....[53]....
        /*02fc*/ 	.word	0xffffffff


	//   ....[54]....
        /*0300*/ 	.word	0xffffffff


	//   ....[55]....
        /*0304*/ 	.word	0xffffffff


	//   ....[56]....
        /*0308*/ 	.word	0xffffffff


	//   ....[57]....
        /*030c*/ 	.word	0xffffffff


	//   ....[58]....
        /*0310*/ 	.word	0xffffffff


	//   ....[59]....
        /*0314*/ 	.word	0xffffffff


	//   ....[60]....
        /*0318*/ 	.word	0xffffffff


	//   ....[61]....
        /*031c*/ 	.word	0xffffffff


	//   ....[62]....
        /*0320*/ 	.word	0xffffffff


	//   ....[63]....
        /*0324*/ 	.word	0xffffffff


	//   ....[64]....
        /*0328*/ 	.word	0xffffffff


	//   ....[65]....
        /*032c*/ 	.word	0xffffffff


	//   ....[66]....
        /*0330*/ 	.word	0xffffffff


	//   ....[67]....
        /*0334*/ 	.word	0xffffffff


	//   ....[68]....
        /*0338*/ 	.word	0xffffffff


	//   ....[69]....
        /*033c*/ 	.word	0xffffffff


	//   ....[70]....
        /*0340*/ 	.word	0xffffffff


	//   ....[71]....
        /*0344*/ 	.word	0xffffffff


	//   ....[72]....
        /*0348*/ 	.word	0xffffffff


	//   ....[73]....
        /*034c*/ 	.word	0xffffffff


	//   ....[74]....
        /*0350*/ 	.word	0xffffffff


	//   ....[75]....
        /*0354*/ 	.word	0xffffffff


	//   ....[76]....
        /*0358*/ 	.word	0xffffffff


	//   ....[77]....
        /*035c*/ 	.word	0xffffffff


	//   ....[78]....
        /*0360*/ 	.word	0xffffffff


	//   ....[79]....
        /*0364*/ 	.word	0xffffffff


	//   ....[80]....
        /*0368*/ 	.word	0xffffffff


	//   ....[81]....
        /*036c*/ 	.word	0xffffffff


	//   ....[82]....
        /*0370*/ 	.word	0xffffffff


	//   ....[83]....
        /*0374*/ 	.word	0xffffffff


	//   ....[84]....
        /*0378*/ 	.word	0xffffffff


	//   ....[85]....
        /*037c*/ 	.word	0xffffffff


	//   ....[86]....
        /*0380*/ 	.word	0xffffffff


	//   ....[87]....
        /*0384*/ 	.word	0xffffffff


	//   ....[88]....
        /*0388*/ 	.word	0xffffffff


	//   ....[89]....
        /*038c*/ 	.word	0xffffffff


	//   ....[90]....
        /*0390*/ 	.word	0xffffffff


	//   ....[91]....
        /*0394*/ 	.word	0xffffffff


	//   ....[92]....
        /*0398*/ 	.word	0xffffffff


	//   ....[93]....
        /*039c*/ 	.word	0xffffffff


	//   ....[94]....
        /*03a0*/ 	.word	0xffffffff


	//   ....[95]....
        /*03a4*/ 	.word	0xffffffff


	//   ....[96]....
        /*03a8*/ 	.word	0xffffffff


	//   ....[97]....
        /*03ac*/ 	.word	0xffffffff


	//   ....[98]....
        /*03b0*/ 	.word	0xffffffff


	//   ....[99]....
        /*03b4*/ 	.word	0xffffffff


	//   ....[100]....
        /*03b8*/ 	.word	0xffffffff


	//   ....[101]....
        /*03bc*/ 	.word	0xffffffff


	//   ....[102]....
        /*03c0*/ 	.word	0xffffffff


	//   ....[103]....
        /*03c4*/ 	.word	0xffffffff


	//   ....[104]....
        /*03c8*/ 	.word	0xffffffff


	//   ....[105]....
        /*03cc*/ 	.word	0xffffffff


	//   ....[106]....
        /*03d0*/ 	.word	0xffffffff


	//   ....[107]....
        /*03d4*/ 	.word	0xffffffff


	//   ....[108]....
        /*03d8*/ 	.word	0xffffffff


	//   ....[109]....
        /*03dc*/ 	.word	0xffffffff


	//   ....[110]....
        /*03e0*/ 	.word	0x0500000f


	//   ....[111]....
        /*03e4*/ 	.word	0x0500000f


	//   ....[112]....
        /*03e8*/ 	.word	0x0500000f


	//   ....[113]....
        /*03ec*/ 	.word	0x0500000f


	//----- nvinfo : EIATTR_COOP_GROUP_INSTR_OFFSETS
	.align		4
.L_836:
        /*03f0*/ 	.byte	0x04, 0x28
        /*03f2*/ 	.short	(.L_838 - .L_837)


	//   ....[0]....
.L_837:
        /*03f4*/ 	.word	0x00000060


	//   ....[1]....
        /*03f8*/ 	.word	0x000001f0


	//   ....[2]....
        /*03fc*/ 	.word	0x00000280


	//   ....[3]....
        /*0400*/ 	.word	0x00000400


	//   ....[4]....
        /*0404*/ 	.word	0x00000680


	//   ....[5]....
        /*0408*/ 	.word	0x00001170


	//   ....[6]....
        /*040c*/ 	.word	0x00002300


	//   ....[7]....
        /*0410*/ 	.word	0x00002640


	//   ....[8]....
        /*0414*/ 	.word	0x00002690


	//   ....[9]....
        /*0418*/ 	.word	0x00002e00


	//   ....[10]....
        /*041c*/ 	.word	0x00002e80


	//   ....[11]....
        /*0420*/ 	.word	0x00002ec0


	//   ....[12]....
        /*0424*/ 	.word	0x00002fa0


	//   ....[13]....
        /*0428*/ 	.word	0x00002fd0


	//   ....[14]....
        /*042c*/ 	.word	0x00003020


	//   ....[15]....
        /*0430*/ 	.word	0x00003030


	//   ....[16]....
        /*0434*/ 	.word	0x00003040


	//   ....[17]....
        /*0438*/ 	.word	0x00003050


	//   ....[18]....
        /*043c*/ 	.word	0x00003120


	//   ....[19]....
        /*0440*/ 	.word	0x00003130


	//   ....[20]....
        /*0444*/ 	.word	0x00003160


	//   ....[21]....
        /*0448*/ 	.word	0x00003170


	//   ....[22]....
        /*044c*/ 	.word	0x00003190


	//   ....[23]....
        /*0450*/ 	.word	0x00003260


	//   ....[24]....
        /*0454*/ 	.word	0x000032a0


	//   ....[25]....
        /*0458*/ 	.word	0x000032e0


	//   ....[26]....
        /*045c*/ 	.word	0x00003320


	//   ....[27]....
        /*0460*/ 	.word	0x00003340


	//   ....[28]....
        /*0464*/ 	.word	0x00003360


	//   ....[29]....
        /*0468*/ 	.word	0x000033c0


	//   ....[30]....
        /*046c*/ 	.word	0x00003400


	//   ....[31]....
        /*0470*/ 	.word	0x00003440


	//   ....[32]....
        /*0474*/ 	.word	0x000034c0


	//   ....[33]....
        /*0478*/ 	.word	0x000034f0


	//   ....[34]....
        /*047c*/ 	.word	0x00003520


	//   ....[35]....
        /*0480*/ 	.word	0x00003550


	//   ....[36]....
        /*0484*/ 	.word	0x00003680


	//   ....[37]....
        /*0488*/ 	.word	0x000036a0


	//   ....[38]....
        /*048c*/ 	.word	0x00003830


	//   ....[39]....
        /*0490*/ 	.word	0x00003850


	//   ....[40]....
        /*0494*/ 	.word	0x00003920


	//   ....[41]....
        /*0498*/ 	.word	0x00003960


	//   ....[42]....
        /*049c*/ 	.word	0x000039a0


	//   ....[43]....
        /*04a0*/ 	.word	0x000039e0


	//   ....[44]....
        /*04a4*/ 	.word	0x00003a10


	//   ....[45]....
        /*04a8*/ 	.word	0x00003a40


	//   ....[46]....
        /*04ac*/ 	.word	0x00003bd0


	//   ....[47]....
        /*04b0*/ 	.word	0x00003c10


	//   ....[48]....
        /*04b4*/ 	.word	0x00003c40


	//   ....[49]....
        /*04b8*/ 	.word	0x00003c60


	//   ....[50]....
        /*04bc*/ 	.word	0x00003c90


	//   ....[51]....
        /*04c0*/ 	.word	0x00003cb0


	//   ....[52]....
        /*04c4*/ 	.word	0x00003cd0


	//   ....[53]....
        /*04c8*/ 	.word	0x00003d10


	//   ....[54]....
        /*04cc*/ 	.word	0x000065a0


	//   ....[55]....
        /*04d0*/ 	.word	0x000065b0


	//   ....[56]....
        /*04d4*/ 	.word	0x000065c0


	//   ....[57]....
        /*04d8*/ 	.word	0x000065d0


	//   ....[58]....
        /*04dc*/ 	.word	0x000065e0


	//   ....[59]....
        /*04e0*/ 	.word	0x000065f0


	//   ....[60]....
        /*04e4*/ 	.word	0x00006600


	//   ....[61]....
        /*04e8*/ 	.word	0x00006610


	//   ....[62]....
        /*04ec*/ 	.word	0x00006620


	//   ....[63]....
        /*04f0*/ 	.word	0x00006630


	//   ....[64]....
        /*04f4*/ 	.word	0x00006640


	//   ....[65]....
        /*04f8*/ 	.word	0x00006650


	//   ....[66]....
        /*04fc*/ 	.word	0x00006760


	//   ....[67]....
        /*0500*/ 	.word	0x000067a0


	//   ....[68]....
        /*0504*/ 	.word	0x00006800


	//   ....[69]....
        /*0508*/ 	.word	0x00006840


	//   ....[70]....
        /*050c*/ 	.word	0x00006880


	//   ....[71]....
        /*0510*/ 	.word	0x000068c0


	//   ....[72]....
        /*0514*/ 	.word	0x00006900


	//   ....[73]....
        /*0518*/ 	.word	0x00006ac0


	//   ....[74]....
        /*051c*/ 	.word	0x00006cb0


	//   ....[75]....
        /*0520*/ 	.word	0x00007010


	//   ....[76]....
        /*0524*/ 	.word	0x00007140


	//   ....[77]....
        /*0528*/ 	.word	0x000071d0


	//   ....[78]....
        /*052c*/ 	.word	0x00007410


	//   ....[79]....
        /*0530*/ 	.word	0x00007430


	//   ....[80]....
        /*0534*/ 	.word	0x00007440


	//   ....[81]....
        /*0538*/ 	.word	0x00007460


	//   ....[82]....
        /*053c*/ 	.word	0x00007470


	//   ....[83]....
        /*0540*/ 	.word	0x00007490


	//   ....[84]....
        /*0544*/ 	.word	0x000077f0


	//   ....[85]....
        /*0548*/ 	.word	0x00007830


	//   ....[86]....
        /*054c*/ 	.word	0x00007d10


	//   ....[87]....
        /*0550*/ 	.word	0x00007d30


	//   ....[88]....
        /*0554*/ 	.word	0x00007d60


	//   ....[89]....
        /*0558*/ 	.word	0x00007d70


	//   ....[90]....
        /*055c*/ 	.word	0x00007ef0


	//   ....[91]....
        /*0560*/ 	.word	0x00007f00


	//   ....[92]....
        /*0564*/ 	.word	0x00007f40


	//   ....[93]....
        /*0568*/ 	.word	0x00007f70


	//   ....[94]....
        /*056c*/ 	.word	0x00008000


	//   ....[95]....
        /*0570*/ 	.word	0x00008030


	//   ....[96]....
        /*0574*/ 	.word	0x00008070


	//   ....[97]....
        /*0578*/ 	.word	0x000080b0


	//   ....[98]....
        /*057c*/ 	.word	0x000080e0


	//   ....[99]....
        /*0580*/ 	.word	0x00008120


	//   ....[100]....
        /*0584*/ 	.word	0x00008130


	//   ....[101]....
        /*0588*/ 	.word	0x00008160


	//   ....[102]....
        /*058c*/ 	.word	0x0000a560


	//   ....[103]....
        /*0590*/ 	.word	0x0000b300


	//   ....[104]....
        /*0594*/ 	.word	0x0000bad0


	//   ....[105]....
        /*0598*/ 	.word	0x0000be00


	//   ....[106]....
        /*059c*/ 	.word	0x0000c1c0


	//   ....[107]....
        /*05a0*/ 	.word	0x0000c470


	//   ....[108]....
        /*05a4*/ 	.word	0x0000c720


	//   ....[109]....
        /*05a8*/ 	.word	0x0000c990


	//   ....[110]....
        /*05ac*/ 	.word	0x0000eae0


	//   ....[111]....
        /*05b0*/ 	.word	0x0000ecd0


	//   ....[112]....
        /*05b4*/ 	.word	0x0000ed40


	//   ....[113]....
        /*05b8*/ 	.word	0x0000edb0


	//----- nvinfo : EIATTR_REG_RECONFIG
	.align		4
.L_838:
        /*05bc*/ 	.byte	0x01, 0x54
	.zero		2


	//----- nvinfo : EIATTR_SYSCALL_OFFSETS
	.align		4
        /*05c0*/ 	.byte	0x04, 0x46
        /*05c2*/ 	.short	(.L_840 - .L_839)


	//   ....[0]....
.L_839:
        /*05c4*/ 	.word	0x00000dd0


	//   ....[1]....
        /*05c8*/ 	.word	0x00000ec0


	//   ....[2]....
        /*05cc*/ 	.word	0x00001020


	//   ....[3]....
        /*05d0*/ 	.word	0x00001110


	//   ....[4]....
        /*05d4*/ 	.word	0x00009de0


	//   ....[5]....
        /*05d8*/ 	.word	0x00009f10


	//   ....[6]....
        /*05dc*/ 	.word	0x0000a030


	//   ....[7]....
        /*05e0*/ 	.word	0x0000a150


	//----- nvinfo : EIATTR_MBARRIER_INSTR_OFFSETS
	.align		4
.L_840:
        /*05e4*/ 	.byte	0x04, 0x39
        /*05e6*/ 	.short	(.L_842 - .L_841)


	//   ....[0]....
.L_841:
        /*05e8*/ 	.word	0x000002c0
        /*05ec*/ 	.word	0x000000ff
        /*05f0*/ 	.word	0x00026800
        /*05f4*/ 	.short	0x0100
        /*05f6*/ 	.byte	0x06
	.zero		1


	//   ....[1]....
        /*05f8*/ 	.word	0x000003b0
        /*05fc*/ 	.word	0x000000ff
        /*0600*/ 	.word	0x00026810
        /*0604*/ 	.short	0x0100
        /*0606*/ 	.byte	0x08
	.zero		1


	//   ....[2]....
        /*0608*/ 	.word	0x000003c0
        /*060c*/ 	.word	0x000000ff
        /*0610*/ 	.word	0x00026820
        /*0614*/ 	.short	0x0100
        /*0616*/ 	.byte	0x08
	.zero		1


	//   ....[3]....
        /*0618*/ 	.word	0x000003d0
        /*061c*/ 	.word	0x000000ff
        /*0620*/ 	.word	0x00026818
        /*0624*/ 	.short	0x0100
        /*0626*/ 	.byte	0x08
	.zero		1


	//   ....[4]....
        /*0628*/ 	.word	0x000003e0
        /*062c*/ 	.word	0x000000ff
        /*0630*/ 	.word	0x00026828
        /*0634*/ 	.short	0x0100
        /*0636*/ 	.byte	0x08
	.zero		1


	//   ....[5]....
        /*0638*/ 	.word	0x00000510
        /*063c*/ 	.word	0x000000ff
        /*0640*/ 	.word	0x00026830
        /*0644*/ 	.short	0x0100
        /*0646*/ 	.byte	0x08
	.zero		1


	//   ....[6]....
        /*0648*/ 	.word	0x00000520
        /*064c*/ 	.word	0x000000ff
        /*0650*/ 	.word	0x00026840
        /*0654*/ 	.short	0x0100
        /*0656*/ 	.byte	0x08
	.zero		1


	//   ....[7]....
        /*0658*/ 	.word	0x00000530
        /*065c*/ 	.word	0x000000ff
        /*0660*/ 	.word	0x00026838
        /*0664*/ 	.short	0x0100
        /*0666*/ 	.byte	0x08
	.zero		1


	//   ....[8]....
        /*0668*/ 	.word	0x00000540
        /*066c*/ 	.word	0x000000ff
        /*0670*/ 	.word	0x00026848
        /*0674*/ 	.short	0x0100
        /*0676*/ 	.byte	0x08
	.zero		1


	//   ....[9]....
        /*0678*/ 	.word	0x000011d0
        /*067c*/ 	.word	0x00000011
        /*0680*/ 	.word	0x00026800
        /*0684*/ 	.short	0x010a
        /*0686*/ 	.byte	0x3f
	.zero		1


	//   ....[10]....
        /*0688*/ 	.word	0x00001200
        /*068c*/ 	.word	0x00000011
        /*0690*/ 	.word	0x00026800
        /*0694*/ 	.short	0x010a
        /*0696*/ 	.byte	0x3f
	.zero		1


	//   ....[11]....
        /*0698*/ 	.word	0x00001ad0
        /*069c*/ 	.word	0x00000008
        /*06a0*/ 	.word	0x00026810
        /*06a4*/ 	.short	0x010a
        /*06a6*/ 	.byte	0x3f
	.zero		1


	//   ....[12]....
        /*06a8*/ 	.word	0x00001b40
        /*06ac*/ 	.word	0x00000008
        /*06b0*/ 	.word	0x00026810
        /*06b4*/ 	.short	0x010a
        /*06b6*/ 	.byte	0x3f
	.zero		1


	//   ....[13]....
        /*06b8*/ 	.word	0x00001f00
        /*06bc*/ 	.word	0x00000008
        /*06c0*/ 	.word	0x00026830
        /*06c4*/ 	.short	0x010a
        /*06c6*/ 	.byte	0x3f
	.zero		1


	//   ....[14]....
        /*06c8*/ 	.word	0x00001f80
        /*06cc*/ 	.word	0x00000008
        /*06d0*/ 	.word	0x00026830
        /*06d4*/ 	.short	0x010a
        /*06d6*/ 	.byte	0x3f
	.zero		1


	//   ....[15]....
        /*06d8*/ 	.word	0x000054c0
        /*06dc*/ 	.word	0x00000009
        /*06e0*/ 	.word	0x00000000
        /*06e4*/ 	.short	0x0101
        /*06e6*/ 	.byte	0x3f
	.zero		1


	//   ....[16]....
        /*06e8*/ 	.word	0x00005850
        /*06ec*/ 	.word	0x00000008
        /*06f0*/ 	.word	0x00000000
        /*06f4*/ 	.short	0x0101
        /*06f6*/ 	.byte	0x3f
	.zero		1


	//   ....[17]....
        /*06f8*/ 	.word	0x00005f80
        /*06fc*/ 	.word	0x00000006
        /*0700*/ 	.word	0x00026810
        /*0704*/ 	.short	0x010a
        /*0706*/ 	.byte	0x3f
	.zero		1


	//   ....[18]....
        /*0708*/ 	.word	0x00006000
        /*070c*/ 	.word	0x00000006
        /*0710*/ 	.word	0x00026810
        /*0714*/ 	.short	0x010a
        /*0716*/ 	.byte	0x3f
	.zero		1


	//   ....[19]....
        /*0718*/ 	.word	0x00006380
        /*071c*/ 	.word	0x00000006
        /*0720*/ 	.word	0x00026830
        /*0724*/ 	.short	0x010a
        /*0726*/ 	.byte	0x3f
	.zero		1


	//   ....[20]....
        /*0728*/ 	.word	0x00006410
        /*072c*/ 	.word	0x00000006
        /*0730*/ 	.word	0x00026830
        /*0734*/ 	.short	0x010a
        /*0736*/ 	.byte	0x3f
	.zero		1


	//   ....[21]....
        /*0738*/ 	.word	0x00009670
        /*073c*/ 	.word	0x00000005
        /*0740*/ 	.word	0x00000000
        /*0744*/ 	.short	0x0101
        /*0746*/ 	.byte	0x3f
	.zero		1


	//   ....[22]....
        /*0748*/ 	.word	0x00009a10
        /*074c*/ 	.word	0x00000006
        /*0750*/ 	.word	0x00000000
        /*0754*/ 	.short	0x0101
        /*0756*/ 	.byte	0x3f
	.zero		1


	//   ....[23]....
        /*0758*/ 	.word	0x0000d1b0
        /*075c*/ 	.word	0x00000000
        /*0760*/ 	.word	0x00026820
        /*0764*/ 	.short	0x010a
        /*0766*/ 	.byte	0x3f
	.zero		1


	//   ....[24]....
        /*0768*/ 	.word	0x0000d700
        /*076c*/ 	.word	0x00000000
        /*0770*/ 	.word	0x00026840
        /*0774*/ 	.short	0x010a
        /*0776*/ 	.byte	0x3f
	.zero		1


	//   ....[25]....
        /*0778*/ 	.word	0x0000d950
        /*077c*/ 	.word	0x00000000
        /*0780*/ 	.word	0x00026828
        /*0784*/ 	.short	0x010a
        /*0786*/ 	.byte	0x3f
	.zero		1


	//   ....[26]....
        /*0788*/ 	.word	0x0000dbc0
        /*078c*/ 	.word	0x00000000
        /*0790*/ 	.word	0x00026848
        /*0794*/ 	.short	0x010a
        /*0796*/ 	.byte	0x3f
	.zero		1


	//   ....[27]....
        /*0798*/ 	.word	0x0000ddc0
        /*079c*/ 	.word	0x00000000
        /*07a0*/ 	.word	0x00026820
        /*07a4*/ 	.short	0x010a
        /*07a6*/ 	.byte	0x3f
	.zero		1


	//   ....[28]....
        /*07a8*/ 	.word	0x0000e070
        /*07ac*/ 	.word	0x00000000
        /*07b0*/ 	.word	0x00026840
        /*07b4*/ 	.short	0x010a
        /*07b6*/ 	.byte	0x3f
	.zero		1


	//   ....[29]....
        /*07b8*/ 	.word	0x0000e290
        /*07bc*/ 	.word	0x00000000
        /*07c0*/ 	.word	0x00026828
        /*07c4*/ 	.short	0x010a
        /*07c6*/ 	.byte	0x3f
	.zero		1


	//   ....[30]....
        /*07c8*/ 	.word	0x0000e550
        /*07cc*/ 	.word	0x00000004
        /*07d0*/ 	.word	0x00026840
        /*07d4*/ 	.short	0x010a
        /*07d6*/ 	.byte	0x3f
	.zero		1


	//   ....[31]....
        /*07d8*/ 	.word	0x0000e950
        /*07dc*/ 	.word	0x00000007
        /*07e0*/ 	.word	0x00000000
        /*07e4*/ 	.short	0x010a
        /*07e6*/ 	.byte	0x3f
	.zero		1


	//   ....[32]....
        /*07e8*/ 	.word	0x0000e9b0
        /*07ec*/ 	.word	0x00000003
        /*07f0*/ 	.word	0x00000000
        /*07f4*/ 	.short	0x010a
        /*07f6*/ 	.byte	0x3f
	.zero		1


	//   ....[33]....
        /*07f8*/ 	.word	0x0000ea10
        /*07fc*/ 	.word	0x00000005
        /*0800*/ 	.word	0x00000000
        /*0804*/ 	.short	0x010a
        /*0806*/ 	.byte	0x3f
	.zero		1


	//   ....[34]....
        /*0808*/ 	.word	0x0000ea40
        /*080c*/ 	.word	0x00000003
        /*0810*/ 	.word	0x00000000
        /*0814*/ 	.short	0x010a
        /*0816*/ 	.byte	0x3f
	.zero		1


	//   ....[35]....
        /*0818*/ 	.word	0x0000eb10
        /*081c*/ 	.word	0x00000011
        /*0820*/ 	.word	0x00026800
        /*0824*/ 	.short	0x010a
        /*0826*/ 	.byte	0x3f
	.zero		1


	//   ....[36]....
        /*0828*/ 	.word	0x0000eb60
        /*082c*/ 	.word	0x00000008
        /*0830*/ 	.word	0x00026810
        /*0834*/ 	.short	0x010a
        /*0836*/ 	.byte	0x3f
	.zero		1


	//   ....[37]....
        /*0838*/ 	.word	0x0000ebb0
        /*083c*/ 	.word	0x00000008
        /*0840*/ 	.word	0x00026830
        /*0844*/ 	.short	0x010a
        /*0846*/ 	.byte	0x3f
	.zero		1


	//   ....[38]....
        /*0848*/ 	.word	0x0000ec00
        /*084c*/ 	.word	0x00000006
        /*0850*/ 	.word	0x00026810
        /*0854*/ 	.short	0x010a
        /*0856*/ 	.byte	0x3f
	.zero		1


	//   ....[39]....
        /*0858*/ 	.word	0x0000ec50
        /*085c*/ 	.word	0x00000006
        /*0860*/ 	.word	0x00026830
        /*0864*/ 	.short	0x010a
        /*0866*/ 	.byte	0x3f
	.zero		1


	//   ....[40]....
        /*0868*/ 	.word	0x0000edf0
        /*086c*/ 	.word	0x00000000
        /*0870*/ 	.word	0x00026820
        /*0874*/ 	.short	0x010a
        /*0876*/ 	.byte	0x3f
	.zero		1


	//   ....[41]....
        /*0878*/ 	.word	0x0000ee40
        /*087c*/ 	.word	0x00000000
        /*0880*/ 	.word	0x00026840
        /*0884*/ 	.short	0x010a
        /*0886*/ 	.byte	0x3f
	.zero		1


	//   ....[42]....
        /*0888*/ 	.word	0x0000ee90
        /*088c*/ 	.word	0x00000000
        /*0890*/ 	.word	0x00026828
        /*0894*/ 	.short	0x010a
        /*0896*/ 	.byte	0x3f
	.zero		1


	//   ....[43]....
        /*0898*/ 	.word	0x0000eee0
        /*089c*/ 	.word	0x00000000
        /*08a0*/ 	.word	0x00026848
        /*08a4*/ 	.short	0x010a
        /*08a6*/ 	.byte	0x3f
	.zero		1


	//   ....[44]....
        /*08a8*/ 	.word	0x0000ef40
        /*08ac*/ 	.word	0x00000000
        /*08b0*/ 	.word	0x00026820
        /*08b4*/ 	.short	0x010a
        /*08b6*/ 	.byte	0x3f
	.zero		1


	//   ....[45]....
        /*08b8*/ 	.word	0x0000ef90
        /*08bc*/ 	.word	0x00000000
        /*08c0*/ 	.word	0x00026840
        /*08c4*/ 	.short	0x010a
        /*08c6*/ 	.byte	0x3f
	.zero		1


	//   ....[46]....
        /*08c8*/ 	.word	0x0000efe0
        /*08cc*/ 	.word	0x00000000
        /*08d0*/ 	.word	0x00026828
        /*08d4*/ 	.short	0x010a
        /*08d6*/ 	.byte	0x3f
	.zero		1


	//   ....[47]....
        /*08d8*/ 	.word	0x0000f030
        /*08dc*/ 	.word	0x00000004
        /*08e0*/ 	.word	0x00026840
        /*08e4*/ 	.short	0x010a
        /*08e6*/ 	.byte	0x3f
	.zero		1


	//   ....[48]....
        /*08e8*/ 	.word	0x0000f100
        /*08ec*/ 	.word	0x00000007
        /*08f0*/ 	.word	0x00000000
        /*08f4*/ 	.short	0x010a
        /*08f6*/ 	.byte	0x3f
	.zero		1


	//   ....[49]....
        /*08f8*/ 	.word	0x0000f150
        /*08fc*/ 	.word	0x00000003
        /*0900*/ 	.word	0x00000000
        /*0904*/ 	.short	0x010a
        /*0906*/ 	.byte	0x3f
	.zero		1


	//   ....[50]....
        /*0908*/ 	.word	0x0000f1a0
        /*090c*/ 	.word	0x00000005
        /*0910*/ 	.word	0x00000000
        /*0914*/ 	.short	0x010a
        /*0916*/ 	.byte	0x3f
	.zero		1


	//----- nvinfo : EIATTR_NUM_MBARRIERS
	.align		4
.L_842:
        /*0918*/ 	.byte	0x03, 0x38
        /*091a*/ 	.short	0x0009


	//----- nvinfo : EIATTR_EXIT_INSTR_OFFSETS
	.align		4
        /*091c*/ 	.byte	0x04, 0x1c
        /*091e*/ 	.short	(.L_844 - .L_843)


	//   ....[0]....
.L_843:
        /*0920*/ 	.word	0x0000ea90


	//----- nvinfo : EIATTR_MAX_THREADS
	.align		4
.L_844:
        /*0924*/ 	.byte	0x04, 0x05
        /*0926*/ 	.short	(.L_846 - .L_845)
.L_845:
        /*0928*/ 	.word	0x00000180
        /*092c*/ 	.word	0x00000001
        /*0930*/ 	.word	0x00000001


	//----- nvinfo : EIATTR_CRS_STACK_SIZE
	.align		4
.L_846:
        /*0934*/ 	.byte	0x04, 0x1e
        /*0936*/ 	.short	(.L_848 - .L_847)
.L_847:
        /*0938*/ 	.word	0x00000000


	//----- nvinfo : EIATTR_CBANK_PARAM_SIZE
	.align		4
.L_848:
        /*093c*/ 	.byte	0x03, 0x19
        /*093e*/ 	.short	0x0970


	//----- nvinfo : EIATTR_PARAM_CBANK
	.align		4
        /*0940*/ 	.byte	0x04, 0x0a
        /*0942*/ 	.short	(.L_850 - .L_849)
	.align		4
.L_849:
        /*0944*/ 	.word	index@(.nv.constant0._ZN7cutlass13device_kernelIN5flash11enable_sm90INS1_16FlashAttnBwdSm90INS1_25CollectiveMainloopBwdSm90ILi2ELi2ELi2EN4cute5tupleIJNS5_1CILi1EEES8_S8_EEENS6_IJNS7_ILi96EEENS7_ILi128EEENS7_ILi64EEEEEENS_6half_tEfNS_4arch4Sm90ELb1ELb0ELb1ELb0ELb1ELb1ELb0ELb1ELi2ELi1ELi2ELi2ELb0EEENS1_21CollectiveEpilogueBwdISD_SE_SG_Li256ELb0ELb0ELi1EEENS1_25SingleTileBwdLPTSchedulerILb0ELi128ELb1EEEEEEEEEvNT_6ParamsE)
        /*0948*/ 	.short	0x0210
        /*094a*/ 	.short	0x0970


	//----- nvinfo : EIATTR_SW_WAR
	.align		4
.L_850:
        /*094c*/ 	.byte	0x04, 0x36
        /*094e*/ 	.short	(.L_852 - .L_851)
.L_851:
        /*0950*/ 	.word	0x00000008
.L_852:


//--------------------- .nv.info._ZN7cutlass13device_kernelIN5flash11enable_sm90INS1_16FlashAttnBwdSm90INS1_25CollectiveMainloopBwdSm90ILi2ELi2ELi2EN4cute5tupleIJNS5_1CILi1EEES8_S8_EEENS6_IJNS7_ILi96EEENS7_ILi128EEENS7_ILi64EEEEEENS_6half_tEfNS_4arch4Sm90ELb1ELb0ELb1ELb0ELb0ELb1ELb0ELb1ELi2ELi1ELi2ELi2ELb0EEENS1_24CollectiveEpilogueBwdGQAISD_fSG_Li256ELb0ELb0EEENS1_25SingleTileBwdLPTSchedulerILb0ELi128ELb0EEEEEEEEEvNT_6ParamsE --------------------------
	.section	.nv.info._ZN7cutlass13device_kernelIN5flash11enable_sm90INS1_16FlashAttnBwdSm90INS1_25CollectiveMainloopBwdSm90ILi2ELi2ELi2EN4cute5tupleIJNS5_1CILi1EEES8_S8_EEENS6_IJNS7_ILi96EEENS7_ILi128EEENS7_ILi64EEEEEENS_6half_tEfNS_4arch4Sm90ELb1ELb0ELb1ELb0ELb0ELb1ELb0ELb1ELi2ELi1ELi2ELi2ELb0EEENS1_24CollectiveEpilogueBwdGQAISD_fSG_Li256ELb0ELb0EEENS1_25SingleTileBwdLPTSchedulerILb0ELi128ELb0EEEEEEEEEvNT_6ParamsE,"",@"SHT_CUDA_INFO"
	.sectionflags	@""
	.align	4


	//----- nvinfo : EIATTR_CUDA_API_VERSION
	.align		4
        /*0000*/ 	.byte	0x04, 0x37
        /*0002*/ 	.short	(.L_854 - .L_853)
.L_853:
        /*0004*/ 	.word	0x00000082


	//----- nvinfo : EIATTR_KPARAM_INFO
	.align		4
.L_854:
        /*0008*/ 	.byte	0x04, 0x17
        /*000a*/ 	.short	(.L_856 - .L_855)
.L_855:
        /*000c*/ 	.word	0x00000000
        /*0010*/ 	.short	0x0000
        /*0012*/ 	.short	0x0070
        /*0014*/ 	.byte	0x00, 0xf0, 0x01, 0x1c


	//----- nvinfo : EIATTR_SPARSE_MMA_MASK
	.align		4
.L_856:
        /*0018*/ 	.byte	0x03, 0x50
        /*001a*/ 	.short	0x0000


	//----- nvinfo : EIATTR_MAXREG_COUNT
	.align		4
        /*001c*/ 	.byte	0x03, 0x1b
        /*001e*/ 	.short	0x00a8


	//----- nvinfo : EIATTR_NUM_BARRIERS
	.align		4
        /*0020*/ 	.byte	0x02, 0x4c
        /*0022*/ 	.byte	0x10
	.zero		1


	//----- nvinfo : EIATTR_EXTERNS
	.align		4
        /*0024*/ 	.byte	0x04, 0x0f
        /*0026*/ 	.short	(.L_858 - .L_857)


	//   ....[0]....
	.align		4
.L_857:
        /*0028*/ 	.word	index@(__assertfail)


	//----- nvinfo : EIATTR_ANNOTATIONS
	.align		4
.L_858:
        /*002c*/ 	.byte	0x04, 0x55
        /*002e*/ 	.short	(.L_860 - .L_859)


	//   ....[0]....
.L_859:
        /* <DEDUP_REMOVED lines=36> */


	//----- nvinfo : EIATTR_MERCURY_ISA_VERSION
	.align		4
.L_860:
        /*0260*/ 	.byte	0x03, 0x5f
        /*0262*/ 	.short	0x0101


	//----- nvinfo : EIATTR_INT_WARP_WIDE_INSTR_OFFSETS
	.align		4
        /*0264*/ 	.byte	0x04, 0x31
        /*0266*/ 	.short	(.L_862 - .L_861)


	//   ....[0]....
.L_861:
        /*0268*/ 	.word	0x00000180


	//   ....[1]....
        /*026c*/ 	.word	0x00000240


	//----- nvinfo : EIATTR_COOP_GROUP_MASK_REGIDS
	.align		4
.L_862:
        /*0270*/ 	.byte	0x04, 0x29
        /*0272*/ 	.short	(.L_864 - .L_863)


	//   ....[0]....
.L_863:
        /*0274*/ 	.word	0xffffffff


	//   ....[1]....
        /*0278*/ 	.word	0xffffffff


	//   ....[2]....
        /*027c*/ 	.word	0xffffffff


	//   ....[3]....
        /*0280*/ 	.word	0xffffffff


	//   ....[4]....
        /*0284*/ 	.word	0xffffffff


	//   ....[5]....
        /*0288*/ 	.word	0xffffffff


	//   ....[6]....
        /*028c*/ 	.word	0xffffffff


	//   ....[7]....
        /*0290*/ 	.word	0xffffffff


	//   ....[8]....
        /*0294*/ 	.word	0xffffffff


	//   ....[9]....
        /*0298*/ 	.word	0xffffffff


	//   ....[10]....
        /*029c*/ 	.word	0xffffffff


	//   ....[11]....
        /*02a0*/ 	.word	0xffffffff


	//   ....[12]....
        /*02a4*/ 	.word	0xffffffff


	//   ....[13]....
        /*02a8*/ 	.word	0xffffffff


	//   ....[14]....
        /*02ac*/ 	.word	0xffffffff


	//   ....[15]....
        /*02b0*/ 	.word	0xffffffff


	//   ....[16]....
        /*02b4*/ 	.word	0xffffffff


	//   ....[17]....
        /*02b8*/ 	.word	0xffffffff


	//   ....[18]....
        /*02bc*/ 	.word	0xffffffff


	//   ....[19]....
        /*02c0*/ 	.word	0xffffffff


	//   ....[20]....
        /*02c4*/ 	.word	0xffffffff


	//   ....[21]....
        /*02c8*/ 	.word	0xffffffff


	//   ....[22]....
        /*02cc*/ 	.word	0xffffffff


	//   ....[23]....
        /*02d0*/ 	.word	0xffffffff


	//   ....[24]....
        /*02d4*/ 	.word	0xffffffff


	//   ....[25]....
        /*02d8*/ 	.word	0xffffffff


	//   ....[26]....
        /*02dc*/ 	.word	0xffffffff


	//   ....[27]....
        /*02e0*/ 	.word	0xffffffff


	//   ....[28]....
        /*02e4*/ 	.word	0xffffffff


	//   ....[29]....
        /*02e8*/ 	.word	0xffffffff


	//   ....[30]....
        /*02ec*/ 	.word	0xffffffff


	//   ....[31]....
        /*02f0*/ 	.word	0xffffffff


	//   ....[32]....
        /*02f4*/ 	.word	0xffffffff


	//   ....[33]....
        /*02f8*/ 	.word	0xffffffff


	//   ....[34]....
        /*02fc*/ 	.word	0xffffffff


	//   ....[35]....
        /*0300*/ 	.word	0xffffffff


	//   ....[36]....
        /*0304*/ 	.word	0xffffffff


	//   ....[37]....
        /*0308*/ 	.word	0xffffffff


	//   ....[38]....
        /*030c*/ 	.word	0xffffffff


	//   ....[39]....
        /*0310*/ 	.word	0xffffffff


	//   ....[40]....
        /*0314*/ 	.word	0xffffffff


	//   ....[41]....
        /*0318*/ 	.word	0xffffffff


	//   ....[42]....
        /*031c*/ 	.word	0xffffffff


	//   ....[43]....
        /*0320*/ 	.word	0xffffffff


	//   ....[44]....
        /*0324*/ 	.word	0xffffffff


	//   ....[45]....
        /*0328*/ 	.word	0xffffffff


	//   ....[46]....
        /*032c*/ 	.word	0xffffffff


	//   ....[47]....
        /*0330*/ 	.word	0xffffffff


	//   ....[48]....
        /*0334*/ 	.word	0xffffffff


	//   ....[49]....
        /*0338*/ 	.word	0xffffffff


	//   ....[50]....
        /*033c*/ 	.word	0xffffffff


	//   ....[51]....
        /*0340*/ 	.word	0xffffffff


	//   ....[52]....
        /*0344*/ 	.word	0xffffffff


	//   ....[53]....
        /*0348*/ 	.word	0xffffffff


	//   ....[54]....
        /*034c*/ 	.word	0xffffffff


	//   ....[55]....
        /*0350*/ 	.word	0xffffffff


	//   ....[56]....
        /*0354*/ 	.word	0xffffffff


	//   ....[57]....
        /*0358*/ 	.word	0xffffffff


	//   ....[58]....
        /*035c*/ 	.word	0xffffffff


	//   ....[59]....
        /*0360*/ 	.word	0xffffffff


	//   ....[60]....
        /*0364*/ 	.word	0xffffffff


	//   ....[61]....
        /*0368*/ 	.word	0xffffffff


	//   ....[62]....
        /*036c*/ 	.word	0xffffffff


	//   ....[63]....
        /*0370*/ 	.word	0xffffffff


	//   ....[64]....
        /*0374*/ 	.word	0xffffffff


	//   ....[65]....
        /*0378*/ 	.word	0xffffffff


	//   ....[66]....
        /*037c*/ 	.word	0xffffffff


	//   ....[67]....
        /*0380*/ 	.word	0xffffffff


	//   ....[68]....
        /*0384*/ 	.word	0xffffffff


	//   ....[69]....
        /*0388*/ 	.word	0xffffffff


	//   ....[70]....
        /*038c*/ 	.word	0xffffffff


	//   ....[71]....
        /*0390*/ 	.word	0xffffffff


	//   ....[72]....
        /*0394*/ 	.word	0xffffffff


	//   ....[73]....
        /*0398*/ 	.word	0xffffffff


	//   ....[74]....
        /*039c*/ 	.word	0xffffffff


	//   ....[75]....
        /*03a0*/ 	.word	0xffffffff


	//   ....[76]....
        /*03a4*/ 	.word	0xffffffff


	//   ....[77]....
        /*03a8*/ 	.word	0xffffffff


	//   ....[78]....
        /*03ac*/ 	.word	0xffffffff


	//   ....[79]....
        /*03b0*/ 	.word	0xffffffff


	//   ....[80]....
        /*03b4*/ 	.word	0xffffffff


	//   ....[81]....
        /*03b8*/ 	.word	0xffffffff


	//   ....[82]....
        /*03bc*/ 	.word	0xffffffff


	//   ....[83]....
        /*03c0*/ 	.word	0xffffffff


	//   ....[84]....
        /*03c4*/ 	.word	0xffffffff


	//   ....[85]....
        /*03c8*/ 	.word	0xffffffff


	//   ....[86]....
        /*03cc*/ 	.word	0xffffffff


	//   ....[87]....
        /*03d0*/ 	.word	0xffffffff


	//   ....[88]....
        /*03d4*/ 	.word	0xffffffff


	//   ....[89]....
        /*03d8*/ 	.word	0xffffffff


	//   ....[90]....
        /*03dc*/ 	.word	0xffffffff


	//   ....[91]....
        /*03e0*/ 	.word	0xffffffff


	//   ....[92]....
        /*03e4*/ 	.word	0xffffffff


	//   ....[93]....
        /*03e8*/ 	.word	0xffffffff


	//   ....[94]....
        /*03ec*/ 	.word	0xffffffff


	//   ....[95]....
        /*03f0*/ 	.word	0xffffffff


	//   ....[96]....
        /*03f4*/ 	.word	0xffffffff


	//   ....[97]....
        /*03f8*/ 	.word	0xffffffff


	//   ....[98]....
        /*03fc*/ 	.word	0xffffffff


	//   ....[99]....
        /*0400*/ 	.word	0xffffffff


	//   ....[100]....
        /*0404*/ 	.word	0xffffffff


	//   ....[101]....
        /*0408*/ 	.word	0xffffffff


	//   ....[102]....
        /*040c*/ 	.word	0xffffffff


	//   ....[103]....
        /*0410*/ 	.word	0x0500000f


	//----- nvinfo : EIATTR_COOP_GROUP_INSTR_OFFSETS
	.align		4
.L_864:
        /*0414*/ 	.byte	0x04, 0x28
        /*0416*/ 	.short	(.L_866 - .L_865)


	//   ....[0]....
.L_865:
        /*0418*/ 	.word	0x00000060


	//   ....[1]....
        /*041c*/ 	.word	0x00000190


	//   ....[2]....
        /*0420*/ 	.word	0x00000220


	//   ....[3]....
        /*0424*/ 	.word	0x000003a0


	//   ....[4]....
        /*0428*/ 	.word	0x00000610


	//   ....[5]....
        /*042c*/ 	.word	0x00001110


	//   ....[6]....
        /*0430*/ 	.word	0x00002500


	//   ....[7]....
        /*0434*/ 	.word	0x000027a0


	//   ....[8]....
        /*0438*/ 	.word	0x00002820


	//   ....[9]....
        /*043c*/ 	.word	0x00002850


	//   ....[10]....
        /*0440*/ 	.word	0x00002fb0


	//   ....[11]....
        /*0444*/ 	.word	0x00003000


	//   ....[12]....
        /*0448*/ 	.word	0x00003070


	//   ....[13]....
        /*044c*/ 	.word	0x000030a0


	//   ....[14]....
        /*0450*/ 	.word	0x000030d0


	//   ....[15]....
        /*0454*/ 	.word	0x000030f0


	//   ....[16]....
        /*0458*/ 	.word	0x00003210


	//   ....[17]....
        /*045c*/ 	.word	0x00003230


	//   ....[18]....
        /*0460*/ 	.word	0x00003240


	//   ....[19]....
        /*0464*/ 	.word	0x00003280


	//   ....[20]....
        /*0468*/ 	.word	0x00003350


	//   ....[21]....
        /*046c*/ 	.word	0x00003370


	//   ....[22]....
        /*0470*/ 	.word	0x000033f0


	//   ....[23]....
        /*0474*/ 	.word	0x00003400


	//   ....[24]....
        /*0478*/ 	.word	0x00003420


	//   ....[25]....
        /*047c*/ 	.word	0x00003490


	//   ....[26]....
        /*0480*/ 	.word	0x000034b0


	//   ....[27]....
        /*0484*/ 	.word	0x000034f0


	//   ....[28]....
        /*0488*/ 	.word	0x00003520


	//   ....[29]....
        /*048c*/ 	.word	0x00003560


	//   ....[30]....
        /*0490*/ 	.word	0x000035f0


	//   ....[31]....
        /*0494*/ 	.word	0x00003630


	//   ....[32]....
        /*0498*/ 	.word	0x00003680


	//   ....[33]....
        /*049c*/ 	.word	0x00003690


	//   ....[34]....
        /*04a0*/ 	.word	0x000036f0


	//   ....[35]....
        /*04a4*/ 	.word	0x00003730


	//   ....[36]....
        /*04a8*/ 	.word	0x00003830


	//   ....[37]....
        /*04ac*/ 	.word	0x00003850


	//   ....[38]....
        /*04b0*/ 	.word	0x00003ad0


	//   ....[39]....
        /*04b4*/ 	.word	0x00003af0


	//   ....[40]....
        /*04b8*/ 	.word	0x00003b20


	//   ....[41]....
        /*04bc*/ 	.word	0x00003b90


	//   ....[42]....
        /*04c0*/ 	.word	0x00003bc0


	//   ....[43]....
        /*04c4*/ 	.word	0x00003bd0


	//   ....[44]....
        /*04c8*/ 	.word	0x00003c00


	//   ....[45]....
        /*04cc*/ 	.word	0x00003c10


	//   ....[46]....
        /*04d0*/ 	.word	0x00003ea0


	//   ....[47]....
        /*04d4*/ 	.word	0x00003eb0


	//   ....[48]....
        /*04d8*/ 	.word	0x00003ed0


	//   ....[49]....
        /*04dc*/ 	.word	0x00003ee0


	//   ....[50]....
        /*04e0*/ 	.word	0x00003ef0


	//   ....[51]....
        /*04e4*/ 	.word	0x00003f00


	//   ....[52]....
        /*04e8*/ 	.word	0x00003f10


	//   ....[53]....
        /*04ec*/ 	.word	0x00003f20


	//   ....[54]....
        /*04f0*/ 	.word	0x00006730


	//   ....[55]....
        /*04f4*/ 	.word	0x00006740


	//   ....[56]....
        /*04f8*/ 	.word	0x00006750


	//   ....[57]....
        /*04fc*/ 	.word	0x00006760


	//   ....[58]....
        /*0500*/ 	.word	0x00006770


	//   ....[59]....
        /*0504*/ 	.word	0x00006780


	//   ....[60]....
        /*0508*/ 	.word	0x00006790


	//   ....[61]....
        /*050c*/ 	.word	0x000067a0


	//   ....[62]....
        /*0510*/ 	.word	0x000067b0


	//   ....[63]....
        /*0514*/ 	.word	0x000067c0


	//   ....[64]....
        /*0518*/ 	.word	0x000067d0


	//   ....[65]....
        /*051c*/ 	.word	0x000067e0


	//   ....[66]....
        /*0520*/ 	.word	0x000068f0


	//   ....[67]....
        /*0524*/ 	.word	0x00006940


	//   ....[68]....
        /*0528*/ 	.word	0x00006980


	//   ....[69]....
        /*052c*/ 	.word	0x000069c0


	//   ....[70]....
        /*0530*/ 	.word	0x00006a00


	//   ....[71]....
        /*0534*/ 	.word	0x00006a40


	//   ....[72]....
        /*0538*/ 	.word	0x00006a80


	//   ....[73]....
        /*053c*/ 	.word	0x00006c70


	//   ....[74]....
        /*0540*/ 	.word	0x00006e00


	//   ....[75]....
        /*0544*/ 	.word	0x000071a0


	//   ....[76]....
        /*0548*/ 	.word	0x000072d0


	//   ....[77]....
        /*054c*/ 	.word	0x00007360


	//   ....[78]....
        /*0550*/ 	.word	0x000075a0


	//   ....[79]....
        /*0554*/ 	.word	0x000075c0


	//   ....[80]....
        /*0558*/ 	.word	0x000075d0


	//   ....[81]....
        /*055c*/ 	.word	0x000075f0


	//   ....[82]....
        /*0560*/ 	.word	0x00007600


	//   ....[83]....
        /*0564*/ 	.word	0x00007620


	//   ....[84]....
        /*0568*/ 	.word	0x00007990


	//   ....[85]....
        /*056c*/ 	.word	0x000079d0


	//   ....[86]....
        /*0570*/ 	.word	0x00007e90


	//   ....[87]....
        /*0574*/ 	.word	0x00007eb0


	//   ....[88]....
        /*0578*/ 	.word	0x00007ee0


	//   ....[89]....
        /*057c*/ 	.word	0x00007ef0


	//   ....[90]....
        /*0580*/ 	.word	0x00008050


	//   ....[91]....
        /*0584*/ 	.word	0x00008080


	//   ....[92]....
        /*0588*/ 	.word	0x000080e0


	//   ....[93]....
        /*058c*/ 	.word	0x000081b0


	//   ....[94]....
        /*0590*/ 	.word	0x000081f0


	//   ....[95]....
        /*0594*/ 	.word	0x00008230


	//   ....[96]....
        /*0598*/ 	.word	0x00008250


	//   ....[97]....
        /*059c*/ 	.word	0x00008260


	//   ....[98]....
        /*05a0*/ 	.word	0x00008280


	//   ....[99]....
        /*05a4*/ 	.word	0x000082b0


	//   ....[100]....
        /*05a8*/ 	.word	0x000082c0


	//   ....[101]....
        /*05ac*/ 	.word	0x000082d0


	//   ....[102]....
        /*05b0*/ 	.word	0x0000a5f0


	//   ....[103]....
        /*05b4*/ 	.word	0x0000d3d0


	//----- nvinfo : EIATTR_REG_RECONFIG
	.align		4
.L_866:
        /*05b8*/ 	.byte	0x01, 0x54
	.zero		2


	//----- nvinfo : EIATTR_SYSCALL_OFFSETS
	.align		4
        /*05bc*/ 	.byte	0x04, 0x46
        /*05be*/ 	.short	(.L_868 - .L_867)


	//   ....[0]....
.L_867:
        /*05c0*/ 	.word	0x00000d70


	//   ....[1]....
        /*05c4*/ 	.word	0x00000e60


	//   ....[2]....
        /*05c8*/ 	.word	0x00000fc0


	//   ....[3]....
        /*05cc*/ 	.word	0x000010b0


	//----- nvinfo : EIATTR_MBARRIER_INSTR_OFFSETS
	.align		4
.L_868:
        /*05d0*/ 	.byte	0x04, 0x39
        /*05d2*/ 	.short	(.L_870 - .L_869)


	//   ....[0]....
.L_869:
        /*05d4*/ 	.word	0x00000260
        /*05d8*/ 	.word	0x000000ff
        /*05dc*/ 	.word	0x00026800
        /*05e0*/ 	.short	0x0100
        /*05e2*/ 	.byte	0x06
	.zero		1


	//   ....[1]....
        /*05e4*/ 	.word	0x00000350
        /*05e8*/ 	.word	0x000000ff
        /*05ec*/ 	.word	0x00026810
        /*05f0*/ 	.short	0x0100
        /*05f2*/ 	.byte	0x08
	.zero		1


	//   ....[2]....
        /*05f4*/ 	.word	0x00000360
        /*05f8*/ 	.word	0x000000ff
        /*05fc*/ 	.word	0x00026820
        /*0600*/ 	.short	0x0100
        /*0602*/ 	.byte	0x08
	.zero		1


	//   ....[3]....
        /*0604*/ 	.word	0x00000370
        /*0608*/ 	.word	0x000000ff
        /*060c*/ 	.word	0x00026818
        /*0610*/ 	.short	0x0100
        /*0612*/ 	.byte	0x08
	.zero		1


	//   ....[4]....
        /*0614*/ 	.word	0x00000380
        /*0618*/ 	.word	0x000000ff
        /*061c*/ 	.word	0x00026828
        /*0620*/ 	.short	0x0100
        /*0622*/ 	.byte	0x08
	.zero		1


	//   ....[5]....
        /*0624*/ 	.word	0x000004b0
        /*0628*/ 	.word	0x000000ff
        /*062c*/ 	.word	0x00026830
        /*0630*/ 	.short	0x0100
        /*0632*/ 	.byte	0x08
	.zero		1


	//   ....[6]....
        /*0634*/ 	.word	0x000004c0
        /*0638*/ 	.word	0x000000ff
        /*063c*/ 	.word	0x00026840
        /*0640*/ 	.short	0x0100
        /*0642*/ 	.byte	0x08
	.zero		1


	//   ....[7]....
        /*0644*/ 	.word	0x000004d0
        /*0648*/ 	.word	0x000000ff
        /*064c*/ 	.word	0x00026838
        /*0650*/ 	.short	0x0100
        /*0652*/ 	.byte	0x08
	.zero		1


	//   ....[8]....
        /*0654*/ 	.word	0x000004e0
        /*0658*/ 	.word	0x000000ff
        /*065c*/ 	.word	0x00026848
        /*0660*/ 	.short	0x0100
        /*0662*/ 	.byte	0x08
	.zero		1


	//   ....[9]....
        /*0664*/ 	.word	0x00001170
        /*0668*/ 	.word	0x00000011
        /*066c*/ 	.word	0x00026800
        /*0670*/ 	.short	0x010a
        /*0672*/ 	.byte	0x3f
	.zero		1


	//   ....[10]....
        /*0674*/ 	.word	0x000011a0
        /*0678*/ 	.word	0x00000011
        /*067c*/ 	.word	0x00026800
        /*0680*/ 	.short	0x010a
        /*0682*/ 	.byte	0x3f
	.zero		1


	//   ....[11]....
        /*0684*/ 	.word	0x00001c60
        /*0688*/ 	.word	0x00000006
        /*068c*/ 	.word	0x00026810
        /*0690*/ 	.short	0x010a
        /*0692*/ 	.byte	0x3f
	.zero		1


	//   ....[12]....
        /*0694*/ 	.word	0x00001cd0
        /*0698*/ 	.word	0x00000006
        /*069c*/ 	.word	0x00026810
        /*06a0*/ 	.short	0x010a
        /*06a2*/ 	.byte	0x3f
	.zero		1


	//   ....[13]....
        /*06a4*/ 	.word	0x00002090
        /*06a8*/ 	.word	0x00000006
        /*06ac*/ 	.word	0x00026830
        /*06b0*/ 	.short	0x010a
        /*06b2*/ 	.byte	0x3f
	.zero		1


	//   ....[14]....
        /*06b4*/ 	.word	0x00002110
        /*06b8*/ 	.word	0x00000006
        /*06bc*/ 	.word	0x00026830
        /*06c0*/ 	.short	0x010a
        /*06c2*/ 	.byte	0x3f
	.zero		1


	//   ....[15]....
        /*06c4*/ 	.word	0x00005650
        /*06c8*/ 	.word	0x00000007
        /*06cc*/ 	.word	0x00000000
        /*06d0*/ 	.short	0x0101
        /*06d2*/ 	.byte	0x3f
	.zero		1


	//   ....[16]....
        /*06d4*/ 	.word	0x000059e0
        /*06d8*/ 	.word	0x00000006
        /*06dc*/ 	.word	0x00000000
        /*06e0*/ 	.short	0x0101
        /*06e2*/ 	.byte	0x3f
	.zero		1


	//   ....[17]....
        /*06e4*/ 	.word	0x00006110
        /*06e8*/ 	.word	0x00000006
        /*06ec*/ 	.word	0x00026810
        /*06f0*/ 	.short	0x010a
        /*06f2*/ 	.byte	0x3f
	.zero		1


	//   ....[18]....
        /*06f4*/ 	.word	0x00006190
        /*06f8*/ 	.word	0x00000006
        /*06fc*/ 	.word	0x00026810
        /*0700*/ 	.short	0x010a
        /*0702*/ 	.byte	0x3f
	.zero		1


	//   ....[19]....
        /*0704*/ 	.word	0x00006510
        /*0708*/ 	.word	0x00000006
        /*070c*/ 	.word	0x00026830
        /*0710*/ 	.short	0x010a
        /*0712*/ 	.byte	0x3f
	.zero		1


	//   ....[20]....
        /*0714*/ 	.word	0x000065a0
        /*0718*/ 	.word	0x00000006
        /*071c*/ 	.word	0x00026830
        /*0720*/ 	.short	0x010a
        /*0722*/ 	.byte	0x3f
	.zero		1


	//   ....[21]....
        /*0724*/ 	.word	0x00009800
        /*0728*/ 	.word	0x00000005
        /*072c*/ 	.word	0x00000000
        /*0730*/ 	.short	0x0101
        /*0732*/ 	.byte	0x3f
	.zero		1


	//   ....[22]....
        /*0734*/ 	.word	0x00009bb0
        /*0738*/ 	.word	0x00000006
        /*073c*/ 	.word	0x00000000
        /*0740*/ 	.short	0x0101
        /*0742*/ 	.byte	0x3f
	.zero		1


	//   ....[23]....
        /*0744*/ 	.word	0x0000baa0
        /*0748*/ 	.word	0x00000000
        /*074c*/ 	.word	0x00026820
        /*0750*/ 	.short	0x010a
        /*0752*/ 	.byte	0x3f
	.zero		1


	//   ....[24]....
        /*0754*/ 	.word	0x0000bff0
        /*0758*/ 	.word	0x00000000
        /*075c*/ 	.word	0x00026840
        /*0760*/ 	.short	0x010a
        /*0762*/ 	.byte	0x3f
	.zero		1


	//   ....[25]....
        /*0764*/ 	.word	0x0000c240
        /*0768*/ 	.word	0x00000000
        /*076c*/ 	.word	0x00026828
        /*0770*/ 	.short	0x010a
        /*0772*/ 	.byte	0x3f
	.zero		1


	//   ....[26]....
        /*0774*/ 	.word	0x0000c4b0
        /*0778*/ 	.word	0x00000000
        /*077c*/ 	.word	0x00026848
        /*0780*/ 	.short	0x010a
        /*0782*/ 	.byte	0x3f
	.zero		1


	//   ....[27]....
        /*0784*/ 	.word	0x0000c6b0
        /*0788*/ 	.word	0x00000000
        /*078c*/ 	.word	0x00026820
        /*0790*/ 	.short	0x010a
        /*0792*/ 	.byte	0x3f
	.zero		1


	//   ....[28]....
        /*0794*/ 	.word	0x0000c960
        /*0798*/ 	.word	0x00000000
        /*079c*/ 	.word	0x00026840
        /*07a0*/ 	.short	0x010a
        /*07a2*/ 	.byte	0x3f
	.zero		1


	//   ....[29]....
        /*07a4*/ 	.word	0x0000cb80
        /*07a8*/ 	.word	0x00000000
        /*07ac*/ 	.word	0x00026828
        /*07b0*/ 	.short	0x010a
        /*07b2*/ 	.byte	0x3f
	.zero		1


	//   ....[30]....
        /*07b4*/ 	.word	0x0000ce40
        /*07b8*/ 	.word	0x00000004
        /*07bc*/ 	.word	0x00026840
        /*07c0*/ 	.short	0x010a
        /*07c2*/ 	.byte	0x3f
	.zero		1


	//   ....[31]....
        /*07c4*/ 	.word	0x0000d250
        /*07c8*/ 	.word	0x00000007
        /*07cc*/ 	.word	0x00000000
        /*07d0*/ 	.short	0x010a
        /*07d2*/ 	.byte	0x3f
	.zero		1


	//   ....[32]....
        /*07d4*/ 	.word	0x0000d2a0
        /*07d8*/ 	.word	0x00000003
        /*07dc*/ 	.word	0x00000000
        /*07e0*/ 	.short	0x010a
        /*07e2*/ 	.byte	0x3f
	.zero		1


	//   ....[33]....
        /*07e4*/ 	.word	0x0000d300
        /*07e8*/ 	.word	0x00000005
        /*07ec*/ 	.word	0x00000000
        /*07f0*/ 	.short	0x010a
        /*07f2*/ 	.byte	0x3f
	.zero		1


	//   ....[34]....
        /*07f4*/ 	.word	0x0000d330
        /*07f8*/ 	.word	0x00000003
        /*07fc*/ 	.word	0x00000000
        /*0800*/ 	.short	0x010a
        /*0802*/ 	.byte	0x3f
	.zero		1


	//   ....[35]....
        /*0804*/ 	.word	0x0000d400
        /*0808*/ 	.word	0x00000011
        /*080c*/ 	.word	0x00026800
        /*0810*/ 	.short	0x010a
        /*0812*/ 	.byte	0x3f
	.zero		1


	//   ....[36]....
        /*0814*/ 	.word	0x0000d450
        /*0818*/ 	.word	0x00000006
        /*081c*/ 	.word	0x00026810
        /*0820*/ 	.short	0x010a
        /*0822*/ 	.byte	0x3f
	.zero		1


	//   ....[37]....
        /*0824*/ 	.word	0x0000d4a0
        /*0828*/ 	.word	0x00000006
        /*082c*/ 	.word	0x00026830
        /*0830*/ 	.short	0x010a
        /*0832*/ 	.byte	0x3f
	.zero		1


	//   ....[38]....
        /*0834*/ 	.word	0x0000d4f0
        /*0838*/ 	.word	0x00000006
        /*083c*/ 	.word	0x00026810
        /*0840*/ 	.short	0x010a
        /*0842*/ 	.byte	0x3f
	.zero		1


	//   ....[39]....
        /*0844*/ 	.word	0x0000d540
        /*0848*/ 	.word	0x00000006
        /*084c*/ 	.word	0x00026830
        /*0850*/ 	.short	0x010a
        /*0852*/ 	.byte	0x3f
	.zero		1


	//   ....[40]....
        /*0854*/ 	.word	0x0000d590
        /*0858*/ 	.word	0x00000000
        /*085c*/ 	.word	0x00026820
        /*0860*/ 	.short	0x010a
        /*0862*/ 	.byte	0x3f
	.zero		1


	//   ....[41]....
        /*0864*/ 	.word	0x0000d5e0
        /*0868*/ 	.word	0x00000000
        /*086c*/ 	.word	0x00026840
        /*0870*/ 	.short	0x010a
        /*0872*/ 	.byte	0x3f
	.zero		1


	//   ....[42]....
        /*0874*/ 	.word	0x0000d630
        /*0878*/ 	.word	0x00000000
        /*087c*/ 	.word	0x00026828
        /*0880*/ 	.short	0x010a
        /*0882*/ 	.byte	0x3f
	.zero		1


	//   ....[43]....
        /*0884*/ 	.word	0x0000d680
        /*0888*/ 	.word	0x00000000
        /*088c*/ 	.word	0x00026848
        /*0890*/ 	.short	0x010a
        /*0892*/ 	.byte	0x3f
	.zero		1


	//   ....[44]....
        /*0894*/ 	.word	0x0000d6e0
        /*0898*/ 	.word	0x00000000
        /*089c*/ 	.word	0x00026820
        /*08a0*/ 	.short	0x010a
        /*08a2*/ 	.byte	0x3f
	.zero		1


	//   ....[45]....
        /*08a4*/ 	.word	0x0000d730
        /*08a8*/ 	.word	0x00000000
        /*08ac*/ 	.word	0x00026840
        /*08b0*/ 	.short	0x010a
        /*08b2*/ 	.byte	0x3f
	.zero		1


	//   ....[46]....
        /*08b4*/ 	.word	0x0000d780
        /*08b8*/ 	.word	0x00000000
        /*08bc*/ 	.word	0x00026828
        /*08c0*/ 	.short	0x010a
        /*08c2*/ 	.byte	0x3f
	.zero		1


	//   ....[47]....
        /*08c4*/ 	.word	0x0000d7d0
        /*08c8*/ 	.word	0x00000004
        /*08cc*/ 	.word	0x00026840
        /*08d0*/ 	.short	0x010a
        /*08d2*/ 	.byte	0x3f
	.zero		1


	//   ....[48]....
        /*08d4*/ 	.word	0x0000d8a0
        /*08d8*/ 	.word	0x00000007
        /*08dc*/ 	.word	0x00000000
        /*08e0*/ 	.short	0x010a
        /*08e2*/ 	.byte	0x3f
	.zero		1


	//   ....[49]....
        /*08e4*/ 	.word	0x0000d8f0
        /*08e8*/ 	.word	0x00000003
        /*08ec*/ 	.word	0x00000000
        /*08f0*/ 	.short	0x010a
        /*08f2*/ 	.byte	0x3f
	.zero		1


	//   ....[50]....
        /*08f4*/ 	.word	0x0000d940
        /*08f8*/ 	.word	0x00000005
        /*08fc*/ 	.word	0x00000000
        /*0900*/ 	.short	0x010a
        /*0902*/ 	.byte	0x3f
	.zero		1


	//----- nvinfo : EIATTR_NUM_MBARRIERS
	.align		4
.L_870:
        /*0904*/ 	.byte	0x03, 0x38
        /*0906*/ 	.short	0x0009


	//----- nvinfo : EIATTR_EXIT_INSTR_OFFSETS
	.align		4
        /*0908*/ 	.byte	0x04, 0x1c
        /*090a*/ 	.short	(.L_872 - .L_871)


	//   ....[0]....
.L_871:
        /*090c*/ 	.word	0x0000d380


	//----- nvinfo : EIATTR_MAX_THREADS
	.align		4
.L_872:
        /*0910*/ 	.byte	0x04, 0x05
        /*0912*/ 	.short	(.L_874 - .L_873)
.L_873:
        /*0914*/ 	.word	0x00000180
        /*0918*/ 	.word	0x00000001
        /*091c*/ 	.word	0x00000001


	//----- nvinfo : EIATTR_CRS_STACK_SIZE
	.align		4
.L_874:
        /*0920*/ 	.byte	0x04, 0x1e
        /*0922*/ 	.short	(.L_876 - .L_875)
.L_875:
        /*0924*/ 	.word	0x00000000


	//----- nvinfo : EIATTR_CBANK_PARAM_SIZE
	.align		4
.L_876:
        /*0928*/ 	.byte	0x03, 0x19
        /*092a*/ 	.short	0x0770


	//----- nvinfo : EIATTR_PARAM_CBANK
	.align		4
        /*092c*/ 	.byte	0x04, 0x0a
        /*092e*/ 	.short	(.L_878 - .L_877)
	.align		4
.L_877:
        /*0930*/ 	.word	index@(.nv.constant0._ZN7cutlass13device_kernelIN5flash11enable_sm90INS1_16FlashAttnBwdSm90INS1_25CollectiveMainloopBwdSm90ILi2ELi2ELi2EN4cute5tupleIJNS5_1CILi1EEES8_S8_EEENS6_IJNS7_ILi96EEENS7_ILi128EEENS7_ILi64EEEEEENS_6half_tEfNS_4arch4Sm90ELb1ELb0ELb1ELb0ELb0ELb1ELb0ELb1ELi2ELi1ELi2ELi2ELb0EEENS1_24CollectiveEpilogueBwdGQAISD_fSG_Li256ELb0ELb0EEENS1_25SingleTileBwdLPTSchedulerILb0ELi128ELb0EEEEEEEEEvNT_6ParamsE)
        /*0934*/ 	.short	0x0210
        /*0936*/ 	.short	0x0770


	//----- nvinfo : EIATTR_SW_WAR
	.align		4
.L_878:
        /*0938*/ 	.byte	0x04, 0x36
        /*093a*/ 	.short	(.L_880 - .L_879)
.L_879:
        /*093c*/ 	.word	0x00000008
.L_880:


//--------------------- .nv.info._ZN7cutlass13device_kernelIN5flash11enable_sm90INS1_16FlashAttnBwdSm90INS1_25CollectiveMainloopBwdSm90ILi2ELi2ELi2EN4cute5tupleIJNS5_1CILi1EEES8_S8_EEENS6_IJNS7_ILi96EEENS7_ILi128EEENS7_ILi64EEEEEENS_6half_tEfNS_4arch4Sm90ELb1ELb0ELb1ELb0ELb1ELb1ELb0ELb1ELi2ELi1ELi2ELi2ELb0EEENS1_24CollectiveEpilogueBwdGQAISD_fSG_Li256ELb0ELb1EEENS1_25SingleTileBwdLPTSchedulerILb0ELi128ELb1EEEEEEEEEvNT_6ParamsE --------------------------
	.section	.nv.info._ZN7cutlass13device_kernelIN5flash11enable_sm90INS1_16FlashAttnBwdSm90INS1_25CollectiveMainloopBwdSm90ILi2ELi2ELi2EN4cute5tupleIJNS5_1CILi1EEES8_S8_EEENS6_IJNS7_ILi96EEENS7_ILi128EEENS7_ILi64EEEEEENS_6half_tEfNS_4arch4Sm90ELb1ELb0ELb1ELb0ELb1ELb1ELb0ELb1ELi2ELi1ELi2ELi2ELb0EEENS1_24CollectiveEpilogueBwdGQAISD_fSG_Li256ELb0ELb1EEENS1_25SingleTileBwdLPTSchedulerILb0ELi128ELb1EEEEEEEEEvNT_6ParamsE,"",@"SHT_CUDA_INFO"
	.sectionflags	@""
	.align	4


	//----- nvinfo : EIATTR_CUDA_API_VERSION
	.align		4
        /*0000*/ 	.byte	0x04, 0x37
        /*0002*/ 	.short	(.L_882 - .L_881)
.L_881:
        /*0004*/ 	.word	0x00000082


	//----- nvinfo : EIATTR_KPARAM_INFO
	.align		4
.L_882:
        /*0008*/ 	.byte	0x04, 0x17
        /*000a*/ 	.short	(.L_884 - .L_883)
.L_883:
        /*000c*/ 	.word	0x00000000
        /*0010*/ 	.short	0x0000
        /*0012*/ 	.short	0x0070
        /*0014*/ 	.byte	0x00, 0xf0, 0x01, 0x1c


	//----- nvinfo : EIATTR_SPARSE_MMA_MASK
	.align		4
.L_884:
        /*0018*/ 	.byte	0x03, 0x50
        /*001a*/ 	.short	0x0000


	//----- nvinfo : EIATTR_MAXREG_COUNT
	.align		4
        /*001c*/ 	.byte	0x03, 0x1b
        /*001e*/ 	.short	0x00a8


	//----- nvinfo : EIATTR_NUM_BARRIERS
	.align		4
        /*0020*/ 	.byte	0x02, 0x4c
        /*0022*/ 	.byte	0x10
	.zero		1


	//----- nvinfo : EIATTR_EXTERNS
	.align		4
        /*0024*/ 	.byte	0x04, 0x0f
        /*0026*/ 	.short	(.L_886 - .L_885)


	//   ....[0]....
	.align		4
.L_885:
        /*0028*/ 	.word	index@(__assertfail)


	//----- nvinfo : EIATTR_ANNOTATIONS
	.align		4
.L_886:
        /*002c*/ 	.byte	0x04, 0x55
        /*002e*/ 	.short	(.L_888 - .L_887)


	//   ....[0]....
.L_887:
        /* <DEDUP_REMOVED lines=32> */


	//----- nvinfo : EIATTR_MERCURY_ISA_VERSION
	.align		4
.L_888:
        /*0218*/ 	.byte	0x03, 0x5f
        /*021a*/ 	.short	0x0101


	//----- nvinfo : EIATTR_INT_WARP_WIDE_INSTR_OFFSETS
	.align		4
        /*021c*/ 	.byte	0x04, 0x31
        /*021e*/ 	.short	(.L_890 - .L_889)


	//   ....[0]....
.L_889:
        /*0220*/ 	.word	0x00000180


	//   ....[1]....
        /*0224*/ 	.word	0x00000240


	//   ....[2]....
        /*0228*/ 	.word	0x0000b650


	//   ....[3]....
        /*022c*/ 	.word	0x0000bcc0


	//   ....[4]....
        /*0230*/ 	.word	0x0000c1e0


	//----- nvinfo : EIATTR_COOP_GROUP_MASK_REGIDS
	.align		4
.L_890:
        /*0234*/ 	.byte	0x04, 0x29
        /*0236*/ 	.short	(.L_892 - .L_891)


	//   ....[0]....
.L_891:
        /*0238*/ 	.word	0xffffffff


	//   ....[1]....
        /*023c*/ 	.word	0xffffffff


	//   ....[2]....
        /*0240*/ 	.word	0xffffffff


	//   ....[3]....
        /*0244*/ 	.word	0xffffffff


	//   ....[4]....
        /*0248*/ 	.word	0xffffffff


	//   ....[5]....
        /*024c*/ 	.word	0xffffffff


	//   ....[6]....
        /*0250*/ 	.word	0xffffffff


	//   ....[7]....
        /*0254*/ 	.word	0xffffffff


	//   ....[8]....
        /*0258*/ 	.word	0xffffffff


	//   ....[9]....
        /*025c*/ 	.word	0xffffffff


	//   ....[10]....
        /*0260*/ 	.word	0xffffffff


	//   ....[11]....
        /*0264*/ 	.word	0xffffffff


	//   ....[12]....
        /*0268*/ 	.word	0xffffffff


	//   ....[13]....
        /*026c*/ 	.word	0xffffffff


	//   ....[14]....
        /*0270*/ 	.word	0xffffffff


	//   ....[15]....
        /*0274*/ 	.word	0xffffffff


	//   ....[16]....
        /*0278*/ 	.word	0xffffffff


	//   ....[17]....
        /*027c*/ 	.word	0xffffffff


	//   ....[18]....
        /*0280*/ 	.word	0xffffffff


	//   ....[19]....
        /*0284*/ 	.word	0xffffffff


	//   ....[20]....
        /*0288*/ 	.word	0xffffffff


	//   ....[21]....
        /*028c*/ 	.word	0xffffffff


	//   ....[22]....
        /*0290*/ 	.word	0xffffffff


	//   ....[23]....
        /*0294*/ 	.word	0xffffffff


	//   ....[24]....
        /*0298*/ 	.word	0xffffffff


	//   ....[25]....
        /*029c*/ 	.word	0xffffffff


	//   ....[26]....
        /*02a0*/ 	.word	0xffffffff


	//   ....[27]....
        /*02a4*/ 	.word	0xffffffff


	//   ....[28]....
        /*02a8*/ 	.word	0xffffffff


	//   ....[29]....
        /*02ac*/ 	.word	0xffffffff


	//   ....[30]....
        /*02b0*/ 	.word	0xffffffff


	//   ....[31]....
        /*02b4*/ 	.word	0xffffffff


	//   ....[32]....
        /*02b8*/ 	.word	0xffffffff


	//   ....[33]....
        /*02bc*/ 	.word	0xffffffff


	//   ....[34]....
        /*02c0*/ 	.word	0xffffffff


	//   ....[35]....
        /*02c4*/ 	.word	0xffffffff


	//   ....[36]....
        /*02c8*/ 	.word	0xffffffff


	//   ....[37]....
        /*02cc*/ 	.word	0xffffffff


	//   ....[38]....
        /*02d0*/ 	.word	0xffffffff


	//   ....[39]....
        /*02d4*/ 	.word	0xffffffff


	//   ....[40]....
        /*02d8*/ 	.word	0xffffffff


	//   ....[41]....
        /*02dc*/ 	.word	0xffffffff


	//   ....[42]....
        /*02e0*/ 	.word	0xffffffff


	//   ....[43]....
        /*02e4*/ 	.word	0xffffffff


	//   ....[44]....
        /*02e8*/ 	.word	0xffffffff


	//   ....[45]....
        /*02ec*/ 	.word	0xffffffff


	//   ....[46]....
        /*02f0*/ 	.word	0xffffffff


	//   ....[47]....
        /*02f4*/ 	.word	0xffffffff


	//   ....[48]....
        /*02f8*/ 	.word	0xffffffff


	//   ....[49]....
        /*02fc*/ 	.word	0xffffffff


	//   ....[50]....
        /*0300*/ 	.word	0xffffffff


	//   ....[51]....
        /*0304*/ 	.word	0xffffffff


	//   ....[52]....
        /*0308*/ 	.word	0xffffffff


	//   ....[53]....
        /*030c*/ 	.word	0xffffffff


	//   ....[54]....
        /*0310*/ 	.word	0xffffffff


	//   ....[55]....
        /*0314*/ 	.word	0xffffffff


	//   ....[56]....
        /*0318*/ 	.word	0xffffffff


	//   ....[57]....
        /*031c*/ 	.word	0xffffffff


	//   ....[58]....
        /*0320*/ 	.word	0xffffffff


	//   ....[59]....
        /*0324*/ 	.word	0xffffffff


	//   ....[60]....
        /*0328*/ 	.word	0xffffffff


	//   ....[61]....
        /*032c*/ 	.word	0xffffffff


	//   ....[62]....
        /*0330*/ 	.word	0xffffffff


	//   ....[63]....
        /*0334*/ 	.word	0xffffffff


	//   ....[64]....
        /*0338*/ 	.word	0xffffffff


	//   ....[65]....
        /*033c*/ 	.word	0xffffffff


	//   ....[66]....
        /*0340*/ 	.word	0xffffffff


	//   ....[67]....
        /*0344*/ 	.word	0xffffffff


	//   ....[68]....
        /*0348*/ 	.word	0xffffffff


	//   ....[69]....
        /*034c*/ 	.word	0xffffffff


	//   ....[70]....
        /*0350*/ 	.word	0xffffffff


	//   ....[71]....
        /*0354*/ 	.word	0xffffffff


	//   ....[72]....
        /*0358*/ 	.word	0xffffffff


	//   ....[73]....
        /*035c*/ 	.word	0xffffffff


	//   ....[74]....
        /*0360*/ 	.word	0xffffffff


	//   ....[75]....
        /*0364*/ 	.word	0xffffffff


	//   ....[76]....
        /*0368*/ 	.word	0xffffffff


	//   ....[77]....
        /*036c*/ 	.word	0xffffffff


	//   ....[78]....
        /*0370*/ 	.word	0xffffffff


	//   ....[79]....
        /*0374*/ 	.word	0xffffffff


	//   ....[80]....
        /*0378*/ 	.word	0xffffffff


	//   ....[81]....
        /*037c*/ 	.word	0xffffffff


	//   ....[82]....
        /*0380*/ 	.word	0xffffffff


	//   ....[83]....
        /*0384*/ 	.word	0xffffffff


	//   ....[84]....
        /*0388*/ 	.word	0xffffffff


	//   ....[85]....
        /*038c*/ 	.word	0xffffffff


	//   ....[86]....
        /*0390*/ 	.word	0xffffffff


	//   ....[87]....
        /*0394*/ 	.word	0xffffffff


	//   ....[88]....
        /*0398*/ 	.word	0xffffffff


	//   ....[89]....
        /*039c*/ 	.word	0xffffffff


	//   ....[90]....
        /*03a0*/ 	.word	0xffffffff


	//   ....[91]....
        /*03a4*/ 	.word	0xffffffff


	//   ....[92]....
        /*03a8*/ 	.word	0xffffffff


	//   ....[93]....
        /*03ac*/ 	.word	0xffffffff


	//   ....[94]....
        /*03b0*/ 	.word	0xffffffff


	//   ....[95]....
        /*03b4*/ 	.word	0xffffffff


	//   ....[96]....
        /*03b8*/ 	.word	0xffffffff


	//   ....[97]....
        /*03bc*/ 	.word	0xffffffff


	//   ....[98]....
        /*03c0*/ 	.word	0xffffffff


	//   ....[99]....
        /*03c4*/ 	.word	0xffffffff


	//   ....[100]....
        /*03c8*/ 	.word	0xffffffff


	//   ....[101]....
        /*03cc*/ 	.word	0xffffffff


	//   ....[102]....
        /*03d0*/ 	.word	0xffffffff


	//   ....[103]....
        /*03d4*/ 	.word	0xffffffff


	//   ....[104]....
        /*03d8*/ 	.word	0xffffffff


	//   ....[105]....
        /*03dc*/ 	.word	0xffffffff


	//   ....[106]....
        /*03e0*/ 	.word	0xffffffff


	//   ....[107]....
        /*03e4*/ 	.word	0xffffffff


	//   ....[108]....
        /*03e8*/ 	.word	0xffffffff


	//   ....[109]....
        /*03ec*/ 	.word	0xffffffff


	//   ....[110]....
        /*03f0*/ 	.word	0xffffffff


	//   ....[111]....
        /*03f4*/ 	.word	0xffffffff


	//   ....[112]....
        /*03f8*/ 	.word	0xffffffff


	//   ....[113]....
        /*03fc*/ 	.word	0x0500000f


	//   ....[114]....
        /*0400*/ 	.word	0x0500000f


	//   ....[115]....
        /*0404*/ 	.word	0x0500000f


	//   ....[116]....
        /*0408*/ 	.word	0x0500000f


	//   ....[117]....
        /*040c*/ 	.word	0x0500000f


	//   ....[118]....
        /*0410*/ 	.word	0x0500000f


	//----- nvinfo : EIATTR_COOP_GROUP_INSTR_OFFSETS
	.align		4
.L_892:
        /*0414*/ 	.byte	0x04, 0x28
        /*0416*/ 	.short	(.L_894 - .L_893)


	//   ....[0]....
.L_893:
        /*0418*/ 	.word	0x00000060


	//   ....[1]....
        /*041c*/ 	.word	0x00000190


	//   ....[2]....
        /*0420*/ 	.word	0x00000220


	//   ....[3]....
        /*0424*/ 	.word	0x000003a0


	//   ....[4]....
        /*0428*/ 	.word	0x00000620


	//   ....[5]....
        /*042c*/ 	.word	0x00001100


	//   ....[6]....
        /*0430*/ 	.word	0x000024e0


	//   ....[7]....
        /*0434*/ 	.word	0x00002790


	//   ....[8]....
        /*0438*/ 	.word	0x000027d0


	//   ....[9]....
        /*043c*/ 	.word	0x00002f50


	//   ....[10]....
        /*0440*/ 	.word	0x00002ff0


	//   ....[11]....
        /*0444*/ 	.word	0x00003030


	//   ....[12]....
        /*0448*/ 	.word	0x00003040


	//   ....[13]....
        /*044c*/ 	.word	0x00003130


	//   ....[14]....
        /*0450*/ 	.word	0x00003160


	//   ....[15]....
        /*0454*/ 	.word	0x00003170


	//   ....[16]....
        /*0458*/ 	.word	0x00003190


	//   ....[17]....
        /*045c*/ 	.word	0x000031a0


	//   ....[18]....
        /*0460*/ 	.word	0x000031e0


	//   ....[19]....
        /*0464*/ 	.word	0x00003230


	//   ....[20]....
        /*0468*/ 	.word	0x000032b0


	//   ....[21]....
        /*046c*/ 	.word	0x000032f0


	//   ....[22]....
        /*0470*/ 	.word	0x00003350


	//   ....[23]....
        /*0474*/ 	.word	0x00003380


	//   ....[24]....
        /*0478*/ 	.word	0x000033a0


	//   ....[25]....
        /*047c*/ 	.word	0x00003440


	//   ....[26]....
        /*0480*/ 	.word	0x00003480


	//   ....[27]....
        /*0484*/ 	.word	0x000034b0


	//   ....[28]....
        /*0488*/ 	.word	0x000034d0


	//   ....[29]....
        /*048c*/ 	.word	0x000034f0


	//   ....[30]....
        /*0490*/ 	.word	0x00003540


	//   ....[31]....
        /*0494*/ 	.word	0x000035c0


	//   ....[32]....
        /*0498*/ 	.word	0x00003630


	//   ....[33]....
        /*049c*/ 	.word	0x00003660


	//   ....[34]....
        /*04a0*/ 	.word	0x00003690


	//   ....[35]....
        /*04a4*/ 	.word	0x000036c0


	//   ....[36]....
        /*04a8*/ 	.word	0x000037d0


	//   ....[37]....
        /*04ac*/ 	.word	0x00003800


	//   ....[38]....
        /*04b0*/ 	.word	0x00003a60


	//   ....[39]....
        /*04b4*/ 	.word	0x00003aa0


	//   ....[40]....
        /*04b8*/ 	.word	0x00003ac0


	//   ....[41]....
        /*04bc*/ 	.word	0x00003b30


	//   ....[42]....
        /*04c0*/ 	.word	0x00003b60


	//   ....[43]....
        /*04c4*/ 	.word	0x00003b70


	//   ....[44]....
        /*04c8*/ 	.word	0x00003ba0


	//   ....[45]....
        /*04cc*/ 	.word	0x00003bb0


	//   ....[46]....
        /*04d0*/ 	.word	0x00003e30


	//   ....[47]....
        /*04d4*/ 	.word	0x00003e50


	//   ....[48]....
        /*04d8*/ 	.word	0x00003e80


	//   ....[49]....
        /*04dc*/ 	.word	0x00003eb0


	//   ....[50]....
        /*04e0*/ 	.word	0x00003ed0


	//   ....[51]....
        /*04e4*/ 	.word	0x00003ee0


	//   ....[52]....
        /*04e8*/ 	.word	0x00003ef0


	//   ....[53]....
        /*04ec*/ 	.word	0x00003f20


	//   ....[54]....
        /*04f0*/ 	.word	0x00006720


	//   ....[55]....
        /*04f4*/ 	.word	0x00006730


	//   ....[56]....
        /*04f8*/ 	.word	0x00006740


	//   ....[57]....
        /*04fc*/ 	.word	0x00006750


	//   ....[58]....
        /*0500*/ 	.word	0x00006760


	//   ....[59]....
        /*0504*/ 	.word	0x00006770


	//   ....[60]....
        /*0508*/ 	.word	0x00006780


	//   ....[61]....
        /*050c*/ 	.word	0x00006790


	//   ....[62]....
        /*0510*/ 	.word	0x000067a0


	//   ....[63]....
        /*0514*/ 	.word	0x000067b0


	//   ....[64]....
        /*0518*/ 	.word	0x000068a0


	//   ....[65]....
        /*051c*/ 	.word	0x00006940


	//   ....[66]....
        /*0520*/ 	.word	0x000069a0


	//   ....[67]....
        /*0524*/ 	.word	0x000069e0


	//   ....[68]....
        /*0528*/ 	.word	0x00006a20


	//   ....[69]....
        /*052c*/ 	.word	0x00006a60


	//   ....[70]....
        /*0530*/ 	.word	0x00006ae0


	//   ....[71]....
        /*0534*/ 	.word	0x00006c60


	//   ....[72]....
        /*0538*/ 	.word	0x00006c80


	//   ....[73]....
        /*053c*/ 	.word	0x00006ca0


	//   ....[74]....
        /*0540*/ 	.word	0x000071f0


	//   ....[75]....
        /*0544*/ 	.word	0x000072a0


	//   ....[76]....
        /*0548*/ 	.word	0x00007340


	//   ....[77]....
        /*054c*/ 	.word	0x000073a0


	//   ....[78]....
        /*0550*/ 	.word	0x00007580


	//   ....[79]....
        /*0554*/ 	.word	0x000075a0


	//   ....[80]....
        /*0558*/ 	.word	0x000075b0


	//   ....[81]....
        /*055c*/ 	.word	0x000075d0


	//   ....[82]....
        /*0560*/ 	.word	0x000075e0


	//   ....[83]....
        /*0564*/ 	.word	0x00007600


	//   ....[84]....
        /*0568*/ 	.word	0x000079e0


	//   ....[85]....
        /*056c*/ 	.word	0x00007a20


	//   ....[86]....
        /*0570*/ 	.word	0x00007f20


	//   ....[87]....
        /*0574*/ 	.word	0x00007f70


	//   ....[88]....
        /*0578*/ 	.word	0x00007f90


	//   ....[89]....
        /*057c*/ 	.word	0x00007fc0


	//   ....[90]....
        /*0580*/ 	.word	0x00007fd0


	//   ....[91]....
        /*0584*/ 	.word	0x00007ff0


	//   ....[92]....
        /*0588*/ 	.word	0x00008030


	//   ....[93]....
        /*058c*/ 	.word	0x00008070


	//   ....[94]....
        /*0590*/ 	.word	0x000080f0


	//   ....[95]....
        /*0594*/ 	.word	0x00008130


	//   ....[96]....
        /*0598*/ 	.word	0x00008190


	//   ....[97]....
        /*059c*/ 	.word	0x00008200


	//   ....[98]....
        /*05a0*/ 	.word	0x000082f0


	//   ....[99]....
        /*05a4*/ 	.word	0x00008330


	//   ....[100]....
        /*05a8*/ 	.word	0x00008370


	//   ....[101]....
        /*05ac*/ 	.word	0x000083a0


	//   ....[102]....
        /*05b0*/ 	.word	0x0000a3e0


	//   ....[103]....
        /*05b4*/ 	.word	0x0000a580


	//   ....[104]....
        /*05b8*/ 	.word	0x0000a7d0


	//   ....[105]....
        /*05bc*/ 	.word	0x0000a970


	//   ....[106]....
        /*05c0*/ 	.word	0x0000aa80


	//   ....[107]....
        /*05c4*/ 	.word	0x0000b250


	//   ....[108]....
        /*05c8*/ 	.word	0x0000b580


	//   ....[109]....
        /*05cc*/ 	.word	0x0000b940


	//   ....[110]....
        /*05d0*/ 	.word	0x0000bbf0


	//   ....[111]....
        /*05d4*/ 	.word	0x0000bea0


	//   ....[112]....
        /*05d8*/ 	.word	0x0000c110


	//   ....[113]....
        /*05dc*/ 	.word	0x0000e260


	//   ....[114]....
        /*05e0*/ 	.word	0x0000e450


	//   ....[115]....
        /*05e4*/ 	.word	0x0000e4c0


	//   ....[116]....
        /*05e8*/ 	.word	0x0000e530


	//   ....[117]....
        /*05ec*/ 	.word	0x0000e5a0


	//   ....[118]....
        /*05f0*/ 	.word	0x0000e610


	//----- nvinfo : EIATTR_REG_RECONFIG
	.align		4
.L_894:
        /*05f4*/ 	.byte	0x01, 0x54
	.zero		2


	//----- nvinfo : EIATTR_SYSCALL_OFFSETS
	.align		4
        /*05f8*/ 	.byte	0x04, 0x46
        /*05fa*/ 	.short	(.L_896 - .L_895)


	//   ....[0]....
.L_895:
        /*05fc*/ 	.word	0x00000d60


	//   ....[1]....
        /*0600*/ 	.word	0x00000e50


	//   ....[2]....
        /*0604*/ 	.word	0x00000fb0


	//   ....[3]....
        /*0608*/ 	.word	0x000010a0


	//----- nvinfo : EIATTR_MBARRIER_INSTR_OFFSETS
	.align		4
.L_896:
        /*060c*/ 	.byte	0x04, 0x39
        /*060e*/ 	.short	(.L_898 - .L_897)


	//   ....[0]....
.L_897:
        /*0610*/ 	.word	0x00000260
        /*0614*/ 	.word	0x000000ff
        /*0618*/ 	.word	0x00026800
        /*061c*/ 	.short	0x0100
        /*061e*/ 	.byte	0x06
	.zero		1


	//   ....[1]....
        /*0620*/ 	.word	0x00000350
        /*0624*/ 	.word	0x000000ff
        /*0628*/ 	.word	0x00026810
        /*062c*/ 	.short	0x0100
        /*062e*/ 	.byte	0x08
	.zero		1


	//   ....[2]....
        /*0630*/ 	.word	0x00000360
        /*0634*/ 	.word	0x000000ff
        /*0638*/ 	.word	0x00026820
        /*063c*/ 	.short	0x0100
        /*063e*/ 	.byte	0x08
	.zero		1


	//   ....[3]....
        /*0640*/ 	.word	0x00000370
        /*0644*/ 	.word	0x000000ff
        /*0648*/ 	.word	0x00026818
        /*064c*/ 	.short	0x0100
        /*064e*/ 	.byte	0x08
	.zero		1


	//   ....[4]....
        /*0650*/ 	.word	0x00000380
        /*0654*/ 	.word	0x000000ff
        /*0658*/ 	.word	0x00026828
        /*065c*/ 	.short	0x0100
        /*065e*/ 	.byte	0x08
	.zero		1


	//   ....[5]....
        /*0660*/ 	.word	0x000004b0
        /*0664*/ 	.word	0x000000ff
        /*0668*/ 	.word	0x00026830
        /*066c*/ 	.short	0x0100
        /*066e*/ 	.byte	0x08
	.zero		1


	//   ....[6]....
        /*0670*/ 	.word	0x000004c0
        /*0674*/ 	.word	0x000000ff
        /*0678*/ 	.word	0x00026840
        /*067c*/ 	.short	0x0100
        /*067e*/ 	.byte	0x08
	.zero		1


	//   ....[7]....
        /*0680*/ 	.word	0x000004d0
        /*0684*/ 	.word	0x000000ff
        /*0688*/ 	.word	0x00026838
        /*068c*/ 	.short	0x0100
        /*068e*/ 	.byte	0x08
	.zero		1


	//   ....[8]....
        /*0690*/ 	.word	0x000004e0
        /*0694*/ 	.word	0x000000ff
        /*0698*/ 	.word	0x00026848
        /*069c*/ 	.short	0x0100
        /*069e*/ 	.byte	0x08
	.zero		1


	//   ....[9]....
        /*06a0*/ 	.word	0x00001160
        /*06a4*/ 	.word	0x00000011
        /*06a8*/ 	.word	0x00026800
        /*06ac*/ 	.short	0x010a
        /*06ae*/ 	.byte	0x3f
	.zero		1


	//   ....[10]....
        /*06b0*/ 	.word	0x00001190
        /*06b4*/ 	.word	0x00000011
        /*06b8*/ 	.word	0x00026800
        /*06bc*/ 	.short	0x010a
        /*06be*/ 	.byte	0x3f
	.zero		1


	//   ....[11]....
        /*06c0*/ 	.word	0x00001c40
        /*06c4*/ 	.word	0x00000006
        /*06c8*/ 	.word	0x00026810
        /*06cc*/ 	.short	0x010a
        /*06ce*/ 	.byte	0x3f
	.zero		1


	//   ....[12]....
        /*06d0*/ 	.word	0x00001cb0
        /*06d4*/ 	.word	0x00000006
        /*06d8*/ 	.word	0x00026810
        /*06dc*/ 	.short	0x010a
        /*06de*/ 	.byte	0x3f
	.zero		1


	//   ....[13]....
        /*06e0*/ 	.word	0x00002070
        /*06e4*/ 	.word	0x00000006
        /*06e8*/ 	.word	0x00026830
        /*06ec*/ 	.short	0x010a
        /*06ee*/ 	.byte	0x3f
	.zero		1


	//   ....[14]....
        /*06f0*/ 	.word	0x000020f0
        /*06f4*/ 	.word	0x00000006
        /*06f8*/ 	.word	0x00026830
        /*06fc*/ 	.short	0x010a
        /*06fe*/ 	.byte	0x3f
	.zero		1


	//   ....[15]....
        /*0700*/ 	.word	0x00005630
        /*0704*/ 	.word	0x00000007
        /*0708*/ 	.word	0x00000000
        /*070c*/ 	.short	0x0101
        /*070e*/ 	.byte	0x3f
	.zero		1


	//   ....[16]....
        /*0710*/ 	.word	0x000059c0
        /*0714*/ 	.word	0x00000006
        /*0718*/ 	.word	0x00000000
        /*071c*/ 	.short	0x0101
        /*071e*/ 	.byte	0x3f
	.zero		1


	//   ....[17]....
        /*0720*/ 	.word	0x00006100
        /*0724*/ 	.word	0x00000006
        /*0728*/ 	.word	0x00026810
        /*072c*/ 	.short	0x010a
        /*072e*/ 	.byte	0x3f
	.zero		1


	//   ....[18]....
        /*0730*/ 	.word	0x00006180
        /*0734*/ 	.word	0x00000006
        /*0738*/ 	.word	0x00026810
        /*073c*/ 	.short	0x010a
        /*073e*/ 	.byte	0x3f
	.zero		1


	//   ....[19]....
        /*0740*/ 	.word	0x00006500
        /*0744*/ 	.word	0x00000006
        /*0748*/ 	.word	0x00026830
        /*074c*/ 	.short	0x010a
        /*074e*/ 	.byte	0x3f
	.zero		1


	//   ....[20]....
        /*0750*/ 	.word	0x00006590
        /*0754*/ 	.word	0x00000006
        /*0758*/ 	.word	0x00026830
        /*075c*/ 	.short	0x010a
        /*075e*/ 	.byte	0x3f
	.zero		1


	//   ....[21]....
        /*0760*/ 	.word	0x00009800
        /*0764*/ 	.word	0x00000005
        /*0768*/ 	.word	0x00000000
        /*076c*/ 	.short	0x0101
        /*076e*/ 	.byte	0x3f
	.zero		1


	//   ....[22]....
        /*0770*/ 	.word	0x00009ba0
        /*0774*/ 	.word	0x00000006
        /*0778*/ 	.word	0x00000000
        /*077c*/ 	.short	0x0101
        /*077e*/ 	.byte	0x3f
	.zero		1


	//   ....[23]....
        /*0780*/ 	.word	0x0000c930
        /*0784*/ 	.word	0x00000000
        /*0788*/ 	.word	0x00026820
        /*078c*/ 	.short	0x010a
        /*078e*/ 	.byte	0x3f
	.zero		1


	//   ....[24]....
        /*0790*/ 	.word	0x0000ce80
        /*0794*/ 	.word	0x00000000
        /*0798*/ 	.word	0x00026840
        /*079c*/ 	.short	0x010a
        /*079e*/ 	.byte	0x3f
	.zero		1


	//   ....[25]....
        /*07a0*/ 	.word	0x0000d0d0
        /*07a4*/ 	.word	0x00000000
        /*07a8*/ 	.word	0x00026828
        /*07ac*/ 	.short	0x010a
        /*07ae*/ 	.byte	0x3f
	.zero		1


	//   ....[26]....
        /*07b0*/ 	.word	0x0000d340
        /*07b4*/ 	.word	0x00000000
        /*07b8*/ 	.word	0x00026848
        /*07bc*/ 	.short	0x010a
        /*07be*/ 	.byte	0x3f
	.zero		1


	//   ....[27]....
        /*07c0*/ 	.word	0x0000d540
        /*07c4*/ 	.word	0x00000000
        /*07c8*/ 	.word	0x00026820
        /*07cc*/ 	.short	0x010a
        /*07ce*/ 	.byte	0x3f
	.zero		1


	//   ....[28]....
        /*07d0*/ 	.word	0x0000d7f0
        /*07d4*/ 	.word	0x00000000
        /*07d8*/ 	.word	0x00026840
        /*07dc*/ 	.short	0x010a
        /*07de*/ 	.byte	0x3f
	.zero		1


	//   ....[29]....
        /*07e0*/ 	.word	0x0000da10
        /*07e4*/ 	.word	0x00000000
        /*07e8*/ 	.word	0x00026828
        /*07ec*/ 	.short	0x010a
        /*07ee*/ 	.byte	0x3f
	.zero		1


	//   ....[30]....
        /*07f0*/ 	.word	0x0000dcd0
        /*07f4*/ 	.word	0x00000004
        /*07f8*/ 	.word	0x00026840
        /*07fc*/ 	.short	0x010a
        /*07fe*/ 	.byte	0x3f
	.zero		1


	//   ....[31]....
        /*0800*/ 	.word	0x0000e0d0
        /*0804*/ 	.word	0x00000007
        /*0808*/ 	.word	0x00000000
        /*080c*/ 	.short	0x010a
        /*080e*/ 	.byte	0x3f
	.zero		1


	//   ....[32]....
        /*0810*/ 	.word	0x0000e130
        /*0814*/ 	.word	0x00000003
        /*0818*/ 	.word	0x00000000
        /*081c*/ 	.short	0x010a
        /*081e*/ 	.byte	0x3f
	.zero		1


	//   ....[33]....
        /*0820*/ 	.word	0x0000e190
        /*0824*/ 	.word	0x00000005
        /*0828*/ 	.word	0x00000000
        /*082c*/ 	.short	0x010a
        /*082e*/ 	.byte	0x3f
	.zero		1


	//   ....[34]....
        /*0830*/ 	.word	0x0000e1c0
        /*0834*/ 	.word	0x00000003
        /*0838*/ 	.word	0x00000000
        /*083c*/ 	.short	0x010a
        /*083e*/ 	.byte	0x3f
	.zero		1


	//   ....[35]....
        /*0840*/ 	.word	0x0000e290
        /*0844*/ 	.word	0x00000011
        /*0848*/ 	.word	0x00026800
        /*084c*/ 	.short	0x010a
        /*084e*/ 	.byte	0x3f
	.zero		1


	//   ....[36]....
        /*0850*/ 	.word	0x0000e2e0
        /*0854*/ 	.word	0x00000006
        /*0858*/ 	.word	0x00026810
        /*085c*/ 	.short	0x010a
        /*085e*/ 	.byte	0x3f
	.zero		1


	//   ....[37]....
        /*0860*/ 	.word	0x0000e330
        /*0864*/ 	.word	0x00000006
        /*0868*/ 	.word	0x00026830
        /*086c*/ 	.short	0x010a
        /*086e*/ 	.byte	0x3f
	.zero		1


	//   ....[38]....
        /*0870*/ 	.word	0x0000e380
        /*0874*/ 	.word	0x00000006
        /*0878*/ 	.word	0x00026810
        /*087c*/ 	.short	0x010a
        /*087e*/ 	.byte	0x3f
	.zero		1


	//   ....[39]....
        /*0880*/ 	.word	0x0000e3d0
        /*0884*/ 	.word	0x00000006
        /*0888*/ 	.word	0x00026830
        /*088c*/ 	.short	0x010a
        /*088e*/ 	.byte	0x3f
	.zero		1


	//   ....[40]....
        /*0890*/ 	.word	0x0000e650
        /*0894*/ 	.word	0x00000000
        /*0898*/ 	.word	0x00026820
        /*089c*/ 	.short	0x010a
        /*089e*/ 	.byte	0x3f
	.zero		1


	//   ....[41]....
        /*08a0*/ 	.word	0x0000e6a0
        /*08a4*/ 	.word	0x00000000
        /*08a8*/ 	.word	0x00026840
        /*08ac*/ 	.short	0x010a
        /*08ae*/ 	.byte	0x3f
	.zero		1


	//   ....[42]....
        /*08b0*/ 	.word	0x0000e6f0
        /*08b4*/ 	.word	0x00000000
        /*08b8*/ 	.word	0x00026828
        /*08bc*/ 	.short	0x010a
        /*08be*/ 	.byte	0x3f
	.zero		1


	//   ....[43]....
        /*08c0*/ 	.word	0x0000e740
        /*08c4*/ 	.word	0x00000000
        /*08c8*/ 	.word	0x00026848
        /*08cc*/ 	.short	0x010a
        /*08ce*/ 	.byte	0x3f
	.zero		1


	//   ....[44]....
        /*08d0*/ 	.word	0x0000e7a0
        /*08d4*/ 	.word	0x00000000
        /*08d8*/ 	.word	0x00026820
        /*08dc*/ 	.short	0x010a
        /*08de*/ 	.byte	0x3f
	.zero		1


	//   ....[45]....
        /*08e0*/ 	.word	0x0000e7f0
        /*08e4*/ 	.word	0x00000000
        /*08e8*/ 	.word	0x00026840
        /*08ec*/ 	.short	0x010a
        /*08ee*/ 	.byte	0x3f
	.zero		1


	//   ....[46]....
        /*08f0*/ 	.word	0x0000e840
        /*08f4*/ 	.word	0x00000000
        /*08f8*/ 	.word	0x00026828
        /*08fc*/ 	.short	0x010a
        /*08fe*/ 	.byte	0x3f
	.zero		1


	//   ....[47]....
        /*0900*/ 	.word	0x0000e890
        /*0904*/ 	.word	0x00000004
        /*0908*/ 	.word	0x00026840
        /*090c*/ 	.short	0x010a
        /*090e*/ 	.byte	0x3f
	.zero		1


	//   ....[48]....
        /*0910*/ 	.word	0x0000e960
        /*0914*/ 	.word	0x00000007
        /*0918*/ 	.word	0x00000000
        /*091c*/ 	.short	0x010a
        /*091e*/ 	.byte	0x3f
	.zero		1


	//   ....[49]....
        /*0920*/ 	.word	0x0000e9b0
        /*0924*/ 	.word	0x00000003
        /*0928*/ 	.word	0x00000000
        /*092c*/ 	.short	0x010a
        /*092e*/ 	.byte	0x3f
	.zero		1


	//   ....[50]....
        /*0930*/ 	.word	0x0000ea00
        /*0934*/ 	.word	0x00000005
        /*0938*/ 	.word	0x00000000
        /*093c*/ 	.short	0x010a
        /*093e*/ 	.byte	0x3f
	.zero		1


	//----- nvinfo : EIATTR_NUM_MBARRIERS
	.align		4
.L_898:
        /*0940*/ 	.byte	0x03, 0x38
        /*0942*/ 	.short	0x0009


	//----- nvinfo : EIATTR_EXIT_INSTR_OFFSETS
	.align		4
        /*0944*/ 	.byte	0x04, 0x1c
        /*0946*/ 	.short	(.L_900 - .L_899)


	//   ....[0]....
.L_899:
        /*0948*/ 	.word	0x0000e210


	//----- nvinfo : EIATTR_MAX_THREADS
	.align		4
.L_900:
        /*094c*/ 	.byte	0x04, 0x05
        /*094e*/ 	.short	(.L_902 - .L_901)
.L_901:
        /*0950*/ 	.word	0x00000180
        /*0954*/ 	.word	0x00000001
        /*0958*/ 	.word	0x00000001


	//----- nvinfo : EIATTR_CRS_STACK_SIZE
	.align		4
.L_902:
        /*095c*/ 	.byte	0x04, 0x1e
        /*095e*/ 	.short	(.L_904 - .L_903)
.L_903:
        /*0960*/ 	.word	0x00000000


	//----- nvinfo : EIATTR_CBANK_PARAM_SIZE
	.align		4
.L_904:
        /*0964*/ 	.byte	0x03, 0x19
        /*0966*/ 	.short	0x0770


	//----- nvinfo : EIATTR_PARAM_CBANK
	.align		4
        /*0968*/ 	.byte	0x04, 0x0a
        /*096a*/ 	.short	(.L_906 - .L_905)
	.align		4
.L_905:
        /*096c*/ 	.word	index@(.nv.constant0._ZN7cutlass13device_kernelIN5flash11enable_sm90INS1_16FlashAttnBwdSm90INS1_25CollectiveMainloopBwdSm90ILi2ELi2ELi2EN4cute5tupleIJNS5_1CILi1EEES8_S8_EEENS6_IJNS7_ILi96EEENS7_ILi128EEENS7_ILi64EEEEEENS_6half_tEfNS_4arch4Sm90ELb1ELb0ELb1ELb0ELb1ELb1ELb0ELb1ELi2ELi1ELi2ELi2ELb0EEENS1_24CollectiveEpilogueBwdGQAISD_fSG_Li256ELb0ELb1EEENS1_25SingleTileBwdLPTSchedulerILb0ELi128ELb1EEEEEEEEEvNT_6ParamsE)
        /*0970*/ 	.short	0x0210
        /*0972*/ 	.short	0x0770


	//----- nvinfo : EIATTR_SW_WAR
	.align		4
.L_906:
        /*0974*/ 	.byte	0x04, 0x36
        /*0976*/ 	.short	(.L_908 - .L_907)
.L_907:
        /*0978*/ 	.word	0x00000008
.L_908:


//--------------------- .nv.info._ZN7cutlass13device_kernelIN5flash22FlashAttnBwdPreprocessIN4cute5tupleIJNS3_1CILi96EEENS5_ILi64EEEEEENS_6half_tEfNS_4arch4Sm90ELb1ELb0EEEEEvNT_6ParamsE --------------------------
	.section	.nv.info._ZN7cutlass13device_kernelIN5flash22FlashAttnBwdPreprocessIN4cute5tupleIJNS3_1CILi96EEENS5_ILi64EEEEEENS_6half_tEfNS_4arch4Sm90ELb1ELb0EEEEEvNT_6ParamsE,"",@"SHT_CUDA_INFO"
	.sectionflags	@""
	.align	4


	//----- nvinfo : EIATTR_CUDA_API_VERSION
	.align		4
        /*0000*/ 	.byte	0x04, 0x37
        /*0002*/ 	.short	(.L_910 - .L_909)
.L_909:
        /*0004*/ 	.word	0x00000082


	//----- nvinfo : EIATTR_KPARAM_INFO
	.align		4
.L_910:
        /*0008*/ 	.byte	0x04, 0x17
        /*000a*/ 	.short	(.L_912 - .L_911)
.L_911:
        /*000c*/ 	.word	0x00000000
        /*0010*/ 	.short	0x0000
        /*0012*/ 	.short	0x0000
        /*0014*/ 	.byte	0x00, 0xf0, 0xc1, 0x03


	//----- nvinfo : EIATTR_SPARSE_MMA_MASK
	.align		4
.L_912:
        /*0018*/ 	.byte	0x03, 0x50
        /*001a*/ 	.short	0x0000


	//----- nvinfo : EIATTR_MAXREG_COUNT
	.align		4
        /*001c*/ 	.byte	0x03, 0x1b
        /*001e*/ 	.short	0x0080


	//----- nvinfo : EIATTR_MERCURY_ISA_VERSION
	.align		4
        /*0020*/ 	.byte	0x03, 0x5f
        /*0022*/ 	.short	0x0101


	//----- nvinfo : EIATTR_COOP_GROUP_MASK_REGIDS
	.align		4
        /*0024*/ 	.byte	0x04, 0x29
        /*0026*/ 	.short	(.L_914 - .L_913)


	//   ....[0]....
.L_913:
        /*0028*/ 	.word	0xffffffff


	//   ....[1]....
        /*002c*/ 	.word	0xffffffff


	//   ....[2]....
        /*0030*/ 	.word	0xffffffff


	//   ....[3]....
        /*0034*/ 	.word	0xffffffff


	//   ....[4]....
        /*0038*/ 	.word	0xffffffff


	//   ....[5]....
        /*003c*/ 	.word	0xffffffff


	//   ....[6]....
        /*0040*/ 	.word	0xffffffff


	//   ....[7]....
        /*0044*/ 	.word	0xffffffff


	//   ....[8]....
        /*0048*/ 	.word	0xffffffff


	//----- nvinfo : EIATTR_COOP_GROUP_INSTR_OFFSETS
	.align		4
.L_914:
        /*004c*/ 	.byte	0x04, 0x28
        /*004e*/ 	.short	(.L_916 - .L_915)


	//   ....[0]....
.L_915:
        /*0050*/ 	.word	0x00000dd0


	//   ....[1]....
        /*0054*/ 	.word	0x00000de0


	//   ....[2]....
        /*0058*/ 	.word	0x00000df0


	//   ....[3]....
        /*005c*/ 	.word	0x00000e40


	//   ....[4]....
        /*0060*/ 	.word	0x00000e60


	//   ....[5]....
        /*0064*/ 	.word	0x00000e70


	//   ....[6]....
        /*0068*/ 	.word	0x00000f20


	//   ....[7]....
        /*006c*/ 	.word	0x00000f40


	//   ....[8]....
        /*0070*/ 	.word	0x00000f50


	//----- nvinfo : EIATTR_EXIT_INSTR_OFFSETS
	.align		4
.L_916:
        /*0074*/ 	.byte	0x04, 0x1c
        /*0076*/ 	.short	(.L_918 - .L_917)


	//   ....[0]....
.L_917:
        /*0078*/ 	.word	0x00001470


	//   ....[1]....
        /*007c*/ 	.word	0x000014f0


	//----- nvinfo : EIATTR_MAX_THREADS
	.align		4
.L_918:
        /*0080*/ 	.byte	0x04, 0x05
        /*0082*/ 	.short	(.L_920 - .L_919)
.L_919:
        /*0084*/ 	.word	0x00000100
        /*0088*/ 	.word	0x00000001
        /*008c*/ 	.word	0x00000001


	//----- nvinfo : EIATTR_CRS_STACK_SIZE
	.align		4
.L_920:
        /*0090*/ 	.byte	0x04, 0x1e
        /*0092*/ 	.short	(.L_922 - .L_921)
.L_921:
        /*0094*/ 	.word	0x00000000


	//----- nvinfo : EIATTR_CBANK_PARAM_SIZE
	.align		4
.L_922:
        /*0098*/ 	.byte	0x03, 0x19
        /*009a*/ 	.short	0x00f0


	//----- nvinfo : EIATTR_PARAM_CBANK
	.align		4
        /*009c*/ 	.byte	0x04, 0x0a
        /*009e*/ 	.short	(.L_924 - .L_923)
	.align		4
.L_923:
        /*00a0*/ 	.word	index@(.nv.constant0._ZN7cutlass13device_kernelIN5flash22FlashAttnBwdPreprocessIN4cute5tupleIJNS3_1CILi96EEENS5_ILi64EEEEEENS_6half_tEfNS_4arch4Sm90ELb1ELb0EEEEEvNT_6ParamsE)
        /*00a4*/ 	.short	0x0210
        /*00a6*/ 	.short	0x00f0


	//----- nvinfo : EIATTR_SW_WAR
	.align		4
.L_924:
        /*00a8*/ 	.byte	0x04, 0x36
        /*00aa*/ 	.short	(.L_926 - .L_925)
.L_925:
        /*00ac*/ 	.word	0x00000008
.L_926:


//--------------------- .nv.info._ZN7cutlass13device_kernelIN5flash11enable_sm90INS1_16FlashAttnBwdSm90INS1_25CollectiveMainloopBwdSm90ILi2ELi2ELi2EN4cute5tupleIJNS5_1CILi1EEES8_S8_EEENS6_IJNS7_ILi96EEENS7_ILi128EEENS7_ILi64EEEEEENS_6half_tEfNS_4arch4Sm90ELb1ELb0ELb1ELb1ELb0ELb1ELb0ELb1ELi2ELi1ELi2ELi2ELb0EEENS1_21CollectiveEpilogueBwdISD_SE_SG_Li256ELb1ELb0ELi1EEENS1_25SingleTileBwdLPTSchedulerILb1ELi128ELb0EEEEEEEEEvNT_6ParamsE --------------------------
	.section	.nv.info._ZN7cutlass13device_kernelIN5flash11enable_sm90INS1_16FlashAttnBwdSm90INS1_25CollectiveMainloopBwdSm90ILi2ELi2ELi2EN4cute5tupleIJNS5_1CILi1EEES8_S8_EEENS6_IJNS7_ILi96EEENS7_ILi128EEENS7_ILi64EEEEEENS_6half_tEfNS_4arch4Sm90ELb1ELb0ELb1ELb1ELb0ELb1ELb0ELb1ELi2ELi1ELi2ELi2ELb0EEENS1_21CollectiveEpilogueBwdISD_SE_SG_Li256ELb1ELb0ELi1EEENS1_25SingleTileBwdLPTSchedulerILb1ELi128ELb0EEEEEEEEEvNT_6ParamsE,"",@"SHT_CUDA_INFO"
	.sectionflags	@""
	.align	4


	//----- nvinfo : EIATTR_CUDA_API_VERSION
	.align		4
        /*0000*/ 	.byte	0x04, 0x37
        /*0002*/ 	.short	(.L_928 - .L_927)
.L_927:
        /*0004*/ 	.word	0x00000082


	//----- nvinfo : EIATTR_KPARAM_INFO
	.align		4
.L_928:
        /*0008*/ 	.byte	0x04, 0x17
        /*000a*/ 	.short	(.L_930 - .L_929)
.L_929:
        /*000c*/ 	.word	0x00000000
        /*0010*/ 	.short	0x0000
        /*0012*/ 	.short	0x0070
        /*0014*/ 	.byte	0x00, 0xf0, 0x01, 0x1a


	//----- nvinfo : EIATTR_SPARSE_MMA_MASK
	.align		4
.L_930:
        /*0018*/ 	.byte	0x03, 0x50
        /*001a*/ 	.short	0x0000


	//----- nvinfo : EIATTR_MAXREG_COUNT
	.align		4
        /*001c*/ 	.byte	0x03, 0x1b
        /*001e*/ 	.short	0x00a8


	//----- nvinfo : EIATTR_NUM_BARRIERS
	.align		4
        /*0020*/ 	.byte	0x02, 0x4c
        /*0022*/ 	.byte	0x10
	.zero		1


	//----- nvinfo : EIATTR_EXTERNS
	.align		4
        /*0024*/ 	.byte	0x04, 0x0f
        /*0026*/ 	.short	(.L_932 - .L_931)


	//   ....[0]....
	.align		4
.L_931:
        /*0028*/ 	.word	index@(__assertfail)


	//----- nvinfo : EIATTR_ANNOTATIONS
	.align		4
.L_932:
        /*002c*/ 	.byte	0x04, 0x55
        /*002e*/ 	.short	(.L_934 - .L_933)


	//   ....[0]....
.L_933:
        /* <DEDUP_REMOVED lines=19> */


	//----- nvinfo : EIATTR_MERCURY_ISA_VERSION
	.align		4
.L_934:
        /*0150*/ 	.byte	0x03, 0x5f
        /*0152*/ 	.short	0x0101


	//----- nvinfo : EIATTR_INT_WARP_WIDE_INSTR_OFFSETS
	.align		4
        /*0154*/ 	.byte	0x04, 0x31
        /*0156*/ 	.short	(.L_936 - .L_935)


	//   ....[0]....
.L_935:
        /*0158*/ 	.word	0x00000190


	//   ....[1]....
        /*015c*/ 	.word	0x000001c0


	//----- nvinfo : EIATTR_COOP_GROUP_MASK_REGIDS
	.align		4
.L_936:
        /*0160*/ 	.byte	0x04, 0x29
        /*0162*/ 	.short	(.L_938 - .L_937)


	//   ....[0]....
.L_937:
        /*0164*/ 	.word	0xffffffff


	//   ....[1]....
        /*0168*/ 	.word	0xffffffff


	//   ....[2]....
        /*016c*/ 	.word	0xffffffff


	//   ....[3]....
        /*0170*/ 	.word	0xffffffff


	//   ....[4]....
        /*0174*/ 	.word	0xffffffff


	//   ....[5]....
        /*0178*/ 	.word	0xffffffff


	//   ....[6]....
        /*017c*/ 	.word	0xffffffff


	//   ....[7]....
        /*0180*/ 	.word	0xffffffff


	//   ....[8]....
        /*0184*/ 	.word	0xffffffff


	//   ....[9]....
        /*0188*/ 	.word	0xffffffff


	//   ....[10]....
        /*018c*/ 	.word	0xffffffff


	//   ....[11]....
        /*0190*/ 	.word	0xffffffff


	//   ....[12]....
        /*0194*/ 	.word	0xffffffff


	//   ....[13]....
        /*0198*/ 	.word	0xffffffff


	//   ....[14]....
        /*019c*/ 	.word	0xffffffff


	//   ....[15]....
        /*01a0*/ 	.word	0xffffffff


	//   ....[16]....
        /*01a4*/ 	.word	0xffffffff


	//   ....[17]....
        /*01a8*/ 	.word	0xffffffff


	//   ....[18]....
        /*01ac*/ 	.word	0xffffffff


	//   ....[19]....
        /*01b0*/ 	.word	0xffffffff


	//   ....[20]....
        /*01b4*/ 	.word	0xffffffff


	//   ....[21]....
        /*01b8*/ 	.word	0xffffffff


	//   ....[22]....
        /*01bc*/ 	.word	0xffffffff


	//   ....[23]....
        /*01c0*/ 	.word	0xffffffff


	//   ....[24]....
        /*01c4*/ 	.word	0xffffffff


	//   ....[25]....
        /*01c8*/ 	.word	0xffffffff


	//   ....[26]....
        /*01cc*/ 	.word	0xffffffff


	//   ....[27]....
        /*01d0*/ 	.word	0xffffffff


	//   ....[28]....
        /*01d4*/ 	.word	0xffffffff


	//   ....[29]....
        /*01d8*/ 	.word	0xffffffff


	//   ....[30]....
        /*01dc*/ 	.word	0xffffffff


	//   ....[31]....
        /*01e0*/ 	.word	0xffffffff


	//   ....[32]....
        /*01e4*/ 	.word	0xffffffff


	//   ....[33]....
        /*01e8*/ 	.word	0xffffffff


	//   ....[34]....
        /*01ec*/ 	.word	0xffffffff


	//   ....[35]....
        /*01f0*/ 	.word	0xffffffff


	//   ....[36]....
        /*01f4*/ 	.word	0xffffffff


	//   ....[37]....
        /*01f8*/ 	.word	0xffffffff


	//   ....[38]....
        /*01fc*/ 	.word	0xffffffff


	//   ....[39]....
        /*0200*/ 	.word	0xffffffff


	//   ....[40]....
        /*0204*/ 	.word	0xffffffff


	//   ....[41]....
        /*0208*/ 	.word	0xffffffff


	//   ....[42]....
        /*020c*/ 	.word	0xffffffff


	//   ....[43]....
        /*0210*/ 	.word	0xffffffff


	//   ....[44]....
        /*0214*/ 	.word	0xffffffff


	//   ....[45]....
        /*0218*/ 	.word	0xffffffff


	//   ....[46]....
        /*021c*/ 	.word	0xffffffff


	//   ....[47]....
        /*0220*/ 	.word	0xffffffff


	//   ....[48]....
        /*0224*/ 	.word	0xffffffff


	//   ....[49]....
        /*0228*/ 	.word	0xffffffff


	//   ....[50]....
        /*022c*/ 	.word	0xffffffff


	//   ....[51]....
        /*0230*/ 	.word	0xffffffff


	//   ....[52]....
        /*0234*/ 	.word	0xffffffff


	//   ....[53]....
        /*0238*/ 	.word	0xffffffff


	//   ....[54]....
        /*023c*/ 	.word	0xffffffff


	//   ....[55]....
        /*0240*/ 	.word	0xffffffff


	//   ....[56]....
        /*0244*/ 	.word	0xffffffff


	//   ....[57]....
        /*0248*/ 	.word	0xffffffff


	//   ....[58]....
        /*024c*/ 	.word	0xffffffff


	//   ....[59]....
        /*0250*/ 	.word	0xffffffff


	//   ....[60]....
        /*0254*/ 	.word	0xffffffff


	//   ....[61]....
        /*0258*/ 	.word	0xffffffff


	//   ....[62]....
        /*025c*/ 	.word	0xffffffff


	//   ....[63]....
        /*0260*/ 	.word	0xffffffff


	//   ....[64]....
        /*0264*/ 	.word	0xffffffff


	//   ....[65]....
        /*0268*/ 	.word	0xffffffff


	//   ....[66]....
        /*026c*/ 	.word	0xffffffff


	//   ....[67]....
        /*0270*/ 	.word	0xffffffff


	//   ....[68]....
        /*0274*/ 	.word	0xffffffff


	//   ....[69]....
        /*0278*/ 	.word	0xffffffff


	//   ....[70]....
        /*027c*/ 	.word	0xffffffff


	//   ....[71]....
        /*0280*/ 	.word	0xffffffff


	//   ....[72]....
        /*0284*/ 	.word	0xffffffff


	//   ....[73]....
        /*0288*/ 	.word	0xffffffff


	//   ....[74]....
        /*028c*/ 	.word	0xffffffff


	//   ....[75]....
        /*0290*/ 	.word	0xffffffff


	//   ....[76]....
        /*0294*/ 	.word	0xffffffff


	//   ....[77]....
        /*0298*/ 	.word	0xffffffff


	//   ....[78]....
        /*029c*/ 	.word	0xffffffff


	//   ....[79]....
        /*02a0*/ 	.word	0xffffffff


	//   ....[80]....
        /*02a4*/ 	.word	0xffffffff


	//   ....[81]....
        /*02a8*/ 	.word	0xffffffff


	//   ....[82]....
        /*02ac*/ 	.word	0xffffffff


	//   ....[83]....
        /*02b0*/ 	.word	0xffffffff


	//   ....[84]....
        /*02b4*/ 	.word	0xffffffff


	//   ....[85]....
        /*02b8*/ 	.word	0xffffffff


	//   ....[86]....
        /*02bc*/ 	.word	0xffffffff


	//   ....[87]....
        /*02c0*/ 	.word	0xffffffff


	//   ....[88]....
        /*02c4*/ 	.word	0xffffffff


	//   ....[89]....
        /*02c8*/ 	.word	0xffffffff


	//   ....[90]....
        /*02cc*/ 	.word	0xffffffff


	//   ....[91]....
        /*02d0*/ 	.word	0xffffffff


	//   ....[92]....
        /*02d4*/ 	.word	0xffffffff


	//   ....[93]....
        /*02d8*/ 	.word	0xffffffff


	//   ....[94]....
        /*02dc*/ 	.word	0xffffffff


	//   ....[95]....
        /*02e0*/ 	.word	0xffffffff


	//   ....[96]....
        /*02e4*/ 	.word	0xffffffff


	//   ....[97]....
        /*02e8*/ 	.word	0xffffffff


	//   ....[98]....
        /*02ec*/ 	.word	0xffffffff


	//   ....[99]....
        /*02f0*/ 	.word	0xffffffff


	//   ....[100]....
        /*02f4*/ 	.word	0xffffffff


	//   ....[101]....
        /*02f8*/ 	.word	0xffffffff


	//   ....[102]....
        /*02fc*/ 	.word	0xffffffff


	//   ....[103]....
        /*0300*/ 	.word	0x0500000f


	//----- nvinfo : EIATTR_COOP_GROUP_INSTR_OFFSETS
	.align		4
.L_938:
        /*0304*/ 	.byte	0x04, 0x28
        /*0306*/ 	.short	(.L_940 - .L_939)


	//   ....[0]....
.L_939:
        /*0308*/ 	.word	0x00000070


	//   ....[1]....
        /*030c*/ 	.word	0x000001a0


	//   ....[2]....
        /*0310*/ 	.word	0x000001f0


	//   ....[3]....
        /*0314*/ 	.word	0x000003e0


	//   ....[4]....
        /*0318*/ 	.word	0x00000630


	//   ....[5]....
        /*031c*/ 	.word	0x00001610


	//   ....[6]....
        /*0320*/ 	.word	0x00002760


	//   ....[7]....
        /*0324*/ 	.word	0x000028d0


	//   ....[8]....
        /*0328*/ 	.word	0x00002900


	//   ....[9]....
        /*032c*/ 	.word	0x00003070


	//   ....[10]....
        /*0330*/ 	.word	0x00003120


	//   ....[11]....
        /*0334*/ 	.word	0x00003170


	//   ....[12]....
        /*0338*/ 	.word	0x00003410


	//   ....[13]....
        /*033c*/ 	.word	0x00003440


	//   ....[14]....
        /*0340*/ 	.word	0x00003490


	//   ....[15]....
        /*0344*/ 	.word	0x000034a0


	//   ....[16]....
        /*0348*/ 	.word	0x000034b0


	//   ....[17]....
        /*034c*/ 	.word	0x000034c0


	//   ....[18]....
        /*0350*/ 	.word	0x00003590


	//   ....[19]....
        /*0354*/ 	.word	0x000035a0


	//   ....[20]....
        /*0358*/ 	.word	0x000035d0


	//   ....[21]....
        /*035c*/ 	.word	0x000035e0


	//   ....[22]....
        /*0360*/ 	.word	0x00003600


	//   ....[23]....
        /*0364*/ 	.word	0x000036d0


	//   ....[24]....
        /*0368*/ 	.word	0x00003710


	//   ....[25]....
        /*036c*/ 	.word	0x00003740


	//   ....[26]....
        /*0370*/ 	.word	0x00003780


	//   ....[27]....
        /*0374*/ 	.word	0x00003790


	//   ....[28]....
        /*0378*/ 	.word	0x000037d0


	//   ....[29]....
        /*037c*/ 	.word	0x00003820


	//   ....[30]....
        /*0380*/ 	.word	0x00003860


	//   ....[31]....
        /*0384*/ 	.word	0x000038a0


	//   ....[32]....
        /*0388*/ 	.word	0x00003900


	//   ....[33]....
        /*038c*/ 	.word	0x00003990


	//   ....[34]....
        /*0390*/ 	.word	0x000039b0


	//   ....[35]....
        /*0394*/ 	.word	0x00003a70


	//   ....[36]....
        /*0398*/ 	.word	0x00003aa0


	//   ....[37]....
        /*039c*/ 	.word	0x00003ab0


	//   ....[38]....
        /*03a0*/ 	.word	0x00003c20


	//   ....[39]....
        /*03a4*/ 	.word	0x00003c40


	//   ....[40]....
        /*03a8*/ 	.word	0x00003d50


	//   ....[41]....
        /*03ac*/ 	.word	0x00003d70


	//   ....[42]....
        /*03b0*/ 	.word	0x00003d80


	//   ....[43]....
        /*03b4*/ 	.word	0x00003dc0


	//   ....[44]....
        /*03b8*/ 	.word	0x00003dd0


	//   ....[45]....
        /*03bc*/ 	.word	0x00003df0


	//   ....[46]....
        /*03c0*/ 	.word	0x00003ff0


	//   ....[47]....
        /*03c4*/ 	.word	0x00004030


	//   ....[48]....
        /*03c8*/ 	.word	0x00004070


	//   ....[49]....
        /*03cc*/ 	.word	0x000040f0


	//   ....[50]....
        /*03d0*/ 	.word	0x00004130


	//   ....[51]....
        /*03d4*/ 	.word	0x00004150


	//   ....[52]....
        /*03d8*/ 	.word	0x000041b0


	//   ....[53]....
        /*03dc*/ 	.word	0x000041d0


	//   ....[54]....
        /*03e0*/ 	.word	0x000069d0


	//   ....[55]....
        /*03e4*/ 	.word	0x000069f0


	//   ....[56]....
        /*03e8*/ 	.word	0x00006a00


	//   ....[57]....
        /*03ec*/ 	.word	0x00006a10


	//   ....[58]....
        /*03f0*/ 	.word	0x00006a20


	//   ....[59]....
        /*03f4*/ 	.word	0x00006a30


	//   ....[60]....
        /*03f8*/ 	.word	0x00006a40


	//   ....[61]....
        /*03fc*/ 	.word	0x00006a50


	//   ....[62]....
        /*0400*/ 	.word	0x00006a60


	//   ....[63]....
        /*0404*/ 	.word	0x00006a70


	//   ....[64]....
        /*0408*/ 	.word	0x00006b30


	//   ....[65]....
        /*040c*/ 	.word	0x00006bf0


	//   ....[66]....
        /*0410*/ 	.word	0x00006c30


	//   ....[67]....
        /*0414*/ 	.word	0x00006c70


	//   ....[68]....
        /*0418*/ 	.word	0x00006cb0


	//   ....[69]....
        /*041c*/ 	.word	0x00006cf0


	//   ....[70]....
        /*0420*/ 	.word	0x00006d30


	//   ....[71]....
        /*0424*/ 	.word	0x00006d70


	//   ....[72]....
        /*0428*/ 	.word	0x00006db0


	//   ....[73]....
        /*042c*/ 	.word	0x00006f30


	//   ....[74]....
        /*0430*/ 	.word	0x00007250


	//   ....[75]....
        /*0434*/ 	.word	0x000072b0


	//   ....[76]....
        /*0438*/ 	.word	0x00007650


	//   ....[77]....
        /*043c*/ 	.word	0x00007860


	//   ....[78]....
        /*0440*/ 	.word	0x00007880


	//   ....[79]....
        /*0444*/ 	.word	0x00007890


	//   ....[80]....
        /*0448*/ 	.word	0x000078d0


	//   ....[81]....
        /*044c*/ 	.word	0x00007900


	//   ....[82]....
        /*0450*/ 	.word	0x00007b00


	//   ....[83]....
        /*0454*/ 	.word	0x00007b20


	//   ....[84]....
        /*0458*/ 	.word	0x00007ca0


	//   ....[85]....
        /*045c*/ 	.word	0x00007ce0


	//   ....[86]....
        /*0460*/ 	.word	0x00008210


	//   ....[87]....
        /*0464*/ 	.word	0x00008220


	//   ....[88]....
        /*0468*/ 	.word	0x00008230


	//   ....[89]....
        /*046c*/ 	.word	0x00008240


	//   ....[90]....
        /*0470*/ 	.word	0x00008250


	//   ....[91]....
        /*0474*/ 	.word	0x00008260


	//   ....[92]....
        /*0478*/ 	.word	0x00008280


	//   ....[93]....
        /*047c*/ 	.word	0x000082d0


	//   ....[94]....
        /*0480*/ 	.word	0x00008540


	//   ....[95]....
        /*0484*/ 	.word	0x00008550


	//   ....[96]....
        /*0488*/ 	.word	0x00008560


	//   ....[97]....
        /*048c*/ 	.word	0x00008570


	//   ....[98]....
        /*0490*/ 	.word	0x00008580


	//   ....[99]....
        /*0494*/ 	.word	0x00008590


	//   ....[100]....
        /*0498*/ 	.word	0x000085a0


	//   ....[101]....
        /*049c*/ 	.word	0x000085e0


	//   ....[102]....
        /*04a0*/ 	.word	0x0000c080


	//   ....[103]....
        /*04a4*/ 	.word	0x0000fb80


	//----- nvinfo : EIATTR_REG_RECONFIG
	.align		4
.L_940:
        /*04a8*/ 	.byte	0x01, 0x54
	.zero		2


	//----- nvinfo : EIATTR_SYSCALL_OFFSETS
	.align		4
        /*04ac*/ 	.byte	0x04, 0x46
        /*04ae*/ 	.short	(.L_942 - .L_941)


	//   ....[0]....
.L_941:
        /*04b0*/ 	.word	0x00001270


	//   ....[1]....
        /*04b4*/ 	.word	0x00001360


	//   ....[2]....
        /*04b8*/ 	.word	0x000014c0


	//   ....[3]....
        /*04bc*/ 	.word	0x000015b0


	//----- nvinfo : EIATTR_MBARRIER_INSTR_OFFSETS
	.align		4
.L_942:
        /*04c0*/ 	.byte	0x04, 0x39
        /*04c2*/ 	.short	(.L_944 - .L_943)


	//   ....[0]....
.L_943:
        /*04c4*/ 	.word	0x00000290
        /*04c8*/ 	.word	0x000000ff
        /*04cc*/ 	.word	0x00026800
        /*04d0*/ 	.short	0x0100
        /*04d2*/ 	.byte	0x06
	.zero		1


	//   ....[1]....
        /*04d4*/ 	.word	0x00000390
        /*04d8*/ 	.word	0x000000ff
        /*04dc*/ 	.word	0x00026810
        /*04e0*/ 	.short	0x0100
        /*04e2*/ 	.byte	0x08
	.zero		1


	//   ....[2]....
        /*04e4*/ 	.word	0x000003a0
        /*04e8*/ 	.word	0x000000ff
        /*04ec*/ 	.word	0x00026820
        /*04f0*/ 	.short	0x0100
        /*04f2*/ 	.byte	0x08
	.zero		1


	//   ....[3]....
        /*04f4*/ 	.word	0x000003b0
        /*04f8*/ 	.word	0x000000ff
        /*04fc*/ 	.word	0x00026818
        /*0500*/ 	.short	0x0100
        /*0502*/ 	.byte	0x08
	.zero		1


	//   ....[4]....
        /*0504*/ 	.word	0x000003c0
        /*0508*/ 	.word	0x000000ff
        /*050c*/ 	.word	0x00026828
        /*0510*/ 	.short	0x0100
        /*0512*/ 	.byte	0x08
	.zero		1


	//   ....[5]....
        /*0514*/ 	.word	0x000004f0
        /*0518*/ 	.word	0x000000ff
        /*051c*/ 	.word	0x00026830
        /*0520*/ 	.short	0x0100
        /*0522*/ 	.byte	0x08
	.zero		1


	//   ....[6]....
        /*0524*/ 	.word	0x00000500
        /*0528*/ 	.word	0x000000ff
        /*052c*/ 	.word	0x00026840
        /*0530*/ 	.short	0x0100
        /*0532*/ 	.byte	0x08
	.zero		1


	//   ....[7]....
        /*0534*/ 	.word	0x00000510
        /*0538*/ 	.word	0x000000ff
        /*053c*/ 	.word	0x00026838
        /*0540*/ 	.short	0x0100
        /*0542*/ 	.byte	0x08
	.zero		1


	//   ....[8]....
        /*0544*/ 	.word	0x00000520
        /*0548*/ 	.word	0x000000ff
        /*054c*/ 	.word	0x00026848
        /*0550*/ 	.short	0x0100
        /*0552*/ 	.byte	0x08
	.zero		1


	//   ....[9]....
        /*0554*/ 	.word	0x00001640
        /*0558*/ 	.word	0x00000010
        /*055c*/ 	.word	0x00026800
        /*0560*/ 	.short	0x010a
        /*0562*/ 	.byte	0x3f
	.zero		1


	//   ....[10]....
        /*0564*/ 	.word	0x00001660
        /*0568*/ 	.word	0x00000010
        /*056c*/ 	.word	0x00026800
        /*0570*/ 	.short	0x010a
        /*0572*/ 	.byte	0x3f
	.zero		1


	//   ....[11]....
        /*0574*/ 	.word	0x00001f50
        /*0578*/ 	.word	0x00000008
        /*057c*/ 	.word	0x00026810
        /*0580*/ 	.short	0x010a
        /*0582*/ 	.byte	0x3f
	.zero		1


	//   ....[12]....
        /*0584*/ 	.word	0x00001fc0
        /*0588*/ 	.word	0x00000008
        /*058c*/ 	.word	0x00026810
        /*0590*/ 	.short	0x010a
        /*0592*/ 	.byte	0x3f
	.zero		1


	//   ....[13]....
        /*0594*/ 	.word	0x00002370
        /*0598*/ 	.word	0x00000008
        /*059c*/ 	.word	0x00026830
        /*05a0*/ 	.short	0x010a
        /*05a2*/ 	.byte	0x3f
	.zero		1


	//   ....[14]....
        /*05a4*/ 	.word	0x000023f0
        /*05a8*/ 	.word	0x00000008
        /*05ac*/ 	.word	0x00026830
        /*05b0*/ 	.short	0x010a
        /*05b2*/ 	.byte	0x3f
	.zero		1


	//   ....[15]....
        /*05b4*/ 	.word	0x00005930
        /*05b8*/ 	.word	0x00000009
        /*05bc*/ 	.word	0x00000000
        /*05c0*/ 	.short	0x0101
        /*05c2*/ 	.byte	0x3f
	.zero		1


	//   ....[16]....
        /*05c4*/ 	.word	0x00005cc0
        /*05c8*/ 	.word	0x00000008
        /*05cc*/ 	.word	0x00000000
        /*05d0*/ 	.short	0x0101
        /*05d2*/ 	.byte	0x3f
	.zero		1


	//   ....[17]....
        /*05d4*/ 	.word	0x000063e0
        /*05d8*/ 	.word	0x00000005
        /*05dc*/ 	.word	0x00026810
        /*05e0*/ 	.short	0x010a
        /*05e2*/ 	.byte	0x3f
	.zero		1


	//   ....[18]....
        /*05e4*/ 	.word	0x00006460
        /*05e8*/ 	.word	0x00000005
        /*05ec*/ 	.word	0x00026810
        /*05f0*/ 	.short	0x010a
        /*05f2*/ 	.byte	0x3f
	.zero		1


	//   ....[19]....
        /*05f4*/ 	.word	0x000067e0
        /*05f8*/ 	.word	0x00000005
        /*05fc*/ 	.word	0x00026830
        /*0600*/ 	.short	0x010a
        /*0602*/ 	.byte	0x3f
	.zero		1


	//   ....[20]....
        /*0604*/ 	.word	0x00006870
        /*0608*/ 	.word	0x00000005
        /*060c*/ 	.word	0x00026830
        /*0610*/ 	.short	0x010a
        /*0612*/ 	.byte	0x3f
	.zero		1


	//   ....[21]....
        /*0614*/ 	.word	0x00009a90
        /*0618*/ 	.word	0x00000006
        /*061c*/ 	.word	0x00000000
        /*0620*/ 	.short	0x0101
        /*0622*/ 	.byte	0x3f
	.zero		1


	//   ....[22]....
        /*0624*/ 	.word	0x00009e40
        /*0628*/ 	.word	0x00000005
        /*062c*/ 	.word	0x00000000
        /*0630*/ 	.short	0x0101
        /*0632*/ 	.byte	0x3f
	.zero		1


	//   ....[23]....
        /*0634*/ 	.word	0x0000e1e0
        /*0638*/ 	.word	0x0000000f
        /*063c*/ 	.word	0x00026820
        /*0640*/ 	.short	0x010a
        /*0642*/ 	.byte	0x3f
	.zero		1


	//   ....[24]....
        /*0644*/ 	.word	0x0000e780
        /*0648*/ 	.word	0x0000000f
        /*064c*/ 	.word	0x00026840
        /*0650*/ 	.short	0x010a
        /*0652*/ 	.byte	0x3f
	.zero		1


	//   ....[25]....
        /*0654*/ 	.word	0x0000e9e0
        /*0658*/ 	.word	0x0000000f
        /*065c*/ 	.word	0x00026828
        /*0660*/ 	.short	0x010a
        /*0662*/ 	.byte	0x3f
	.zero		1


	//   ....[26]....
        /*0664*/ 	.word	0x0000ec40
        /*0668*/ 	.word	0x0000000f
        /*066c*/ 	.word	0x00026848
        /*0670*/ 	.short	0x010a
        /*0672*/ 	.byte	0x3f
	.zero		1


	//   ....[27]....
        /*0674*/ 	.word	0x0000ee40
        /*0678*/ 	.word	0x0000000f
        /*067c*/ 	.word	0x00026820
        /*0680*/ 	.short	0x010a
        /*0682*/ 	.byte	0x3f
	.zero		1


	//   ....[28]....
        /*0684*/ 	.word	0x0000f100
        /*0688*/ 	.word	0x0000000f
        /*068c*/ 	.word	0x00026840
        /*0690*/ 	.short	0x010a
        /*0692*/ 	.byte	0x3f
	.zero		1


	//   ....[29]....
        /*0694*/ 	.word	0x0000f330
        /*0698*/ 	.word	0x0000000f
        /*069c*/ 	.word	0x00026828
        /*06a0*/ 	.short	0x010a
        /*06a2*/ 	.byte	0x3f
	.zero		1


	//   ....[30]....
        /*06a4*/ 	.word	0x0000f600
        /*06a8*/ 	.word	0x00000003
        /*06ac*/ 	.word	0x00026840
        /*06b0*/ 	.short	0x010a
        /*06b2*/ 	.byte	0x3f
	.zero		1


	//   ....[31]....
        /*06b4*/ 	.word	0x0000fa00
        /*06b8*/ 	.word	0x00000007
        /*06bc*/ 	.word	0x00000000
        /*06c0*/ 	.short	0x010a
        /*06c2*/ 	.byte	0x3f
	.zero		1


	//   ....[32]....
        /*06c4*/ 	.word	0x0000fa50
        /*06c8*/ 	.word	0x00000003
        /*06cc*/ 	.word	0x00000000
        /*06d0*/ 	.short	0x010a
        /*06d2*/ 	.byte	0x3f
	.zero		1


	//   ....[33]....
        /*06d4*/ 	.word	0x0000fab0
        /*06d8*/ 	.word	0x00000005
        /*06dc*/ 	.word	0x00000000
        /*06e0*/ 	.short	0x010a
        /*06e2*/ 	.byte	0x3f
	.zero		1


	//   ....[34]....
        /*06e4*/ 	.word	0x0000fae0
        /*06e8*/ 	.word	0x00000003
        /*06ec*/ 	.word	0x00000000
        /*06f0*/ 	.short	0x010a
        /*06f2*/ 	.byte	0x3f
	.zero		1


	//   ....[35]....
        /*06f4*/ 	.word	0x0000fbb0
        /*06f8*/ 	.word	0x00000010
        /*06fc*/ 	.word	0x00026800
        /*0700*/ 	.short	0x010a
        /*0702*/ 	.byte	0x3f
	.zero		1


	//   ....[36]....
        /*0704*/ 	.word	0x0000fc00
        /*0708*/ 	.word	0x00000008
        /*070c*/ 	.word	0x00026810
        /*0710*/ 	.short	0x010a
        /*0712*/ 	.byte	0x3f
	.zero		1


	//   ....[37]....
        /*0714*/ 	.word	0x0000fc50
        /*0718*/ 	.word	0x00000008
        /*071c*/ 	.word	0x00026830
        /*0720*/ 	.short	0x010a
        /*0722*/ 	.byte	0x3f
	.zero		1


	//   ....[38]....
        /*0724*/ 	.word	0x0000fca0
        /*0728*/ 	.word	0x00000005
        /*072c*/ 	.word	0x00026810
        /*0730*/ 	.short	0x010a
        /*0732*/ 	.byte	0x3f
	.zero		1


	//   ....[39]....
        /*0734*/ 	.word	0x0000fcf0
        /*0738*/ 	.word	0x00000005
        /*073c*/ 	.word	0x00026830
        /*0740*/ 	.short	0x010a
        /*0742*/ 	.byte	0x3f
	.zero		1


	//   ....[40]....
        /*0744*/ 	.word	0x0000fd40
        /*0748*/ 	.word	0x0000000f
        /*074c*/ 	.word	0x00026820
        /*0750*/ 	.short	0x010a
        /*0752*/ 	.byte	0x3f
	.zero		1


	//   ....[41]....
        /*0754*/ 	.word	0x0000fd90
        /*0758*/ 	.word	0x0000000f
        /*075c*/ 	.word	0x00026840
        /*0760*/ 	.short	0x010a
        /*0762*/ 	.byte	0x3f
	.zero		1


	//   ....[42]....
        /*0764*/ 	.word	0x0000fde0
        /*0768*/ 	.word	0x0000000f
        /*076c*/ 	.word	0x00026828
        /*0770*/ 	.short	0x010a
        /*0772*/ 	.byte	0x3f
	.zero		1


	//   ....[43]....
        /*0774*/ 	.word	0x0000fe30
        /*0778*/ 	.word	0x0000000f
        /*077c*/ 	.word	0x00026848
        /*0780*/ 	.short	0x010a
        /*0782*/ 	.byte	0x3f
	.zero		1


	//   ....[44]....
        /*0784*/ 	.word	0x0000fe90
        /*0788*/ 	.word	0x0000000f
        /*078c*/ 	.word	0x00026820
        /*0790*/ 	.short	0x010a
        /*0792*/ 	.byte	0x3f
	.zero		1


	//   ....[45]....
        /*0794*/ 	.word	0x0000fee0
        /*0798*/ 	.word	0x0000000f
        /*079c*/ 	.word	0x00026840
        /*07a0*/ 	.short	0x010a
        /*07a2*/ 	.byte	0x3f
	.zero		1


	//   ....[46]....
        /*07a4*/ 	.word	0x0000ff30
        /*07a8*/ 	.word	0x0000000f
        /*07ac*/ 	.word	0x00026828
        /*07b0*/ 	.short	0x010a
        /*07b2*/ 	.byte	0x3f
	.zero		1


	//   ....[47]....
        /*07b4*/ 	.word	0x0000ff80
        /*07b8*/ 	.word	0x00000003
        /*07bc*/ 	.word	0x00026840
        /*07c0*/ 	.short	0x010a
        /*07c2*/ 	.byte	0x3f
	.zero		1


	//   ....[48]....
        /*07c4*/ 	.word	0x00010050
        /*07c8*/ 	.word	0x00000007
        /*07cc*/ 	.word	0x00000000
        /*07d0*/ 	.short	0x010a
        /*07d2*/ 	.byte	0x3f
	.zero		1


	//   ....[49]....
        /*07d4*/ 	.word	0x000100a0
        /*07d8*/ 	.word	0x00000003
        /*07dc*/ 	.word	0x00000000
        /*07e0*/ 	.short	0x010a
        /*07e2*/ 	.byte	0x3f
	.zero		1


	//   ....[50]....
        /*07e4*/ 	.word	0x000100f0
        /*07e8*/ 	.word	0x00000005
        /*07ec*/ 	.word	0x00000000
        /*07f0*/ 	.short	0x010a
        /*07f2*/ 	.byte	0x3f
	.zero		1


	//----- nvinfo : EIATTR_NUM_MBARRIERS
	.align		4
.L_944:
        /*07f4*/ 	.byte	0x03, 0x38
        /*07f6*/ 	.short	0x0009


	//----- nvinfo : EIATTR_EXIT_INSTR_OFFSETS
	.align		4
        /*07f8*/ 	.byte	0x04, 0x1c
        /*07fa*/ 	.short	(.L_946 - .L_945)


	//   ....[0]....
.L_945:
        /*07fc*/ 	.word	0x0000fb30


	//----- nvinfo : EIATTR_MAX_THREADS
	.align		4
.L_946:
        /*0800*/ 	.byte	0x04, 0x05
        /*0802*/ 	.short	(.L_948 - .L_947)
.L_947:
        /*0804*/ 	.word	0x00000180
        /*0808*/ 	.word	0x00000001
        /*080c*/ 	.word	0x00000001


	//----- nvinfo : EIATTR_CRS_STACK_SIZE
	.align		4
.L_948:
        /*0810*/ 	.byte	0x04, 0x1e
        /*0812*/ 	.short	(.L_950 - .L_949)
.L_949:
        /*0814*/ 	.word	0x00000000


	//----- nvinfo : EIATTR_CBANK_PARAM_SIZE
	.align		4
.L_950:
        /*0818*/ 	.byte	0x03, 0x19
        /*081a*/ 	.short	0x06f0


	//----- nvinfo : EIATTR_PARAM_CBANK
	.align		4
        /*081c*/ 	.byte	0x04, 0x0a
        /*081e*/ 	.short	(.L_952 - .L_951)
	.align		4
.L_951:
        /*0820*/ 	.word	index@(.nv.constant0._ZN7cutlass13device_kernelIN5flash11enable_sm90INS1_16FlashAttnBwdSm90INS1_25CollectiveMainloopBwdSm90ILi2ELi2ELi2EN4cute5tupleIJNS5_1CILi1EEES8_S8_EEENS6_IJNS7_ILi96EEENS7_ILi128EEENS7_ILi64EEEEEENS_6half_tEfNS_4arch4Sm90ELb1ELb0ELb1ELb1ELb0ELb1ELb0ELb1ELi2ELi1ELi2ELi2ELb0EEENS1_21CollectiveEpilogueBwdISD_SE_SG_Li256ELb1ELb0ELi1EEENS1_25SingleTileBwdLPTSchedulerILb1ELi128ELb0EEEEEEEEEvNT_6ParamsE)
        /*0824*/ 	.short	0x0210
        /*0826*/ 	.short	0x06f0


	//----- nvinfo : EIATTR_SW_WAR
	.align		4
.L_952:
        /*0828*/ 	.byte	0x04, 0x36
        /*082a*/ 	.short	(.L_954 - .L_953)
.L_953:
        /*082c*/ 	.word	0x00000008
.L_954:


//--------------------- .nv.info._ZN7cutlass13device_kernelIN5flash11enable_sm90INS1_16FlashAttnBwdSm90INS1_25CollectiveMainloopBwdSm90ILi2ELi2ELi2EN4cute5tupleIJNS5_1CILi1EEES8_S8_EEENS6_IJNS7_ILi96EEENS7_ILi128EEENS7_ILi64EEEEEENS_6half_tEfNS_4arch4Sm90ELb1ELb0ELb1ELb1ELb1ELb1ELb0ELb1ELi2ELi1ELi2ELi2ELb0EEENS1_21CollectiveEpilogueBwdISD_SE_SG_Li256ELb1ELb0ELi1EEENS1_25SingleTileBwdLPTSchedulerILb1ELi128ELb1EEEEEEEEEvNT_6ParamsE --------------------------
	.section	.nv.info._ZN7cutlass13device_kernelIN5flash11enable_sm90INS1_16FlashAttnBwdSm90INS1_25CollectiveMainloopBwdSm90ILi2ELi2ELi2EN4cute5tupleIJNS5_1CILi1EEES8_S8_EEENS6_IJNS7_ILi96EEENS7_ILi128EEENS7_ILi64EEEEEENS_6half_tEfNS_4arch4Sm90ELb1ELb0ELb1ELb1ELb1ELb1ELb0ELb1ELi2ELi1ELi2ELi2ELb0EEENS1_21CollectiveEpilogueBwdISD_SE_SG_Li256ELb1ELb0ELi1EEENS1_25SingleTileBwdLPTSchedulerILb1ELi128ELb1EEEEEEEEEvNT_6ParamsE,"",@"SHT_CUDA_INFO"
	.sectionflags	@""
	.align	4


	//----- nvinfo : EIATTR_CUDA_API_VERSION
	.align		4
        /*0000*/ 	.byte	0x04, 0x37
        /*0002*/ 	.short	(.L_956 - .L_955)
.L_955:
        /*0004*/ 	.word	0x00000082


	//----- nvinfo : EIATTR_KPARAM_INFO
	.align		4
.L_956:
        /*0008*/ 	.byte	0x04, 0x17
        /*000a*/ 	.short	(.L_958 - .L_957)
.L_957:
        /*000c*/ 	.word	0x00000000
        /*0010*/ 	.short	0x0000
        /*0012*/ 	.short	0x0070
        /*0014*/ 	.byte	0x00, 0xf0, 0x01, 0x1a


	//----- nvinfo : EIATTR_SPARSE_MMA_MASK
	.align		4
.L_958:
        /*0018*/ 	.byte	0x03, 0x50
        /*001a*/ 	.short	0x0000


	//----- nvinfo : EIATTR_MAXREG_COUNT
	.align		4
        /*001c*/ 	.byte	0x03, 0x1b
        /*001e*/ 	.short	0x00a8


	//----- nvinfo : EIATTR_NUM_BARRIERS
	.align		4
        /*0020*/ 	.byte	0x02, 0x4c
        /*0022*/ 	.byte	0x10
	.zero		1


	//----- nvinfo : EIATTR_EXTERNS
	.align		4
        /*0024*/ 	.byte	0x04, 0x0f
        /*0026*/ 	.short	(.L_960 - .L_959)


	//   ....[0]....
	.align		4
.L_959:
        /*0028*/ 	.word	index@(__assertfail)


	//----- nvinfo : EIATTR_ANNOTATIONS
	.align		4
.L_960:
        /*002c*/ 	.byte	0x04, 0x55
        /*002e*/ 	.short	(.L_962 - .L_961)


	//   ....[0]....
.L_961:
        /* <DEDUP_REMOVED lines=19> */


	//----- nvinfo : EIATTR_MERCURY_ISA_VERSION
	.align		4
.L_962:
        /*0150*/ 	.byte	0x03, 0x5f
        /*0152*/ 	.short	0x0101


	//----- nvinfo : EIATTR_INT_WARP_WIDE_INSTR_OFFSETS
	.align		4
        /*0154*/ 	.byte	0x04, 0x31
        /*0156*/ 	.short	(.L_964 - .L_963)


	//   ....[0]....
.L_963:
        /*0158*/ 	.word	0x00000190


	//   ....[1]....
        /*015c*/ 	.word	0x000001c0


	//   ....[2]....
        /*0160*/ 	.word	0x0000d250


	//   ....[3]....
        /*0164*/ 	.word	0x0000d900


	//   ....[4]....
        /*0168*/ 	.word	0x0000de20


	//----- nvinfo : EIATTR_COOP_GROUP_MASK_REGIDS
	.align		4
.L_964:
        /*016c*/ 	.byte	0x04, 0x29
        /*016e*/ 	.short	(.L_966 - .L_965)


	//   ....[0]....
.L_965:
        /*0170*/ 	.word	0xffffffff


	//   ....[1]....
        /*0174*/ 	.word	0xffffffff


	//   ....[2]....
        /*0178*/ 	.word	0xffffffff


	//   ....[3]....
        /*017c*/ 	.word	0xffffffff


	//   ....[4]....
        /*0180*/ 	.word	0xffffffff


	//   ....[5]....
        /*0184*/ 	.word	0xffffffff


	//   ....[6]....
        /*0188*/ 	.word	0xffffffff


	//   ....[7]....
        /*018c*/ 	.word	0xffffffff


	//   ....[8]....
        /*0190*/ 	.word	0xffffffff


	//   ....[9]....
        /*0194*/ 	.word	0xffffffff


	//   ....[10]....
        /*0198*/ 	.word	0xffffffff


	//   ....[11]....
        /*019c*/ 	.word	0xffffffff


	//   ....[12]....
        /*01a0*/ 	.word	0xffffffff


	//   ....[13]....
        /*01a4*/ 	.word	0xffffffff


	//   ....[14]....
        /*01a8*/ 	.word	0xffffffff


	//   ....[15]....
        /*01ac*/ 	.word	0xffffffff


	//   ....[16]....
        /*01b0*/ 	.word	0xffffffff


	//   ....[17]....
        /*01b4*/ 	.word	0xffffffff


	//   ....[18]....
        /*01b8*/ 	.word	0xffffffff


	//   ....[19]....
        /*01bc*/ 	.word	0xffffffff


	//   ....[20]....
        /*01c0*/ 	.word	0xffffffff


	//   ....[21]....
        /*01c4*/ 	.word	0xffffffff


	//   ....[22]....
        /*01c8*/ 	.word	0xffffffff


	//   ....[23]....
        /*01cc*/ 	.word	0xffffffff


	//   ....[24]....
        /*01d0*/ 	.word	0xffffffff


	//   ....[25]....
        /*01d4*/ 	.word	0xffffffff


	//   ....[26]....
        /*01d8*/ 	.word	0xffffffff


	//   ....[27]....
        /*01dc*/ 	.word	0xffffffff


	//   ....[28]....
        /*01e0*/ 	.word	0xffffffff


	//   ....[29]....
        /*01e4*/ 	.word	0xffffffff


	//   ....[30]....
        /*01e8*/ 	.word	0xffffffff


	//   ....[31]....
        /*01ec*/ 	.word	0xffffffff


	//   ....[32]....
        /*01f0*/ 	.word	0xffffffff


	//   ....[33]....
        /*01f4*/ 	.word	0xffffffff


	//   ....[34]....
        /*01f8*/ 	.word	0xffffffff


	//   ....[35]....
        /*01fc*/ 	.word	0xffffffff


	//   ....[36]....
        /*0200*/ 	.word	0xffffffff


	//   ....[37]....
        /*0204*/ 	.word	0xffffffff


	//   ....[38]....
        /*0208*/ 	.word	0xffffffff


	//   ....[39]....
        /*020c*/ 	.word	0xffffffff


	//   ....[40]....
        /*0210*/ 	.word	0xffffffff


	//   ....[41]....
        /*0214*/ 	.word	0xffffffff


	//   ....[42]....
        /*0218*/ 	.word	0xffffffff


	//   ....[43]....
        /*021c*/ 	.word	0xffffffff


	//   ....[44]....
        /*0220*/ 	.word	0xffffffff


	//   ....[45]....
        /*0224*/ 	.word	0xffffffff


	//   ....[46]....
        /*0228*/ 	.word	0xffffffff


	//   ....[47]....
        /*022c*/ 	.word	0xffffffff


	//   ....[48]....
        /*0230*/ 	.word	0xffffffff


	//   ....[49]....
        /*0234*/ 	.word	0xffffffff


	//   ....[50]....
        /*0238*/ 	.word	0xffffffff


	//   ....[51]....
        /*023c*/ 	.word	0xffffffff


	//   ....[52]....
        /*0240*/ 	.word	0xffffffff


	//   ....[53]....
        /*0244*/ 	.word	0xffffffff


	//   ....[54]....
        /*0248*/ 	.word	0xffffffff


	//   ....[55]....
        /*024c*/ 	.word	0xffffffff


	//   ....[56]....
        /*0250*/ 	.word	0xffffffff


	//   ....[57]....
        /*0254*/ 	.word	0xffffffff


	//   ....[58]....
        /*0258*/ 	.word	0xffffffff


	//   ....[59]....
        /*025c*/ 	.word	0xffffffff


	//   ....[60]....
        /*0260*/ 	.word	0xffffffff


	//   ....[61]....
        /*0264*/ 	.word	0xffffffff


	//   ....[62]....
        /*0268*/ 	.word	0xffffffff


	//   ....[63]....
        /*026c*/ 	.word	0xffffffff


	//   ....[64]....
        /*0270*/ 	.word	0xffffffff


	//   ....[65]....
        /*0274*/ 	.word	0xffffffff


	//   ....[66]....
        /*0278*/ 	.word	0xffffffff


	//   ....[67]....
        /*027c*/ 	.word	0xffffffff


	//   ....[68]....
        /*0280*/ 	.word	0xffffffff


	//   ....[69]....
        /*0284*/ 	.word	0xffffffff


	//   ....[70]....
        /*0288*/ 	.word	0xffffffff


	//   ....[71]....
        /*028c*/ 	.word	0xffffffff


	//   ....[72]....
        /*0290*/ 	.word	0xffffffff


	//   ....[73]....
        /*0294*/ 	.word	0xffffffff


	//   ....[74]....
        /*0298*/ 	.word	0xffffffff


	//   ....[75]....
        /*029c*/ 	.word	0xffffffff


	//   ....[76]....
        /*02a0*/ 	.word	0xffffffff


	//   ....[77]....
        /*02a4*/ 	.word	0xffffffff


	//   ....[78]....
        /*02a8*/ 	.word	0xffffffff


	//   ....[79]....
        /*02ac*/ 	.word	0xffffffff


	//   ....[80]....
        /*02b0*/ 	.word	0xffffffff


	//   ....[81]....
        /*02b4*/ 	.word	0xffffffff


	//   ....[82]....
        /*02b8*/ 	.word	0xffffffff


	//   ....[83]....
        /*02bc*/ 	.word	0xffffffff


	//   ....[84]....
        /*02c0*/ 	.word	0xffffffff


	//   ....[85]....
        /*02c4*/ 	.word	0xffffffff


	//   ....[86]....
        /*02c8*/ 	.word	0xffffffff


	//   ....[87]....
        /*02cc*/ 	.word	0xffffffff


	//   ....[88]....
        /*02d0*/ 	.word	0xffffffff


	//   ....[89]....
        /*02d4*/ 	.word	0xffffffff


	//   ....[90]....
        /*02d8*/ 	.word	0xffffffff


	//   ....[91]....
        /*02dc*/ 	.word	0xffffffff


	//   ....[92]....
        /*02e0*/ 	.word	0xffffffff


	//   ....[93]....
        /*02e4*/ 	.word	0xffffffff


	//   ....[94]....
        /*02e8*/ 	.word	0xffffffff


	//   ....[95]....
        /*02ec*/ 	.word	0xffffffff


	//   ....[96]....
        /*02f0*/ 	.word	0xffffffff


	//   ....[97]....
        /*02f4*/ 	.word	0xffffffff


	//   ....[98]....
        /*02f8*/ 	.word	0xffffffff


	//   ....[99]....
        /*02fc*/ 	.word	0xffffffff


	//   ....[100]....
        /*0300*/ 	.word	0xffffffff


	//   ....[101]....
        /*0304*/ 	.word	0xffffffff


	//   ....[102]....
        /*0308*/ 	.word	0xffffffff


	//   ....[103]....
        /*030c*/ 	.word	0xffffffff


	//   ....[104]....
        /*0310*/ 	.word	0xffffffff


	//   ....[105]....
        /*0314*/ 	.word	0xffffffff


	//   ....[106]....
        /*0318*/ 	.word	0xffffffff


	//   ....[107]....
        /*031c*/ 	.word	0xffffffff


	//   ....[108]....
        /*0320*/ 	.word	0xffffffff


	//   ....[109]....
        /*0324*/ 	.word	0x0500000f


	//   ....[110]....
        /*0328*/ 	.word	0x0500000f


	//   ....[111]....
        /*032c*/ 	.word	0x0500000f


	//   ....[112]....
        /*0330*/ 	.word	0x0500000f


	//----- nvinfo : EIATTR_COOP_GROUP_INSTR_OFFSETS
	.align		4
.L_966:
        /*0334*/ 	.byte	0x04, 0x28
        /*0336*/ 	.short	(.L_968 - .L_967)


	//   ....[0]....
.L_967:
        /*0338*/ 	.word	0x00000070


	//   ....[1]....
        /*033c*/ 	.word	0x000001a0


	//   ....[2]....
        /*0340*/ 	.word	0x000001f0


	//   ....[3]....
        /*0344*/ 	.word	0x000003e0


	//   ....[4]....
        /*0348*/ 	.word	0x00000630


	//   ....[5]....
        /*034c*/ 	.word	0x00001630


	//   ....[6]....
        /*0350*/ 	.word	0x00002780


	//   ....[7]....
        /*0354*/ 	.word	0x000028f0


	//   ....[8]....
        /*0358*/ 	.word	0x00002920


	//   ....[9]....
        /*035c*/ 	.word	0x00003090


	//   ....[10]....
        /*0360*/ 	.word	0x00003140


	//   ....[11]....
        /*0364*/ 	.word	0x00003190


	//   ....[12]....
        /*0368*/ 	.word	0x00003430


	//   ....[13]....
        /*036c*/ 	.word	0x00003460


	//   ....[14]....
        /*0370*/ 	.word	0x000034b0


	//   ....[15]....
        /*0374*/ 	.word	0x000034c0


	//   ....[16]....
        /*0378*/ 	.word	0x000034d0


	//   ....[17]....
        /*037c*/ 	.word	0x000034e0


	//   ....[18]....
        /*0380*/ 	.word	0x000035b0


	//   ....[19]....
        /*0384*/ 	.word	0x000035c0


	//   ....[20]....
        /*0388*/ 	.word	0x000035f0


	//   ....[21]....
        /*038c*/ 	.word	0x00003600


	//   ....[22]....
        /*0390*/ 	.word	0x00003620


	//   ....[23]....
        /*0394*/ 	.word	0x000036f0


	//   ....[24]....
        /*0398*/ 	.word	0x00003730


	//   ....[25]....
        /*039c*/ 	.word	0x00003760


	//   ....[26]....
        /*03a0*/ 	.word	0x000037a0


	//   ....[27]....
        /*03a4*/ 	.word	0x000037b0


	//   ....[28]....
        /*03a8*/ 	.word	0x000037f0


	//   ....[29]....
        /*03ac*/ 	.word	0x00003840


	//   ....[30]....
        /*03b0*/ 	.word	0x00003880


	//   ....[31]....
        /*03b4*/ 	.word	0x000038c0


	//   ....[32]....
        /*03b8*/ 	.word	0x00003920


	//   ....[33]....
        /*03bc*/ 	.word	0x000039b0


	//   ....[34]....
        /*03c0*/ 	.word	0x000039d0


	//   ....[35]....
        /*03c4*/ 	.word	0x00003a90


	//   ....[36]....
        /*03c8*/ 	.word	0x00003ac0


	//   ....[37]....
        /*03cc*/ 	.word	0x00003ad0


	//   ....[38]....
        /*03d0*/ 	.word	0x00003c40


	//   ....[39]....
        /*03d4*/ 	.word	0x00003c60


	//   ....[40]....
        /*03d8*/ 	.word	0x00003d70


	//   ....[41]....
        /*03dc*/ 	.word	0x00003d90


	//   ....[42]....
        /*03e0*/ 	.word	0x00003da0


	//   ....[43]....
        /*03e4*/ 	.word	0x00003de0


	//   ....[44]....
        /*03e8*/ 	.word	0x00003df0


	//   ....[45]....
        /*03ec*/ 	.word	0x00003e10


	//   ....[46]....
        /*03f0*/ 	.word	0x00004010


	//   ....[47]....
        /*03f4*/ 	.word	0x00004050


	//   ....[48]....
        /*03f8*/ 	.word	0x00004090


	//   ....[49]....
        /*03fc*/ 	.word	0x00004110


	//   ....[50]....
        /*0400*/ 	.word	0x00004150


	//   ....[51]....
        /*0404*/ 	.word	0x00004170


	//   ....[52]....
        /*0408*/ 	.word	0x000041d0


	//   ....[53]....
        /*040c*/ 	.word	0x000041f0


	//   ....[54]....
        /*0410*/ 	.word	0x000069f0


	//   ....[55]....
        /*0414*/ 	.word	0x00006a10


	//   ....[56]....
        /*0418*/ 	.word	0x00006a20


	//   ....[57]....
        /*041c*/ 	.word	0x00006a30


	//   ....[58]....
        /*0420*/ 	.word	0x00006a40


	//   ....[59]....
        /*0424*/ 	.word	0x00006a50


	//   ....[60]....
        /*0428*/ 	.word	0x00006a60


	//   ....[61]....
        /*042c*/ 	.word	0x00006a70


	//   ....[62]....
        /*0430*/ 	.word	0x00006a80


	//   ....[63]....
        /*0434*/ 	.word	0x00006a90


	//   ....[64]....
        /*0438*/ 	.word	0x00006b50


	//   ....[65]....
        /*043c*/ 	.word	0x00006c10


	//   ....[66]....
        /*0440*/ 	.word	0x00006c50


	//   ....[67]....
        /*0444*/ 	.word	0x00006c90


	//   ....[68]....
        /*0448*/ 	.word	0x00006cd0


	//   ....[69]....
        /*044c*/ 	.word	0x00006d10


	//   ....[70]....
        /*0450*/ 	.word	0x00006d50


	//   ....[71]....
        /*0454*/ 	.word	0x00006d90


	//   ....[72]....
        /*0458*/ 	.word	0x00006dd0


	//   ....[73]....
        /*045c*/ 	.word	0x00006f50


	//   ....[74]....
        /*0460*/ 	.word	0x00007270


	//   ....[75]....
        /*0464*/ 	.word	0x000072d0


	//   ....[76]....
        /*0468*/ 	.word	0x00007670


	//   ....[77]....
        /*046c*/ 	.word	0x00007880


	//   ....[78]....
        /*0470*/ 	.word	0x000078a0


	//   ....[79]....
        /*0474*/ 	.word	0x000078b0


	//   ....[80]....
        /*0478*/ 	.word	0x000078f0


	//   ....[81]....
        /*047c*/ 	.word	0x00007920


	//   ....[82]....
        /*0480*/ 	.word	0x00007b20


	//   ....[83]....
        /*0484*/ 	.word	0x00007b40


	//   ....[84]....
        /*0488*/ 	.word	0x00007ce0


	//   ....[85]....
        /*048c*/ 	.word	0x00007d20


	//   ....[86]....
        /*0490*/ 	.word	0x00008230


	//   ....[87]....
        /*0494*/ 	.word	0x00008240


	//   ....[88]....
        /*0498*/ 	.word	0x00008250


	//   ....[89]....
        /*049c*/ 	.word	0x00008260


	//   ....[90]....
        /*04a0*/ 	.word	0x00008270


	//   ....[91]....
        /*04a4*/ 	.word	0x00008280


	//   ....[92]....
        /*04a8*/ 	.word	0x000082a0


	//   ....[93]....
        /*04ac*/ 	.word	0x000082f0


	//   ....[94]....
        /*04b0*/ 	.word	0x00008560


	//   ....[95]....
        /*04b4*/ 	.word	0x00008570


	//   ....[96]....
        /*04b8*/ 	.word	0x00008580


	//   ....[97]....
        /*04bc*/ 	.word	0x00008590


	//   ....[98]....
        /*04c0*/ 	.word	0x000085a0


	//   ....[99]....
        /*04c4*/ 	.word	0x000085b0


	//   ....[100]....
        /*04c8*/ 	.word	0x000085c0


	//   ....[101]....
        /*04cc*/ 	.word	0x00008600


	//   ....[102]....
        /*04d0*/ 	.word	0x0000c0a0


	//   ....[103]....
        /*04d4*/ 	.word	0x0000ce50


	//   ....[104]....
        /*04d8*/ 	.word	0x0000d180


	//   ....[105]....
        /*04dc*/ 	.word	0x0000d580


	//   ....[106]....
        /*04e0*/ 	.word	0x0000d830


	//   ....[107]....
        /*04e4*/ 	.word	0x0000dae0


	//   ....[108]....
        /*04e8*/ 	.word	0x0000dd50


	//   ....[109]....
        /*04ec*/ 	.word	0x00010490


	//   ....[110]....
        /*04f0*/ 	.word	0x00010680


	//   ....[111]....
        /*04f4*/ 	.word	0x000106f0


	//   ....[112]....
        /*04f8*/ 	.word	0x00010760


	//----- nvinfo : EIATTR_REG_RECONFIG
	.align		4
.L_968:
        /*04fc*/ 	.byte	0x01, 0x54
	.zero		2


	//----- nvinfo : EIATTR_SYSCALL_OFFSETS
	.align		4
        /*0500*/ 	.byte	0x04, 0x46
        /*0502*/ 	.short	(.L_970 - .L_969)


	//   ....[0]....
.L_969:
        /*0504*/ 	.word	0x00001290


	//   ....[1]....
        /*0508*/ 	.word	0x00001380


	//   ....[2]....
        /*050c*/ 	.word	0x000014e0


	//   ....[3]....
        /*0510*/ 	.word	0x000015d0


	//----- nvinfo : EIATTR_MBARRIER_INSTR_OFFSETS
	.align		4
.L_970:
        /*0514*/ 	.byte	0x04, 0x39
        /*0516*/ 	.short	(.L_972 - .L_971)


	//   ....[0]....
.L_971:
        /*0518*/ 	.word	0x00000290
        /*051c*/ 	.word	0x000000ff
        /*0520*/ 	.word	0x00026800
        /*0524*/ 	.short	0x0100
        /*0526*/ 	.byte	0x06
	.zero		1


	//   ....[1]....
        /*0528*/ 	.word	0x00000390
        /*052c*/ 	.word	0x000000ff
        /*0530*/ 	.word	0x00026810
        /*0534*/ 	.short	0x0100
        /*0536*/ 	.byte	0x08
	.zero		1


	//   ....[2]....
        /*0538*/ 	.word	0x000003a0
        /*053c*/ 	.word	0x000000ff
        /*0540*/ 	.word	0x00026820
        /*0544*/ 	.short	0x0100
        /*0546*/ 	.byte	0x08
	.zero		1


	//   ....[3]....
        /*0548*/ 	.word	0x000003b0
        /*054c*/ 	.word	0x000000ff
        /*0550*/ 	.word	0x00026818
        /*0554*/ 	.short	0x0100
        /*0556*/ 	.byte	0x08
	.zero		1


	//   ....[4]....
        /*0558*/ 	.word	0x000003c0
        /*055c*/ 	.word	0x000000ff
        /*0560*/ 	.word	0x00026828
        /*0564*/ 	.short	0x0100
        /*0566*/ 	.byte	0x08
	.zero		1


	//   ....[5]....
        /*0568*/ 	.word	0x000004f0
        /*056c*/ 	.word	0x000000ff
        /*0570*/ 	.word	0x00026830
        /*0574*/ 	.short	0x0100
        /*0576*/ 	.byte	0x08
	.zero		1


	//   ....[6]....
        /*0578*/ 	.word	0x00000500
        /*057c*/ 	.word	0x000000ff
        /*0580*/ 	.word	0x00026840
        /*0584*/ 	.short	0x0100
        /*0586*/ 	.byte	0x08
	.zero		1


	//   ....[7]....
        /*0588*/ 	.word	0x00000510
        /*058c*/ 	.word	0x000000ff
        /*0590*/ 	.word	0x00026838
        /*0594*/ 	.short	0x0100
        /*0596*/ 	.byte	0x08
	.zero		1


	//   ....[8]....
        /*0598*/ 	.word	0x00000520
        /*059c*/ 	.word	0x000000ff
        /*05a0*/ 	.word	0x00026848
        /*05a4*/ 	.short	0x0100
        /*05a6*/ 	.byte	0x08
	.zero		1


	//   ....[9]....
        /*05a8*/ 	.word	0x00001660
        /*05ac*/ 	.word	0x00000010
        /*05b0*/ 	.word	0x00026800
        /*05b4*/ 	.short	0x010a
        /*05b6*/ 	.byte	0x3f
	.zero		1


	//   ....[10]....
        /*05b8*/ 	.word	0x00001680
        /*05bc*/ 	.word	0x00000010
        /*05c0*/ 	.word	0x00026800
        /*05c4*/ 	.short	0x010a
        /*05c6*/ 	.byte	0x3f
	.zero		1


	//   ....[11]....
        /*05c8*/ 	.word	0x00001f70
        /*05cc*/ 	.word	0x00000008
        /*05d0*/ 	.word	0x00026810
        /*05d4*/ 	.short	0x010a
        /*05d6*/ 	.byte	0x3f
	.zero		1


	//   ....[12]....
        /*05d8*/ 	.word	0x00001fe0
        /*05dc*/ 	.word	0x00000008
        /*05e0*/ 	.word	0x00026810
        /*05e4*/ 	.short	0x010a
        /*05e6*/ 	.byte	0x3f
	.zero		1


	//   ....[13]....
        /*05e8*/ 	.word	0x00002390
        /*05ec*/ 	.word	0x00000008
        /*05f0*/ 	.word	0x00026830
        /*05f4*/ 	.short	0x010a
        /*05f6*/ 	.byte	0x3f
	.zero		1


	//   ....[14]....
        /*05f8*/ 	.word	0x00002410
        /*05fc*/ 	.word	0x00000008
        /*0600*/ 	.word	0x00026830
        /*0604*/ 	.short	0x010a
        /*0606*/ 	.byte	0x3f
	.zero		1


	//   ....[15]....
        /*0608*/ 	.word	0x00005950
        /*060c*/ 	.word	0x00000009
        /*0610*/ 	.word	0x00000000
        /*0614*/ 	.short	0x0101
        /*0616*/ 	.byte	0x3f
	.zero		1


	//   ....[16]....
        /*0618*/ 	.word	0x00005ce0
        /*061c*/ 	.word	0x00000008
        /*0620*/ 	.word	0x00000000
        /*0624*/ 	.short	0x0101
        /*0626*/ 	.byte	0x3f
	.zero		1


	//   ....[17]....
        /*0628*/ 	.word	0x00006400
        /*062c*/ 	.word	0x00000005
        /*0630*/ 	.word	0x00026810
        /*0634*/ 	.short	0x010a
        /*0636*/ 	.byte	0x3f
	.zero		1


	//   ....[18]....
        /*0638*/ 	.word	0x00006480
        /*063c*/ 	.word	0x00000005
        /*0640*/ 	.word	0x00026810
        /*0644*/ 	.short	0x010a
        /*0646*/ 	.byte	0x3f
	.zero		1


	//   ....[19]....
        /*0648*/ 	.word	0x00006800
        /*064c*/ 	.word	0x00000005
        /*0650*/ 	.word	0x00026830
        /*0654*/ 	.short	0x010a
        /*0656*/ 	.byte	0x3f
	.zero		1


	//   ....[20]....
        /*0658*/ 	.word	0x00006890
        /*065c*/ 	.word	0x00000005
        /*0660*/ 	.word	0x00026830
        /*0664*/ 	.short	0x010a
        /*0666*/ 	.byte	0x3f
	.zero		1


	//   ....[21]....
        /*0668*/ 	.word	0x00009ab0
        /*066c*/ 	.word	0x00000006
        /*0670*/ 	.word	0x00000000
        /*0674*/ 	.short	0x0101
        /*0676*/ 	.byte	0x3f
	.zero		1


	//   ....[22]....
        /*0678*/ 	.word	0x00009e60
        /*067c*/ 	.word	0x00000005
        /*0680*/ 	.word	0x00000000
        /*0684*/ 	.short	0x0101
        /*0686*/ 	.byte	0x3f
	.zero		1


	//   ....[23]....
        /*0688*/ 	.word	0x0000eaf0
        /*068c*/ 	.word	0x0000000f
        /*0690*/ 	.word	0x00026820
        /*0694*/ 	.short	0x010a
        /*0696*/ 	.byte	0x3f
	.zero		1


	//   ....[24]....
        /*0698*/ 	.word	0x0000f090
        /*069c*/ 	.word	0x0000000f
        /*06a0*/ 	.word	0x00026840
        /*06a4*/ 	.short	0x010a
        /*06a6*/ 	.byte	0x3f
	.zero		1


	//   ....[25]....
        /*06a8*/ 	.word	0x0000f2f0
        /*06ac*/ 	.word	0x0000000f
        /*06b0*/ 	.word	0x00026828
        /*06b4*/ 	.short	0x010a
        /*06b6*/ 	.byte	0x3f
	.zero		1


	//   ....[26]....
        /*06b8*/ 	.word	0x0000f550
        /*06bc*/ 	.word	0x0000000f
        /*06c0*/ 	.word	0x00026848
        /*06c4*/ 	.short	0x010a
        /*06c6*/ 	.byte	0x3f
	.zero		1


	//   ....[27]....
        /*06c8*/ 	.word	0x0000f750
        /*06cc*/ 	.word	0x0000000f
        /*06d0*/ 	.word	0x00026820
        /*06d4*/ 	.short	0x010a
        /*06d6*/ 	.byte	0x3f
	.zero		1


	//   ....[28]....
        /*06d8*/ 	.word	0x0000fa10
        /*06dc*/ 	.word	0x0000000f
        /*06e0*/ 	.word	0x00026840
        /*06e4*/ 	.short	0x010a
        /*06e6*/ 	.byte	0x3f
	.zero		1


	//   ....[29]....
        /*06e8*/ 	.word	0x0000fc40
        /*06ec*/ 	.word	0x0000000f
        /*06f0*/ 	.word	0x00026828
        /*06f4*/ 	.short	0x010a
        /*06f6*/ 	.byte	0x3f
	.zero		1


	//   ....[30]....
        /*06f8*/ 	.word	0x0000ff10
        /*06fc*/ 	.word	0x00000003
        /*0700*/ 	.word	0x00026840
        /*0704*/ 	.short	0x010a
        /*0706*/ 	.byte	0x3f
	.zero		1


	//   ....[31]....
        /*0708*/ 	.word	0x00010310
        /*070c*/ 	.word	0x00000007
        /*0710*/ 	.word	0x00000000
        /*0714*/ 	.short	0x010a
        /*0716*/ 	.byte	0x3f
	.zero		1


	//   ....[32]....
        /*0718*/ 	.word	0x00010360
        /*071c*/ 	.word	0x00000003
        /*0720*/ 	.word	0x00000000
        /*0724*/ 	.short	0x010a
        /*0726*/ 	.byte	0x3f
	.zero		1


	//   ....[33]....
        /*0728*/ 	.word	0x000103c0
        /*072c*/ 	.word	0x00000005
        /*0730*/ 	.word	0x00000000
        /*0734*/ 	.short	0x010a
        /*0736*/ 	.byte	0x3f
	.zero		1


	//   ....[34]....
        /*0738*/ 	.word	0x000103f0
        /*073c*/ 	.word	0x00000003
        /*0740*/ 	.word	0x00000000
        /*0744*/ 	.short	0x010a
        /*0746*/ 	.byte	0x3f
	.zero		1


	//   ....[35]....
        /*0748*/ 	.word	0x000104c0
        /*074c*/ 	.word	0x00000010
        /*0750*/ 	.word	0x00026800
        /*0754*/ 	.short	0x010a
        /*0756*/ 	.byte	0x3f
	.zero		1


	//   ....[36]....
        /*0758*/ 	.word	0x00010510
        /*075c*/ 	.word	0x00000008
        /*0760*/ 	.word	0x00026810
        /*0764*/ 	.short	0x010a
        /*0766*/ 	.byte	0x3f
	.zero		1


	//   ....[37]....
        /*0768*/ 	.word	0x00010560
        /*076c*/ 	.word	0x00000008
        /*0770*/ 	.word	0x00026830
        /*0774*/ 	.short	0x010a
        /*0776*/ 	.byte	0x3f
	.zero		1


	//   ....[38]....
        /*0778*/ 	.word	0x000105b0
        /*077c*/ 	.word	0x00000005
        /*0780*/ 	.word	0x00026810
        /*0784*/ 	.short	0x010a
        /*0786*/ 	.byte	0x3f
	.zero		1


	//   ....[39]....
        /*0788*/ 	.word	0x00010600
        /*078c*/ 	.word	0x00000005
        /*0790*/ 	.word	0x00026830
        /*0794*/ 	.short	0x010a
        /*0796*/ 	.byte	0x3f
	.zero		1


	//   ....[40]....
        /*0798*/ 	.word	0x000107a0
        /*079c*/ 	.word	0x0000000f
        /*07a0*/ 	.word	0x00026820
        /*07a4*/ 	.short	0x010a
        /*07a6*/ 	.byte	0x3f
	.zero		1


	//   ....[41]....
        /*07a8*/ 	.word	0x000107f0
        /*07ac*/ 	.word	0x0000000f
        /*07b0*/ 	.word	0x00026840
        /*07b4*/ 	.short	0x010a
        /*07b6*/ 	.byte	0x3f
	.zero		1


	//   ....[42]....
        /*07b8*/ 	.word	0x00010840
        /*07bc*/ 	.word	0x0000000f
        /*07c0*/ 	.word	0x00026828
        /*07c4*/ 	.short	0x010a
        /*07c6*/ 	.byte	0x3f
	.zero		1


	//   ....[43]....
        /*07c8*/ 	.word	0x00010890
        /*07cc*/ 	.word	0x0000000f
        /*07d0*/ 	.word	0x00026848
        /*07d4*/ 	.short	0x010a
        /*07d6*/ 	.byte	0x3f
	.zero		1


	//   ....[44]....
        /*07d8*/ 	.word	0x000108f0
        /*07dc*/ 	.word	0x0000000f
        /*07e0*/ 	.word	0x00026820
        /*07e4*/ 	.short	0x010a
        /*07e6*/ 	.byte	0x3f
	.zero		1


	//   ....[45]....
        /*07e8*/ 	.word	0x00010940
        /*07ec*/ 	.word	0x0000000f
        /*07f0*/ 	.word	0x00026840
        /*07f4*/ 	.short	0x010a
        /*07f6*/ 	.byte	0x3f
	.zero		1


	//   ....[46]....
        /*07f8*/ 	.word	0x00010990
        /*07fc*/ 	.word	0x0000000f
        /*0800*/ 	.word	0x00026828
        /*0804*/ 	.short	0x010a
        /*0806*/ 	.byte	0x3f
	.zero		1


	//   ....[47]....
        /*0808*/ 	.word	0x000109e0
        /*080c*/ 	.word	0x00000003
        /*0810*/ 	.word	0x00026840
        /*0814*/ 	.short	0x010a
        /*0816*/ 	.byte	0x3f
	.zero		1


	//   ....[48]....
        /*0818*/ 	.word	0x00010ab0
        /*081c*/ 	.word	0x00000007
        /*0820*/ 	.word	0x00000000
        /*0824*/ 	.short	0x010a
        /*0826*/ 	.byte	0x3f
	.zero		1


	//   ....[49]....
        /*0828*/ 	.word	0x00010b00
        /*082c*/ 	.word	0x00000003
        /*0830*/ 	.word	0x00000000
        /*0834*/ 	.short	0x010a
        /*0836*/ 	.byte	0x3f
	.zero		1


	//   ....[50]....
        /*0838*/ 	.word	0x00010b50
        /*083c*/ 	.word	0x00000005
        /*0840*/ 	.word	0x00000000
        /*0844*/ 	.short	0x010a
        /*0846*/ 	.byte	0x3f
	.zero		1


	//----- nvinfo : EIATTR_NUM_MBARRIERS
	.align		4
.L_972:
        /*0848*/ 	.byte	0x03, 0x38
        /*084a*/ 	.short	0x0009


	//----- nvinfo : EIATTR_EXIT_INSTR_OFFSETS
	.align		4
        /*084c*/ 	.byte	0x04, 0x1c
        /*084e*/ 	.short	(.L_974 - .L_973)


	//   ....[0]....
.L_973:
        /*0850*/ 	.word	0x00010440


	//----- nvinfo : EIATTR_MAX_THREADS
	.align		4
.L_974:
        /*0854*/ 	.byte	0x04, 0x05
        /*0856*/ 	.short	(.L_976 - .L_975)
.L_975:
        /*0858*/ 	.word	0x00000180
        /*085c*/ 	.word	0x00000001
        /*0860*/ 	.word	0x00000001


	//----- nvinfo : EIATTR_CRS_STACK_SIZE
	.align		4
.L_976:
        /*0864*/ 	.byte	0x04, 0x1e
        /*0866*/ 	.short	(.L_978 - .L_977)
.L_977:
        /*0868*/ 	.word	0x00000000


	//----- nvinfo : EIATTR_CBANK_PARAM_SIZE
	.align		4
.L_978:
        /*086c*/ 	.byte	0x03, 0x19
        /*086e*/ 	.short	0x06f0


	//----- nvinfo : EIATTR_PARAM_CBANK
	.align		4
        /*0870*/ 	.byte	0x04, 0x0a
        /*0872*/ 	.short	(.L_980 - .L_979)
	.align		4
.L_979:
        /*0874*/ 	.word	index@(.nv.constant0._ZN7cutlass13device_kernelIN5flash11enable_sm90INS1_16FlashAttnBwdSm90INS1_25CollectiveMainloopBwdSm90ILi2ELi2ELi2EN4cute5tupleIJNS5_1CILi1EEES8_S8_EEENS6_IJNS7_ILi96EEENS7_ILi128EEENS7_ILi64EEEEEENS_6half_tEfNS_4arch4Sm90ELb1ELb0ELb1ELb1ELb1ELb1ELb0ELb1ELi2ELi1ELi2ELi2ELb0EEENS1_21CollectiveEpilogueBwdISD_SE_SG_Li256ELb1ELb0ELi1EEENS1_25SingleTileBwdLPTSchedulerILb1ELi128ELb1EEEEEEEEEvNT_6ParamsE)
        /*0878*/ 	.short	0x0210
        /*087a*/ 	.short	0x06f0


	//----- nvinfo : EIATTR_SW_WAR
	.align		4
.L_980:
        /*087c*/ 	.byte	0x04, 0x36
        /*087e*/ 	.short	(.L_982 - .L_981)
.L_981:
        /*0880*/ 	.word	0x00000008
.L_982:


//--------------------- .nv.info._ZN7cutlass13device_kernelIN5flash11enable_sm90INS1_16FlashAttnBwdSm90INS1_25CollectiveMainloopBwdSm90ILi2ELi2ELi2EN4cute5tupleIJNS5_1CILi1EEES8_S8_EEENS6_IJNS7_ILi96EEENS7_ILi128EEENS7_ILi64EEEEEENS_6half_tEfNS_4arch4Sm90ELb1ELb0ELb1ELb1ELb0ELb1ELb0ELb1ELi2ELi1ELi2ELi2ELb0EEENS1_24CollectiveEpilogueBwdGQAISD_fSG_Li256ELb1ELb0EEENS1_25SingleTileBwdLPTSchedulerILb1ELi128ELb0EEEEEEEEEvNT_6ParamsE --------------------------
	.section	.nv.info._ZN7cutlass13device_kernelIN5flash11enable_sm90INS1_16FlashAttnBwdSm90INS1_25CollectiveMainloopBwdSm90ILi2ELi2ELi2EN4cute5tupleIJNS5_1CILi1EEES8_S8_EEENS6_IJNS7_ILi96EEENS7_ILi128EEENS7_ILi64EEEEEENS_6half_tEfNS_4arch4Sm90ELb1ELb0ELb1ELb1ELb0ELb1ELb0ELb1ELi2ELi1ELi2ELi2ELb0EEENS1_24CollectiveEpilogueBwdGQAISD_fSG_Li256ELb1ELb0EEENS1_25SingleTileBwdLPTSchedulerILb1ELi128ELb0EEEEEEEEEvNT_6ParamsE,"",@"SHT_CUDA_INFO"
	.sectionflags	@""
	.align	4


	//----- nvinfo : EIATTR_CUDA_API_VERSION
	.align		4
        /*0000*/ 	.byte	0x04, 0x37
        /*0002*/ 	.short	(.L_984 - .L_983)
.L_983:
        /*0004*/ 	.word	0x00000082


	//----- nvinfo : EIATTR_KPARAM_INFO
	.align		4
.L_984:
        /*0008*/ 	.byte	0x04, 0x17
        /*000a*/ 	.short	(.L_986 - .L_985)
.L_985:
        /*000c*/ 	.word	0x00000000
        /*0010*/ 	.short	0x0000
        /*0012*/ 	.short	0x0070
        /*0014*/ 	.byte	0x00, 0xf0, 0x01, 0x1c


	//----- nvinfo : EIATTR_SPARSE_MMA_MASK
	.align		4
.L_986:
        /*0018*/ 	.byte	0x03, 0x50
        /*001a*/ 	.short	0x0000


	//----- nvinfo : EIATTR_MAXREG_COUNT
	.align		4
        /*001c*/ 	.byte	0x03, 0x1b
        /*001e*/ 	.short	0x00a8


	//----- nvinfo : EIATTR_NUM_BARRIERS
	.align		4
        /*0020*/ 	.byte	0x02, 0x4c
        /*0022*/ 	.byte	0x10
	.zero		1


	//----- nvinfo : EIATTR_EXTERNS
	.align		4
        /*0024*/ 	.byte	0x04, 0x0f
        /*0026*/ 	.short	(.L_988 - .L_987)


	//   ....[0]....
	.align		4
.L_987:
        /*0028*/ 	.word	index@(__assertfail)


	//----- nvinfo : EIATTR_ANNOTATIONS
	.align		4
.L_988:
        /*002c*/ 	.byte	0x04, 0x55
        /*002e*/ 	.short	(.L_990 - .L_989)


	//   ....[0]....
.L_989:
        /* <DEDUP_REMOVED lines=35> */


	//----- nvinfo : EIATTR_MERCURY_ISA_VERSION
	.align		4
.L_990:
        /*0248*/ 	.byte	0x03, 0x5f
        /*024a*/ 	.short	0x0101


	//----- nvinfo : EIATTR_INT_WARP_WIDE_INSTR_OFFSETS
	.align		4
        /*024c*/ 	.byte	0x04, 0x31
        /*024e*/ 	.short	(.L_992 - .L_991)


	//   ....[0]....
.L_991:
        /*0250*/ 	.word	0x00000180


	//   ....[1]....
        /*0254*/ 	.word	0x00000240


	//----- nvinfo : EIATTR_COOP_GROUP_MASK_REGIDS
	.align		4
.L_992:
        /*0258*/ 	.byte	0x04, 0x29
        /*025a*/ 	.short	(.L_994 - .L_993)


	//   ....[0]....
.L_993:
        /*025c*/ 	.word	0xffffffff


	//   ....[1]....
        /*0260*/ 	.word	0xffffffff


	//   ....[2]....
        /*0264*/ 	.word	0xffffffff


	//   ....[3]....
        /*0268*/ 	.word	0xffffffff


	//   ....[4]....
        /*026c*/ 	.word	0xffffffff


	//   ....[5]....
        /*0270*/ 	.word	0xffffffff


	//   ....[6]....
        /*0274*/ 	.word	0xffffffff


	//   ....[7]....
        /*0278*/ 	.word	0xffffffff


	//   ....[8]....
        /*027c*/ 	.word	0xffffffff


	//   ....[9]....
        /*0280*/ 	.word	0xffffffff


	//   ....[10]....
        /*0284*/ 	.word	0xffffffff


	//   ....[11]....
        /*0288*/ 	.word	0xffffffff


	//   ....[12]....
        /*028c*/ 	.word	0xffffffff


	//   ....[13]....
        /*0290*/ 	.word	0xffffffff


	//   ....[14]....
        /*0294*/ 	.word	0xffffffff


	//   ....[15]....
        /*0298*/ 	.word	0xffffffff


	//   ....[16]....
        /*029c*/ 	.word	0xffffffff


	//   ....[17]....
        /*02a0*/ 	.word	0xffffffff


	//   ....[18]....
        /*02a4*/ 	.word	0xffffffff


	//   ....[19]....
        /*02a8*/ 	.word	0xffffffff


	//   ....[20]....
        /*02ac*/ 	.word	0xffffffff


	//   ....[21]....
        /*02b0*/ 	.word	0xffffffff


	//   ....[22]....
        /*02b4*/ 	.word	0xffffffff


	//   ....[23]....
        /*02b8*/ 	.word	0xffffffff


	//   ....[24]....
        /*02bc*/ 	.word	0xffffffff


	//   ....[25]....
        /*02c0*/ 	.word	0xffffffff


	//   ....[26]....
        /*02c4*/ 	.word	0xffffffff


	//   ....[27]....
        /*02c8*/ 	.word	0xffffffff


	//   ....[28]....
        /*02cc*/ 	.word	0xffffffff


	//   ....[29]....
        /*02d0*/ 	.word	0xffffffff


	//   ....[30]....
        /*02d4*/ 	.word	0xffffffff


	//   ....[31]....
        /*02d8*/ 	.word	0xffffffff


	//   ....[32]....
        /*02dc*/ 	.word	0xffffffff


	//   ....[33]....
        /*02e0*/ 	.word	0xffffffff


	//   ....[34]....
        /*02e4*/ 	.word	0xffffffff


	//   ....[35]....
        /*02e8*/ 	.word	0xffffffff


	//   ....[36]....
        /*02ec*/ 	.word	0xffffffff


	//   ....[37]....
        /*02f0*/ 	.word	0xffffffff


	//   ....[38]....
        /*02f4*/ 	.word	0xffffffff


	//   ....[39]....
        /*02f8*/ 	.word	0xffffffff


	//   ....[40]....
        /*02fc*/ 	.word	0xffffffff


	//   ....[41]....
        /*0300*/ 	.word	0xffffffff


	//   ....[42]....
        /*0304*/ 	.word	0xffffffff


	//   ....[43]....
        /*0308*/ 	.word	0xffffffff


	//   ....[44]....
        /*030c*/ 	.word	0xffffffff


	//   ....[45]....
        /*0310*/ 	.word	0xffffffff


	//   ....[46]....
        /*0314*/ 	.word	0xffffffff


	//   ....[47]....
        /*0318*/ 	.word	0xffffffff


	//   ....[48]....
        /*031c*/ 	.word	0xffffffff


	//   ....[49]....
        /*0320*/ 	.word	0xffffffff


	//   ....[50]....
        /*0324*/ 	.word	0xffffffff


	//   ....[51]....
        /*0328*/ 	.word	0xffffffff


	//   ....[52]....
        /*032c*/ 	.word	0xffffffff


	//   ....[53]....
        /*0330*/ 	.word	0xffffffff


	//   ....[54]....
        /*0334*/ 	.word	0xffffffff


	//   ....[55]....
        /*0338*/ 	.word	0xffffffff


	//   ....[56]....
        /*033c*/ 	.word	0xffffffff


	//   ....[57]....
        /*0340*/ 	.word	0xffffffff


	//   ....[58]....
        /*0344*/ 	.word	0xffffffff


	//   ....[59]....
        /*0348*/ 	.word	0xffffffff


	//   ....[60]....
        /*034c*/ 	.word	0xffffffff


	//   ....[61]....
        /*0350*/ 	.word	0xffffffff


	//   ....[62]....
        /*0354*/ 	.word	0xffffffff


	//   ....[63]....
        /*0358*/ 	.word	0xffffffff


	//   ....[64]....
        /*035c*/ 	.word	0xffffffff


	//   ....[65]....
        /*0360*/ 	.word	0xffffffff


	//   ....[66]....
        /*0364*/ 	.word	0xffffffff


	//   ....[67]....
        /*0368*/ 	.word	0xffffffff


	//   ....[68]....
        /*036c*/ 	.word	0xffffffff


	//   ....[69]....
        /*0370*/ 	.word	0xffffffff


	//   ....[70]....
        /*0374*/ 	.word	0xffffffff


	//   ....[71]....
        /*0378*/ 	.word	0xffffffff


	//   ....[72]....
        /*037c*/ 	.word	0xffffffff


	//   ....[73]....
        /*0380*/ 	.word	0xffffffff


	//   ....[74]....
        /*0384*/ 	.word	0xffffffff


	//   ....[75]....
        /*0388*/ 	.word	0xffffffff


	//   ....[76]....
        /*038c*/ 	.word	0xffffffff


	//   ....[77]....
        /*0390*/ 	.word	0xffffffff


	//   ....[78]....
        /*0394*/ 	.word	0xffffffff


	//   ....[79]....
        /*0398*/ 	.word	0xffffffff


	//   ....[80]....
        /*039c*/ 	.word	0xffffffff


	//   ....[81]....
        /*03a0*/ 	.word	0xffffffff


	//   ....[82]....
        /*03a4*/ 	.word	0xffffffff


	//   ....[83]....
        /*03a8*/ 	.word	0xffffffff


	//   ....[84]....
        /*03ac*/ 	.word	0xffffffff


	//   ....[85]....
        /*03b0*/ 	.word	0xffffffff


	//   ....[86]....
        /*03b4*/ 	.word	0xffffffff


	//   ....[87]....
        /*03b8*/ 	.word	0xffffffff


	//   ....[88]....
        /*03bc*/ 	.word	0xffffffff


	//   ....[89]....
        /*03c0*/ 	.word	0xffffffff


	//   ....[90]....
        /*03c4*/ 	.word	0xffffffff


	//   ....[91]....
        /*03c8*/ 	.word	0xffffffff


	//   ....[92]....
        /*03cc*/ 	.word	0xffffffff


	//   ....[93]....
        /*03d0*/ 	.word	0xffffffff


	//   ....[94]....
        /*03d4*/ 	.word	0xffffffff


	//   ....[95]....
        /*03d8*/ 	.word	0xffffffff


	//   ....[96]....
        /*03dc*/ 	.word	0xffffffff


	//   ....[97]....
        /*03e0*/ 	.word	0xffffffff


	//   ....[98]....
        /*03e4*/ 	.word	0xffffffff


	//   ....[99]....
        /*03e8*/ 	.word	0xffffffff


	//   ....[100]....
        /*03ec*/ 	.word	0xffffffff


	//   ....[101]....
        /*03f0*/ 	.word	0xffffffff


	//   ....[102]....
        /*03f4*/ 	.word	0xffffffff


	//   ....[103]....
        /*03f8*/ 	.word	0x0500000f


	//----- nvinfo : EIATTR_COOP_GROUP_INSTR_OFFSETS
	.align		4
.L_994:
        /*03fc*/ 	.byte	0x04, 0x28
        /*03fe*/ 	.short	(.L_996 - .L_995)


	//   ....[0]....
.L_995:
        /*0400*/ 	.word	0x00000060


	//   ....[1]....
        /*0404*/ 	.word	0x00000190


	//   ....[2]....
        /*0408*/ 	.word	0x00000220


	//   ....[3]....
        /*040c*/ 	.word	0x000003a0


	//   ....[4]....
        /*0410*/ 	.word	0x00000620


	//   ....[5]....
        /*0414*/ 	.word	0x00001520


	//   ....[6]....
        /*0418*/ 	.word	0x000025e0


	//   ....[7]....
        /*041c*/ 	.word	0x00002b00


	//   ....[8]....
        /*0420*/ 	.word	0x00002b50


	//   ....[9]....
        /*0424*/ 	.word	0x00003320


	//   ....[10]....
        /*0428*/ 	.word	0x00003360


	//   ....[11]....
        /*042c*/ 	.word	0x000033a0


	//   ....[12]....
        /*0430*/ 	.word	0x000033d0


	//   ....[13]....
        /*0434*/ 	.word	0x00003470


	//   ....[14]....
        /*0438*/ 	.word	0x000034d0


	//   ....[15]....
        /*043c*/ 	.word	0x00003510


	//   ....[16]....
        /*0440*/ 	.word	0x00003560


	//   ....[17]....
        /*0444*/ 	.word	0x00003670


	//   ....[18]....
        /*0448*/ 	.word	0x00003710


	//   ....[19]....
        /*044c*/ 	.word	0x00003720


	//   ....[20]....
        /*0450*/ 	.word	0x00003740


	//   ....[21]....
        /*0454*/ 	.word	0x00003750


	//   ....[22]....
        /*0458*/ 	.word	0x00003790


	//   ....[23]....
        /*045c*/ 	.word	0x000037d0


	//   ....[24]....
        /*0460*/ 	.word	0x00003810


	//   ....[25]....
        /*0464*/ 	.word	0x00003840


	//   ....[26]....
        /*0468*/ 	.word	0x00003880


	//   ....[27]....
        /*046c*/ 	.word	0x00003890


	//   ....[28]....
        /*0470*/ 	.word	0x000038b0


	//   ....[29]....
        /*0474*/ 	.word	0x000038f0


	//   ....[30]....
        /*0478*/ 	.word	0x00003930


	//   ....[31]....
        /*047c*/ 	.word	0x00003970


	//   ....[32]....
        /*0480*/ 	.word	0x000039b0


	//   ....[33]....
        /*0484*/ 	.word	0x00003ad0


	//   ....[34]....
        /*0488*/ 	.word	0x00003b10


	//   ....[35]....
        /*048c*/ 	.word	0x00003b90


	//   ....[36]....
        /*0490*/ 	.word	0x00003c70


	//   ....[37]....
        /*0494*/ 	.word	0x00003ca0


	//   ....[38]....
        /*0498*/ 	.word	0x00003d80


	//   ....[39]....
        /*049c*/ 	.word	0x00003db0


	//   ....[40]....
        /*04a0*/ 	.word	0x00003f60


	//   ....[41]....
        /*04a4*/ 	.word	0x00003f70


	//   ....[42]....
        /*04a8*/ 	.word	0x00003f90


	//   ....[43]....
        /*04ac*/ 	.word	0x00003fa0


	//   ....[44]....
        /*04b0*/ 	.word	0x00003fc0


	//   ....[45]....
        /*04b4*/ 	.word	0x00003fe0


	//   ....[46]....
        /*04b8*/ 	.word	0x000040d0


	//   ....[47]....
        /*04bc*/ 	.word	0x00004100


	//   ....[48]....
        /*04c0*/ 	.word	0x00004110


	//   ....[49]....
        /*04c4*/ 	.word	0x00004180


	//   ....[50]....
        /*04c8*/ 	.word	0x000041f0


	//   ....[51]....
        /*04cc*/ 	.word	0x00004220


	//   ....[52]....
        /*04d0*/ 	.word	0x00004260


	//   ....[53]....
        /*04d4*/ 	.word	0x000042a0


	//   ....[54]....
        /*04d8*/ 	.word	0x00006b20


	//   ....[55]....
        /*04dc*/ 	.word	0x00006b30


	//   ....[56]....
        /*04e0*/ 	.word	0x00006b40


	//   ....[57]....
        /*04e4*/ 	.word	0x00006b50


	//   ....[58]....
        /*04e8*/ 	.word	0x00006b60


	//   ....[59]....
        /*04ec*/ 	.word	0x00006b70


	//   ....[60]....
        /*04f0*/ 	.word	0x00006b80


	//   ....[61]....
        /*04f4*/ 	.word	0x00006b90


	//   ....[62]....
        /*04f8*/ 	.word	0x00006ba0


	//   ....[63]....
        /*04fc*/ 	.word	0x00006bb0


	//   ....[64]....
        /*0500*/ 	.word	0x00006bc0


	//   ....[65]....
        /*0504*/ 	.word	0x00006bd0


	//   ....[66]....
        /*0508*/ 	.word	0x00006ce0


	//   ....[67]....
        /*050c*/ 	.word	0x00006d30


	//   ....[68]....
        /*0510*/ 	.word	0x00006d70


	//   ....[69]....
        /*0514*/ 	.word	0x00006db0


	//   ....[70]....
        /*0518*/ 	.word	0x00006df0


	//   ....[71]....
        /*051c*/ 	.word	0x00006e30


	//   ....[72]....
        /*0520*/ 	.word	0x00006e70


	//   ....[73]....
        /*0524*/ 	.word	0x00007060


	//   ....[74]....
        /*0528*/ 	.word	0x000071f0


	//   ....[75]....
        /*052c*/ 	.word	0x00007590


	//   ....[76]....
        /*0530*/ 	.word	0x000076c0


	//   ....[77]....
        /*0534*/ 	.word	0x00007750


	//   ....[78]....
        /*0538*/ 	.word	0x00007990


	//   ....[79]....
        /*053c*/ 	.word	0x000079b0


	//   ....[80]....
        /*0540*/ 	.word	0x000079c0


	//   ....[81]....
        /*0544*/ 	.word	0x000079e0


	//   ....[82]....
        /*0548*/ 	.word	0x000079f0


	//   ....[83]....
        /*054c*/ 	.word	0x00007a10


	//   ....[84]....
        /*0550*/ 	.word	0x00007d80


	//   ....[85]....
        /*0554*/ 	.word	0x00007db0


	//   ....[86]....
        /*0558*/ 	.word	0x00008280


	//   ....[87]....
        /*055c*/ 	.word	0x000082a0


	//   ....[88]....
        /*0560*/ 	.word	0x000082d0


	//   ....[89]....
        /*0564*/ 	.word	0x000082e0


	//   ....[90]....
        /*0568*/ 	.word	0x00008440


	//   ....[91]....
        /*056c*/ 	.word	0x00008470


	//   ....[92]....
        /*0570*/ 	.word	0x000084d0


	//   ....[93]....
        /*0574*/ 	.word	0x000085a0


	//   ....[94]....
        /*0578*/ 	.word	0x000085e0


	//   ....[95]....
        /*057c*/ 	.word	0x00008610


	//   ....[96]....
        /*0580*/ 	.word	0x00008640


	//   ....[97]....
        /*0584*/ 	.word	0x00008650


	//   ....[98]....
        /*0588*/ 	.word	0x00008670


	//   ....[99]....
        /*058c*/ 	.word	0x000086a0


	//   ....[100]....
        /*0590*/ 	.word	0x000086b0


	//   ....[101]....
        /*0594*/ 	.word	0x000086d0


	//   ....[102]....
        /*0598*/ 	.word	0x0000aae0


	//   ....[103]....
        /*059c*/ 	.word	0x0000e4f0


	//----- nvinfo : EIATTR_REG_RECONFIG
	.align		4
.L_996:
        /*05a0*/ 	.byte	0x01, 0x54
	.zero		2


	//----- nvinfo : EIATTR_SYSCALL_OFFSETS
	.align		4
        /*05a4*/ 	.byte	0x04, 0x46
        /*05a6*/ 	.short	(.L_998 - .L_997)


	//   ....[0]....
.L_997:
        /*05a8*/ 	.word	0x00001180


	//   ....[1]....
        /*05ac*/ 	.word	0x00001270


	//   ....[2]....
        /*05b0*/ 	.word	0x000013d0


	//   ....[3]....
        /*05b4*/ 	.word	0x000014c0


	//----- nvinfo : EIATTR_MBARRIER_INSTR_OFFSETS
	.align		4
.L_998:
        /*05b8*/ 	.byte	0x04, 0x39
        /*05ba*/ 	.short	(.L_1000 - .L_999)


	//   ....[0]....
.L_999:
        /*05bc*/ 	.word	0x00000260
        /*05c0*/ 	.word	0x000000ff
        /*05c4*/ 	.word	0x00026800
        /*05c8*/ 	.short	0x0100
        /*05ca*/ 	.byte	0x06
	.zero		1


	//   ....[1]....
        /*05cc*/ 	.word	0x00000350
        /*05d0*/ 	.word	0x000000ff
        /*05d4*/ 	.word	0x00026810
        /*05d8*/ 	.short	0x0100
        /*05da*/ 	.byte	0x08
	.zero		1


	//   ....[2]....
        /*05dc*/ 	.word	0x00000360
        /*05e0*/ 	.word	0x000000ff
        /*05e4*/ 	.word	0x00026820
        /*05e8*/ 	.short	0x0100
        /*05ea*/ 	.byte	0x08
	.zero		1


	//   ....[3]....
        /*05ec*/ 	.word	0x00000370
        /*05f0*/ 	.word	0x000000ff
        /*05f4*/ 	.word	0x00026818
        /*05f8*/ 	.short	0x0100
        /*05fa*/ 	.byte	0x08
	.zero		1


	//   ....[4]....
        /*05fc*/ 	.word	0x00000380
        /*0600*/ 	.word	0x000000ff
        /*0604*/ 	.word	0x00026828
        /*0608*/ 	.short	0x0100
        /*060a*/ 	.byte	0x08
	.zero		1


	//   ....[5]....
        /*060c*/ 	.word	0x000004b0
        /*0610*/ 	.word	0x000000ff
        /*0614*/ 	.word	0x00026830
        /*0618*/ 	.short	0x0100
        /*061a*/ 	.byte	0x08
	.zero		1


	//   ....[6]....
        /*061c*/ 	.word	0x000004c0
        /*0620*/ 	.word	0x000000ff
        /*0624*/ 	.word	0x00026840
        /*0628*/ 	.short	0x0100
        /*062a*/ 	.byte	0x08
	.zero		1


	//   ....[7]....
        /*062c*/ 	.word	0x000004d0
        /*0630*/ 	.word	0x000000ff
        /*0634*/ 	.word	0x00026838
        /*0638*/ 	.short	0x0100
        /*063a*/ 	.byte	0x08
	.zero		1


	//   ....[8]....
        /*063c*/ 	.word	0x000004e0
        /*0640*/ 	.word	0x000000ff
        /*0644*/ 	.word	0x00026848
        /*0648*/ 	.short	0x0100
        /*064a*/ 	.byte	0x08
	.zero		1


	//   ....[9]....
        /*064c*/ 	.word	0x00001550
        /*0650*/ 	.word	0x00000011
        /*0654*/ 	.word	0x00026800
        /*0658*/ 	.short	0x010a
        /*065a*/ 	.byte	0x3f
	.zero		1


	//   ....[10]....
        /*065c*/ 	.word	0x00001580
        /*0660*/ 	.word	0x00000011
        /*0664*/ 	.word	0x00026800
        /*0668*/ 	.short	0x010a
        /*066a*/ 	.byte	0x3f
	.zero		1


	//   ....[11]....
        /*066c*/ 	.word	0x00002060
        /*0670*/ 	.word	0x00000006
        /*0674*/ 	.word	0x00026810
        /*0678*/ 	.short	0x010a
        /*067a*/ 	.byte	0x3f
	.zero		1


	//   ....[12]....
        /*067c*/ 	.word	0x000020d0
        /*0680*/ 	.word	0x00000006
        /*0684*/ 	.word	0x00026810
        /*0688*/ 	.short	0x010a
        /*068a*/ 	.byte	0x3f
	.zero		1


	//   ....[13]....
        /*068c*/ 	.word	0x00002490
        /*0690*/ 	.word	0x00000006
        /*0694*/ 	.word	0x00026830
        /*0698*/ 	.short	0x010a
        /*069a*/ 	.byte	0x3f
	.zero		1


	//   ....[14]....
        /*069c*/ 	.word	0x00002510
        /*06a0*/ 	.word	0x00000006
        /*06a4*/ 	.word	0x00026830
        /*06a8*/ 	.short	0x010a
        /*06aa*/ 	.byte	0x3f
	.zero		1


	//   ....[15]....
        /*06ac*/ 	.word	0x00005a40
        /*06b0*/ 	.word	0x00000007
        /*06b4*/ 	.word	0x00000000
        /*06b8*/ 	.short	0x0101
        /*06ba*/ 	.byte	0x3f
	.zero		1


	//   ....[16]....
        /*06bc*/ 	.word	0x00005dd0
        /*06c0*/ 	.word	0x00000006
        /*06c4*/ 	.word	0x00000000
        /*06c8*/ 	.short	0x0101
        /*06ca*/ 	.byte	0x3f
	.zero		1


	//   ....[17]....
        /*06cc*/ 	.word	0x00006500
        /*06d0*/ 	.word	0x00000006
        /*06d4*/ 	.word	0x00026810
        /*06d8*/ 	.short	0x010a
        /*06da*/ 	.byte	0x3f
	.zero		1


	//   ....[18]....
        /*06dc*/ 	.word	0x00006580
        /*06e0*/ 	.word	0x00000006
        /*06e4*/ 	.word	0x00026810
        /*06e8*/ 	.short	0x010a
        /*06ea*/ 	.byte	0x3f
	.zero		1


	//   ....[19]....
        /*06ec*/ 	.word	0x00006900
        /*06f0*/ 	.word	0x00000006
        /*06f4*/ 	.word	0x00026830
        /*06f8*/ 	.short	0x010a
        /*06fa*/ 	.byte	0x3f
	.zero		1


	//   ....[20]....
        /*06fc*/ 	.word	0x00006990
        /*0700*/ 	.word	0x00000006
        /*0704*/ 	.word	0x00026830
        /*0708*/ 	.short	0x010a
        /*070a*/ 	.byte	0x3f
	.zero		1


	//   ....[21]....
        /*070c*/ 	.word	0x00009bf0
        /*0710*/ 	.word	0x00000005
        /*0714*/ 	.word	0x00000000
        /*0718*/ 	.short	0x0101
        /*071a*/ 	.byte	0x3f
	.zero		1


	//   ....[22]....
        /*071c*/ 	.word	0x00009fa0
        /*0720*/ 	.word	0x00000006
        /*0724*/ 	.word	0x00000000
        /*0728*/ 	.short	0x0101
        /*072a*/ 	.byte	0x3f
	.zero		1


	//   ....[23]....
        /*072c*/ 	.word	0x0000cb50
        /*0730*/ 	.word	0x00000000
        /*0734*/ 	.word	0x00026820
        /*0738*/ 	.short	0x010a
        /*073a*/ 	.byte	0x3f
	.zero		1


	//   ....[24]....
        /*073c*/ 	.word	0x0000d0f0
        /*0740*/ 	.word	0x00000000
        /*0744*/ 	.word	0x00026840
        /*0748*/ 	.short	0x010a
        /*074a*/ 	.byte	0x3f
	.zero		1


	//   ....[25]....
        /*074c*/ 	.word	0x0000d350
        /*0750*/ 	.word	0x00000000
        /*0754*/ 	.word	0x00026828
        /*0758*/ 	.short	0x010a
        /*075a*/ 	.byte	0x3f
	.zero		1


	//   ....[26]....
        /*075c*/ 	.word	0x0000d5b0
        /*0760*/ 	.word	0x00000000
        /*0764*/ 	.word	0x00026848
        /*0768*/ 	.short	0x010a
        /*076a*/ 	.byte	0x3f
	.zero		1


	//   ....[27]....
        /*076c*/ 	.word	0x0000d7b0
        /*0770*/ 	.word	0x00000000
        /*0774*/ 	.word	0x00026820
        /*0778*/ 	.short	0x010a
        /*077a*/ 	.byte	0x3f
	.zero		1


	//   ....[28]....
        /*077c*/ 	.word	0x0000da70
        /*0780*/ 	.word	0x00000000
        /*0784*/ 	.word	0x00026840
        /*0788*/ 	.short	0x010a
        /*078a*/ 	.byte	0x3f
	.zero		1


	//   ....[29]....
        /*078c*/ 	.word	0x0000dca0
        /*0790*/ 	.word	0x00000000
        /*0794*/ 	.word	0x00026828
        /*0798*/ 	.short	0x010a
        /*079a*/ 	.byte	0x3f
	.zero		1


	//   ....[30]....
        /*079c*/ 	.word	0x0000df70
        /*07a0*/ 	.word	0x00000003
        /*07a4*/ 	.word	0x00026840
        /*07a8*/ 	.short	0x010a
        /*07aa*/ 	.byte	0x3f
	.zero		1


	//   ....[31]....
        /*07ac*/ 	.word	0x0000e370
        /*07b0*/ 	.word	0x00000007
        /*07b4*/ 	.word	0x00000000
        /*07b8*/ 	.short	0x010a
        /*07ba*/ 	.byte	0x3f
	.zero		1


	//   ....[32]....
        /*07bc*/ 	.word	0x0000e3c0
        /*07c0*/ 	.word	0x00000003
        /*07c4*/ 	.word	0x00000000
        /*07c8*/ 	.short	0x010a
        /*07ca*/ 	.byte	0x3f
	.zero		1


	//   ....[33]....
        /*07cc*/ 	.word	0x0000e420
        /*07d0*/ 	.word	0x00000005
        /*07d4*/ 	.word	0x00000000
        /*07d8*/ 	.short	0x010a
        /*07da*/ 	.byte	0x3f
	.zero		1


	//   ....[34]....
        /*07dc*/ 	.word	0x0000e450
        /*07e0*/ 	.word	0x00000003
        /*07e4*/ 	.word	0x00000000
        /*07e8*/ 	.short	0x010a
        /*07ea*/ 	.byte	0x3f
	.zero		1


	//   ....[35]....
        /*07ec*/ 	.word	0x0000e520
        /*07f0*/ 	.word	0x00000011
        /*07f4*/ 	.word	0x00026800
        /*07f8*/ 	.short	0x010a
        /*07fa*/ 	.byte	0x3f
	.zero		1


	//   ....[36]....
        /*07fc*/ 	.word	0x0000e570
        /*0800*/ 	.word	0x00000006
        /*0804*/ 	.word	0x00026810
        /*0808*/ 	.short	0x010a
        /*080a*/ 	.byte	0x3f
	.zero		1


	//   ....[37]....
        /*080c*/ 	.word	0x0000e5c0
        /*0810*/ 	.word	0x00000006
        /*0814*/ 	.word	0x00026830
        /*0818*/ 	.short	0x010a
        /*081a*/ 	.byte	0x3f
	.zero		1


	//   ....[38]....
        /*081c*/ 	.word	0x0000e610
        /*0820*/ 	.word	0x00000006
        /*0824*/ 	.word	0x00026810
        /*0828*/ 	.short	0x010a
        /*082a*/ 	.byte	0x3f
	.zero		1


	//   ....[39]....
        /*082c*/ 	.word	0x0000e660
        /*0830*/ 	.word	0x00000006
        /*0834*/ 	.word	0x00026830
        /*0838*/ 	.short	0x010a
        /*083a*/ 	.byte	0x3f
	.zero		1


	//   ....[40]....
        /*083c*/ 	.word	0x0000e6b0
        /*0840*/ 	.word	0x00000000
        /*0844*/ 	.word	0x00026820
        /*0848*/ 	.short	0x010a
        /*084a*/ 	.byte	0x3f
	.zero		1


	//   ....[41]....
        /*084c*/ 	.word	0x0000e700
        /*0850*/ 	.word	0x00000000
        /*0854*/ 	.word	0x00026840
        /*0858*/ 	.short	0x010a
        /*085a*/ 	.byte	0x3f
	.zero		1


	//   ....[42]....
        /*085c*/ 	.word	0x0000e750
        /*0860*/ 	.word	0x00000000
        /*0864*/ 	.word	0x00026828
        /*0868*/ 	.short	0x010a
        /*086a*/ 	.byte	0x3f
	.zero		1


	//   ....[43]....
        /*086c*/ 	.word	0x0000e7a0
        /*0870*/ 	.word	0x00000000
        /*0874*/ 	.word	0x00026848
        /*0878*/ 	.short	0x010a
        /*087a*/ 	.byte	0x3f
	.zero		1


	//   ....[44]....
        /*087c*/ 	.word	0x0000e800
        /*0880*/ 	.word	0x00000000
        /*0884*/ 	.word	0x00026820
        /*0888*/ 	.short	0x010a
        /*088a*/ 	.byte	0x3f
	.zero		1


	//   ....[45]....
        /*088c*/ 	.word	0x0000e850
        /*0890*/ 	.word	0x00000000
        /*0894*/ 	.word	0x00026840
        /*0898*/ 	.short	0x010a
        /*089a*/ 	.byte	0x3f
	.zero		1


	//   ....[46]....
        /*089c*/ 	.word	0x0000e8a0
        /*08a0*/ 	.word	0x00000000
        /*08a4*/ 	.word	0x00026828
        /*08a8*/ 	.short	0x010a
        /*08aa*/ 	.byte	0x3f
	.zero		1


	//   ....[47]....
        /*08ac*/ 	.word	0x0000e8f0
        /*08b0*/ 	.word	0x00000003
        /*08b4*/ 	.word	0x00026840
        /*08b8*/ 	.short	0x010a
        /*08ba*/ 	.byte	0x3f
	.zero		1


	//   ....[48]....
        /*08bc*/ 	.word	0x0000e9c0
        /*08c0*/ 	.word	0x00000007
        /*08c4*/ 	.word	0x00000000
        /*08c8*/ 	.short	0x010a
        /*08ca*/ 	.byte	0x3f
	.zero		1


	//   ....[49]....
        /*08cc*/ 	.word	0x0000ea10
        /*08d0*/ 	.word	0x00000003
        /*08d4*/ 	.word	0x00000000
        /*08d8*/ 	.short	0x010a
        /*08da*/ 	.byte	0x3f
	.zero		1


	//   ....[50]....
        /*08dc*/ 	.word	0x0000ea60
        /*08e0*/ 	.word	0x00000005
        /*08e4*/ 	.word	0x00000000
        /*08e8*/ 	.short	0x010a
        /*08ea*/ 	.byte	0x3f
	.zero		1


	//----- nvinfo : EIATTR_NUM_MBARRIERS
	.align		4
.L_1000:
        /*08ec*/ 	.byte	0x03, 0x38
        /*08ee*/ 	.short	0x0009


	//----- nvinfo : EIATTR_EXIT_INSTR_OFFSETS
	.align		4
        /*08f0*/ 	.byte	0x04, 0x1c
        /*08f2*/ 	.short	(.L_1002 - .L_1001)


	//   ....[0]....
.L_1001:
        /*08f4*/ 	.word	0x0000e4a0


	//----- nvinfo : EIATTR_MAX_THREADS
	.align		4
.L_1002:
        /*08f8*/ 	.byte	0x04, 0x05
        /*08fa*/ 	.short	(.L_1004 - .L_1003)
.L_1003:
        /*08fc*/ 	.word	0x00000180
        /*0900*/ 	.word	0x00000001
        /*0904*/ 	.word	0x00000001


	//----- nvinfo : EIATTR_CRS_STACK_SIZE
	.align		4
.L_1004:
        /*0908*/ 	.byte	0x04, 0x1e
        /*090a*/ 	.short	(.L_1006 - .L_1005)
.L_1005:
        /*090c*/ 	.word	0x00000000


	//----- nvinfo : EIATTR_CBANK_PARAM_SIZE
	.align		4
.L_1006:
        /*0910*/ 	.byte	0x03, 0x19
        /*0912*/ 	.short	0x0770


	//----- nvinfo : EIATTR_PARAM_CBANK
	.align		4
        /*0914*/ 	.byte	0x04, 0x0a
        /*0916*/ 	.short	(.L_1008 - .L_1007)
	.align		4
.L_1007:
        /*0918*/ 	.word	index@(.nv.constant0._ZN7cutlass13device_kernelIN5flash11enable_sm90INS1_16FlashAttnBwdSm90INS1_25CollectiveMainloopBwdSm90ILi2ELi2ELi2EN4cute5tupleIJNS5_1CILi1EEES8_S8_EEENS6_IJNS7_ILi96EEENS7_ILi128EEENS7_ILi64EEEEEENS_6half_tEfNS_4arch4Sm90ELb1ELb0ELb1ELb1ELb0ELb1ELb0ELb1ELi2ELi1ELi2ELi2ELb0EEENS1_24CollectiveEpilogueBwdGQAISD_fSG_Li256ELb1ELb0EEENS1_25SingleTileBwdLPTSchedulerILb1ELi128ELb0EEEEEEEEEvNT_6ParamsE)
        /*091c*/ 	.short	0x0210
        /*091e*/ 	.short	0x0770


	//----- nvinfo : EIATTR_SW_WAR
	.align		4
.L_1008:
        /*0920*/ 	.byte	0x04, 0x36
        /*0922*/ 	.short	(.L_1010 - .L_1009)
.L_1009:
        /*0924*/ 	.word	0x00000008
.L_1010:


//--------------------- .nv.info._ZN7cutlass13device_kernelIN5flash32FlashAttnBwdPostprocessConvertdQIN4cute5tupleIJNS3_1CILi96EEENS5_ILi64EEEEEENS_6half_tEfNS_4arch4Sm90ELi256ENS3_8TiledMMAINS3_8MMA_AtomIJNS3_4SM904GMMA25MMA_64x16x16_F32F16F16_SSILNSF_5MajorE1ELSH_0ELNSF_7ScaleInE1ELSI_1EEEEEENS3_6LayoutINS4_IJNS5_ILi1EEENS5_ILi2EEESM_EEENS4_IJNS5_ILi0EEESM_SP_EEEEENS4_IJNS3_10UnderscoreESS_SS_EEEEELb1EEEEEvNT_6ParamsE --------------------------
	.section	.nv.info._ZN7cutlass13device_kernelIN5flash32FlashAttnBwdPostprocessConvertdQIN4cute5tupleIJNS3_1CILi96EEENS5_ILi64EEEEEENS_6half_tEfNS_4arch4Sm90ELi256ENS3_8TiledMMAINS3_8MMA_AtomIJNS3_4SM904GMMA25MMA_64x16x16_F32F16F16_SSILNSF_5MajorE1ELSH_0ELNSF_7ScaleInE1ELSI_1EEEEEENS3_6LayoutINS4_IJNS5_ILi1EEENS5_ILi2EEESM_EEENS4_IJNS5_ILi0EEESM_SP_EEEEENS4_IJNS3_10UnderscoreESS_SS_EEEEELb1EEEEEvNT_6ParamsE,"",@"SHT_CUDA_INFO"
	.sectionflags	@""
	.align	4


	//----- nvinfo : EIATTR_CUDA_API_VERSION
	.align		4
        /*0000*/ 	.byte	0x04, 0x37
        /*0002*/ 	.short	(.L_1012 - .L_1011)
.L_1011:
        /*0004*/ 	.word	0x00000082


	//----- nvinfo : EIATTR_KPARAM_INFO
	.align		4
.L_1012:
        /*0008*/ 	.byte	0x04, 0x17
        /*000a*/ 	.short	(.L_1014 - .L_1013)
.L_1013:
        /*000c*/ 	.word	0x00000000
        /*0010*/ 	.short	0x0000
        /*0012*/ 	.short	0x0000
        /*0014*/ 	.byte	0x00, 0xf0, 0xc1, 0x01


	//----- nvinfo : EIATTR_SPARSE_MMA_MASK
	.align		4
.L_1014:
        /*0018*/ 	.byte	0x03, 0x50
        /*001a*/ 	.short	0x0000


	//----- nvinfo : EIATTR_MAXREG_COUNT
	.align		4
        /*001c*/ 	.byte	0x03, 0x1b
        /*001e*/ 	.short	0x0080


	//----- nvinfo : EIATTR_NUM_BARRIERS
	.align		4
        /*0020*/ 	.byte	0x02, 0x4c
        /*0022*/ 	.byte	0x01
	.zero		1


	//----- nvinfo : EIATTR_MERCURY_ISA_VERSION
	.align		4
        /*0024*/ 	.byte	0x03, 0x5f
        /*0026*/ 	.short	0x0101


	//----- nvinfo : EIATTR_MBARRIER_INSTR_OFFSETS
	.align		4
        /*0028*/ 	.byte	0x04, 0x39
        /*002a*/ 	.short	(.L_1016 - .L_1015)


	//   ....[0]....
.L_1015:
        /*002c*/ 	.word	0x00000490
        /*0030*/ 	.word	0x000000ff
        /*0034*/ 	.word	0x00009000
        /*0038*/ 	.short	0x0100
        /*003a*/ 	.byte	0x06
	.zero		1


	//   ....[1]....
        /*003c*/ 	.word	0x000005a0
        /*0040*/ 	.word	0x00000003
        /*0044*/ 	.word	0x00009000
        /*0048*/ 	.short	0x010a
        /*004a*/ 	.byte	0x3f
	.zero		1


	//----- nvinfo : EIATTR_NUM_MBARRIERS
	.align		4
.L_1016:
        /*004c*/ 	.byte	0x03, 0x38
        /*004e*/ 	.short	0x0001


	//----- nvinfo : EIATTR_EXIT_INSTR_OFFSETS
	.align		4
        /*0050*/ 	.byte	0x04, 0x1c
        /*0052*/ 	.short	(.L_1018 - .L_1017)


	//   ....[0]....
.L_1017:
        /*0054*/ 	.word	0x000001a0


	//   ....[1]....
        /*0058*/ 	.word	0x00000fe0


	//   ....[2]....
        /*005c*/ 	.word	0x000010c0


	//----- nvinfo : EIATTR_MAX_THREADS
	.align		4
.L_1018:
        /*0060*/ 	.byte	0x04, 0x05
        /*0062*/ 	.short	(.L_1020 - .L_1019)
.L_1019:
        /*0064*/ 	.word	0x00000100
        /*0068*/ 	.word	0x00000001
        /*006c*/ 	.word	0x00000001


	//----- nvinfo : EIATTR_CRS_STACK_SIZE
	.align		4
.L_1020:
        /*0070*/ 	.byte	0x04, 0x1e
        /*0072*/ 	.short	(.L_1022 - .L_1021)
.L_1021:
        /*0074*/ 	.word	0x00000000


	//----- nvinfo : EIATTR_CBANK_PARAM_SIZE
	.align		4
.L_1022:
        /*0078*/ 	.byte	0x03, 0x19
        /*007a*/ 	.short	0x0070


	//----- nvinfo : EIATTR_PARAM_CBANK
	.align		4
        /*007c*/ 	.byte	0x04, 0x0a
        /*007e*/ 	.short	(.L_1024 - .L_1023)
	.align		4
.L_1023:
        /*0080*/ 	.word	index@(.nv.constant0._ZN7cutlass13device_kernelIN5flash32FlashAttnBwdPostprocessConvertdQIN4cute5tupleIJNS3_1CILi96EEENS5_ILi64EEEEEENS_6half_tEfNS_4arch4Sm90ELi256ENS3_8TiledMMAINS3_8MMA_AtomIJNS3_4SM904GMMA25MMA_64x16x16_F32F16F16_SSILNSF_5MajorE1ELSH_0ELNSF_7ScaleInE1ELSI_1EEEEEENS3_6LayoutINS4_IJNS5_ILi1EEENS5_ILi2EEESM_EEENS4_IJNS5_ILi0EEESM_SP_EEEEENS4_IJNS3_10UnderscoreESS_SS_EEEEELb1EEEEEvNT_6ParamsE)
        /*0084*/ 	.short	0x0210
        /*0086*/ 	.short	0x0070


	//----- nvinfo : EIATTR_SW_WAR
	.align		4
.L_1024:
        /*0088*/ 	.byte	0x04, 0x36
        /*008a*/ 	.short	(.L_1026 - .L_1025)
.L_1025:
        /*008c*/ 	.word	0x00000008
.L_1026:


//--------------------- .nv.info._ZN7cutlass13device_kernelIN5flash11enable_sm90INS1_16FlashAttnBwdSm90INS1_25CollectiveMainloopBwdSm90ILi2ELi2ELi2EN4cute5tupleIJNS5_1CILi1EEES8_S8_EEENS6_IJNS7_ILi96EEENS7_ILi128EEENS7_ILi64EEEEEENS_6half_tEfNS_4arch4Sm90ELb1ELb0ELb1ELb1ELb1ELb1ELb0ELb1ELi2ELi1ELi2ELi2ELb0EEENS1_24CollectiveEpilogueBwdGQAISD_fSG_Li256ELb1ELb1EEENS1_25SingleTileBwdLPTSchedulerILb1ELi128ELb1EEEEEEEEEvNT_6ParamsE --------------------------
	.section	.nv.info._ZN7cutlass13device_kernelIN5flash11enable_sm90INS1_16FlashAttnBwdSm90INS1_25CollectiveMainloopBwdSm90ILi2ELi2ELi2EN4cute5tupleIJNS5_1CILi1EEES8_S8_EEENS6_IJNS7_ILi96EEENS7_ILi128EEENS7_ILi64EEEEEENS_6half_tEfNS_4arch4Sm90ELb1ELb0ELb1ELb1ELb1ELb1ELb0ELb1ELi2ELi1ELi2ELi2ELb0EEENS1_24CollectiveEpilogueBwdGQAISD_fSG_Li256ELb1ELb1EEENS1_25SingleTileBwdLPTSchedulerILb1ELi128ELb1EEEEEEEEEvNT_6ParamsE,"",@"SHT_CUDA_INFO"
	.sectionflags	@""
	.align	4


	//----- nvinfo : EIATTR_CUDA_API_VERSION
	.align		4
        /*0000*/ 	.byte	0x04, 0x37
        /*0002*/ 	.short	(.L_1028 - .L_1027)
.L_1027:
        /*0004*/ 	.word	0x00000082


	//----- nvinfo : EIATTR_KPARAM_INFO
	.align		4
.L_1028:
        /*0008*/ 	.byte	0x04, 0x17
        /*000a*/ 	.short	(.L_1030 - .L_1029)
.L_1029:
        /*000c*/ 	.word	0x00000000
        /*0010*/ 	.short	0x0000
        /*0012*/ 	.short	0x0070
        /*0014*/ 	.byte	0x00, 0xf0, 0x01, 0x1c


	//----- nvinfo : EIATTR_SPARSE_MMA_MASK
	.align		4
.L_1030:
        /*0018*/ 	.byte	0x03, 0x50
        /*001a*/ 	.short	0x0000


	//----- nvinfo : EIATTR_MAXREG_COUNT
	.align		4
        /*001c*/ 	.byte	0x03, 0x1b
        /*001e*/ 	.short	0x00a8


	//----- nvinfo : EIATTR_NUM_BARRIERS
	.align		4
        /*0020*/ 	.byte	0x02, 0x4c
        /*0022*/ 	.byte	0x10
	.zero		1


	//----- nvinfo : EIATTR_EXTERNS
	.align		4
        /*0024*/ 	.byte	0x04, 0x0f
        /*0026*/ 	.short	(.L_1032 - .L_1031)


	//   ....[0]....
	.align		4
.L_1031:
        /*0028*/ 	.word	index@(__assertfail)


	//----- nvinfo : EIATTR_ANNOTATIONS
	.align		4
.L_1032:
        /*002c*/ 	.byte	0x04, 0x55
        /*002e*/ 	.short	(.L_1034 - .L_1033)


	//   ....[0]....
.L_1033:
        /* <DEDUP_REMOVED lines=19> */


	//----- nvinfo : EIATTR_MERCURY_ISA_VERSION
	.align		4
.L_1034:
        /*0150*/ 	.byte	0x03, 0x5f
        /*0152*/ 	.short	0x0101


	//----- nvinfo : EIATTR_INT_WARP_WIDE_INSTR_OFFSETS
	.align		4
        /*0154*/ 	.byte	0x04, 0x31
        /*0156*/ 	.short	(.L_1036 - .L_1035)


	//   ....[0]....
.L_1035:
        /*0158*/ 	.word	0x00000190


	//   ....[1]....
        /*015c*/ 	.word	0x000001c0


	//   ....[2]....
        /*0160*/ 	.word	0x0000c240


	//   ....[3]....
        /*0164*/ 	.word	0x0000c8f0


	//   ....[4]....
        /*0168*/ 	.word	0x0000ce10


	//----- nvinfo : EIATTR_COOP_GROUP_MASK_REGIDS
	.align		4
.L_1036:
        /*016c*/ 	.byte	0x04, 0x29
        /*016e*/ 	.short	(.L_1038 - .L_1037)


	//   ....[0]....
.L_1037:
        /*0170*/ 	.word	0xffffffff


	//   ....[1]....
        /*0174*/ 	.word	0xffffffff


	//   ....[2]....
        /*0178*/ 	.word	0xffffffff


	//   ....[3]....
        /*017c*/ 	.word	0xffffffff


	//   ....[4]....
        /*0180*/ 	.word	0xffffffff


	//   ....[5]....
        /*0184*/ 	.word	0xffffffff


	//   ....[6]....
        /*0188*/ 	.word	0xffffffff


	//   ....[7]....
        /*018c*/ 	.word	0xffffffff


	//   ....[8]....
        /*0190*/ 	.word	0xffffffff


	//   ....[9]....
        /*0194*/ 	.word	0xffffffff


	//   ....[10]....
        /*0198*/ 	.word	0xffffffff


	//   ....[11]....
        /*019c*/ 	.word	0xffffffff


	//   ....[12]....
        /*01a0*/ 	.word	0xffffffff


	//   ....[13]....
        /*01a4*/ 	.word	0xffffffff


	//   ....[14]....
        /*01a8*/ 	.word	0xffffffff


	//   ....[15]....
        /*01ac*/ 	.word	0xffffffff


	//   ....[16]....
        /*01b0*/ 	.word	0xffffffff


	//   ....[17]....
        /*01b4*/ 	.word	0xffffffff


	//   ....[18]....
        /*01b8*/ 	.word	0xffffffff


	//   ....[19]....
        /*01bc*/ 	.word	0xffffffff


	//   ....[20]....
        /*01c0*/ 	.word	0xffffffff


	//   ....[21]....
        /*01c4*/ 	.word	0xffffffff


	//   ....[22]....
        /*01c8*/ 	.word	0xffffffff


	//   ....[23]....
        /*01cc*/ 	.word	0xffffffff


	//   ....[24]....
        /*01d0*/ 	.word	0xffffffff


	//   ....[25]....
        /*01d4*/ 	.word	0xffffffff


	//   ....[26]....
        /*01d8*/ 	.word	0xffffffff


	//   ....[27]....
        /*01dc*/ 	.word	0xffffffff


	//   ....[28]....
        /*01e0*/ 	.word	0xffffffff


	//   ....[29]....
        /*01e4*/ 	.word	0xffffffff


	//   ....[30]....
        /*01e8*/ 	.word	0xffffffff


	//   ....[31]....
        /*01ec*/ 	.word	0xffffffff


	//   ....[32]....
        /*01f0*/ 	.word	0xffffffff


	//   ....[33]....
        /*01f4*/ 	.word	0xffffffff


	//   ....[34]....
        /*01f8*/ 	.word	0xffffffff


	//   ....[35]....
        /*01fc*/ 	.word	0xffffffff


	//   ....[36]....
        /*0200*/ 	.word	0xffffffff


	//   ....[37]....
        /*0204*/ 	.word	0xffffffff


	//   ....[38]....
        /*0208*/ 	.word	0xffffffff


	//   ....[39]....
        /*020c*/ 	.word	0xffffffff


	//   ....[40]....
        /*0210*/ 	.word	0xffffffff


	//   ....[41]....
        /*0214*/ 	.word	0xffffffff


	//   ....[42]....
        /*0218*/ 	.word	0xffffffff


	//   ....[43]....
        /*021c*/ 	.word	0xffffffff


	//   ....[44]....
        /*0220*/ 	.word	0xffffffff


	//   ....[45]....
        /*0224*/ 	.word	0xffffffff


	//   ....[46]....
        /*0228*/ 	.word	0xffffffff


	//   ....[47]....
        /*022c*/ 	.word	0xffffffff


	//   ....[48]....
        /*0230*/ 	.word	0xffffffff


	//   ....[49]....
        /*0234*/ 	.word	0xffffffff


	//   ....[50]....
        /*0238*/ 	.word	0xffffffff


	//   ....[51]....
        /*023c*/ 	.word	0xffffffff


	//   ....[52]....
        /*0240*/ 	.word	0xffffffff


	//   ....[53]....
        /*0244*/ 	.word	0xffffffff


	//   ....[54]....
        /*0248*/ 	.word	0xffffffff


	//   ....[55]....
        /*024c*/ 	.word	0xffffffff


	//   ....[56]....
        /*0250*/ 	.word	0xffffffff


	//   ....[57]....
        /*0254*/ 	.word	0xffffffff


	//   ....[58]....
        /*0258*/ 	.word	0xffffffff


	//   ....[59]....
        /*025c*/ 	.word	0xffffffff


	//   ....[60]....
        /*0260*/ 	.word	0xffffffff


	//   ....[61]....
        /*0264*/ 	.word	0xffffffff


	//   ....[62]....
        /*0268*/ 	.word	0xffffffff


	//   ....[63]....
        /*026c*/ 	.word	0xffffffff


	//   ....[64]....
        /*0270*/ 	.word	0xffffffff


	//   ....[65]....
        /*0274*/ 	.word	0xffffffff


	//   ....[66]....
        /*0278*/ 	.word	0xffffffff


	//   ....[67]....
        /*027c*/ 	.word	0xffffffff


	//   ....[68]....
        /*0280*/ 	.word	0xffffffff


	//   ....[69]....
        /*0284*/ 	.word	0xffffffff


	//   ....[70]....
        /*0288*/ 	.word	0xffffffff


	//   ....[71]....
        /*028c*/ 	.word	0xffffffff


	//   ....[72]....
        /*0290*/ 	.word	0xffffffff


	//   ....[73]....
        /*0294*/ 	.word	0xffffffff


	//   ....[74]....
        /*0298*/ 	.word	0xffffffff


	//   ....[75]....
        /*029c*/ 	.word	0xffffffff


	//   ....[76]....
        /*02a0*/ 	.word	0xffffffff


	//   ....[77]....
        /*02a4*/ 	.word	0xffffffff


	//   ....[78]....
        /*02a8*/ 	.word	0xffffffff


	//   ....[79]....
        /*02ac*/ 	.word	0xffffffff


	//   ....[80]....
        /*02b0*/ 	.word	0xffffffff


	//   ....[81]....
        /*02b4*/ 	.word	0xffffffff


	//   ....[82]....
        /*02b8*/ 	.word	0xffffffff


	//   ....[83]....
        /*02bc*/ 	.word	0xffffffff


	//   ....[84]....
        /*02c0*/ 	.word	0xffffffff


	//   ....[85]....
        /*02c4*/ 	.word	0xffffffff


	//   ....[86]....
        /*02c8*/ 	.word	0xffffffff


	//   ....[87]....
        /*02cc*/ 	.word	0xffffffff


	//   ....[88]....
        /*02d0*/ 	.word	0xffffffff


	//   ....[89]....
        /*02d4*/ 	.word	0xffffffff


	//   ....[90]....
        /*02d8*/ 	.word	0xffffffff


	//   ....[91]....
        /*02dc*/ 	.word	0xffffffff


	//   ....[92]....
        /*02e0*/ 	.word	0xffffffff


	//   ....[93]....
        /*02e4*/ 	.word	0xffffffff


	//   ....[94]....
        /*02e8*/ 	.word	0xffffffff


	//   ....[95]....
        /*02ec*/ 	.word	0xffffffff


	//   ....[96]....
        /*02f0*/ 	.word	0xffffffff


	//   ....[97]....
        /*02f4*/ 	.word	0xffffffff


	//   ....[98]....
        /*02f8*/ 	.word	0xffffffff


	//   ....[99]....
        /*02fc*/ 	.word	0xffffffff


	//   ....[100]....
        /*0300*/ 	.word	0xffffffff


	//   ....[101]....
        /*0304*/ 	.word	0xffffffff


	//   ....[102]....
        /*0308*/ 	.word	0xffffffff


	//   ....[103]....
        /*030c*/ 	.word	0xffffffff


	//   ....[104]....
        /*0310*/ 	.word	0xffffffff


	//   ....[105]....
        /*0314*/ 	.word	0xffffffff


	//   ....[106]....
        /*0318*/ 	.word	0xffffffff


	//   ....[107]....
        /*031c*/ 	.word	0xffffffff


	//   ....[108]....
        /*0320*/ 	.word	0xffffffff


	//   ....[109]....
        /*0324*/ 	.word	0xffffffff


	//   ....[110]....
        /*0328*/ 	.word	0xffffffff


	//   ....[111]....
        /*032c*/ 	.word	0xffffffff


	//   ....[112]....
        /*0330*/ 	.word	0xffffffff


	//   ....[113]....
        /*0334*/ 	.word	0x0500000f


	//   ....[114]....
        /*0338*/ 	.word	0x0500000f


	//   ....[115]....
        /*033c*/ 	.word	0x0500000f


	//   ....[116]....
        /*0340*/ 	.word	0x0500000f


	//   ....[117]....
        /*0344*/ 	.word	0x0500000f


	//   ....[118]....
        /*0348*/ 	.word	0x0500000f


	//----- nvinfo : EIATTR_COOP_GROUP_INSTR_OFFSETS
	.align		4
.L_1038:
        /*034c*/ 	.byte	0x04, 0x28
        /*034e*/ 	.short	(.L_1040 - .L_1039)


	//   ....[0]....
.L_1039:
        /*0350*/ 	.word	0x00000070


	//   ....[1]....
        /*0354*/ 	.word	0x000001a0


	//   ....[2]....
        /*0358*/ 	.word	0x000001f0


	//   ....[3]....
        /*035c*/ 	.word	0x000003e0


	//   ....[4]....
        /*0360*/ 	.word	0x00000630


	//   ....[5]....
        /*0364*/ 	.word	0x00001620


	//   ....[6]....
        /*0368*/ 	.word	0x00002990


	//   ....[7]....
        /*036c*/ 	.word	0x00002aa0


	//   ....[8]....
        /*0370*/ 	.word	0x00002ae0


	//   ....[9]....
        /*0374*/ 	.word	0x00003260


	//   ....[10]....
        /*0378*/ 	.word	0x00003300


	//   ....[11]....
        /*037c*/ 	.word	0x00003330


	//   ....[12]....
        /*0380*/ 	.word	0x00003370


	//   ....[13]....
        /*0384*/ 	.word	0x000035f0


	//   ....[14]....
        /*0388*/ 	.word	0x00003640


	//   ....[15]....
        /*038c*/ 	.word	0x00003680


	//   ....[16]....
        /*0390*/ 	.word	0x00003690


	//   ....[17]....
        /*0394*/ 	.word	0x000036b0


	//   ....[18]....
        /*0398*/ 	.word	0x000036c0


	//   ....[19]....
        /*039c*/ 	.word	0x00003780


	//   ....[20]....
        /*03a0*/ 	.word	0x000037f0


	//   ....[21]....
        /*03a4*/ 	.word	0x00003800


	//   ....[22]....
        /*03a8*/ 	.word	0x00003890


	//   ....[23]....
        /*03ac*/ 	.word	0x000038c0


	//   ....[24]....
        /*03b0*/ 	.word	0x000038d0


	//   ....[25]....
        /*03b4*/ 	.word	0x00003940


	//   ....[26]....
        /*03b8*/ 	.word	0x00003960


	//   ....[27]....
        /*03bc*/ 	.word	0x000039a0


	//   ....[28]....
        /*03c0*/ 	.word	0x000039d0


	//   ....[29]....
        /*03c4*/ 	.word	0x00003a10


	//   ....[30]....
        /*03c8*/ 	.word	0x00003aa0


	//   ....[31]....
        /*03cc*/ 	.word	0x00003ae0


	//   ....[32]....
        /*03d0*/ 	.word	0x00003b40


	//   ....[33]....
        /*03d4*/ 	.word	0x00003b60


	//   ....[34]....
        /*03d8*/ 	.word	0x00003bb0


	//   ....[35]....
        /*03dc*/ 	.word	0x00003bf0


	//   ....[36]....
        /*03e0*/ 	.word	0x00003cd0


	//   ....[37]....
        /*03e4*/ 	.word	0x00003cf0


	//   ....[38]....
        /*03e8*/ 	.word	0x00003f80


	//   ....[39]....
        /*03ec*/ 	.word	0x00003fa0


	//   ....[40]....
        /*03f0*/ 	.word	0x00004030


	//   ....[41]....
        /*03f4*/ 	.word	0x00004050


	//   ....[42]....
        /*03f8*/ 	.word	0x00004060


	//   ....[43]....
        /*03fc*/ 	.word	0x000040a0


	//   ....[44]....
        /*0400*/ 	.word	0x000040c0


	//   ....[45]....
        /*0404*/ 	.word	0x000040d0


	//   ....[46]....
        /*0408*/ 	.word	0x000042a0


	//   ....[47]....
        /*040c*/ 	.word	0x000042b0


	//   ....[48]....
        /*0410*/ 	.word	0x000042f0


	//   ....[49]....
        /*0414*/ 	.word	0x00004300


	//   ....[50]....
        /*0418*/ 	.word	0x00004340


	//   ....[51]....
        /*041c*/ 	.word	0x00004390


	//   ....[52]....
        /*0420*/ 	.word	0x000043f0


	//   ....[53]....
        /*0424*/ 	.word	0x00004430


	//   ....[54]....
        /*0428*/ 	.word	0x00006bd0


	//   ....[55]....
        /*042c*/ 	.word	0x00006bf0


	//   ....[56]....
        /*0430*/ 	.word	0x00006c00


	//   ....[57]....
        /*0434*/ 	.word	0x00006c10


	//   ....[58]....
        /*0438*/ 	.word	0x00006c20


	//   ....[59]....
        /*043c*/ 	.word	0x00006c30


	//   ....[60]....
        /*0440*/ 	.word	0x00006c40


	//   ....[61]....
        /*0444*/ 	.word	0x00006c50


	//   ....[62]....
        /*0448*/ 	.word	0x00006c60


	//   ....[63]....
        /*044c*/ 	.word	0x00006c70


	//   ....[64]....
        /*0450*/ 	.word	0x00006d30


	//   ....[65]....
        /*0454*/ 	.word	0x00006df0


	//   ....[66]....
        /*0458*/ 	.word	0x00006e30


	//   ....[67]....
        /*045c*/ 	.word	0x00006e70


	//   ....[68]....
        /*0460*/ 	.word	0x00006eb0


	//   ....[69]....
        /*0464*/ 	.word	0x00006ef0


	//   ....[70]....
        /*0468*/ 	.word	0x00006f30


	//   ....[71]....
        /*046c*/ 	.word	0x00006f70


	//   ....[72]....
        /*0470*/ 	.word	0x00006fb0


	//   ....[73]....
        /*0474*/ 	.word	0x00007130


	//   ....[74]....
        /*0478*/ 	.word	0x00007450


	//   ....[75]....
        /*047c*/ 	.word	0x000074b0


	//   ....[76]....
        /*0480*/ 	.word	0x00007860


	//   ....[77]....
        /*0484*/ 	.word	0x00007a50


	//   ....[78]....
        /*0488*/ 	.word	0x00007a70


	//   ....[79]....
        /*048c*/ 	.word	0x00007a80


	//   ....[80]....
        /*0490*/ 	.word	0x00007ac0


	//   ....[81]....
        /*0494*/ 	.word	0x00007b00


	//   ....[82]....
        /*0498*/ 	.word	0x00007cf0


	//   ....[83]....
        /*049c*/ 	.word	0x00007d10


	//   ....[84]....
        /*04a0*/ 	.word	0x00007ea0


	//   ....[85]....
        /*04a4*/ 	.word	0x00007ee0


	//   ....[86]....
        /*04a8*/ 	.word	0x00008420


	//   ....[87]....
        /*04ac*/ 	.word	0x00008430


	//   ....[88]....
        /*04b0*/ 	.word	0x00008440


	//   ....[89]....
        /*04b4*/ 	.word	0x00008450


	//   ....[90]....
        /*04b8*/ 	.word	0x00008460


	//   ....[91]....
        /*04bc*/ 	.word	0x00008470


	//   ....[92]....
        /*04c0*/ 	.word	0x000084a0


	//   ....[93]....
        /*04c4*/ 	.word	0x00008520


	//   ....[94]....
        /*04c8*/ 	.word	0x00008750


	//   ....[95]....
        /*04cc*/ 	.word	0x00008780


	//   ....[96]....
        /*04d0*/ 	.word	0x00008790


	//   ....[97]....
        /*04d4*/ 	.word	0x000087a0


	//   ....[98]....
        /*04d8*/ 	.word	0x000087b0


	//   ....[99]....
        /*04dc*/ 	.word	0x000087c0


	//   ....[100]....
        /*04e0*/ 	.word	0x000087d0


	//   ....[101]....
        /*04e4*/ 	.word	0x000087e0


	//   ....[102]....
        /*04e8*/ 	.word	0x0000a9f0


	//   ....[103]....
        /*04ec*/ 	.word	0x0000ab90


	//   ....[104]....
        /*04f0*/ 	.word	0x0000ade0


	//   ....[105]....
        /*04f4*/ 	.word	0x0000af80


	//   ....[106]....
        /*04f8*/ 	.word	0x0000b090


	//   ....[107]....
        /*04fc*/ 	.word	0x0000be40


	//   ....[108]....
        /*0500*/ 	.word	0x0000c170


	//   ....[109]....
        /*0504*/ 	.word	0x0000c570


	//   ....[110]....
        /*0508*/ 	.word	0x0000c820


	//   ....[111]....
        /*050c*/ 	.word	0x0000cad0


	//   ....[112]....
        /*0510*/ 	.word	0x0000cd40


	//   ....[113]....
        /*0514*/ 	.word	0x0000f480


	//   ....[114]....
        /*0518*/ 	.word	0x0000f670


	//   ....[115]....
        /*051c*/ 	.word	0x0000f6e0


	//   ....[116]....
        /*0520*/ 	.word	0x0000f750


	//   ....[117]....
        /*0524*/ 	.word	0x0000f7c0


	//   ....[118]....
        /*0528*/ 	.word	0x0000f830


	//----- nvinfo : EIATTR_REG_RECONFIG
	.align		4
.L_1040:
        /*052c*/ 	.byte	0x01, 0x54
	.zero		2


	//----- nvinfo : EIATTR_SYSCALL_OFFSETS
	.align		4
        /*0530*/ 	.byte	0x04, 0x46
        /*0532*/ 	.short	(.L_1042 - .L_1041)


	//   ....[0]....
.L_1041:
        /*0534*/ 	.word	0x00001280


	//   ....[1]....
        /*0538*/ 	.word	0x00001370


	//   ....[2]....
        /*053c*/ 	.word	0x000014d0


	//   ....[3]....
        /*0540*/ 	.word	0x000015c0


	//----- nvinfo : EIATTR_MBARRIER_INSTR_OFFSETS
	.align		4
.L_1042:
        /*0544*/ 	.byte	0x04, 0x39
        /*0546*/ 	.short	(.L_1044 - .L_1043)


	//   ....[0]....
.L_1043:
        /*0548*/ 	.word	0x00000290
        /*054c*/ 	.word	0x000000ff
        /*0550*/ 	.word	0x00026800
        /*0554*/ 	.short	0x0100
        /*0556*/ 	.byte	0x06
	.zero		1


	//   ....[1]....
        /*0558*/ 	.word	0x00000390
        /*055c*/ 	.word	0x000000ff
        /*0560*/ 	.word	0x00026810
        /*0564*/ 	.short	0x0100
        /*0566*/ 	.byte	0x08
	.zero		1


	//   ....[2]....
        /*0568*/ 	.word	0x000003a0
        /*056c*/ 	.word	0x000000ff
        /*0570*/ 	.word	0x00026820
        /*0574*/ 	.short	0x0100
        /*0576*/ 	.byte	0x08
	.zero		1


	//   ....[3]....
        /*0578*/ 	.word	0x000003b0
        /*057c*/ 	.word	0x000000ff
        /*0580*/ 	.word	0x00026818
        /*0584*/ 	.short	0x0100
        /*0586*/ 	.byte	0x08
	.zero		1


	//   ....[4]....
        /*0588*/ 	.word	0x000003c0
        /*058c*/ 	.word	0x000000ff
        /*0590*/ 	.word	0x00026828
        /*0594*/ 	.short	0x0100
        /*0596*/ 	.byte	0x08
	.zero		1


	//   ....[5]....
        /*0598*/ 	.word	0x000004f0
        /*059c*/ 	.word	0x000000ff
        /*05a0*/ 	.word	0x00026830
        /*05a4*/ 	.short	0x0100
        /*05a6*/ 	.byte	0x08
	.zero		1


	//   ....[6]....
        /*05a8*/ 	.word	0x00000500
        /*05ac*/ 	.word	0x000000ff
        /*05b0*/ 	.word	0x00026840
        /*05b4*/ 	.short	0x0100
        /*05b6*/ 	.byte	0x08
	.zero		1


	//   ....[7]....
        /*05b8*/ 	.word	0x00000510
        /*05bc*/ 	.word	0x000000ff
        /*05c0*/ 	.word	0x00026838
        /*05c4*/ 	.short	0x0100
        /*05c6*/ 	.byte	0x08
	.zero		1


	//   ....[8]....
        /*05c8*/ 	.word	0x00000520
        /*05cc*/ 	.word	0x000000ff
        /*05d0*/ 	.word	0x00026848
        /*05d4*/ 	.short	0x0100
        /*05d6*/ 	.byte	0x08
	.zero		1


	//   ....[9]....
        /*05d8*/ 	.word	0x00001650
        /*05dc*/ 	.word	0x00000010
        /*05e0*/ 	.word	0x00026800
        /*05e4*/ 	.short	0x010a
        /*05e6*/ 	.byte	0x3f
	.zero		1


	//   ....[10]....
        /*05e8*/ 	.word	0x00001670
        /*05ec*/ 	.word	0x00000010
        /*05f0*/ 	.word	0x00026800
        /*05f4*/ 	.short	0x010a
        /*05f6*/ 	.byte	0x3f
	.zero		1


	//   ....[11]....
        /*05f8*/ 	.word	0x00002150
        /*05fc*/ 	.word	0x00000006
        /*0600*/ 	.word	0x00026810
        /*0604*/ 	.short	0x010a
        /*0606*/ 	.byte	0x3f
	.zero		1


	//   ....[12]....
        /*0608*/ 	.word	0x000021c0
        /*060c*/ 	.word	0x00000006
        /*0610*/ 	.word	0x00026810
        /*0614*/ 	.short	0x010a
        /*0616*/ 	.byte	0x3f
	.zero		1


	//   ....[13]....
        /*0618*/ 	.word	0x00002570
        /*061c*/ 	.word	0x00000006
        /*0620*/ 	.word	0x00026830
        /*0624*/ 	.short	0x010a
        /*0626*/ 	.byte	0x3f
	.zero		1


	//   ....[14]....
        /*0628*/ 	.word	0x000025f0
        /*062c*/ 	.word	0x00000006
        /*0630*/ 	.word	0x00026830
        /*0634*/ 	.short	0x010a
        /*0636*/ 	.byte	0x3f
	.zero		1


	//   ....[15]....
        /*0638*/ 	.word	0x00005b30
        /*063c*/ 	.word	0x00000007
        /*0640*/ 	.word	0x00000000
        /*0644*/ 	.short	0x0101
        /*0646*/ 	.byte	0x3f
	.zero		1


	//   ....[16]....
        /*0648*/ 	.word	0x00005ec0
        /*064c*/ 	.word	0x00000006
        /*0650*/ 	.word	0x00000000
        /*0654*/ 	.short	0x0101
        /*0656*/ 	.byte	0x3f
	.zero		1


	//   ....[17]....
        /*0658*/ 	.word	0x000065e0
        /*065c*/ 	.word	0x00000005
        /*0660*/ 	.word	0x00026810
        /*0664*/ 	.short	0x010a
        /*0666*/ 	.byte	0x3f
	.zero		1


	//   ....[18]....
        /*0668*/ 	.word	0x00006660
        /*066c*/ 	.word	0x00000005
        /*0670*/ 	.word	0x00026810
        /*0674*/ 	.short	0x010a
        /*0676*/ 	.byte	0x3f
	.zero		1


	//   ....[19]....
        /*0678*/ 	.word	0x000069e0
        /*067c*/ 	.word	0x00000005
        /*0680*/ 	.word	0x00026830
        /*0684*/ 	.short	0x010a
        /*0686*/ 	.byte	0x3f
	.zero		1


	//   ....[20]....
        /*0688*/ 	.word	0x00006a70
        /*068c*/ 	.word	0x00000005
        /*0690*/ 	.word	0x00026830
        /*0694*/ 	.short	0x010a
        /*0696*/ 	.byte	0x3f
	.zero		1


	//   ....[21]....
        /*0698*/ 	.word	0x00009c90
        /*069c*/ 	.word	0x00000006
        /*06a0*/ 	.word	0x00000000
        /*06a4*/ 	.short	0x0101
        /*06a6*/ 	.byte	0x3f
	.zero		1


	//   ....[22]....
        /*06a8*/ 	.word	0x0000a040
        /*06ac*/ 	.word	0x00000005
        /*06b0*/ 	.word	0x00000000
        /*06b4*/ 	.short	0x0101
        /*06b6*/ 	.byte	0x3f
	.zero		1


	//   ....[23]....
        /*06b8*/ 	.word	0x0000dae0
        /*06bc*/ 	.word	0x0000000f
        /*06c0*/ 	.word	0x00026820
        /*06c4*/ 	.short	0x010a
        /*06c6*/ 	.byte	0x3f
	.zero		1


	//   ....[24]....
        /*06c8*/ 	.word	0x0000e080
        /*06cc*/ 	.word	0x0000000f
        /*06d0*/ 	.word	0x00026840
        /*06d4*/ 	.short	0x010a
        /*06d6*/ 	.byte	0x3f
	.zero		1


	//   ....[25]....
        /*06d8*/ 	.word	0x0000e2e0
        /*06dc*/ 	.word	0x0000000f
        /*06e0*/ 	.word	0x00026828
        /*06e4*/ 	.short	0x010a
        /*06e6*/ 	.byte	0x3f
	.zero		1


	//   ....[26]....
        /*06e8*/ 	.word	0x0000e540
        /*06ec*/ 	.word	0x0000000f
        /*06f0*/ 	.word	0x00026848
        /*06f4*/ 	.short	0x010a
        /*06f6*/ 	.byte	0x3f
	.zero		1


	//   ....[27]....
        /*06f8*/ 	.word	0x0000e740
        /*06fc*/ 	.word	0x0000000f
        /*0700*/ 	.word	0x00026820
        /*0704*/ 	.short	0x010a
        /*0706*/ 	.byte	0x3f
	.zero		1


	//   ....[28]....
        /*0708*/ 	.word	0x0000ea00
        /*070c*/ 	.word	0x0000000f
        /*0710*/ 	.word	0x00026840
        /*0714*/ 	.short	0x010a
        /*0716*/ 	.byte	0x3f
	.zero		1


	//   ....[29]....
        /*0718*/ 	.word	0x0000ec30
        /*071c*/ 	.word	0x0000000f
        /*0720*/ 	.word	0x00026828
        /*0724*/ 	.short	0x010a
        /*0726*/ 	.byte	0x3f
	.zero		1


	//   ....[30]....
        /*0728*/ 	.word	0x0000ef00
        /*072c*/ 	.word	0x00000003
        /*0730*/ 	.word	0x00026840
        /*0734*/ 	.short	0x010a
        /*0736*/ 	.byte	0x3f
	.zero		1


	//   ....[31]....
        /*0738*/ 	.word	0x0000f300
        /*073c*/ 	.word	0x00000007
        /*0740*/ 	.word	0x00000000
        /*0744*/ 	.short	0x010a
        /*0746*/ 	.byte	0x3f
	.zero		1


	//   ....[32]....
        /*0748*/ 	.word	0x0000f350
        /*074c*/ 	.word	0x00000003
        /*0750*/ 	.word	0x00000000
        /*0754*/ 	.short	0x010a
        /*0756*/ 	.byte	0x3f
	.zero		1


	//   ....[33]....
        /*0758*/ 	.word	0x0000f3b0
        /*075c*/ 	.word	0x00000005
        /*0760*/ 	.word	0x00000000
        /*0764*/ 	.short	0x010a
        /*0766*/ 	.byte	0x3f
	.zero		1


	//   ....[34]....
        /*0768*/ 	.word	0x0000f3e0
        /*076c*/ 	.word	0x00000003
        /*0770*/ 	.word	0x00000000
        /*0774*/ 	.short	0x010a
        /*0776*/ 	.byte	0x3f
	.zero		1


	//   ....[35]....
        /*0778*/ 	.word	0x0000f4b0
        /*077c*/ 	.word	0x00000010
        /*0780*/ 	.word	0x00026800
        /*0784*/ 	.short	0x010a
        /*0786*/ 	.byte	0x3f
	.zero		1


	//   ....[36]....
        /*0788*/ 	.word	0x0000f500
        /*078c*/ 	.word	0x00000006
        /*0790*/ 	.word	0x00026810
        /*0794*/ 	.short	0x010a
        /*0796*/ 	.byte	0x3f
	.zero		1


	//   ....[37]....
        /*0798*/ 	.word	0x0000f550
        /*079c*/ 	.word	0x00000006
        /*07a0*/ 	.word	0x00026830
        /*07a4*/ 	.short	0x010a
        /*07a6*/ 	.byte	0x3f
	.zero		1


	//   ....[38]....
        /*07a8*/ 	.word	0x0000f5a0
        /*07ac*/ 	.word	0x00000005
        /*07b0*/ 	.word	0x00026810
        /*07b4*/ 	.short	0x010a
        /*07b6*/ 	.byte	0x3f
	.zero		1


	//   ....[39]....
        /*07b8*/ 	.word	0x0000f5f0
        /*07bc*/ 	.word	0x00000005
        /*07c0*/ 	.word	0x00026830
        /*07c4*/ 	.short	0x010a
        /*07c6*/ 	.byte	0x3f
	.zero		1


	//   ....[40]....
        /*07c8*/ 	.word	0x0000f870
        /*07cc*/ 	.word	0x0000000f
        /*07d0*/ 	.word	0x00026820
        /*07d4*/ 	.short	0x010a
        /*07d6*/ 	.byte	0x3f
	.zero		1


	//   ....[41]....
        /*07d8*/ 	.word	0x0000f8c0
        /*07dc*/ 	.word	0x0000000f
        /*07e0*/ 	.word	0x00026840
        /*07e4*/ 	.short	0x010a
        /*07e6*/ 	.byte	0x3f
	.zero		1


	//   ....[42]....
        /*07e8*/ 	.word	0x0000f910
        /*07ec*/ 	.word	0x0000000f
        /*07f0*/ 	.word	0x00026828
        /*07f4*/ 	.short	0x010a
        /*07f6*/ 	.byte	0x3f
	.zero		1


	//   ....[43]....
        /*07f8*/ 	.word	0x0000f960
        /*07fc*/ 	.word	0x0000000f
        /*0800*/ 	.word	0x00026848
        /*0804*/ 	.short	0x010a
        /*0806*/ 	.byte	0x3f
	.zero		1


	//   ....[44]....
        /*0808*/ 	.word	0x0000f9c0
        /*080c*/ 	.word	0x0000000f
        /*0810*/ 	.word	0x00026820
        /*0814*/ 	.short	0x010a
        /*0816*/ 	.byte	0x3f
	.zero		1


	//   ....[45]....
        /*0818*/ 	.word	0x0000fa10
        /*081c*/ 	.word	0x0000000f
        /*0820*/ 	.word	0x00026840
        /*0824*/ 	.short	0x010a
        /*0826*/ 	.byte	0x3f
	.zero		1


	//   ....[46]....
        /*0828*/ 	.word	0x0000fa60
        /*082c*/ 	.word	0x0000000f
        /*0830*/ 	.word	0x00026828
        /*0834*/ 	.short	0x010a
        /*0836*/ 	.byte	0x3f
	.zero		1


	//   ....[47]....
        /*0838*/ 	.word	0x0000fab0
        /*083c*/ 	.word	0x00000003
        /*0840*/ 	.word	0x00026840
        /*0844*/ 	.short	0x010a
        /*0846*/ 	.byte	0x3f
	.zero		1


	//   ....[48]....
        /*0848*/ 	.word	0x0000fb80
        /*084c*/ 	.word	0x00000007
        /*0850*/ 	.word	0x00000000
        /*0854*/ 	.short	0x010a
        /*0856*/ 	.byte	0x3f
	.zero		1


	//   ....[49]....
        /*0858*/ 	.word	0x0000fbd0
        /*085c*/ 	.word	0x00000003
        /*0860*/ 	.word	0x00000000
        /*0864*/ 	.short	0x010a
        /*0866*/ 	.byte	0x3f
	.zero		1


	//   ....[50]....
        /*0868*/ 	.word	0x0000fc20
        /*086c*/ 	.word	0x00000005
        /*0870*/ 	.word	0x00000000
        /*0874*/ 	.short	0x010a
        /*0876*/ 	.byte	0x3f
	.zero		1


	//----- nvinfo : EIATTR_NUM_MBARRIERS
	.align		4
.L_1044:
        /*0878*/ 	.byte	0x03, 0x38
        /*087a*/ 	.short	0x0009


	//----- nvinfo : EIATTR_EXIT_INSTR_OFFSETS
	.align		4
        /*087c*/ 	.byte	0x04, 0x1c
        /*087e*/ 	.short	(.L_1046 - .L_1045)


	//   ....[0]....
.L_1045:
        /*0880*/ 	.word	0x0000f430


	//----- nvinfo : EIATTR_MAX_THREADS
	.align		4
.L_1046:
        /*0884*/ 	.byte	0x04, 0x05
        /*0886*/ 	.short	(.L_1048 - .L_1047)
.L_1047:
        /*0888*/ 	.word	0x00000180
        /*088c*/ 	.word	0x00000001
        /*0890*/ 	.word	0x00000001


	//----- nvinfo : EIATTR_CRS_STACK_SIZE
	.align		4
.L_1048:
        /*0894*/ 	.byte	0x04, 0x1e
        /*0896*/ 	.short	(.L_1050 - .L_1049)
.L_1049:
        /*0898*/ 	.word	0x00000000


	//----- nvinfo : EIATTR_CBANK_PARAM_SIZE
	.align		4
.L_1050:
        /*089c*/ 	.byte	0x03, 0x19
        /*089e*/ 	.short	0x0770


	//----- nvinfo : EIATTR_PARAM_CBANK
	.align		4
        /*08a0*/ 	.byte	0x04, 0x0a
        /*08a2*/ 	.short	(.L_1052 - .L_1051)
	.align		4
.L_1051:
        /*08a4*/ 	.word	index@(.nv.constant0._ZN7cutlass13device_kernelIN5flash11enable_sm90INS1_16FlashAttnBwdSm90INS1_25CollectiveMainloopBwdSm90ILi2ELi2ELi2EN4cute5tupleIJNS5_1CILi1EEES8_S8_EEENS6_IJNS7_ILi96EEENS7_ILi128EEENS7_ILi64EEEEEENS_6half_tEfNS_4arch4Sm90ELb1ELb0ELb1ELb1ELb1ELb1ELb0ELb1ELi2ELi1ELi2ELi2ELb0EEENS1_24CollectiveEpilogueBwdGQAISD_fSG_Li256ELb1ELb1EEENS1_25SingleTileBwdLPTSchedulerILb1ELi128ELb1EEEEEEEEEvNT_6ParamsE)
        /*08a8*/ 	.short	0x0210
        /*08aa*/ 	.short	0x0770


	//----- nvinfo : EIATTR_SW_WAR
	.align		4
.L_1052:
        /*08ac*/ 	.byte	0x04, 0x36
        /*08ae*/ 	.short	(.L_1054 - .L_1053)
.L_1053:
        /*08b0*/ 	.word	0x00000008
.L_1054:


//--------------------- .nv.info._ZN7cutlass13device_kernelIN5flash22FlashAttnBwdPreprocessIN4cute5tupleIJNS3_1CILi96EEENS5_ILi64EEEEEENS_6half_tEfNS_4arch4Sm90ELb1ELb1EEEEEvNT_6ParamsE --------------------------
	.section	.nv.info._ZN7cutlass13device_kernelIN5flash22FlashAttnBwdPreprocessIN4cute5tupleIJNS3_1CILi96EEENS5_ILi64EEEEEENS_6half_tEfNS_4arch4Sm90ELb1ELb1EEEEEvNT_6ParamsE,"",@"SHT_CUDA_INFO"
	.sectionflags	@""
	.align	4


	//----- nvinfo : EIATTR_CUDA_API_VERSION
	.align		4
        /*0000*/ 	.byte	0x04, 0x37
        /*0002*/ 	.short	(.L_1056 - .L_1055)
.L_1055:
        /*0004*/ 	.word	0x00000082


	//----- nvinfo : EIATTR_KPARAM_INFO
	.align		4
.L_1056:
        /*0008*/ 	.byte	0x04, 0x17
        /*000a*/ 	.short	(.L_1058 - .L_1057)
.L_1057:
        /*000c*/ 	.word	0x00000000
        /*0010*/ 	.short	0x0000
        /*0012*/ 	.short	0x0000
        /*0014*/ 	.byte	0x00, 0xf0, 0xc1, 0x03


	//----- nvinfo : EIATTR_SPARSE_MMA_MASK
	.align		4
.L_1058:
        /*0018*/ 	.byte	0x03, 0x50
        /*001a*/ 	.short	0x0000


	//----- nvinfo : EIATTR_MAXREG_COUNT
	.align		4
        /*001c*/ 	.byte	0x03, 0x1b
        /*001e*/ 	.short	0x0080


	//----- nvinfo : EIATTR_MERCURY_ISA_VERSION
	.align		4
        /*0020*/ 	.byte	0x03, 0x5f
        /*0022*/ 	.short	0x0101


	//----- nvinfo : EIATTR_COOP_GROUP_MASK_REGIDS
	.align		4
        /*0024*/ 	.byte	0x04, 0x29
        /*0026*/ 	.short	(.L_1060 - .L_1059)


	//   ....[0]....
.L_1059:
        /*0028*/ 	.word	0xffffffff


	//   ....[1]....
        /*002c*/ 	.word	0xffffffff


	//   ....[2]....
        /*0030*/ 	.word	0xffffffff


	//   ....[3]....
        /*0034*/ 	.word	0xffffffff


	//   ....[4]....
        /*0038*/ 	.word	0xffffffff


	//   ....[5]....
        /*003c*/ 	.word	0xffffffff


	//   ....[6]....
        /*0040*/ 	.word	0xffffffff


	//   ....[7]....
        /*0044*/ 	.word	0xffffffff


	//   ....[8]....
        /*0048*/ 	.word	0xffffffff


	//----- nvinfo : EIATTR_COOP_GROUP_INSTR_OFFSETS
	.align		4
.L_1060:
        /*004c*/ 	.byte	0x04, 0x28
        /*004e*/ 	.short	(.L_1062 - .L_1061)


	//   ....[0]....
.L_1061:
        /*0050*/ 	.word	0x00001020


	//   ....[1]....
        /*0054*/ 	.word	0x00001030


	//   ....[2]....
        /*0058*/ 	.word	0x00001040


	//   ....[3]....
        /*005c*/ 	.word	0x00001080


	//   ....[4]....
        /*0060*/ 	.word	0x00001090


	//   ....[5]....
        /*0064*/ 	.word	0x000010a0


	//   ....[6]....
        /*0068*/ 	.word	0x000010e0


	//   ....[7]....
        /*006c*/ 	.word	0x00001100


	//   ....[8]....
        /*0070*/ 	.word	0x00001110


	//----- nvinfo : EIATTR_EXIT_INSTR_OFFSETS
	.align		4
.L_1062:
        /*0074*/ 	.byte	0x04, 0x1c
        /*0076*/ 	.short	(.L_1064 - .L_1063)


	//   ....[0]....
.L_1063:
        /*0078*/ 	.word	0x000001b0


	//   ....[1]....
        /*007c*/ 	.word	0x00001740


	//   ....[2]....
        /*0080*/ 	.word	0x000017c0


	//----- nvinfo : EIATTR_MAX_THREADS
	.align		4
.L_1064:
        /*0084*/ 	.byte	0x04, 0x05
        /*0086*/ 	.short	(.L_1066 - .L_1065)
.L_1065:
        /*0088*/ 	.word	0x00000100
        /*008c*/ 	.word	0x00000001
        /*0090*/ 	.word	0x00000001


	//----- nvinfo : EIATTR_CRS_STACK_SIZE
	.align		4
.L_1066:
        /*0094*/ 	.byte	0x04, 0x1e
        /*0096*/ 	.short	(.L_1068 - .L_1067)
.L_1067:
        /*0098*/ 	.word	0x00000000


	//----- nvinfo : EIATTR_CBANK_PARAM_SIZE
	.align		4
.L_1068:
        /*009c*/ 	.byte	0x03, 0x19
        /*009e*/ 	.short	0x00f0


	//----- nvinfo : EIATTR_PARAM_CBANK
	.align		4
        /*00a0*/ 	.byte	0x04, 0x0a
        /*00a2*/ 	.short	(.L_1070 - .L_1069)
	.align		4
.L_1069:
        /*00a4*/ 	.word	index@(.nv.constant0._ZN7cutlass13device_kernelIN5flash22FlashAttnBwdPreprocessIN4cute5tupleIJNS3_1CILi96EEENS5_ILi64EEEEEENS_6half_tEfNS_4arch4Sm90ELb1ELb1EEEEEvNT_6ParamsE)
        /*00a8*/ 	.short	0x0210
        /*00aa*/ 	.short	0x00f0


	//----- nvinfo : EIATTR_SW_WAR
	.align		4
.L_1070:
        /*00ac*/ 	.byte	0x04, 0x36
        /*00ae*/ 	.short	(.L_1072 - .L_1071)
.L_1071:
        /*00b0*/ 	.word	0x00000008
.L_1072:


//--------------------- .nv.info._ZN7cutlass13device_kernelIN5flash11enable_sm90INS1_16FlashAttnBwdSm90INS1_25CollectiveMainloopBwdSm90ILi2ELi2ELi2EN4cute5tupleIJNS5_1CILi1EEES8_S8_EEENS6_IJNS7_ILi128EEESA_NS7_ILi64EEEEEENS_6half_tEfNS_4arch4Sm90ELb0ELb0ELb0ELb0ELb0ELb1ELb0ELb0ELi2ELi1ELi2ELi2ELb0EEENS1_21CollectiveEpilogueBwdISC_SD_SF_Li256ELb0ELb0ELi1EEENS1_19SingleTileSchedulerILb0ELb0ELb0ELi128EEEEEEEEEvNT_6ParamsE --------------------------
	.section	.nv.info._ZN7cutlass13device_kernelIN5flash11enable_sm90INS1_16FlashAttnBwdSm90INS1_25CollectiveMainloopBwdSm90ILi2ELi2ELi2EN4cute5tupleIJNS5_1CILi1EEES8_S8_EEENS6_IJNS7_ILi128EEESA_NS7_ILi64EEEEEENS_6half_tEfNS_4arch4Sm90ELb0ELb0ELb0ELb0ELb0ELb1ELb0ELb0ELi2ELi1ELi2ELi2ELb0EEENS1_21CollectiveEpilogueBwdISC_SD_SF_Li256ELb0ELb0ELi1EEENS1_19SingleTileSchedulerILb0ELb0ELb0ELi128EEEEEEEEEvNT_6ParamsE,"",@"SHT_CUDA_INFO"
	.sectionflags	@""
	.align	4


	//----- nvinfo : EIATTR_CUDA_API_VERSION
	.align		4
        /*0000*/ 	.byte	0x04, 0x37
        /*0002*/ 	.short	(.L_1074 - .L_1073)
.L_1073:
        /*0004*/ 	.word	0x00000082


	//----- nvinfo : EIATTR_KPARAM_INFO
	.align		4
.L_1074:
        /*0008*/ 	.byte	0x04, 0x17
        /*000a*/ 	.short	(.L_1076 - .L_1075)
.L_1075:
        /*000c*/ 	.word	0x00000000
        /*0010*/ 	.short	0x0000
        /*0012*/ 	.short	0x0070
        /*0014*/ 	.byte	0x00, 0xf0, 0x01, 0x24


	//----- nvinfo : EIATTR_SPARSE_MMA_MASK
	.align		4
.L_1076:
        /*0018*/ 	.byte	0x03, 0x50
        /*001a*/ 	.short	0x0000


	//----- nvinfo : EIATTR_MAXREG_COUNT
	.align		4
        /*001c*/ 	.byte	0x03, 0x1b
        /*001e*/ 	.short	0x00a8


	//----- nvinfo : EIATTR_NUM_BARRIERS
	.align		4
        /*0020*/ 	.byte	0x02, 0x4c
        /*0022*/ 	.byte	0x10
	.zero		1


	//----- nvinfo : EIATTR_EXTERNS
	.align		4
        /*0024*/ 	.byte	0x04, 0x0f
        /*0026*/ 	.short	(.L_1078 - .L_1077)


	//   ....[0]....
	.align		4
.L_1077:
        /*0028*/ 	.word	index@(__assertfail)


	//----- nvinfo : EIATTR_ANNOTATIONS
	.align		4
.L_1078:
        /*002c*/ 	.byte	0x04, 0x55
        /*002e*/ 	.short	(.L_1080 - .L_1079)


	//   ....[0]....
.L_1079:
        /*0030*/ 	.word	0x00000001
        /*0034*/ 	.byte	0x40, 0x0c, 0x00, 0x00, 0x01, 0x00, 0x00, 0x00, 0xd0, 0x0e, 0x00, 0x00, 0x01, 0x00, 0x00, 0x00
        /*0044*/ 	.byte	0x00, 0x14, 0x00, 0x00, 0x01, 0x00, 0x00, 0x00, 0x30, 0x14, 0x00, 0x00, 0x01, 0x00, 0x00, 0x00
        /*0054*/ 	.byte	0x60, 0x14, 0x00, 0x00, 0x01, 0x00, 0x00, 0x00, 0xd0, 0x15, 0x00, 0x00, 0x01, 0x00, 0x00, 0x00
        /*0064*/ 	.byte	0x00, 0x16, 0x00, 0x00, 0x01, 0x00, 0x00, 0x00, 0x20, 0x16, 0x00, 0x00, 0x01, 0x00, 0x00, 0x00
        /*0074*/ 	.byte	0x80, 0x4c, 0x00, 0x00


	//----- nvinfo : EIATTR_MERCURY_ISA_VERSION
	.align		4
.L_1080:
        /*0078*/ 	.byte	0x03, 0x5f
        /*007a*/ 	.short	0x0101


	//----- nvinfo : EIATTR_INT_WARP_WIDE_INSTR_OFFSETS
	.align		4
        /*007c*/ 	.byte	0x04, 0x31
        /*007e*/ 	.short	(.L_1082 - .L_1081)


	//   ....[0]....
.L_1081:
        /*0080*/ 	.word	0x000001e0


	//   ....[1]....
        /*0084*/ 	.word	0x000002a0


	//----- nvinfo : EIATTR_COOP_GROUP_MASK_REGIDS
	.align		4
.L_1082:
        /*0088*/ 	.byte	0x04, 0x29
        /*008a*/ 	.short	(.L_1084 - .L_1083)


	//   ....[0]....
.L_1083:
        /*008c*/ 	.word	0xffffffff


	//   ....[1]....
        /*0090*/ 	.word	0xffffffff


	//   ....[2]....
        /*0094*/ 	.word	0xffffffff


	//   ....[3]....
        /*0098*/ 	.word	0xffffffff


	//   ....[4]....
        /*009c*/ 	.word	0xffffffff


	//   ....[5]....
        /*00a0*/ 	.word	0xffffffff


	//   ....[6]....
        /*00a4*/ 	.word	0xffffffff


	//   ....[7]....
        /*00a8*/ 	.word	0xffffffff


	//   ....[8]....
        /*00ac*/ 	.word	0xffffffff


	//   ....[9]....
        /*00b0*/ 	.word	0xffffffff


	//   ....[10]....
        /*00b4*/ 	.word	0xffffffff


	//   ....[11]....
        /*00b8*/ 	.word	0xffffffff


	//   ....[12]....
        /*00bc*/ 	.word	0xffffffff


	//   ....[13]....
        /*00c0*/ 	.word	0xffffffff


	//   ....[14]....
        /*00c4*/ 	.word	0xffffffff


	//   ....[15]....
        /*00c8*/ 	.word	0xffffffff


	//   ....[16]....
        /*00cc*/ 	.word	0xffffffff


	//   ....[17]....
        /*00d0*/ 	.word	0xffffffff


	//   ....[18]....
        /*00d4*/ 	.word	0xffffffff


	//   ....[19]....
        /*00d8*/ 	.word	0xffffffff


	//   ....[20]....
        /*00dc*/ 	.word	0xffffffff


	//   ....[21]....
        /*00e0*/ 	.word	0xffffffff


	//   ....[22]....
        /*00e4*/ 	.word	0xffffffff


	//   ....[23]....
        /*00e8*/ 	.word	0xffffffff


	//   ....[24]....
        /*00ec*/ 	.word	0xffffffff


	//   ....[25]....
        /*00f0*/ 	.word	0xffffffff


	//   ....[26]....
        /*00f4*/ 	.word	0xffffffff


	//   ....[27]....
        /*00f8*/ 	.word	0xffffffff


	//   ....[28]....
        /*00fc*/ 	.word	0xffffffff


	//   ....[29]....
        /*0100*/ 	.word	0xffffffff


	//   ....[30]....
        /*0104*/ 	.word	0xffffffff


	//   ....[31]....
        /*0108*/ 	.word	0xffffffff


	//   ....[32]....
        /*010c*/ 	.word	0xffffffff


	//   ....[33]....
        /*0110*/ 	.word	0xffffffff


	//   ....[34]....
        /*0114*/ 	.word	0xffffffff


	//   ....[35]....
        /*0118*/ 	.word	0xffffffff


	//   ....[36]....
        /*011c*/ 	.word	0xffffffff


	//   ....[37]....
        /*0120*/ 	.word	0xffffffff


	//   ....[38]....
        /*0124*/ 	.word	0xffffffff


	//   ....[39]....
        /*0128*/ 	.word	0xffffffff


	//   ....[40]....
        /*012c*/ 	.word	0xffffffff


	//   ....[41]....
        /*0130*/ 	.word	0xffffffff


	//   ....[42]....
        /*0134*/ 	.word	0xffffffff


	//   ....[43]....
        /*0138*/ 	.word	0xffffffff


	//   ....[44]....
        /*013c*/ 	.word	0xffffffff


	//   ....[45]....
        /*0140*/ 	.word	0xffffffff


	//   ....[46]....
        /*0144*/ 	.word	0xffffffff


	//   ....[47]....
        /*0148*/ 	.word	0xffffffff


	//   ....[48]....
        /*014c*/ 	.word	0xffffffff


	//   ....[49]....
        /*0150*/ 	.word	0xffffffff


	//   ....[50]....
        /*0154*/ 	.word	0xffffffff


	//   ....[51]....
        /*0158*/ 	.word	0xffffffff


	//   ....[52]....
        /*015c*/ 	.word	0xffffffff


	//   ....[53]....
        /*0160*/ 	.word	0xffffffff


	//   ....[54]....
        /*0164*/ 	.word	0xffffffff


	//   ....[55]....
        /*0168*/ 	.word	0xffffffff


	//   ....[56]....
        /*016c*/ 	.word	0xffffffff


	//   ....[57]....
        /*0170*/ 	.word	0xffffffff


	//   ....[58]....
        /*0174*/ 	.word	0xffffffff


	//   ....[59]....
        /*0178*/ 	.word	0xffffffff


	//   ....[60]....
        /*017c*/ 	.word	0xffffffff


	//   ....[61]....
        /*0180*/ 	.word	0xffffffff


	//   ....[62]....
        /*0184*/ 	.word	0xffffffff


	//   ....[63]....
        /*0188*/ 	.word	0xffffffff


	//   ....[64]....
        /*018c*/ 	.word	0xffffffff


	//   ....[65]....
        /*0190*/ 	.word	0xffffffff


	//   ....[66]....
        /*0194*/ 	.word	0xffffffff


	//   ....[67]....
        /*0198*/ 	.word	0xffffffff


	//   ....[68]....
        /*019c*/ 	.word	0xffffffff


	//   ....[69]....
        /*01a0*/ 	.word	0xffffffff


	//   ....[70]....
        /*01a4*/ 	.word	0xffffffff


	//   ....[71]....
        /*01a8*/ 	.word	0xffffffff


	//   ....[72]....
        /*01ac*/ 	.word	0x0500000f


	//----- nvinfo : EIATTR_COOP_GROUP_INSTR_OFFSETS
	.align		4
.L_1084:
        /*01b0*/ 	.byte	0x04, 0x28
        /*01b2*/ 	.short	(.L_1086 - .L_1085)


	//   ....[0]....
.L_1085:
        /*01b4*/ 	.word	0x00000060


	//   ....[1]....
        /*01b8*/ 	.word	0x000001f0


	//   ....[2]....
        /*01bc*/ 	.word	0x00000280


	//   ....[3]....
        /*01c0*/ 	.word	0x00000400


	//   ....[4]....
        /*01c4*/ 	.word	0x00000640


	//   ....[5]....
        /*01c8*/ 	.word	0x00000b90


	//   ....[6]....
        /*01cc*/ 	.word	0x00001ad0


	//   ....[7]....
        /*01d0*/ 	.word	0x00001b10


	//   ....[8]....
        /*01d4*/ 	.word	0x00001b50


	//   ....[9]....
        /*01d8*/ 	.word	0x00001bb0


	//   ....[10]....
        /*01dc*/ 	.word	0x00001c80


	//   ....[11]....
        /*01e0*/ 	.word	0x00001cd0


	//   ....[12]....
        /*01e4*/ 	.word	0x00001d10


	//   ....[13]....
        /*01e8*/ 	.word	0x00001d50


	//   ....[14]....
        /*01ec*/ 	.word	0x00001d80


	//   ....[15]....
        /*01f0*/ 	.word	0x00001dc0


	//   ....[16]....
        /*01f4*/ 	.word	0x00001e00


	//   ....[17]....
        /*01f8*/ 	.word	0x00001e80


	//   ....[18]....
        /*01fc*/ 	.word	0x00001ee0


	//   ....[19]....
        /*0200*/ 	.word	0x00001f10


	//   ....[20]....
        /*0204*/ 	.word	0x00001f40


	//   ....[21]....
        /*0208*/ 	.word	0x00001f70


	//   ....[22]....
        /*020c*/ 	.word	0x00001fb0


	//   ....[23]....
        /*0210*/ 	.word	0x00002050


	//   ....[24]....
        /*0214*/ 	.word	0x000020d0


	//   ....[25]....
        /*0218*/ 	.word	0x00002110


	//   ....[26]....
        /*021c*/ 	.word	0x00002150


	//   ....[27]....
        /*0220*/ 	.word	0x00002190


	//   ....[28]....
        /*0224*/ 	.word	0x000021e0


	//   ....[29]....
        /*0228*/ 	.word	0x00002220


	//   ....[30]....
        /*022c*/ 	.word	0x000022b0


	//   ....[31]....
        /*0230*/ 	.word	0x000022f0


	//   ....[32]....
        /*0234*/ 	.word	0x00002330


	//   ....[33]....
        /*0238*/ 	.word	0x00002380


	//   ....[34]....
        /*023c*/ 	.word	0x000023f0


	//   ....[35]....
        /*0240*/ 	.word	0x00002490


	//   ....[36]....
        /*0244*/ 	.word	0x000024d0


	//   ....[37]....
        /*0248*/ 	.word	0x000026a0


	//   ....[38]....
        /*024c*/ 	.word	0x00002b20


	//   ....[39]....
        /*0250*/ 	.word	0x00002b30


	//   ....[40]....
        /*0254*/ 	.word	0x00002b40


	//   ....[41]....
        /*0258*/ 	.word	0x00002b50


	//   ....[42]....
        /*025c*/ 	.word	0x00002b60


	//   ....[43]....
        /*0260*/ 	.word	0x00002b70


	//   ....[44]....
        /*0264*/ 	.word	0x00002ba0


	//   ....[45]....
        /*0268*/ 	.word	0x00002bd0


	//   ....[46]....
        /*026c*/ 	.word	0x00002c10


	//   ....[47]....
        /*0270*/ 	.word	0x00002c50


	//   ....[48]....
        /*0274*/ 	.word	0x00002c90


	//   ....[49]....
        /*0278*/ 	.word	0x00002cd0


	//   ....[50]....
        /*027c*/ 	.word	0x00002d00


	//   ....[51]....
        /*0280*/ 	.word	0x00002d30


	//   ....[52]....
        /*0284*/ 	.word	0x00002d90


	//   ....[53]....
        /*0288*/ 	.word	0x00002dd0


	//   ....[54]....
        /*028c*/ 	.word	0x00002e10


	//   ....[55]....
        /*0290*/ 	.word	0x00002e50


	//   ....[56]....
        /*0294*/ 	.word	0x00002e90


	//   ....[57]....
        /*0298*/ 	.word	0x00002ed0


	//   ....[58]....
        /*029c*/ 	.word	0x00002f10


	//   ....[59]....
        /*02a0*/ 	.word	0x00002f50


	//   ....[60]....
        /*02a4*/ 	.word	0x00002f90


	//   ....[61]....
        /*02a8*/ 	.word	0x00002fd0


	//   ....[62]....
        /*02ac*/ 	.word	0x00003010


	//   ....[63]....
        /*02b0*/ 	.word	0x00003050


	//   ....[64]....
        /*02b4*/ 	.word	0x00003090


	//   ....[65]....
        /*02b8*/ 	.word	0x000030d0


	//   ....[66]....
        /*02bc*/ 	.word	0x00003110


	//   ....[67]....
        /*02c0*/ 	.word	0x00003150


	//   ....[68]....
        /*02c4*/ 	.word	0x00003190


	//   ....[69]....
        /*02c8*/ 	.word	0x000031d0


	//   ....[70]....
        /*02cc*/ 	.word	0x00004e80


	//   ....[71]....
        /*02d0*/ 	.word	0x00005360


	//   ....[72]....
        /*02d4*/ 	.word	0x000077b0


	//----- nvinfo : EIATTR_REG_RECONFIG
	.align		4
.L_1086:
        /*02d8*/ 	.byte	0x01, 0x54
	.zero		2


	//----- nvinfo : EIATTR_SYSCALL_OFFSETS
	.align		4
        /*02dc*/ 	.byte	0x04, 0x46
        /*02de*/ 	.short	(.L_1088 - .L_1087)


	//   ....[0]....
.L_1087:
        /*02e0*/ 	.word	0x000007f0


	//   ....[1]....
        /*02e4*/ 	.word	0x000008e0


	//   ....[2]....
        /*02e8*/ 	.word	0x00000a40


	//   ....[3]....
        /*02ec*/ 	.word	0x00000b30


	//   ....[4]....
        /*02f0*/ 	.word	0x00004900


	//   ....[5]....
        /*02f4*/ 	.word	0x00004a30


	//   ....[6]....
        /*02f8*/ 	.word	0x00004b50


	//   ....[7]....
        /*02fc*/ 	.word	0x00004c70


	//----- nvinfo : EIATTR_MBARRIER_INSTR_OFFSETS
	.align		4
.L_1088:
        /*0300*/ 	.byte	0x04, 0x39
        /*0302*/ 	.short	(.L_1090 - .L_1089)


	//   ....[0]....
.L_1089:
        /*0304*/ 	.word	0x000002c0
        /*0308*/ 	.word	0x000000ff
        /*030c*/ 	.word	0x00030c00
        /*0310*/ 	.short	0x0100
        /*0312*/ 	.byte	0x06
	.zero		1


	//   ....[1]....
        /*0314*/ 	.word	0x000003b0
        /*0318*/ 	.word	0x000000ff
        /*031c*/ 	.word	0x00030c10
        /*0320*/ 	.short	0x0100
        /*0322*/ 	.byte	0x08
	.zero		1


	//   ....[2]....
        /*0324*/ 	.word	0x000003c0
        /*0328*/ 	.word	0x000000ff
        /*032c*/ 	.word	0x00030c20
        /*0330*/ 	.short	0x0100
        /*0332*/ 	.byte	0x08
	.zero		1


	//   ....[3]....
        /*0334*/ 	.word	0x000003d0
        /*0338*/ 	.word	0x000000ff
        /*033c*/ 	.word	0x00030c18
        /*0340*/ 	.short	0x0100
        /*0342*/ 	.byte	0x08
	.zero		1


	//   ....[4]....
        /*0344*/ 	.word	0x000003e0
        /*0348*/ 	.word	0x000000ff
        /*034c*/ 	.word	0x00030c28
        /*0350*/ 	.short	0x0100
        /*0352*/ 	.byte	0x08
	.zero		1


	//   ....[5]....
        /*0354*/ 	.word	0x00000510
        /*0358*/ 	.word	0x000000ff
        /*035c*/ 	.word	0x00030c30
        /*0360*/ 	.short	0x0100
        /*0362*/ 	.byte	0x08
	.zero		1


	//   ....[6]....
        /*0364*/ 	.word	0x00000520
        /*0368*/ 	.word	0x000000ff
        /*036c*/ 	.word	0x00030c40
        /*0370*/ 	.short	0x0100
        /*0372*/ 	.byte	0x08
	.zero		1


	//   ....[7]....
        /*0374*/ 	.word	0x00000530
        /*0378*/ 	.word	0x000000ff
        /*037c*/ 	.word	0x00030c38
        /*0380*/ 	.short	0x0100
        /*0382*/ 	.byte	0x08
	.zero		1


	//   ....[8]....
        /*0384*/ 	.word	0x00000540
        /*0388*/ 	.word	0x000000ff
        /*038c*/ 	.word	0x00030c48
        /*0390*/ 	.short	0x0100
        /*0392*/ 	.byte	0x08
	.zero		1


	//   ....[9]....
        /*0394*/ 	.word	0x00000bc0
        /*0398*/ 	.word	0x000000e1
        /*039c*/ 	.word	0x00030c00
        /*03a0*/ 	.short	0x010a
        /*03a2*/ 	.byte	0x3f
	.zero		1


	//   ....[10]....
        /*03a4*/ 	.word	0x00000c60
        /*03a8*/ 	.word	0x000000e1
        /*03ac*/ 	.word	0x00030c00
        /*03b0*/ 	.short	0x010a
        /*03b2*/ 	.byte	0x3f
	.zero		1


	//   ....[11]....
        /*03b4*/ 	.word	0x00001510
        /*03b8*/ 	.word	0x00000009
        /*03bc*/ 	.word	0x00030c10
        /*03c0*/ 	.short	0x010a
        /*03c2*/ 	.byte	0x3f
	.zero		1


	//   ....[12]....
        /*03c4*/ 	.word	0x00001580
        /*03c8*/ 	.word	0x00000009
        /*03cc*/ 	.word	0x00030c10
        /*03d0*/ 	.short	0x010a
        /*03d2*/ 	.byte	0x3f
	.zero		1


	//   ....[13]....
        /*03d4*/ 	.word	0x00001990
        /*03d8*/ 	.word	0x00000009
        /*03dc*/ 	.word	0x00030c30
        /*03e0*/ 	.short	0x010a
        /*03e2*/ 	.byte	0x3f
	.zero		1


	//   ....[14]....
        /*03e4*/ 	.word	0x00001a10
        /*03e8*/ 	.word	0x00000009
        /*03ec*/ 	.word	0x00030c30
        /*03f0*/ 	.short	0x010a
        /*03f2*/ 	.byte	0x3f
	.zero		1


	//   ....[15]....
        /*03f4*/ 	.word	0x00004150
        /*03f8*/ 	.word	0x0000000a
        /*03fc*/ 	.word	0x00000000
        /*0400*/ 	.short	0x0101
        /*0402*/ 	.byte	0x3f
	.zero		1


	//   ....[16]....
        /*0404*/ 	.word	0x00004590
        /*0408*/ 	.word	0x00000009
        /*040c*/ 	.word	0x00000000
        /*0410*/ 	.short	0x0101
        /*0412*/ 	.byte	0x3f
	.zero		1


	//   ....[17]....
        /*0414*/ 	.word	0x000061a0
        /*0418*/ 	.word	0x0000000b
        /*041c*/ 	.word	0x00030c20
        /*0420*/ 	.short	0x010a
        /*0422*/ 	.byte	0x3f
	.zero		1


	//   ....[18]....
        /*0424*/ 	.word	0x00006670
        /*0428*/ 	.word	0x0000000b
        /*042c*/ 	.word	0x00030c40
        /*0430*/ 	.short	0x010a
        /*0432*/ 	.byte	0x3f
	.zero		1


	//   ....[19]....
        /*0434*/ 	.word	0x000068a0
        /*0438*/ 	.word	0x0000000b
        /*043c*/ 	.word	0x00030c28
        /*0440*/ 	.short	0x010a
        /*0442*/ 	.byte	0x3f
	.zero		1


	//   ....[20]....
        /*0444*/ 	.word	0x00006a40
        /*0448*/ 	.word	0x0000000b
        /*044c*/ 	.word	0x00030c48
        /*0450*/ 	.short	0x010a
        /*0452*/ 	.byte	0x3f
	.zero		1


	//   ....[21]....
        /*0454*/ 	.word	0x00006c50
        /*0458*/ 	.word	0x0000000b
        /*045c*/ 	.word	0x00030c20
        /*0460*/ 	.short	0x010a
        /*0462*/ 	.byte	0x3f
	.zero		1


	//   ....[22]....
        /*0464*/ 	.word	0x00006e60
        /*0468*/ 	.word	0x0000000b
        /*046c*/ 	.word	0x00030c40
        /*0470*/ 	.short	0x010a
        /*0472*/ 	.byte	0x3f
	.zero		1


	//   ....[23]....
        /*0474*/ 	.word	0x00007060
        /*0478*/ 	.word	0x0000000b
        /*047c*/ 	.word	0x00030c28
        /*0480*/ 	.short	0x010a
        /*0482*/ 	.byte	0x3f
	.zero		1


	//   ....[24]....
        /*0484*/ 	.word	0x00007260
        /*0488*/ 	.word	0x0000000d
        /*048c*/ 	.word	0x00030c40
        /*0490*/ 	.short	0x010a
        /*0492*/ 	.byte	0x3f
	.zero		1


	//   ....[25]....
        /*0494*/ 	.word	0x00007620
        /*0498*/ 	.word	0x00000006
        /*049c*/ 	.word	0x00000000
        /*04a0*/ 	.short	0x010a
        /*04a2*/ 	.byte	0x3f
	.zero		1


	//   ....[26]....
        /*04a4*/ 	.word	0x00007680
        /*04a8*/ 	.word	0x00000003
        /*04ac*/ 	.word	0x00000000
        /*04b0*/ 	.short	0x010a
        /*04b2*/ 	.byte	0x3f
	.zero		1


	//   ....[27]....
        /*04b4*/ 	.word	0x000076e0
        /*04b8*/ 	.word	0x00000000
        /*04bc*/ 	.word	0x00000000
        /*04c0*/ 	.short	0x010a
        /*04c2*/ 	.byte	0x3f
	.zero		1


	//   ....[28]....
        /*04c4*/ 	.word	0x00007710
        /*04c8*/ 	.word	0x00000003
        /*04cc*/ 	.word	0x00000000
        /*04d0*/ 	.short	0x010a
        /*04d2*/ 	.byte	0x3f
	.zero		1


	//   ....[29]....
        /*04d4*/ 	.word	0x000077e0
        /*04d8*/ 	.word	0x000000e1
        /*04dc*/ 	.word	0x00030c00
        /*04e0*/ 	.short	0x010a
        /*04e2*/ 	.byte	0x3f
	.zero		1


	//   ....[30]....
        /*04e4*/ 	.word	0x00007830
        /*04e8*/ 	.word	0x00000009
        /*04ec*/ 	.word	0x00030c10
        /*04f0*/ 	.short	0x010a
        /*04f2*/ 	.byte	0x3f
	.zero		1


	//   ....[31]....
        /*04f4*/ 	.word	0x00007880
        /*04f8*/ 	.word	0x00000009
        /*04fc*/ 	.word	0x00030c30
        /*0500*/ 	.short	0x010a
        /*0502*/ 	.byte	0x3f
	.zero		1


	//   ....[32]....
        /*0504*/ 	.word	0x000078d0
        /*0508*/ 	.word	0x0000000b
        /*050c*/ 	.word	0x00030c20
        /*0510*/ 	.short	0x010a
        /*0512*/ 	.byte	0x3f
	.zero		1


	//   ....[33]....
        /*0514*/ 	.word	0x00007920
        /*0518*/ 	.word	0x0000000b
        /*051c*/ 	.word	0x00030c40
        /*0520*/ 	.short	0x010a
        /*0522*/ 	.byte	0x3f
	.zero		1


	//   ....[34]....
        /*0524*/ 	.word	0x00007970
        /*0528*/ 	.word	0x0000000b
        /*052c*/ 	.word	0x00030c28
        /*0530*/ 	.short	0x010a
        /*0532*/ 	.byte	0x3f
	.zero		1


	//   ....[35]....
        /*0534*/ 	.word	0x000079c0
        /*0538*/ 	.word	0x0000000b
        /*053c*/ 	.word	0x00030c48
        /*0540*/ 	.short	0x010a
        /*0542*/ 	.byte	0x3f
	.zero		1


	//   ....[36]....
        /*0544*/ 	.word	0x00007a20
        /*0548*/ 	.word	0x0000000b
        /*054c*/ 	.word	0x00030c20
        /*0550*/ 	.short	0x010a
        /*0552*/ 	.byte	0x3f
	.zero		1


	//   ....[37]....
        /*0554*/ 	.word	0x00007a70
        /*0558*/ 	.word	0x0000000b
        /*055c*/ 	.word	0x00030c40
        /*0560*/ 	.short	0x010a
        /*0562*/ 	.byte	0x3f
	.zero		1


	//   ....[38]....
        /*0564*/ 	.word	0x00007ac0
        /*0568*/ 	.word	0x0000000b
        /*056c*/ 	.word	0x00030c28
        /*0570*/ 	.short	0x010a
        /*0572*/ 	.byte	0x3f
	.zero		1


	//   ....[39]....
        /*0574*/ 	.word	0x00007b10
        /*0578*/ 	.word	0x0000000d
        /*057c*/ 	.word	0x00030c40
        /*0580*/ 	.short	0x010a
        /*0582*/ 	.byte	0x3f
	.zero		1


	//   ....[40]....
        /*0584*/ 	.word	0x00007bf0
        /*0588*/ 	.word	0x00000006
        /*058c*/ 	.word	0x00000000
        /*0590*/ 	.short	0x010a
        /*0592*/ 	.byte	0x3f
	.zero		1


	//   ....[41]....
        /*0594*/ 	.word	0x00007c40
        /*0598*/ 	.word	0x00000003
        /*059c*/ 	.word	0x00000000
        /*05a0*/ 	.short	0x010a
        /*05a2*/ 	.byte	0x3f
	.zero		1


	//   ....[42]....
        /*05a4*/ 	.word	0x00007c90
        /*05a8*/ 	.word	0x00000000
        /*05ac*/ 	.word	0x00000000
        /*05b0*/ 	.short	0x010a
        /*05b2*/ 	.byte	0x3f
	.zero		1


	//----- nvinfo : EIATTR_NUM_MBARRIERS
	.align		4
.L_1090:
        /*05b4*/ 	.byte	0x03, 0x38
        /*05b6*/ 	.short	0x0009


	//----- nvinfo : EIATTR_EXIT_INSTR_OFFSETS
	.align		4
        /*05b8*/ 	.byte	0x04, 0x1c
        /*05ba*/ 	.short	(.L_1092 - .L_1091)


	//   ....[0]....
.L_1091:
        /*05bc*/ 	.word	0x00007760


	//----- nvinfo : EIATTR_MAX_THREADS
	.align		4
.L_1092:
        /*05c0*/ 	.byte	0x04, 0x05
        /*05c2*/ 	.short	(.L_1094 - .L_1093)
.L_1093:
        /*05c4*/ 	.word	0x00000180
        /*05c8*/ 	.word	0x00000001
        /*05cc*/ 	.word	0x00000001


	//----- nvinfo : EIATTR_CRS_STACK_SIZE
	.align		4
.L_1094:
        /*05d0*/ 	.byte	0x04, 0x1e
        /*05d2*/ 	.short	(.L_1096 - .L_1095)
.L_1095:
        /*05d4*/ 	.word	0x00000000


	//----- nvinfo : EIATTR_CBANK_PARAM_SIZE
	.align		4
.L_1096:
        /*05d8*/ 	.byte	0x03, 0x19
        /*05da*/ 	.short	0x0970


	//----- nvinfo : EIATTR_PARAM_CBANK
	.align		4
        /*05dc*/ 	.byte	0x04, 0x0a
        /*05de*/ 	.short	(.L_1098 - .L_1097)
	.align		4
.L_1097:
        /*05e0*/ 	.word	index@(.nv.constant0._ZN7cutlass13device_kernelIN5flash11enable_sm90INS1_16FlashAttnBwdSm90INS1_25CollectiveMainloopBwdSm90ILi2ELi2ELi2EN4cute5tupleIJNS5_1CILi1EEES8_S8_EEENS6_IJNS7_ILi128EEESA_NS7_ILi64EEEEEENS_6half_tEfNS_4arch4Sm90ELb0ELb0ELb0ELb0ELb0ELb1ELb0ELb0ELi2ELi1ELi2ELi2ELb0EEENS1_21CollectiveEpilogueBwdISC_SD_SF_Li256ELb0ELb0ELi1EEENS1_19SingleTileSchedulerILb0ELb0ELb0ELi128EEEEEEEEEvNT_6ParamsE)
        /*05e4*/ 	.short	0x0210
        /*05e6*/ 	.short	0x0970


	//----- nvinfo : EIATTR_SW_WAR
	.align		4
.L_1098:
        /*05e8*/ 	.byte	0x04, 0x36
        /*05ea*/ 	.short	(.L_1100 - .L_1099)
.L_1099:
        /*05ec*/ 	.word	0x00000008
.L_1100:


//--------------------- .nv.info._ZN7cutlass13device_kernelIN5flash11enable_sm90INS1_16FlashAttnBwdSm90INS1_25CollectiveMainloopBwdSm90ILi2ELi2ELi2EN4cute5tupleIJNS5_1CILi1EEES8_S8_EEENS6_IJNS7_ILi128EEESA_NS7_ILi64EEEEEENS_6half_tEfNS_4arch4Sm90ELb0ELb0ELb0ELb0ELb1ELb1ELb0ELb0ELi2ELi1ELi2ELi2ELb0EEENS1_21CollectiveEpilogueBwdISC_SD_SF_Li256ELb0ELb0ELi1EEENS1_19SingleTileSchedulerILb0ELb0ELb0ELi128EEEEEEEEEvNT_6ParamsE --------------------------
	.section	.nv.info._ZN7cutlass13device_kernelIN5flash11enable_sm90INS1_16FlashAttnBwdSm90INS1_25CollectiveMainloopBwdSm90ILi2ELi2ELi2EN4cute5tupleIJNS5_1CILi1EEES8_S8_EEENS6_IJNS7_ILi128EEESA_NS7_ILi64EEEEEENS_6half_tEfNS_4arch4Sm90ELb0ELb0ELb0ELb0ELb1ELb1ELb0ELb0ELi2ELi1ELi2ELi2ELb0EEENS1_21CollectiveEpilogueBwdISC_SD_SF_Li256ELb0ELb0ELi1EEENS1_19SingleTileSchedulerILb0ELb0ELb0ELi128EEEEEEEEEvNT_6ParamsE,"",@"SHT_CUDA_INFO"
	.sectionflags	@""
	.align	4


	//----- nvinfo : EIATTR_CUDA_API_VERSION
	.align		4
        /*0000*/ 	.byte	0x04, 0x37
        /*0002*/ 	.short	(.L_1102 - .L_1101)
.L_1101:
        /*0004*/ 	.word	0x00000082


	//----- nvinfo : EIATTR_KPARAM_INFO
	.align		4
.L_1102:
        /*0008*/ 	.byte	0x04, 0x17
        /*000a*/ 	.short	(.L_1104 - .L_1103)
.L_1103:
        /*000c*/ 	.word	0x00000000
        /*0010*/ 	.short	0x0000
        /*0012*/ 	.short	0x0070
        /*0014*/ 	.byte	0x00, 0xf0, 0x01, 0x24


	//----- nvinfo : EIATTR_SPARSE_MMA_MASK
	.align		4
.L_1104:
        /*0018*/ 	.byte	0x03, 0x50
        /*001a*/ 	.short	0x0000


	//----- nvinfo : EIATTR_MAXREG_COUNT
	.align		4
        /*001c*/ 	.byte	0x03, 0x1b
        /*001e*/ 	.short	0x00a8


	//----- nvinfo : EIATTR_NUM_BARRIERS
	.align		4
        /*0020*/ 	.byte	0x02, 0x4c
        /*0022*/ 	.byte	0x10
	.zero		1


	//----- nvinfo : EIATTR_EXTERNS
	.align		4
        /*0024*/ 	.byte	0x04, 0x0f
        /*0026*/ 	.short	(.L_1106 - .L_1105)


	//   ....[0]....
	.align		4
.L_1105:
        /*0028*/ 	.word	index@(__assertfail)


	//----- nvinfo : EIATTR_ANNOTATIONS
	.align		4
.L_1106:
        /*002c*/ 	.byte	0x04, 0x55
        /*002e*/ 	.short	(.L_1108 - .L_1107)


	//   ....[0]....
.L_1107:
        /*0030*/ 	.word	0x00000001
        /*0034*/ 	.byte	0x40, 0x0c, 0x00, 0x00, 0x01, 0x00, 0x00, 0x00, 0xd0, 0x0e, 0x00, 0x00, 0x01, 0x00, 0x00, 0x00
        /*0044*/ 	.byte	0x00, 0x14, 0x00, 0x00, 0x01, 0x00, 0x00, 0x00, 0x30, 0x14, 0x00, 0x00, 0x01, 0x00, 0x00, 0x00
        /*0054*/ 	.byte	0x60, 0x14, 0x00, 0x00, 0x01, 0x00, 0x00, 0x00, 0xd0, 0x15, 0x00, 0x00, 0x01, 0x00, 0x00, 0x00
        /*0064*/ 	.byte	0x00, 0x16, 0x00, 0x00, 0x01, 0x00, 0x00, 0x00, 0x20, 0x16, 0x00, 0x00, 0x01, 0x00, 0x00, 0x00
        /*0074*/ 	.byte	0x80, 0x4c, 0x00, 0x00


	//----- nvinfo : EIATTR_MERCURY_ISA_VERSION
	.align		4
.L_1108:
        /*0078*/ 	.byte	0x03, 0x5f
        /*007a*/ 	.short	0x0101


	//----- nvinfo : EIATTR_INT_WARP_WIDE_INSTR_OFFSETS
	.align		4
        /*007c*/ 	.byte	0x04, 0x31
        /*007e*/ 	.short	(.L_1110 - .L_1109)


	//   ....[0]....
.L_1109:
        /*0080*/ 	.word	0x000001e0


	//   ....[1]....
        /*0084*/ 	.word	0x000002a0


	//   ....[2]....
        /*0088*/ 	.word	0x00005bd0


	//   ....[3]....
        /*008c*/ 	.word	0x00006040


	//   ....[4]....
        /*0090*/ 	.word	0x00006610


	//----- nvinfo : EIATTR_COOP_GROUP_MASK_REGIDS
	.align		4
.L_1110:
        /*0094*/ 	.byte	0x04, 0x29
        /*0096*/ 	.short	(.L_1112 - .L_1111)


	//   ....[0]....
.L_1111:
        /*0098*/ 	.word	0xffffffff


	//   ....[1]....
        /*009c*/ 	.word	0xffffffff


	//   ....[2]....
        /*00a0*/ 	.word	0xffffffff


	//   ....[3]....
        /*00a4*/ 	.word	0xffffffff


	//   ....[4]....
        /*00a8*/ 	.word	0xffffffff


	//   ....[5]....
        /*00ac*/ 	.word	0xffffffff


	//   ....[6]....
        /*00b0*/ 	.word	0xffffffff


	//   ....[7]....
        /*00b4*/ 	.word	0xffffffff


	//   ....[8]....
        /*00b8*/ 	.word	0xffffffff


	//   ....[9]....
        /*00bc*/ 	.word	0xffffffff


	//   ....[10]....
        /*00c0*/ 	.word	0xffffffff


	//   ....[11]....
        /*00c4*/ 	.word	0xffffffff


	//   ....[12]....
        /*00c8*/ 	.word	0xffffffff


	//   ....[13]....
        /*00cc*/ 	.word	0xffffffff


	//   ....[14]....
        /*00d0*/ 	.word	0xffffffff


	//   ....[15]....
        /*00d4*/ 	.word	0xffffffff


	//   ....[16]....
        /*00d8*/ 	.word	0xffffffff


	//   ....[17]....
        /*00dc*/ 	.word	0xffffffff


	//   ....[18]....
        /*00e0*/ 	.word	0xffffffff


	//   ....[19]....
        /*00e4*/ 	.word	0xffffffff


	//   ....[20]....
        /*00e8*/ 	.word	0xffffffff


	//   ....[21]....
        /*00ec*/ 	.word	0xffffffff


	//   ....[22]....
        /*00f0*/ 	.word	0xffffffff


	//   ....[23]....
        /*00f4*/ 	.word	0xffffffff


	//   ....[24]....
        /*00f8*/ 	.word	0xffffffff


	//   ....[25]....
        /*00fc*/ 	.word	0xffffffff


	//   ....[26]....
        /*0100*/ 	.word	0xffffffff


	//   ....[27]....
        /*0104*/ 	.word	0xffffffff


	//   ....[28]....
        /*0108*/ 	.word	0xffffffff


	//   ....[29]....
        /*010c*/ 	.word	0xffffffff


	//   ....[30]....
        /*0110*/ 	.word	0xffffffff


	//   ....[31]....
        /*0114*/ 	.word	0xffffffff


	//   ....[32]....
        /*0118*/ 	.word	0xffffffff


	//   ....[33]....
        /*011c*/ 	.word	0xffffffff


	//   ....[34]....
        /*0120*/ 	.word	0xffffffff


	//   ....[35]....
        /*0124*/ 	.word	0xffffffff


	//   ....[36]....
        /*0128*/ 	.word	0xffffffff


	//   ....[37]....
        /*012c*/ 	.word	0xffffffff


	//   ....[38]....
        /*0130*/ 	.word	0xffffffff


	//   ....[39]....
        /*0134*/ 	.word	0xffffffff


	//   ....[40]....
        /*0138*/ 	.word	0xffffffff


	//   ....[41]....
        /*013c*/ 	.word	0xffffffff


	//   ....[42]....
        /*0140*/ 	.word	0xffffffff


	//   ....[43]....
        /*0144*/ 	.word	0xffffffff


	//   ....[44]....
        /*0148*/ 	.word	0xffffffff


	//   ....[45]....
        /*014c*/ 	.word	0xffffffff


	//   ....[46]....
        /*0150*/ 	.word	0xffffffff


	//   ....[47]....
        /*0154*/ 	.word	0xffffffff


	//   ....[48]....
        /*0158*/ 	.word	0xffffffff


	//   ....[49]....
        /*015c*/ 	.word	0xffffffff


	//   ....[50]....
        /*0160*/ 	.word	0xffffffff


	//   ....[51]....
        /*0164*/ 	.word	0xffffffff


	//   ....[52]....
        /*0168*/ 	.word	0xffffffff


	//   ....[53]....
        /*016c*/ 	.word	0xffffffff


	//   ....[54]....
        /*0170*/ 	.word	0xffffffff


	//   ....[55]....
        /*0174*/ 	.word	0xffffffff


	//   ....[56]....
        /*0178*/ 	.word	0xffffffff


	//   ....[57]....
        /*017c*/ 	.word	0xffffffff


	//   ....[58]....
        /*0180*/ 	.word	0xffffffff


	//   ....[59]....
        /*0184*/ 	.word	0xffffffff


	//   ....[60]....
        /*0188*/ 	.word	0xffffffff


	//   ....[61]....
        /*018c*/ 	.word	0xffffffff


	//   ....[62]....
        /*0190*/ 	.word	0xffffffff


	//   ....[63]....
        /*0194*/ 	.word	0xffffffff


	//   ....[64]....
        /*0198*/ 	.word	0xffffffff


	//   ....[65]....
        /*019c*/ 	.word	0xffffffff


	//   ....[66]....
        /*01a0*/ 	.word	0xffffffff


	//   ....[67]....
        /*01a4*/ 	.word	0xffffffff


	//   ....[68]....
        /*01a8*/ 	.word	0xffffffff


	//   ....[69]....
        /*01ac*/ 	.word	0xffffffff


	//   ....[70]....
        /*01b0*/ 	.word	0xffffffff


	//   ....[71]....
        /*01b4*/ 	.word	0xffffffff


	//   ....[72]....
        /*01b8*/ 	.word	0xffffffff


	//   ....[73]....
        /*01bc*/ 	.word	0xffffffff


	//   ....[74]....
        /*01c0*/ 	.word	0xffffffff


	//   ....[75]....
        /*01c4*/ 	.word	0xffffffff


	//   ....[76]....
        /*01c8*/ 	.word	0xffffffff


	//   ....[77]....
        /*01cc*/ 	.word	0xffffffff


	//   ....[78]....
        /*01d0*/ 	.word	0x0500000f


	//   ....[79]....
        /*01d4*/ 	.word	0x0500000f


	//   ....[80]....
        /*01d8*/ 	.word	0x0500000f


	//   ....[81]....
        /*01dc*/ 	.word	0x0500000f


	//----- nvinfo : EIATTR_COOP_GROUP_INSTR_OFFSETS
	.align		4
.L_1112:
        /*01e0*/ 	.byte	0x04, 0x28
        /*01e2*/ 	.short	(.L_1114 - .L_1113)


	//   ....[0]....
.L_1113:
        /*01e4*/ 	.word	0x00000060


	//   ....[1]....
        /*01e8*/ 	.word	0x000001f0


	//   ....[2]....
        /*01ec*/ 	.word	0x00000280


	//   ....[3]....
        /*01f0*/ 	.word	0x00000400


	//   ....[4]....
        /*01f4*/ 	.word	0x00000640


	//   ....[5]....
        /*01f8*/ 	.word	0x00000b90


	//   ....[6]....
        /*01fc*/ 	.word	0x00001ad0


	//   ....[7]....
        /*0200*/ 	.word	0x00001b10


	//   ....[8]....
        /*0204*/ 	.word	0x00001b50


	//   ....[9]....
        /*0208*/ 	.word	0x00001bb0


	//   ....[10]....
        /*020c*/ 	.word	0x00001c80


	//   ....[11]....
        /*0210*/ 	.word	0x00001cd0


	//   ....[12]....
        /*0214*/ 	.word	0x00001d10


	//   ....[13]....
        /*0218*/ 	.word	0x00001d50


	//   ....[14]....
        /*021c*/ 	.word	0x00001d80


	//   ....[15]....
        /*0220*/ 	.word	0x00001dc0


	//   ....[16]....
        /*0224*/ 	.word	0x00001e00


	//   ....[17]....
        /*0228*/ 	.word	0x00001e80


	//   ....[18]....
        /*022c*/ 	.word	0x00001ee0


	//   ....[19]....
        /*0230*/ 	.word	0x00001f10


	//   ....[20]....
        /*0234*/ 	.word	0x00001f40


	//   ....[21]....
        /*0238*/ 	.word	0x00001f70


	//   ....[22]....
        /*023c*/ 	.word	0x00001fb0


	//   ....[23]....
        /*0240*/ 	.word	0x00002050


	//   ....[24]....
        /*0244*/ 	.word	0x000020d0


	//   ....[25]....
        /*0248*/ 	.word	0x00002110


	//   ....[26]....
        /*024c*/ 	.word	0x00002150


	//   ....[27]....
        /*0250*/ 	.word	0x00002190


	//   ....[28]....
        /*0254*/ 	.word	0x000021e0


	//   ....[29]....
        /*0258*/ 	.word	0x00002220


	//   ....[30]....
        /*025c*/ 	.word	0x000022b0


	//   ....[31]....
        /*0260*/ 	.word	0x000022f0


	//   ....[32]....
        /*0264*/ 	.word	0x00002330


	//   ....[33]....
        /*0268*/ 	.word	0x00002380


	//   ....[34]....
        /*026c*/ 	.word	0x000023f0


	//   ....[35]....
        /*0270*/ 	.word	0x00002490


	//   ....[36]....
        /*0274*/ 	.word	0x000024d0


	//   ....[37]....
        /*0278*/ 	.word	0x000026a0


	//   ....[38]....
        /*027c*/ 	.word	0x00002b20


	//   ....[39]....
        /*0280*/ 	.word	0x00002b30


	//   ....[40]....
        /*0284*/ 	.word	0x00002b40


	//   ....[41]....
        /*0288*/ 	.word	0x00002b50


	//   ....[42]....
        /*028c*/ 	.word	0x00002b60


	//   ....[43]....
        /*0290*/ 	.word	0x00002b70


	//   ....[44]....
        /*0294*/ 	.word	0x00002ba0


	//   ....[45]....
        /*0298*/ 	.word	0x00002bd0


	//   ....[46]....
        /*029c*/ 	.word	0x00002c10


	//   ....[47]....
        /*02a0*/ 	.word	0x00002c50


	//   ....[48]....
        /*02a4*/ 	.word	0x00002c90


	//   ....[49]....
        /*02a8*/ 	.word	0x00002cd0


	//   ....[50]....
        /*02ac*/ 	.word	0x00002d00


	//   ....[51]....
        /*02b0*/ 	.word	0x00002d30


	//   ....[52]....
        /*02b4*/ 	.word	0x00002d90


	//   ....[53]....
        /*02b8*/ 	.word	0x00002dd0


	//   ....[54]....
        /*02bc*/ 	.word	0x00002e10


	//   ....[55]....
        /*02c0*/ 	.word	0x00002e50


	//   ....[56]....
        /*02c4*/ 	.word	0x00002e90


	//   ....[57]....
        /*02c8*/ 	.word	0x00002ed0


	//   ....[58]....
        /*02cc*/ 	.word	0x00002f10


	//   ....[59]....
        /*02d0*/ 	.word	0x00002f50


	//   ....[60]....
        /*02d4*/ 	.word	0x00002f90


	//   ....[61]....
        /*02d8*/ 	.word	0x00002fd0


	//   ....[62]....
        /*02dc*/ 	.word	0x00003010


	//   ....[63]....
        /*02e0*/ 	.word	0x00003050


	//   ....[64]....
        /*02e4*/ 	.word	0x00003090


	//   ....[65]....
        /*02e8*/ 	.word	0x000030d0


	//   ....[66]....
        /*02ec*/ 	.word	0x00003110


	//   ....[67]....
        /*02f0*/ 	.word	0x00003150


	//   ....[68]....
        /*02f4*/ 	.word	0x00003190


	//   ....[69]....
        /*02f8*/ 	.word	0x000031d0


	//   ....[70]....
        /*02fc*/ 	.word	0x00004e80


	//   ....[71]....
        /*0300*/ 	.word	0x00005360


	//   ....[72]....
        /*0304*/ 	.word	0x00005870


	//   ....[73]....
        /*0308*/ 	.word	0x00005b00


	//   ....[74]....
        /*030c*/ 	.word	0x00005d40


	//   ....[75]....
        /*0310*/ 	.word	0x00005f70


	//   ....[76]....
        /*0314*/ 	.word	0x00006220


	//   ....[77]....
        /*0318*/ 	.word	0x00006550


	//   ....[78]....
        /*031c*/ 	.word	0x00007fd0


	//   ....[79]....
        /*0320*/ 	.word	0x00008120


	//   ....[80]....
        /*0324*/ 	.word	0x00008190


	//   ....[81]....
        /*0328*/ 	.word	0x00008200


	//----- nvinfo : EIATTR_REG_RECONFIG
	.align		4
.L_1114:
        /*032c*/ 	.byte	0x01, 0x54
	.zero		2


	//----- nvinfo : EIATTR_SYSCALL_OFFSETS
	.align		4
        /*0330*/ 	.byte	0x04, 0x46
        /*0332*/ 	.short	(.L_1116 - .L_1115)


	//   ....[0]....
.L_1115:
        /*0334*/ 	.word	0x000007f0


	//   ....[1]....
        /*0338*/ 	.word	0x000008e0


	//   ....[2]....
        /*033c*/ 	.word	0x00000a40


	//   ....[3]....
        /*0340*/ 	.word	0x00000b30


	//   ....[4]....
        /*0344*/ 	.word	0x00004900


	//   ....[5]....
        /*0348*/ 	.word	0x00004a30


	//   ....[6]....
        /*034c*/ 	.word	0x00004b50


	//   ....[7]....
        /*0350*/ 	.word	0x00004c70


	//----- nvinfo : EIATTR_MBARRIER_INSTR_OFFSETS
	.align		4
.L_1116:
        /*0354*/ 	.byte	0x04, 0x39
        /*0356*/ 	.short	(.L_1118 - .L_1117)


	//   ....[0]....
.L_1117:
        /*0358*/ 	.word	0x000002c0
        /*035c*/ 	.word	0x000000ff
        /*0360*/ 	.word	0x00030c00
        /*0364*/ 	.short	0x0100
        /*0366*/ 	.byte	0x06
	.zero		1


	//   ....[1]....
        /*0368*/ 	.word	0x000003b0
        /*036c*/ 	.word	0x000000ff
        /*0370*/ 	.word	0x00030c10
        /*0374*/ 	.short	0x0100
        /*0376*/ 	.byte	0x08
	.zero		1


	//   ....[2]....
        /*0378*/ 	.word	0x000003c0
        /*037c*/ 	.word	0x000000ff
        /*0380*/ 	.word	0x00030c20
        /*0384*/ 	.short	0x0100
        /*0386*/ 	.byte	0x08
	.zero		1


	//   ....[3]....
        /*0388*/ 	.word	0x000003d0
        /*038c*/ 	.word	0x000000ff
        /*0390*/ 	.word	0x00030c18
        /*0394*/ 	.short	0x0100
        /*0396*/ 	.byte	0x08
	.zero		1


	//   ....[4]....
        /*0398*/ 	.word	0x000003e0
        /*039c*/ 	.word	0x000000ff
        /*03a0*/ 	.word	0x00030c28
        /*03a4*/ 	.short	0x0100
        /*03a6*/ 	.byte	0x08
	.zero		1


	//   ....[5]....
        /*03a8*/ 	.word	0x00000510
        /*03ac*/ 	.word	0x000000ff
        /*03b0*/ 	.word	0x00030c30
        /*03b4*/ 	.short	0x0100
        /*03b6*/ 	.byte	0x08
	.zero		1


	//   ....[6]....
        /*03b8*/ 	.word	0x00000520
        /*03bc*/ 	.word	0x000000ff
        /*03c0*/ 	.word	0x00030c40
        /*03c4*/ 	.short	0x0100
        /*03c6*/ 	.byte	0x08
	.zero		1


	//   ....[7]....
        /*03c8*/ 	.word	0x00000530
        /*03cc*/ 	.word	0x000000ff
        /*03d0*/ 	.word	0x00030c38
        /*03d4*/ 	.short	0x0100
        /*03d6*/ 	.byte	0x08
	.zero		1


	//   ....[8]....
        /*03d8*/ 	.word	0x00000540
        /*03dc*/ 	.word	0x000000ff
        /*03e0*/ 	.word	0x00030c48
        /*03e4*/ 	.short	0x0100
        /*03e6*/ 	.byte	0x08
	.zero		1


	//   ....[9]....
        /*03e8*/ 	.word	0x00000bc0
        /*03ec*/ 	.word	0x000000e1
        /*03f0*/ 	.word	0x00030c00
        /*03f4*/ 	.short	0x010a
        /*03f6*/ 	.byte	0x3f
	.zero		1


	//   ....[10]....
        /*03f8*/ 	.word	0x00000c60
        /*03fc*/ 	.word	0x000000e1
        /*0400*/ 	.word	0x00030c00
        /*0404*/ 	.short	0x010a
        /*0406*/ 	.byte	0x3f
	.zero		1


	//   ....[11]....
        /*0408*/ 	.word	0x00001510
        /*040c*/ 	.word	0x00000009
        /*0410*/ 	.word	0x00030c10
        /*0414*/ 	.short	0x010a
        /*0416*/ 	.byte	0x3f
	.zero		1


	//   ....[12]....
        /*0418*/ 	.word	0x00001580
        /*041c*/ 	.word	0x00000009
        /*0420*/ 	.word	0x00030c10
        /*0424*/ 	.short	0x010a
        /*0426*/ 	.byte	0x3f
	.zero		1


	//   ....[13]....
        /*0428*/ 	.word	0x00001990
        /*042c*/ 	.word	0x00000009
        /*0430*/ 	.word	0x00030c30
        /*0434*/ 	.short	0x010a
        /*0436*/ 	.byte	0x3f
	.zero		1


	//   ....[14]....
        /*0438*/ 	.word	0x00001a10
        /*043c*/ 	.word	0x00000009
        /*0440*/ 	.word	0x00030c30
        /*0444*/ 	.short	0x010a
        /*0446*/ 	.byte	0x3f
	.zero		1


	//   ....[15]....
        /*0448*/ 	.word	0x00004150
        /*044c*/ 	.word	0x0000000a
        /*0450*/ 	.word	0x00000000
        /*0454*/ 	.short	0x0101
        /*0456*/ 	.byte	0x3f
	.zero		1


	//   ....[16]....
        /*0458*/ 	.word	0x00004590
        /*045c*/ 	.word	0x00000009
        /*0460*/ 	.word	0x00000000
        /*0464*/ 	.short	0x0101
        /*0466*/ 	.byte	0x3f
	.zero		1


	//   ....[17]....
        /*0468*/ 	.word	0x000069c0
        /*046c*/ 	.word	0x0000000b
        /*0470*/ 	.word	0x00030c20
        /*0474*/ 	.short	0x010a
        /*0476*/ 	.byte	0x3f
	.zero		1


	//   ....[18]....
        /*0478*/ 	.word	0x00006e90
        /*047c*/ 	.word	0x0000000b
        /*0480*/ 	.word	0x00030c40
        /*0484*/ 	.short	0x010a
        /*0486*/ 	.byte	0x3f
	.zero		1


	//   ....[19]....
        /*0488*/ 	.word	0x000070c0
        /*048c*/ 	.word	0x0000000b
        /*0490*/ 	.word	0x00030c28
        /*0494*/ 	.short	0x010a
        /*0496*/ 	.byte	0x3f
	.zero		1


	//   ....[20]....
        /*0498*/ 	.word	0x00007260
        /*049c*/ 	.word	0x0000000b
        /*04a0*/ 	.word	0x00030c48
        /*04a4*/ 	.short	0x010a
        /*04a6*/ 	.byte	0x3f
	.zero		1


	//   ....[21]....
        /*04a8*/ 	.word	0x00007470
        /*04ac*/ 	.word	0x0000000b
        /*04b0*/ 	.word	0x00030c20
        /*04b4*/ 	.short	0x010a
        /*04b6*/ 	.byte	0x3f
	.zero		1


	//   ....[22]....
        /*04b8*/ 	.word	0x00007680
        /*04bc*/ 	.word	0x0000000b
        /*04c0*/ 	.word	0x00030c40
        /*04c4*/ 	.short	0x010a
        /*04c6*/ 	.byte	0x3f
	.zero		1


	//   ....[23]....
        /*04c8*/ 	.word	0x00007880
        /*04cc*/ 	.word	0x0000000b
        /*04d0*/ 	.word	0x00030c28
        /*04d4*/ 	.short	0x010a
        /*04d6*/ 	.byte	0x3f
	.zero		1


	//   ....[24]....
        /*04d8*/ 	.word	0x00007a80
        /*04dc*/ 	.word	0x0000000d
        /*04e0*/ 	.word	0x00030c40
        /*04e4*/ 	.short	0x010a
        /*04e6*/ 	.byte	0x3f
	.zero		1


	//   ....[25]....
        /*04e8*/ 	.word	0x00007e40
        /*04ec*/ 	.word	0x00000006
        /*04f0*/ 	.word	0x00000000
        /*04f4*/ 	.short	0x010a
        /*04f6*/ 	.byte	0x3f
	.zero		1


	//   ....[26]....
        /*04f8*/ 	.word	0x00007ea0
        /*04fc*/ 	.word	0x00000003
        /*0500*/ 	.word	0x00000000
        /*0504*/ 	.short	0x010a
        /*0506*/ 	.byte	0x3f
	.zero		1


	//   ....[27]....
        /*0508*/ 	.word	0x00007f00
        /*050c*/ 	.word	0x00000000
        /*0510*/ 	.word	0x00000000
        /*0514*/ 	.short	0x010a
        /*0516*/ 	.byte	0x3f
	.zero		1


	//   ....[28]....
        /*0518*/ 	.word	0x00007f30
        /*051c*/ 	.word	0x00000003
        /*0520*/ 	.word	0x00000000
        /*0524*/ 	.short	0x010a
        /*0526*/ 	.byte	0x3f
	.zero		1


	//   ....[29]....
        /*0528*/ 	.word	0x00008000
        /*052c*/ 	.word	0x000000e1
        /*0530*/ 	.word	0x00030c00
        /*0534*/ 	.short	0x010a
        /*0536*/ 	.byte	0x3f
	.zero		1


	//   ....[30]....
        /*0538*/ 	.word	0x00008050
        /*053c*/ 	.word	0x00000009
        /*0540*/ 	.word	0x00030c10
        /*0544*/ 	.short	0x010a
        /*0546*/ 	.byte	0x3f
	.zero		1


	//   ....[31]....
        /*0548*/ 	.word	0x000080a0
        /*054c*/ 	.word	0x00000009
        /*0550*/ 	.word	0x00030c30
        /*0554*/ 	.short	0x010a
        /*0556*/ 	.byte	0x3f
	.zero		1


	//   ....[32]....
        /*0558*/ 	.word	0x00008240
        /*055c*/ 	.word	0x0000000b
        /*0560*/ 	.word	0x00030c20
        /*0564*/ 	.short	0x010a
        /*0566*/ 	.byte	0x3f
	.zero		1


	//   ....[33]....
        /*0568*/ 	.word	0x00008290
        /*056c*/ 	.word	0x0000000b
        /*0570*/ 	.word	0x00030c40
        /*0574*/ 	.short	0x010a
        /*0576*/ 	.byte	0x3f
	.zero		1


	//   ....[34]....
        /*0578*/ 	.word	0x000082e0
        /*057c*/ 	.word	0x0000000b
        /*0580*/ 	.word	0x00030c28
        /*0584*/ 	.short	0x010a
        /*0586*/ 	.byte	0x3f
	.zero		1


	//   ....[35]....
        /*0588*/ 	.word	0x00008330
        /*058c*/ 	.word	0x0000000b
        /*0590*/ 	.word	0x00030c48
        /*0594*/ 	.short	0x010a
        /*0596*/ 	.byte	0x3f
	.zero		1


	//   ....[36]....
        /*0598*/ 	.word	0x00008390
        /*059c*/ 	.word	0x0000000b
        /*05a0*/ 	.word	0x00030c20
        /*05a4*/ 	.short	0x010a
        /*05a6*/ 	.byte	0x3f
	.zero		1


	//   ....[37]....
        /*05a8*/ 	.word	0x000083e0
        /*05ac*/ 	.word	0x0000000b
        /*05b0*/ 	.word	0x00030c40
        /*05b4*/ 	.short	0x010a
        /*05b6*/ 	.byte	0x3f
	.zero		1


	//   ....[38]....
        /*05b8*/ 	.word	0x00008430
        /*05bc*/ 	.word	0x0000000b
        /*05c0*/ 	.word	0x00030c28
        /*05c4*/ 	.short	0x010a
        /*05c6*/ 	.byte	0x3f
	.zero		1


	//   ....[39]....
        /*05c8*/ 	.word	0x00008480
        /*05cc*/ 	.word	0x0000000d
        /*05d0*/ 	.word	0x00030c40
        /*05d4*/ 	.short	0x010a
        /*05d6*/ 	.byte	0x3f
	.zero		1


	//   ....[40]....
        /*05d8*/ 	.word	0x00008560
        /*05dc*/ 	.word	0x00000006
        /*05e0*/ 	.word	0x00000000
        /*05e4*/ 	.short	0x010a
        /*05e6*/ 	.byte	0x3f
	.zero		1


	//   ....[41]....
        /*05e8*/ 	.word	0x000085b0
        /*05ec*/ 	.word	0x00000003
        /*05f0*/ 	.word	0x00000000
        /*05f4*/ 	.short	0x010a
        /*05f6*/ 	.byte	0x3f
	.zero		1


	//   ....[42]....
        /*05f8*/ 	.word	0x00008600
        /*05fc*/ 	.word	0x00000000
        /*0600*/ 	.word	0x00000000
        /*0604*/ 	.short	0x010a
        /*0606*/ 	.byte	0x3f
	.zero		1


	//----- nvinfo : EIATTR_NUM_MBARRIERS
	.align		4
.L_1118:
        /*0608*/ 	.byte	0x03, 0x38
        /*060a*/ 	.short	0x0009


	//----- nvinfo : EIATTR_EXIT_INSTR_OFFSETS
	.align		4
        /*060c*/ 	.byte	0x04, 0x1c
        /*060e*/ 	.short	(.L_1120 - .L_1119)


	//   ....[0]....
.L_1119:
        /*0610*/ 	.word	0x00007f80


	//----- nvinfo : EIATTR_MAX_THREADS
	.align		4
.L_1120:
        /*0614*/ 	.byte	0x04, 0x05
        /*0616*/ 	.short	(.L_1122 - .L_1121)
.L_1121:
        /*0618*/ 	.word	0x00000180
        /*061c*/ 	.word	0x00000001
        /*0620*/ 	.word	0x00000001


	//----- nvinfo : EIATTR_CRS_STACK_SIZE
	.align		4
.L_1122:
        /*0624*/ 	.byte	0x04, 0x1e
        /*0626*/ 	.short	(.L_1124 - .L_1123)
.L_1123:
        /*0628*/ 	.word	0x00000000


	//----- nvinfo : EIATTR_CBANK_PARAM_SIZE
	.align		4
.L_1124:
        /*062c*/ 	.byte	0x03, 0x19
        /*062e*/ 	.short	0x0970


	//----- nvinfo : EIATTR_PARAM_CBANK
	.align		4
        /*0630*/ 	.byte	0x04, 0x0a
        /*0632*/ 	.short	(.L_1126 - .L_1125)
	.align		4
.L_1125:
        /*0634*/ 	.word	index@(.nv.constant0._ZN7cutlass13device_kernelIN5flash11enable_sm90INS1_16FlashAttnBwdSm90INS1_25CollectiveMainloopBwdSm90ILi2ELi2ELi2EN4cute5tupleIJNS5_1CILi1EEES8_S8_EEENS6_IJNS7_ILi128EEESA_NS7_ILi64EEEEEENS_6half_tEfNS_4arch4Sm90ELb0ELb0ELb0ELb0ELb1ELb1ELb0ELb0ELi2ELi1ELi2ELi2ELb0EEENS1_21CollectiveEpilogueBwdISC_SD_SF_Li256ELb0ELb0ELi1EEENS1_19SingleTileSchedulerILb0ELb0ELb0ELi128EEEEEEEEEvNT_6ParamsE)
        /*0638*/ 	.short	0x0210
        /*063a*/ 	.short	0x0970


	//----- nvinfo : EIATTR_SW_WAR
	.align		4
.L_1126:
        /*063c*/ 	.byte	0x04, 0x36
        /*063e*/ 	.short	(.L_1128 - .L_1127)
.L_1127:
        /*0640*/ 	.word	0x00000008
.L_1128:


//--------------------- .nv.info._ZN7cutlass13device_kernelIN5flash11enable_sm90INS1_16FlashAttnBwdSm90INS1_25CollectiveMainloopBwdSm90ILi2ELi2ELi2EN4cute5tupleIJNS5_1CILi1EEES8_S8_EEENS6_IJNS7_ILi128EEESA_NS7_ILi64EEEEEENS_6half_tEfNS_4arch4Sm90ELb0ELb0ELb0ELb0ELb0ELb1ELb0ELb0ELi2ELi1ELi2ELi2ELb0EEENS1_24CollectiveEpilogueBwdGQAISC_fSF_Li256ELb0ELb0EEENS1_19SingleTileSchedulerILb0ELb0ELb0ELi128EEEEEEEEEvNT_6ParamsE --------------------------
	.section	.nv.info._ZN7cutlass13device_kernelIN5flash11enable_sm90INS1_16FlashAttnBwdSm90INS1_25CollectiveMainloopBwdSm90ILi2ELi2ELi2EN4cute5tupleIJNS5_1CILi1EEES8_S8_EEENS6_IJNS7_ILi128EEESA_NS7_ILi64EEEEEENS_6half_tEfNS_4arch4Sm90ELb0ELb0ELb0ELb0ELb0ELb1ELb0ELb0ELi2ELi1ELi2ELi2ELb0EEENS1_24CollectiveEpilogueBwdGQAISC_fSF_Li256ELb0ELb0EEENS1_19SingleTileSchedulerILb0ELb0ELb0ELi128EEEEEEEEEvNT_6ParamsE,"",@"SHT_CUDA_INFO"
	.sectionflags	@""
	.align	4


	//----- nvinfo : EIATTR_CUDA_API_VERSION
	.align		4
        /*0000*/ 	.byte	0x04, 0x37
        /*0002*/ 	.short	(.L_1130 - .L_1129)
.L_1129:
        /*0004*/ 	.word	0x00000082


	//----- nvinfo : EIATTR_KPARAM_INFO
	.align		4
.L_1130:
        /*0008*/ 	.byte	0x04, 0x17
        /*000a*/ 	.short	(.L_1132 - .L_1131)
.L_1131:
        /*000c*/ 	.word	0x00000000
        /*0010*/ 	.short	0x0000
        /*0012*/ 	.short	0x0070
        /*0014*/ 	.byte	0x00, 0xf0, 0x01, 0x1a


	//----- nvinfo : EIATTR_SPARSE_MMA_MASK
	.align		4
.L_1132:
        /*0018*/ 	.byte	0x03, 0x50
        /*001a*/ 	.short	0x0000


	//----- nvinfo : EIATTR_MAXREG_COUNT
	.align		4
        /*001c*/ 	.byte	0x03, 0x1b
        /*001e*/ 	.short	0x00a8


	//----- nvinfo : EIATTR_NUM_BARRIERS
	.align		4
        /*0020*/ 	.byte	0x02, 0x4c
        /*0022*/ 	.byte	0x10
	.zero		1


	//----- nvinfo : EIATTR_EXTERNS
	.align		4
        /*0024*/ 	.byte	0x04, 0x0f
        /*0026*/ 	.short	(.L_1134 - .L_1133)


	//   ....[0]....
	.align		4
.L_1133:
        /*0028*/ 	.word	index@(__assertfail)


	//----- nvinfo : EIATTR_ANNOTATIONS
	.align		4
.L_1134:
        /*002c*/ 	.byte	0x04, 0x55
        /*002e*/ 	.short	(.L_1136 - .L_1135)


	//   ....[0]....
.L_1135:
        /*0030*/ 	.word	0x00000001
        /*0034*/ 	.byte	0x60, 0x15, 0x00, 0x00, 0x01, 0x00, 0x00, 0x00, 0xa0, 0x15, 0x00, 0x00, 0x01, 0x00, 0x00, 0x00
        /*0044*/ 	.byte	0xe0, 0x15, 0x00, 0x00, 0x01, 0x00, 0x00, 0x00, 0x30, 0x17, 0x00, 0x00, 0x01, 0x00, 0x00, 0x00
        /*0054*/ 	.byte	0x60, 0x17, 0x00, 0x00, 0x01, 0x00, 0x00, 0x00, 0x80, 0x17, 0x00, 0x00


	//----- nvinfo : EIATTR_MERCURY_ISA_VERSION
	.align		4
.L_1136:
        /*0060*/ 	.byte	0x03, 0x5f
        /*0062*/ 	.short	0x0101


	//----- nvinfo : EIATTR_INT_WARP_WIDE_INSTR_OFFSETS
	.align		4
        /*0064*/ 	.byte	0x04, 0x31
        /*0066*/ 	.short	(.L_1138 - .L_1137)


	//   ....[0]....
.L_1137:
        /*0068*/ 	.word	0x00000180


	//   ....[1]....
        /*006c*/ 	.word	0x00000240


	//----- nvinfo : EIATTR_COOP_GROUP_MASK_REGIDS
	.align		4
.L_1138:
        /*0070*/ 	.byte	0x04, 0x29
        /*0072*/ 	.short	(.L_1140 - .L_1139)


	//   ....[0]....
.L_1139:
        /*0074*/ 	.word	0xffffffff


	//   ....[1]....
        /*0078*/ 	.word	0xffffffff


	//   ....[2]....
        /*007c*/ 	.word	0xffffffff


	//   ....[3]....
        /*0080*/ 	.word	0xffffffff


	//   ....[4]....
        /*0084*/ 	.word	0xffffffff


	//   ....[5]....
        /*0088*/ 	.word	0xffffffff


	//   ....[6]....
        /*008c*/ 	.word	0xffffffff


	//   ....[7]....
        /*0090*/ 	.word	0xffffffff


	//   ....[8]....
        /*0094*/ 	.word	0xffffffff


	//   ....[9]....
        /*0098*/ 	.word	0xffffffff


	//   ....[10]....
        /*009c*/ 	.word	0xffffffff


	//   ....[11]....
        /*00a0*/ 	.word	0xffffffff


	//   ....[12]....
        /*00a4*/ 	.word	0xffffffff


	//   ....[13]....
        /*00a8*/ 	.word	0xffffffff


	//   ....[14]....
        /*00ac*/ 	.word	0xffffffff


	//   ....[15]....
        /*00b0*/ 	.word	0xffffffff


	//   ....[16]....
        /*00b4*/ 	.word	0xffffffff


	//   ....[17]....
        /*00b8*/ 	.word	0xffffffff


	//   ....[18]....
        /*00bc*/ 	.word	0xffffffff


	//   ....[19]....
        /*00c0*/ 	.word	0xffffffff


	//   ....[20]....
        /*00c4*/ 	.word	0xffffffff


	//   ....[21]....
        /*00c8*/ 	.word	0xffffffff


	//   ....[22]....
        /*00cc*/ 	.word	0xffffffff


	//   ....[23]....
        /*00d0*/ 	.word	0xffffffff


	//   ....[24]....
        /*00d4*/ 	.word	0xffffffff


	//   ....[25]....
        /*00d8*/ 	.word	0xffffffff


	//   ....[26]....
        /*00dc*/ 	.word	0xffffffff


	//   ....[27]....
        /*00e0*/ 	.word	0xffffffff


	//   ....[28]....
        /*00e4*/ 	.word	0xffffffff


	//   ....[29]....
        /*00e8*/ 	.word	0xffffffff


	//   ....[30]....
        /*00ec*/ 	.word	0xffffffff


	//   ....[31]....
        /*00f0*/ 	.word	0xffffffff


	//   ....[32]....
        /*00f4*/ 	.word	0xffffffff


	//   ....[33]....
        /*00f8*/ 	.word	0xffffffff


	//   ....[34]....
        /*00fc*/ 	.word	0xffffffff


	//   ....[35]....
        /*0100*/ 	.word	0xffffffff


	//   ....[36]....
        /*0104*/ 	.word	0xffffffff


	//   ....[37]....
        /*0108*/ 	.word	0xffffffff


	//   ....[38]....
        /*010c*/ 	.word	0xffffffff


	//   ....[39]....
        /*0110*/ 	.word	0xffffffff


	//   ....[40]....
        /*0114*/ 	.word	0xffffffff


	//   ....[41]....
        /*0118*/ 	.word	0xffffffff


	//   ....[42]....
        /*011c*/ 	.word	0xffffffff


	//   ....[43]....
        /*0120*/ 	.word	0xffffffff


	//   ....[44]....
        /*0124*/ 	.word	0xffffffff


	//   ....[45]....
        /*0128*/ 	.word	0xffffffff


	//   ....[46]....
        /*012c*/ 	.word	0xffffffff


	//   ....[47]....
        /*0130*/ 	.word	0xffffffff


	//   ....[48]....
        /*0134*/ 	.word	0xffffffff


	//   ....[49]....
        /*0138*/ 	.word	0xffffffff


	//   ....[50]....
        /*013c*/ 	.word	0xffffffff


	//   ....[51]....
        /*0140*/ 	.word	0xffffffff


	//   ....[52]....
        /*0144*/ 	.word	0xffffffff


	//   ....[53]....
        /*0148*/ 	.word	0xffffffff


	//   ....[54]....
        /*014c*/ 	.word	0xffffffff


	//   ....[55]....
        /*0150*/ 	.word	0xffffffff


	//   ....[56]....
        /*0154*/ 	.word	0xffffffff


	//   ....[57]....
        /*0158*/ 	.word	0xffffffff


	//   ....[58]....
        /*015c*/ 	.word	0xffffffff


	//   ....[59]....
        /*0160*/ 	.word	0xffffffff


	//   ....[60]....
        /*0164*/ 	.word	0xffffffff


	//   ....[61]....
        /*0168*/ 	.word	0xffffffff


	//   ....[62]....
        /*016c*/ 	.word	0xffffffff


	//   ....[63]....
        /*0170*/ 	.word	0xffffffff


	//   ....[64]....
        /*0174*/ 	.word	0xffffffff


	//   ....[65]....
        /*0178*/ 	.word	0xffffffff


	//   ....[66]....
        /*017c*/ 	.word	0xffffffff


	//   ....[67]....
        /*0180*/ 	.word	0xffffffff


	//   ....[68]....
        /*0184*/ 	.word	0xffffffff


	//   ....[69]....
        /*0188*/ 	.word	0xffffffff


	//   ....[70]....
        /*018c*/ 	.word	0xffffffff


	//   ....[71]....
        /*0190*/ 	.word	0x0500000f


	//----- nvinfo : EIATTR_COOP_GROUP_INSTR_OFFSETS
	.align		4
.L_1140:
        /*0194*/ 	.byte	0x04, 0x28
        /*0196*/ 	.short	(.L_1142 - .L_1141)


	//   ....[0]....
.L_1141:
        /*0198*/ 	.word	0x00000060


	//   ....[1]....
        /*019c*/ 	.word	0x00000190


	//   ....[2]....
        /*01a0*/ 	.word	0x00000220


	//   ....[3]....
        /*01a4*/ 	.word	0x000003a0


	//   ....[4]....
        /*01a8*/ 	.word	0x000005e0


	//   ....[5]....
        /*01ac*/ 	.word	0x00000b30


	//   ....[6]....
        /*01b0*/ 	.word	0x00001c30


	//   ....[7]....
        /*01b4*/ 	.word	0x00001c70


	//   ....[8]....
        /*01b8*/ 	.word	0x00001cb0


	//   ....[9]....
        /*01bc*/ 	.word	0x00001d10


	//   ....[10]....
        /*01c0*/ 	.word	0x00001de0


	//   ....[11]....
        /*01c4*/ 	.word	0x00001e30


	//   ....[12]....
        /*01c8*/ 	.word	0x00001e70


	//   ....[13]....
        /*01cc*/ 	.word	0x00001eb0


	//   ....[14]....
        /*01d0*/ 	.word	0x00001ee0


	//   ....[15]....
        /*01d4*/ 	.word	0x00001f40


	//   ....[16]....
        /*01d8*/ 	.word	0x00001fc0


	//   ....[17]....
        /*01dc*/ 	.word	0x00002030


	//   ....[18]....
        /*01e0*/ 	.word	0x00002080


	//   ....[19]....
        /*01e4*/ 	.word	0x000020c0


	//   ....[20]....
        /*01e8*/ 	.word	0x00002100


	//   ....[21]....
        /*01ec*/ 	.word	0x00002130


	//   ....[22]....
        /*01f0*/ 	.word	0x00002170


	//   ....[23]....
        /*01f4*/ 	.word	0x000021c0


	//   ....[24]....
        /*01f8*/ 	.word	0x00002200


	//   ....[25]....
        /*01fc*/ 	.word	0x00002270


	//   ....[26]....
        /*0200*/ 	.word	0x000022b0


	//   ....[27]....
        /*0204*/ 	.word	0x000022f0


	//   ....[28]....
        /*0208*/ 	.word	0x00002330


	//   ....[29]....
        /*020c*/ 	.word	0x000023b0


	//   ....[30]....
        /*0210*/ 	.word	0x000023f0


	//   ....[31]....
        /*0214*/ 	.word	0x00002430


	//   ....[32]....
        /*0218*/ 	.word	0x000024a0


	//   ....[33]....
        /*021c*/ 	.word	0x00002530


	//   ....[34]....
        /*0220*/ 	.word	0x000025f0


	//   ....[35]....
        /*0224*/ 	.word	0x00002660


	//   ....[36]....
        /*0228*/ 	.word	0x000026b0


	//   ....[37]....
        /*022c*/ 	.word	0x000027f0


	//   ....[38]....
        /*0230*/ 	.word	0x00002c80


	//   ....[39]....
        /*0234*/ 	.word	0x00002c90


	//   ....[40]....
        /*0238*/ 	.word	0x00002ca0


	//   ....[41]....
        /*023c*/ 	.word	0x00002cb0


	//   ....[42]....
        /*0240*/ 	.word	0x00002cc0


	//   ....[43]....
        /*0244*/ 	.word	0x00002cd0


	//   ....[44]....
        /*0248*/ 	.word	0x00002d00


	//   ....[45]....
        /*024c*/ 	.word	0x00002d30


	//   ....[46]....
        /*0250*/ 	.word	0x00002d70


	//   ....[47]....
        /*0254*/ 	.word	0x00002db0


	//   ....[48]....
        /*0258*/ 	.word	0x00002df0


	//   ....[49]....
        /*025c*/ 	.word	0x00002e30


	//   ....[50]....
        /*0260*/ 	.word	0x00002e50


	//   ....[51]....
        /*0264*/ 	.word	0x00002e90


	//   ....[52]....
        /*0268*/ 	.word	0x00002ed0


	//   ....[53]....
        /*026c*/ 	.word	0x00002f30


	//   ....[54]....
        /*0270*/ 	.word	0x00002f70


	//   ....[55]....
        /*0274*/ 	.word	0x00002fb0


	//   ....[56]....
        /*0278*/ 	.word	0x00002ff0


	//   ....[57]....
        /*027c*/ 	.word	0x00003030


	//   ....[58]....
        /*0280*/ 	.word	0x00003070


	//   ....[59]....
        /*0284*/ 	.word	0x000030b0


	//   ....[60]....
        /*0288*/ 	.word	0x000030f0


	//   ....[61]....
        /*028c*/ 	.word	0x00003130


	//   ....[62]....
        /*0290*/ 	.word	0x00003170


	//   ....[63]....
        /*0294*/ 	.word	0x000031b0


	//   ....[64]....
        /*0298*/ 	.word	0x000031f0


	//   ....[65]....
        /*029c*/ 	.word	0x00003230


	//   ....[66]....
        /*02a0*/ 	.word	0x00003270


	//   ....[67]....
        /*02a4*/ 	.word	0x000032b0


	//   ....[68]....
        /*02a8*/ 	.word	0x000032f0


	//   ....[69]....
        /*02ac*/ 	.word	0x00003330


	//   ....[70]....
        /*02b0*/ 	.word	0x000050a0


	//   ....[71]....
        /*02b4*/ 	.word	0x000074f0


	//----- nvinfo : EIATTR_REG_RECONFIG
	.align		4
.L_1142:
        /*02b8*/ 	.byte	0x01, 0x54
	.zero		2


	//----- nvinfo : EIATTR_SYSCALL_OFFSETS
	.align		4
        /*02bc*/ 	.byte	0x04, 0x46
        /*02be*/ 	.short	(.L_1144 - .L_1143)


	//   ....[0]....
.L_1143:
        /*02c0*/ 	.word	0x00000790


	//   ....[1]....
        /*02c4*/ 	.word	0x00000880


	//   ....[2]....
        /*02c8*/ 	.word	0x000009e0


	//   ....[3]....
        /*02cc*/ 	.word	0x00000ad0


	//----- nvinfo : EIATTR_MBARRIER_INSTR_OFFSETS
	.align		4
.L_1144:
        /*02d0*/ 	.byte	0x04, 0x39
        /*02d2*/ 	.short	(.L_1146 - .L_1145)


	//   ....[0]....
.L_1145:
        /*02d4*/ 	.word	0x00000260
        /*02d8*/ 	.word	0x000000ff
        /*02dc*/ 	.word	0x00030c00
        /*02e0*/ 	.short	0x0100
        /*02e2*/ 	.byte	0x06
	.zero		1


	//   ....[1]....
        /*02e4*/ 	.word	0x00000350
        /*02e8*/ 	.word	0x000000ff
        /*02ec*/ 	.word	0x00030c10
        /*02f0*/ 	.short	0x0100
        /*02f2*/ 	.byte	0x08
	.zero		1


	//   ....[2]....
        /*02f4*/ 	.word	0x00000360
        /*02f8*/ 	.word	0x000000ff
        /*02fc*/ 	.word	0x00030c20
        /*0300*/ 	.short	0x0100
        /*0302*/ 	.byte	0x08
	.zero		1


	//   ....[3]....
        /*0304*/ 	.word	0x00000370
        /*0308*/ 	.word	0x000000ff
        /*030c*/ 	.word	0x00030c18
        /*0310*/ 	.short	0x0100
        /*0312*/ 	.byte	0x08
	.zero		1


	//   ....[4]....
        /*0314*/ 	.word	0x00000380
        /*0318*/ 	.word	0x000000ff
        /*031c*/ 	.word	0x00030c28
        /*0320*/ 	.short	0x0100
        /*0322*/ 	.byte	0x08
	.zero		1


	//   ....[5]....
        /*0324*/ 	.word	0x000004b0
        /*0328*/ 	.word	0x000000ff
        /*032c*/ 	.word	0x00030c30
        /*0330*/ 	.short	0x0100
        /*0332*/ 	.byte	0x08
	.zero		1


	//   ....[6]....
        /*0334*/ 	.word	0x000004c0
        /*0338*/ 	.word	0x000000ff
        /*033c*/ 	.word	0x00030c40
        /*0340*/ 	.short	0x0100
        /*0342*/ 	.byte	0x08
	.zero		1


	//   ....[7]....
        /*0344*/ 	.word	0x000004d0
        /*0348*/ 	.word	0x000000ff
        /*034c*/ 	.word	0x00030c38
        /*0350*/ 	.short	0x0100
        /*0352*/ 	.byte	0x08
	.zero		1


	//   ....[8]....
        /*0354*/ 	.word	0x000004e0
        /*0358*/ 	.word	0x000000ff
        /*035c*/ 	.word	0x00030c48
        /*0360*/ 	.short	0x0100
        /*0362*/ 	.byte	0x08
	.zero		1


	//   ....[9]....
        /*0364*/ 	.word	0x00000b60
        /*0368*/ 	.word	0x00000002
        /*036c*/ 	.word	0x00030c00
        /*0370*/ 	.short	0x010a
        /*0372*/ 	.byte	0x3f
	.zero		1


	//   ....[10]....
        /*0374*/ 	.word	0x00000bb0
        /*0378*/ 	.word	0x00000002
        /*037c*/ 	.word	0x00030c00
        /*0380*/ 	.short	0x010a
        /*0382*/ 	.byte	0x3f
	.zero		1


	//   ....[11]....
        /*0384*/ 	.word	0x00001670
        /*0388*/ 	.word	0x00000009
        /*038c*/ 	.word	0x00030c10
        /*0390*/ 	.short	0x010a
        /*0392*/ 	.byte	0x3f
	.zero		1


	//   ....[12]....
        /*0394*/ 	.word	0x000016e0
        /*0398*/ 	.word	0x00000009
        /*039c*/ 	.word	0x00030c10
        /*03a0*/ 	.short	0x010a
        /*03a2*/ 	.byte	0x3f
	.zero		1


	//   ....[13]....
        /*03a4*/ 	.word	0x00001af0
        /*03a8*/ 	.word	0x00000009
        /*03ac*/ 	.word	0x00030c30
        /*03b0*/ 	.short	0x010a
        /*03b2*/ 	.byte	0x3f
	.zero		1


	//   ....[14]....
        /*03b4*/ 	.word	0x00001b70
        /*03b8*/ 	.word	0x00000009
        /*03bc*/ 	.word	0x00030c30
        /*03c0*/ 	.short	0x010a
        /*03c2*/ 	.byte	0x3f
	.zero		1


	//   ....[15]....
        /*03c4*/ 	.word	0x000042b0
        /*03c8*/ 	.word	0x0000000a
        /*03cc*/ 	.word	0x00000000
        /*03d0*/ 	.short	0x0101
        /*03d2*/ 	.byte	0x3f
	.zero		1


	//   ....[16]....
        /*03d4*/ 	.word	0x00004700
        /*03d8*/ 	.word	0x00000009
        /*03dc*/ 	.word	0x00000000
        /*03e0*/ 	.short	0x0101
        /*03e2*/ 	.byte	0x3f
	.zero		1


	//   ....[17]....
        /*03e4*/ 	.word	0x00005ee0
        /*03e8*/ 	.word	0x0000000b
        /*03ec*/ 	.word	0x00030c20
        /*03f0*/ 	.short	0x010a
        /*03f2*/ 	.byte	0x3f
	.zero		1


	//   ....[18]....
        /*03f4*/ 	.word	0x000063b0
        /*03f8*/ 	.word	0x0000000b
        /*03fc*/ 	.word	0x00030c40
        /*0400*/ 	.short	0x010a
        /*0402*/ 	.byte	0x3f
	.zero		1


	//   ....[19]....
        /*0404*/ 	.word	0x000065e0
        /*0408*/ 	.word	0x0000000b
        /*040c*/ 	.word	0x00030c28
        /*0410*/ 	.short	0x010a
        /*0412*/ 	.byte	0x3f
	.zero		1


	//   ....[20]....
        /*0414*/ 	.word	0x00006780
        /*0418*/ 	.word	0x0000000b
        /*041c*/ 	.word	0x00030c48
        /*0420*/ 	.short	0x010a
        /*0422*/ 	.byte	0x3f
	.zero		1


	//   ....[21]....
        /*0424*/ 	.word	0x00006990
        /*0428*/ 	.word	0x0000000b
        /*042c*/ 	.word	0x00030c20
        /*0430*/ 	.short	0x010a
        /*0432*/ 	.byte	0x3f
	.zero		1


	//   ....[22]....
        /*0434*/ 	.word	0x00006ba0
        /*0438*/ 	.word	0x0000000b
        /*043c*/ 	.word	0x00030c40
        /*0440*/ 	.short	0x010a
        /*0442*/ 	.byte	0x3f
	.zero		1


	//   ....[23]....
        /*0444*/ 	.word	0x00006da0
        /*0448*/ 	.word	0x0000000b
        /*044c*/ 	.word	0x00030c28
        /*0450*/ 	.short	0x010a
        /*0452*/ 	.byte	0x3f
	.zero		1


	//   ....[24]....
        /*0454*/ 	.word	0x00006fa0
        /*0458*/ 	.word	0x0000000d
        /*045c*/ 	.word	0x00030c40
        /*0460*/ 	.short	0x010a
        /*0462*/ 	.byte	0x3f
	.zero		1


	//   ....[25]....
        /*0464*/ 	.word	0x00007360
        /*0468*/ 	.word	0x00000006
        /*046c*/ 	.word	0x00000000
        /*0470*/ 	.short	0x010a
        /*0472*/ 	.byte	0x3f
	.zero		1


	//   ....[26]....
        /*0474*/ 	.word	0x000073c0
        /*0478*/ 	.word	0x00000003
        /*047c*/ 	.word	0x00000000
        /*0480*/ 	.short	0x010a
        /*0482*/ 	.byte	0x3f
	.zero		1


	//   ....[27]....
        /*0484*/ 	.word	0x00007420
        /*0488*/ 	.word	0x00000000
        /*048c*/ 	.word	0x00000000
        /*0490*/ 	.short	0x010a
        /*0492*/ 	.byte	0x3f
	.zero		1


	//   ....[28]....
        /*0494*/ 	.word	0x00007450
        /*0498*/ 	.word	0x00000003
        /*049c*/ 	.word	0x00000000
        /*04a0*/ 	.short	0x010a
        /*04a2*/ 	.byte	0x3f
	.zero		1


	//   ....[29]....
        /*04a4*/ 	.word	0x00007520
        /*04a8*/ 	.word	0x00000002
        /*04ac*/ 	.word	0x00030c00
        /*04b0*/ 	.short	0x010a
        /*04b2*/ 	.byte	0x3f
	.zero		1


	//   ....[30]....
        /*04b4*/ 	.word	0x00007570
        /*04b8*/ 	.word	0x00000009
        /*04bc*/ 	.word	0x00030c10
        /*04c0*/ 	.short	0x010a
        /*04c2*/ 	.byte	0x3f
	.zero		1


	//   ....[31]....
        /*04c4*/ 	.word	0x000075c0
        /*04c8*/ 	.word	0x00000009
        /*04cc*/ 	.word	0x00030c30
        /*04d0*/ 	.short	0x010a
        /*04d2*/ 	.byte	0x3f
	.zero		1


	//   ....[32]....
        /*04d4*/ 	.word	0x00007610
        /*04d8*/ 	.word	0x0000000b
        /*04dc*/ 	.word	0x00030c20
        /*04e0*/ 	.short	0x010a
        /*04e2*/ 	.byte	0x3f
	.zero		1


	//   ....[33]....
        /*04e4*/ 	.word	0x00007660
        /*04e8*/ 	.word	0x0000000b
        /*04ec*/ 	.word	0x00030c40
        /*04f0*/ 	.short	0x010a
        /*04f2*/ 	.byte	0x3f
	.zero		1


	//   ....[34]....
        /*04f4*/ 	.word	0x000076b0
        /*04f8*/ 	.word	0x0000000b
        /*04fc*/ 	.word	0x00030c28
        /*0500*/ 	.short	0x010a
        /*0502*/ 	.byte	0x3f
	.zero		1


	//   ....[35]....
        /*0504*/ 	.word	0x00007700
        /*0508*/ 	.word	0x0000000b
        /*050c*/ 	.word	0x00030c48
        /*0510*/ 	.short	0x010a
        /*0512*/ 	.byte	0x3f
	.zero		1


	//   ....[36]....
        /*0514*/ 	.word	0x00007760
        /*0518*/ 	.word	0x0000000b
        /*051c*/ 	.word	0x00030c20
        /*0520*/ 	.short	0x010a
        /*0522*/ 	.byte	0x3f
	.zero		1


	//   ....[37]....
        /*0524*/ 	.word	0x000077b0
        /*0528*/ 	.word	0x0000000b
        /*052c*/ 	.word	0x00030c40
        /*0530*/ 	.short	0x010a
        /*0532*/ 	.byte	0x3f
	.zero		1


	//   ....[38]....
        /*0534*/ 	.word	0x00007800
        /*0538*/ 	.word	0x0000000b
        /*053c*/ 	.word	0x00030c28
        /*0540*/ 	.short	0x010a
        /*0542*/ 	.byte	0x3f
	.zero		1


	//   ....[39]....
        /*0544*/ 	.word	0x00007850
        /*0548*/ 	.word	0x0000000d
        /*054c*/ 	.word	0x00030c40
        /*0550*/ 	.short	0x010a
        /*0552*/ 	.byte	0x3f
	.zero		1


	//   ....[40]....
        /*0554*/ 	.word	0x00007930
        /*0558*/ 	.word	0x00000006
        /*055c*/ 	.word	0x00000000
        /*0560*/ 	.short	0x010a
        /*0562*/ 	.byte	0x3f
	.zero		1


	//   ....[41]....
        /*0564*/ 	.word	0x00007980
        /*0568*/ 	.word	0x00000003
        /*056c*/ 	.word	0x00000000
        /*0570*/ 	.short	0x010a
        /*0572*/ 	.byte	0x3f
	.zero		1


	//   ....[42]....
        /*0574*/ 	.word	0x000079d0
        /*0578*/ 	.word	0x00000000
        /*057c*/ 	.word	0x00000000
        /*0580*/ 	.short	0x010a
        /*0582*/ 	.byte	0x3f
	.zero		1


	//----- nvinfo : EIATTR_NUM_MBARRIERS
	.align		4
.L_1146:
        /*0584*/ 	.byte	0x03, 0x38
        /*0586*/ 	.short	0x0009


	//----- nvinfo : EIATTR_EXIT_INSTR_OFFSETS
	.align		4
        /*0588*/ 	.byte	0x04, 0x1c
        /*058a*/ 	.short	(.L_1148 - .L_1147)


	//   ....[0]....
.L_1147:
        /*058c*/ 	.word	0x000074a0


	//----- nvinfo : EIATTR_MAX_THREADS
	.align		4
.L_1148:
        /*0590*/ 	.byte	0x04, 0x05
        /*0592*/ 	.short	(.L_1150 - .L_1149)
.L_1149:
        /*0594*/ 	.word	0x00000180
        /*0598*/ 	.word	0x00000001
        /*059c*/ 	.word	0x00000001


	//----- nvinfo : EIATTR_CRS_STACK_SIZE
	.align		4
.L_1150:
        /*05a0*/ 	.byte	0x04, 0x1e
        /*05a2*/ 	.short	(.L_1152 - .L_1151)
.L_1151:
        /*05a4*/ 	.word	0x00000000


	//----- nvinfo : EIATTR_CBANK_PARAM_SIZE
	.align		4
.L_1152:
        /*05a8*/ 	.byte	0x03, 0x19
        /*05aa*/ 	.short	0x06f0


	//----- nvinfo : EIATTR_PARAM_CBANK
	.align		4
        /*05ac*/ 	.byte	0x04, 0x0a
        /*05ae*/ 	.short	(.L_1154 - .L_1153)
	.align		4
.L_1153:
        /*05b0*/ 	.word	index@(.nv.constant0._ZN7cutlass13device_kernelIN5flash11enable_sm90INS1_16FlashAttnBwdSm90INS1_25CollectiveMainloopBwdSm90ILi2ELi2ELi2EN4cute5tupleIJNS5_1CILi1EEES8_S8_EEENS6_IJNS7_ILi128EEESA_NS7_ILi64EEEEEENS_6half_tEfNS_4arch4Sm90ELb0ELb0ELb0ELb0ELb0ELb1ELb0ELb0ELi2ELi1ELi2ELi2ELb0EEENS1_24CollectiveEpilogueBwdGQAISC_fSF_Li256ELb0ELb0EEENS1_19SingleTileSchedulerILb0ELb0ELb0ELi128EEEEEEEEEvNT_6ParamsE)
        /*05b4*/ 	.short	0x0210
        /*05b6*/ 	.short	0x06f0


	//----- nvinfo : EIATTR_SW_WAR
	.align		4
.L_1154:
        /*05b8*/ 	.byte	0x04, 0x36
        /*05ba*/ 	.short	(.L_1156 - .L_1155)
.L_1155:
        /*05bc*/ 	.word	0x00000008
.L_1156:


//--------------------- .nv.info._ZN7cutlass13device_kernelIN5flash11enable_sm90INS1_16FlashAttnBwdSm90INS1_25CollectiveMainloopBwdSm90ILi2ELi2ELi2EN4cute5tupleIJNS5_1CILi1EEES8_S8_EEENS6_IJNS7_ILi128EEESA_NS7_ILi64EEEEEENS_6half_tEfNS_4arch4Sm90ELb0ELb0ELb0ELb0ELb1ELb1ELb0ELb0ELi2ELi1ELi2ELi2ELb0EEENS1_24CollectiveEpilogueBwdGQAISC_fSF_Li256ELb0ELb1EEENS1_19SingleTileSchedulerILb0ELb0ELb0ELi128EEEEEEEEEvNT_6ParamsE --------------------------
	.section	.nv.info._ZN7cutlass13device_kernelIN5flash11enable_sm90INS1_16FlashAttnBwdSm90INS1_25CollectiveMainloopBwdSm90ILi2ELi2ELi2EN4cute5tupleIJNS5_1CILi1EEES8_S8_EEENS6_IJNS7_ILi128EEESA_NS7_ILi64EEEEEENS_6half_tEfNS_4arch4Sm90ELb0ELb0ELb0ELb0ELb1ELb1ELb0ELb0ELi2ELi1ELi2ELi2ELb0EEENS1_24CollectiveEpilogueBwdGQAISC_fSF_Li256ELb0ELb1EEENS1_19SingleTileSchedulerILb0ELb0ELb0ELi128EEEEEEEEEvNT_6ParamsE,"",@"SHT_CUDA_INFO"
	.sectionflags	@""
	.align	4


	//----- nvinfo : EIATTR_CUDA_API_VERSION
	.align		4
        /*0000*/ 	.byte	0x04, 0x37
        /*0002*/ 	.short	(.L_1158 - .L_1157)
.L_1157:
        /*0004*/ 	.word	0x00000082


	//----- nvinfo : EIATTR_KPARAM_INFO
	.align		4
.L_1158:
        /*0008*/ 	.byte	0x04, 0x17
        /*000a*/ 	.short	(.L_1160 - .L_1159)
.L_1159:
        /*000c*/ 	.word	0x00000000
        /*0010*/ 	.short	0x0000
        /*0012*/ 	.short	0x0070
        /*0014*/ 	.byte	0x00, 0xf0, 0x01, 0x1a


	//----- nvinfo : EIATTR_SPARSE_MMA_MASK
	.align		4
.L_1160:
        /*0018*/ 	.byte	0x03, 0x50
        /*001a*/ 	.short	0x0000


	//----- nvinfo : EIATTR_MAXREG_COUNT
	.align		4
        /*001c*/ 	.byte	0x03, 0x1b
        /*001e*/ 	.short	0x00a8


	//----- nvinfo : EIATTR_NUM_BARRIERS
	.align		4
        /*0020*/ 	.byte	0x02, 0x4c
        /*0022*/ 	.byte	0x10
	.zero		1


	//----- nvinfo : EIATTR_EXTERNS
	.align		4
        /*0024*/ 	.byte	0x04, 0x0f
        /*0026*/ 	.short	(.L_1162 - .L_1161)


	//   ....[0]....
	.align		4
.L_1161:
        /*0028*/ 	.word	index@(__assertfail)


	//----- nvinfo : EIATTR_ANNOTATIONS
	.align		4
.L_1162:
        /*002c*/ 	.byte	0x04, 0x55
        /*002e*/ 	.short	(.L_1164 - .L_1163)


	//   ....[0]....
.L_1163:
        /*0030*/ 	.word	0x00000001
        /*0034*/ 	.byte	0x70, 0x15, 0x00, 0x00, 0x01, 0x00, 0x00, 0x00, 0xb0, 0x15, 0x00, 0x00, 0x01, 0x00, 0x00, 0x00
        /*0044*/ 	.byte	0xf0, 0x15, 0x00, 0x00, 0x01, 0x00, 0x00, 0x00, 0x40, 0x17, 0x00, 0x00, 0x01, 0x00, 0x00, 0x00
        /*0054*/ 	.byte	0x70, 0x17, 0x00, 0x00, 0x01, 0x00, 0x00, 0x00, 0x90, 0x17, 0x00, 0x00


	//----- nvinfo : EIATTR_MERCURY_ISA_VERSION
	.align		4
.L_1164:
        /*0060*/ 	.byte	0x03, 0x5f
        /*0062*/ 	.short	0x0101


	//----- nvinfo : EIATTR_INT_WARP_WIDE_INSTR_OFFSETS
	.align		4
        /*0064*/ 	.byte	0x04, 0x31
        /*0066*/ 	.short	(.L_1166 - .L_1165)


	//   ....[0]....
.L_1165:
        /*0068*/ 	.word	0x00000180


	//   ....[1]....
        /*006c*/ 	.word	0x00000240


	//   ....[2]....
        /*0070*/ 	.word	0x00005d50


	//   ....[3]....
        /*0074*/ 	.word	0x000061c0


	//   ....[4]....
        /*0078*/ 	.word	0x00006790


	//----- nvinfo : EIATTR_COOP_GROUP_MASK_REGIDS
	.align		4
.L_1166:
        /*007c*/ 	.byte	0x04, 0x29
        /*007e*/ 	.short	(.L_1168 - .L_1167)


	//   ....[0]....
.L_1167:
        /*0080*/ 	.word	0xffffffff


	//   ....[1]....
        /*0084*/ 	.word	0xffffffff


	//   ....[2]....
        /*0088*/ 	.word	0xffffffff


	//   ....[3]....
        /*008c*/ 	.word	0xffffffff


	//   ....[4]....
        /*0090*/ 	.word	0xffffffff


	//   ....[5]....
        /*0094*/ 	.word	0xffffffff


	//   ....[6]....
        /*0098*/ 	.word	0xffffffff


	//   ....[7]....
        /*009c*/ 	.word	0xffffffff


	//   ....[8]....
        /*00a0*/ 	.word	0xffffffff


	//   ....[9]....
        /*00a4*/ 	.word	0xffffffff


	//   ....[10]....
        /*00a8*/ 	.word	0xffffffff


	//   ....[11]....
        /*00ac*/ 	.word	0xffffffff


	//   ....[12]....
        /*00b0*/ 	.word	0xffffffff


	//   ....[13]....
        /*00b4*/ 	.word	0xffffffff


	//   ....[14]....
        /*00b8*/ 	.word	0xffffffff


	//   ....[15]....
        /*00bc*/ 	.word	0xffffffff


	//   ....[16]....
        /*00c0*/ 	.word	0xffffffff


	//   ....[17]....
        /*00c4*/ 	.word	0xffffffff


	//   ....[18]....
        /*00c8*/ 	.word	0xffffffff


	//   ....[19]....
        /*00cc*/ 	.word	0xffffffff


	//   ....[20]....
        /*00d0*/ 	.word	0xffffffff


	//   ....[21]....
        /*00d4*/ 	.word	0xffffffff


	//   ....[22]....
        /*00d8*/ 	.word	0xffffffff


	//   ....[23]....
        /*00dc*/ 	.word	0xffffffff


	//   ....[24]....
        /*00e0*/ 	.word	0xffffffff


	//   ....[25]....
        /*00e4*/ 	.word	0xffffffff


	//   ....[26]....
        /*00e8*/ 	.word	0xffffffff


	//   ....[27]....
        /*00ec*/ 	.word	0xffffffff


	//   ....[28]....
        /*00f0*/ 	.word	0xffffffff


	//   ....[29]....
        /*00f4*/ 	.word	0xffffffff


	//   ....[30]....
        /*00f8*/ 	.word	0xffffffff


	//   ....[31]....
        /*00fc*/ 	.word	0xffffffff


	//   ....[32]....
        /*0100*/ 	.word	0xffffffff


	//   ....[33]....
        /*0104*/ 	.word	0xffffffff


	//   ....[34]....
        /*0108*/ 	.word	0xffffffff


	//   ....[35]....
        /*010c*/ 	.word	0xffffffff


	//   ....[36]....
        /*0110*/ 	.word	0xffffffff


	//   ....[37]....
        /*0114*/ 	.word	0xffffffff


	//   ....[38]....
        /*0118*/ 	.word	0xffffffff


	//   ....[39]....
        /*011c*/ 	.word	0xffffffff


	//   ....[40]....
        /*0120*/ 	.word	0xffffffff


	//   ....[41]....
        /*0124*/ 	.word	0xffffffff


	//   ....[42]....
        /*0128*/ 	.word	0xffffffff


	//   ....[43]....
        /*012c*/ 	.word	0xffffffff


	//   ....[44]....
        /*0130*/ 	.word	0xffffffff


	//   ....[45]....
        /*0134*/ 	.word	0xffffffff


	//   ....[46]....
        /*0138*/ 	.word	0xffffffff


	//   ....[47]....
        /*013c*/ 	.word	0xffffffff


	//   ....[48]....
        /*0140*/ 	.word	0xffffffff


	//   ....[49]....
        /*0144*/ 	.word	0xffffffff


	//   ....[50]....
        /*0148*/ 	.word	0xffffffff


	//   ....[51]....
        /*014c*/ 	.word	0xffffffff


	//   ....[52]....
        /*0150*/ 	.word	0xffffffff


	//   ....[53]....
        /*0154*/ 	.word	0xffffffff


	//   ....[54]....
        /*0158*/ 	.word	0xffffffff


	//   ....[55]....
        /*015c*/ 	.word	0xffffffff


	//   ....[56]....
        /*0160*/ 	.word	0xffffffff


	//   ....[57]....
        /*0164*/ 	.word	0xffffffff


	//   ....[58]....
        /*0168*/ 	.word	0xffffffff


	//   ....[59]....
        /*016c*/ 	.word	0xffffffff


	//   ....[60]....
        /*0170*/ 	.word	0xffffffff


	//   ....[61]....
        /*0174*/ 	.word	0xffffffff


	//   ....[62]....
        /*0178*/ 	.word	0xffffffff


	//   ....[63]....
        /*017c*/ 	.word	0xffffffff


	//   ....[64]....
        /*0180*/ 	.word	0xffffffff


	//   ....[65]....
        /*0184*/ 	.word	0xffffffff


	//   ....[66]....
        /*0188*/ 	.word	0xffffffff


	//   ....[67]....
        /*018c*/ 	.word	0xffffffff


	//   ....[68]....
        /*0190*/ 	.word	0xffffffff


	//   ....[69]....
        /*0194*/ 	.word	0xffffffff


	//   ....[70]....
        /*0198*/ 	.word	0xffffffff


	//   ....[71]....
        /*019c*/ 	.word	0xffffffff


	//   ....[72]....
        /*01a0*/ 	.word	0xffffffff


	//   ....[73]....
        /*01a4*/ 	.word	0xffffffff


	//   ....[74]....
        /*01a8*/ 	.word	0xffffffff


	//   ....[75]....
        /*01ac*/ 	.word	0xffffffff


	//   ....[76]....
        /*01b0*/ 	.word	0xffffffff


	//   ....[77]....
        /*01b4*/ 	.word	0xffffffff


	//   ....[78]....
        /*01b8*/ 	.word	0xffffffff


	//   ....[79]....
        /*01bc*/ 	.word	0xffffffff


	//   ....[80]....
        /*01c0*/ 	.word	0xffffffff


	//   ....[81]....
        /*01c4*/ 	.word	0x0500000f


	//   ....[82]....
        /*01c8*/ 	.word	0x0500000f


	//   ....[83]....
        /*01cc*/ 	.word	0x0500000f


	//   ....[84]....
        /*01d0*/ 	.word	0x0500000f


	//   ....[85]....
        /*01d4*/ 	.word	0x0500000f


	//   ....[86]....
        /*01d8*/ 	.word	0x0500000f


	//----- nvinfo : EIATTR_COOP_GROUP_INSTR_OFFSETS
	.align		4
.L_1168:
        /*01dc*/ 	.byte	0x04, 0x28
        /*01de*/ 	.short	(.L_1170 - .L_1169)


	//   ....[0]....
.L_1169:
        /*01e0*/ 	.word	0x00000060


	//   ....[1]....
        /*01e4*/ 	.word	0x00000190


	//   ....[2]....
        /*01e8*/ 	.word	0x00000220


	//   ....[3]....
        /*01ec*/ 	.word	0x000003a0


	//   ....[4]....
        /*01f0*/ 	.word	0x000005f0


	//   ....[5]....
        /*01f4*/ 	.word	0x00000b40


	//   ....[6]....
        /*01f8*/ 	.word	0x00001c40


	//   ....[7]....
        /*01fc*/ 	.word	0x00001c80


	//   ....[8]....
        /*0200*/ 	.word	0x00001cc0


	//   ....[9]....
        /*0204*/ 	.word	0x00001d20


	//   ....[10]....
        /*0208*/ 	.word	0x00001df0


	//   ....[11]....
        /*020c*/ 	.word	0x00001e40


	//   ....[12]....
        /*0210*/ 	.word	0x00001e80


	//   ....[13]....
        /*0214*/ 	.word	0x00001ec0


	//   ....[14]....
        /*0218*/ 	.word	0x00001ef0


	//   ....[15]....
        /*021c*/ 	.word	0x00001f50


	//   ....[16]....
        /*0220*/ 	.word	0x00001fd0


	//   ....[17]....
        /*0224*/ 	.word	0x00002040


	//   ....[18]....
        /*0228*/ 	.word	0x00002090


	//   ....[19]....
        /*022c*/ 	.word	0x000020d0


	//   ....[20]....
        /*0230*/ 	.word	0x00002110


	//   ....[21]....
        /*0234*/ 	.word	0x00002140


	//   ....[22]....
        /*0238*/ 	.word	0x00002180


	//   ....[23]....
        /*023c*/ 	.word	0x000021d0


	//   ....[24]....
        /*0240*/ 	.word	0x00002210


	//   ....[25]....
        /*0244*/ 	.word	0x00002280


	//   ....[26]....
        /*0248*/ 	.word	0x000022c0


	//   ....[27]....
        /*024c*/ 	.word	0x00002300


	//   ....[28]....
        /*0250*/ 	.word	0x00002340


	//   ....[29]....
        /*0254*/ 	.word	0x000023c0


	//   ....[30]....
        /*0258*/ 	.word	0x00002400


	//   ....[31]....
        /*025c*/ 	.word	0x00002440


	//   ....[32]....
        /*0260*/ 	.word	0x000024b0


	//   ....[33]....
        /*0264*/ 	.word	0x00002540


	//   ....[34]....
        /*0268*/ 	.word	0x00002600


	//   ....[35]....
        /*026c*/ 	.word	0x00002670


	//   ....[36]....
        /*0270*/ 	.word	0x000026c0


	//   ....[37]....
        /*0274*/ 	.word	0x00002800


	//   ....[38]....
        /*0278*/ 	.word	0x00002c90


	//   ....[39]....
        /*027c*/ 	.word	0x00002ca0


	//   ....[40]....
        /*0280*/ 	.word	0x00002cb0


	//   ....[41]....
        /*0284*/ 	.word	0x00002cc0


	//   ....[42]....
        /*0288*/ 	.word	0x00002cd0


	//   ....[43]....
        /*028c*/ 	.word	0x00002ce0


	//   ....[44]....
        /*0290*/ 	.word	0x00002d10


	//   ....[45]....
        /*0294*/ 	.word	0x00002d40


	//   ....[46]....
        /*0298*/ 	.word	0x00002d80


	//   ....[47]....
        /*029c*/ 	.word	0x00002dc0


	//   ....[48]....
        /*02a0*/ 	.word	0x00002e00


	//   ....[49]....
        /*02a4*/ 	.word	0x00002e40


	//   ....[50]....
        /*02a8*/ 	.word	0x00002e60


	//   ....[51]....
        /*02ac*/ 	.word	0x00002ea0


	//   ....[52]....
        /*02b0*/ 	.word	0x00002ee0


	//   ....[53]....
        /*02b4*/ 	.word	0x00002f40


	//   ....[54]....
        /*02b8*/ 	.word	0x00002f80


	//   ....[55]....
        /*02bc*/ 	.word	0x00002fc0


	//   ....[56]....
        /*02c0*/ 	.word	0x00003000


	//   ....[57]....
        /*02c4*/ 	.word	0x00003040


	//   ....[58]....
        /*02c8*/ 	.word	0x00003080


	//   ....[59]....
        /*02cc*/ 	.word	0x000030c0


	//   ....[60]....
        /*02d0*/ 	.word	0x00003100


	//   ....[61]....
        /*02d4*/ 	.word	0x00003140


	//   ....[62]....
        /*02d8*/ 	.word	0x00003180


	//   ....[63]....
        /*02dc*/ 	.word	0x000031c0


	//   ....[64]....
        /*02e0*/ 	.word	0x00003200


	//   ....[65]....
        /*02e4*/ 	.word	0x00003240


	//   ....[66]....
        /*02e8*/ 	.word	0x00003280


	//   ....[67]....
        /*02ec*/ 	.word	0x000032c0


	//   ....[68]....
        /*02f0*/ 	.word	0x00003300


	//   ....[69]....
        /*02f4*/ 	.word	0x00003340


	//   ....[70]....
        /*02f8*/ 	.word	0x00004e40


	//   ....[71]....
        /*02fc*/ 	.word	0x00004fe0


	//   ....[72]....
        /*0300*/ 	.word	0x00005230


	//   ....[73]....
        /*0304*/ 	.word	0x000053d0


	//   ....[74]....
        /*0308*/ 	.word	0x000054f0


	//   ....[75]....
        /*030c*/ 	.word	0x000059f0


	//   ....[76]....
        /*0310*/ 	.word	0x00005c80


	//   ....[77]....
        /*0314*/ 	.word	0x00005ec0


	//   ....[78]....
        /*0318*/ 	.word	0x000060f0


	//   ....[79]....
        /*031c*/ 	.word	0x000063a0


	//   ....[80]....
        /*0320*/ 	.word	0x000066d0


	//   ....[81]....
        /*0324*/ 	.word	0x00008150


	//   ....[82]....
        /*0328*/ 	.word	0x000082a0


	//   ....[83]....
        /*032c*/ 	.word	0x00008310


	//   ....[84]....
        /*0330*/ 	.word	0x00008380


	//   ....[85]....
        /*0334*/ 	.word	0x000083f0


	//   ....[86]....
        /*0338*/ 	.word	0x00008460


	//----- nvinfo : EIATTR_REG_RECONFIG
	.align		4
.L_1170:
        /*033c*/ 	.byte	0x01, 0x54
	.zero		2


	//----- nvinfo : EIATTR_SYSCALL_OFFSETS
	.align		4
        /*0340*/ 	.byte	0x04, 0x46
        /*0342*/ 	.short	(.L_1172 - .L_1171)


	//   ....[0]....
.L_1171:
        /*0344*/ 	.word	0x000007a0


	//   ....[1]....
        /*0348*/ 	.word	0x00000890


	//   ....[2]....
        /*034c*/ 	.word	0x000009f0


	//   ....[3]....
        /*0350*/ 	.word	0x00000ae0


	//----- nvinfo : EIATTR_MBARRIER_INSTR_OFFSETS
	.align		4
.L_1172:
        /*0354*/ 	.byte	0x04, 0x39
        /*0356*/ 	.short	(.L_1174 - .L_1173)


	//   ....[0]....
.L_1173:
        /*0358*/ 	.word	0x00000260
        /*035c*/ 	.word	0x000000ff
        /*0360*/ 	.word	0x00030c00
        /*0364*/ 	.short	0x0100
        /*0366*/ 	.byte	0x06
	.zero		1


	//   ....[1]....
        /*0368*/ 	.word	0x00000350
        /*036c*/ 	.word	0x000000ff
        /*0370*/ 	.word	0x00030c10
        /*0374*/ 	.short	0x0100
        /*0376*/ 	.byte	0x08
	.zero		1


	//   ....[2]....
        /*0378*/ 	.word	0x00000360
        /*037c*/ 	.word	0x000000ff
        /*0380*/ 	.word	0x00030c20
        /*0384*/ 	.short	0x0100
        /*0386*/ 	.byte	0x08
	.zero		1


	//   ....[3]....
        /*0388*/ 	.word	0x00000370
        /*038c*/ 	.word	0x000000ff
        /*0390*/ 	.word	0x00030c18
        /*0394*/ 	.short	0x0100
        /*0396*/ 	.byte	0x08
	.zero		1


	//   ....[4]....
        /*0398*/ 	.word	0x00000380
        /*039c*/ 	.word	0x000000ff
        /*03a0*/ 	.word	0x00030c28
        /*03a4*/ 	.short	0x0100
        /*03a6*/ 	.byte	0x08
	.zero		1


	//   ....[5]....
        /*03a8*/ 	.word	0x000004b0
        /*03ac*/ 	.word	0x000000ff
        /*03b0*/ 	.word	0x00030c30
        /*03b4*/ 	.short	0x0100
        /*03b6*/ 	.byte	0x08
	.zero		1


	//   ....[6]....
        /*03b8*/ 	.word	0x000004c0
        /*03bc*/ 	.word	0x000000ff
        /*03c0*/ 	.word	0x00030c40
        /*03c4*/ 	.short	0x0100
        /*03c6*/ 	.byte	0x08
	.zero		1


	//   ....[7]....
        /*03c8*/ 	.word	0x000004d0
        /*03cc*/ 	.word	0x000000ff
        /*03d0*/ 	.word	0x00030c38
        /*03d4*/ 	.short	0x0100
        /*03d6*/ 	.byte	0x08
	.zero		1


	//   ....[8]....
        /*03d8*/ 	.word	0x000004e0
        /*03dc*/ 	.word	0x000000ff
        /*03e0*/ 	.word	0x00030c48
        /*03e4*/ 	.short	0x0100
        /*03e6*/ 	.byte	0x08
	.zero		1


	//   ....[9]....
        /*03e8*/ 	.word	0x00000b70
        /*03ec*/ 	.word	0x00000002
        /*03f0*/ 	.word	0x00030c00
        /*03f4*/ 	.short	0x010a
        /*03f6*/ 	.byte	0x3f
	.zero		1


	//   ....[10]....
        /*03f8*/ 	.word	0x00000bc0
        /*03fc*/ 	.word	0x00000002
        /*0400*/ 	.word	0x00030c00
        /*0404*/ 	.short	0x010a
        /*0406*/ 	.byte	0x3f
	.zero		1


	//   ....[11]....
        /*0408*/ 	.word	0x00001680
        /*040c*/ 	.word	0x00000009
        /*0410*/ 	.word	0x00030c10
        /*0414*/ 	.short	0x010a
        /*0416*/ 	.byte	0x3f
	.zero		1


	//   ....[12]....
        /*0418*/ 	.word	0x000016f0
        /*041c*/ 	.word	0x00000009
        /*0420*/ 	.word	0x00030c10
        /*0424*/ 	.short	0x010a
        /*0426*/ 	.byte	0x3f
	.zero		1


	//   ....[13]....
        /*0428*/ 	.word	0x00001b00
        /*042c*/ 	.word	0x00000009
        /*0430*/ 	.word	0x00030c30
        /*0434*/ 	.short	0x010a
        /*0436*/ 	.byte	0x3f
	.zero		1


	//   ....[14]....
        /*0438*/ 	.word	0x00001b80
        /*043c*/ 	.word	0x00000009
        /*0440*/ 	.word	0x00030c30
        /*0444*/ 	.short	0x010a
        /*0446*/ 	.byte	0x3f
	.zero		1


	//   ....[15]....
        /*0448*/ 	.word	0x000042c0
        /*044c*/ 	.word	0x0000000a
        /*0450*/ 	.word	0x00000000
        /*0454*/ 	.short	0x0101
        /*0456*/ 	.byte	0x3f
	.zero		1


	//   ....[16]....
        /*0458*/ 	.word	0x00004710
        /*045c*/ 	.word	0x00000009
        /*0460*/ 	.word	0x00000000
        /*0464*/ 	.short	0x0101
        /*0466*/ 	.byte	0x3f
	.zero		1


	//   ....[17]....
        /*0468*/ 	.word	0x00006b40
        /*046c*/ 	.word	0x0000000b
        /*0470*/ 	.word	0x00030c20
        /*0474*/ 	.short	0x010a
        /*0476*/ 	.byte	0x3f
	.zero		1


	//   ....[18]....
        /*0478*/ 	.word	0x00007010
        /*047c*/ 	.word	0x0000000b
        /*0480*/ 	.word	0x00030c40
        /*0484*/ 	.short	0x010a
        /*0486*/ 	.byte	0x3f
	.zero		1


	//   ....[19]....
        /*0488*/ 	.word	0x00007240
        /*048c*/ 	.word	0x0000000b
        /*0490*/ 	.word	0x00030c28
        /*0494*/ 	.short	0x010a
        /*0496*/ 	.byte	0x3f
	.zero		1


	//   ....[20]....
        /*0498*/ 	.word	0x000073e0
        /*049c*/ 	.word	0x0000000b
        /*04a0*/ 	.word	0x00030c48
        /*04a4*/ 	.short	0x010a
        /*04a6*/ 	.byte	0x3f
	.zero		1


	//   ....[21]....
        /*04a8*/ 	.word	0x000075f0
        /*04ac*/ 	.word	0x0000000b
        /*04b0*/ 	.word	0x00030c20
        /*04b4*/ 	.short	0x010a
        /*04b6*/ 	.byte	0x3f
	.zero		1


	//   ....[22]....
        /*04b8*/ 	.word	0x00007800
        /*04bc*/ 	.word	0x0000000b
        /*04c0*/ 	.word	0x00030c40
        /*04c4*/ 	.short	0x010a
        /*04c6*/ 	.byte	0x3f
	.zero		1


	//   ....[23]....
        /*04c8*/ 	.word	0x00007a00
        /*04cc*/ 	.word	0x0000000b
        /*04d0*/ 	.word	0x00030c28
        /*04d4*/ 	.short	0x010a
        /*04d6*/ 	.byte	0x3f
	.zero		1


	//   ....[24]....
        /*04d8*/ 	.word	0x00007c00
        /*04dc*/ 	.word	0x0000000d
        /*04e0*/ 	.word	0x00030c40
        /*04e4*/ 	.short	0x010a
        /*04e6*/ 	.byte	0x3f
	.zero		1


	//   ....[25]....
        /*04e8*/ 	.word	0x00007fc0
        /*04ec*/ 	.word	0x00000006
        /*04f0*/ 	.word	0x00000000
        /*04f4*/ 	.short	0x010a
        /*04f6*/ 	.byte	0x3f
	.zero		1


	//   ....[26]....
        /*04f8*/ 	.word	0x00008020
        /*04fc*/ 	.word	0x00000003
        /*0500*/ 	.word	0x00000000
        /*0504*/ 	.short	0x010a
        /*0506*/ 	.byte	0x3f
	.zero		1


	//   ....[27]....
        /*0508*/ 	.word	0x00008080
        /*050c*/ 	.word	0x00000000
        /*0510*/ 	.word	0x00000000
        /*0514*/ 	.short	0x010a
        /*0516*/ 	.byte	0x3f
	.zero		1


	//   ....[28]....
        /*0518*/ 	.word	0x000080b0
        /*051c*/ 	.word	0x00000003
        /*0520*/ 	.word	0x00000000
        /*0524*/ 	.short	0x010a
        /*0526*/ 	.byte	0x3f
	.zero		1


	//   ....[29]....
        /*0528*/ 	.word	0x00008180
        /*052c*/ 	.word	0x00000002
        /*0530*/ 	.word	0x00030c00
        /*0534*/ 	.short	0x010a
        /*0536*/ 	.byte	0x3f
	.zero		1


	//   ....[30]....
        /*0538*/ 	.word	0x000081d0
        /*053c*/ 	.word	0x00000009
        /*0540*/ 	.word	0x00030c10
        /*0544*/ 	.short	0x010a
        /*0546*/ 	.byte	0x3f
	.zero		1


	//   ....[31]....
        /*0548*/ 	.word	0x00008220
        /*054c*/ 	.word	0x00000009
        /*0550*/ 	.word	0x00030c30
        /*0554*/ 	.short	0x010a
        /*0556*/ 	.byte	0x3f
	.zero		1


	//   ....[32]....
        /*0558*/ 	.word	0x000084a0
        /*055c*/ 	.word	0x0000000b
        /*0560*/ 	.word	0x00030c20
        /*0564*/ 	.short	0x010a
        /*0566*/ 	.byte	0x3f
	.zero		1


	//   ....[33]....
        /*0568*/ 	.word	0x000084f0
        /*056c*/ 	.word	0x0000000b
        /*0570*/ 	.word	0x00030c40
        /*0574*/ 	.short	0x010a
        /*0576*/ 	.byte	0x3f
	.zero		1


	//   ....[34]....
        /*0578*/ 	.word	0x00008540
        /*057c*/ 	.word	0x0000000b
        /*0580*/ 	.word	0x00030c28
        /*0584*/ 	.short	0x010a
        /*0586*/ 	.byte	0x3f
	.zero		1


	//   ....[35]....
        /*0588*/ 	.word	0x00008590
        /*058c*/ 	.word	0x0000000b
        /*0590*/ 	.word	0x00030c48
        /*0594*/ 	.short	0x010a
        /*0596*/ 	.byte	0x3f
	.zero		1


	//   ....[36]....
        /*0598*/ 	.word	0x000085f0
        /*059c*/ 	.word	0x0000000b
        /*05a0*/ 	.word	0x00030c20
        /*05a4*/ 	.short	0x010a
        /*05a6*/ 	.byte	0x3f
	.zero		1


	//   ....[37]....
        /*05a8*/ 	.word	0x00008640
        /*05ac*/ 	.word	0x0000000b
        /*05b0*/ 	.word	0x00030c40
        /*05b4*/ 	.short	0x010a
        /*05b6*/ 	.byte	0x3f
	.zero		1


	//   ....[38]....
        /*05b8*/ 	.word	0x00008690
        /*05bc*/ 	.word	0x0000000b
        /*05c0*/ 	.word	0x00030c28
        /*05c4*/ 	.short	0x010a
        /*05c6*/ 	.byte	0x3f
	.zero		1


	//   ....[39]....
        /*05c8*/ 	.word	0x000086e0
        /*05cc*/ 	.word	0x0000000d
        /*05d0*/ 	.word	0x00030c40
        /*05d4*/ 	.short	0x010a
        /*05d6*/ 	.byte	0x3f
	.zero		1


	//   ....[40]....
        /*05d8*/ 	.word	0x000087c0
        /*05dc*/ 	.word	0x00000006
        /*05e0*/ 	.word	0x00000000
        /*05e4*/ 	.short	0x010a
        /*05e6*/ 	.byte	0x3f
	.zero		1


	//   ....[41]....
        /*05e8*/ 	.word	0x00008810
        /*05ec*/ 	.word	0x00000003
        /*05f0*/ 	.word	0x00000000
        /*05f4*/ 	.short	0x010a
        /*05f6*/ 	.byte	0x3f
	.zero		1


	//   ....[42]....
        /*05f8*/ 	.word	0x00008860
        /*05fc*/ 	.word	0x00000000
        /*0600*/ 	.word	0x00000000
        /*0604*/ 	.short	0x010a
        /*0606*/ 	.byte	0x3f
	.zero		1


	//----- nvinfo : EIATTR_NUM_MBARRIERS
	.align		4
.L_1174:
        /*0608*/ 	.byte	0x03, 0x38
        /*060a*/ 	.short	0x0009


	//----- nvinfo : EIATTR_EXIT_INSTR_OFFSETS
	.align		4
        /*060c*/ 	.byte	0x04, 0x1c
        /*060e*/ 	.short	(.L_1176 - .L_1175)


	//   ....[0]....
.L_1175:
        /*0610*/ 	.word	0x00008100


	//----- nvinfo : EIATTR_MAX_THREADS
	.align		4
.L_1176:
        /*0614*/ 	.byte	0x04, 0x05
        /*0616*/ 	.short	(.L_1178 - .L_1177)
.L_1177:
        /*0618*/ 	.word	0x00000180
        /*061c*/ 	.word	0x00000001
        /*0620*/ 	.word	0x00000001


	//----- nvinfo : EIATTR_CRS_STACK_SIZE
	.align		4
.L_1178:
        /*0624*/ 	.byte	0x04, 0x1e
        /*0626*/ 	.short	(.L_1180 - .L_1179)
.L_1179:
        /*0628*/ 	.word	0x00000000


	//----- nvinfo : EIATTR_CBANK_PARAM_SIZE
	.align		4
.L_1180:
        /*062c*/ 	.byte	0x03, 0x19
        /*062e*/ 	.short	0x06f0


	//----- nvinfo : EIATTR_PARAM_CBANK
	.align		4
        /*0630*/ 	.byte	0x04, 0x0a
        /*0632*/ 	.short	(.L_1182 - .L_1181)
	.align		4
.L_1181:
        /*0634*/ 	.word	index@(.nv.constant0._ZN7cutlass13device_kernelIN5flash11enable_sm90INS1_16FlashAttnBwdSm90INS1_25CollectiveMainloopBwdSm90ILi2ELi2ELi2EN4cute5tupleIJNS5_1CILi1EEES8_S8_EEENS6_IJNS7_ILi128EEESA_NS7_ILi64EEEEEENS_6half_tEfNS_4arch4Sm90ELb0ELb0ELb0ELb0ELb1ELb1ELb0ELb0ELi2ELi1ELi2ELi2ELb0EEENS1_24CollectiveEpilogueBwdGQAISC_fSF_Li256ELb0ELb1EEENS1_19SingleTileSchedulerILb0ELb0ELb0ELi128EEEEEEEEEvNT_6ParamsE)
        /*0638*/ 	.short	0x0210
        /*063a*/ 	.short	0x06f0


	//----- nvinfo : EIATTR_SW_WAR
	.align		4
.L_1182:
        /*063c*/ 	.byte	0x04, 0x36
        /*063e*/ 	.short	(.L_1184 - .L_1183)
.L_1183:
        /*0640*/ 	.word	0x00000008
.L_1184:


//--------------------- .nv.info._ZN7cutlass13device_kernelIN5flash11enable_sm90INS1_16FlashAttnBwdSm90INS1_25CollectiveMainloopBwdSm90ILi2ELi2ELi2EN4cute5tupleIJNS5_1CILi1EEES8_S8_EEENS6_IJNS7_ILi128EEESA_NS7_ILi64EEEEEENS_6half_tEfNS_4arch4Sm90ELb0ELb0ELb0ELb1ELb0ELb1ELb0ELb0ELi2ELi1ELi2ELi2ELb0EEENS1_21CollectiveEpilogueBwdISC_SD_SF_Li256ELb1ELb0ELi1EEENS1_19SingleTileSchedulerILb1ELb0ELb0ELi128EEEEEEEEEvNT_6ParamsE --------------------------
	.section	.nv.info._ZN7cutlass13device_kernelIN5flash11enable_sm90INS1_16FlashAttnBwdSm90INS1_25CollectiveMainloopBwdSm90ILi2ELi2ELi2EN4cute5tupleIJNS5_1CILi1EEES8_S8_EEENS6_IJNS7_ILi128EEESA_NS7_ILi64EEEEEENS_6half_tEfNS_4arch4Sm90ELb0ELb0ELb0ELb1ELb0ELb1ELb0ELb0ELi2ELi1ELi2ELi2ELb0EEENS1_21CollectiveEpilogueBwdISC_SD_SF_Li256ELb1ELb0ELi1EEENS1_19SingleTileSchedulerILb1ELb0ELb0ELi128EEEEEEEEEvNT_6ParamsE,"",@"SHT_CUDA_INFO"
	.sectionflags	@""
	.align	4


	//----- nvinfo : EIATTR_CUDA_API_VERSION
	.align		4
        /*0000*/ 	.byte	0x04, 0x37
        /*0002*/ 	.short	(.L_1186 - .L_1185)
.L_1185:
        /*0004*/ 	.word	0x00000082


	//----- nvinfo : EIATTR_KPARAM_INFO
	.align		4
.L_1186:
        /*0008*/ 	.byte	0x04, 0x17
        /*000a*/ 	.short	(.L_1188 - .L_1187)
.L_1187:
        /*000c*/ 	.word	0x00000000
        /*0010*/ 	.short	0x0000
        /*0012*/ 	.short	0x0070
        /*0014*/ 	.byte	0x00, 0xf0, 0x01, 0x1a


	//----- nvinfo : EIATTR_SPARSE_MMA_MASK
	.align		4
.L_1188:
        /*0018*/ 	.byte	0x03, 0x50
        /*001a*/ 	.short	0x0000


	//----- nvinfo : EIATTR_MAXREG_COUNT
	.align		4
        /*001c*/ 	.byte	0x03, 0x1b
        /*001e*/ 	.short	0x00a8


	//----- nvinfo : EIATTR_NUM_BARRIERS
	.align		4
        /*0020*/ 	.byte	0x02, 0x4c
        /*0022*/ 	.byte	0x10
	.zero		1


	//----- nvinfo : EIATTR_EXTERNS
	.align		4
        /*0024*/ 	.byte	0x04, 0x0f
        /*0026*/ 	.short	(.L_1190 - .L_1189)


	//   ....[0]....
	.align		4
.L_1189:
        /*0028*/ 	.word	index@(__assertfail)


	//----- nvinfo : EIATTR_ANNOTATIONS
	.align		4
.L_1190:
        /*002c*/ 	.byte	0x04, 0x55
        /*002e*/ 	.short	(.L_1192 - .L_1191)


	//   ....[0]....
.L_1191:
        /*0030*/ 	.word	0x00000001
        /*0034*/ 	.byte	0x60, 0x05, 0x00, 0x00, 0x01, 0x00, 0x00, 0x00, 0xd0, 0x07, 0x00, 0x00, 0x01, 0x00, 0x00, 0x00
        /*0044*/ 	.byte	0x50, 0x13, 0x00, 0x00, 0x01, 0x00, 0x00, 0x00, 0x00, 0x19, 0x00, 0x00, 0x01, 0x00, 0x00, 0x00
        /*0054*/ 	.byte	0x40, 0x19, 0x00, 0x00, 0x01, 0x00, 0x00, 0x00, 0x80, 0x19, 0x00, 0x00, 0x01, 0x00, 0x00, 0x00
        /*0064*/ 	.byte	0x20, 0x1b, 0x00, 0x00, 0x01, 0x00, 0x00, 0x00, 0x50, 0x1b, 0x00, 0x00, 0x01, 0x00, 0x00, 0x00
        /*0074*/ 	.byte	0x70, 0x1b, 0x00, 0x00, 0x01, 0x00, 0x00, 0x00, 0x50, 0x4d, 0x00, 0x00, 0x01, 0x00, 0x00, 0x00
        /*0084*/ 	.byte	0x90, 0x5f, 0x00, 0x00, 0x01, 0x00, 0x00, 0x00, 0xe0, 0x8c, 0x00, 0x00, 0x01, 0x00, 0x00, 0x00
        /*0094*/ 	.byte	0x10, 0x8d, 0x00, 0x00, 0x01, 0x00, 0x00, 0x00, 0xf0, 0x97, 0x00, 0x00


	//----- nvinfo : EIATTR_MERCURY_ISA_VERSION
	.align		4
.L_1192:
        /*00a0*/ 	.byte	0x03, 0x5f
        /*00a2*/ 	.short	0x0101


	//----- nvinfo : EIATTR_INT_WARP_WIDE_INSTR_OFFSETS
	.align		4
        /*00a4*/ 	.byte	0x04, 0x31
        /*00a6*/ 	.short	(.L_1194 - .L_1193)


	//   ....[0]....
.L_1193:
        /*00a8*/ 	.word	0x00000180


	//   ....[1]....
        /*00ac*/ 	.word	0x00000240


	//   ....[2]....
        /*00b0*/ 	.word	0x00007ef0


	//----- nvinfo : EIATTR_COOP_GROUP_MASK_REGIDS
	.align		4
.L_1194:
        /*00b4*/ 	.byte	0x04, 0x29
        /*00b6*/ 	.short	(.L_1196 - .L_1195)


	//   ....[0]....
.L_1195:
        /*00b8*/ 	.word	0xffffffff


	//   ....[1]....
        /*00bc*/ 	.word	0xffffffff


	//   ....[2]....
        /*00c0*/ 	.word	0xffffffff


	//   ....[3]....
        /*00c4*/ 	.word	0xffffffff


	//   ....[4]....
        /*00c8*/ 	.word	0xffffffff


	//   ....[5]....
        /*00cc*/ 	.word	0xffffffff


	//   ....[6]....
        /*00d0*/ 	.word	0xffffffff


	//   ....[7]....
        /*00d4*/ 	.word	0xffffffff


	//   ....[8]....
        /*00d8*/ 	.word	0xffffffff


	//   ....[9]....
        /*00dc*/ 	.word	0xffffffff


	//   ....[10]....
        /*00e0*/ 	.word	0xffffffff


	//   ....[11]....
        /*00e4*/ 	.word	0xffffffff


	//   ....[12]....
        /*00e8*/ 	.word	0xffffffff


	//   ....[13]....
        /*00ec*/ 	.word	0xffffffff


	//   ....[14]....
        /*00f0*/ 	.word	0xffffffff


	//   ....[15]....
        /*00f4*/ 	.word	0xffffffff


	//   ....[16]....
        /*00f8*/ 	.word	0xffffffff


	//   ....[17]....
        /*00fc*/ 	.word	0xffffffff


	//   ....[18]....
        /*0100*/ 	.word	0xffffffff


	//   ....[19]....
        /*0104*/ 	.word	0xffffffff


	//   ....[20]....
        /*0108*/ 	.word	0xffffffff


	//   ....[21]....
        /*010c*/ 	.word	0xffffffff


	//   ....[22]....
        /*0110*/ 	.word	0xffffffff


	//   ....[23]....
        /*0114*/ 	.word	0xffffffff


	//   ....[24]....
        /*0118*/ 	.word	0xffffffff


	//   ....[25]....
        /*011c*/ 	.word	0xffffffff


	//   ....[26]....
        /*0120*/ 	.word	0xffffffff


	//   ....[27]....
        /*0124*/ 	.word	0xffffffff


	//   ....[28]....
        /*0128*/ 	.word	0xffffffff


	//   ....[29]....
        /*012c*/ 	.word	0xffffffff


	//   ....[30]....
        /*0130*/ 	.word	0xffffffff


	//   ....[31]....
        /*0134*/ 	.word	0xffffffff


	//   ....[32]....
        /*0138*/ 	.word	0xffffffff


	//   ....[33]....
        /*013c*/ 	.word	0xffffffff


	//   ....[34]....
        /*0140*/ 	.word	0xffffffff


	//   ....[35]....
        /*0144*/ 	.word	0xffffffff


	//   ....[36]....
        /*0148*/ 	.word	0xffffffff


	//   ....[37]....
        /*014c*/ 	.word	0xffffffff


	//   ....[38]....
        /*0150*/ 	.word	0xffffffff


	//   ....[39]....
        /*0154*/ 	.word	0xffffffff


	//   ....[40]....
        /*0158*/ 	.word	0xffffffff


	//   ....[41]....
        /*015c*/ 	.word	0xffffffff


	//   ....[42]....
        /*0160*/ 	.word	0xffffffff


	//   ....[43]....
        /*0164*/ 	.word	0xffffffff


	//   ....[44]....
        /*0168*/ 	.word	0xffffffff


	//   ....[45]....
        /*016c*/ 	.word	0xffffffff


	//   ....[46]....
        /*0170*/ 	.word	0xffffffff


	//   ....[47]....
        /*0174*/ 	.word	0xffffffff


	//   ....[48]....
        /*0178*/ 	.word	0xffffffff


	//   ....[49]....
        /*017c*/ 	.word	0xffffffff


	//   ....[50]....
        /*0180*/ 	.word	0xffffffff


	//   ....[51]....
        /*0184*/ 	.word	0xffffffff


	//   ....[52]....
        /*0188*/ 	.word	0xffffffff


	//   ....[53]....
        /*018c*/ 	.word	0xffffffff


	//   ....[54]....
        /*0190*/ 	.word	0xffffffff


	//   ....[55]....
        /*0194*/ 	.word	0xffffffff


	//   ....[56]....
        /*0198*/ 	.word	0xffffffff


	//   ....[57]....
        /*019c*/ 	.word	0xffffffff


	//   ....[58]....
        /*01a0*/ 	.word	0xffffffff


	//   ....[59]....
        /*01a4*/ 	.word	0xffffffff


	//   ....[60]....
        /*01a8*/ 	.word	0xffffffff


	//   ....[61]....
        /*01ac*/ 	.word	0xffffffff


	//   ....[62]....
        /*01b0*/ 	.word	0xffffffff


	//   ....[63]....
        /*01b4*/ 	.word	0xffffffff


	//   ....[64]....
        /*01b8*/ 	.word	0xffffffff


	//   ....[65]....
        /*01bc*/ 	.word	0xffffffff


	//   ....[66]....
        /*01c0*/ 	.word	0xffffffff


	//   ....[67]....
        /*01c4*/ 	.word	0xffffffff


	//   ....[68]....
        /*01c8*/ 	.word	0xffffffff


	//   ....[69]....
        /*01cc*/ 	.word	0xffffffff


	//   ....[70]....
        /*01d0*/ 	.word	0xffffffff


	//   ....[71]....
        /*01d4*/ 	.word	0x0500000f


	//----- nvinfo : EIATTR_COOP_GROUP_INSTR_OFFSETS
	.align		4
.L_1196:
        /*01d8*/ 	.byte	0x04, 0x28
        /*01da*/ 	.short	(.L_1198 - .L_1197)


	//   ....[0]....
.L_1197:
        /*01dc*/ 	.word	0x00000060


	//   ....[1]....
        /*01e0*/ 	.word	0x00000190


	//   ....[2]....
        /*01e4*/ 	.word	0x00000220


	//   ....[3]....
        /*01e8*/ 	.word	0x000003a0


	//   ....[4]....
        /*01ec*/ 	.word	0x00000610


	//   ....[5]....
        /*01f0*/ 	.word	0x00001160


	//   ....[6]....
        /*01f4*/ 	.word	0x00002020


	//   ....[7]....
        /*01f8*/ 	.word	0x00002060


	//   ....[8]....
        /*01fc*/ 	.word	0x000020a0


	//   ....[9]....
        /*0200*/ 	.word	0x00002100


	//   ....[10]....
        /*0204*/ 	.word	0x000021d0


	//   ....[11]....
        /*0208*/ 	.word	0x00002220


	//   ....[12]....
        /*020c*/ 	.word	0x00002260


	//   ....[13]....
        /*0210*/ 	.word	0x000022a0


	//   ....[14]....
        /*0214*/ 	.word	0x000022e0


	//   ....[15]....
        /*0218*/ 	.word	0x00002320


	//   ....[16]....
        /*021c*/ 	.word	0x00002360


	//   ....[17]....
        /*0220*/ 	.word	0x000023c0


	//   ....[18]....
        /*0224*/ 	.word	0x00002430


	//   ....[19]....
        /*0228*/ 	.word	0x00002470


	//   ....[20]....
        /*022c*/ 	.word	0x000024a0


	//   ....[21]....
        /*0230*/ 	.word	0x000024e0


	//   ....[22]....
        /*0234*/ 	.word	0x00002510


	//   ....[23]....
        /*0238*/ 	.word	0x00002580


	//   ....[24]....
        /*023c*/ 	.word	0x000025c0


	//   ....[25]....
        /*0240*/ 	.word	0x00002630


	//   ....[26]....
        /*0244*/ 	.word	0x00002680


	//   ....[27]....
        /*0248*/ 	.word	0x000026c0


	//   ....[28]....
        /*024c*/ 	.word	0x00002710


	//   ....[29]....
        /*0250*/ 	.word	0x00002750


	//   ....[30]....
        /*0254*/ 	.word	0x000027d0


	//   ....[31]....
        /*0258*/ 	.word	0x00002810


	//   ....[32]....
        /*025c*/ 	.word	0x00002850


	//   ....[33]....
        /*0260*/ 	.word	0x00002a80


	//   ....[34]....
        /*0264*/ 	.word	0x00002ad0


	//   ....[35]....
        /*0268*/ 	.word	0x00002b10


	//   ....[36]....
        /*026c*/ 	.word	0x00002bc0


	//   ....[37]....
        /*0270*/ 	.word	0x00002bf0


	//   ....[38]....
        /*0274*/ 	.word	0x00003050


	//   ....[39]....
        /*0278*/ 	.word	0x00003060


	//   ....[40]....
        /*027c*/ 	.word	0x00003070


	//   ....[41]....
        /*0280*/ 	.word	0x00003080


	//   ....[42]....
        /*0284*/ 	.word	0x00003090


	//   ....[43]....
        /*0288*/ 	.word	0x000030a0


	//   ....[44]....
        /*028c*/ 	.word	0x000030d0


	//   ....[45]....
        /*0290*/ 	.word	0x00003100


	//   ....[46]....
        /*0294*/ 	.word	0x00003140


	//   ....[47]....
        /*0298*/ 	.word	0x00003180


	//   ....[48]....
        /*029c*/ 	.word	0x000031c0


	//   ....[49]....
        /*02a0*/ 	.word	0x00003200


	//   ....[50]....
        /*02a4*/ 	.word	0x00003240


	//   ....[51]....
        /*02a8*/ 	.word	0x00003280


	//   ....[52]....
        /*02ac*/ 	.word	0x000032c0


	//   ....[53]....
        /*02b0*/ 	.word	0x00003320


	//   ....[54]....
        /*02b4*/ 	.word	0x00003360


	//   ....[55]....
        /*02b8*/ 	.word	0x000033a0


	//   ....[56]....
        /*02bc*/ 	.word	0x000033e0


	//   ....[57]....
        /*02c0*/ 	.word	0x00003420


	//   ....[58]....
        /*02c4*/ 	.word	0x00003460


	//   ....[59]....
        /*02c8*/ 	.word	0x000034a0


	//   ....[60]....
        /*02cc*/ 	.word	0x000034e0


	//   ....[61]....
        /*02d0*/ 	.word	0x00003520


	//   ....[62]....
        /*02d4*/ 	.word	0x00003560


	//   ....[63]....
        /*02d8*/ 	.word	0x000035a0


	//   ....[64]....
        /*02dc*/ 	.word	0x000035e0


	//   ....[65]....
        /*02e0*/ 	.word	0x00003620


	//   ....[66]....
        /*02e4*/ 	.word	0x00003660


	//   ....[67]....
        /*02e8*/ 	.word	0x000036a0


	//   ....[68]....
        /*02ec*/ 	.word	0x000036e0


	//   ....[69]....
        /*02f0*/ 	.word	0x00003720


	//   ....[70]....
        /*02f4*/ 	.word	0x00006c50


	//   ....[71]....
        /*02f8*/ 	.word	0x00009a60


	//----- nvinfo : EIATTR_REG_RECONFIG
	.align		4
.L_1198:
        /*02fc*/ 	.byte	0x01, 0x54
	.zero		2


	//----- nvinfo : EIATTR_SYSCALL_OFFSETS
	.align		4
        /*0300*/ 	.byte	0x04, 0x46
        /*0302*/ 	.short	(.L_1200 - .L_1199)


	//   ....[0]....
.L_1199:
        /*0304*/ 	.word	0x00000dc0


	//   ....[1]....
        /*0308*/ 	.word	0x00000eb0


	//   ....[2]....
        /*030c*/ 	.word	0x00001010


	//   ....[3]....
        /*0310*/ 	.word	0x00001100


	//----- nvinfo : EIATTR_MBARRIER_INSTR_OFFSETS
	.align		4
.L_1200:
        /*0314*/ 	.byte	0x04, 0x39
        /*0316*/ 	.short	(.L_1202 - .L_1201)


	//   ....[0]....
.L_1201:
        /*0318*/ 	.word	0x00000260
        /*031c*/ 	.word	0x000000ff
        /*0320*/ 	.word	0x00030c00
        /*0324*/ 	.short	0x0100
        /*0326*/ 	.byte	0x06
	.zero		1


	//   ....[1]....
        /*0328*/ 	.word	0x00000350
        /*032c*/ 	.word	0x000000ff
        /*0330*/ 	.word	0x00030c10
        /*0334*/ 	.short	0x0100
        /*0336*/ 	.byte	0x08
	.zero		1


	//   ....[2]....
        /*0338*/ 	.word	0x00000360
        /*033c*/ 	.word	0x000000ff
        /*0340*/ 	.word	0x00030c20
        /*0344*/ 	.short	0x0100
        /*0346*/ 	.byte	0x08
	.zero		1


	//   ....[3]....
        /*0348*/ 	.word	0x00000370
        /*034c*/ 	.word	0x000000ff
        /*0350*/ 	.word	0x00030c18
        /*0354*/ 	.short	0x0100
        /*0356*/ 	.byte	0x08
	.zero		1


	//   ....[4]....
        /*0358*/ 	.word	0x00000380
        /*035c*/ 	.word	0x000000ff
        /*0360*/ 	.word	0x00030c28
        /*0364*/ 	.short	0x0100
        /*0366*/ 	.byte	0x08
	.zero		1


	//   ....[5]....
        /*0368*/ 	.word	0x000004b0
        /*036c*/ 	.word	0x000000ff
        /*0370*/ 	.word	0x00030c30
        /*0374*/ 	.short	0x0100
        /*0376*/ 	.byte	0x08
	.zero		1


	//   ....[6]....
        /*0378*/ 	.word	0x000004c0
        /*037c*/ 	.word	0x000000ff
        /*0380*/ 	.word	0x00030c40
        /*0384*/ 	.short	0x0100
        /*0386*/ 	.byte	0x08
	.zero		1


	//   ....[7]....
        /*0388*/ 	.word	0x000004d0
        /*038c*/ 	.word	0x000000ff
        /*0390*/ 	.word	0x00030c38
        /*0394*/ 	.short	0x0100
        /*0396*/ 	.byte	0x08
	.zero		1


	//   ....[8]....
        /*0398*/ 	.word	0x000004e0
        /*039c*/ 	.word	0x000000ff
        /*03a0*/ 	.word	0x00030c48
        /*03a4*/ 	.short	0x0100
        /*03a6*/ 	.byte	0x08
	.zero		1


	//   ....[9]....
        /*03a8*/ 	.word	0x000011b0
        /*03ac*/ 	.word	0x000000e2
        /*03b0*/ 	.word	0x00030c00
        /*03b4*/ 	.short	0x010a
        /*03b6*/ 	.byte	0x3f
	.zero		1


	//   ....[10]....
        /*03b8*/ 	.word	0x00001330
        /*03bc*/ 	.word	0x000000e2
        /*03c0*/ 	.word	0x00030c00
        /*03c4*/ 	.short	0x010a
        /*03c6*/ 	.byte	0x3f
	.zero		1


	//   ....[11]....
        /*03c8*/ 	.word	0x00001a60
        /*03cc*/ 	.word	0x00000009
        /*03d0*/ 	.word	0x00030c10
        /*03d4*/ 	.short	0x010a
        /*03d6*/ 	.byte	0x3f
	.zero		1


	//   ....[12]....
        /*03d8*/ 	.word	0x00001ad0
        /*03dc*/ 	.word	0x00000009
        /*03e0*/ 	.word	0x00030c10
        /*03e4*/ 	.short	0x010a
        /*03e6*/ 	.byte	0x3f
	.zero		1


	//   ....[13]....
        /*03e8*/ 	.word	0x00001ee0
        /*03ec*/ 	.word	0x00000009
        /*03f0*/ 	.word	0x00030c30
        /*03f4*/ 	.short	0x010a
        /*03f6*/ 	.byte	0x3f
	.zero		1


	//   ....[14]....
        /*03f8*/ 	.word	0x00001f60
        /*03fc*/ 	.word	0x00000009
        /*0400*/ 	.word	0x00030c30
        /*0404*/ 	.short	0x010a
        /*0406*/ 	.byte	0x3f
	.zero		1


	//   ....[15]....
        /*0408*/ 	.word	0x00004690
        /*040c*/ 	.word	0x0000000a
        /*0410*/ 	.word	0x00000000
        /*0414*/ 	.short	0x0101
        /*0416*/ 	.byte	0x3f
	.zero		1


	//   ....[16]....
        /*0418*/ 	.word	0x00004ad0
        /*041c*/ 	.word	0x00000009
        /*0420*/ 	.word	0x00000000
        /*0424*/ 	.short	0x0101
        /*0426*/ 	.byte	0x3f
	.zero		1


	//   ....[17]....
        /*0428*/ 	.word	0x000083f0
        /*042c*/ 	.word	0x0000000c
        /*0430*/ 	.word	0x00030c20
        /*0434*/ 	.short	0x010a
        /*0436*/ 	.byte	0x3f
	.zero		1


	//   ....[18]....
        /*0438*/ 	.word	0x000088a0
        /*043c*/ 	.word	0x0000000c
        /*0440*/ 	.word	0x00030c40
        /*0444*/ 	.short	0x010a
        /*0446*/ 	.byte	0x3f
	.zero		1


	//   ....[19]....
        /*0448*/ 	.word	0x00008ae0
        /*044c*/ 	.word	0x0000000c
        /*0450*/ 	.word	0x00030c28
        /*0454*/ 	.short	0x010a
        /*0456*/ 	.byte	0x3f
	.zero		1


	//   ....[20]....
        /*0458*/ 	.word	0x00008ca0
        /*045c*/ 	.word	0x0000000c
        /*0460*/ 	.word	0x00030c48
        /*0464*/ 	.short	0x010a
        /*0466*/ 	.byte	0x3f
	.zero		1


	//   ....[21]....
        /*0468*/ 	.word	0x00008eb0
        /*046c*/ 	.word	0x0000000c
        /*0470*/ 	.word	0x00030c20
        /*0474*/ 	.short	0x010a
        /*0476*/ 	.byte	0x3f
	.zero		1


	//   ....[22]....
        /*0478*/ 	.word	0x000090d0
        /*047c*/ 	.word	0x0000000c
        /*0480*/ 	.word	0x00030c40
        /*0484*/ 	.short	0x010a
        /*0486*/ 	.byte	0x3f
	.zero		1


	//   ....[23]....
        /*0488*/ 	.word	0x000092e0
        /*048c*/ 	.word	0x0000000c
        /*0490*/ 	.word	0x00030c28
        /*0494*/ 	.short	0x010a
        /*0496*/ 	.byte	0x3f
	.zero		1


	//   ....[24]....
        /*0498*/ 	.word	0x000094f0
        /*049c*/ 	.word	0x0000000d
        /*04a0*/ 	.word	0x00030c40
        /*04a4*/ 	.short	0x010a
        /*04a6*/ 	.byte	0x3f
	.zero		1


	//   ....[25]....
        /*04a8*/ 	.word	0x000098e0
        /*04ac*/ 	.word	0x00000007
        /*04b0*/ 	.word	0x00000000
        /*04b4*/ 	.short	0x010a
        /*04b6*/ 	.byte	0x3f
	.zero		1


	//   ....[26]....
        /*04b8*/ 	.word	0x00009930
        /*04bc*/ 	.word	0x0000000b
        /*04c0*/ 	.word	0x00000000
        /*04c4*/ 	.short	0x010a
        /*04c6*/ 	.byte	0x3f
	.zero		1


	//   ....[27]....
        /*04c8*/ 	.word	0x00009990
        /*04cc*/ 	.word	0x00000009
        /*04d0*/ 	.word	0x00000000
        /*04d4*/ 	.short	0x010a
        /*04d6*/ 	.byte	0x3f
	.zero		1


	//   ....[28]....
        /*04d8*/ 	.word	0x000099c0
        /*04dc*/ 	.word	0x00000003
        /*04e0*/ 	.word	0x00000000
        /*04e4*/ 	.short	0x010a
        /*04e6*/ 	.byte	0x3f
	.zero		1


	//   ....[29]....
        /*04e8*/ 	.word	0x00009a90
        /*04ec*/ 	.word	0x000000e2
        /*04f0*/ 	.word	0x00030c00
        /*04f4*/ 	.short	0x010a
        /*04f6*/ 	.byte	0x3f
	.zero		1


	//   ....[30]....
        /*04f8*/ 	.word	0x00009ae0
        /*04fc*/ 	.word	0x00000009
        /*0500*/ 	.word	0x00030c10
        /*0504*/ 	.short	0x010a
        /*0506*/ 	.byte	0x3f
	.zero		1


	//   ....[31]....
        /*0508*/ 	.word	0x00009b30
        /*050c*/ 	.word	0x00000009
        /*0510*/ 	.word	0x00030c30
        /*0514*/ 	.short	0x010a
        /*0516*/ 	.byte	0x3f
	.zero		1


	//   ....[32]....
        /*0518*/ 	.word	0x00009b80
        /*051c*/ 	.word	0x0000000c
        /*0520*/ 	.word	0x00030c20
        /*0524*/ 	.short	0x010a
        /*0526*/ 	.byte	0x3f
	.zero		1


	//   ....[33]....
        /*0528*/ 	.word	0x00009bd0
        /*052c*/ 	.word	0x0000000c
        /*0530*/ 	.word	0x00030c40
        /*0534*/ 	.short	0x010a
        /*0536*/ 	.byte	0x3f
	.zero		1


	//   ....[34]....
        /*0538*/ 	.word	0x00009c20
        /*053c*/ 	.word	0x0000000c
        /*0540*/ 	.word	0x00030c28
        /*0544*/ 	.short	0x010a
        /*0546*/ 	.byte	0x3f
	.zero		1


	//   ....[35]....
        /*0548*/ 	.word	0x00009c70
        /*054c*/ 	.word	0x0000000c
        /*0550*/ 	.word	0x00030c48
        /*0554*/ 	.short	0x010a
        /*0556*/ 	.byte	0x3f
	.zero		1


	//   ....[36]....
        /*0558*/ 	.word	0x00009cd0
        /*055c*/ 	.word	0x0000000c
        /*0560*/ 	.word	0x00030c20
        /*0564*/ 	.short	0x010a
        /*0566*/ 	.byte	0x3f
	.zero		1


	//   ....[37]....
        /*0568*/ 	.word	0x00009d20
        /*056c*/ 	.word	0x0000000c
        /*0570*/ 	.word	0x00030c40
        /*0574*/ 	.short	0x010a
        /*0576*/ 	.byte	0x3f
	.zero		1


	//   ....[38]....
        /*0578*/ 	.word	0x00009d70
        /*057c*/ 	.word	0x0000000c
        /*0580*/ 	.word	0x00030c28
        /*0584*/ 	.short	0x010a
        /*0586*/ 	.byte	0x3f
	.zero		1


	//   ....[39]....
        /*0588*/ 	.word	0x00009dc0
        /*058c*/ 	.word	0x0000000d
        /*0590*/ 	.word	0x00030c40
        /*0594*/ 	.short	0x010a
        /*0596*/ 	.byte	0x3f
	.zero		1


	//   ....[40]....
        /*0598*/ 	.word	0x00009e90
        /*059c*/ 	.word	0x00000007
        /*05a0*/ 	.word	0x00000000
        /*05a4*/ 	.short	0x010a
        /*05a6*/ 	.byte	0x3f
	.zero		1


	//   ....[41]....
        /*05a8*/ 	.word	0x00009ee0
        /*05ac*/ 	.word	0x0000000b
        /*05b0*/ 	.word	0x00000000
        /*05b4*/ 	.short	0x010a
        /*05b6*/ 	.byte	0x3f
	.zero		1


	//   ....[42]....
        /*05b8*/ 	.word	0x00009f30
        /*05bc*/ 	.word	0x00000009
        /*05c0*/ 	.word	0x00000000
        /*05c4*/ 	.short	0x010a
        /*05c6*/ 	.byte	0x3f
	.zero		1


	//----- nvinfo : EIATTR_NUM_MBARRIERS
	.align		4
.L_1202:
        /*05c8*/ 	.byte	0x03, 0x38
        /*05ca*/ 	.short	0x0009


	//----- nvinfo : EIATTR_EXIT_INSTR_OFFSETS
	.align		4
        /*05cc*/ 	.byte	0x04, 0x1c
        /*05ce*/ 	.short	(.L_1204 - .L_1203)


	//   ....[0]....
.L_1203:
        /*05d0*/ 	.word	0x00009a10


	//----- nvinfo : EIATTR_MAX_THREADS
	.align		4
.L_1204:
        /*05d4*/ 	.byte	0x04, 0x05
        /*05d6*/ 	.short	(.L_1206 - .L_1205)
.L_1205:
        /*05d8*/ 	.word	0x00000180
        /*05dc*/ 	.word	0x00000001
        /*05e0*/ 	.word	0x00000001


	//----- nvinfo : EIATTR_CRS_STACK_SIZE
	.align		4
.L_1206:
        /*05e4*/ 	.byte	0x04, 0x1e
        /*05e6*/ 	.short	(.L_1208 - .L_1207)
.L_1207:
        /*05e8*/ 	.word	0x00000000


	//----- nvinfo : EIATTR_CBANK_PARAM_SIZE
	.align		4
.L_1208:
        /*05ec*/ 	.byte	0x03, 0x19
        /*05ee*/ 	.short	0x06f0


	//----- nvinfo : EIATTR_PARAM_CBANK
	.align		4
        /*05f0*/ 	.byte	0x04, 0x0a
        /*05f2*/ 	.short	(.L_1210 - .L_1209)
	.align		4
.L_1209:
        /*05f4*/ 	.word	index@(.nv.constant0._ZN7cutlass13device_kernelIN5flash11enable_sm90INS1_16FlashAttnBwdSm90INS1_25CollectiveMainloopBwdSm90ILi2ELi2ELi2EN4cute5tupleIJNS5_1CILi1EEES8_S8_EEENS6_IJNS7_ILi128EEESA_NS7_ILi64EEEEEENS_6half_tEfNS_4arch4Sm90ELb0ELb0ELb0ELb1ELb0ELb1ELb0ELb0ELi2ELi1ELi2ELi2ELb0EEENS1_21CollectiveEpilogueBwdISC_SD_SF_Li256ELb1ELb0ELi1EEENS1_19SingleTileSchedulerILb1ELb0ELb0ELi128EEEEEEEEEvNT_6ParamsE)
        /*05f8*/ 	.short	0x0210
        /*05fa*/ 	.short	0x06f0


	//----- nvinfo : EIATTR_SW_WAR
	.align		4
.L_1210:
        /*05fc*/ 	.byte	0x04, 0x36
        /*05fe*/ 	.short	(.L_1212 - .L_1211)
.L_1211:
        /*0600*/ 	.word	0x00000008
.L_1212:


//--------------------- .nv.info._ZN7cutlass13device_kernelIN5flash11enable_sm90INS1_16FlashAttnBwdSm90INS1_25CollectiveMainloopBwdSm90ILi2ELi2ELi2EN4cute5tupleIJNS5_1CILi1EEES8_S8_EEENS6_IJNS7_ILi128EEESA_NS7_ILi64EEEEEENS_6half_tEfNS_4arch4Sm90ELb0ELb0ELb0ELb1ELb1ELb1ELb0ELb0ELi2ELi1ELi2ELi2ELb0EEENS1_21CollectiveEpilogueBwdISC_SD_SF_Li256ELb1ELb0ELi1EEENS1_19SingleTileSchedulerILb1ELb0ELb0ELi128EEEEEEEEEvNT_6ParamsE --------------------------
	.section	.nv.info._ZN7cutlass13device_kernelIN5flash11enable_sm90INS1_16FlashAttnBwdSm90INS1_25CollectiveMainloopBwdSm90ILi2ELi2ELi2EN4cute5tupleIJNS5_1CILi1EEES8_S8_EEENS6_IJNS7_ILi128EEESA_NS7_ILi64EEEEEENS_6half_tEfNS_4arch4Sm90ELb0ELb0ELb0ELb1ELb1ELb1ELb0ELb0ELi2ELi1ELi2ELi2ELb0EEENS1_21CollectiveEpilogueBwdISC_SD_SF_Li256ELb1ELb0ELi1EEENS1_19SingleTileSchedulerILb1ELb0ELb0ELi128EEEEEEEEEvNT_6ParamsE,"",@"SHT_CUDA_INFO"
	.sectionflags	@""
	.align	4


	//----- nvinfo : EIATTR_CUDA_API_VERSION
	.align		4
        /*0000*/ 	.byte	0x04, 0x37
        /*0002*/ 	.short	(.L_1214 - .L_1213)
.L_1213:
        /*0004*/ 	.word	0x00000082


	//----- nvinfo : EIATTR_KPARAM_INFO
	.align		4
.L_1214:
        /*0008*/ 	.byte	0x04, 0x17
        /*000a*/ 	.short	(.L_1216 - .L_1215)
.L_1215:
        /*000c*/ 	.word	0x00000000
        /*0010*/ 	.short	0x0000
        /*0012*/ 	.short	0x0070
        /*0014*/ 	.byte	0x00, 0xf0, 0x01, 0x1a


	//----- nvinfo : EIATTR_SPARSE_MMA_MASK
	.align		4
.L_1216:
        /*0018*/ 	.byte	0x03, 0x50
        /*001a*/ 	.short	0x0000


	//----- nvinfo : EIATTR_MAXREG_COUNT
	.align		4
        /*001c*/ 	.byte	0x03, 0x1b
        /*001e*/ 	.short	0x00a8


	//----- nvinfo : EIATTR_NUM_BARRIERS
	.align		4
        /*0020*/ 	.byte	0x02, 0x4c
        /*0022*/ 	.byte	0x10
	.zero		1


	//----- nvinfo : EIATTR_EXTERNS
	.align		4
        /*0024*/ 	.byte	0x04, 0x0f
        /*0026*/ 	.short	(.L_1218 - .L_1217)


	//   ....[0]....
	.align		4
.L_1217:
        /*0028*/ 	.word	index@(__assertfail)


	//----- nvinfo : EIATTR_ANNOTATIONS
	.align		4
.L_1218:
        /*002c*/ 	.byte	0x04, 0x55
        /*002e*/ 	.short	(.L_1220 - .L_1219)


	//   ....[0]....
.L_1219:
        /* <DEDUP_REMOVED lines=8> */


	//----- nvinfo : EIATTR_MERCURY_ISA_VERSION
	.align		4
.L_1220:
        /*00a0*/ 	.byte	0x03, 0x5f
        /*00a2*/ 	.short	0x0101


	//----- nvinfo : EIATTR_INT_WARP_WIDE_INSTR_OFFSETS
	.align		4
        /*00a4*/ 	.byte	0x04, 0x31
        /*00a6*/ 	.short	(.L_1222 - .L_1221)


	//   ....[0]....
.L_1221:
        /*00a8*/ 	.word	0x00000180


	//   ....[1]....
        /*00ac*/ 	.word	0x00000240


	//   ....[2]....
        /*00b0*/ 	.word	0x00007930


	//   ....[3]....
        /*00b4*/ 	.word	0x00007da0


	//   ....[4]....
        /*00b8*/ 	.word	0x00008370


	//   ....[5]....
        /*00bc*/ 	.word	0x000086f0


	//----- nvinfo : EIATTR_COOP_GROUP_MASK_REGIDS
	.align		4
.L_1222:
        /*00c0*/ 	.byte	0x04, 0x29
        /*00c2*/ 	.short	(.L_1224 - .L_1223)


	//   ....[0]....
.L_1223:
        /*00c4*/ 	.word	0xffffffff


	//   ....[1]....
        /*00c8*/ 	.word	0xffffffff


	//   ....[2]....
        /*00cc*/ 	.word	0xffffffff


	//   ....[3]....
        /*00d0*/ 	.word	0xffffffff


	//   ....[4]....
        /*00d4*/ 	.word	0xffffffff


	//   ....[5]....
        /*00d8*/ 	.word	0xffffffff


	//   ....[6]....
        /*00dc*/ 	.word	0xffffffff


	//   ....[7]....
        /*00e0*/ 	.word	0xffffffff


	//   ....[8]....
        /*00e4*/ 	.word	0xffffffff


	//   ....[9]....
        /*00e8*/ 	.word	0xffffffff


	//   ....[10]....
        /*00ec*/ 	.word	0xffffffff


	//   ....[11]....
        /*00f0*/ 	.word	0xffffffff


	//   ....[12]....
        /*00f4*/ 	.word	0xffffffff


	//   ....[13]....
        /*00f8*/ 	.word	0xffffffff


	//   ....[14]....
        /*00fc*/ 	.word	0xffffffff


	//   ....[15]....
        /*0100*/ 	.word	0xffffffff


	//   ....[16]....
        /*0104*/ 	.word	0xffffffff


	//   ....[17]....
        /*0108*/ 	.word	0xffffffff


	//   ....[18]....
        /*010c*/ 	.word	0xffffffff


	//   ....[19]....
        /*0110*/ 	.word	0xffffffff


	//   ....[20]....
        /*0114*/ 	.word	0xffffffff


	//   ....[21]....
        /*0118*/ 	.word	0xffffffff


	//   ....[22]....
        /*011c*/ 	.word	0xffffffff


	//   ....[23]....
        /*0120*/ 	.word	0xffffffff


	//   ....[24]....
        /*0124*/ 	.word	0xffffffff


	//   ....[25]....
        /*0128*/ 	.word	0xffffffff


	//   ....[26]....
        /*012c*/ 	.word	0xffffffff


	//   ....[27]....
        /*0130*/ 	.word	0xffffffff


	//   ....[28]....
        /*0134*/ 	.word	0xffffffff


	//   ....[29]....
        /*0138*/ 	.word	0xffffffff


	//   ....[30]....
        /*013c*/ 	.word	0xffffffff


	//   ....[31]....
        /*0140*/ 	.word	0xffffffff


	//   ....[32]....
        /*0144*/ 	.word	0xffffffff


	//   ....[33]....
        /*0148*/ 	.word	0xffffffff


	//   ....[34]....
        /*014c*/ 	.word	0xffffffff


	//   ....[35]....
        /*0150*/ 	.word	0xffffffff


	//   ....[36]....
        /*0154*/ 	.word	0xffffffff


	//   ....[37]....
        /*0158*/ 	.word	0xffffffff


	//   ....[38]....
        /*015c*/ 	.word	0xffffffff


	//   ....[39]....
        /*0160*/ 	.word	0xffffffff


	//   ....[40]....
        /*0164*/ 	.word	0xffffffff


	//   ....[41]....
        /*0168*/ 	.word	0xffffffff


	//   ....[42]....
        /*016c*/ 	.word	0xffffffff


	//   ....[43]....
        /*0170*/ 	.word	0xffffffff


	//   ....[44]....
        /*0174*/ 	.word	0xffffffff


	//   ....[45]....
        /*0178*/ 	.word	0xffffffff


	//   ....[46]....
        /*017c*/ 	.word	0xffffffff


	//   ....[47]....
        /*0180*/ 	.word	0xffffffff


	//   ....[48]....
        /*0184*/ 	.word	0xffffffff


	//   ....[49]....
        /*0188*/ 	.word	0xffffffff


	//   ....[50]....
        /*018c*/ 	.word	0xffffffff


	//   ....[51]....
        /*0190*/ 	.word	0xffffffff


	//   ....[52]....
        /*0194*/ 	.word	0xffffffff


	//   ....[53]....
        /*0198*/ 	.word	0xffffffff


	//   ....[54]....
        /*019c*/ 	.word	0xffffffff


	//   ....[55]....
        /*01a0*/ 	.word	0xffffffff


	//   ....[56]....
        /*01a4*/ 	.word	0xffffffff


	//   ....[57]....
        /*01a8*/ 	.word	0xffffffff


	//   ....[58]....
        /*01ac*/ 	.word	0xffffffff


	//   ....[59]....
        /*01b0*/ 	.word	0xffffffff


	//   ....[60]....
        /*01b4*/ 	.word	0xffffffff


	//   ....[61]....
        /*01b8*/ 	.word	0xffffffff


	//   ....[62]....
        /*01bc*/ 	.word	0xffffffff


	//   ....[63]....
        /*01c0*/ 	.word	0xffffffff


	//   ....[64]....
        /*01c4*/ 	.word	0xffffffff


	//   ....[65]....
        /*01c8*/ 	.word	0xffffffff


	//   ....[66]....
        /*01cc*/ 	.word	0xffffffff


	//   ....[67]....
        /*01d0*/ 	.word	0xffffffff


	//   ....[68]....
        /*01d4*/ 	.word	0xffffffff


	//   ....[69]....
        /*01d8*/ 	.word	0xffffffff


	//   ....[70]....
        /*01dc*/ 	.word	0xffffffff


	//   ....[71]....
        /*01e0*/ 	.word	0xffffffff


	//   ....[72]....
        /*01e4*/ 	.word	0xffffffff


	//   ....[73]....
        /*01e8*/ 	.word	0xffffffff


	//   ....[74]....
        /*01ec*/ 	.word	0xffffffff


	//   ....[75]....
        /*01f0*/ 	.word	0xffffffff


	//   ....[76]....
        /*01f4*/ 	.word	0xffffffff


	//   ....[77]....
        /*01f8*/ 	.word	0x0500000f


	//   ....[78]....
        /*01fc*/ 	.word	0x0500000f


	//   ....[79]....
        /*0200*/ 	.word	0x0500000f


	//   ....[80]....
        /*0204*/ 	.word	0x0500000f


	//----- nvinfo : EIATTR_COOP_GROUP_INSTR_OFFSETS
	.align		4
.L_1224:
        /*0208*/ 	.byte	0x04, 0x28
        /*020a*/ 	.short	(.L_1226 - .L_1225)


	//   ....[0]....
.L_1225:
        /*020c*/ 	.word	0x00000060


	//   ....[1]....
        /*0210*/ 	.word	0x00000190


	//   ....[2]....
        /*0214*/ 	.word	0x00000220


	//   ....[3]....
        /*0218*/ 	.word	0x000003a0


	//   ....[4]....
        /*021c*/ 	.word	0x00000610


	//   ....[5]....
        /*0220*/ 	.word	0x00001160


	//   ....[6]....
        /*0224*/ 	.word	0x00002020


	//   ....[7]....
        /*0228*/ 	.word	0x00002060


	//   ....[8]....
        /*022c*/ 	.word	0x000020a0


	//   ....[9]....
        /*0230*/ 	.word	0x00002100


	//   ....[10]....
        /*0234*/ 	.word	0x000021d0


	//   ....[11]....
        /*0238*/ 	.word	0x00002220


	//   ....[12]....
        /*023c*/ 	.word	0x00002260


	//   ....[13]....
        /*0240*/ 	.word	0x000022a0


	//   ....[14]....
        /*0244*/ 	.word	0x000022e0


	//   ....[15]....
        /*0248*/ 	.word	0x00002320


	//   ....[16]....
        /*024c*/ 	.word	0x00002360


	//   ....[17]....
        /*0250*/ 	.word	0x000023c0


	//   ....[18]....
        /*0254*/ 	.word	0x00002430


	//   ....[19]....
        /*0258*/ 	.word	0x00002470


	//   ....[20]....
        /*025c*/ 	.word	0x000024a0


	//   ....[21]....
        /*0260*/ 	.word	0x000024e0


	//   ....[22]....
        /*0264*/ 	.word	0x00002510


	//   ....[23]....
        /*0268*/ 	.word	0x00002580


	//   ....[24]....
        /*026c*/ 	.word	0x000025c0


	//   ....[25]....
        /*0270*/ 	.word	0x00002630


	//   ....[26]....
        /*0274*/ 	.word	0x00002680


	//   ....[27]....
        /*0278*/ 	.word	0x000026c0


	//   ....[28]....
        /*027c*/ 	.word	0x00002710


	//   ....[29]....
        /*0280*/ 	.word	0x00002750


	//   ....[30]....
        /*0284*/ 	.word	0x000027d0


	//   ....[31]....
        /*0288*/ 	.word	0x00002810


	//   ....[32]....
        /*028c*/ 	.word	0x00002850


	//   ....[33]....
        /*0290*/ 	.word	0x00002a80


	//   ....[34]....
        /*0294*/ 	.word	0x00002ad0


	//   ....[35]....
        /*0298*/ 	.word	0x00002b10


	//   ....[36]....
        /*029c*/ 	.word	0x00002bc0


	//   ....[37]....
        /*02a0*/ 	.word	0x00002bf0


	//   ....[38]....
        /*02a4*/ 	.word	0x00003050


	//   ....[39]....
        /*02a8*/ 	.word	0x00003060


	//   ....[40]....
        /*02ac*/ 	.word	0x00003070


	//   ....[41]....
        /*02b0*/ 	.word	0x00003080


	//   ....[42]....
        /*02b4*/ 	.word	0x00003090


	//   ....[43]....
        /*02b8*/ 	.word	0x000030a0


	//   ....[44]....
        /*02bc*/ 	.word	0x000030d0


	//   ....[45]....
        /*02c0*/ 	.word	0x00003100


	//   ....[46]....
        /*02c4*/ 	.word	0x00003140


	//   ....[47]....
        /*02c8*/ 	.word	0x00003180


	//   ....[48]....
        /*02cc*/ 	.word	0x000031c0


	//   ....[49]....
        /*02d0*/ 	.word	0x00003200


	//   ....[50]....
        /*02d4*/ 	.word	0x00003240


	//   ....[51]....
        /*02d8*/ 	.word	0x00003280


	//   ....[52]....
        /*02dc*/ 	.word	0x000032c0


	//   ....[53]....
        /*02e0*/ 	.word	0x00003320


	//   ....[54]....
        /*02e4*/ 	.word	0x00003360


	//   ....[55]....
        /*02e8*/ 	.word	0x000033a0


	//   ....[56]....
        /*02ec*/ 	.word	0x000033e0


	//   ....[57]....
        /*02f0*/ 	.word	0x00003420


	//   ....[58]....
        /*02f4*/ 	.word	0x00003460


	//   ....[59]....
        /*02f8*/ 	.word	0x000034a0


	//   ....[60]....
        /*02fc*/ 	.word	0x000034e0


	//   ....[61]....
        /*0300*/ 	.word	0x00003520


	//   ....[62]....
        /*0304*/ 	.word	0x00003560


	//   ....[63]....
        /*0308*/ 	.word	0x000035a0


	//   ....[64]....
        /*030c*/ 	.word	0x000035e0


	//   ....[65]....
        /*0310*/ 	.word	0x00003620


	//   ....[66]....
        /*0314*/ 	.word	0x00003660


	//   ....[67]....
        /*0318*/ 	.word	0x000036a0


	//   ....[68]....
        /*031c*/ 	.word	0x000036e0


	//   ....[69]....
        /*0320*/ 	.word	0x00003720


	//   ....[70]....
        /*0324*/ 	.word	0x00006c50


	//   ....[71]....
        /*0328*/ 	.word	0x000075d0


	//   ....[72]....
        /*032c*/ 	.word	0x00007860


	//   ....[73]....
        /*0330*/ 	.word	0x00007aa0


	//   ....[74]....
        /*0334*/ 	.word	0x00007cd0


	//   ....[75]....
        /*0338*/ 	.word	0x00007f80


	//   ....[76]....
        /*033c*/ 	.word	0x000082b0


	//   ....[77]....
        /*0340*/ 	.word	0x0000a260


	//   ....[78]....
        /*0344*/ 	.word	0x0000a3b0


	//   ....[79]....
        /*0348*/ 	.word	0x0000a420


	//   ....[80]....
        /*034c*/ 	.word	0x0000a490


	//----- nvinfo : EIATTR_REG_RECONFIG
	.align		4
.L_1226:
        /*0350*/ 	.byte	0x01, 0x54
	.zero		2


	//----- nvinfo : EIATTR_SYSCALL_OFFSETS
	.align		4
        /*0354*/ 	.byte	0x04, 0x46
        /*0356*/ 	.short	(.L_1228 - .L_1227)


	//   ....[0]....
.L_1227:
        /*0358*/ 	.word	0x00000dc0


	//   ....[1]....
        /*035c*/ 	.word	0x00000eb0


	//   ....[2]....
        /*0360*/ 	.word	0x00001010


	//   ....[3]....
        /*0364*/ 	.word	0x00001100


	//----- nvinfo : EIATTR_MBARRIER_INSTR_OFFSETS
	.align		4
.L_1228:
        /*0368*/ 	.byte	0x04, 0x39
        /*036a*/ 	.short	(.L_1230 - .L_1229)


	//   ....[0]....
.L_1229:
        /*036c*/ 	.word	0x00000260
        /*0370*/ 	.word	0x000000ff
        /*0374*/ 	.word	0x00030c00
        /*0378*/ 	.short	0x0100
        /*037a*/ 	.byte	0x06
	.zero		1


	//   ....[1]....
        /*037c*/ 	.word	0x00000350
        /*0380*/ 	.word	0x000000ff
        /*0384*/ 	.word	0x00030c10
        /*0388*/ 	.short	0x0100
        /*038a*/ 	.byte	0x08
	.zero		1


	//   ....[2]....
        /*038c*/ 	.word	0x00000360
        /*0390*/ 	.word	0x000000ff
        /*0394*/ 	.word	0x00030c20
        /*0398*/ 	.short	0x0100
        /*039a*/ 	.byte	0x08
	.zero		1


	//   ....[3]....
        /*039c*/ 	.word	0x00000370
        /*03a0*/ 	.word	0x000000ff
        /*03a4*/ 	.word	0x00030c18
        /*03a8*/ 	.short	0x0100
        /*03aa*/ 	.byte	0x08
	.zero		1


	//   ....[4]....
        /*03ac*/ 	.word	0x00000380
        /*03b0*/ 	.word	0x000000ff
        /*03b4*/ 	.word	0x00030c28
        /*03b8*/ 	.short	0x0100
        /*03ba*/ 	.byte	0x08
	.zero		1


	//   ....[5]....
        /*03bc*/ 	.word	0x000004b0
        /*03c0*/ 	.word	0x000000ff
        /*03c4*/ 	.word	0x00030c30
        /*03c8*/ 	.short	0x0100
        /*03ca*/ 	.byte	0x08
	.zero		1


	//   ....[6]....
        /*03cc*/ 	.word	0x000004c0
        /*03d0*/ 	.word	0x000000ff
        /*03d4*/ 	.word	0x00030c40
        /*03d8*/ 	.short	0x0100
        /*03da*/ 	.byte	0x08
	.zero		1


	//   ....[7]....
        /*03dc*/ 	.word	0x000004d0
        /*03e0*/ 	.word	0x000000ff
        /*03e4*/ 	.word	0x00030c38
        /*03e8*/ 	.short	0x0100
        /*03ea*/ 	.byte	0x08
	.zero		1


	//   ....[8]....
        /*03ec*/ 	.word	0x000004e0
        /*03f0*/ 	.word	0x000000ff
        /*03f4*/ 	.word	0x00030c48
        /*03f8*/ 	.short	0x0100
        /*03fa*/ 	.byte	0x08
	.zero		1


	//   ....[9]....
        /*03fc*/ 	.word	0x000011b0
        /*0400*/ 	.word	0x000000e2
        /*0404*/ 	.word	0x00030c00
        /*0408*/ 	.short	0x010a
        /*040a*/ 	.byte	0x3f
	.zero		1


	//   ....[10]....
        /*040c*/ 	.word	0x00001330
        /*0410*/ 	.word	0x000000e2
        /*0414*/ 	.word	0x00030c00
        /*0418*/ 	.short	0x010a
        /*041a*/ 	.byte	0x3f
	.zero		1


	//   ....[11]....
        /*041c*/ 	.word	0x00001a60
        /*0420*/ 	.word	0x00000009
        /*0424*/ 	.word	0x00030c10
        /*0428*/ 	.short	0x010a
        /*042a*/ 	.byte	0x3f
	.zero		1


	//   ....[12]....
        /*042c*/ 	.word	0x00001ad0
        /*0430*/ 	.word	0x00000009
        /*0434*/ 	.word	0x00030c10
        /*0438*/ 	.short	0x010a
        /*043a*/ 	.byte	0x3f
	.zero		1


	//   ....[13]....
        /*043c*/ 	.word	0x00001ee0
        /*0440*/ 	.word	0x00000009
        /*0444*/ 	.word	0x00030c30
        /*0448*/ 	.short	0x010a
        /*044a*/ 	.byte	0x3f
	.zero		1


	//   ....[14]....
        /*044c*/ 	.word	0x00001f60
        /*0450*/ 	.word	0x00000009
        /*0454*/ 	.word	0x00030c30
        /*0458*/ 	.short	0x010a
        /*045a*/ 	.byte	0x3f
	.zero		1


	//   ....[15]....
        /*045c*/ 	.word	0x00004690
        /*0460*/ 	.word	0x0000000a
        /*0464*/ 	.word	0x00000000
        /*0468*/ 	.short	0x0101
        /*046a*/ 	.byte	0x3f
	.zero		1


	//   ....[16]....
        /*046c*/ 	.word	0x00004ad0
        /*0470*/ 	.word	0x00000009
        /*0474*/ 	.word	0x00000000
        /*0478*/ 	.short	0x0101
        /*047a*/ 	.byte	0x3f
	.zero		1


	//   ....[17]....
        /*047c*/ 	.word	0x00008bf0
        /*0480*/ 	.word	0x0000000c
        /*0484*/ 	.word	0x00030c20
        /*0488*/ 	.short	0x010a
        /*048a*/ 	.byte	0x3f
	.zero		1


	//   ....[18]....
        /*048c*/ 	.word	0x000090a0
        /*0490*/ 	.word	0x0000000c
        /*0494*/ 	.word	0x00030c40
        /*0498*/ 	.short	0x010a
        /*049a*/ 	.byte	0x3f
	.zero		1


	//   ....[19]....
        /*049c*/ 	.word	0x000092e0
        /*04a0*/ 	.word	0x0000000c
        /*04a4*/ 	.word	0x00030c28
        /*04a8*/ 	.short	0x010a
        /*04aa*/ 	.byte	0x3f
	.zero		1


	//   ....[20]....
        /*04ac*/ 	.word	0x000094a0
        /*04b0*/ 	.word	0x0000000c
        /*04b4*/ 	.word	0x00030c48
        /*04b8*/ 	.short	0x010a
        /*04ba*/ 	.byte	0x3f
	.zero		1


	//   ....[21]....
        /*04bc*/ 	.word	0x000096b0
        /*04c0*/ 	.word	0x0000000c
        /*04c4*/ 	.word	0x00030c20
        /*04c8*/ 	.short	0x010a
        /*04ca*/ 	.byte	0x3f
	.zero		1


	//   ....[22]....
        /*04cc*/ 	.word	0x000098d0
        /*04d0*/ 	.word	0x0000000c
        /*04d4*/ 	.word	0x00030c40
        /*04d8*/ 	.short	0x010a
        /*04da*/ 	.byte	0x3f
	.zero		1


	//   ....[23]....
        /*04dc*/ 	.word	0x00009ae0
        /*04e0*/ 	.word	0x0000000c
        /*04e4*/ 	.word	0x00030c28
        /*04e8*/ 	.short	0x010a
        /*04ea*/ 	.byte	0x3f
	.zero		1


	//   ....[24]....
        /*04ec*/ 	.word	0x00009cf0
        /*04f0*/ 	.word	0x0000000d
        /*04f4*/ 	.word	0x00030c40
        /*04f8*/ 	.short	0x010a
        /*04fa*/ 	.byte	0x3f
	.zero		1


	//   ....[25]....
        /*04fc*/ 	.word	0x0000a0e0
        /*0500*/ 	.word	0x00000007
        /*0504*/ 	.word	0x00000000
        /*0508*/ 	.short	0x010a
        /*050a*/ 	.byte	0x3f
	.zero		1


	//   ....[26]....
        /*050c*/ 	.word	0x0000a130
        /*0510*/ 	.word	0x0000000b
        /*0514*/ 	.word	0x00000000
        /*0518*/ 	.short	0x010a
        /*051a*/ 	.byte	0x3f
	.zero		1


	//   ....[27]....
        /*051c*/ 	.word	0x0000a190
        /*0520*/ 	.word	0x00000009
        /*0524*/ 	.word	0x00000000
        /*0528*/ 	.short	0x010a
        /*052a*/ 	.byte	0x3f
	.zero		1


	//   ....[28]....
        /*052c*/ 	.word	0x0000a1c0
        /*0530*/ 	.word	0x00000003
        /*0534*/ 	.word	0x00000000
        /*0538*/ 	.short	0x010a
        /*053a*/ 	.byte	0x3f
	.zero		1


	//   ....[29]....
        /*053c*/ 	.word	0x0000a290
        /*0540*/ 	.word	0x000000e2
        /*0544*/ 	.word	0x00030c00
        /*0548*/ 	.short	0x010a
        /*054a*/ 	.byte	0x3f
	.zero		1


	//   ....[30]....
        /*054c*/ 	.word	0x0000a2e0
        /*0550*/ 	.word	0x00000009
        /*0554*/ 	.word	0x00030c10
        /*0558*/ 	.short	0x010a
        /*055a*/ 	.byte	0x3f
	.zero		1


	//   ....[31]....
        /*055c*/ 	.word	0x0000a330
        /*0560*/ 	.word	0x00000009
        /*0564*/ 	.word	0x00030c30
        /*0568*/ 	.short	0x010a
        /*056a*/ 	.byte	0x3f
	.zero		1


	//   ....[32]....
        /*056c*/ 	.word	0x0000a4d0
        /*0570*/ 	.word	0x0000000c
        /*0574*/ 	.word	0x00030c20
        /*0578*/ 	.short	0x010a
        /*057a*/ 	.byte	0x3f
	.zero		1


	//   ....[33]....
        /*057c*/ 	.word	0x0000a520
        /*0580*/ 	.word	0x0000000c
        /*0584*/ 	.word	0x00030c40
        /*0588*/ 	.short	0x010a
        /*058a*/ 	.byte	0x3f
	.zero		1


	//   ....[34]....
        /*058c*/ 	.word	0x0000a570
        /*0590*/ 	.word	0x0000000c
        /*0594*/ 	.word	0x00030c28
        /*0598*/ 	.short	0x010a
        /*059a*/ 	.byte	0x3f
	.zero		1


	//   ....[35]....
        /*059c*/ 	.word	0x0000a5c0
        /*05a0*/ 	.word	0x0000000c
        /*05a4*/ 	.word	0x00030c48
        /*05a8*/ 	.short	0x010a
        /*05aa*/ 	.byte	0x3f
	.zero		1


	//   ....[36]....
        /*05ac*/ 	.word	0x0000a620
        /*05b0*/ 	.word	0x0000000c
        /*05b4*/ 	.word	0x00030c20
        /*05b8*/ 	.short	0x010a
        /*05ba*/ 	.byte	0x3f
	.zero		1


	//   ....[37]....
        /*05bc*/ 	.word	0x0000a670
        /*05c0*/ 	.word	0x0000000c
        /*05c4*/ 	.word	0x00030c40
        /*05c8*/ 	.short	0x010a
        /*05ca*/ 	.byte	0x3f
	.zero		1


	//   ....[38]....
        /*05cc*/ 	.word	0x0000a6c0
        /*05d0*/ 	.word	0x0000000c
        /*05d4*/ 	.word	0x00030c28
        /*05d8*/ 	.short	0x010a
        /*05da*/ 	.byte	0x3f
	.zero		1


	//   ....[39]....
        /*05dc*/ 	.word	0x0000a710
        /*05e0*/ 	.word	0x0000000d
        /*05e4*/ 	.word	0x00030c40
        /*05e8*/ 	.short	0x010a
        /*05ea*/ 	.byte	0x3f
	.zero		1


	//   ....[40]....
        /*05ec*/ 	.word	0x0000a7e0
        /*05f0*/ 	.word	0x00000007
        /*05f4*/ 	.word	0x00000000
        /*05f8*/ 	.short	0x010a
        /*05fa*/ 	.byte	0x3f
	.zero		1


	//   ....[41]....
        /*05fc*/ 	.word	0x0000a830
        /*0600*/ 	.word	0x0000000b
        /*0604*/ 	.word	0x00000000
        /*0608*/ 	.short	0x010a
        /*060a*/ 	.byte	0x3f
	.zero		1


	//   ....[42]....
        /*060c*/ 	.word	0x0000a880
        /*0610*/ 	.word	0x00000009
        /*0614*/ 	.word	0x00000000
        /*0618*/ 	.short	0x010a
        /*061a*/ 	.byte	0x3f
	.zero		1


	//----- nvinfo : EIATTR_NUM_MBARRIERS
	.align		4
.L_1230:
        /*061c*/ 	.byte	0x03, 0x38
        /*061e*/ 	.short	0x0009


	//----- nvinfo : EIATTR_EXIT_INSTR_OFFSETS
	.align		4
        /*0620*/ 	.byte	0x04, 0x1c
        /*0622*/ 	.short	(.L_1232 - .L_1231)


	//   ....[0]....
.L_1231:
        /*0624*/ 	.word	0x0000a210


	//----- nvinfo : EIATTR_MAX_THREADS
	.align		4
.L_1232:
        /*0628*/ 	.byte	0x04, 0x05
        /*062a*/ 	.short	(.L_1234 - .L_1233)
.L_1233:
        /*062c*/ 	.word	0x00000180
        /*0630*/ 	.word	0x00000001
        /*0634*/ 	.word	0x00000001


	//----- nvinfo : EIATTR_CRS_STACK_SIZE
	.align		4
.L_1234:
        /*0638*/ 	.byte	0x04, 0x1e
        /*063a*/ 	.short	(.L_1236 - .L_1235)
.L_1235:
        /*063c*/ 	.word	0x00000000


	//----- nvinfo : EIATTR_CBANK_PARAM_SIZE
	.align		4
.L_1236:
        /*0640*/ 	.byte	0x03, 0x19
        /*0642*/ 	.short	0x06f0


	//----- nvinfo : EIATTR_PARAM_CBANK
	.align		4
        /*0644*/ 	.byte	0x04, 0x0a
        /*0646*/ 	.short	(.L_1238 - .L_1237)
	.align		4
.L_1237:
        /*0648*/ 	.word	index@(.nv.constant0._ZN7cutlass13device_kernelIN5flash11enable_sm90INS1_16FlashAttnBwdSm90INS1_25CollectiveMainloopBwdSm90ILi2ELi2ELi2EN4cute5tupleIJNS5_1CILi1EEES8_S8_EEENS6_IJNS7_ILi128EEESA_NS7_ILi64EEEEEENS_6half_tEfNS_4arch4Sm90ELb0ELb0ELb0ELb1ELb1ELb1ELb0ELb0ELi2ELi1ELi2ELi2ELb0EEENS1_21CollectiveEpilogueBwdISC_SD_SF_Li256ELb1ELb0ELi1EEENS1_19SingleTileSchedulerILb1ELb0ELb0ELi128EEEEEEEEEvNT_6ParamsE)
        /*064c*/ 	.short	0x0210
        /*064e*/ 	.short	0x06f0


	//----- nvinfo : EIATTR_SW_WAR
	.align		4
.L_1238:
        /*0650*/ 	.byte	0x04, 0x36
        /*0652*/ 	.short	(.L_1240 - .L_1239)
.L_1239:
        /*0654*/ 	.word	0x00000008
.L_1240:


//--------------------- .nv.info._ZN7cutlass13device_kernelIN5flash11enable_sm90INS1_16FlashAttnBwdSm90INS1_25CollectiveMainloopBwdSm90ILi2ELi2ELi2EN4cute5tupleIJNS5_1CILi1EEES8_S8_EEENS6_IJNS7_ILi128EEESA_NS7_ILi64EEEEEENS_6half_tEfNS_4arch4Sm90ELb0ELb0ELb0ELb1ELb0ELb1ELb0ELb0ELi2ELi1ELi2ELi2ELb0EEENS1_24CollectiveEpilogueBwdGQAISC_fSF_Li256ELb1ELb0EEENS1_19SingleTileSchedulerILb1ELb0ELb0ELi128EEEEEEEEEvNT_6ParamsE --------------------------
	.section	.nv.info._ZN7cutlass13device_kernelIN5flash11enable_sm90INS1_16FlashAttnBwdSm90INS1_25CollectiveMainloopBwdSm90ILi2ELi2ELi2EN4cute5tupleIJNS5_1CILi1EEES8_S8_EEENS6_IJNS7_ILi128EEESA_NS7_ILi64EEEEEENS_6half_tEfNS_4arch4Sm90ELb0ELb0ELb0ELb1ELb0ELb1ELb0ELb0ELi2ELi1ELi2ELi2ELb0EEENS1_24CollectiveEpilogueBwdGQAISC_fSF_Li256ELb1ELb0EEENS1_19SingleTileSchedulerILb1ELb0ELb0ELi128EEEEEEEEEvNT_6ParamsE,"",@"SHT_CUDA_INFO"
	.sectionflags	@""
	.align	4


	//----- nvinfo : EIATTR_CUDA_API_VERSION
	.align		4
        /*0000*/ 	.byte	0x04, 0x37
        /*0002*/ 	.short	(.L_1242 - .L_1241)
.L_1241:
        /*0004*/ 	.word	0x00000082


	//----- nvinfo : EIATTR_KPARAM_INFO
	.align		4
.L_1242:
        /*0008*/ 	.byte	0x04, 0x17
        /*000a*/ 	.short	(.L_1244 - .L_1243)
.L_1243:
        /*000c*/ 	.word	0x00000000
        /*0010*/ 	.short	0x0000
        /*0012*/ 	.short	0x0070
        /*0014*/ 	.byte	0x00, 0xf0, 0x01, 0x1a


	//----- nvinfo : EIATTR_SPARSE_MMA_MASK
	.align		4
.L_1244:
        /*0018*/ 	.byte	0x03, 0x50
        /*001a*/ 	.short	0x0000


	//----- nvinfo : EIATTR_MAXREG_COUNT
	.align		4
        /*001c*/ 	.byte	0x03, 0x1b
        /*001e*/ 	.short	0x00a8


	//----- nvinfo : EIATTR_NUM_BARRIERS
	.align		4
        /*0020*/ 	.byte	0x02, 0x4c
        /*0022*/ 	.byte	0x10
	.zero		1


	//----- nvinfo : EIATTR_EXTERNS
	.align		4
        /*0024*/ 	.byte	0x04, 0x0f
        /*0026*/ 	.short	(.L_1246 - .L_1245)


	//   ....[0]....
	.align		4
.L_1245:
        /*0028*/ 	.word	index@(__assertfail)


	//----- nvinfo : EIATTR_ANNOTATIONS
	.align		4
.L_1246:
        /*002c*/ 	.byte	0x04, 0x55
        /*002e*/ 	.short	(.L_1248 - .L_1247)


	//   ....[0]....
.L_1247:
        /*0030*/ 	.word	0x00000001
        /*0034*/ 	.byte	0x60, 0x05, 0x00, 0x00, 0x01, 0x00, 0x00, 0x00, 0xd0, 0x07, 0x00, 0x00, 0x01, 0x00, 0x00, 0x00
        /*0044*/ 	.byte	0x50, 0x13, 0x00, 0x00, 0x01, 0x00, 0x00, 0x00, 0x00, 0x19, 0x00, 0x00, 0x01, 0x00, 0x00, 0x00
        /*0054*/ 	.byte	0x40, 0x19, 0x00, 0x00, 0x01, 0x00, 0x00, 0x00, 0x80, 0x19, 0x00, 0x00, 0x01, 0x00, 0x00, 0x00
        /*0064*/ 	.byte	0x20, 0x1b, 0x00, 0x00, 0x01, 0x00, 0x00, 0x00, 0x50, 0x1b, 0x00, 0x00, 0x01, 0x00, 0x00, 0x00
        /*0074*/ 	.byte	0x70, 0x1b, 0x00, 0x00, 0x01, 0x00, 0x00, 0x00, 0x50, 0x4d, 0x00, 0x00, 0x01, 0x00, 0x00, 0x00
        /*0084*/ 	.byte	0x60, 0x76, 0x00, 0x00, 0x01, 0x00, 0x00, 0x00, 0x90, 0x76, 0x00, 0x00, 0x01, 0x00, 0x00, 0x00
        /*0094*/ 	.byte	0x70, 0x81, 0x00, 0x00


	//----- nvinfo : EIATTR_MERCURY_ISA_VERSION
	.align		4
.L_1248:
        /*0098*/ 	.byte	0x03, 0x5f
        /*009a*/ 	.short	0x0101


	//----- nvinfo : EIATTR_INT_WARP_WIDE_INSTR_OFFSETS
	.align		4
        /*009c*/ 	.byte	0x04, 0x31
        /*009e*/ 	.short	(.L_1250 - .L_1249)


	//   ....[0]....
.L_1249:
        /*00a0*/ 	.word	0x00000180


	//   ....[1]....
        /*00a4*/ 	.word	0x00000240


	//   ....[2]....
        /*00a8*/ 	.word	0x00006870


	//----- nvinfo : EIATTR_COOP_GROUP_MASK_REGIDS
	.align		4
.L_1250:
        /*00ac*/ 	.byte	0x04, 0x29
        /*00ae*/ 	.short	(.L_1252 - .L_1251)


	//   ....[0]....
.L_1251:
        /*00b0*/ 	.word	0xffffffff


	//   ....[1]....
        /*00b4*/ 	.word	0xffffffff


	//   ....[2]....
        /*00b8*/ 	.word	0xffffffff


	//   ....[3]....
        /*00bc*/ 	.word	0xffffffff


	//   ....[4]....
        /*00c0*/ 	.word	0xffffffff


	//   ....[5]....
        /*00c4*/ 	.word	0xffffffff


	//   ....[6]....
        /*00c8*/ 	.word	0xffffffff


	//   ....[7]....
        /*00cc*/ 	.word	0xffffffff


	//   ....[8]....
        /*00d0*/ 	.word	0xffffffff


	//   ....[9]....
        /*00d4*/ 	.word	0xffffffff


	//   ....[10]....
        /*00d8*/ 	.word	0xffffffff


	//   ....[11]....
        /*00dc*/ 	.word	0xffffffff


	//   ....[12]....
        /*00e0*/ 	.word	0xffffffff


	//   ....[13]....
        /*00e4*/ 	.word	0xffffffff


	//   ....[14]....
        /*00e8*/ 	.word	0xffffffff


	//   ....[15]....
        /*00ec*/ 	.word	0xffffffff


	//   ....[16]....
        /*00f0*/ 	.word	0xffffffff


	//   ....[17]....
        /*00f4*/ 	.word	0xffffffff


	//   ....[18]....
        /*00f8*/ 	.word	0xffffffff


	//   ....[19]....
        /*00fc*/ 	.word	0xffffffff


	//   ....[20]....
        /*0100*/ 	.word	0xffffffff


	//   ....[21]....
        /*0104*/ 	.word	0xffffffff


	//   ....[22]....
        /*0108*/ 	.word	0xffffffff


	//   ....[23]....
        /*010c*/ 	.word	0xffffffff


	//   ....[24]....
        /*0110*/ 	.word	0xffffffff


	//   ....[25]....
        /*0114*/ 	.word	0xffffffff


	//   ....[26]....
        /*0118*/ 	.word	0xffffffff


	//   ....[27]....
        /*011c*/ 	.word	0xffffffff


	//   ....[28]....
        /*0120*/ 	.word	0xffffffff


	//   ....[29]....
        /*0124*/ 	.word	0xffffffff


	//   ....[30]....
        /*0128*/ 	.word	0xffffffff


	//   ....[31]....
        /*012c*/ 	.word	0xffffffff


	//   ....[32]....
        /*0130*/ 	.word	0xffffffff


	//   ....[33]....
        /*0134*/ 	.word	0xffffffff


	//   ....[34]....
        /*0138*/ 	.word	0xffffffff


	//   ....[35]....
        /*013c*/ 	.word	0xffffffff


	//   ....[36]....
        /*0140*/ 	.word	0xffffffff


	//   ....[37]....
        /*0144*/ 	.word	0xffffffff


	//   ....[38]....
        /*0148*/ 	.word	0xffffffff


	//   ....[39]....
        /*014c*/ 	.word	0xffffffff


	//   ....[40]....
        /*0150*/ 	.word	0xffffffff


	//   ....[41]....
        /*0154*/ 	.word	0xffffffff


	//   ....[42]....
        /*0158*/ 	.word	0xffffffff


	//   ....[43]....
        /*015c*/ 	.word	0xffffffff


	//   ....[44]....
        /*0160*/ 	.word	0xffffffff


	//   ....[45]....
        /*0164*/ 	.word	0xffffffff


	//   ....[46]....
        /*0168*/ 	.word	0xffffffff


	//   ....[47]....
        /*016c*/ 	.word	0xffffffff


	//   ....[48]....
        /*0170*/ 	.word	0xffffffff


	//   ....[49]....
        /*0174*/ 	.word	0xffffffff


	//   ....[50]....
        /*0178*/ 	.word	0xffffffff


	//   ....[51]....
        /*017c*/ 	.word	0xffffffff


	//   ....[52]....
        /*0180*/ 	.word	0xffffffff


	//   ....[53]....
        /*0184*/ 	.word	0xffffffff


	//   ....[54]....
        /*0188*/ 	.word	0xffffffff


	//   ....[55]....
        /*018c*/ 	.word	0xffffffff


	//   ....[56]....
        /*0190*/ 	.word	0xffffffff


	//   ....[57]....
        /*0194*/ 	.word	0xffffffff


	//   ....[58]....
        /*0198*/ 	.word	0xffffffff


	//   ....[59]....
        /*019c*/ 	.word	0xffffffff


	//   ....[60]....
        /*01a0*/ 	.word	0xffffffff


	//   ....[61]....
        /*01a4*/ 	.word	0xffffffff


	//   ....[62]....
        /*01a8*/ 	.word	0xffffffff


	//   ....[63]....
        /*01ac*/ 	.word	0xffffffff


	//   ....[64]....
        /*01b0*/ 	.word	0xffffffff


	//   ....[65]....
        /*01b4*/ 	.word	0xffffffff


	//   ....[66]....
        /*01b8*/ 	.word	0xffffffff


	//   ....[67]....
        /*01bc*/ 	.word	0xffffffff


	//   ....[68]....
        /*01c0*/ 	.word	0xffffffff


	//   ....[69]....
        /*01c4*/ 	.word	0xffffffff


	//   ....[70]....
        /*01c8*/ 	.word	0xffffffff


	//   ....[71]....
        /*01cc*/ 	.word	0x0500000f


	//----- nvinfo : EIATTR_COOP_GROUP_INSTR_OFFSETS
	.align		4
.L_1252:
        /*01d0*/ 	.byte	0x04, 0x28
        /*01d2*/ 	.short	(.L_1254 - .L_1253)


	//   ....[0]....
.L_1253:
        /*01d4*/ 	.word	0x00000060


	//   ....[1]....
        /*01d8*/ 	.word	0x00000190


	//   ....[2]....
        /*01dc*/ 	.word	0x00000220


	//   ....[3]....
        /*01e0*/ 	.word	0x000003a0


	//   ....[4]....
        /*01e4*/ 	.word	0x00000610


	//   ....[5]....
        /*01e8*/ 	.word	0x00001160


	//   ....[6]....
        /*01ec*/ 	.word	0x00002020


	//   ....[7]....
        /*01f0*/ 	.word	0x00002060


	//   ....[8]....
        /*01f4*/ 	.word	0x000020a0


	//   ....[9]....
        /*01f8*/ 	.word	0x00002100


	//   ....[10]....
        /*01fc*/ 	.word	0x000021d0


	//   ....[11]....
        /*0200*/ 	.word	0x00002220


	//   ....[12]....
        /*0204*/ 	.word	0x00002260


	//   ....[13]....
        /*0208*/ 	.word	0x000022a0


	//   ....[14]....
        /*020c*/ 	.word	0x000022e0


	//   ....[15]....
        /*0210*/ 	.word	0x00002320


	//   ....[16]....
        /*0214*/ 	.word	0x00002360


	//   ....[17]....
        /*0218*/ 	.word	0x000023c0


	//   ....[18]....
        /*021c*/ 	.word	0x00002430


	//   ....[19]....
        /*0220*/ 	.word	0x00002470


	//   ....[20]....
        /*0224*/ 	.word	0x000024a0


	//   ....[21]....
        /*0228*/ 	.word	0x000024e0


	//   ....[22]....
        /*022c*/ 	.word	0x00002510


	//   ....[23]....
        /*0230*/ 	.word	0x00002580


	//   ....[24]....
        /*0234*/ 	.word	0x000025c0


	//   ....[25]....
        /*0238*/ 	.word	0x00002630


	//   ....[26]....
        /*023c*/ 	.word	0x00002680


	//   ....[27]....
        /*0240*/ 	.word	0x000026c0


	//   ....[28]....
        /*0244*/ 	.word	0x00002710


	//   ....[29]....
        /*0248*/ 	.word	0x00002750


	//   ....[30]....
        /*024c*/ 	.word	0x000027d0


	//   ....[31]....
        /*0250*/ 	.word	0x00002810


	//   ....[32]....
        /*0254*/ 	.word	0x00002850


	//   ....[33]....
        /*0258*/ 	.word	0x00002a80


	//   ....[34]....
        /*025c*/ 	.word	0x00002ad0


	//   ....[35]....
        /*0260*/ 	.word	0x00002b10


	//   ....[36]....
        /*0264*/ 	.word	0x00002bc0


	//   ....[37]....
        /*0268*/ 	.word	0x00002bf0


	//   ....[38]....
        /*026c*/ 	.word	0x00003050


	//   ....[39]....
        /*0270*/ 	.word	0x00003060


	//   ....[40]....
        /*0274*/ 	.word	0x00003070


	//   ....[41]....
        /*0278*/ 	.word	0x00003080


	//   ....[42]....
        /*027c*/ 	.word	0x00003090


	//   ....[43]....
        /*0280*/ 	.word	0x000030a0


	//   ....[44]....
        /*0284*/ 	.word	0x000030d0


	//   ....[45]....
        /*0288*/ 	.word	0x00003100


	//   ....[46]....
        /*028c*/ 	.word	0x00003140


	//   ....[47]....
        /*0290*/ 	.word	0x00003180


	//   ....[48]....
        /*0294*/ 	.word	0x000031c0


	//   ....[49]....
        /*0298*/ 	.word	0x00003200


	//   ....[50]....
        /*029c*/ 	.word	0x00003240


	//   ....[51]....
        /*02a0*/ 	.word	0x00003280


	//   ....[52]....
        /*02a4*/ 	.word	0x000032c0


	//   ....[53]....
        /*02a8*/ 	.word	0x00003320


	//   ....[54]....
        /*02ac*/ 	.word	0x00003360


	//   ....[55]....
        /*02b0*/ 	.word	0x000033a0


	//   ....[56]....
        /*02b4*/ 	.word	0x000033e0


	//   ....[57]....
        /*02b8*/ 	.word	0x00003420


	//   ....[58]....
        /*02bc*/ 	.word	0x00003460


	//   ....[59]....
        /*02c0*/ 	.word	0x000034a0


	//   ....[60]....
        /*02c4*/ 	.word	0x000034e0


	//   ....[61]....
        /*02c8*/ 	.word	0x00003520


	//   ....[62]....
        /*02cc*/ 	.word	0x00003560


	//   ....[63]....
        /*02d0*/ 	.word	0x000035a0


	//   ....[64]....
        /*02d4*/ 	.word	0x000035e0


	//   ....[65]....
        /*02d8*/ 	.word	0x00003620


	//   ....[66]....
        /*02dc*/ 	.word	0x00003660


	//   ....[67]....
        /*02e0*/ 	.word	0x000036a0


	//   ....[68]....
        /*02e4*/ 	.word	0x000036e0


	//   ....[69]....
        /*02e8*/ 	.word	0x00003720


	//   ....[70]....
        /*02ec*/ 	.word	0x000055d0


	//   ....[71]....
        /*02f0*/ 	.word	0x000083e0


	//----- nvinfo : EIATTR_REG_RECONFIG
	.align		4
.L_1254:
        /*02f4*/ 	.byte	0x01, 0x54
	.zero		2


	//----- nvinfo : EIATTR_SYSCALL_OFFSETS
	.align		4
        /*02f8*/ 	.byte	0x04, 0x46
        /*02fa*/ 	.short	(.L_1256 - .L_1255)


	//   ....[0]....
.L_1255:
        /*02fc*/ 	.word	0x00000dc0


	//   ....[1]....
        /*0300*/ 	.word	0x00000eb0


	//   ....[2]....
        /*0304*/ 	.word	0x00001010


	//   ....[3]....
        /*0308*/ 	.word	0x00001100


	//----- nvinfo : EIATTR_MBARRIER_INSTR_OFFSETS
	.align		4
.L_1256:
        /*030c*/ 	.byte	0x04, 0x39
        /*030e*/ 	.short	(.L_1258 - .L_1257)


	//   ....[0]....
.L_1257:
        /*0310*/ 	.word	0x00000260
        /*0314*/ 	.word	0x000000ff
        /*0318*/ 	.word	0x00030c00
        /*031c*/ 	.short	0x0100
        /*031e*/ 	.byte	0x06
	.zero		1


	//   ....[1]....
        /*0320*/ 	.word	0x00000350
        /*0324*/ 	.word	0x000000ff
        /*0328*/ 	.word	0x00030c10
        /*032c*/ 	.short	0x0100
        /*032e*/ 	.byte	0x08
	.zero		1


	//   ....[2]....
        /*0330*/ 	.word	0x00000360
        /*0334*/ 	.word	0x000000ff
        /*0338*/ 	.word	0x00030c20
        /*033c*/ 	.short	0x0100
        /*033e*/ 	.byte	0x08
	.zero		1


	//   ....[3]....
        /*0340*/ 	.word	0x00000370
        /*0344*/ 	.word	0x000000ff
        /*0348*/ 	.word	0x00030c18
        /*034c*/ 	.short	0x0100
        /*034e*/ 	.byte	0x08
	.zero		1


	//   ....[4]....
        /*0350*/ 	.word	0x00000380
        /*0354*/ 	.word	0x000000ff
        /*0358*/ 	.word	0x00030c28
        /*035c*/ 	.short	0x0100
        /*035e*/ 	.byte	0x08
	.zero		1


	//   ....[5]....
        /*0360*/ 	.word	0x000004b0
        /*0364*/ 	.word	0x000000ff
        /*0368*/ 	.word	0x00030c30
        /*036c*/ 	.short	0x0100
        /*036e*/ 	.byte	0x08
	.zero		1


	//   ....[6]....
        /*0370*/ 	.word	0x000004c0
        /*0374*/ 	.word	0x000000ff
        /*0378*/ 	.word	0x00030c40
        /*037c*/ 	.short	0x0100
        /*037e*/ 	.byte	0x08
	.zero		1


	//   ....[7]....
        /*0380*/ 	.word	0x000004d0
        /*0384*/ 	.word	0x000000ff
        /*0388*/ 	.word	0x00030c38
        /*038c*/ 	.short	0x0100
        /*038e*/ 	.byte	0x08
	.zero		1


	//   ....[8]....
        /*0390*/ 	.word	0x000004e0
        /*0394*/ 	.word	0x000000ff
        /*0398*/ 	.word	0x00030c48
        /*039c*/ 	.short	0x0100
        /*039e*/ 	.byte	0x08
	.zero		1


	//   ....[9]....
        /*03a0*/ 	.word	0x000011b0
        /*03a4*/ 	.word	0x000000e2
        /*03a8*/ 	.word	0x00030c00
        /*03ac*/ 	.short	0x010a
        /*03ae*/ 	.byte	0x3f
	.zero		1


	//   ....[10]....
        /*03b0*/ 	.word	0x00001330
        /*03b4*/ 	.word	0x000000e2
        /*03b8*/ 	.word	0x00030c00
        /*03bc*/ 	.short	0x010a
        /*03be*/ 	.byte	0x3f
	.zero		1


	//   ....[11]....
        /*03c0*/ 	.word	0x00001a60
        /*03c4*/ 	.word	0x00000009
        /*03c8*/ 	.word	0x00030c10
        /*03cc*/ 	.short	0x010a
        /*03ce*/ 	.byte	0x3f
	.zero		1


	//   ....[12]....
        /*03d0*/ 	.word	0x00001ad0
        /*03d4*/ 	.word	0x00000009
        /*03d8*/ 	.word	0x00030c10
        /*03dc*/ 	.short	0x010a
        /*03de*/ 	.byte	0x3f
	.zero		1


	//   ....[13]....
        /*03e0*/ 	.word	0x00001ee0
        /*03e4*/ 	.word	0x00000009
        /*03e8*/ 	.word	0x00030c30
        /*03ec*/ 	.short	0x010a
        /*03ee*/ 	.byte	0x3f
	.zero		1


	//   ....[14]....
        /*03f0*/ 	.word	0x00001f60
        /*03f4*/ 	.word	0x00000009
        /*03f8*/ 	.word	0x00030c30
        /*03fc*/ 	.short	0x010a
        /*03fe*/ 	.byte	0x3f
	.zero		1


	//   ....[15]....
        /*0400*/ 	.word	0x00004690
        /*0404*/ 	.word	0x0000000a
        /*0408*/ 	.word	0x00000000
        /*040c*/ 	.short	0x0101
        /*040e*/ 	.byte	0x3f
	.zero		1


	//   ....[16]....
        /*0410*/ 	.word	0x00004ad0
        /*0414*/ 	.word	0x00000009
        /*0418*/ 	.word	0x00000000
        /*041c*/ 	.short	0x0101
        /*041e*/ 	.byte	0x3f
	.zero		1


	//   ....[17]....
        /*0420*/ 	.word	0x00006d70
        /*0424*/ 	.word	0x0000000c
        /*0428*/ 	.word	0x00030c20
        /*042c*/ 	.short	0x010a
        /*042e*/ 	.byte	0x3f
	.zero		1


	//   ....[18]....
        /*0430*/ 	.word	0x00007220
        /*0434*/ 	.word	0x0000000c
        /*0438*/ 	.word	0x00030c40
        /*043c*/ 	.short	0x010a
        /*043e*/ 	.byte	0x3f
	.zero		1


	//   ....[19]....
        /*0440*/ 	.word	0x00007460
        /*0444*/ 	.word	0x0000000c
        /*0448*/ 	.word	0x00030c28
        /*044c*/ 	.short	0x010a
        /*044e*/ 	.byte	0x3f
	.zero		1


	//   ....[20]....
        /*0450*/ 	.word	0x00007620
        /*0454*/ 	.word	0x0000000c
        /*0458*/ 	.word	0x00030c48
        /*045c*/ 	.short	0x010a
        /*045e*/ 	.byte	0x3f
	.zero		1


	//   ....[21]....
        /*0460*/ 	.word	0x00007830
        /*0464*/ 	.word	0x0000000c
        /*0468*/ 	.word	0x00030c20
        /*046c*/ 	.short	0x010a
        /*046e*/ 	.byte	0x3f
	.zero		1


	//   ....[22]....
        /*0470*/ 	.word	0x00007a50
        /*0474*/ 	.word	0x0000000c
        /*0478*/ 	.word	0x00030c40
        /*047c*/ 	.short	0x010a
        /*047e*/ 	.byte	0x3f
	.zero		1


	//   ....[23]....
        /*0480*/ 	.word	0x00007c60
        /*0484*/ 	.word	0x0000000c
        /*0488*/ 	.word	0x00030c28
        /*048c*/ 	.short	0x010a
        /*048e*/ 	.byte	0x3f
	.zero		1


	//   ....[24]....
        /*0490*/ 	.word	0x00007e70
        /*0494*/ 	.word	0x0000000d
        /*0498*/ 	.word	0x00030c40
        /*049c*/ 	.short	0x010a
        /*049e*/ 	.byte	0x3f
	.zero		1


	//   ....[25]....
        /*04a0*/ 	.word	0x00008260
        /*04a4*/ 	.word	0x00000007
        /*04a8*/ 	.word	0x00000000
        /*04ac*/ 	.short	0x010a
        /*04ae*/ 	.byte	0x3f
	.zero		1


	//   ....[26]....
        /*04b0*/ 	.word	0x000082b0
        /*04b4*/ 	.word	0x0000000b
        /*04b8*/ 	.word	0x00000000
        /*04bc*/ 	.short	0x010a
        /*04be*/ 	.byte	0x3f
	.zero		1


	//   ....[27]....
        /*04c0*/ 	.word	0x00008310
        /*04c4*/ 	.word	0x00000009
        /*04c8*/ 	.word	0x00000000
        /*04cc*/ 	.short	0x010a
        /*04ce*/ 	.byte	0x3f
	.zero		1


	//   ....[28]....
        /*04d0*/ 	.word	0x00008340
        /*04d4*/ 	.word	0x00000003
        /*04d8*/ 	.word	0x00000000
        /*04dc*/ 	.short	0x010a
        /*04de*/ 	.byte	0x3f
	.zero		1


	//   ....[29]....
        /*04e0*/ 	.word	0x00008410
        /*04e4*/ 	.word	0x000000e2
        /*04e8*/ 	.word	0x00030c00
        /*04ec*/ 	.short	0x010a
        /*04ee*/ 	.byte	0x3f
	.zero		1


	//   ....[30]....
        /*04f0*/ 	.word	0x00008460
        /*04f4*/ 	.word	0x00000009
        /*04f8*/ 	.word	0x00030c10
        /*04fc*/ 	.short	0x010a
        /*04fe*/ 	.byte	0x3f
	.zero		1


	//   ....[31]....
        /*0500*/ 	.word	0x000084b0
        /*0504*/ 	.word	0x00000009
        /*0508*/ 	.word	0x00030c30
        /*050c*/ 	.short	0x010a
        /*050e*/ 	.byte	0x3f
	.zero		1


	//   ....[32]....
        /*0510*/ 	.word	0x00008500
        /*0514*/ 	.word	0x0000000c
        /*0518*/ 	.word	0x00030c20
        /*051c*/ 	.short	0x010a
        /*051e*/ 	.byte	0x3f
	.zero		1


	//   ....[33]....
        /*0520*/ 	.word	0x00008550
        /*0524*/ 	.word	0x0000000c
        /*0528*/ 	.word	0x00030c40
        /*052c*/ 	.short	0x010a
        /*052e*/ 	.byte	0x3f
	.zero		1


	//   ....[34]....
        /*0530*/ 	.word	0x000085a0
        /*0534*/ 	.word	0x0000000c
        /*0538*/ 	.word	0x00030c28
        /*053c*/ 	.short	0x010a
        /*053e*/ 	.byte	0x3f
	.zero		1


	//   ....[35]....
        /*0540*/ 	.word	0x000085f0
        /*0544*/ 	.word	0x0000000c
        /*0548*/ 	.word	0x00030c48
        /*054c*/ 	.short	0x010a
        /*054e*/ 	.byte	0x3f
	.zero		1


	//   ....[36]....
        /*0550*/ 	.word	0x00008650
        /*0554*/ 	.word	0x0000000c
        /*0558*/ 	.word	0x00030c20
        /*055c*/ 	.short	0x010a
        /*055e*/ 	.byte	0x3f
	.zero		1


	//   ....[37]....
        /*0560*/ 	.word	0x000086a0
        /*0564*/ 	.word	0x0000000c
        /*0568*/ 	.word	0x00030c40
        /*056c*/ 	.short	0x010a
        /*056e*/ 	.byte	0x3f
	.zero		1


	//   ....[38]....
        /*0570*/ 	.word	0x000086f0
        /*0574*/ 	.word	0x0000000c
        /*0578*/ 	.word	0x00030c28
        /*057c*/ 	.short	0x010a
        /*057e*/ 	.byte	0x3f
	.zero		1


	//   ....[39]....
        /*0580*/ 	.word	0x00008740
        /*0584*/ 	.word	0x0000000d
        /*0588*/ 	.word	0x00030c40
        /*058c*/ 	.short	0x010a
        /*058e*/ 	.byte	0x3f
	.zero		1


	//   ....[40]....
        /*0590*/ 	.word	0x00008820
        /*0594*/ 	.word	0x00000007
        /*0598*/ 	.word	0x00000000
        /*059c*/ 	.short	0x010a
        /*059e*/ 	.byte	0x3f
	.zero		1


	//   ....[41]....
        /*05a0*/ 	.word	0x00008870
        /*05a4*/ 	.word	0x0000000b
        /*05a8*/ 	.word	0x00000000
        /*05ac*/ 	.short	0x010a
        /*05ae*/ 	.byte	0x3f
	.zero		1


	//   ....[42]....
        /*05b0*/ 	.word	0x000088c0
        /*05b4*/ 	.word	0x00000009
        /*05b8*/ 	.word	0x00000000
        /*05bc*/ 	.short	0x010a
        /*05be*/ 	.byte	0x3f
	.zero		1


	//----- nvinfo : EIATTR_NUM_MBARRIERS
	.align		4
.L_1258:
        /*05c0*/ 	.byte	0x03, 0x38
        /*05c2*/ 	.short	0x0009


	//----- nvinfo : EIATTR_EXIT_INSTR_OFFSETS
	.align		4
        /*05c4*/ 	.byte	0x04, 0x1c
        /*05c6*/ 	.short	(.L_1260 - .L_1259)


	//   ....[0]....
.L_1259:
        /*05c8*/ 	.word	0x00008390


	//----- nvinfo : EIATTR_MAX_THREADS
	.align		4
.L_1260:
        /*05cc*/ 	.byte	0x04, 0x05
        /*05ce*/ 	.short	(.L_1262 - .L_1261)
.L_1261:
        /*05d0*/ 	.word	0x00000180
        /*05d4*/ 	.word	0x00000001
        /*05d8*/ 	.word	0x00000001


	//----- nvinfo : EIATTR_CRS_STACK_SIZE
	.align		4
.L_1262:
        /*05dc*/ 	.byte	0x04, 0x1e
        /*05de*/ 	.short	(.L_1264 - .L_1263)
.L_1263:
        /*05e0*/ 	.word	0x00000000


	//----- nvinfo : EIATTR_CBANK_PARAM_SIZE
	.align		4
.L_1264:
        /*05e4*/ 	.byte	0x03, 0x19
        /*05e6*/ 	.short	0x06f0


	//----- nvinfo : EIATTR_PARAM_CBANK
	.align		4
        /*05e8*/ 	.byte	0x04, 0x0a
        /*05ea*/ 	.short	(.L_1266 - .L_1265)
	.align		4
.L_1265:
        /*05ec*/ 	.word	index@(.nv.constant0._ZN7cutlass13device_kernelIN5flash11enable_sm90INS1_16FlashAttnBwdSm90INS1_25CollectiveMainloopBwdSm90ILi2ELi2ELi2EN4cute5tupleIJNS5_1CILi1EEES8_S8_EEENS6_IJNS7_ILi128EEESA_NS7_ILi64EEEEEENS_6half_tEfNS_4arch4Sm90ELb0ELb0ELb0ELb1ELb0ELb1ELb0ELb0ELi2ELi1ELi2ELi2ELb0EEENS1_24CollectiveEpilogueBwdGQAISC_fSF_Li256ELb1ELb0EEENS1_19SingleTileSchedulerILb1ELb0ELb0ELi128EEEEEEEEEvNT_6ParamsE)
        /*05f0*/ 	.short	0x0210
        /*05f2*/ 	.short	0x06f0


	//----- nvinfo : EIATTR_SW_WAR
	.align		4
.L_1266:
        /*05f4*/ 	.byte	0x04, 0x36
        /*05f6*/ 	.short	(.L_1268 - .L_1267)
.L_1267:
        /*05f8*/ 	.word	0x00000008
.L_1268:


//--------------------- .nv.info._ZN7cutlass13device_kernelIN5flash11enable_sm90INS1_16FlashAttnBwdSm90INS1_25CollectiveMainloopBwdSm90ILi2ELi2ELi2EN4cute5tupleIJNS5_1CILi1EEES8_S8_EEENS6_IJNS7_ILi128EEESA_NS7_ILi64EEEEEENS_6half_tEfNS_4arch4Sm90ELb0ELb0ELb0ELb1ELb1ELb1ELb0ELb0ELi2ELi1ELi2ELi2ELb0EEENS1_24CollectiveEpilogueBwdGQAISC_fSF_Li256ELb1ELb1EEENS1_19SingleTileSchedulerILb1ELb0ELb0ELi128EEEEEEEEEvNT_6ParamsE --------------------------
	.section	.nv.info._ZN7cutlass13device_kernelIN5flash11enable_sm90INS1_16FlashAttnBwdSm90INS1_25CollectiveMainloopBwdSm90ILi2ELi2ELi2EN4cute5tupleIJNS5_1CILi1EEES8_S8_EEENS6_IJNS7_ILi128EEESA_NS7_ILi64EEEEEENS_6half_tEfNS_4arch4Sm90ELb0ELb0ELb0ELb1ELb1ELb1ELb0ELb0ELi2ELi1ELi2ELi2ELb0EEENS1_24CollectiveEpilogueBwdGQAISC_fSF_Li256ELb1ELb1EEENS1_19SingleTileSchedulerILb1ELb0ELb0ELi128EEEEEEEEEvNT_6ParamsE,"",@"SHT_CUDA_INFO"
	.sectionflags	@""
	.align	4


	//----- nvinfo : EIATTR_CUDA_API_VERSION
	.align		4
        /*0000*/ 	.byte	0x04, 0x37
        /*0002*/ 	.short	(.L_1270 - .L_1269)
.L_1269:
        /*0004*/ 	.word	0x00000082


	//----- nvinfo : EIATTR_KPARAM_INFO
	.align		4
.L_1270:
        /*0008*/ 	.byte	0x04, 0x17
        /*000a*/ 	.short	(.L_1272 - .L_1271)
.L_1271:
        /*000c*/ 	.word	0x00000000
        /*0010*/ 	.short	0x0000
        /*0012*/ 	.short	0x0070
        /*0014*/ 	.byte	0x00, 0xf0, 0x01, 0x1a


	//----- nvinfo : EIATTR_SPARSE_MMA_MASK
	.align		4
.L_1272:
        /*0018*/ 	.byte	0x03, 0x50
        /*001a*/ 	.short	0x0000


	//----- nvinfo : EIATTR_MAXREG_COUNT
	.align		4
        /*001c*/ 	.byte	0x03, 0x1b
        /*001e*/ 	.short	0x00a8


	//----- nvinfo : EIATTR_NUM_BARRIERS
	.align		4
        /*0020*/ 	.byte	0x02, 0x4c
        /*0022*/ 	.byte	0x10
	.zero		1


	//----- nvinfo : EIATTR_EXTERNS
	.align		4
        /*0024*/ 	.byte	0x04, 0x0f
        /*0026*/ 	.short	(.L_1274 - .L_1273)


	//   ....[0]....
	.align		4
.L_1273:
        /*0028*/ 	.word	index@(__assertfail)


	//----- nvinfo : EIATTR_ANNOTATIONS
	.align		4
.L_1274:
        /*002c*/ 	.byte	0x04, 0x55
        /*002e*/ 	.short	(.L_1276 - .L_1275)


	//   ....[0]....
.L_1275:
        /* <DEDUP_REMOVED lines=8> */


	//----- nvinfo : EIATTR_MERCURY_ISA_VERSION
	.align		4
.L_1276:
        /*0098*/ 	.byte	0x03, 0x5f
        /*009a*/ 	.short	0x0101


	//----- nvinfo : EIATTR_INT_WARP_WIDE_INSTR_OFFSETS
	.align		4
        /*009c*/ 	.byte	0x04, 0x31
        /*009e*/ 	.short	(.L_1278 - .L_1277)


	//   ....[0]....
.L_1277:
        /*00a0*/ 	.word	0x00000180


	//   ....[1]....
        /*00a4*/ 	.word	0x00000240


	//   ....[2]....
        /*00a8*/ 	.word	0x00006750


	//   ....[3]....
        /*00ac*/ 	.word	0x00006bc0


	//   ....[4]....
        /*00b0*/ 	.word	0x00007190


	//   ....[5]....
        /*00b4*/ 	.word	0x00007510


	//----- nvinfo : EIATTR_COOP_GROUP_MASK_REGIDS
	.align		4
.L_1278:
        /*00b8*/ 	.byte	0x04, 0x29
        /*00ba*/ 	.short	(.L_1280 - .L_1279)


	//   ....[0]....
.L_1279:
        /*00bc*/ 	.word	0xffffffff


	//   ....[1]....
        /*00c0*/ 	.word	0xffffffff


	//   ....[2]....
        /*00c4*/ 	.word	0xffffffff


	//   ....[3]....
        /*00c8*/ 	.word	0xffffffff


	//   ....[4]....
        /*00cc*/ 	.word	0xffffffff


	//   ....[5]....
        /*00d0*/ 	.word	0xffffffff


	//   ....[6]....
        /*00d4*/ 	.word	0xffffffff


	//   ....[7]....
        /*00d8*/ 	.word	0xffffffff


	//   ....[8]....
        /*00dc*/ 	.word	0xffffffff


	//   ....[9]....
        /*00e0*/ 	.word	0xffffffff


	//   ....[10]....
        /*00e4*/ 	.word	0xffffffff


	//   ....[11]....
        /*00e8*/ 	.word	0xffffffff


	//   ....[12]....
        /*00ec*/ 	.word	0xffffffff


	//   ....[13]....
        /*00f0*/ 	.word	0xffffffff


	//   ....[14]....
        /*00f4*/ 	.word	0xffffffff


	//   ....[15]....
        /*00f8*/ 	.word	0xffffffff


	//   ....[16]....
        /*00fc*/ 	.word	0xffffffff


	//   ....[17]....
        /*0100*/ 	.word	0xffffffff


	//   ....[18]....
        /*0104*/ 	.word	0xffffffff


	//   ....[19]....
        /*0108*/ 	.word	0xffffffff


	//   ....[20]....
        /*010c*/ 	.word	0xffffffff


	//   ....[21]....
        /*0110*/ 	.word	0xffffffff


	//   ....[22]....
        /*0114*/ 	.word	0xffffffff


	//   ....[23]....
        /*0118*/ 	.word	0xffffffff


	//   ....[24]....
        /*011c*/ 	.word	0xffffffff


	//   ....[25]....
        /*0120*/ 	.word	0xffffffff


	//   ....[26]....
        /*0124*/ 	.word	0xffffffff


	//   ....[27]....
        /*0128*/ 	.word	0xffffffff


	//   ....[28]....
        /*012c*/ 	.word	0xffffffff


	//   ....[29]....
        /*0130*/ 	.word	0xffffffff


	//   ....[30]....
        /*0134*/ 	.word	0xffffffff


	//   ....[31]....
        /*0138*/ 	.word	0xffffffff


	//   ....[32]....
        /*013c*/ 	.word	0xffffffff


	//   ....[33]....
        /*0140*/ 	.word	0xffffffff


	//   ....[34]....
        /*0144*/ 	.word	0xffffffff


	//   ....[35]....
        /*0148*/ 	.word	0xffffffff


	//   ....[36]....
        /*014c*/ 	.word	0xffffffff


	//   ....[37]....
        /*0150*/ 	.word	0xffffffff


	//   ....[38]....
        /*0154*/ 	.word	0xffffffff


	//   ....[39]....
        /*0158*/ 	.word	0xffffffff


	//   ....[40]....
        /*015c*/ 	.word	0xffffffff


	//   ....[41]....
        /*0160*/ 	.word	0xffffffff


	//   ....[42]....
        /*0164*/ 	.word	0xffffffff


	//   ....[43]....
        /*0168*/ 	.word	0xffffffff


	//   ....[44]....
        /*016c*/ 	.word	0xffffffff


	//   ....[45]....
        /*0170*/ 	.word	0xffffffff


	//   ....[46]....
        /*0174*/ 	.word	0xffffffff


	//   ....[47]....
        /*0178*/ 	.word	0xffffffff


	//   ....[48]....
        /*017c*/ 	.word	0xffffffff


	//   ....[49]....
        /*0180*/ 	.word	0xffffffff


	//   ....[50]....
        /*0184*/ 	.word	0xffffffff


	//   ....[51]....
        /*0188*/ 	.word	0xffffffff


	//   ....[52]....
        /*018c*/ 	.word	0xffffffff


	//   ....[53]....
        /*0190*/ 	.word	0xffffffff


	//   ....[54]....
        /*0194*/ 	.word	0xffffffff


	//   ....[55]....
        /*0198*/ 	.word	0xffffffff


	//   ....[56]....
        /*019c*/ 	.word	0xffffffff


	//   ....[57]....
        /*01a0*/ 	.word	0xffffffff


	//   ....[58]....
        /*01a4*/ 	.word	0xffffffff


	//   ....[59]....
        /*01a8*/ 	.word	0xffffffff


	//   ....[60]....
        /*01ac*/ 	.word	0xffffffff


	//   ....[61]....
        /*01b0*/ 	.word	0xffffffff


	//   ....[62]....
        /*01b4*/ 	.word	0xffffffff


	//   ....[63]....
        /*01b8*/ 	.word	0xffffffff


	//   ....[64]....
        /*01bc*/ 	.word	0xffffffff


	//   ....[65]....
        /*01c0*/ 	.word	0xffffffff


	//   ....[66]....
        /*01c4*/ 	.word	0xffffffff


	//   ....[67]....
        /*01c8*/ 	.word	0xffffffff


	//   ....[68]....
        /*01cc*/ 	.word	0xffffffff


	//   ....[69]....
        /*01d0*/ 	.word	0xffffffff


	//   ....[70]....
        /*01d4*/ 	.word	0xffffffff


	//   ....[71]....
        /*01d8*/ 	.word	0xffffffff


	//   ....[72]....
        /*01dc*/ 	.word	0xffffffff


	//   ....[73]....
        /*01e0*/ 	.word	0xffffffff


	//   ....[74]....
        /*01e4*/ 	.word	0xffffffff


	//   ....[75]....
        /*01e8*/ 	.word	0xffffffff


	//   ....[76]....
        /*01ec*/ 	.word	0xffffffff


	//   ....[77]....
        /*01f0*/ 	.word	0xffffffff


	//   ....[78]....
        /*01f4*/ 	.word	0xffffffff


	//   ....[79]....
        /*01f8*/ 	.word	0xffffffff


	//   ....[80]....
        /*01fc*/ 	.word	0xffffffff


	//   ....[81]....
        /*0200*/ 	.word	0x0500000f


	//   ....[82]....
        /*0204*/ 	.word	0x0500000f


	//   ....[83]....
        /*0208*/ 	.word	0x0500000f


	//   ....[84]....
        /*020c*/ 	.word	0x0500000f


	//   ....[85]....
        /*0210*/ 	.word	0x0500000f


	//   ....[86]....
        /*0214*/ 	.word	0x0500000f


	//----- nvinfo : EIATTR_COOP_GROUP_INSTR_OFFSETS
	.align		4
.L_1280:
        /*0218*/ 	.byte	0x04, 0x28
        /*021a*/ 	.short	(.L_1282 - .L_1281)


	//   ....[0]....
.L_1281:
        /*021c*/ 	.word	0x00000060


	//   ....[1]....
        /*0220*/ 	.word	0x00000190


	//   ....[2]....
        /*0224*/ 	.word	0x00000220


	//   ....[3]....
        /*0228*/ 	.word	0x000003a0


	//   ....[4]....
        /*022c*/ 	.word	0x00000610


	//   ....[5]....
        /*0230*/ 	.word	0x00001160


	//   ....[6]....
        /*0234*/ 	.word	0x00002020


	//   ....[7]....
        /*0238*/ 	.word	0x00002060


	//   ....[8]....
        /*023c*/ 	.word	0x000020a0


	//   ....[9]....
        /*0240*/ 	.word	0x00002100


	//   ....[10]....
        /*0244*/ 	.word	0x000021d0


	//   ....[11]....
        /*0248*/ 	.word	0x00002220


	//   ....[12]....
        /*024c*/ 	.word	0x00002260


	//   ....[13]....
        /*0250*/ 	.word	0x000022a0


	//   ....[14]....
        /*0254*/ 	.word	0x000022e0


	//   ....[15]....
        /*0258*/ 	.word	0x00002320


	//   ....[16]....
        /*025c*/ 	.word	0x00002360


	//   ....[17]....
        /*0260*/ 	.word	0x000023c0


	//   ....[18]....
        /*0264*/ 	.word	0x00002430


	//   ....[19]....
        /*0268*/ 	.word	0x00002470


	//   ....[20]....
        /*026c*/ 	.word	0x000024a0


	//   ....[21]....
        /*0270*/ 	.word	0x000024e0


	//   ....[22]....
        /*0274*/ 	.word	0x00002510


	//   ....[23]....
        /*0278*/ 	.word	0x00002580


	//   ....[24]....
        /*027c*/ 	.word	0x000025c0


	//   ....[25]....
        /*0280*/ 	.word	0x00002630


	//   ....[26]....
        /*0284*/ 	.word	0x00002680


	//   ....[27]....
        /*0288*/ 	.word	0x000026c0


	//   ....[28]....
        /*028c*/ 	.word	0x00002710


	//   ....[29]....
        /*0290*/ 	.word	0x00002750


	//   ....[30]....
        /*0294*/ 	.word	0x000027d0


	//   ....[31]....
        /*0298*/ 	.word	0x00002810


	//   ....[32]....
        /*029c*/ 	.word	0x00002850


	//   ....[33]....
        /*02a0*/ 	.word	0x00002a80


	//   ....[34]....
        /*02a4*/ 	.word	0x00002ad0


	//   ....[35]....
        /*02a8*/ 	.word	0x00002b10


	//   ....[36]....
        /*02ac*/ 	.word	0x00002bc0


	//   ....[37]....
        /*02b0*/ 	.word	0x00002bf0


	//   ....[38]....
        /*02b4*/ 	.word	0x00003050


	//   ....[39]....
        /*02b8*/ 	.word	0x00003060


	//   ....[40]....
        /*02bc*/ 	.word	0x00003070


	//   ....[41]....
        /*02c0*/ 	.word	0x00003080


	//   ....[42]....
        /*02c4*/ 	.word	0x00003090


	//   ....[43]....
        /*02c8*/ 	.word	0x000030a0


	//   ....[44]....
        /*02cc*/ 	.word	0x000030d0


	//   ....[45]....
        /*02d0*/ 	.word	0x00003100


	//   ....[46]....
        /*02d4*/ 	.word	0x00003140


	//   ....[47]....
        /*02d8*/ 	.word	0x00003180


	//   ....[48]....
        /*02dc*/ 	.word	0x000031c0


	//   ....[49]....
        /*02e0*/ 	.word	0x00003200


	//   ....[50]....
        /*02e4*/ 	.word	0x00003240


	//   ....[51]....
        /*02e8*/ 	.word	0x00003280


	//   ....[52]....
        /*02ec*/ 	.word	0x000032c0


	//   ....[53]....
        /*02f0*/ 	.word	0x00003320


	//   ....[54]....
        /*02f4*/ 	.word	0x00003360


	//   ....[55]....
        /*02f8*/ 	.word	0x000033a0


	//   ....[56]....
        /*02fc*/ 	.word	0x000033e0


	//   ....[57]....
        /*0300*/ 	.word	0x00003420


	//   ....[58]....
        /*0304*/ 	.word	0x00003460


	//   ....[59]....
        /*0308*/ 	.word	0x000034a0


	//   ....[60]....
        /*030c*/ 	.word	0x000034e0


	//   ....[61]....
        /*0310*/ 	.word	0x00003520


	//   ....[62]....
        /*0314*/ 	.word	0x00003560


	//   ....[63]....
        /*0318*/ 	.word	0x000035a0


	//   ....[64]....
        /*031c*/ 	.word	0x000035e0


	//   ....[65]....
        /*0320*/ 	.word	0x00003620


	//   ....[66]....
        /*0324*/ 	.word	0x00003660


	//   ....[67]....
        /*0328*/ 	.word	0x000036a0


	//   ....[68]....
        /*032c*/ 	.word	0x000036e0


	//   ....[69]....
        /*0330*/ 	.word	0x00003720


	//   ....[70]....
        /*0334*/ 	.word	0x000053f0


	//   ....[71]....
        /*0338*/ 	.word	0x00005580


	//   ....[72]....
        /*033c*/ 	.word	0x000057d0


	//   ....[73]....
        /*0340*/ 	.word	0x00005960


	//   ....[74]....
        /*0344*/ 	.word	0x00005a70


	//   ....[75]....
        /*0348*/ 	.word	0x000063f0


	//   ....[76]....
        /*034c*/ 	.word	0x00006680


	//   ....[77]....
        /*0350*/ 	.word	0x000068c0


	//   ....[78]....
        /*0354*/ 	.word	0x00006af0


	//   ....[79]....
        /*0358*/ 	.word	0x00006da0


	//   ....[80]....
        /*035c*/ 	.word	0x000070d0


	//   ....[81]....
        /*0360*/ 	.word	0x00009080


	//   ....[82]....
        /*0364*/ 	.word	0x000091d0


	//   ....[83]....
        /*0368*/ 	.word	0x00009240


	//   ....[84]....
        /*036c*/ 	.word	0x000092b0


	//   ....[85]....
        /*0370*/ 	.word	0x00009320


	//   ....[86]....
        /*0374*/ 	.word	0x00009390


	//----- nvinfo : EIATTR_REG_RECONFIG
	.align		4
.L_1282:
        /*0378*/ 	.byte	0x01, 0x54
	.zero		2


	//----- nvinfo : EIATTR_SYSCALL_OFFSETS
	.align		4
        /*037c*/ 	.byte	0x04, 0x46
        /*037e*/ 	.short	(.L_1284 - .L_1283)


	//   ....[0]....
.L_1283:
        /*0380*/ 	.word	0x00000dc0


	//   ....[1]....
        /*0384*/ 	.word	0x00000eb0


	//   ....[2]....
        /*0388*/ 	.word	0x00001010


	//   ....[3]....
        /*038c*/ 	.word	0x00001100


	//----- nvinfo : EIATTR_MBARRIER_INSTR_OFFSETS
	.align		4
.L_1284:
        /*0390*/ 	.byte	0x04, 0x39
        /*0392*/ 	.short	(.L_1286 - .L_1285)


	//   ....[0]....
.L_1285:
        /*0394*/ 	.word	0x00000260
        /*0398*/ 	.word	0x000000ff
        /*039c*/ 	.word	0x00030c00
        /*03a0*/ 	.short	0x0100
        /*03a2*/ 	.byte	0x06
	.zero		1


	//   ....[1]....
        /*03a4*/ 	.word	0x00000350
        /*03a8*/ 	.word	0x000000ff
        /*03ac*/ 	.word	0x00030c10
        /*03b0*/ 	.short	0x0100
        /*03b2*/ 	.byte	0x08
	.zero		1


	//   ....[2]....
        /*03b4*/ 	.word	0x00000360
        /*03b8*/ 	.word	0x000000ff
        /*03bc*/ 	.word	0x00030c20
        /*03c0*/ 	.short	0x0100
        /*03c2*/ 	.byte	0x08
	.zero		1


	//   ....[3]....
        /*03c4*/ 	.word	0x00000370
        /*03c8*/ 	.word	0x000000ff
        /*03cc*/ 	.word	0x00030c18
        /*03d0*/ 	.short	0x0100
        /*03d2*/ 	.byte	0x08
	.zero		1


	//   ....[4]....
        /*03d4*/ 	.word	0x00000380
        /*03d8*/ 	.word	0x000000ff
        /*03dc*/ 	.word	0x00030c28
        /*03e0*/ 	.short	0x0100
        /*03e2*/ 	.byte	0x08
	.zero		1


	//   ....[5]....
        /*03e4*/ 	.word	0x000004b0
        /*03e8*/ 	.word	0x000000ff
        /*03ec*/ 	.word	0x00030c30
        /*03f0*/ 	.short	0x0100
        /*03f2*/ 	.byte	0x08
	.zero		1


	//   ....[6]....
        /*03f4*/ 	.word	0x000004c0
        /*03f8*/ 	.word	0x000000ff
        /*03fc*/ 	.word	0x00030c40
        /*0400*/ 	.short	0x0100
        /*0402*/ 	.byte	0x08
	.zero		1


	//   ....[7]....
        /*0404*/ 	.word	0x000004d0
        /*0408*/ 	.word	0x000000ff
        /*040c*/ 	.word	0x00030c38
        /*0410*/ 	.short	0x0100
        /*0412*/ 	.byte	0x08
	.zero		1


	//   ....[8]....
        /*0414*/ 	.word	0x000004e0
        /*0418*/ 	.word	0x000000ff
        /*041c*/ 	.word	0x00030c48
        /*0420*/ 	.short	0x0100
        /*0422*/ 	.byte	0x08
	.zero		1


	//   ....[9]....
        /*0424*/ 	.word	0x000011b0
        /*0428*/ 	.word	0x000000e2
        /*042c*/ 	.word	0x00030c00
        /*0430*/ 	.short	0x010a
        /*0432*/ 	.byte	0x3f
	.zero		1


	//   ....[10]....
        /*0434*/ 	.word	0x00001330
        /*0438*/ 	.word	0x000000e2
        /*043c*/ 	.word	0x00030c00
        /*0440*/ 	.short	0x010a
        /*0442*/ 	.byte	0x3f
	.zero		1


	//   ....[11]....
        /*0444*/ 	.word	0x00001a60
        /*0448*/ 	.word	0x00000009
        /*044c*/ 	.word	0x00030c10
        /*0450*/ 	.short	0x010a
        /*0452*/ 	.byte	0x3f
	.zero		1


	//   ....[12]....
        /*0454*/ 	.word	0x00001ad0
        /*0458*/ 	.word	0x00000009
        /*045c*/ 	.word	0x00030c10
        /*0460*/ 	.short	0x010a
        /*0462*/ 	.byte	0x3f
	.zero		1


	//   ....[13]....
        /*0464*/ 	.word	0x00001ee0
        /*0468*/ 	.word	0x00000009
        /*046c*/ 	.word	0x00030c30
        /*0470*/ 	.short	0x010a
        /*0472*/ 	.byte	0x3f
	.zero		1


	//   ....[14]....
        /*0474*/ 	.word	0x00001f60
        /*0478*/ 	.word	0x00000009
        /*047c*/ 	.word	0x00030c30
        /*0480*/ 	.short	0x010a
        /*0482*/ 	.byte	0x3f
	.zero		1


	//   ....[15]....
        /*0484*/ 	.word	0x00004690
        /*0488*/ 	.word	0x0000000a
        /*048c*/ 	.word	0x00000000
        /*0490*/ 	.short	0x0101
        /*0492*/ 	.byte	0x3f
	.zero		1


	//   ....[16]....
        /*0494*/ 	.word	0x00004ad0
        /*0498*/ 	.word	0x00000009
        /*049c*/ 	.word	0x00000000
        /*04a0*/ 	.short	0x0101
        /*04a2*/ 	.byte	0x3f
	.zero		1


	//   ....[17]....
        /*04a4*/ 	.word	0x00007a10
        /*04a8*/ 	.word	0x0000000c
        /*04ac*/ 	.word	0x00030c20
        /*04b0*/ 	.short	0x010a
        /*04b2*/ 	.byte	0x3f
	.zero		1


	//   ....[18]....
        /*04b4*/ 	.word	0x00007ec0
        /*04b8*/ 	.word	0x0000000c
        /*04bc*/ 	.word	0x00030c40
        /*04c0*/ 	.short	0x010a
        /*04c2*/ 	.byte	0x3f
	.zero		1


	//   ....[19]....
        /*04c4*/ 	.word	0x00008100
        /*04c8*/ 	.word	0x0000000c
        /*04cc*/ 	.word	0x00030c28
        /*04d0*/ 	.short	0x010a
        /*04d2*/ 	.byte	0x3f
	.zero		1


	//   ....[20]....
        /*04d4*/ 	.word	0x000082c0
        /*04d8*/ 	.word	0x0000000c
        /*04dc*/ 	.word	0x00030c48
        /*04e0*/ 	.short	0x010a
        /*04e2*/ 	.byte	0x3f
	.zero		1


	//   ....[21]....
        /*04e4*/ 	.word	0x000084d0
        /*04e8*/ 	.word	0x0000000c
        /*04ec*/ 	.word	0x00030c20
        /*04f0*/ 	.short	0x010a
        /*04f2*/ 	.byte	0x3f
	.zero		1


	//   ....[22]....
        /*04f4*/ 	.word	0x000086f0
        /*04f8*/ 	.word	0x0000000c
        /*04fc*/ 	.word	0x00030c40
        /*0500*/ 	.short	0x010a
        /*0502*/ 	.byte	0x3f
	.zero		1


	//   ....[23]....
        /*0504*/ 	.word	0x00008900
        /*0508*/ 	.word	0x0000000c
        /*050c*/ 	.word	0x00030c28
        /*0510*/ 	.short	0x010a
        /*0512*/ 	.byte	0x3f
	.zero		1


	//   ....[24]....
        /*0514*/ 	.word	0x00008b10
        /*0518*/ 	.word	0x0000000d
        /*051c*/ 	.word	0x00030c40
        /*0520*/ 	.short	0x010a
        /*0522*/ 	.byte	0x3f
	.zero		1


	//   ....[25]....
        /*0524*/ 	.word	0x00008f00
        /*0528*/ 	.word	0x00000007
        /*052c*/ 	.word	0x00000000
        /*0530*/ 	.short	0x010a
        /*0532*/ 	.byte	0x3f
	.zero		1


	//   ....[26]....
        /*0534*/ 	.word	0x00008f50
        /*0538*/ 	.word	0x0000000b
        /*053c*/ 	.word	0x00000000
        /*0540*/ 	.short	0x010a
        /*0542*/ 	.byte	0x3f
	.zero		1


	//   ....[27]....
        /*0544*/ 	.word	0x00008fb0
        /*0548*/ 	.word	0x00000009
        /*054c*/ 	.word	0x00000000
        /*0550*/ 	.short	0x010a
        /*0552*/ 	.byte	0x3f
	.zero		1


	//   ....[28]....
        /*0554*/ 	.word	0x00008fe0
        /*0558*/ 	.word	0x00000003
        /*055c*/ 	.word	0x00000000
        /*0560*/ 	.short	0x010a
        /*0562*/ 	.byte	0x3f
	.zero		1


	//   ....[29]....
        /*0564*/ 	.word	0x000090b0
        /*0568*/ 	.word	0x000000e2
        /*056c*/ 	.word	0x00030c00
        /*0570*/ 	.short	0x010a
        /*0572*/ 	.byte	0x3f
	.zero		1


	//   ....[30]....
        /*0574*/ 	.word	0x00009100
        /*0578*/ 	.word	0x00000009
        /*057c*/ 	.word	0x00030c10
        /*0580*/ 	.short	0x010a
        /*0582*/ 	.byte	0x3f
	.zero		1


	//   ....[31]....
        /*0584*/ 	.word	0x00009150
        /*0588*/ 	.word	0x00000009
        /*058c*/ 	.word	0x00030c30
        /*0590*/ 	.short	0x010a
        /*0592*/ 	.byte	0x3f
	.zero		1


	//   ....[32]....
        /*0594*/ 	.word	0x000093d0
        /*0598*/ 	.word	0x0000000c
        /*059c*/ 	.word	0x00030c20
        /*05a0*/ 	.short	0x010a
        /*05a2*/ 	.byte	0x3f
	.zero		1


	//   ....[33]....
        /*05a4*/ 	.word	0x00009420
        /*05a8*/ 	.word	0x0000000c
        /*05ac*/ 	.word	0x00030c40
        /*05b0*/ 	.short	0x010a
        /*05b2*/ 	.byte	0x3f
	.zero		1


	//   ....[34]....
        /*05b4*/ 	.word	0x00009470
        /*05b8*/ 	.word	0x0000000c
        /*05bc*/ 	.word	0x00030c28
        /*05c0*/ 	.short	0x010a
        /*05c2*/ 	.byte	0x3f
	.zero		1


	//   ....[35]....
        /*05c4*/ 	.word	0x000094c0
        /*05c8*/ 	.word	0x0000000c
        /*05cc*/ 	.word	0x00030c48
        /*05d0*/ 	.short	0x010a
        /*05d2*/ 	.byte	0x3f
	.zero		1


	//   ....[36]....
        /*05d4*/ 	.word	0x00009520
        /*05d8*/ 	.word	0x0000000c
        /*05dc*/ 	.word	0x00030c20
        /*05e0*/ 	.short	0x010a
        /*05e2*/ 	.byte	0x3f
	.zero		1


	//   ....[37]....
        /*05e4*/ 	.word	0x00009570
        /*05e8*/ 	.word	0x0000000c
        /*05ec*/ 	.word	0x00030c40
        /*05f0*/ 	.short	0x010a
        /*05f2*/ 	.byte	0x3f
	.zero		1


	//   ....[38]....
        /*05f4*/ 	.word	0x000095c0
        /*05f8*/ 	.word	0x0000000c
        /*05fc*/ 	.word	0x00030c28
        /*0600*/ 	.short	0x010a
        /*0602*/ 	.byte	0x3f
	.zero		1


	//   ....[39]....
        /*0604*/ 	.word	0x00009610
        /*0608*/ 	.word	0x0000000d
        /*060c*/ 	.word	0x00030c40
        /*0610*/ 	.short	0x010a
        /*0612*/ 	.byte	0x3f
	.zero		1


	//   ....[40]....
        /*0614*/ 	.word	0x000096f0
        /*0618*/ 	.word	0x00000007
        /*061c*/ 	.word	0x00000000
        /*0620*/ 	.short	0x010a
        /*0622*/ 	.byte	0x3f
	.zero		1


	//   ....[41]....
        /*0624*/ 	.word	0x00009740
        /*0628*/ 	.word	0x0000000b
        /*062c*/ 	.word	0x00000000
        /*0630*/ 	.short	0x010a
        /*0632*/ 	.byte	0x3f
	.zero		1


	//   ....[42]....
        /*0634*/ 	.word	0x00009790
        /*0638*/ 	.word	0x00000009
        /*063c*/ 	.word	0x00000000
        /*0640*/ 	.short	0x010a
        /*0642*/ 	.byte	0x3f
	.zero		1


	//----- nvinfo : EIATTR_NUM_MBARRIERS
	.align		4
.L_1286:
        /*0644*/ 	.byte	0x03, 0x38
        /*0646*/ 	.short	0x0009


	//----- nvinfo : EIATTR_EXIT_INSTR_OFFSETS
	.align		4
        /*0648*/ 	.byte	0x04, 0x1c
        /*064a*/ 	.short	(.L_1288 - .L_1287)


	//   ....[0]....
.L_1287:
        /*064c*/ 	.word	0x00009030


	//----- nvinfo : EIATTR_MAX_THREADS
	.align		4
.L_1288:
        /*0650*/ 	.byte	0x04, 0x05
        /*0652*/ 	.short	(.L_1290 - .L_1289)
.L_1289:
        /*0654*/ 	.word	0x00000180
        /*0658*/ 	.word	0x00000001
        /*065c*/ 	.word	0x00000001


	//----- nvinfo : EIATTR_CRS_STACK_SIZE
	.align		4
.L_1290:
        /*0660*/ 	.byte	0x04, 0x1e
        /*0662*/ 	.short	(.L_1292 - .L_1291)
.L_1291:
        /*0664*/ 	.word	0x00000000


	//----- nvinfo : EIATTR_CBANK_PARAM_SIZE
	.align		4
.L_1292:
        /*0668*/ 	.byte	0x03, 0x19
        /*066a*/ 	.short	0x06f0


	//----- nvinfo : EIATTR_PARAM_CBANK
	.align		4
        /*066c*/ 	.byte	0x04, 0x0a
        /*066e*/ 	.short	(.L_1294 - .L_1293)
	.align		4
.L_1293:
        /*0670*/ 	.word	index@(.nv.constant0._ZN7cutlass13device_kernelIN5flash11enable_sm90INS1_16FlashAttnBwdSm90INS1_25CollectiveMainloopBwdSm90ILi2ELi2ELi2EN4cute5tupleIJNS5_1CILi1EEES8_S8_EEENS6_IJNS7_ILi128EEESA_NS7_ILi64EEEEEENS_6half_tEfNS_4arch4Sm90ELb0ELb0ELb0ELb1ELb1ELb1ELb0ELb0ELi2ELi1ELi2ELi2ELb0EEENS1_24CollectiveEpilogueBwdGQAISC_fSF_Li256ELb1ELb1EEENS1_19SingleTileSchedulerILb1ELb0ELb0ELi128EEEEEEEEEvNT_6ParamsE)
        /*0674*/ 	.short	0x0210
        /*0676*/ 	.short	0x06f0


	//----- nvinfo : EIATTR_SW_WAR
	.align		4
.L_1294:
        /*0678*/ 	.byte	0x04, 0x36
        /*067a*/ 	.short	(.L_1296 - .L_1295)
.L_1295:
        /*067c*/ 	.word	0x00000008
.L_1296:


//--------------------- .nv.info._ZN7cutlass13device_kernelIN5flash11enable_sm90INS1_16FlashAttnBwdSm90INS1_25CollectiveMainloopBwdSm90ILi2ELi2ELi2EN4cute5tupleIJNS5_1CILi1EEES8_S8_EEENS6_IJNS7_ILi128EEESA_NS7_ILi64EEEEEENS_6half_tEfNS_4arch4Sm90ELb0ELb1ELb0ELb0ELb0ELb1ELb0ELb0ELi2ELi1ELi2ELi2ELb0EEENS1_21CollectiveEpilogueBwdISC_SD_SF_Li256ELb0ELb0ELi1EEENS1_19SingleTileSchedulerILb0ELb0ELb0ELi128EEEEEEEEEvNT_6ParamsE --------------------------
	.section	.nv.info._ZN7cutlass13device_kernelIN5flash11enable_sm90INS1_16FlashAttnBwdSm90INS1_25CollectiveMainloopBwdSm90ILi2ELi2ELi2EN4cute5tupleIJNS5_1CILi1EEES8_S8_EEENS6_IJNS7_ILi128EEESA_NS7_ILi64EEEEEENS_6half_tEfNS_4arch4Sm90ELb0ELb1ELb0ELb0ELb0ELb1ELb0ELb0ELi2ELi1ELi2ELi2ELb0EEENS1_21CollectiveEpilogueBwdISC_SD_SF_Li256ELb0ELb0ELi1EEENS1_19SingleTileSchedulerILb0ELb0ELb0ELi128EEEEEEEEEvNT_6ParamsE,"",@"SHT_CUDA_INFO"
	.sectionflags	@""
	.align	4


	//----- nvinfo : EIATTR_CUDA_API_VERSION
	.align		4
        /*0000*/ 	.byte	0x04, 0x37
        /*0002*/ 	.short	(.L_1298 - .L_1297)
.L_1297:
        /*0004*/ 	.word	0x00000082


	//----- nvinfo : EIATTR_KPARAM_INFO
	.align		4
.L_1298:
        /*0008*/ 	.byte	0x04, 0x17
        /*000a*/ 	.short	(.L_1300 - .L_1299)
.L_1299:
        /*000c*/ 	.word	0x00000000
        /*0010*/ 	.short	0x0000
        /*0012*/ 	.short	0x0070
        /*0014*/ 	.byte	0x00, 0xf0, 0x01, 0x24


	//----- nvinfo : EIATTR_SPARSE_MMA_MASK
	.align		4
.L_1300:
        /*0018*/ 	.byte	0x03, 0x50
        /*001a*/ 	.short	0x0000


	//----- nvinfo : EIATTR_MAXREG_COUNT
	.align		4
        /*001c*/ 	.byte	0x03, 0x1b
        /*001e*/ 	.short	0x00a8


	//----- nvinfo : EIATTR_NUM_BARRIERS
	.align		4
        /*0020*/ 	.byte	0x02, 0x4c
        /*0022*/ 	.byte	0x10
	.zero		1


	//----- nvinfo : EIATTR_EXTERNS
	.align		4
        /*0024*/ 	.byte	0x04, 0x0f
        /*0026*/ 	.short	(.L_1302 - .L_1301)


	//   ....[0]....
	.align		4
.L_1301:
        /*0028*/ 	.word	index@(__assertfail)


	//----- nvinfo : EIATTR_ANNOTATIONS
	.align		4
.L_1302:
        /*002c*/ 	.byte	0x04, 0x55
        /*002e*/ 	.short	(.L_1304 - .L_1303)


	//   ....[0]....
.L_1303:
        /* <DEDUP_REMOVED lines=29> */


	//----- nvinfo : EIATTR_MERCURY_ISA_VERSION
	.align		4
.L_1304:
        /*01f0*/ 	.byte	0x03, 0x5f
        /*01f2*/ 	.short	0x0101


	//----- nvinfo : EIATTR_INT_WARP_WIDE_INSTR_OFFSETS
	.align		4
        /*01f4*/ 	.byte	0x04, 0x31
        /*01f6*/ 	.short	(.L_1306 - .L_1305)


	//   ....[0]....
.L_1305:
        /*01f8*/ 	.word	0x000001f0


	//   ....[1]....
        /*01fc*/ 	.word	0x00000220


	//----- nvinfo : EIATTR_COOP_GROUP_MASK_REGIDS
	.align		4
.L_1306:
        /*0200*/ 	.byte	0x04, 0x29
        /*0202*/ 	.short	(.L_1308 - .L_1307)


	//   ....[0]....
.L_1307:
        /*0204*/ 	.word	0xffffffff


	//   ....[1]....
        /*0208*/ 	.word	0xffffffff


	//   ....[2]....
        /*020c*/ 	.word	0xffffffff


	//   ....[3]....
        /*0210*/ 	.word	0xffffffff


	//   ....[4]....
        /*0214*/ 	.word	0xffffffff


	//   ....[5]....
        /*0218*/ 	.word	0xffffffff


	//   ....[6]....
        /*021c*/ 	.word	0xffffffff


	//   ....[7]....
        /*0220*/ 	.word	0xffffffff


	//   ....[8]....
        /*0224*/ 	.word	0xffffffff


	//   ....[9]....
        /*0228*/ 	.word	0xffffffff


	//   ....[10]....
        /*022c*/ 	.word	0xffffffff


	//   ....[11]....
        /*0230*/ 	.word	0xffffffff


	//   ....[12]....
        /*0234*/ 	.word	0xffffffff


	//   ....[13]....
        /*0238*/ 	.word	0xffffffff


	//   ....[14]....
        /*023c*/ 	.word	0xffffffff


	//   ....[15]....
        /*0240*/ 	.word	0xffffffff


	//   ....[16]....
        /*0244*/ 	.word	0xffffffff


	//   ....[17]....
        /*0248*/ 	.word	0xffffffff


	//   ....[18]....
        /*024c*/ 	.word	0xffffffff


	//   ....[19]....
        /*0250*/ 	.word	0xffffffff


	//   ....[20]....
        /*0254*/ 	.word	0xffffffff


	//   ....[21]....
        /*0258*/ 	.word	0xffffffff


	//   ....[22]....
        /*025c*/ 	.word	0xffffffff


	//   ....[23]....
        /*0260*/ 	.word	0xffffffff


	//   ....[24]....
        /*0264*/ 	.word	0xffffffff


	//   ....[25]....
        /*0268*/ 	.word	0xffffffff


	//   ....[26]....
        /*026c*/ 	.word	0xffffffff


	//   ....[27]....
        /*0270*/ 	.word	0xffffffff


	//   ....[28]....
        /*0274*/ 	.word	0xffffffff


	//   ....[29]....
        /*0278*/ 	.word	0xffffffff


	//   ....[30]....
        /*027c*/ 	.word	0xffffffff


	//   ....[31]....
        /*0280*/ 	.word	0xffffffff


	//   ....[32]....
        /*0284*/ 	.word	0xffffffff


	//   ....[33]....
        /*0288*/ 	.word	0xffffffff


	//   ....[34]....
        /*028c*/ 	.word	0xffffffff


	//   ....[35]....
        /*0290*/ 	.word	0xffffffff


	//   ....[36]....
        /*0294*/ 	.word	0xffffffff


	//   ....[37]....
        /*0298*/ 	.word	0xffffffff


	//   ....[38]....
        /*029c*/ 	.word	0xffffffff


	//   ....[39]....
        /*02a0*/ 	.word	0xffffffff


	//   ....[40]....
        /*02a4*/ 	.word	0xffffffff


	//   ....[41]....
        /*02a8*/ 	.word	0xffffffff


	//   ....[42]....
        /*02ac*/ 	.word	0xffffffff


	//   ....[43]....
        /*02b0*/ 	.word	0xffffffff


	//   ....[44]....
        /*02b4*/ 	.word	0xffffffff


	//   ....[45]....
        /*02b8*/ 	.word	0xffffffff


	//   ....[46]....
        /*02bc*/ 	.word	0xffffffff


	//   ....[47]....
        /*02c0*/ 	.word	0xffffffff


	//   ....[48]....
        /*02c4*/ 	.word	0xffffffff


	//   ....[49]....
        /*02c8*/ 	.word	0xffffffff


	//   ....[50]....
        /*02cc*/ 	.word	0xffffffff


	//   ....[51]....
        /*02d0*/ 	.word	0xffffffff


	//   ....[52]....
        /*02d4*/ 	.word	0xffffffff


	//   ....[53]....
        /*02d8*/ 	.word	0xffffffff


	//   ....[54]....
        /*02dc*/ 	.word	0xffffffff


	//   ....[55]....
        /*02e0*/ 	.word	0xffffffff


	//   ....[56]....
        /*02e4*/ 	.word	0xffffffff


	//   ....[57]....
        /*02e8*/ 	.word	0xffffffff


	//   ....[58]....
        /*02ec*/ 	.word	0xffffffff


	//   ....[59]....
        /*02f0*/ 	.word	0xffffffff


	//   ....[60]....
        /*02f4*/ 	.word	0xffffffff


	//   ....[61]....
        /*02f8*/ 	.word	0xffffffff


	//   ....[62]....
        /*02fc*/ 	.word	0xffffffff


	//   ....[63]....
        /*0300*/ 	.word	0xffffffff


	//   ....[64]....
        /*0304*/ 	.word	0xffffffff


	//   ....[65]....
        /*0308*/ 	.word	0xffffffff


	//   ....[66]....
        /*030c*/ 	.word	0xffffffff


	//   ....[67]....
        /*0310*/ 	.word	0xffffffff


	//   ....[68]....
        /*0314*/ 	.word	0xffffffff


	//   ....[69]....
        /*0318*/ 	.word	0xffffffff


	//   ....[70]....
        /*031c*/ 	.word	0xffffffff


	//   ....[71]....
        /*0320*/ 	.word	0xffffffff


	//   ....[72]....
        /*0324*/ 	.word	0xffffffff


	//   ....[73]....
        /*0328*/ 	.word	0xffffffff


	//   ....[74]....
        /*032c*/ 	.word	0xffffffff


	//   ....[75]....
        /*0330*/ 	.word	0xffffffff


	//   ....[76]....
        /*0334*/ 	.word	0xffffffff


	//   ....[77]....
        /*0338*/ 	.word	0xffffffff


	//   ....[78]....
        /*033c*/ 	.word	0xffffffff


	//   ....[79]....
        /*0340*/ 	.word	0xffffffff


	//   ....[80]....
        /*0344*/ 	.word	0xffffffff


	//   ....[81]....
        /*0348*/ 	.word	0xffffffff


	//   ....[82]....
        /*034c*/ 	.word	0xffffffff


	//   ....[83]....
        /*0350*/ 	.word	0xffffffff


	//   ....[84]....
        /*0354*/ 	.word	0xffffffff


	//   ....[85]....
        /*0358*/ 	.word	0xffffffff


	//   ....[86]....
        /*035c*/ 	.word	0xffffffff


	//   ....[87]....
        /*0360*/ 	.word	0xffffffff


	//   ....[88]....
        /*0364*/ 	.word	0xffffffff


	//   ....[89]....
        /*0368*/ 	.word	0xffffffff


	//   ....[90]....
        /*036c*/ 	.word	0xffffffff


	//   ....[91]....
        /*0370*/ 	.word	0xffffffff


	//   ....[92]....
        /*0374*/ 	.word	0xffffffff


	//   ....[93]....
        /*0378*/ 	.word	0xffffffff


	//   ....[94]....
        /*037c*/ 	.word	0xffffffff


	//   ....[95]....
        /*0380*/ 	.word	0xffffffff


	//   ....[96]....
        /*0384*/ 	.word	0xffffffff


	//   ....[97]....
        /*0388*/ 	.word	0xffffffff


	//   ....[98]....
        /*038c*/ 	.word	0xffffffff


	//   ....[99]....
        /*0390*/ 	.word	0xffffffff


	//   ....[100]....
        /*0394*/ 	.word	0xffffffff


	//   ....[101]....
        /*0398*/ 	.word	0xffffffff


	//   ....[102]....
        /*039c*/ 	.word	0xffffffff


	//   ....[103]....
        /*03a0*/ 	.word	0xffffffff


	//   ....[104]....
        /*03a4*/ 	.word	0xffffffff


	//   ....[105]....
        /*03a8*/ 	.word	0xffffffff


	//   ....[106]....
        /*03ac*/ 	.word	0xffffffff


	//   ....[107]....
        /*03b0*/ 	.word	0xffffffff


	//   ....[108]....
        /*03b4*/ 	.word	0xffffffff


	//   ....[109]....
        /*03b8*/ 	.word	0xffffffff


	//   ....[110]....
        /*03bc*/ 	.word	0xffffffff


	//   ....[111]....
        /*03c0*/ 	.word	0xffffffff


	//   ....[112]....
        /*03c4*/ 	.word	0xffffffff


	//   ....[113]....
        /*03c8*/ 	.word	0xffffffff


	//   ....[114]....
        /*03cc*/ 	.word	0xffffffff


	//   ....[115]....
        /*03d0*/ 	.word	0xffffffff


	//   ....[116]....
        /*03d4*/ 	.word	0xffffffff


	//   ....[117]....
        /*03d8*/ 	.word	0xffffffff


	//   ....[118]....
        /*03dc*/ 	.word	0xffffffff


	//   ....[119]....
        /*03e0*/ 	.word	0xffffffff


	//   ....[120]....
        /*03e4*/ 	.word	0xffffffff


	//   ....[121]....
        /*03e8*/ 	.word	0xffffffff


	//   ....[122]....
        /*03ec*/ 	.word	0xffffffff


	//   ....[123]....
        /*03f0*/ 	.word	0xffffffff


	//   ....[124]....
        /*03f4*/ 	.word	0xffffffff


	//   ....[125]....
        /*03f8*/ 	.word	0xffffffff


	//   ....[126]....
        /*03fc*/ 	.word	0xffffffff


	//   ....[127]....
        /*0400*/ 	.word	0xffffffff


	//   ....[128]....
        /*0404*/ 	.word	0xffffffff


	//   ....[129]....
        /*0408*/ 	.word	0xffffffff


	//   ....[130]....
        /*040c*/ 	.word	0xffffffff


	//   ....[131]....
        /*0410*/ 	.word	0xffffffff


	//   ....[132]....
        /*0414*/ 	.word	0xffffffff


	//   ....[133]....
        /*0418*/ 	.word	0xffffffff


	//   ....[134]....
        /*041c*/ 	.word	0xffffffff


	//   ....[135]....
        /*0420*/ 	.word	0xffffffff


	//   ....[136]....
        /*0424*/ 	.word	0xffffffff


	//   ....[137]....
        /*0428*/ 	.word	0xffffffff


	//   ....[138]....
        /*042c*/ 	.word	0xffffffff


	//   ....[139]....
        /*0430*/ 	.word	0xffffffff


	//   ....[140]....
        /*0434*/ 	.word	0xffffffff


	//   ....[141]....
        /*0438*/ 	.word	0xffffffff


	//   ....[142]....
        /*043c*/ 	.word	0xffffffff


	//   ....[143]....
        /*0440*/ 	.word	0xffffffff


	//   ....[144]....
        /*0444*/ 	.word	0xffffffff


	//   ....[145]....
        /*0448*/ 	.word	0xffffffff


	//   ....[146]....
        /*044c*/ 	.word	0xffffffff


	//   ....[147]....
        /*0450*/ 	.word	0xffffffff


	//   ....[148]....
        /*0454*/ 	.word	0xffffffff


	//   ....[149]....
        /*0458*/ 	.word	0xffffffff


	//   ....[150]....
        /*045c*/ 	.word	0xffffffff


	//   ....[151]....
        /*0460*/ 	.word	0xffffffff


	//   ....[152]....
        /*0464*/ 	.word	0xffffffff


	//   ....[153]....
        /*0468*/ 	.word	0xffffffff


	//   ....[154]....
        /*046c*/ 	.word	0xffffffff


	//   ....[155]....
        /*0470*/ 	.word	0xffffffff


	//   ....[156]....
        /*0474*/ 	.word	0xffffffff


	//   ....[157]....
        /*0478*/ 	.word	0xffffffff


	//   ....[158]....
        /*047c*/ 	.word	0xffffffff


	//   ....[159]....
        /*0480*/ 	.word	0xffffffff


	//   ....[160]....
        /*0484*/ 	.word	0xffffffff


	//   ....[161]....
        /*0488*/ 	.word	0xffffffff


	//   ....[162]....
        /*048c*/ 	.word	0xffffffff


	//   ....[163]....
        /*0490*/ 	.word	0xffffffff


	//   ....[164]....
        /*0494*/ 	.word	0xffffffff


	//   ....[165]....
        /*0498*/ 	.word	0xffffffff


	//   ....[166]....
        /*049c*/ 	.word	0xffffffff


	//   ....[167]....
        /*04a0*/ 	.word	0xffffffff


	//   ....[168]....
        /*04a4*/ 	.word	0xffffffff


	//   ....[169]....
        /*04a8*/ 	.word	0xffffffff


	//   ....[170]....
        /*04ac*/ 	.word	0xffffffff


	//   ....[171]....
        /*04b0*/ 	.word	0xffffffff


	//   ....[172]....
        /*04b4*/ 	.word	0xffffffff


	//   ....[173]....
        /*04b8*/ 	.word	0xffffffff


	//   ....[174]....
        /*04bc*/ 	.word	0xffffffff


	//   ....[175]....
        /*04c0*/ 	.word	0xffffffff


	//   ....[176]....
        /*04c4*/ 	.word	0xffffffff


	//   ....[177]....
        /*04c8*/ 	.word	0xffffffff


	//   ....[178]....
        /*04cc*/ 	.word	0xffffffff


	//   ....[179]....
        /*04d0*/ 	.word	0xffffffff


	//   ....[180]....
        /*04d4*/ 	.word	0xffffffff


	//   ....[181]....
        /*04d8*/ 	.word	0xffffffff


	//   ....[182]....
        /*04dc*/ 	.word	0xffffffff


	//   ....[183]....
        /*04e0*/ 	.word	0xffffffff


	//   ....[184]....
        /*04e4*/ 	.word	0xffffffff


	//   ....[185]....
        /*04e8*/ 	.word	0xffffffff


	//   ....[186]....
        /*04ec*/ 	.word	0xffffffff


	//   ....[187]....
        /*04f0*/ 	.word	0xffffffff


	//   ....[188]....
        /*04f4*/ 	.word	0xffffffff


	//   ....[189]....
        /*04f8*/ 	.word	0xffffffff


	//   ....[190]....
        /*04fc*/ 	.word	0xffffffff


	//   ....[191]....
        /*0500*/ 	.word	0xffffffff


	//   ....[192]....
        /*0504*/ 	.word	0xffffffff


	//   ....[193]....
        /*0508*/ 	.word	0xffffffff


	//   ....[194]....
        /*050c*/ 	.word	0xffffffff


	//   ....[195]....
        /*0510*/ 	.word	0xffffffff


	//   ....[196]....
        /*0514*/ 	.word	0xffffffff


	//   ....[197]....
        /*0518*/ 	.word	0xffffffff


	//   ....[198]....
        /*051c*/ 	.word	0xffffffff


	//   ....[199]....
        /*0520*/ 	.word	0xffffffff


	//   ....[200]....
        /*0524*/ 	.word	0x0500000f


	//----- nvinfo : EIATTR_COOP_GROUP_INSTR_OFFSETS
	.align		4
.L_1308:
        /*0528*/ 	.byte	0x04, 0x28
        /*052a*/ 	.short	(.L_1310 - .L_1309)


	//   ....[0]....
.L_1309:
        /*052c*/ 	.word	0x00000070


	//   ....[1]....
        /*0530*/ 	.word	0x00000200


	//   ....[2]....
        /*0534*/ 	.word	0x00000250


	//   ....[3]....
        /*0538*/ 	.word	0x00000440


	//   ....[4]....
        /*053c*/ 	.word	0x00000660


	//   ....[5]....
        /*0540*/ 	.word	0x00000fb0


	//   ....[6]....
        /*0544*/ 	.word	0x00001f90


	//   ....[7]....
        /*0548*/ 	.word	0x000020e0


	//   ....[8]....
        /*054c*/ 	.word	0x00002260


	//   ....[9]....
        /*0550*/ 	.word	0x000022c0


	//   ....[10]....
        /*0554*/ 	.word	0x00002320


	//   ....[11]....
        /*0558*/ 	.word	0x00002440


	//   ....[12]....
        /*055c*/ 	.word	0x00002620


	//   ....[13]....
        /*0560*/ 	.word	0x00002760


	//   ....[14]....
        /*0564*/ 	.word	0x00002850


	//   ....[15]....
        /*0568*/ 	.word	0x00002c20


	//   ....[16]....
        /*056c*/ 	.word	0x00002c30


	//   ....[17]....
        /*0570*/ 	.word	0x00002c50


	//   ....[18]....
        /*0574*/ 	.word	0x00002c90


	//   ....[19]....
        /*0578*/ 	.word	0x00002e90


	//   ....[20]....
        /*057c*/ 	.word	0x00002fe0


	//   ....[21]....
        /*0580*/ 	.word	0x00003060


	//   ....[22]....
        /*0584*/ 	.word	0x00003080


	//   ....[23]....
        /*0588*/ 	.word	0x000031f0


	//   ....[24]....
        /*058c*/ 	.word	0x00003220


	//   ....[25]....
        /*0590*/ 	.word	0x00003270


	//   ....[26]....
        /*0594*/ 	.word	0x00003280


	//   ....[27]....
        /*0598*/ 	.word	0x00003290


	//   ....[28]....
        /*059c*/ 	.word	0x000032a0


	//   ....[29]....
        /*05a0*/ 	.word	0x000032d0


	//   ....[30]....
        /*05a4*/ 	.word	0x00003390


	//   ....[31]....
        /*05a8*/ 	.word	0x000033b0


	//   ....[32]....
        /*05ac*/ 	.word	0x00003400


	//   ....[33]....
        /*05b0*/ 	.word	0x00003410


	//   ....[34]....
        /*05b4*/ 	.word	0x000034a0


	//   ....[35]....
        /*05b8*/ 	.word	0x000034b0


	//   ....[36]....
        /*05bc*/ 	.word	0x000034f0


	//   ....[37]....
        /*05c0*/ 	.word	0x00003540


	//   ....[38]....
        /*05c4*/ 	.word	0x00003550


	//   ....[39]....
        /*05c8*/ 	.word	0x00003580


	//   ....[40]....
        /*05cc*/ 	.word	0x000035c0


	//   ....[41]....
        /*05d0*/ 	.word	0x000035f0


	//   ....[42]....
        /*05d4*/ 	.word	0x00003620


	//   ....[43]....
        /*05d8*/ 	.word	0x00003630


	//   ....[44]....
        /*05dc*/ 	.word	0x00003650


	//   ....[45]....
        /*05e0*/ 	.word	0x00003760


	//   ....[46]....
        /*05e4*/ 	.word	0x000037b0


	//   ....[47]....
        /*05e8*/ 	.word	0x000037c0


	//   ....[48]....
        /*05ec*/ 	.word	0x000037d0


	//   ....[49]....
        /*05f0*/ 	.word	0x000037e0


	//   ....[50]....
        /*05f4*/ 	.word	0x000037f0


	//   ....[51]....
        /*05f8*/ 	.word	0x00003800


	//   ....[52]....
        /*05fc*/ 	.word	0x00003860


	//   ....[53]....
        /*0600*/ 	.word	0x000038c0


	//   ....[54]....
        /*0604*/ 	.word	0x000038f0


	//   ....[55]....
        /*0608*/ 	.word	0x00003930


	//   ....[56]....
        /*060c*/ 	.word	0x00003940


	//   ....[57]....
        /*0610*/ 	.word	0x00003960


	//   ....[58]....
        /*0614*/ 	.word	0x00003970


	//   ....[59]....
        /*0618*/ 	.word	0x00003980


	//   ....[60]....
        /*061c*/ 	.word	0x00003990


	//   ....[61]....
        /*0620*/ 	.word	0x000039a0


	//   ....[62]....
        /*0624*/ 	.word	0x000039e0


	//   ....[63]....
        /*0628*/ 	.word	0x000039f0


	//   ....[64]....
        /*062c*/ 	.word	0x00003a00


	//   ....[65]....
        /*0630*/ 	.word	0x00003a10


	//   ....[66]....
        /*0634*/ 	.word	0x00003a20


	//   ....[67]....
        /*0638*/ 	.word	0x00003a30


	//   ....[68]....
        /*063c*/ 	.word	0x00003a40


	//   ....[69]....
        /*0640*/ 	.word	0x00003a50


	//   ....[70]....
        /*0644*/ 	.word	0x00006210


	//   ....[71]....
        /*0648*/ 	.word	0x00006250


	//   ....[72]....
        /*064c*/ 	.word	0x00006290


	//   ....[73]....
        /*0650*/ 	.word	0x000062c0


	//   ....[74]....
        /*0654*/ 	.word	0x000062f0


	//   ....[75]....
        /*0658*/ 	.word	0x00006320


	//   ....[76]....
        /*065c*/ 	.word	0x000065a0


	//   ....[77]....
        /*0660*/ 	.word	0x00006650


	//   ....[78]....
        /*0664*/ 	.word	0x000066d0


	//   ....[79]....
        /*0668*/ 	.word	0x00006710


	//   ....[80]....
        /*066c*/ 	.word	0x00006740


	//   ....[81]....
        /*0670*/ 	.word	0x00006770


	//   ....[82]....
        /*0674*/ 	.word	0x000067b0


	//   ....[83]....
        /*0678*/ 	.word	0x000067d0


	//   ....[84]....
        /*067c*/ 	.word	0x00006810


	//   ....[85]....
        /*0680*/ 	.word	0x00006870


	//   ....[86]....
        /*0684*/ 	.word	0x00006920


	//   ....[87]....
        /*0688*/ 	.word	0x000069a0


	//   ....[88]....
        /*068c*/ 	.word	0x000069e0


	//   ....[89]....
        /*0690*/ 	.word	0x000069f0


	//   ....[90]....
        /*0694*/ 	.word	0x00006a10


	//   ....[91]....
        /*0698*/ 	.word	0x00006a60


	//   ....[92]....
        /*069c*/ 	.word	0x00006aa0


	//   ....[93]....
        /*06a0*/ 	.word	0x00006b30


	//   ....[94]....
        /*06a4*/ 	.word	0x00006b70


	//   ....[95]....
        /*06a8*/ 	.word	0x00006bb0


	//   ....[96]....
        /*06ac*/ 	.word	0x00006c00


	//   ....[97]....
        /*06b0*/ 	.word	0x00006c40


	//   ....[98]....
        /*06b4*/ 	.word	0x00006c80


	//   ....[99]....
        /*06b8*/ 	.word	0x00006d10


	//   ....[100]....
        /*06bc*/ 	.word	0x00006dd0


	//   ....[101]....
        /*06c0*/ 	.word	0x00006e30


	//   ....[102]....
        /*06c4*/ 	.word	0x00007230


	//   ....[103]....
        /*06c8*/ 	.word	0x00007240


	//   ....[104]....
        /*06cc*/ 	.word	0x00007250


	//   ....[105]....
        /*06d0*/ 	.word	0x00007260


	//   ....[106]....
        /*06d4*/ 	.word	0x00007270


	//   ....[107]....
        /*06d8*/ 	.word	0x00007280


	//   ....[108]....
        /*06dc*/ 	.word	0x000072a0


	//   ....[109]....
        /*06e0*/ 	.word	0x000072c0


	//   ....[110]....
        /*06e4*/ 	.word	0x00007320


	//   ....[111]....
        /*06e8*/ 	.word	0x00007360


	//   ....[112]....
        /*06ec*/ 	.word	0x000073c0


	//   ....[113]....
        /*06f0*/ 	.word	0x000073f0


	//   ....[114]....
        /*06f4*/ 	.word	0x00007430


	//   ....[115]....
        /*06f8*/ 	.word	0x00007440


	//   ....[116]....
        /*06fc*/ 	.word	0x000074a0


	//   ....[117]....
        /*0700*/ 	.word	0x000074b0


	//   ....[118]....
        /*0704*/ 	.word	0x000074c0


	//   ....[119]....
        /*0708*/ 	.word	0x000074f0


	//   ....[120]....
        /*070c*/ 	.word	0x00007530


	//   ....[121]....
        /*0710*/ 	.word	0x00007560


	//   ....[122]....
        /*0714*/ 	.word	0x000075a0


	//   ....[123]....
        /*0718*/ 	.word	0x000075d0


	//   ....[124]....
        /*071c*/ 	.word	0x000075f0


	//   ....[125]....
        /*0720*/ 	.word	0x00007630


	//   ....[126]....
        /*0724*/ 	.word	0x00007670


	//   ....[127]....
        /*0728*/ 	.word	0x000076b0


	//   ....[128]....
        /*072c*/ 	.word	0x000076c0


	//   ....[129]....
        /*0730*/ 	.word	0x000076d0


	//   ....[130]....
        /*0734*/ 	.word	0x000076e0


	//   ....[131]....
        /*0738*/ 	.word	0x000076f0


	//   ....[132]....
        /*073c*/ 	.word	0x00007730


	//   ....[133]....
        /*0740*/ 	.word	0x00007770


	//   ....[134]....
        /*0744*/ 	.word	0x00009c60


	//   ....[135]....
        /*0748*/ 	.word	0x00009ca0


	//   ....[136]....
        /*074c*/ 	.word	0x00009cc0


	//   ....[137]....
        /*0750*/ 	.word	0x00009d10


	//   ....[138]....
        /*0754*/ 	.word	0x00009de0


	//   ....[139]....
        /*0758*/ 	.word	0x00009e80


	//   ....[140]....
        /*075c*/ 	.word	0x00009f20


	//   ....[141]....
        /*0760*/ 	.word	0x00009fc0


	//   ....[142]....
        /*0764*/ 	.word	0x0000a000


	//   ....[143]....
        /*0768*/ 	.word	0x0000a0d0


	//   ....[144]....
        /*076c*/ 	.word	0x0000a110


	//   ....[145]....
        /*0770*/ 	.word	0x0000a150


	//   ....[146]....
        /*0774*/ 	.word	0x0000a1f0


	//   ....[147]....
        /*0778*/ 	.word	0x0000a230


	//   ....[148]....
        /*077c*/ 	.word	0x0000a2d0


	//   ....[149]....
        /*0780*/ 	.word	0x0000a350


	//   ....[150]....
        /*0784*/ 	.word	0x0000a4d0


	//   ....[151]....
        /*0788*/ 	.word	0x0000a620


	//   ....[152]....
        /*078c*/ 	.word	0x0000a6e0


	//   ....[153]....
        /*0790*/ 	.word	0x0000a760


	//   ....[154]....
        /*0794*/ 	.word	0x0000a8b0


	//   ....[155]....
        /*0798*/ 	.word	0x0000aec0


	//   ....[156]....
        /*079c*/ 	.word	0x0000afc0


	//   ....[157]....
        /*07a0*/ 	.word	0x0000b000


	//   ....[158]....
        /*07a4*/ 	.word	0x0000b040


	//   ....[159]....
        /*07a8*/ 	.word	0x0000b070


	//   ....[160]....
        /*07ac*/ 	.word	0x0000b0b0


	//   ....[161]....
        /*07b0*/ 	.word	0x0000b140


	//   ....[162]....
        /*07b4*/ 	.word	0x0000b220


	//   ....[163]....
        /*07b8*/ 	.word	0x0000b2a0


	//   ....[164]....
        /*07bc*/ 	.word	0x0000b2e0


	//   ....[165]....
        /*07c0*/ 	.word	0x0000b340


	//   ....[166]....
        /*07c4*/ 	.word	0x0000b4d0


	//   ....[167]....
        /*07c8*/ 	.word	0x0000b4e0


	//   ....[168]....
        /*07cc*/ 	.word	0x0000b4f0


	//   ....[169]....
        /*07d0*/ 	.word	0x0000b500


	//   ....[170]....
        /*07d4*/ 	.word	0x0000b510


	//   ....[171]....
        /*07d8*/ 	.word	0x0000b520


	//   ....[172]....
        /*07dc*/ 	.word	0x0000b550


	//   ....[173]....
        /*07e0*/ 	.word	0x0000b570


	//   ....[174]....
        /*07e4*/ 	.word	0x0000b590


	//   ....[175]....
        /*07e8*/ 	.word	0x0000b5c0


	//   ....[176]....
        /*07ec*/ 	.word	0x0000b5f0


	//   ....[177]....
        /*07f0*/ 	.word	0x0000b630


	//   ....[178]....
        /*07f4*/ 	.word	0x0000b690


	//   ....[179]....
        /*07f8*/ 	.word	0x0000b6c0


	//   ....[180]....
        /*07fc*/ 	.word	0x0000b700


	//   ....[181]....
        /*0800*/ 	.word	0x0000b720


	//   ....[182]....
        /*0804*/ 	.word	0x0000b760


	//   ....[183]....
        /*0808*/ 	.word	0x0000b780


	//   ....[184]....
        /*080c*/ 	.word	0x0000b7a0


	//   ....[185]....
        /*0810*/ 	.word	0x0000b820


	//   ....[186]....
        /*0814*/ 	.word	0x0000b870


	//   ....[187]....
        /*0818*/ 	.word	0x0000b8b0


	//   ....[188]....
        /*081c*/ 	.word	0x0000b8c0


	//   ....[189]....
        /*0820*/ 	.word	0x0000b900


	//   ....[190]....
        /*0824*/ 	.word	0x0000b940


	//   ....[191]....
        /*0828*/ 	.word	0x0000b980


	//   ....[192]....
        /*082c*/ 	.word	0x0000b9b0


	//   ....[193]....
        /*0830*/ 	.word	0x0000b9e0


	//   ....[194]....
        /*0834*/ 	.word	0x0000ba20


	//   ....[195]....
        /*0838*/ 	.word	0x0000ba30


	//   ....[196]....
        /*083c*/ 	.word	0x0000ba40


	//   ....[197]....
        /*0840*/ 	.word	0x0000ba50


	//   ....[198]....
        /*0844*/ 	.word	0x0000dad0


	//   ....[199]....
        /*0848*/ 	.word	0x0000ea80


	//   ....[200]....
        /*084c*/ 	.word	0x00011430


	//----- nvinfo : EIATTR_REG_RECONFIG
	.align		4
.L_1310:
        /*0850*/ 	.byte	0x01, 0x54
	.zero		2


	//----- nvinfo : EIATTR_SYSCALL_OFFSETS
	.align		4
        /*0854*/ 	.byte	0x04, 0x46
        /*0856*/ 	.short	(.L_1312 - .L_1311)


	//   ....[0]....
.L_1311:
        /*0858*/ 	.word	0x00000c10


	//   ....[1]....
        /*085c*/ 	.word	0x00000d00


	//   ....[2]....
        /*0860*/ 	.word	0x00000e60


	//   ....[3]....
        /*0864*/ 	.word	0x00000f50


	//   ....[4]....
        /*0868*/ 	.word	0x0000d440


	//   ....[5]....
        /*086c*/ 	.word	0x0000d570


	//   ....[6]....
        /*0870*/ 	.word	0x0000d690


	//   ....[7]....
        /*0874*/ 	.word	0x0000d7b0


	//----- nvinfo : EIATTR_MBARRIER_INSTR_OFFSETS
	.align		4
.L_1312:
        /*0878*/ 	.byte	0x04, 0x39
        /*087a*/ 	.short	(.L_1314 - .L_1313)


	//   ....[0]....
.L_1313:
        /*087c*/ 	.word	0x000002f0
        /*0880*/ 	.word	0x000000ff
        /*0884*/ 	.word	0x00030c00
        /*0888*/ 	.short	0x0100
        /*088a*/ 	.byte	0x06
	.zero		1


	//   ....[1]....
        /*088c*/ 	.word	0x000003f0
        /*0890*/ 	.word	0x000000ff
        /*0894*/ 	.word	0x00030c10
        /*0898*/ 	.short	0x0100
        /*089a*/ 	.byte	0x08
	.zero		1


	//   ....[2]....
        /*089c*/ 	.word	0x00000400
        /*08a0*/ 	.word	0x000000ff
        /*08a4*/ 	.word	0x00030c20
        /*08a8*/ 	.short	0x0100
        /*08aa*/ 	.byte	0x08
	.zero		1


	//   ....[3]....
        /*08ac*/ 	.word	0x00000410
        /*08b0*/ 	.word	0x000000ff
        /*08b4*/ 	.word	0x00030c18
        /*08b8*/ 	.short	0x0100
        /*08ba*/ 	.byte	0x08
	.zero		1


	//   ....[4]....
        /*08bc*/ 	.word	0x00000420
        /*08c0*/ 	.word	0x000000ff
        /*08c4*/ 	.word	0x00030c28
        /*08c8*/ 	.short	0x0100
        /*08ca*/ 	.byte	0x08
	.zero		1


	//   ....[5]....
        /*08cc*/ 	.word	0x00000550
        /*08d0*/ 	.word	0x000000ff
        /*08d4*/ 	.word	0x00030c30
        /*08d8*/ 	.short	0x0100
        /*08da*/ 	.byte	0x08
	.zero		1


	//   ....[6]....
        /*08dc*/ 	.word	0x00000560
        /*08e0*/ 	.word	0x000000ff
        /*08e4*/ 	.word	0x00030c40
        /*08e8*/ 	.short	0x0100
        /*08ea*/ 	.byte	0x08
	.zero		1


	//   ....[7]....
        /*08ec*/ 	.word	0x00000570
        /*08f0*/ 	.word	0x000000ff
        /*08f4*/ 	.word	0x00030c38
        /*08f8*/ 	.short	0x0100
        /*08fa*/ 	.byte	0x08
	.zero		1


	//   ....[8]....
        /*08fc*/ 	.word	0x00000580
        /*0900*/ 	.word	0x000000ff
        /*0904*/ 	.word	0x00030c48
        /*0908*/ 	.short	0x0100
        /*090a*/ 	.byte	0x08
	.zero		1


	//   ....[9]....
        /*090c*/ 	.word	0x00000ff0
        /*0910*/ 	.word	0x000000de
        /*0914*/ 	.word	0x00030c00
        /*0918*/ 	.short	0x010a
        /*091a*/ 	.byte	0x3f
	.zero		1


	//   ....[10]....
        /*091c*/ 	.word	0x00001110
        /*0920*/ 	.word	0x000000de
        /*0924*/ 	.word	0x00030c00
        /*0928*/ 	.short	0x010a
        /*092a*/ 	.byte	0x3f
	.zero		1


	//   ....[11]....
        /*092c*/ 	.word	0x000019c0
        /*0930*/ 	.word	0x00000008
        /*0934*/ 	.word	0x00030c10
        /*0938*/ 	.short	0x010a
        /*093a*/ 	.byte	0x3f
	.zero		1


	//   ....[12]....
        /*093c*/ 	.word	0x00001a30
        /*0940*/ 	.word	0x00000008
        /*0944*/ 	.word	0x00030c10
        /*0948*/ 	.short	0x010a
        /*094a*/ 	.byte	0x3f
	.zero		1


	//   ....[13]....
        /*094c*/ 	.word	0x00001e10
        /*0950*/ 	.word	0x00000008
        /*0954*/ 	.word	0x00030c30
        /*0958*/ 	.short	0x010a
        /*095a*/ 	.byte	0x3f
	.zero		1


	//   ....[14]....
        /*095c*/ 	.word	0x00001e90
        /*0960*/ 	.word	0x00000008
        /*0964*/ 	.word	0x00030c30
        /*0968*/ 	.short	0x010a
        /*096a*/ 	.byte	0x3f
	.zero		1


	//   ....[15]....
        /*096c*/ 	.word	0x00004f00
        /*0970*/ 	.word	0x00000009
        /*0974*/ 	.word	0x00000000
        /*0978*/ 	.short	0x0101
        /*097a*/ 	.byte	0x3f
	.zero		1


	//   ....[16]....
        /*097c*/ 	.word	0x00005350
        /*0980*/ 	.word	0x00000008
        /*0984*/ 	.word	0x00000000
        /*0988*/ 	.short	0x0101
        /*098a*/ 	.byte	0x3f
	.zero		1


	//   ....[17]....
        /*098c*/ 	.word	0x00005c10
        /*0990*/ 	.word	0x00000006
        /*0994*/ 	.word	0x00030c10
        /*0998*/ 	.short	0x010a
        /*099a*/ 	.byte	0x3f
	.zero		1


	//   ....[18]....
        /*099c*/ 	.word	0x00005c90
        /*09a0*/ 	.word	0x00000006
        /*09a4*/ 	.word	0x00030c10
        /*09a8*/ 	.short	0x010a
        /*09aa*/ 	.byte	0x3f
	.zero		1


	//   ....[19]....
        /*09ac*/ 	.word	0x00006090
        /*09b0*/ 	.word	0x00000006
        /*09b4*/ 	.word	0x00030c30
        /*09b8*/ 	.short	0x010a
        /*09ba*/ 	.byte	0x3f
	.zero		1


	//   ....[20]....
        /*09bc*/ 	.word	0x00006120
        /*09c0*/ 	.word	0x00000006
        /*09c4*/ 	.word	0x00030c30
        /*09c8*/ 	.short	0x010a
        /*09ca*/ 	.byte	0x3f
	.zero		1


	//   ....[21]....
        /*09cc*/ 	.word	0x000088f0
        /*09d0*/ 	.word	0x00000007
        /*09d4*/ 	.word	0x00000000
        /*09d8*/ 	.short	0x0101
        /*09da*/ 	.byte	0x3f
	.zero		1


	//   ....[22]....
        /*09dc*/ 	.word	0x00008d60
        /*09e0*/ 	.word	0x00000006
        /*09e4*/ 	.word	0x00000000
        /*09e8*/ 	.short	0x0101
        /*09ea*/ 	.byte	0x3f
	.zero		1


	//   ....[23]....
        /*09ec*/ 	.word	0x000095c0
        /*09f0*/ 	.word	0x00000007
        /*09f4*/ 	.word	0x00030c10
        /*09f8*/ 	.short	0x010a
        /*09fa*/ 	.byte	0x3f
	.zero		1


	//   ....[24]....
        /*09fc*/ 	.word	0x00009640
        /*0a00*/ 	.word	0x00000007
        /*0a04*/ 	.word	0x00030c10
        /*0a08*/ 	.short	0x010a
        /*0a0a*/ 	.byte	0x3f
	.zero		1


	//   ....[25]....
        /*0a0c*/ 	.word	0x00009a50
        /*0a10*/ 	.word	0x00000007
        /*0a14*/ 	.word	0x00030c30
        /*0a18*/ 	.short	0x010a
        /*0a1a*/ 	.byte	0x3f
	.zero		1


	//   ....[26]....
        /*0a1c*/ 	.word	0x00009ae0
        /*0a20*/ 	.word	0x00000007
        /*0a24*/ 	.word	0x00030c30
        /*0a28*/ 	.short	0x010a
        /*0a2a*/ 	.byte	0x3f
	.zero		1


	//   ....[27]....
        /*0a2c*/ 	.word	0x0000cc10
        /*0a30*/ 	.word	0x00000008
        /*0a34*/ 	.word	0x00000000
        /*0a38*/ 	.short	0x0101
        /*0a3a*/ 	.byte	0x3f
	.zero		1


	//   ....[28]....
        /*0a3c*/ 	.word	0x0000d080
        /*0a40*/ 	.word	0x00000007
        /*0a44*/ 	.word	0x00000000
        /*0a48*/ 	.short	0x0101
        /*0a4a*/ 	.byte	0x3f
	.zero		1


	//   ....[29]....
        /*0a4c*/ 	.word	0x0000fb80
        /*0a50*/ 	.word	0x00000010
        /*0a54*/ 	.word	0x00030c20
        /*0a58*/ 	.short	0x010a
        /*0a5a*/ 	.byte	0x3f
	.zero		1


	//   ....[30]....
        /*0a5c*/ 	.word	0x00010150
        /*0a60*/ 	.word	0x00000010
        /*0a64*/ 	.word	0x00030c40
        /*0a68*/ 	.short	0x010a
        /*0a6a*/ 	.byte	0x3f
	.zero		1


	//   ....[31]....
        /*0a6c*/ 	.word	0x00010380
        /*0a70*/ 	.word	0x00000010
        /*0a74*/ 	.word	0x00030c28
        /*0a78*/ 	.short	0x010a
        /*0a7a*/ 	.byte	0x3f
	.zero		1


	//   ....[32]....
        /*0a7c*/ 	.word	0x000105b0
        /*0a80*/ 	.word	0x00000010
        /*0a84*/ 	.word	0x00030c48
        /*0a88*/ 	.short	0x010a
        /*0a8a*/ 	.byte	0x3f
	.zero		1


	//   ....[33]....
        /*0a8c*/ 	.word	0x00010790
        /*0a90*/ 	.word	0x00000010
        /*0a94*/ 	.word	0x00030c20
        /*0a98*/ 	.short	0x010a
        /*0a9a*/ 	.byte	0x3f
	.zero		1


	//   ....[34]....
        /*0a9c*/ 	.word	0x00010a40
        /*0aa0*/ 	.word	0x00000010
        /*0aa4*/ 	.word	0x00030c40
        /*0aa8*/ 	.short	0x010a
        /*0aaa*/ 	.byte	0x3f
	.zero		1


	//   ....[35]....
        /*0aac*/ 	.word	0x00010c40
        /*0ab0*/ 	.word	0x00000010
        /*0ab4*/ 	.word	0x00030c28
        /*0ab8*/ 	.short	0x010a
        /*0aba*/ 	.byte	0x3f
	.zero		1


	//   ....[36]....
        /*0abc*/ 	.word	0x00010ec0
        /*0ac0*/ 	.word	0x00000003
        /*0ac4*/ 	.word	0x00030c40
        /*0ac8*/ 	.short	0x010a
        /*0aca*/ 	.byte	0x3f
	.zero		1


	//   ....[37]....
        /*0acc*/ 	.word	0x00011290
        /*0ad0*/ 	.word	0x00000006
        /*0ad4*/ 	.word	0x00000000
        /*0ad8*/ 	.short	0x010a
        /*0ada*/ 	.byte	0x3f
	.zero		1


	//   ....[38]....
        /*0adc*/ 	.word	0x000112f0
        /*0ae0*/ 	.word	0x00000003
        /*0ae4*/ 	.word	0x00000000
        /*0ae8*/ 	.short	0x010a
        /*0aea*/ 	.byte	0x3f
	.zero		1


	//   ....[39]....
        /*0aec*/ 	.word	0x00011350
        /*0af0*/ 	.word	0x00000002
        /*0af4*/ 	.word	0x00000000
        /*0af8*/ 	.short	0x010a
        /*0afa*/ 	.byte	0x3f
	.zero		1


	//   ....[40]....
        /*0afc*/ 	.word	0x00011380
        /*0b00*/ 	.word	0x00000003
        /*0b04*/ 	.word	0x00000000
        /*0b08*/ 	.short	0x010a
        /*0b0a*/ 	.byte	0x3f
	.zero		1


	//   ....[41]....
        /*0b0c*/ 	.word	0x00011460
        /*0b10*/ 	.word	0x000000de
        /*0b14*/ 	.word	0x00030c00
        /*0b18*/ 	.short	0x010a
        /*0b1a*/ 	.byte	0x3f
	.zero		1


	//   ....[42]....
        /*0b1c*/ 	.word	0x000114b0
        /*0b20*/ 	.word	0x00000008
        /*0b24*/ 	.word	0x00030c10
        /*0b28*/ 	.short	0x010a
        /*0b2a*/ 	.byte	0x3f
	.zero		1


	//   ....[43]....
        /*0b2c*/ 	.word	0x00011500
        /*0b30*/ 	.word	0x00000008
        /*0b34*/ 	.word	0x00030c30
        /*0b38*/ 	.short	0x010a
        /*0b3a*/ 	.byte	0x3f
	.zero		1


	//   ....[44]....
        /*0b3c*/ 	.word	0x00011550
        /*0b40*/ 	.word	0x00000006
        /*0b44*/ 	.word	0x00030c10
        /*0b48*/ 	.short	0x010a
        /*0b4a*/ 	.byte	0x3f
	.zero		1


	//   ....[45]....
        /*0b4c*/ 	.word	0x000115a0
        /*0b50*/ 	.word	0x00000006
        /*0b54*/ 	.word	0x00030c30
        /*0b58*/ 	.short	0x010a
        /*0b5a*/ 	.byte	0x3f
	.zero		1


	//   ....[46]....
        /*0b5c*/ 	.word	0x000115f0
        /*0b60*/ 	.word	0x00000007
        /*0b64*/ 	.word	0x00030c10
        /*0b68*/ 	.short	0x010a
        /*0b6a*/ 	.byte	0x3f
	.zero		1


	//   ....[47]....
        /*0b6c*/ 	.word	0x00011640
        /*0b70*/ 	.word	0x00000007
        /*0b74*/ 	.word	0x00030c30
        /*0b78*/ 	.short	0x010a
        /*0b7a*/ 	.byte	0x3f
	.zero		1


	//   ....[48]....
        /*0b7c*/ 	.word	0x00011690
        /*0b80*/ 	.word	0x00000010
        /*0b84*/ 	.word	0x00030c20
        /*0b88*/ 	.short	0x010a
        /*0b8a*/ 	.byte	0x3f
	.zero		1


	//   ....[49]....
        /*0b8c*/ 	.word	0x000116e0
        /*0b90*/ 	.word	0x00000010
        /*0b94*/ 	.word	0x00030c40
        /*0b98*/ 	.short	0x010a
        /*0b9a*/ 	.byte	0x3f
	.zero		1


	//   ....[50]....
        /*0b9c*/ 	.word	0x00011730
        /*0ba0*/ 	.word	0x00000010
        /*0ba4*/ 	.word	0x00030c28
        /*0ba8*/ 	.short	0x010a
        /*0baa*/ 	.byte	0x3f
	.zero		1


	//   ....[51]....
        /*0bac*/ 	.word	0x00011780
        /*0bb0*/ 	.word	0x00000010
        /*0bb4*/ 	.word	0x00030c48
        /*0bb8*/ 	.short	0x010a
        /*0bba*/ 	.byte	0x3f
	.zero		1


	//   ....[52]....
        /*0bbc*/ 	.word	0x000117e0
        /*0bc0*/ 	.word	0x00000010
        /*0bc4*/ 	.word	0x00030c20
        /*0bc8*/ 	.short	0x010a
        /*0bca*/ 	.byte	0x3f
	.zero		1


	//   ....[53]....
        /*0bcc*/ 	.word	0x00011830
        /*0bd0*/ 	.word	0x00000010
        /*0bd4*/ 	.word	0x00030c40
        /*0bd8*/ 	.short	0x010a
        /*0bda*/ 	.byte	0x3f
	.zero		1


	//   ....[54]....
        /*0bdc*/ 	.word	0x00011880
        /*0be0*/ 	.word	0x00000010
        /*0be4*/ 	.word	0x00030c28
        /*0be8*/ 	.short	0x010a
        /*0bea*/ 	.byte	0x3f
	.zero		1


	//   ....[55]....
        /*0bec*/ 	.word	0x000118d0
        /*0bf0*/ 	.word	0x00000003
        /*0bf4*/ 	.word	0x00030c40
        /*0bf8*/ 	.short	0x010a
        /*0bfa*/ 	.byte	0x3f
	.zero		1


	//   ....[56]....
        /*0bfc*/ 	.word	0x000119a0
        /*0c00*/ 	.word	0x00000006
        /*0c04*/ 	.word	0x00000000
        /*0c08*/ 	.short	0x010a
        /*0c0a*/ 	.byte	0x3f
	.zero		1


	//   ....[57]....
        /*0c0c*/ 	.word	0x000119f0
        /*0c10*/ 	.word	0x00000003
        /*0c14*/ 	.word	0x00000000
        /*0c18*/ 	.short	0x010a
        /*0c1a*/ 	.byte	0x3f
	.zero		1


	//   ....[58]....
        /*0c1c*/ 	.word	0x00011a40
        /*0c20*/ 	.word	0x00000002
        /*0c24*/ 	.word	0x00000000
        /*0c28*/ 	.short	0x010a
        /*0c2a*/ 	.byte	0x3f
	.zero		1


	//----- nvinfo : EIATTR_NUM_MBARRIERS
	.align		4
.L_1314:
        /*0c2c*/ 	.byte	0x03, 0x38
        /*0c2e*/ 	.short	0x0009


	//----- nvinfo : EIATTR_EXIT_INSTR_OFFSETS
	.align		4
        /*0c30*/ 	.byte	0x04, 0x1c
        /*0c32*/ 	.short	(.L_1316 - .L_1315)


	//   ....[0]....
.L_1315:
        /*0c34*/ 	.word	0x000113d0


	//----- nvinfo : EIATTR_MAX_THREADS
	.align		4
.L_1316:
        /*0c38*/ 	.byte	0x04, 0x05
        /*0c3a*/ 	.short	(.L_1318 - .L_1317)
.L_1317:
        /*0c3c*/ 	.word	0x00000180
        /*0c40*/ 	.word	0x00000001
        /*0c44*/ 	.word	0x00000001


	//----- nvinfo : EIATTR_CRS_STACK_SIZE
	.align		4
.L_1318:
        /*0c48*/ 	.byte	0x04, 0x1e
        /*0c4a*/ 	.short	(.L_1320 - .L_1319)
.L_1319:
        /*0c4c*/ 	.word	0x00000000


	//----- nvinfo : EIATTR_CBANK_PARAM_SIZE
	.align		4
.L_1320:
        /*0c50*/ 	.byte	0x03, 0x19
        /*0c52*/ 	.short	0x0970


	//----- nvinfo : EIATTR_PARAM_CBANK
	.align		4
        /*0c54*/ 	.byte	0x04, 0x0a
        /*0c56*/ 	.short	(.L_1322 - .L_1321)
	.align		4
.L_1321:
        /*0c58*/ 	.word	index@(.nv.constant0._ZN7cutlass13device_kernelIN5flash11enable_sm90INS1_16FlashAttnBwdSm90INS1_25CollectiveMainloopBwdSm90ILi2ELi2ELi2EN4cute5tupleIJNS5_1CILi1EEES8_S8_EEENS6_IJNS7_ILi128EEESA_NS7_ILi64EEEEEENS_6half_tEfNS_4arch4Sm90ELb0ELb1ELb0ELb0ELb0ELb1ELb0ELb0ELi2ELi1ELi2ELi2ELb0EEENS1_21CollectiveEpilogueBwdISC_SD_SF_Li256ELb0ELb0ELi1EEENS1_19SingleTileSchedulerILb0ELb0ELb0ELi128EEEEEEEEEvNT_6ParamsE)
        /*0c5c*/ 	.short	0x0210
        /*0c5e*/ 	.short	0x0970


	//----- nvinfo : EIATTR_SW_WAR
	.align		4
.L_1322:
        /*0c60*/ 	.byte	0x04, 0x36
        /*0c62*/ 	.short	(.L_1324 - .L_1323)
.L_1323:
        /*0c64*/ 	.word	0x00000008
.L_1324:


//--------------------- .nv.info._ZN7cutlass13device_kernelIN5flash11enable_sm90INS1_16FlashAttnBwdSm90INS1_25CollectiveMainloopBwdSm90ILi2ELi2ELi2EN4cute5tupleIJNS5_1CILi1EEES8_S8_EEENS6_IJNS7_ILi128EEESA_NS7_ILi64EEEEEENS_6half_tEfNS_4arch4Sm90ELb0ELb1ELb0ELb0ELb1ELb1ELb0ELb0ELi2ELi1ELi2ELi2ELb0EEENS1_21CollectiveEpilogueBwdISC_SD_SF_Li256ELb0ELb0ELi1EEENS1_19SingleTileSchedulerILb0ELb0ELb0ELi128EEEEEEEEEvNT_6ParamsE --------------------------
	.section	.nv.info._ZN7cutlass13device_kernelIN5flash11enable_sm90INS1_16FlashAttnBwdSm90INS1_25CollectiveMainloopBwdSm90ILi2ELi2ELi2EN4cute5tupleIJNS5_1CILi1EEES8_S8_EEENS6_IJNS7_ILi128EEESA_NS7_ILi64EEEEEENS_6half_tEfNS_4arch4Sm90ELb0ELb1ELb0ELb0ELb1ELb1ELb0ELb0ELi2ELi1ELi2ELi2ELb0EEENS1_21CollectiveEpilogueBwdISC_SD_SF_Li256ELb0ELb0ELi1EEENS1_19SingleTileSchedulerILb0ELb0ELb0ELi128EEEEEEEEEvNT_6ParamsE,"",@"SHT_CUDA_INFO"
	.sectionflags	@""
	.align	4


	//----- nvinfo : EIATTR_CUDA_API_VERSION
	.align		4
        /*0000*/ 	.byte	0x04, 0x37
        /*0002*/ 	.short	(.L_1326 - .L_1325)
.L_1325:
        /*0004*/ 	.word	0x00000082


	//----- nvinfo : EIATTR_KPARAM_INFO
	.align		4
.L_1326:
        /*0008*/ 	.byte	0x04, 0x17
        /*000a*/ 	.short	(.L_1328 - .L_1327)
.L_1327:
        /*000c*/ 	.word	0x00000000
        /*0010*/ 	.short	0x0000
        /*0012*/ 	.short	0x0070
        /*0014*/ 	.byte	0x00, 0xf0, 0x01, 0x24


	//----- nvinfo : EIATTR_SPARSE_MMA_MASK
	.align		4
.L_1328:
        /*0018*/ 	.byte	0x03, 0x50
        /*001a*/ 	.short	0x0000


	//----- nvinfo : EIATTR_MAXREG_COUNT
	.align		4
        /*001c*/ 	.byte	0x03, 0x1b
        /*001e*/ 	.short	0x00a8


	//----- nvinfo : EIATTR_NUM_BARRIERS
	.align		4
        /*0020*/ 	.byte	0x02, 0x4c
        /*0022*/ 	.byte	0x10
	.zero		1


	//----- nvinfo : EIATTR_EXTERNS
	.align		4
        /*0024*/ 	.byte	0x04, 0x0f
        /*0026*/ 	.short	(.L_1330 - .L_1329)


	//   ....[0]....
	.align		4
.L_1329:
        /*0028*/ 	.word	index@(__assertfail)


	//----- nvinfo : EIATTR_ANNOTATIONS
	.align		4
.L_1330:
        /*002c*/ 	.byte	0x04, 0x55
        /*002e*/ 	.short	(.L_1332 - .L_1331)


	//   ....[0]....
.L_1331:
        /* <DEDUP_REMOVED lines=29> */


	//----- nvinfo : EIATTR_MERCURY_ISA_VERSION
	.align		4
.L_1332:
        /*01f0*/ 	.byte	0x03, 0x5f
        /*01f2*/ 	.short	0x0101


	//----- nvinfo : EIATTR_INT_WARP_WIDE_INSTR_OFFSETS
	.align		4
        /*01f4*/ 	.byte	0x04, 0x31
        /*01f6*/ 	.short	(.L_1334 - .L_1333)


	//   ....[0]....
.L_1333:
        /*01f8*/ 	.word	0x000001f0


	//   ....[1]....
        /*01fc*/ 	.word	0x00000220


	//   ....[2]....
        /*0200*/ 	.word	0x0000f2d0


	//   ....[3]....
        /*0204*/ 	.word	0x0000f8c0


	//   ....[4]....
        /*0208*/ 	.word	0x0000fd70


	//   ....[5]....
        /*020c*/ 	.word	0x00010030


	//   ....[6]....
        /*0210*/ 	.word	0x00010290


	//   ....[7]....
        /*0214*/ 	.word	0x00010420


	//----- nvinfo : EIATTR_COOP_GROUP_MASK_REGIDS
	.align		4
.L_1334:
        /*0218*/ 	.byte	0x04, 0x29
        /*021a*/ 	.short	(.L_1336 - .L_1335)


	//   ....[0]....
.L_1335:
        /*021c*/ 	.word	0xffffffff


	//   ....[1]....
        /*0220*/ 	.word	0xffffffff


	//   ....[2]....
        /*0224*/ 	.word	0xffffffff


	//   ....[3]....
        /*0228*/ 	.word	0xffffffff


	//   ....[4]....
        /*022c*/ 	.word	0xffffffff


	//   ....[5]....
        /*0230*/ 	.word	0xffffffff


	//   ....[6]....
        /*0234*/ 	.word	0xffffffff


	//   ....[7]....
        /*0238*/ 	.word	0xffffffff


	//   ....[8]....
        /*023c*/ 	.word	0xffffffff


	//   ....[9]....
        /*0240*/ 	.word	0xffffffff


	//   ....[10]....
        /*0244*/ 	.word	0xffffffff


	//   ....[11]....
        /*0248*/ 	.word	0xffffffff


	//   ....[12]....
        /*024c*/ 	.word	0xffffffff


	//   ....[13]....
        /*0250*/ 	.word	0xffffffff


	//   ....[14]....
        /*0254*/ 	.word	0xffffffff


	//   ....[15]....
        /*0258*/ 	.word	0xffffffff


	//   ....[16]....
        /*025c*/ 	.word	0xffffffff


	//   ....[17]....
        /*0260*/ 	.word	0xffffffff


	//   ....[18]....
        /*0264*/ 	.word	0xffffffff


	//   ....[19]....
        /*0268*/ 	.word	0xffffffff


	//   ....[20]....
        /*026c*/ 	.word	0xffffffff


	//   ....[21]....
        /*0270*/ 	.word	0xffffffff


	//   ....[22]....
        /*0274*/ 	.word	0xffffffff


	//   ....[23]....
        /*0278*/ 	.word	0xffffffff


	//   ....[24]....
        /*027c*/ 	.word	0xffffffff


	//   ....[25]....
        /*0280*/ 	.word	0xffffffff


	//   ....[26]....
        /*0284*/ 	.word	0xffffffff


	//   ....[27]....
        /*0288*/ 	.word	0xffffffff


	//   ....[28]....
        /*028c*/ 	.word	0xffffffff


	//   ....[29]....
        /*0290*/ 	.word	0xffffffff


	//   ....[30]....
        /*0294*/ 	.word	0xffffffff


	//   ....[31]....
        /*0298*/ 	.word	0xffffffff


	//   ....[32]....
        /*029c*/ 	.word	0xffffffff


	//   ....[33]....
        /*02a0*/ 	.word	0xffffffff


	//   ....[34]....
        /*02a4*/ 	.word	0xffffffff


	//   ....[35]....
        /*02a8*/ 	.word	0xffffffff


	//   ....[36]....
        /*02ac*/ 	.word	0xffffffff


	//   ....[37]....
        /*02b0*/ 	.word	0xffffffff


	//   ....[38]....
        /*02b4*/ 	.word	0xffffffff


	//   ....[39]....
        /*02b8*/ 	.word	0xffffffff


	//   ....[40]....
        /*02bc*/ 	.word	0xffffffff


	//   ....[41]....
        /*02c0*/ 	.word	0xffffffff


	//   ....[42]....
        /*02c4*/ 	.word	0xffffffff


	//   ....[43]....
        /*02c8*/ 	.word	0xffffffff


	//   ....[44]....
        /*02cc*/ 	.word	0xffffffff


	//   ....[45]....
        /*02d0*/ 	.word	0xffffffff


	//   ....[46]....
        /*02d4*/ 	.word	0xffffffff


	//   ....[47]....
        /*02d8*/ 	.word	0xffffffff


	//   ....[48]....
        /*02dc*/ 	.word	0xffffffff


	//   ....[49]....
        /*02e0*/ 	.word	0xffffffff


	//   ....[50]....
        /*02e4*/ 	.word	0xffffffff


	//   ....[51]....
        /*02e8*/ 	.word	0xffffffff


	//   ....[52]....
        /*02ec*/ 	.word	0xffffffff


	//   ....[53]....
        /*02f0*/ 	.word	0xffffffff


	//   ....[54]....
        /*02f4*/ 	.word	0xffffffff


	//   ....[55]....
        /*02f8*/ 	.word	0xffffffff


	//   ....[56]....
        /*02fc*/ 	.word	0xffffffff


	//   ....[57]....
        /*0300*/ 	.word	0xffffffff


	//   ....[58]....
        /*0304*/ 	.word	0xffffffff


	//   ....[59]....
        /*0308*/ 	.word	0xffffffff


	//   ....[60]....
        /*030c*/ 	.word	0xffffffff


	//   ....[61]....
        /*0310*/ 	.word	0xffffffff


	//   ....[62]....
        /*0314*/ 	.word	0xffffffff


	//   ....[63]....
        /*0318*/ 	.word	0xffffffff


	//   ....[64]....
        /*031c*/ 	.word	0xffffffff


	//   ....[65]....
        /*0320*/ 	.word	0xffffffff


	//   ....[66]....
        /*0324*/ 	.word	0xffffffff


	//   ....[67]....
        /*0328*/ 	.word	0xffffffff


	//   ....[68]....
        /*032c*/ 	.word	0xffffffff


	//   ....[69]....
        /*0330*/ 	.word	0xffffffff


	//   ....[70]....
        /*0334*/ 	.word	0xffffffff


	//   ....[71]....
        /*0338*/ 	.word	0xffffffff


	//   ....[72]....
        /*033c*/ 	.word	0xffffffff


	//   ....[73]....
        /*0340*/ 	.word	0xffffffff


	//   ....[74]....
        /*0344*/ 	.word	0xffffffff


	//   ....[75]....
        /*0348*/ 	.word	0xffffffff


	//   ....[76]....
        /*034c*/ 	.word	0xffffffff


	//   ....[77]....
        /*0350*/ 	.word	0xffffffff


	//   ....[78]....
        /*0354*/ 	.word	0xffffffff


	//   ....[79]....
        /*0358*/ 	.word	0xffffffff


	//   ....[80]....
        /*035c*/ 	.word	0xffffffff


	//   ....[81]....
        /*0360*/ 	.word	0xffffffff


	//   ....[82]....
        /*0364*/ 	.word	0xffffffff


	//   ....[83]....
        /*0368*/ 	.word	0xffffffff


	//   ....[84]....
        /*036c*/ 	.word	0xffffffff


	//   ....[85]....
        /*0370*/ 	.word	0xffffffff


	//   ....[86]....
        /*0374*/ 	.word	0xffffffff


	//   ....[87]....
        /*0378*/ 	.word	0xffffffff


	//   ....[88]....
        /*037c*/ 	.word	0xffffffff


	//   ....[89]....
        /*0380*/ 	.word	0xffffffff


	//   ....[90]....
        /*0384*/ 	.word	0xffffffff


	//   ....[91]....
        /*0388*/ 	.word	0xffffffff


	//   ....[92]....
        /*038c*/ 	.word	0xffffffff


	//   ....[93]....
        /*0390*/ 	.word	0xffffffff


	//   ....[94]....
        /*0394*/ 	.word	0xffffffff


	//   ....[95]....
        /*0398*/ 	.word	0xffffffff


	//   ....[96]....
        /*039c*/ 	.word	0xffffffff


	//   ....[97]....
        /*03a0*/ 	.word	0xffffffff


	//   ....[98]....
        /*03a4*/ 	.word	0xffffffff


	//   ....[99]....
        /*03a8*/ 	.word	0xffffffff


	//   ....[100]....
        /*03ac*/ 	.word	0xffffffff


	//   ....[101]....
        /*03b0*/ 	.word	0xffffffff


	//   ....[102]....
        /*03b4*/ 	.word	0xffffffff


	//   ....[103]....
        /*03b8*/ 	.word	0xffffffff


	//   ....[104]....
        /*03bc*/ 	.word	0xffffffff


	//   ....[105]....
        /*03c0*/ 	.word	0xffffffff


	//   ....[106]....
        /*03c4*/ 	.word	0xffffffff


	//   ....[107]....
        /*03c8*/ 	.word	0xffffffff


	//   ....[108]....
        /*03cc*/ 	.word	0xffffffff


	//   ....[109]....
        /*03d0*/ 	.word	0xffffffff


	//   ....[110]....
        /*03d4*/ 	.word	0xffffffff


	//   ....[111]....
        /*03d8*/ 	.word	0xffffffff


	//   ....[112]....
        /*03dc*/ 	.word	0xffffffff


	//   ....[113]....
        /*03e0*/ 	.word	0xffffffff


	//   ....[114]....
        /*03e4*/ 	.word	0xffffffff


	//   ....[115]....
        /*03e8*/ 	.word	0xffffffff


	//   ....[116]....
        /*03ec*/ 	.word	0xffffffff


	//   ....[117]....
        /*03f0*/ 	.word	0xffffffff


	//   ....[118]....
        /*03f4*/ 	.word	0xffffffff


	//   ....[119]....
        /*03f8*/ 	.word	0xffffffff


	//   ....[120]....
        /*03fc*/ 	.word	0xffffffff


	//   ....[121]....
        /*0400*/ 	.word	0xffffffff


	//   ....[122]....
        /*0404*/ 	.word	0xffffffff


	//   ....[123]....
        /*0408*/ 	.word	0xffffffff


	//   ....[124]....
        /*040c*/ 	.word	0xffffffff


	//   ....[125]....
        /*0410*/ 	.word	0xffffffff


	//   ....[126]....
        /*0414*/ 	.word	0xffffffff


	//   ....[127]....
        /*0418*/ 	.word	0xffffffff


	//   ....[128]....
        /*041c*/ 	.word	0xffffffff


	//   ....[129]....
        /*0420*/ 	.word	0xffffffff


	//   ....[130]....
        /*0424*/ 	.word	0xffffffff


	//   ....[131]....
        /*0428*/ 	.word	0xffffffff


	//   ....[132]....
        /*042c*/ 	.word	0xffffffff


	//   ....[133]....
        /*0430*/ 	.word	0xffffffff


	//   ....[134]....
        /*0434*/ 	.word	0xffffffff


	//   ....[135]....
        /*0438*/ 	.word	0xffffffff


	//   ....[136]....
        /*043c*/ 	.word	0xffffffff


	//   ....[137]....
        /*0440*/ 	.word	0xffffffff


	//   ....[138]....
        /*0444*/ 	.word	0xffffffff


	//   ....[139]....
        /*0448*/ 	.word	0xffffffff


	//   ....[140]....
        /*044c*/ 	.word	0xffffffff


	//   ....[141]....
        /*0450*/ 	.word	0xffffffff


	//   ....[142]....
        /*0454*/ 	.word	0xffffffff


	//   ....[143]....
        /*0458*/ 	.word	0xffffffff


	//   ....[144]....
        /*045c*/ 	.word	0xffffffff


	//   ....[145]....
        /*0460*/ 	.word	0xffffffff


	//   ....[146]....
        /*0464*/ 	.word	0xffffffff


	//   ....[147]....
        /*0468*/ 	.word	0xffffffff


	//   ....[148]....
        /*046c*/ 	.word	0xffffffff


	//   ....[149]....
        /*0470*/ 	.word	0xffffffff


	//   ....[150]....
        /*0474*/ 	.word	0xffffffff


	//   ....[151]....
        /*0478*/ 	.word	0xffffffff


	//   ....[152]....
        /*047c*/ 	.word	0xffffffff


	//   ....[153]....
        /*0480*/ 	.word	0xffffffff


	//   ....[154]....
        /*0484*/ 	.word	0xffffffff


	//   ....[155]....
        /*0488*/ 	.word	0xffffffff


	//   ....[156]....
        /*048c*/ 	.word	0xffffffff


	//   ....[157]....
        /*0490*/ 	.word	0xffffffff


	//   ....[158]....
        /*0494*/ 	.word	0xffffffff


	//   ....[159]....
        /*0498*/ 	.word	0xffffffff


	//   ....[160]....
        /*049c*/ 	.word	0xffffffff


	//   ....[161]....
        /*04a0*/ 	.word	0xffffffff


	//   ....[162]....
        /*04a4*/ 	.word	0xffffffff


	//   ....[163]....
        /*04a8*/ 	.word	0xffffffff


	//   ....[164]....
        /*04ac*/ 	.word	0xffffffff


	//   ....[165]....
        /*04b0*/ 	.word	0xffffffff


	//   ....[166]....
        /*04b4*/ 	.word	0xffffffff


	//   ....[167]....
        /*04b8*/ 	.word	0xffffffff


	//   ....[168]....
        /*04bc*/ 	.word	0xffffffff


	//   ....[169]....
        /*04c0*/ 	.word	0xffffffff


	//   ....[170]....
        /*04c4*/ 	.word	0xffffffff


	//   ....[171]....
        /*04c8*/ 	.word	0xffffffff


	//   ....[172]....
        /*04cc*/ 	.word	0xffffffff


	//   ....[173]....
        /*04d0*/ 	.word	0xffffffff


	//   ....[174]....
        /*04d4*/ 	.word	0xffffffff


	//   ....[175]....
        /*04d8*/ 	.word	0xffffffff


	//   ....[176]....
        /*04dc*/ 	.word	0xffffffff


	//   ....[177]....
        /*04e0*/ 	.word	0xffffffff


	//   ....[178]....
        /*04e4*/ 	.word	0xffffffff


	//   ....[179]....
        /*04e8*/ 	.word	0xffffffff


	//   ....[180]....
        /*04ec*/ 	.word	0xffffffff


	//   ....[181]....
        /*04f0*/ 	.word	0xffffffff


	//   ....[182]....
        /*04f4*/ 	.word	0xffffffff


	//   ....[183]....
        /*04f8*/ 	.word	0xffffffff


	//   ....[184]....
        /*04fc*/ 	.word	0xffffffff


	//   ....[185]....
        /*0500*/ 	.word	0xffffffff


	//   ....[186]....
        /*0504*/ 	.word	0xffffffff


	//   ....[187]....
        /*0508*/ 	.word	0xffffffff


	//   ....[188]....
        /*050c*/ 	.word	0xffffffff


	//   ....[189]....
        /*0510*/ 	.word	0xffffffff


	//   ....[190]....
        /*0514*/ 	.word	0xffffffff


	//   ....[191]....
        /*0518*/ 	.word	0xffffffff


	//   ....[192]....
        /*051c*/ 	.word	0xffffffff


	//   ....[193]....
        /*0520*/ 	.word	0xffffffff


	//   ....[194]....
        /*0524*/ 	.word	0xffffffff


	//   ....[195]....
        /*0528*/ 	.word	0xffffffff


	//   ....[196]....
        /*052c*/ 	.word	0xffffffff


	//   ....[197]....
        /*0530*/ 	.word	0xffffffff


	//   ....[198]....
        /*0534*/ 	.word	0xffffffff


	//   ....[199]....
        /*0538*/ 	.word	0xffffffff


	//   ....[200]....
        /*053c*/ 	.word	0xffffffff


	//   ....[201]....
        /*0540*/ 	.word	0xffffffff


	//   ....[202]....
        /*0544*/ 	.word	0xffffffff


	//   ....[203]....
        /*0548*/ 	.word	0xffffffff


	//   ....[204]....
        /*054c*/ 	.word	0xffffffff


	//   ....[205]....
        /*0550*/ 	.word	0xffffffff


	//   ....[206]....
        /*0554*/ 	.word	0xffffffff


	//   ....[207]....
        /*0558*/ 	.word	0xffffffff


	//   ....[208]....
        /*055c*/ 	.word	0xffffffff


	//   ....[209]....
        /*0560*/ 	.word	0x0500000f


	//   ....[210]....
        /*0564*/ 	.word	0x0500000f


	//   ....[211]....
        /*0568*/ 	.word	0x0500000f


	//   ....[212]....
        /*056c*/ 	.word	0x0500000f


	//----- nvinfo : EIATTR_COOP_GROUP_INSTR_OFFSETS
	.align		4
.L_1336:
        /*0570*/ 	.byte	0x04, 0x28
        /*0572*/ 	.short	(.L_1338 - .L_1337)


	//   ....[0]....
.L_1337:
        /*0574*/ 	.word	0x00000070


	//   ....[1]....
        /*0578*/ 	.word	0x00000200


	//   ....[2]....
        /*057c*/ 	.word	0x00000250


	//   ....[3]....
        /*0580*/ 	.word	0x00000440


	//   ....[4]....
        /*0584*/ 	.word	0x00000670


	//   ....[5]....
        /*0588*/ 	.word	0x00000fc0


	//   ....[6]....
        /*058c*/ 	.word	0x00001fa0


	//   ....[7]....
        /*0590*/ 	.word	0x000020f0


	//   ....[8]....
        /*0594*/ 	.word	0x00002270


	//   ....[9]....
        /*0598*/ 	.word	0x000022d0


	//   ....[10]....
        /*059c*/ 	.word	0x00002330


	//   ....[11]....
        /*05a0*/ 	.word	0x00002450


	//   ....[12]....
        /*05a4*/ 	.word	0x00002630


	//   ....[13]....
        /*05a8*/ 	.word	0x00002770


	//   ....[14]....
        /*05ac*/ 	.word	0x00002860


	//   ....[15]....
        /*05b0*/ 	.word	0x00002c30


	//   ....[16]....
        /*05b4*/ 	.word	0x00002c40


	//   ....[17]....
        /*05b8*/ 	.word	0x00002c60


	//   ....[18]....
        /*05bc*/ 	.word	0x00002ca0


	//   ....[19]....
        /*05c0*/ 	.word	0x00002ea0


	//   ....[20]....
        /*05c4*/ 	.word	0x00002ff0


	//   ....[21]....
        /*05c8*/ 	.word	0x00003070


	//   ....[22]....
        /*05cc*/ 	.word	0x00003090


	//   ....[23]....
        /*05d0*/ 	.word	0x00003200


	//   ....[24]....
        /*05d4*/ 	.word	0x00003230


	//   ....[25]....
        /*05d8*/ 	.word	0x00003280


	//   ....[26]....
        /*05dc*/ 	.word	0x00003290


	//   ....[27]....
        /*05e0*/ 	.word	0x000032a0


	//   ....[28]....
        /*05e4*/ 	.word	0x000032b0


	//   ....[29]....
        /*05e8*/ 	.word	0x000032e0


	//   ....[30]....
        /*05ec*/ 	.word	0x000033a0


	//   ....[31]....
        /*05f0*/ 	.word	0x000033c0


	//   ....[32]....
        /*05f4*/ 	.word	0x00003410


	//   ....[33]....
        /*05f8*/ 	.word	0x00003420


	//   ....[34]....
        /*05fc*/ 	.word	0x000034b0


	//   ....[35]....
        /*0600*/ 	.word	0x000034c0


	//   ....[36]....
        /*0604*/ 	.word	0x00003500


	//   ....[37]....
        /*0608*/ 	.word	0x00003550


	//   ....[38]....
        /*060c*/ 	.word	0x00003560


	//   ....[39]....
        /*0610*/ 	.word	0x00003590


	//   ....[40]....
        /*0614*/ 	.word	0x000035d0


	//   ....[41]....
        /*0618*/ 	.word	0x00003600


	//   ....[42]....
        /*061c*/ 	.word	0x00003630


	//   ....[43]....
        /*0620*/ 	.word	0x00003640


	//   ....[44]....
        /*0624*/ 	.word	0x00003660


	//   ....[45]....
        /*0628*/ 	.word	0x00003770


	//   ....[46]....
        /*062c*/ 	.word	0x000037c0


	//   ....[47]....
        /*0630*/ 	.word	0x000037d0


	//   ....[48]....
        /*0634*/ 	.word	0x000037e0


	//   ....[49]....
        /*0638*/ 	.word	0x000037f0


	//   ....[50]....
        /*063c*/ 	.word	0x00003800


	//   ....[51]....
        /*0640*/ 	.word	0x00003810


	//   ....[52]....
        /*0644*/ 	.word	0x00003870


	//   ....[53]....
        /*0648*/ 	.word	0x000038d0


	//   ....[54]....
        /*064c*/ 	.word	0x00003900


	//   ....[55]....
        /*0650*/ 	.word	0x00003940


	//   ....[56]....
        /*0654*/ 	.word	0x00003950


	//   ....[57]....
        /*0658*/ 	.word	0x00003970


	//   ....[58]....
        /*065c*/ 	.word	0x00003980


	//   ....[59]....
        /*0660*/ 	.word	0x00003990


	//   ....[60]....
        /*0664*/ 	.word	0x000039a0


	//   ....[61]....
        /*0668*/ 	.word	0x000039b0


	//   ....[62]....
        /*066c*/ 	.word	0x000039f0


	//   ....[63]....
        /*0670*/ 	.word	0x00003a00


	//   ....[64]....
        /*0674*/ 	.word	0x00003a10


	//   ....[65]....
        /*0678*/ 	.word	0x00003a20


	//   ....[66]....
        /*067c*/ 	.word	0x00003a30


	//   ....[67]....
        /*0680*/ 	.word	0x00003a40


	//   ....[68]....
        /*0684*/ 	.word	0x00003a50


	//   ....[69]....
        /*0688*/ 	.word	0x00003a60


	//   ....[70]....
        /*068c*/ 	.word	0x00006220


	//   ....[71]....
        /*0690*/ 	.word	0x00006260


	//   ....[72]....
        /*0694*/ 	.word	0x000062a0


	//   ....[73]....
        /*0698*/ 	.word	0x000062d0


	//   ....[74]....
        /*069c*/ 	.word	0x00006300


	//   ....[75]....
        /*06a0*/ 	.word	0x00006330


	//   ....[76]....
        /*06a4*/ 	.word	0x000065b0


	//   ....[77]....
        /*06a8*/ 	.word	0x00006660


	//   ....[78]....
        /*06ac*/ 	.word	0x000066e0


	//   ....[79]....
        /*06b0*/ 	.word	0x00006720


	//   ....[80]....
        /*06b4*/ 	.word	0x00006750


	//   ....[81]....
        /*06b8*/ 	.word	0x00006780


	//   ....[82]....
        /*06bc*/ 	.word	0x000067c0


	//   ....[83]....
        /*06c0*/ 	.word	0x000067e0


	//   ....[84]....
        /*06c4*/ 	.word	0x00006820


	//   ....[85]....
        /*06c8*/ 	.word	0x00006880


	//   ....[86]....
        /*06cc*/ 	.word	0x00006930


	//   ....[87]....
        /*06d0*/ 	.word	0x000069b0


	//   ....[88]....
        /*06d4*/ 	.word	0x000069f0


	//   ....[89]....
        /*06d8*/ 	.word	0x00006a00


	//   ....[90]....
        /*06dc*/ 	.word	0x00006a20


	//   ....[91]....
        /*06e0*/ 	.word	0x00006a70


	//   ....[92]....
        /*06e4*/ 	.word	0x00006ab0


	//   ....[93]....
        /*06e8*/ 	.word	0x00006b40


	//   ....[94]....
        /*06ec*/ 	.word	0x00006b80


	//   ....[95]....
        /*06f0*/ 	.word	0x00006bc0


	//   ....[96]....
        /*06f4*/ 	.word	0x00006c10


	//   ....[97]....
        /*06f8*/ 	.word	0x00006c50


	//   ....[98]....
        /*06fc*/ 	.word	0x00006c90


	//   ....[99]....
        /*0700*/ 	.word	0x00006d20


	//   ....[100]....
        /*0704*/ 	.word	0x00006de0


	//   ....[101]....
        /*0708*/ 	.word	0x00006e40


	//   ....[102]....
        /*070c*/ 	.word	0x00007240


	//   ....[103]....
        /*0710*/ 	.word	0x00007250


	//   ....[104]....
        /*0714*/ 	.word	0x00007260


	//   ....[105]....
        /*0718*/ 	.word	0x00007270


	//   ....[106]....
        /*071c*/ 	.word	0x00007280


	//   ....[107]....
        /*0720*/ 	.word	0x00007290


	//   ....[108]....
        /*0724*/ 	.word	0x000072b0


	//   ....[109]....
        /*0728*/ 	.word	0x000072d0


	//   ....[110]....
        /*072c*/ 	.word	0x00007330


	//   ....[111]....
        /*0730*/ 	.word	0x00007370


	//   ....[112]....
        /*0734*/ 	.word	0x000073d0


	//   ....[113]....
        /*0738*/ 	.word	0x00007400


	//   ....[114]....
        /*073c*/ 	.word	0x00007440


	//   ....[115]....
        /*0740*/ 	.word	0x00007450


	//   ....[116]....
        /*0744*/ 	.word	0x000074b0


	//   ....[117]....
        /*0748*/ 	.word	0x000074c0


	//   ....[118]....
        /*074c*/ 	.word	0x000074d0


	//   ....[119]....
        /*0750*/ 	.word	0x00007500


	//   ....[120]....
        /*0754*/ 	.word	0x00007540


	//   ....[121]....
        /*0758*/ 	.word	0x00007570


	//   ....[122]....
        /*075c*/ 	.word	0x000075b0


	//   ....[123]....
        /*0760*/ 	.word	0x000075e0


	//   ....[124]....
        /*0764*/ 	.word	0x00007600


	//   ....[125]....
        /*0768*/ 	.word	0x00007640


	//   ....[126]....
        /*076c*/ 	.word	0x00007680


	//   ....[127]....
        /*0770*/ 	.word	0x000076c0


	//   ....[128]....
        /*0774*/ 	.word	0x000076d0


	//   ....[129]....
        /*0778*/ 	.word	0x000076e0


	//   ....[130]....
        /*077c*/ 	.word	0x000076f0


	//   ....[131]....
        /*0780*/ 	.word	0x00007700


	//   ....[132]....
        /*0784*/ 	.word	0x00007740


	//   ....[133]....
        /*0788*/ 	.word	0x00007780


	//   ....[134]....
        /*078c*/ 	.word	0x00009c70


	//   ....[135]....
        /*0790*/ 	.word	0x00009cb0


	//   ....[136]....
        /*0794*/ 	.word	0x00009cd0


	//   ....[137]....
        /*0798*/ 	.word	0x00009d20


	//   ....[138]....
        /*079c*/ 	.word	0x00009df0


	//   ....[139]....
        /*07a0*/ 	.word	0x00009e90


	//   ....[140]....
        /*07a4*/ 	.word	0x00009f30


	//   ....[141]....
        /*07a8*/ 	.word	0x00009fd0


	//   ....[142]....
        /*07ac*/ 	.word	0x0000a010


	//   ....[143]....
        /*07b0*/ 	.word	0x0000a0e0


	//   ....[144]....
        /*07b4*/ 	.word	0x0000a120


	//   ....[145]....
        /*07b8*/ 	.word	0x0000a160


	//   ....[146]....
        /*07bc*/ 	.word	0x0000a200


	//   ....[147]....
        /*07c0*/ 	.word	0x0000a240


	//   ....[148]....
        /*07c4*/ 	.word	0x0000a2e0


	//   ....[149]....
        /*07c8*/ 	.word	0x0000a360


	//   ....[150]....
        /*07cc*/ 	.word	0x0000a4e0


	//   ....[151]....
        /*07d0*/ 	.word	0x0000a630


	//   ....[152]....
        /*07d4*/ 	.word	0x0000a6f0


	//   ....[153]....
        /*07d8*/ 	.word	0x0000a770


	//   ....[154]....
        /*07dc*/ 	.word	0x0000a8c0


	//   ....[155]....
        /*07e0*/ 	.word	0x0000aed0


	//   ....[156]....
        /*07e4*/ 	.word	0x0000afd0


	//   ....[157]....
        /*07e8*/ 	.word	0x0000b010


	//   ....[158]....
        /*07ec*/ 	.word	0x0000b050


	//   ....[159]....
        /*07f0*/ 	.word	0x0000b080


	//   ....[160]....
        /*07f4*/ 	.word	0x0000b0c0


	//   ....[161]....
        /*07f8*/ 	.word	0x0000b150


	//   ....[162]....
        /*07fc*/ 	.word	0x0000b230


	//   ....[163]....
        /*0800*/ 	.word	0x0000b2b0


	//   ....[164]....
        /*0804*/ 	.word	0x0000b2f0


	//   ....[165]....
        /*0808*/ 	.word	0x0000b350


	//   ....[166]....
        /*080c*/ 	.word	0x0000b4e0


	//   ....[167]....
        /*0810*/ 	.word	0x0000b4f0


	//   ....[168]....
        /*0814*/ 	.word	0x0000b500


	//   ....[169]....
        /*0818*/ 	.word	0x0000b510


	//   ....[170]....
        /*081c*/ 	.word	0x0000b520


	//   ....[171]....
        /*0820*/ 	.word	0x0000b530


	//   ....[172]....
        /*0824*/ 	.word	0x0000b560


	//   ....[173]....
        /*0828*/ 	.word	0x0000b580


	//   ....[174]....
        /*082c*/ 	.word	0x0000b5a0


	//   ....[175]....
        /*0830*/ 	.word	0x0000b5d0


	//   ....[176]....
        /*0834*/ 	.word	0x0000b600


	//   ....[177]....
        /*0838*/ 	.word	0x0000b640


	//   ....[178]....
        /*083c*/ 	.word	0x0000b6a0


	//   ....[179]....
        /*0840*/ 	.word	0x0000b6d0


	//   ....[180]....
        /*0844*/ 	.word	0x0000b710


	//   ....[181]....
        /*0848*/ 	.word	0x0000b730


	//   ....[182]....
        /*084c*/ 	.word	0x0000b770


	//   ....[183]....
        /*0850*/ 	.word	0x0000b790


	//   ....[184]....
        /*0854*/ 	.word	0x0000b7b0


	//   ....[185]....
        /*0858*/ 	.word	0x0000b830


	//   ....[186]....
        /*085c*/ 	.word	0x0000b880


	//   ....[187]....
        /*0860*/ 	.word	0x0000b8c0


	//   ....[188]....
        /*0864*/ 	.word	0x0000b8d0


	//   ....[189]....
        /*0868*/ 	.word	0x0000b910


	//   ....[190]....
        /*086c*/ 	.word	0x0000b950


	//   ....[191]....
        /*0870*/ 	.word	0x0000b990


	//   ....[192]....
        /*0874*/ 	.word	0x0000b9c0


	//   ....[193]....
        /*0878*/ 	.word	0x0000b9f0


	//   ....[194]....
        /*087c*/ 	.word	0x0000ba30


	//   ....[195]....
        /*0880*/ 	.word	0x0000ba40


	//   ....[196]....
        /*0884*/ 	.word	0x0000ba50


	//   ....[197]....
        /*0888*/ 	.word	0x0000ba60


	//   ....[198]....
        /*088c*/ 	.word	0x0000dae0


	//   ....[199]....
        /*0890*/ 	.word	0x0000e980


	//   ....[200]....
        /*0894*/ 	.word	0x0000eed0


	//   ....[201]....
        /*0898*/ 	.word	0x0000f200


	//   ....[202]....
        /*089c*/ 	.word	0x0000f540


	//   ....[203]....
        /*08a0*/ 	.word	0x0000f7f0


	//   ....[204]....
        /*08a4*/ 	.word	0x0000fa30


	//   ....[205]....
        /*08a8*/ 	.word	0x0000fca0


	//   ....[206]....
        /*08ac*/ 	.word	0x0000ff70


	//   ....[207]....
        /*08b0*/ 	.word	0x00010190


	//   ....[208]....
        /*08b4*/ 	.word	0x00010320


	//   ....[209]....
        /*08b8*/ 	.word	0x00012240


	//   ....[210]....
        /*08bc*/ 	.word	0x000124d0


	//   ....[211]....
        /*08c0*/ 	.word	0x00012540


	//   ....[212]....
        /*08c4*/ 	.word	0x000125b0


	//----- nvinfo : EIATTR_REG_RECONFIG
	.align		4
.L_1338:
        /*08c8*/ 	.byte	0x01, 0x54
	.zero		2


	//----- nvinfo : EIATTR_SYSCALL_OFFSETS
	.align		4
        /*08cc*/ 	.byte	0x04, 0x46
        /*08ce*/ 	.short	(.L_1340 - .L_1339)


	//   ....[0]....
.L_1339:
        /*08d0*/ 	.word	0x00000c20


	//   ....[1]....
        /*08d4*/ 	.word	0x00000d10


	//   ....[2]....
        /*08d8*/ 	.word	0x00000e70


	//   ....[3]....
        /*08dc*/ 	.word	0x00000f60


	//   ....[4]....
        /*08e0*/ 	.word	0x0000d450


	//   ....[5]....
        /*08e4*/ 	.word	0x0000d580


	//   ....[6]....
        /*08e8*/ 	.word	0x0000d6a0


	//   ....[7]....
        /*08ec*/ 	.word	0x0000d7c0


	//----- nvinfo : EIATTR_MBARRIER_INSTR_OFFSETS
	.align		4
.L_1340:
        /*08f0*/ 	.byte	0x04, 0x39
        /*08f2*/ 	.short	(.L_1342 - .L_1341)


	//   ....[0]....
.L_1341:
        /*08f4*/ 	.word	0x000002f0
        /*08f8*/ 	.word	0x000000ff
        /*08fc*/ 	.word	0x00030c00
        /*0900*/ 	.short	0x0100
        /*0902*/ 	.byte	0x06
	.zero		1


	//   ....[1]....
        /*0904*/ 	.word	0x000003f0
        /*0908*/ 	.word	0x000000ff
        /*090c*/ 	.word	0x00030c10
        /*0910*/ 	.short	0x0100
        /*0912*/ 	.byte	0x08
	.zero		1


	//   ....[2]....
        /*0914*/ 	.word	0x00000400
        /*0918*/ 	.word	0x000000ff
        /*091c*/ 	.word	0x00030c20
        /*0920*/ 	.short	0x0100
        /*0922*/ 	.byte	0x08
	.zero		1


	//   ....[3]....
        /*0924*/ 	.word	0x00000410
        /*0928*/ 	.word	0x000000ff
        /*092c*/ 	.word	0x00030c18
        /*0930*/ 	.short	0x0100
        /*0932*/ 	.byte	0x08
	.zero		1


	//   ....[4]....
        /*0934*/ 	.word	0x00000420
        /*0938*/ 	.word	0x000000ff
        /*093c*/ 	.word	0x00030c28
        /*0940*/ 	.short	0x0100
        /*0942*/ 	.byte	0x08
	.zero		1


	//   ....[5]....
        /*0944*/ 	.word	0x00000550
        /*0948*/ 	.word	0x000000ff
        /*094c*/ 	.word	0x00030c30
        /*0950*/ 	.short	0x0100
        /*0952*/ 	.byte	0x08
	.zero		1


	//   ....[6]....
        /*0954*/ 	.word	0x00000560
        /*0958*/ 	.word	0x000000ff
        /*095c*/ 	.word	0x00030c40
        /*0960*/ 	.short	0x0100
        /*0962*/ 	.byte	0x08
	.zero		1


	//   ....[7]....
        /*0964*/ 	.word	0x00000570
        /*0968*/ 	.word	0x000000ff
        /*096c*/ 	.word	0x00030c38
        /*0970*/ 	.short	0x0100
        /*0972*/ 	.byte	0x08
	.zero		1


	//   ....[8]....
        /*0974*/ 	.word	0x00000580
        /*0978*/ 	.word	0x000000ff
        /*097c*/ 	.word	0x00030c48
        /*0980*/ 	.short	0x0100
        /*0982*/ 	.byte	0x08
	.zero		1


	//   ....[9]....
        /*0984*/ 	.word	0x00001000
        /*0988*/ 	.word	0x000000de
        /*098c*/ 	.word	0x00030c00
        /*0990*/ 	.short	0x010a
        /*0992*/ 	.byte	0x3f
	.zero		1


	//   ....[10]....
        /*0994*/ 	.word	0x00001120
        /*0998*/ 	.word	0x000000de
        /*099c*/ 	.word	0x00030c00
        /*09a0*/ 	.short	0x010a
        /*09a2*/ 	.byte	0x3f
	.zero		1


	//   ....[11]....
        /*09a4*/ 	.word	0x000019d0
        /*09a8*/ 	.word	0x00000008
        /*09ac*/ 	.word	0x00030c10
        /*09b0*/ 	.short	0x010a
        /*09b2*/ 	.byte	0x3f
	.zero		1


	//   ....[12]....
        /*09b4*/ 	.word	0x00001a40
        /*09b8*/ 	.word	0x00000008
        /*09bc*/ 	.word	0x00030c10
        /*09c0*/ 	.short	0x010a
        /*09c2*/ 	.byte	0x3f
	.zero		1


	//   ....[13]....
        /*09c4*/ 	.word	0x00001e20
        /*09c8*/ 	.word	0x00000008
        /*09cc*/ 	.word	0x00030c30
        /*09d0*/ 	.short	0x010a
        /*09d2*/ 	.byte	0x3f
	.zero		1


	//   ....[14]....
        /*09d4*/ 	.word	0x00001ea0
        /*09d8*/ 	.word	0x00000008
        /*09dc*/ 	.word	0x00030c30
        /*09e0*/ 	.short	0x010a
        /*09e2*/ 	.byte	0x3f
	.zero		1


	//   ....[15]....
        /*09e4*/ 	.word	0x00004f10
        /*09e8*/ 	.word	0x00000009
        /*09ec*/ 	.word	0x00000000
        /*09f0*/ 	.short	0x0101
        /*09f2*/ 	.byte	0x3f
	.zero		1


	//   ....[16]....
        /*09f4*/ 	.word	0x00005360
        /*09f8*/ 	.word	0x00000008
        /*09fc*/ 	.word	0x00000000
        /*0a00*/ 	.short	0x0101
        /*0a02*/ 	.byte	0x3f
	.zero		1


	//   ....[17]....
        /*0a04*/ 	.word	0x00005c20
        /*0a08*/ 	.word	0x00000006
        /*0a0c*/ 	.word	0x00030c10
        /*0a10*/ 	.short	0x010a
        /*0a12*/ 	.byte	0x3f
	.zero		1


	//   ....[18]....
        /*0a14*/ 	.word	0x00005ca0
        /*0a18*/ 	.word	0x00000006
        /*0a1c*/ 	.word	0x00030c10
        /*0a20*/ 	.short	0x010a
        /*0a22*/ 	.byte	0x3f
	.zero		1


	//   ....[19]....
        /*0a24*/ 	.word	0x000060a0
        /*0a28*/ 	.word	0x00000006
        /*0a2c*/ 	.word	0x00030c30
        /*0a30*/ 	.short	0x010a
        /*0a32*/ 	.byte	0x3f
	.zero		1


	//   ....[20]....
        /*0a34*/ 	.word	0x00006130
        /*0a38*/ 	.word	0x00000006
        /*0a3c*/ 	.word	0x00030c30
        /*0a40*/ 	.short	0x010a
        /*0a42*/ 	.byte	0x3f
	.zero		1


	//   ....[21]....
        /*0a44*/ 	.word	0x00008900
        /*0a48*/ 	.word	0x00000007
        /*0a4c*/ 	.word	0x00000000
        /*0a50*/ 	.short	0x0101
        /*0a52*/ 	.byte	0x3f
	.zero		1


	//   ....[22]....
        /*0a54*/ 	.word	0x00008d70
        /*0a58*/ 	.word	0x00000006
        /*0a5c*/ 	.word	0x00000000
        /*0a60*/ 	.short	0x0101
        /*0a62*/ 	.byte	0x3f
	.zero		1


	//   ....[23]....
        /*0a64*/ 	.word	0x000095d0
        /*0a68*/ 	.word	0x00000007
        /*0a6c*/ 	.word	0x00030c10
        /*0a70*/ 	.short	0x010a
        /*0a72*/ 	.byte	0x3f
	.zero		1


	//   ....[24]....
        /*0a74*/ 	.word	0x00009650
        /*0a78*/ 	.word	0x00000007
        /*0a7c*/ 	.word	0x00030c10
        /*0a80*/ 	.short	0x010a
        /*0a82*/ 	.byte	0x3f
	.zero		1


	//   ....[25]....
        /*0a84*/ 	.word	0x00009a60
        /*0a88*/ 	.word	0x00000007
        /*0a8c*/ 	.word	0x00030c30
        /*0a90*/ 	.short	0x010a
        /*0a92*/ 	.byte	0x3f
	.zero		1


	//   ....[26]....
        /*0a94*/ 	.word	0x00009af0
        /*0a98*/ 	.word	0x00000007
        /*0a9c*/ 	.word	0x00030c30
        /*0aa0*/ 	.short	0x010a
        /*0aa2*/ 	.byte	0x3f
	.zero		1


	//   ....[27]....
        /*0aa4*/ 	.word	0x0000cc20
        /*0aa8*/ 	.word	0x00000008
        /*0aac*/ 	.word	0x00000000
        /*0ab0*/ 	.short	0x0101
        /*0ab2*/ 	.byte	0x3f
	.zero		1


	//   ....[28]....
        /*0ab4*/ 	.word	0x0000d090
        /*0ab8*/ 	.word	0x00000007
        /*0abc*/ 	.word	0x00000000
        /*0ac0*/ 	.short	0x0101
        /*0ac2*/ 	.byte	0x3f
	.zero		1


	//   ....[29]....
        /*0ac4*/ 	.word	0x00010990
        /*0ac8*/ 	.word	0x00000010
        /*0acc*/ 	.word	0x00030c20
        /*0ad0*/ 	.short	0x010a
        /*0ad2*/ 	.byte	0x3f
	.zero		1


	//   ....[30]....
        /*0ad4*/ 	.word	0x00010f60
        /*0ad8*/ 	.word	0x00000010
        /*0adc*/ 	.word	0x00030c40
        /*0ae0*/ 	.short	0x010a
        /*0ae2*/ 	.byte	0x3f
	.zero		1


	//   ....[31]....
        /*0ae4*/ 	.word	0x00011190
        /*0ae8*/ 	.word	0x00000010
        /*0aec*/ 	.word	0x00030c28
        /*0af0*/ 	.short	0x010a
        /*0af2*/ 	.byte	0x3f
	.zero		1


	//   ....[32]....
        /*0af4*/ 	.word	0x000113c0
        /*0af8*/ 	.word	0x00000010
        /*0afc*/ 	.word	0x00030c48
        /*0b00*/ 	.short	0x010a
        /*0b02*/ 	.byte	0x3f
	.zero		1


	//   ....[33]....
        /*0b04*/ 	.word	0x000115a0
        /*0b08*/ 	.word	0x00000010
        /*0b0c*/ 	.word	0x00030c20
        /*0b10*/ 	.short	0x010a
        /*0b12*/ 	.byte	0x3f
	.zero		1


	//   ....[34]....
        /*0b14*/ 	.word	0x00011850
        /*0b18*/ 	.word	0x00000010
        /*0b1c*/ 	.word	0x00030c40
        /*0b20*/ 	.short	0x010a
        /*0b22*/ 	.byte	0x3f
	.zero		1


	//   ....[35]....
        /*0b24*/ 	.word	0x00011a50
        /*0b28*/ 	.word	0x00000010
        /*0b2c*/ 	.word	0x00030c28
        /*0b30*/ 	.short	0x010a
        /*0b32*/ 	.byte	0x3f
	.zero		1


	//   ....[36]....
        /*0b34*/ 	.word	0x00011cd0
        /*0b38*/ 	.word	0x00000003
        /*0b3c*/ 	.word	0x00030c40
        /*0b40*/ 	.short	0x010a
        /*0b42*/ 	.byte	0x3f
	.zero		1


	//   ....[37]....
        /*0b44*/ 	.word	0x000120a0
        /*0b48*/ 	.word	0x00000006
        /*0b4c*/ 	.word	0x00000000
        /*0b50*/ 	.short	0x010a
        /*0b52*/ 	.byte	0x3f
	.zero		1


	//   ....[38]....
        /*0b54*/ 	.word	0x00012100
        /*0b58*/ 	.word	0x00000003
        /*0b5c*/ 	.word	0x00000000
        /*0b60*/ 	.short	0x010a
        /*0b62*/ 	.byte	0x3f
	.zero		1


	//   ....[39]....
        /*0b64*/ 	.word	0x00012160
        /*0b68*/ 	.word	0x00000002
        /*0b6c*/ 	.word	0x00000000
        /*0b70*/ 	.short	0x010a
        /*0b72*/ 	.byte	0x3f
	.zero		1


	//   ....[40]....
        /*0b74*/ 	.word	0x00012190
        /*0b78*/ 	.word	0x00000003
        /*0b7c*/ 	.word	0x00000000
        /*0b80*/ 	.short	0x010a
        /*0b82*/ 	.byte	0x3f
	.zero		1


	//   ....[41]....
        /*0b84*/ 	.word	0x00012270
        /*0b88*/ 	.word	0x000000de
        /*0b8c*/ 	.word	0x00030c00
        /*0b90*/ 	.short	0x010a
        /*0b92*/ 	.byte	0x3f
	.zero		1


	//   ....[42]....
        /*0b94*/ 	.word	0x000122c0
        /*0b98*/ 	.word	0x00000008
        /*0b9c*/ 	.word	0x00030c10
        /*0ba0*/ 	.short	0x010a
        /*0ba2*/ 	.byte	0x3f
	.zero		1


	//   ....[43]....
        /*0ba4*/ 	.word	0x00012310
        /*0ba8*/ 	.word	0x00000008
        /*0bac*/ 	.word	0x00030c30
        /*0bb0*/ 	.short	0x010a
        /*0bb2*/ 	.byte	0x3f
	.zero		1


	//   ....[44]....
        /*0bb4*/ 	.word	0x00012360
        /*0bb8*/ 	.word	0x00000006
        /*0bbc*/ 	.word	0x00030c10
        /*0bc0*/ 	.short	0x010a
        /*0bc2*/ 	.byte	0x3f
	.zero		1


	//   ....[45]....
        /*0bc4*/ 	.word	0x000123b0
        /*0bc8*/ 	.word	0x00000006
        /*0bcc*/ 	.word	0x00030c30
        /*0bd0*/ 	.short	0x010a
        /*0bd2*/ 	.byte	0x3f
	.zero		1


	//   ....[46]....
        /*0bd4*/ 	.word	0x00012400
        /*0bd8*/ 	.word	0x00000007
        /*0bdc*/ 	.word	0x00030c10
        /*0be0*/ 	.short	0x010a
        /*0be2*/ 	.byte	0x3f
	.zero		1


	//   ....[47]....
        /*0be4*/ 	.word	0x00012450
        /*0be8*/ 	.word	0x00000007
        /*0bec*/ 	.word	0x00030c30
        /*0bf0*/ 	.short	0x010a
        /*0bf2*/ 	.byte	0x3f
	.zero		1


	//   ....[48]....
        /*0bf4*/ 	.word	0x000125f0
        /*0bf8*/ 	.word	0x00000010
        /*0bfc*/ 	.word	0x00030c20
        /*0c00*/ 	.short	0x010a
        /*0c02*/ 	.byte	0x3f
	.zero		1


	//   ....[49]....
        /*0c04*/ 	.word	0x00012640
        /*0c08*/ 	.word	0x00000010
        /*0c0c*/ 	.word	0x00030c40
        /*0c10*/ 	.short	0x010a
        /*0c12*/ 	.byte	0x3f
	.zero		1


	//   ....[50]....
        /*0c14*/ 	.word	0x00012690
        /*0c18*/ 	.word	0x00000010
        /*0c1c*/ 	.word	0x00030c28
        /*0c20*/ 	.short	0x010a
        /*0c22*/ 	.byte	0x3f
	.zero		1


	//   ....[51]....
        /*0c24*/ 	.word	0x000126e0
        /*0c28*/ 	.word	0x00000010
        /*0c2c*/ 	.word	0x00030c48
        /*0c30*/ 	.short	0x010a
        /*0c32*/ 	.byte	0x3f
	.zero		1


	//   ....[52]....
        /*0c34*/ 	.word	0x00012740
        /*0c38*/ 	.word	0x00000010
        /*0c3c*/ 	.word	0x00030c20
        /*0c40*/ 	.short	0x010a
        /*0c42*/ 	.byte	0x3f
	.zero		1


	//   ....[53]....
        /*0c44*/ 	.word	0x00012790
        /*0c48*/ 	.word	0x00000010
        /*0c4c*/ 	.word	0x00030c40
        /*0c50*/ 	.short	0x010a
        /*0c52*/ 	.byte	0x3f
	.zero		1


	//   ....[54]....
        /*0c54*/ 	.word	0x000127e0
        /*0c58*/ 	.word	0x00000010
        /*0c5c*/ 	.word	0x00030c28
        /*0c60*/ 	.short	0x010a
        /*0c62*/ 	.byte	0x3f
	.zero		1


	//   ....[55]....
        /*0c64*/ 	.word	0x00012830
        /*0c68*/ 	.word	0x00000003
        /*0c6c*/ 	.word	0x00030c40
        /*0c70*/ 	.short	0x010a
        /*0c72*/ 	.byte	0x3f
	.zero		1


	//   ....[56]....
        /*0c74*/ 	.word	0x00012900
        /*0c78*/ 	.word	0x00000006
        /*0c7c*/ 	.word	0x00000000
        /*0c80*/ 	.short	0x010a
        /*0c82*/ 	.byte	0x3f
	.zero		1


	//   ....[57]....
        /*0c84*/ 	.word	0x00012950
        /*0c88*/ 	.word	0x00000003
        /*0c8c*/ 	.word	0x00000000
        /*0c90*/ 	.short	0x010a
        /*0c92*/ 	.byte	0x3f
	.zero		1


	//   ....[58]....
        /*0c94*/ 	.word	0x000129a0
        /*0c98*/ 	.word	0x00000002
        /*0c9c*/ 	.word	0x00000000
        /*0ca0*/ 	.short	0x010a
        /*0ca2*/ 	.byte	0x3f
	.zero		1


	//----- nvinfo : EIATTR_NUM_MBARRIERS
	.align		4
.L_1342:
        /*0ca4*/ 	.byte	0x03, 0x38
        /*0ca6*/ 	.short	0x0009


	//----- nvinfo : EIATTR_EXIT_INSTR_OFFSETS
	.align		4
        /*0ca8*/ 	.byte	0x04, 0x1c
        /*0caa*/ 	.short	(.L_1344 - .L_1343)


	//   ....[0]....
.L_1343:
        /*0cac*/ 	.word	0x000121e0


	//----- nvinfo : EIATTR_MAX_THREADS
	.align		4
.L_1344:
        /*0cb0*/ 	.byte	0x04, 0x05
        /*0cb2*/ 	.short	(.L_1346 - .L_1345)
.L_1345:
        /*0cb4*/ 	.word	0x00000180
        /*0cb8*/ 	.word	0x00000001
        /*0cbc*/ 	.word	0x00000001


	//----- nvinfo : EIATTR_CRS_STACK_SIZE
	.align		4
.L_1346:
        /*0cc0*/ 	.byte	0x04, 0x1e
        /*0cc2*/ 	.short	(.L_1348 - .L_1347)
.L_1347:
        /*0cc4*/ 	.word	0x00000000


	//----- nvinfo : EIATTR_CBANK_PARAM_SIZE
	.align		4
.L_1348:
        /*0cc8*/ 	.byte	0x03, 0x19
        /*0cca*/ 	.short	0x0970


	//----- nvinfo : EIATTR_PARAM_CBANK
	.align		4
        /*0ccc*/ 	.byte	0x04, 0x0a
        /*0cce*/ 	.short	(.L_1350 - .L_1349)
	.align		4
.L_1349:
        /*0cd0*/ 	.word	index@(.nv.constant0._ZN7cutlass13device_kernelIN5flash11enable_sm90INS1_16FlashAttnBwdSm90INS1_25CollectiveMainloopBwdSm90ILi2ELi2ELi2EN4cute5tupleIJNS5_1CILi1EEES8_S8_EEENS6_IJNS7_ILi128EEESA_NS7_ILi64EEEEEENS_6half_tEfNS_4arch4Sm90ELb0ELb1ELb0ELb0ELb1ELb1ELb0ELb0ELi2ELi1ELi2ELi2ELb0EEENS1_21CollectiveEpilogueBwdISC_SD_SF_Li256ELb0ELb0ELi1EEENS1_19SingleTileSchedulerILb0ELb0ELb0ELi128EEEEEEEEEvNT_6ParamsE)
        /*0cd4*/ 	.short	0x0210
        /*0cd6*/ 	.short	0x0970


	//----- nvinfo : EIATTR_SW_WAR
	.align		4
.L_1350:
        /*0cd8*/ 	.byte	0x04, 0x36
        /*0cda*/ 	.short	(.L_1352 - .L_1351)
.L_1351:
        /*0cdc*/ 	.word	0x00000008
.L_1352:


//--------------------- .nv.info._ZN7cutlass13device_kernelIN5flash11enable_sm90INS1_16FlashAttnBwdSm90INS1_25CollectiveMainloopBwdSm90ILi2ELi2ELi2EN4cute5tupleIJNS5_1CILi1EEES8_S8_EEENS6_IJNS7_ILi128EEESA_NS7_ILi64EEEEEENS_6half_tEfNS_4arch4Sm90ELb0ELb1ELb0ELb0ELb0ELb1ELb0ELb0ELi2ELi1ELi2ELi2ELb0EEENS1_24CollectiveEpilogueBwdGQAISC_fSF_Li256ELb0ELb0EEENS1_19SingleTileSchedulerILb0ELb0ELb0ELi128EEEEEEEEEvNT_6ParamsE --------------------------
	.section	.nv.info._ZN7cutlass13device_kernelIN5flash11enable_sm90INS1_16FlashAttnBwdSm90INS1_25CollectiveMainloopBwdSm90ILi2ELi2ELi2EN4cute5tupleIJNS5_1CILi1EEES8_S8_EEENS6_IJNS7_ILi128EEESA_NS7_ILi64EEEEEENS_6half_tEfNS_4arch4Sm90ELb0ELb1ELb0ELb0ELb0ELb1ELb0ELb0ELi2ELi1ELi2ELi2ELb0EEENS1_24CollectiveEpilogueBwdGQAISC_fSF_Li256ELb0ELb0EEENS1_19SingleTileSchedulerILb0ELb0ELb0ELi128EEEEEEEEEvNT_6ParamsE,"",@"SHT_CUDA_INFO"
	.sectionflags	@""
	.align	4


	//----- nvinfo : EIATTR_CUDA_API_VERSION
	.align		4
        /*0000*/ 	.byte	0x04, 0x37
        /*0002*/ 	.short	(.L_1354 - .L_1353)
.L_1353:
        /*0004*/ 	.word	0x00000082


	//----- nvinfo : EIATTR_KPARAM_INFO
	.align		4
.L_1354:
        /*0008*/ 	.byte	0x04, 0x17
        /*000a*/ 	.short	(.L_1356 - .L_1355)
.L_1355:
        /*000c*/ 	.word	0x00000000
        /*0010*/ 	.short	0x0000
        /*0012*/ 	.short	0x0070
        /*0014*/ 	.byte	0x00, 0xf0, 0x01, 0x1a


	//----- nvinfo : EIATTR_SPARSE_MMA_MASK
	.align		4
.L_1356:
        /*0018*/ 	.byte	0x03, 0x50
        /*001a*/ 	.short	0x0000


	//----- nvinfo : EIATTR_MAXREG_COUNT
	.align		4
        /*001c*/ 	.byte	0x03, 0x1b
        /*001e*/ 	.short	0x00a8


	//----- nvinfo : EIATTR_NUM_BARRIERS
	.align		4
        /*0020*/ 	.byte	0x02, 0x4c
        /*0022*/ 	.byte	0x10
	.zero		1


	//----- nvinfo : EIATTR_EXTERNS
	.align		4
        /*0024*/ 	.byte	0x04, 0x0f
        /*0026*/ 	.short	(.L_1358 - .L_1357)


	//   ....[0]....
	.align		4
.L_1357:
        /*0028*/ 	.word	index@(__assertfail)


	//----- nvinfo : EIATTR_ANNOTATIONS
	.align		4
.L_1358:
        /*002c*/ 	.byte	0x04, 0x55
        /*002e*/ 	.short	(.L_1360 - .L_1359)


	//   ....[0]....
.L_1359:
        /* <DEDUP_REMOVED lines=29> */


	//----- nvinfo : EIATTR_MERCURY_ISA_VERSION
	.align		4
.L_1360:
        /*01f0*/ 	.byte	0x03, 0x5f
        /*01f2*/ 	.short	0x0101


	//----- nvinfo : EIATTR_INT_WARP_WIDE_INSTR_OFFSETS
	.align		4
        /*01f4*/ 	.byte	0x04, 0x31
        /*01f6*/ 	.short	(.L_1362 - .L_1361)


	//   ....[0]....
.L_1361:
        /*01f8*/ 	.word	0x00000190


	//   ....[1]....
        /*01fc*/ 	.word	0x000001c0


	//----- nvinfo : EIATTR_COOP_GROUP_MASK_REGIDS
	.align		4
.L_1362:
        /*0200*/ 	.byte	0x04, 0x29
        /*0202*/ 	.short	(.L_1364 - .L_1363)


	//   ....[0]....
.L_1363:
        /*0204*/ 	.word	0xffffffff


	//   ....[1]....
        /*0208*/ 	.word	0xffffffff


	//   ....[2]....
        /*020c*/ 	.word	0xffffffff


	//   ....[3]....
        /*0210*/ 	.word	0xffffffff


	//   ....[4]....
        /*0214*/ 	.word	0xffffffff


	//   ....[5]....
        /*0218*/ 	.word	0xffffffff


	//   ....[6]....
        /*021c*/ 	.word	0xffffffff


	//   ....[7]....
        /*0220*/ 	.word	0xffffffff


	//   ....[8]....
        /*0224*/ 	.word	0xffffffff


	//   ....[9]....
        /*0228*/ 	.word	0xffffffff


	//   ....[10]....
        /*022c*/ 	.word	0xffffffff


	//   ....[11]....
        /*0230*/ 	.word	0xffffffff


	//   ....[12]....
        /*0234*/ 	.word	0xffffffff


	//   ....[13]....
        /*0238*/ 	.word	0xffffffff


	//   ....[14]....
        /*023c*/ 	.word	0xffffffff


	//   ....[15]....
        /*0240*/ 	.word	0xffffffff


	//   ....[16]....
        /*0244*/ 	.word	0xffffffff


	//   ....[17]....
        /*0248*/ 	.word	0xffffffff


	//   ....[18]....
        /*024c*/ 	.word	0xffffffff


	//   ....[19]....
        /*0250*/ 	.word	0xffffffff


	//   ....[20]....
        /*0254*/ 	.word	0xffffffff


	//   ....[21]....
        /*0258*/ 	.word	0xffffffff


	//   ....[22]....
        /*025c*/ 	.word	0xffffffff


	//   ....[23]....
        /*0260*/ 	.word	0xffffffff


	//   ....[24]....
        /*0264*/ 	.word	0xffffffff


	//   ....[25]....
        /*0268*/ 	.word	0xffffffff


	//   ....[26]....
        /*026c*/ 	.word	0xffffffff


	//   ....[27]....
        /*0270*/ 	.word	0xffffffff


	//   ....[28]....
        /*0274*/ 	.word	0xffffffff


	//   ....[29]....
        /*0278*/ 	.word	0xffffffff


	//   ....[30]....
        /*027c*/ 	.word	0xffffffff


	//   ....[31]....
        /*0280*/ 	.word	0xffffffff


	//   ....[32]....
        /*0284*/ 	.word	0xffffffff


	//   ....[33]....
        /*0288*/ 	.word	0xffffffff


	//   ....[34]....
        /*028c*/ 	.word	0xffffffff


	//   ....[35]....
        /*0290*/ 	.word	0xffffffff


	//   ....[36]....
        /*0294*/ 	.word	0xffffffff


	//   ....[37]....
        /*0298*/ 	.word	0xffffffff


	//   ....[38]....
        /*029c*/ 	.word	0xffffffff


	//   ....[39]....
        /*02a0*/ 	.word	0xffffffff


	//   ....[40]....
        /*02a4*/ 	.word	0xffffffff


	//   ....[41]....
        /*02a8*/ 	.word	0xffffffff


	//   ....[42]....
        /*02ac*/ 	.word	0xffffffff


	//   ....[43]....
        /*02b0*/ 	.word	0xffffffff


	//   ....[44]....
        /*02b4*/ 	.word	0xffffffff


	//   ....[45]....
        /*02b8*/ 	.word	0xffffffff


	//   ....[46]....
        /*02bc*/ 	.word	0xffffffff


	//   ....[47]....
        /*02c0*/ 	.word	0xffffffff


	//   ....[48]....
        /*02c4*/ 	.word	0xffffffff


	//   ....[49]....
        /*02c8*/ 	.word	0xffffffff


	//   ....[50]....
        /*02cc*/ 	.word	0xffffffff


	//   ....[51]....
        /*02d0*/ 	.word	0xffffffff


	//   ....[52]....
        /*02d4*/ 	.word	0xffffffff


	//   ....[53]....
        /*02d8*/ 	.word	0xffffffff


	//   ....[54]....
        /*02dc*/ 	.word	0xffffffff


	//   ....[55]....
        /*02e0*/ 	.word	0xffffffff


	//   ....[56]....
        /*02e4*/ 	.word	0xffffffff


	//   ....[57]....
        /*02e8*/ 	.word	0xffffffff


	//   ....[58]....
        /*02ec*/ 	.word	0xffffffff


	//   ....[59]....
        /*02f0*/ 	.word	0xffffffff


	//   ....[60]....
        /*02f4*/ 	.word	0xffffffff


	//   ....[61]....
        /*02f8*/ 	.word	0xffffffff


	//   ....[62]....
        /*02fc*/ 	.word	0xffffffff


	//   ....[63]....
        /*0300*/ 	.word	0xffffffff


	//   ....[64]....
        /*0304*/ 	.word	0xffffffff


	//   ....[65]....
        /*0308*/ 	.word	0xffffffff


	//   ....[66]....
        /*030c*/ 	.word	0xffffffff


	//   ....[67]....
        /*0310*/ 	.word	0xffffffff


	//   ....[68]....
        /*0314*/ 	.word	0xffffffff


	//   ....[69]....
        /*0318*/ 	.word	0xffffffff


	//   ....[70]....
        /*031c*/ 	.word	0xffffffff


	//   ....[71]....
        /*0320*/ 	.word	0xffffffff


	//   ....[72]....
        /*0324*/ 	.word	0xffffffff


	//   ....[73]....
        /*0328*/ 	.word	0xffffffff


	//   ....[74]....
        /*032c*/ 	.word	0xffffffff


	//   ....[75]....
        /*0330*/ 	.word	0xffffffff


	//   ....[76]....
        /*0334*/ 	.word	0xffffffff


	//   ....[77]....
        /*0338*/ 	.word	0xffffffff


	//   ....[78]....
        /*033c*/ 	.word	0xffffffff


	//   ....[79]....
        /*0340*/ 	.word	0xffffffff


	//   ....[80]....
        /*0344*/ 	.word	0xffffffff


	//   ....[81]....
        /*0348*/ 	.word	0xffffffff


	//   ....[82]....
        /*034c*/ 	.word	0xffffffff


	//   ....[83]....
        /*0350*/ 	.word	0xffffffff


	//   ....[84]....
        /*0354*/ 	.word	0xffffffff


	//   ....[85]....
        /*0358*/ 	.word	0xffffffff


	//   ....[86]....
        /*035c*/ 	.word	0xffffffff


	//   ....[87]....
        /*0360*/ 	.word	0xffffffff


	//   ....[88]....
        /*0364*/ 	.word	0xffffffff


	//   ....[89]....
        /*0368*/ 	.word	0xffffffff


	//   ....[90]....
        /*036c*/ 	.word	0xffffffff


	//   ....[91]....
        /*0370*/ 	.word	0xffffffff


	//   ....[92]....
        /*0374*/ 	.word	0xffffffff


	//   ....[93]....
        /*0378*/ 	.word	0xffffffff


	//   ....[94]....
        /*037c*/ 	.word	0xffffffff


	//   ....[95]....
        /*0380*/ 	.word	0xffffffff


	//   ....[96]....
        /*0384*/ 	.word	0xffffffff


	//   ....[97]....
        /*0388*/ 	.word	0xffffffff


	//   ....[98]....
        /*038c*/ 	.word	0xffffffff


	//   ....[99]....
        /*0390*/ 	.word	0xffffffff


	//   ....[100]....
        /*0394*/ 	.word	0xffffffff


	//   ....[101]....
        /*0398*/ 	.word	0xffffffff


	//   ....[102]....
        /*039c*/ 	.word	0xffffffff


	//   ....[103]....
        /*03a0*/ 	.word	0xffffffff


	//   ....[104]....
        /*03a4*/ 	.word	0xffffffff


	//   ....[105]....
        /*03a8*/ 	.word	0xffffffff


	//   ....[106]....
        /*03ac*/ 	.word	0xffffffff


	//   ....[107]....
        /*03b0*/ 	.word	0xffffffff


	//   ....[108]....
        /*03b4*/ 	.word	0xffffffff


	//   ....[109]....
        /*03b8*/ 	.word	0xffffffff


	//   ....[110]....
        /*03bc*/ 	.word	0xffffffff


	//   ....[111]....
        /*03c0*/ 	.word	0xffffffff


	//   ....[112]....
        /*03c4*/ 	.word	0xffffffff


	//   ....[113]....
        /*03c8*/ 	.word	0xffffffff


	//   ....[114]....
        /*03cc*/ 	.word	0xffffffff


	//   ....[115]....
        /*03d0*/ 	.word	0xffffffff


	//   ....[116]....
        /*03d4*/ 	.word	0xffffffff


	//   ....[117]....
        /*03d8*/ 	.word	0xffffffff


	//   ....[118]....
        /*03dc*/ 	.word	0xffffffff


	//   ....[119]....
        /*03e0*/ 	.word	0xffffffff


	//   ....[120]....
        /*03e4*/ 	.word	0xffffffff


	//   ....[121]....
        /*03e8*/ 	.word	0xffffffff


	//   ....[122]....
        /*03ec*/ 	.word	0xffffffff


	//   ....[123]....
        /*03f0*/ 	.word	0xffffffff


	//   ....[124]....
        /*03f4*/ 	.word	0xffffffff


	//   ....[125]....
        /*03f8*/ 	.word	0xffffffff


	//   ....[126]....
        /*03fc*/ 	.word	0xffffffff


	//   ....[127]....
        /*0400*/ 	.word	0xffffffff


	//   ....[128]....
        /*0404*/ 	.word	0xffffffff


	//   ....[129]....
        /*0408*/ 	.word	0xffffffff


	//   ....[130]....
        /*040c*/ 	.word	0xffffffff


	//   ....[131]....
        /*0410*/ 	.word	0xffffffff


	//   ....[132]....
        /*0414*/ 	.word	0xffffffff


	//   ....[133]....
        /*0418*/ 	.word	0xffffffff


	//   ....[134]....
        /*041c*/ 	.word	0xffffffff


	//   ....[135]....
        /*0420*/ 	.word	0xffffffff


	//   ....[136]....
        /*0424*/ 	.word	0xffffffff


	//   ....[137]....
        /*0428*/ 	.word	0xffffffff


	//   ....[138]....
        /*042c*/ 	.word	0xffffffff


	//   ....[139]....
        /*0430*/ 	.word	0xffffffff


	//   ....[140]....
        /*0434*/ 	.word	0xffffffff


	//   ....[141]....
        /*0438*/ 	.word	0xffffffff


	//   ....[142]....
        /*043c*/ 	.word	0xffffffff


	//   ....[143]....
        /*0440*/ 	.word	0xffffffff


	//   ....[144]....
        /*0444*/ 	.word	0xffffffff


	//   ....[145]....
        /*0448*/ 	.word	0xffffffff


	//   ....[146]....
        /*044c*/ 	.word	0xffffffff


	//   ....[147]....
        /*0450*/ 	.word	0xffffffff


	//   ....[148]....
        /*0454*/ 	.word	0xffffffff


	//   ....[149]....
        /*0458*/ 	.word	0xffffffff


	//   ....[150]....
        /*045c*/ 	.word	0xffffffff


	//   ....[151]....
        /*0460*/ 	.word	0xffffffff


	//   ....[152]....
        /*0464*/ 	.word	0xffffffff


	//   ....[153]....
        /*0468*/ 	.word	0xffffffff


	//   ....[154]....
        /*046c*/ 	.word	0xffffffff


	//   ....[155]....
        /*0470*/ 	.word	0xffffffff


	//   ....[156]....
        /*0474*/ 	.word	0xffffffff


	//   ....[157]....
        /*0478*/ 	.word	0xffffffff


	//   ....[158]....
        /*047c*/ 	.word	0xffffffff


	//   ....[159]....
        /*0480*/ 	.word	0xffffffff


	//   ....[160]....
        /*0484*/ 	.word	0xffffffff


	//   ....[161]....
        /*0488*/ 	.word	0xffffffff


	//   ....[162]....
        /*048c*/ 	.word	0xffffffff


	//   ....[163]....
        /*0490*/ 	.word	0xffffffff


	//   ....[164]....
        /*0494*/ 	.word	0xffffffff


	//   ....[165]....
        /*0498*/ 	.word	0xffffffff


	//   ....[166]....
        /*049c*/ 	.word	0xffffffff


	//   ....[167]....
        /*04a0*/ 	.word	0xffffffff


	//   ....[168]....
        /*04a4*/ 	.word	0xffffffff


	//   ....[169]....
        /*04a8*/ 	.word	0xffffffff


	//   ....[170]....
        /*04ac*/ 	.word	0xffffffff


	//   ....[171]....
        /*04b0*/ 	.word	0xffffffff


	//   ....[172]....
        /*04b4*/ 	.word	0xffffffff


	//   ....[173]....
        /*04b8*/ 	.word	0xffffffff


	//   ....[174]....
        /*04bc*/ 	.word	0xffffffff


	//   ....[175]....
        /*04c0*/ 	.word	0xffffffff


	//   ....[176]....
        /*04c4*/ 	.word	0xffffffff


	//   ....[177]....
        /*04c8*/ 	.word	0xffffffff


	//   ....[178]....
        /*04cc*/ 	.word	0xffffffff


	//   ....[179]....
        /*04d0*/ 	.word	0xffffffff


	//   ....[180]....
        /*04d4*/ 	.word	0xffffffff


	//   ....[181]....
        /*04d8*/ 	.word	0xffffffff


	//   ....[182]....
        /*04dc*/ 	.word	0xffffffff


	//   ....[183]....
        /*04e0*/ 	.word	0xffffffff


	//   ....[184]....
        /*04e4*/ 	.word	0xffffffff


	//   ....[185]....
        /*04e8*/ 	.word	0xffffffff


	//   ....[186]....
        /*04ec*/ 	.word	0xffffffff


	//   ....[187]....
        /*04f0*/ 	.word	0xffffffff


	//   ....[188]....
        /*04f4*/ 	.word	0xffffffff


	//   ....[189]....
        /*04f8*/ 	.word	0xffffffff


	//   ....[190]....
        /*04fc*/ 	.word	0xffffffff


	//   ....[191]....
        /*0500*/ 	.word	0xffffffff


	//   ....[192]....
        /*0504*/ 	.word	0xffffffff


	//   ....[193]....
        /*0508*/ 	.word	0xffffffff


	//   ....[194]....
        /*050c*/ 	.word	0xffffffff


	//   ....[195]....
        /*0510*/ 	.word	0xffffffff


	//   ....[196]....
        /*0514*/ 	.word	0xffffffff


	//   ....[197]....
        /*0518*/ 	.word	0xffffffff


	//   ....[198]....
        /*051c*/ 	.word	0xffffffff


	//   ....[199]....
        /*0520*/ 	.word	0x0500000f


	//----- nvinfo : EIATTR_COOP_GROUP_INSTR_OFFSETS
	.align		4
.L_1364:
        /*0524*/ 	.byte	0x04, 0x28
        /*0526*/ 	.short	(.L_1366 - .L_1365)


	//   ....[0]....
.L_1365:
        /*0528*/ 	.word	0x00000070


	//   ....[1]....
        /*052c*/ 	.word	0x000001a0


	//   ....[2]....
        /*0530*/ 	.word	0x000001f0


	//   ....[3]....
        /*0534*/ 	.word	0x000003e0


	//   ....[4]....
        /*0538*/ 	.word	0x00000600


	//   ....[5]....
        /*053c*/ 	.word	0x00000f50


	//   ....[6]....
        /*0540*/ 	.word	0x00002110


	//   ....[7]....
        /*0544*/ 	.word	0x00002260


	//   ....[8]....
        /*0548*/ 	.word	0x000023f0


	//   ....[9]....
        /*054c*/ 	.word	0x00002490


	//   ....[10]....
        /*0550*/ 	.word	0x000024c0


	//   ....[11]....
        /*0554*/ 	.word	0x000025c0


	//   ....[12]....
        /*0558*/ 	.word	0x00002830


	//   ....[13]....
        /*055c*/ 	.word	0x00002910


	//   ....[14]....
        /*0560*/ 	.word	0x000029d0


	//   ....[15]....
        /*0564*/ 	.word	0x00002d90


	//   ....[16]....
        /*0568*/ 	.word	0x00002db0


	//   ....[17]....
        /*056c*/ 	.word	0x00002de0


	//   ....[18]....
        /*0570*/ 	.word	0x00002df0


	//   ....[19]....
        /*0574*/ 	.word	0x00002fd0


	//   ....[20]....
        /*0578*/ 	.word	0x00003160


	//   ....[21]....
        /*057c*/ 	.word	0x000031c0


	//   ....[22]....
        /*0580*/ 	.word	0x00003200


	//   ....[23]....
        /*0584*/ 	.word	0x00003350


	//   ....[24]....
        /*0588*/ 	.word	0x00003380


	//   ....[25]....
        /*058c*/ 	.word	0x000033a0


	//   ....[26]....
        /*0590*/ 	.word	0x000033c0


	//   ....[27]....
        /*0594*/ 	.word	0x00003410


	//   ....[28]....
        /*0598*/ 	.word	0x00003420


	//   ....[29]....
        /*059c*/ 	.word	0x00003430


	//   ....[30]....
        /*05a0*/ 	.word	0x00003550


	//   ....[31]....
        /*05a4*/ 	.word	0x00003570


	//   ....[32]....
        /*05a8*/ 	.word	0x00003580


	//   ....[33]....
        /*05ac*/ 	.word	0x000035a0


	//   ....[34]....
        /*05b0*/ 	.word	0x000035b0


	//   ....[35]....
        /*05b4*/ 	.word	0x000035c0


	//   ....[36]....
        /*05b8*/ 	.word	0x000035f0


	//   ....[37]....
        /*05bc*/ 	.word	0x00003670


	//   ....[38]....
        /*05c0*/ 	.word	0x000036d0


	//   ....[39]....
        /*05c4*/ 	.word	0x00003700


	//   ....[40]....
        /*05c8*/ 	.word	0x00003710


	//   ....[41]....
        /*05cc*/ 	.word	0x00003730


	//   ....[42]....
        /*05d0*/ 	.word	0x000037a0


	//   ....[43]....
        /*05d4*/ 	.word	0x000037b0


	//   ....[44]....
        /*05d8*/ 	.word	0x000037e0


	//   ....[45]....
        /*05dc*/ 	.word	0x00003910


	//   ....[46]....
        /*05e0*/ 	.word	0x00003930


	//   ....[47]....
        /*05e4*/ 	.word	0x00003940


	//   ....[48]....
        /*05e8*/ 	.word	0x00003950


	//   ....[49]....
        /*05ec*/ 	.word	0x00003960


	//   ....[50]....
        /*05f0*/ 	.word	0x00003970


	//   ....[51]....
        /*05f4*/ 	.word	0x00003980


	//   ....[52]....
        /*05f8*/ 	.word	0x000039e0


	//   ....[53]....
        /*05fc*/ 	.word	0x00003a40


	//   ....[54]....
        /*0600*/ 	.word	0x00003a70


	//   ....[55]....
        /*0604*/ 	.word	0x00003ab0


	//   ....[56]....
        /*0608*/ 	.word	0x00003ac0


	//   ....[57]....
        /*060c*/ 	.word	0x00003ae0


	//   ....[58]....
        /*0610*/ 	.word	0x00003af0


	//   ....[59]....
        /*0614*/ 	.word	0x00003b00


	//   ....[60]....
        /*0618*/ 	.word	0x00003b10


	//   ....[61]....
        /*061c*/ 	.word	0x00003b20


	//   ....[62]....
        /*0620*/ 	.word	0x00003b60


	//   ....[63]....
        /*0624*/ 	.word	0x00003b70


	//   ....[64]....
        /*0628*/ 	.word	0x00003b80


	//   ....[65]....
        /*062c*/ 	.word	0x00003b90


	//   ....[66]....
        /*0630*/ 	.word	0x00003ba0


	//   ....[67]....
        /*0634*/ 	.word	0x00003bb0


	//   ....[68]....
        /*0638*/ 	.word	0x00003bc0


	//   ....[69]....
        /*063c*/ 	.word	0x00003bd0


	//   ....[70]....
        /*0640*/ 	.word	0x00006340


	//   ....[71]....
        /*0644*/ 	.word	0x00006380


	//   ....[72]....
        /*0648*/ 	.word	0x000063c0


	//   ....[73]....
        /*064c*/ 	.word	0x00006400


	//   ....[74]....
        /*0650*/ 	.word	0x00006430


	//   ....[75]....
        /*0654*/ 	.word	0x00006460


	//   ....[76]....
        /*0658*/ 	.word	0x00006710


	//   ....[77]....
        /*065c*/ 	.word	0x000067c0


	//   ....[78]....
        /*0660*/ 	.word	0x00006840


	//   ....[79]....
        /*0664*/ 	.word	0x00006880


	//   ....[80]....
        /*0668*/ 	.word	0x000068b0


	//   ....[81]....
        /*066c*/ 	.word	0x000068e0


	//   ....[82]....
        /*0670*/ 	.word	0x00006900


	//   ....[83]....
        /*0674*/ 	.word	0x00006940


	//   ....[84]....
        /*0678*/ 	.word	0x00006960


	//   ....[85]....
        /*067c*/ 	.word	0x000069b0


	//   ....[86]....
        /*0680*/ 	.word	0x00006a50


	//   ....[87]....
        /*0684*/ 	.word	0x00006a90


	//   ....[88]....
        /*0688*/ 	.word	0x00006ad0


	//   ....[89]....
        /*068c*/ 	.word	0x00006b40


	//   ....[90]....
        /*0690*/ 	.word	0x00006b80


	//   ....[91]....
        /*0694*/ 	.word	0x00006ba0


	//   ....[92]....
        /*0698*/ 	.word	0x00006c50


	//   ....[93]....
        /*069c*/ 	.word	0x00006d20


	//   ....[94]....
        /*06a0*/ 	.word	0x00006d50


	//   ....[95]....
        /*06a4*/ 	.word	0x00006d60


	//   ....[96]....
        /*06a8*/ 	.word	0x00006d90


	//   ....[97]....
        /*06ac*/ 	.word	0x00006dd0


	//   ....[98]....
        /*06b0*/ 	.word	0x00006e00


	//   ....[99]....
        /*06b4*/ 	.word	0x00006eb0


	//   ....[100]....
        /*06b8*/ 	.word	0x00006f50


	//   ....[101]....
        /*06bc*/ 	.word	0x00006f90


	//   ....[102]....
        /*06c0*/ 	.word	0x000073a0


	//   ....[103]....
        /*06c4*/ 	.word	0x000073b0


	//   ....[104]....
        /*06c8*/ 	.word	0x000073c0


	//   ....[105]....
        /*06cc*/ 	.word	0x000073d0


	//   ....[106]....
        /*06d0*/ 	.word	0x000073e0


	//   ....[107]....
        /*06d4*/ 	.word	0x000073f0


	//   ....[108]....
        /*06d8*/ 	.word	0x00007420


	//   ....[109]....
        /*06dc*/ 	.word	0x00007450


	//   ....[110]....
        /*06e0*/ 	.word	0x00007460


	//   ....[111]....
        /*06e4*/ 	.word	0x00007490


	//   ....[112]....
        /*06e8*/ 	.word	0x000074c0


	//   ....[113]....
        /*06ec*/ 	.word	0x00007520


	//   ....[114]....
        /*06f0*/ 	.word	0x00007530


	//   ....[115]....
        /*06f4*/ 	.word	0x00007570


	//   ....[116]....
        /*06f8*/ 	.word	0x000075b0


	//   ....[117]....
        /*06fc*/ 	.word	0x000075f0


	//   ....[118]....
        /*0700*/ 	.word	0x00007600


	//   ....[119]....
        /*0704*/ 	.word	0x00007640


	//   ....[120]....
        /*0708*/ 	.word	0x00007680


	//   ....[121]....
        /*070c*/ 	.word	0x00007690


	//   ....[122]....
        /*0710*/ 	.word	0x000076d0


	//   ....[123]....
        /*0714*/ 	.word	0x00007710


	//   ....[124]....
        /*0718*/ 	.word	0x00007750


	//   ....[125]....
        /*071c*/ 	.word	0x00007760


	//   ....[126]....
        /*0720*/ 	.word	0x000077a0


	//   ....[127]....
        /*0724*/ 	.word	0x000077e0


	//   ....[128]....
        /*0728*/ 	.word	0x00007820


	//   ....[129]....
        /*072c*/ 	.word	0x00007860


	//   ....[130]....
        /*0730*/ 	.word	0x000078a0


	//   ....[131]....
        /*0734*/ 	.word	0x000078e0


	//   ....[132]....
        /*0738*/ 	.word	0x00007920


	//   ....[133]....
        /*073c*/ 	.word	0x00007940


	//   ....[134]....
        /*0740*/ 	.word	0x00009dc0


	//   ....[135]....
        /*0744*/ 	.word	0x00009e00


	//   ....[136]....
        /*0748*/ 	.word	0x00009e20


	//   ....[137]....
        /*074c*/ 	.word	0x00009e70


	//   ....[138]....
        /*0750*/ 	.word	0x00009f40


	//   ....[139]....
        /*0754*/ 	.word	0x0000a020


	//   ....[140]....
        /*0758*/ 	.word	0x0000a060


	//   ....[141]....
        /*075c*/ 	.word	0x0000a0f0


	//   ....[142]....
        /*0760*/ 	.word	0x0000a140


	//   ....[143]....
        /*0764*/ 	.word	0x0000a210


	//   ....[144]....
        /*0768*/ 	.word	0x0000a290


	//   ....[145]....
        /*076c*/ 	.word	0x0000a310


	//   ....[146]....
        /*0770*/ 	.word	0x0000a350


	//   ....[147]....
        /*0774*/ 	.word	0x0000a3c0


	//   ....[148]....
        /*0778*/ 	.word	0x0000a400


	//   ....[149]....
        /*077c*/ 	.word	0x0000a4c0


	//   ....[150]....
        /*0780*/ 	.word	0x0000a630


	//   ....[151]....
        /*0784*/ 	.word	0x0000a780


	//   ....[152]....
        /*0788*/ 	.word	0x0000a880


	//   ....[153]....
        /*078c*/ 	.word	0x0000a920


	//   ....[154]....
        /*0790*/ 	.word	0x0000aac0


	//   ....[155]....
        /*0794*/ 	.word	0x0000ae60


	//   ....[156]....
        /*0798*/ 	.word	0x0000b0e0


	//   ....[157]....
        /*079c*/ 	.word	0x0000b120


	//   ....[158]....
        /*07a0*/ 	.word	0x0000b150


	//   ....[159]....
        /*07a4*/ 	.word	0x0000b190


	//   ....[160]....
        /*07a8*/ 	.word	0x0000b1d0


	//   ....[161]....
        /*07ac*/ 	.word	0x0000b210


	//   ....[162]....
        /*07b0*/ 	.word	0x0000b250


	//   ....[163]....
        /*07b4*/ 	.word	0x0000b420


	//   ....[164]....
        /*07b8*/ 	.word	0x0000b460


	//   ....[165]....
        /*07bc*/ 	.word	0x0000b4a0


	//   ....[166]....
        /*07c0*/ 	.word	0x0000b630


	//   ....[167]....
        /*07c4*/ 	.word	0x0000b640


	//   ....[168]....
        /*07c8*/ 	.word	0x0000b650


	//   ....[169]....
        /*07cc*/ 	.word	0x0000b660


	//   ....[170]....
        /*07d0*/ 	.word	0x0000b670


	//   ....[171]....
        /*07d4*/ 	.word	0x0000b680


	//   ....[172]....
        /*07d8*/ 	.word	0x0000b6b0


	//   ....[173]....
        /*07dc*/ 	.word	0x0000b6e0


	//   ....[174]....
        /*07e0*/ 	.word	0x0000b720


	//   ....[175]....
        /*07e4*/ 	.word	0x0000b730


	//   ....[176]....
        /*07e8*/ 	.word	0x0000b780


	//   ....[177]....
        /*07ec*/ 	.word	0x0000b7c0


	//   ....[178]....
        /*07f0*/ 	.word	0x0000b7f0


	//   ....[179]....
        /*07f4*/ 	.word	0x0000b820


	//   ....[180]....
        /*07f8*/ 	.word	0x0000b840


	//   ....[181]....
        /*07fc*/ 	.word	0x0000b8b0


	//   ....[182]....
        /*0800*/ 	.word	0x0000b8c0


	//   ....[183]....
        /*0804*/ 	.word	0x0000b8f0


	//   ....[184]....
        /*0808*/ 	.word	0x0000b930


	//   ....[185]....
        /*080c*/ 	.word	0x0000b970


	//   ....[186]....
        /*0810*/ 	.word	0x0000b9b0


	//   ....[187]....
        /*0814*/ 	.word	0x0000b9d0


	//   ....[188]....
        /*0818*/ 	.word	0x0000ba10


	//   ....[189]....
        /*081c*/ 	.word	0x0000ba20


	//   ....[190]....
        /*0820*/ 	.word	0x0000ba30


	//   ....[191]....
        /*0824*/ 	.word	0x0000ba60


	//   ....[192]....
        /*0828*/ 	.word	0x0000baa0


	//   ....[193]....
        /*082c*/ 	.word	0x0000bae0


	//   ....[194]....
        /*0830*/ 	.word	0x0000bb10


	//   ....[195]....
        /*0834*/ 	.word	0x0000bb20


	//   ....[196]....
        /*0838*/ 	.word	0x0000bb50


	//   ....[197]....
        /*083c*/ 	.word	0x0000bb90


	//   ....[198]....
        /*0840*/ 	.word	0x0000dc80


	//   ....[199]....
        /*0844*/ 	.word	0x00010630


	//----- nvinfo : EIATTR_REG_RECONFIG
	.align		4
.L_1366:
        /*0848*/ 	.byte	0x01, 0x54
	.zero		2


	//----- nvinfo : EIATTR_SYSCALL_OFFSETS
	.align		4
        /*084c*/ 	.byte	0x04, 0x46
        /*084e*/ 	.short	(.L_1368 - .L_1367)


	//   ....[0]....
.L_1367:
        /*0850*/ 	.word	0x00000bb0


	//   ....[1]....
        /*0854*/ 	.word	0x00000ca0


	//   ....[2]....
        /*0858*/ 	.word	0x00000e00


	//   ....[3]....
        /*085c*/ 	.word	0x00000ef0


	//----- nvinfo : EIATTR_MBARRIER_INSTR_OFFSETS
	.align		4
.L_1368:
        /*0860*/ 	.byte	0x04, 0x39
        /*0862*/ 	.short	(.L_1370 - .L_1369)


	//   ....[0]....
.L_1369:
        /*0864*/ 	.word	0x00000290
        /*0868*/ 	.word	0x000000ff
        /*086c*/ 	.word	0x00030c00
        /*0870*/ 	.short	0x0100
        /*0872*/ 	.byte	0x06
	.zero		1


	//   ....[1]....
        /*0874*/ 	.word	0x00000390
        /*0878*/ 	.word	0x000000ff
        /*087c*/ 	.word	0x00030c10
        /*0880*/ 	.short	0x0100
        /*0882*/ 	.byte	0x08
	.zero		1


	//   ....[2]....
        /*0884*/ 	.word	0x000003a0
        /*0888*/ 	.word	0x000000ff
        /*088c*/ 	.word	0x00030c20
        /*0890*/ 	.short	0x0100
        /*0892*/ 	.byte	0x08
	.zero		1


	//   ....[3]....
        /*0894*/ 	.word	0x000003b0
        /*0898*/ 	.word	0x000000ff
        /*089c*/ 	.word	0x00030c18
        /*08a0*/ 	.short	0x0100
        /*08a2*/ 	.byte	0x08
	.zero		1


	//   ....[4]....
        /*08a4*/ 	.word	0x000003c0
        /*08a8*/ 	.word	0x000000ff
        /*08ac*/ 	.word	0x00030c28
        /*08b0*/ 	.short	0x0100
        /*08b2*/ 	.byte	0x08
	.zero		1


	//   ....[5]....
        /*08b4*/ 	.word	0x000004f0
        /*08b8*/ 	.word	0x000000ff
        /*08bc*/ 	.word	0x00030c30
        /*08c0*/ 	.short	0x0100
        /*08c2*/ 	.byte	0x08
	.zero		1


	//   ....[6]....
        /*08c4*/ 	.word	0x00000500
        /*08c8*/ 	.word	0x000000ff
        /*08cc*/ 	.word	0x00030c40
        /*08d0*/ 	.short	0x0100
        /*08d2*/ 	.byte	0x08
	.zero		1


	//   ....[7]....
        /*08d4*/ 	.word	0x00000510
        /*08d8*/ 	.word	0x000000ff
        /*08dc*/ 	.word	0x00030c38
        /*08e0*/ 	.short	0x0100
        /*08e2*/ 	.byte	0x08
	.zero		1


	//   ....[8]....
        /*08e4*/ 	.word	0x00000520
        /*08e8*/ 	.word	0x000000ff
        /*08ec*/ 	.word	0x00030c48
        /*08f0*/ 	.short	0x0100
        /*08f2*/ 	.byte	0x08
	.zero		1


	//   ....[9]....
        /*08f4*/ 	.word	0x00000f90
        /*08f8*/ 	.word	0x000000de
        /*08fc*/ 	.word	0x00030c00
        /*0900*/ 	.short	0x010a
        /*0902*/ 	.byte	0x3f
	.zero		1


	//   ....[10]....
        /*0904*/ 	.word	0x000010b0
        /*0908*/ 	.word	0x000000de
        /*090c*/ 	.word	0x00030c00
        /*0910*/ 	.short	0x010a
        /*0912*/ 	.byte	0x3f
	.zero		1


	//   ....[11]....
        /*0914*/ 	.word	0x00001b40
        /*0918*/ 	.word	0x00000008
        /*091c*/ 	.word	0x00030c10
        /*0920*/ 	.short	0x010a
        /*0922*/ 	.byte	0x3f
	.zero		1


	//   ....[12]....
        /*0924*/ 	.word	0x00001bb0
        /*0928*/ 	.word	0x00000008
        /*092c*/ 	.word	0x00030c10
        /*0930*/ 	.short	0x010a
        /*0932*/ 	.byte	0x3f
	.zero		1


	//   ....[13]....
        /*0934*/ 	.word	0x00001f90
        /*0938*/ 	.word	0x00000008
        /*093c*/ 	.word	0x00030c30
        /*0940*/ 	.short	0x010a
        /*0942*/ 	.byte	0x3f
	.zero		1


	//   ....[14]....
        /*0944*/ 	.word	0x00002010
        /*0948*/ 	.word	0x00000008
        /*094c*/ 	.word	0x00030c30
        /*0950*/ 	.short	0x010a
        /*0952*/ 	.byte	0x3f
	.zero		1


	//   ....[15]....
        /*0954*/ 	.word	0x00005080
        /*0958*/ 	.word	0x00000009
        /*095c*/ 	.word	0x00000000
        /*0960*/ 	.short	0x0101
        /*0962*/ 	.byte	0x3f
	.zero		1


	//   ....[16]....
        /*0964*/ 	.word	0x000054d0
        /*0968*/ 	.word	0x00000008
        /*096c*/ 	.word	0x00000000
        /*0970*/ 	.short	0x0101
        /*0972*/ 	.byte	0x3f
	.zero		1


	//   ....[17]....
        /*0974*/ 	.word	0x00005d80
        /*0978*/ 	.word	0x00000006
        /*097c*/ 	.word	0x00030c10
        /*0980*/ 	.short	0x010a
        /*0982*/ 	.byte	0x3f
	.zero		1


	//   ....[18]....
        /*0984*/ 	.word	0x00005e00
        /*0988*/ 	.word	0x00000006
        /*098c*/ 	.word	0x00030c10
        /*0990*/ 	.short	0x010a
        /*0992*/ 	.byte	0x3f
	.zero		1


	//   ....[19]....
        /*0994*/ 	.word	0x00006200
        /*0998*/ 	.word	0x00000006
        /*099c*/ 	.word	0x00030c30
        /*09a0*/ 	.short	0x010a
        /*09a2*/ 	.byte	0x3f
	.zero		1


	//   ....[20]....
        /*09a4*/ 	.word	0x00006290
        /*09a8*/ 	.word	0x00000006
        /*09ac*/ 	.word	0x00030c30
        /*09b0*/ 	.short	0x010a
        /*09b2*/ 	.byte	0x3f
	.zero		1


	//   ....[21]....
        /*09b4*/ 	.word	0x00008a60
        /*09b8*/ 	.word	0x00000007
        /*09bc*/ 	.word	0x00000000
        /*09c0*/ 	.short	0x0101
        /*09c2*/ 	.byte	0x3f
	.zero		1


	//   ....[22]....
        /*09c4*/ 	.word	0x00008ed0
        /*09c8*/ 	.word	0x00000006
        /*09cc*/ 	.word	0x00000000
        /*09d0*/ 	.short	0x0101
        /*09d2*/ 	.byte	0x3f
	.zero		1


	//   ....[23]....
        /*09d4*/ 	.word	0x00009720
        /*09d8*/ 	.word	0x00000007
        /*09dc*/ 	.word	0x00030c10
        /*09e0*/ 	.short	0x010a
        /*09e2*/ 	.byte	0x3f
	.zero		1


	//   ....[24]....
        /*09e4*/ 	.word	0x000097a0
        /*09e8*/ 	.word	0x00000007
        /*09ec*/ 	.word	0x00030c10
        /*09f0*/ 	.short	0x010a
        /*09f2*/ 	.byte	0x3f
	.zero		1


	//   ....[25]....
        /*09f4*/ 	.word	0x00009bb0
        /*09f8*/ 	.word	0x00000007
        /*09fc*/ 	.word	0x00030c30
        /*0a00*/ 	.short	0x010a
        /*0a02*/ 	.byte	0x3f
	.zero		1


	//   ....[26]....
        /*0a04*/ 	.word	0x00009c40
        /*0a08*/ 	.word	0x00000007
        /*0a0c*/ 	.word	0x00030c30
        /*0a10*/ 	.short	0x010a
        /*0a12*/ 	.byte	0x3f
	.zero		1


	//   ....[27]....
        /*0a14*/ 	.word	0x0000cd70
        /*0a18*/ 	.word	0x00000008
        /*0a1c*/ 	.word	0x00000000
        /*0a20*/ 	.short	0x0101
        /*0a22*/ 	.byte	0x3f
	.zero		1


	//   ....[28]....
        /*0a24*/ 	.word	0x0000d1e0
        /*0a28*/ 	.word	0x00000007
        /*0a2c*/ 	.word	0x00000000
        /*0a30*/ 	.short	0x0101
        /*0a32*/ 	.byte	0x3f
	.zero		1


	//   ....[29]....
        /*0a34*/ 	.word	0x0000ed80
        /*0a38*/ 	.word	0x00000010
        /*0a3c*/ 	.word	0x00030c20
        /*0a40*/ 	.short	0x010a
        /*0a42*/ 	.byte	0x3f
	.zero		1


	//   ....[30]....
        /*0a44*/ 	.word	0x0000f350
        /*0a48*/ 	.word	0x00000010
        /*0a4c*/ 	.word	0x00030c40
        /*0a50*/ 	.short	0x010a
        /*0a52*/ 	.byte	0x3f
	.zero		1


	//   ....[31]....
        /*0a54*/ 	.word	0x0000f580
        /*0a58*/ 	.word	0x00000010
        /*0a5c*/ 	.word	0x00030c28
        /*0a60*/ 	.short	0x010a
        /*0a62*/ 	.byte	0x3f
	.zero		1


	//   ....[32]....
        /*0a64*/ 	.word	0x0000f7b0
        /*0a68*/ 	.word	0x00000010
        /*0a6c*/ 	.word	0x00030c48
        /*0a70*/ 	.short	0x010a
        /*0a72*/ 	.byte	0x3f
	.zero		1


	//   ....[33]....
        /*0a74*/ 	.word	0x0000f990
        /*0a78*/ 	.word	0x00000010
        /*0a7c*/ 	.word	0x00030c20
        /*0a80*/ 	.short	0x010a
        /*0a82*/ 	.byte	0x3f
	.zero		1


	//   ....[34]....
        /*0a84*/ 	.word	0x0000fc40
        /*0a88*/ 	.word	0x00000010
        /*0a8c*/ 	.word	0x00030c40
        /*0a90*/ 	.short	0x010a
        /*0a92*/ 	.byte	0x3f
	.zero		1


	//   ....[35]....
        /*0a94*/ 	.word	0x0000fe40
        /*0a98*/ 	.word	0x00000010
        /*0a9c*/ 	.word	0x00030c28
        /*0aa0*/ 	.short	0x010a
        /*0aa2*/ 	.byte	0x3f
	.zero		1


	//   ....[36]....
        /*0aa4*/ 	.word	0x000100c0
        /*0aa8*/ 	.word	0x00000003
        /*0aac*/ 	.word	0x00030c40
        /*0ab0*/ 	.short	0x010a
        /*0ab2*/ 	.byte	0x3f
	.zero		1


	//   ....[37]....
        /*0ab4*/ 	.word	0x00010490
        /*0ab8*/ 	.word	0x00000006
        /*0abc*/ 	.word	0x00000000
        /*0ac0*/ 	.short	0x010a
        /*0ac2*/ 	.byte	0x3f
	.zero		1


	//   ....[38]....
        /*0ac4*/ 	.word	0x000104f0
        /*0ac8*/ 	.word	0x00000003
        /*0acc*/ 	.word	0x00000000
        /*0ad0*/ 	.short	0x010a
        /*0ad2*/ 	.byte	0x3f
	.zero		1


	//   ....[39]....
        /*0ad4*/ 	.word	0x00010550
        /*0ad8*/ 	.word	0x00000002
        /*0adc*/ 	.word	0x00000000
        /*0ae0*/ 	.short	0x010a
        /*0ae2*/ 	.byte	0x3f
	.zero		1


	//   ....[40]....
        /*0ae4*/ 	.word	0x00010580
        /*0ae8*/ 	.word	0x00000003
        /*0aec*/ 	.word	0x00000000
        /*0af0*/ 	.short	0x010a
        /*0af2*/ 	.byte	0x3f
	.zero		1


	//   ....[41]....
        /*0af4*/ 	.word	0x00010660
        /*0af8*/ 	.word	0x000000de
        /*0afc*/ 	.word	0x00030c00
        /*0b00*/ 	.short	0x010a
        /*0b02*/ 	.byte	0x3f
	.zero		1


	//   ....[42]....
        /*0b04*/ 	.word	0x000106b0
        /*0b08*/ 	.word	0x00000008
        /*0b0c*/ 	.word	0x00030c10
        /*0b10*/ 	.short	0x010a
        /*0b12*/ 	.byte	0x3f
	.zero		1


	//   ....[43]....
        /*0b14*/ 	.word	0x00010700
        /*0b18*/ 	.word	0x00000008
        /*0b1c*/ 	.word	0x00030c30
        /*0b20*/ 	.short	0x010a
        /*0b22*/ 	.byte	0x3f
	.zero		1


	//   ....[44]....
        /*0b24*/ 	.word	0x00010750
        /*0b28*/ 	.word	0x00000006
        /*0b2c*/ 	.word	0x00030c10
        /*0b30*/ 	.short	0x010a
        /*0b32*/ 	.byte	0x3f
	.zero		1


	//   ....[45]....
        /*0b34*/ 	.word	0x000107a0
        /*0b38*/ 	.word	0x00000006
        /*0b3c*/ 	.word	0x00030c30
        /*0b40*/ 	.short	0x010a
        /*0b42*/ 	.byte	0x3f
	.zero		1


	//   ....[46]....
        /*0b44*/ 	.word	0x000107f0
        /*0b48*/ 	.word	0x00000007
        /*0b4c*/ 	.word	0x00030c10
        /*0b50*/ 	.short	0x010a
        /*0b52*/ 	.byte	0x3f
	.zero		1


	//   ....[47]....
        /*0b54*/ 	.word	0x00010840
        /*0b58*/ 	.word	0x00000007
        /*0b5c*/ 	.word	0x00030c30
        /*0b60*/ 	.short	0x010a
        /*0b62*/ 	.byte	0x3f
	.zero		1


	//   ....[48]....
        /*0b64*/ 	.word	0x00010890
        /*0b68*/ 	.word	0x00000010
        /*0b6c*/ 	.word	0x00030c20
        /*0b70*/ 	.short	0x010a
        /*0b72*/ 	.byte	0x3f
	.zero		1


	//   ....[49]....
        /*0b74*/ 	.word	0x000108e0
        /*0b78*/ 	.word	0x00000010
        /*0b7c*/ 	.word	0x00030c40
        /*0b80*/ 	.short	0x010a
        /*0b82*/ 	.byte	0x3f
	.zero		1


	//   ....[50]....
        /*0b84*/ 	.word	0x00010930
        /*0b88*/ 	.word	0x00000010
        /*0b8c*/ 	.word	0x00030c28
        /*0b90*/ 	.short	0x010a
        /*0b92*/ 	.byte	0x3f
	.zero		1


	//   ....[51]....
        /*0b94*/ 	.word	0x00010980
        /*0b98*/ 	.word	0x00000010
        /*0b9c*/ 	.word	0x00030c48
        /*0ba0*/ 	.short	0x010a
        /*0ba2*/ 	.byte	0x3f
	.zero		1


	//   ....[52]....
        /*0ba4*/ 	.word	0x000109e0
        /*0ba8*/ 	.word	0x00000010
        /*0bac*/ 	.word	0x00030c20
        /*0bb0*/ 	.short	0x010a
        /*0bb2*/ 	.byte	0x3f
	.zero		1


	//   ....[53]....
        /*0bb4*/ 	.word	0x00010a30
        /*0bb8*/ 	.word	0x00000010
        /*0bbc*/ 	.word	0x00030c40
        /*0bc0*/ 	.short	0x010a
        /*0bc2*/ 	.byte	0x3f
	.zero		1


	//   ....[54]....
        /*0bc4*/ 	.word	0x00010a80
        /*0bc8*/ 	.word	0x00000010
        /*0bcc*/ 	.word	0x00030c28
        /*0bd0*/ 	.short	0x010a
        /*0bd2*/ 	.byte	0x3f
	.zero		1


	//   ....[55]....
        /*0bd4*/ 	.word	0x00010ad0
        /*0bd8*/ 	.word	0x00000003
        /*0bdc*/ 	.word	0x00030c40
        /*0be0*/ 	.short	0x010a
        /*0be2*/ 	.byte	0x3f
	.zero		1


	//   ....[56]....
        /*0be4*/ 	.word	0x00010ba0
        /*0be8*/ 	.word	0x00000006
        /*0bec*/ 	.word	0x00000000
        /*0bf0*/ 	.short	0x010a
        /*0bf2*/ 	.byte	0x3f
	.zero		1


	//   ....[57]....
        /*0bf4*/ 	.word	0x00010bf0
        /*0bf8*/ 	.word	0x00000003
        /*0bfc*/ 	.word	0x00000000
        /*0c00*/ 	.short	0x010a
        /*0c02*/ 	.byte	0x3f
	.zero		1


	//   ....[58]....
        /*0c04*/ 	.word	0x00010c40
        /*0c08*/ 	.word	0x00000002
        /*0c0c*/ 	.word	0x00000000
        /*0c10*/ 	.short	0x010a
        /*0c12*/ 	.byte	0x3f
	.zero		1


	//----- nvinfo : EIATTR_NUM_MBARRIERS
	.align		4
.L_1370:
        /*0c14*/ 	.byte	0x03, 0x38
        /*0c16*/ 	.short	0x0009


	//----- nvinfo : EIATTR_EXIT_INSTR_OFFSETS
	.align		4
        /*0c18*/ 	.byte	0x04, 0x1c
        /*0c1a*/ 	.short	(.L_1372 - .L_1371)


	//   ....[0]....
.L_1371:
        /*0c1c*/ 	.word	0x000105d0


	//----- nvinfo : EIATTR_MAX_THREADS
	.align		4
.L_1372:
        /*0c20*/ 	.byte	0x04, 0x05
        /*0c22*/ 	.short	(.L_1374 - .L_1373)
.L_1373:
        /*0c24*/ 	.word	0x00000180
        /*0c28*/ 	.word	0x00000001
        /*0c2c*/ 	.word	0x00000001


	//----- nvinfo : EIATTR_CRS_STACK_SIZE
	.align		4
.L_1374:
        /*0c30*/ 	.byte	0x04, 0x1e
        /*0c32*/ 	.short	(.L_1376 - .L_1375)
.L_1375:
        /*0c34*/ 	.word	0x00000000


	//----- nvinfo : EIATTR_CBANK_PARAM_SIZE
	.align		4
.L_1376:
        /*0c38*/ 	.byte	0x03, 0x19
        /*0c3a*/ 	.short	0x06f0


	//----- nvinfo : EIATTR_PARAM_CBANK
	.align		4
        /*0c3c*/ 	.byte	0x04, 0x0a
        /*0c3e*/ 	.short	(.L_1378 - .L_1377)
	.align		4
.L_1377:
        /*0c40*/ 	.word	index@(.nv.constant0._ZN7cutlass13device_kernelIN5flash11enable_sm90INS1_16FlashAttnBwdSm90INS1_25CollectiveMainloopBwdSm90ILi2ELi2ELi2EN4cute5tupleIJNS5_1CILi1EEES8_S8_EEENS6_IJNS7_ILi128EEESA_NS7_ILi64EEEEEENS_6half_tEfNS_4arch4Sm90ELb0ELb1ELb0ELb0ELb0ELb1ELb0ELb0ELi2ELi1ELi2ELi2ELb0EEENS1_24CollectiveEpilogueBwdGQAISC_fSF_Li256ELb0ELb0EEENS1_19SingleTileSchedulerILb0ELb0ELb0ELi128EEEEEEEEEvNT_6ParamsE)
        /*0c44*/ 	.short	0x0210
        /*0c46*/ 	.short	0x06f0


	//----- nvinfo : EIATTR_SW_WAR
	.align		4
.L_1378:
        /*0c48*/ 	.byte	0x04, 0x36
        /*0c4a*/ 	.short	(.L_1380 - .L_1379)
.L_1379:
        /*0c4c*/ 	.word	0x00000008
.L_1380:


//--------------------- .nv.info._ZN7cutlass13device_kernelIN5flash11enable_sm90INS1_16FlashAttnBwdSm90INS1_25CollectiveMainloopBwdSm90ILi2ELi2ELi2EN4cute5tupleIJNS5_1CILi1EEES8_S8_EEENS6_IJNS7_ILi128EEESA_NS7_ILi64EEEEEENS_6half_tEfNS_4arch4Sm90ELb0ELb1ELb0ELb0ELb1ELb1ELb0ELb0ELi2ELi1ELi2ELi2ELb0EEENS1_24CollectiveEpilogueBwdGQAISC_fSF_Li256ELb0ELb1EEENS1_19SingleTileSchedulerILb0ELb0ELb0ELi128EEEEEEEEEvNT_6ParamsE --------------------------
	.section	.nv.info._ZN7cutlass13device_kernelIN5flash11enable_sm90INS1_16FlashAttnBwdSm90INS1_25CollectiveMainloopBwdSm90ILi2ELi2ELi2EN4cute5tupleIJNS5_1CILi1EEES8_S8_EEENS6_IJNS7_ILi128EEESA_NS7_ILi64EEEEEENS_6half_tEfNS_4arch4Sm90ELb0ELb1ELb0ELb0ELb1ELb1ELb0ELb0ELi2ELi1ELi2ELi2ELb0EEENS1_24CollectiveEpilogueBwdGQAISC_fSF_Li256ELb0ELb1EEENS1_19SingleTileSchedulerILb0ELb0ELb0ELi128EEEEEEEEEvNT_6ParamsE,"",@"SHT_CUDA_INFO"
	.sectionflags	@""
	.align	4


	//----- nvinfo : EIATTR_CUDA_API_VERSION
	.align		4
        /*0000*/ 	.byte	0x04, 0x37
        /*0002*/ 	.short	(.L_1382 - .L_1381)
.L_1381:
        /*0004*/ 	.word	0x00000082


	//----- nvinfo : EIATTR_KPARAM_INFO
	.align		4
.L_1382:
        /*0008*/ 	.byte	0x04, 0x17
        /*000a*/ 	.short	(.L_1384 - .L_1383)
.L_1383:
        /*000c*/ 	.word	0x00000000
        /*0010*/ 	.short	0x0000
        /*0012*/ 	.short	0x0070
        /*0014*/ 	.byte	0x00, 0xf0, 0x01, 0x1a


	//----- nvinfo : EIATTR_SPARSE_MMA_MASK
	.align		4
.L_1384:
        /*0018*/ 	.byte	0x03, 0x50
        /*001a*/ 	.short	0x0000


	//----- nvinfo : EIATTR_MAXREG_COUNT
	.align		4
        /*001c*/ 	.byte	0x03, 0x1b
        /*001e*/ 	.short	0x00a8


	//----- nvinfo : EIATTR_NUM_BARRIERS
	.align		4
        /*0020*/ 	.byte	0x02, 0x4c
        /*0022*/ 	.byte	0x10
	.zero		1


	//----- nvinfo : EIATTR_EXTERNS
	.align		4
        /*0024*/ 	.byte	0x04, 0x0f
        /*0026*/ 	.short	(.L_1386 - .L_1385)


	//   ....[0]....
	.align		4
.L_1385:
        /*0028*/ 	.word	index@(__assertfail)


	//----- nvinfo : EIATTR_ANNOTATIONS
	.align		4
.L_1386:
        /*002c*/ 	.byte	0x04, 0x55
        /*002e*/ 	.short	(.L_1388 - .L_1387)


	//   ....[0]....
.L_1387:
        /* <DEDUP_REMOVED lines=29> */


	//----- nvinfo : EIATTR_MERCURY_ISA_VERSION
	.align		4
.L_1388:
        /*01f0*/ 	.byte	0x03, 0x5f
        /*01f2*/ 	.short	0x0101


	//----- nvinfo : EIATTR_INT_WARP_WIDE_INSTR_OFFSETS
	.align		4
        /*01f4*/ 	.byte	0x04, 0x31
        /*01f6*/ 	.short	(.L_1390 - .L_1389)


	//   ....[0]....
.L_1389:
        /*01f8*/ 	.word	0x00000190


	//   ....[1]....
        /*01fc*/ 	.word	0x000001c0


	//   ....[2]....
        /*0200*/ 	.word	0x0000ea20


	//   ....[3]....
        /*0204*/ 	.word	0x0000f010


	//   ....[4]....
        /*0208*/ 	.word	0x0000f4c0


	//   ....[5]....
        /*020c*/ 	.word	0x0000f780


	//   ....[6]....
        /*0210*/ 	.word	0x0000f9e0


	//   ....[7]....
        /*0214*/ 	.word	0x0000fb70


	//----- nvinfo : EIATTR_COOP_GROUP_MASK_REGIDS
	.align		4
.L_1390:
        /*0218*/ 	.byte	0x04, 0x29
        /*021a*/ 	.short	(.L_1392 - .L_1391)


	//   ....[0]....
.L_1391:
        /*021c*/ 	.word	0xffffffff


	//   ....[1]....
        /*0220*/ 	.word	0xffffffff


	//   ....[2]....
        /*0224*/ 	.word	0xffffffff


	//   ....[3]....
        /*0228*/ 	.word	0xffffffff


	//   ....[4]....
        /*022c*/ 	.word	0xffffffff


	//   ....[5]....
        /*0230*/ 	.word	0xffffffff


	//   ....[6]....
        /*0234*/ 	.word	0xffffffff


	//   ....[7]....
        /*0238*/ 	.word	0xffffffff


	//   ....[8]....
        /*023c*/ 	.word	0xffffffff


	//   ....[9]....
        /*0240*/ 	.word	0xffffffff


	//   ....[10]....
        /*0244*/ 	.word	0xffffffff


	//   ....[11]....
        /*0248*/ 	.word	0xffffffff


	//   ....[12]....
        /*024c*/ 	.word	0xffffffff


	//   ....[13]....
        /*0250*/ 	.word	0xffffffff


	//   ....[14]....
        /*0254*/ 	.word	0xffffffff


	//   ....[15]....
        /*0258*/ 	.word	0xffffffff


	//   ....[16]....
        /*025c*/ 	.word	0xffffffff


	//   ....[17]....
        /*0260*/ 	.word	0xffffffff


	//   ....[18]....
        /*0264*/ 	.word	0xffffffff


	//   ....[19]....
        /*0268*/ 	.word	0xffffffff


	//   ....[20]....
        /*026c*/ 	.word	0xffffffff


	//   ....[21]....
        /*0270*/ 	.word	0xffffffff


	//   ....[22]....
        /*0274*/ 	.word	0xffffffff


	//   ....[23]....
        /*0278*/ 	.word	0xffffffff


	//   ....[24]....
        /*027c*/ 	.word	0xffffffff


	//   ....[25]....
        /*0280*/ 	.word	0xffffffff


	//   ....[26]....
        /*0284*/ 	.word	0xffffffff


	//   ....[27]....
        /*0288*/ 	.word	0xffffffff


	//   ....[28]....
        /*028c*/ 	.word	0xffffffff


	//   ....[29]....
        /*0290*/ 	.word	0xffffffff


	//   ....[30]....
        /*0294*/ 	.word	0xffffffff


	//   ....[31]....
        /*0298*/ 	.word	0xffffffff


	//   ....[32]....
        /*029c*/ 	.word	0xffffffff


	//   ....[33]....
        /*02a0*/ 	.word	0xffffffff


	//   ....[34]....
        /*02a4*/ 	.word	0xffffffff


	//   ....[35]....
        /*02a8*/ 	.word	0xffffffff


	//   ....[36]....
        /*02ac*/ 	.word	0xffffffff


	//   ....[37]....
        /*02b0*/ 	.word	0xffffffff


	//   ....[38]....
        /*02b4*/ 	.word	0xffffffff


	//   ....[39]....
        /*02b8*/ 	.word	0xffffffff


	//   ....[40]....
        /*02bc*/ 	.word	0xffffffff


	//   ....[41]....
        /*02c0*/ 	.word	0xffffffff


	//   ....[42]....
        /*02c4*/ 	.word	0xffffffff


	//   ....[43]....
        /*02c8*/ 	.word	0xffffffff


	//   ....[44]....
        /*02cc*/ 	.word	0xffffffff


	//   ....[45]....
        /*02d0*/ 	.word	0xffffffff


	//   ....[46]....
        /*02d4*/ 	.word	0xffffffff


	//   ....[47]....
        /*02d8*/ 	.word	0xffffffff


	//   ....[48]....
        /*02dc*/ 	.word	0xffffffff


	//   ....[49]....
        /*02e0*/ 	.word	0xffffffff


	//   ....[50]....
        /*02e4*/ 	.word	0xffffffff


	//   ....[51]....
        /*02e8*/ 	.word	0xffffffff


	//   ....[52]....
        /*02ec*/ 	.word	0xffffffff


	//   ....[53]....
        /*02f0*/ 	.word	0xffffffff


	//   ....[54]....
        /*02f4*/ 	.word	0xffffffff


	//   ....[55]....
        /*02f8*/ 	.word	0xffffffff


	//   ....[56]....
        /*02fc*/ 	.word	0xffffffff


	//   ....[57]....
        /*0300*/ 	.word	0xffffffff


	//   ....[58]....
        /*0304*/ 	.word	0xffffffff


	//   ....[59]....
        /*0308*/ 	.word	0xffffffff


	//   ....[60]....
        /*030c*/ 	.word	0xffffffff


	//   ....[61]....
        /*0310*/ 	.word	0xffffffff


	//   ....[62]....
        /*0314*/ 	.word	0xffffffff


	//   ....[63]....
        /*0318*/ 	.word	0xffffffff


	//   ....[64]....
        /*031c*/ 	.word	0xffffffff


	//   ....[65]....
        /*0320*/ 	.word	0xffffffff


	//   ....[66]....
        /*0324*/ 	.word	0xffffffff


	//   ....[67]....
        /*0328*/ 	.word	0xffffffff


	//   ....[68]....
        /*032c*/ 	.word	0xffffffff


	//   ....[69]....
        /*0330*/ 	.word	0xffffffff


	//   ....[70]....
        /*0334*/ 	.word	0xffffffff


	//   ....[71]....
        /*0338*/ 	.word	0xffffffff


	//   ....[72]....
        /*033c*/ 	.word	0xffffffff


	//   ....[73]....
        /*0340*/ 	.word	0xffffffff


	//   ....[74]....
        /*0344*/ 	.word	0xffffffff


	//   ....[75]....
        /*0348*/ 	.word	0xffffffff


	//   ....[76]....
        /*034c*/ 	.word	0xffffffff


	//   ....[77]....
        /*0350*/ 	.word	0xffffffff


	//   ....[78]....
        /*0354*/ 	.word	0xffffffff


	//   ....[79]....
        /*0358*/ 	.word	0xffffffff


	//   ....[80]....
        /*035c*/ 	.word	0xffffffff


	//   ....[81]....
        /*0360*/ 	.word	0xffffffff


	//   ....[82]....
        /*0364*/ 	.word	0xffffffff


	//   ....[83]....
        /*0368*/ 	.word	0xffffffff


	//   ....[84]....
        /*036c*/ 	.word	0xffffffff


	//   ....[85]....
        /*0370*/ 	.word	0xffffffff


	//   ....[86]....
        /*0374*/ 	.word	0xffffffff


	//   ....[87]....
        /*0378*/ 	.word	0xffffffff


	//   ....[88]....
        /*037c*/ 	.word	0xffffffff


	//   ....[89]....
        /*0380*/ 	.word	0xffffffff


	//   ....[90]....
        /*0384*/ 	.word	0xffffffff


	//   ....[91]....
        /*0388*/ 	.word	0xffffffff


	//   ....[92]....
        /*038c*/ 	.word	0xffffffff


	//   ....[93]....
        /*0390*/ 	.word	0xffffffff


	//   ....[94]....
        /*0394*/ 	.word	0xffffffff


	//   ....[95]....
        /*0398*/ 	.word	0xffffffff


	//   ....[96]....
        /*039c*/ 	.word	0xffffffff


	//   ....[97]....
        /*03a0*/ 	.word	0xffffffff


	//   ....[98]....
        /*03a4*/ 	.word	0xffffffff


	//   ....[99]....
        /*03a8*/ 	.word	0xffffffff


	//   ....[100]....
        /*03ac*/ 	.word	0xffffffff


	//   ....[101]....
        /*03b0*/ 	.word	0xffffffff


	//   ....[102]....
        /*03b4*/ 	.word	0xffffffff


	//   ....[103]....
        /*03b8*/ 	.word	0xffffffff


	//   ....[104]....
        /*03bc*/ 	.word	0xffffffff


	//   ....[105]....
        /*03c0*/ 	.word	0xffffffff


	//   ....[106]....
        /*03c4*/ 	.word	0xffffffff


	//   ....[107]....
        /*03c8*/ 	.word	0xffffffff


	//   ....[108]....
        /*03cc*/ 	.word	0xffffffff


	//   ....[109]....
        /*03d0*/ 	.word	0xffffffff


	//   ....[110]....
        /*03d4*/ 	.word	0xffffffff


	//   ....[111]....
        /*03d8*/ 	.word	0xffffffff


	//   ....[112]....
        /*03dc*/ 	.word	0xffffffff


	//   ....[113]....
        /*03e0*/ 	.word	0xffffffff


	//   ....[114]....
        /*03e4*/ 	.word	0xffffffff


	//   ....[115]....
        /*03e8*/ 	.word	0xffffffff


	//   ....[116]....
        /*03ec*/ 	.word	0xffffffff


	//   ....[117]....
        /*03f0*/ 	.word	0xffffffff


	//   ....[118]....
        /*03f4*/ 	.word	0xffffffff


	//   ....[119]....
        /*03f8*/ 	.word	0xffffffff


	//   ....[120]....
        /*03fc*/ 	.word	0xffffffff


	//   ....[121]....
        /*0400*/ 	.word	0xffffffff


	//   ....[122]....
        /*0404*/ 	.word	0xffffffff


	//   ....[123]....
        /*0408*/ 	.word	0xffffffff


	//   ....[124]....
        /*040c*/ 	.word	0xffffffff


	//   ....[125]....
        /*0410*/ 	.word	0xffffffff


	//   ....[126]....
        /*0414*/ 	.word	0xffffffff


	//   ....[127]....
        /*0418*/ 	.word	0xffffffff


	//   ....[128]....
        /*041c*/ 	.word	0xffffffff


	//   ....[129]....
        /*0420*/ 	.word	0xffffffff


	//   ....[130]....
        /*0424*/ 	.word	0xffffffff


	//   ....[131]....
        /*0428*/ 	.word	0xffffffff


	//   ....[132]....
        /*042c*/ 	.word	0xffffffff


	//   ....[133]....
        /*0430*/ 	.word	0xffffffff


	//   ....[134]....
        /*0434*/ 	.word	0xffffffff


	//   ....[135]....
        /*0438*/ 	.word	0xffffffff


	//   ....[136]....
        /*043c*/ 	.word	0xffffffff


	//   ....[137]....
        /*0440*/ 	.word	0xffffffff


	//   ....[138]....
        /*0444*/ 	.word	0xffffffff


	//   ....[139]....
        /*0448*/ 	.word	0xffffffff


	//   ....[140]....
        /*044c*/ 	.word	0xffffffff


	//   ....[141]....
        /*0450*/ 	.word	0xffffffff


	//   ....[142]....
        /*0454*/ 	.word	0xffffffff


	//   ....[143]....
        /*0458*/ 	.word	0xffffffff


	//   ....[144]....
        /*045c*/ 	.word	0xffffffff


	//   ....[145]....
        /*0460*/ 	.word	0xffffffff


	//   ....[146]....
        /*0464*/ 	.word	0xffffffff


	//   ....[147]....
        /*0468*/ 	.word	0xffffffff


	//   ....[148]....
        /*046c*/ 	.word	0xffffffff


	//   ....[149]....
        /*0470*/ 	.word	0xffffffff


	//   ....[150]....
        /*0474*/ 	.word	0xffffffff


	//   ....[151]....
        /*0478*/ 	.word	0xffffffff


	//   ....[152]....
        /*047c*/ 	.word	0xffffffff


	//   ....[153]....
        /*0480*/ 	.word	0xffffffff


	//   ....[154]....
        /*0484*/ 	.word	0xffffffff


	//   ....[155]....
        /*0488*/ 	.word	0xffffffff


	//   ....[156]....
        /*048c*/ 	.word	0xffffffff


	//   ....[157]....
        /*0490*/ 	.word	0xffffffff


	//   ....[158]....
        /*0494*/ 	.word	0xffffffff


	//   ....[159]....
        /*0498*/ 	.word	0xffffffff


	//   ....[160]....
        /*049c*/ 	.word	0xffffffff


	//   ....[161]....
        /*04a0*/ 	.word	0xffffffff


	//   ....[162]....
        /*04a4*/ 	.word	0xffffffff


	//   ....[163]....
        /*04a8*/ 	.word	0xffffffff


	//   ....[164]....
        /*04ac*/ 	.word	0xffffffff


	//   ....[165]....
        /*04b0*/ 	.word	0xffffffff


	//   ....[166]....
        /*04b4*/ 	.word	0xffffffff


	//   ....[167]....
        /*04b8*/ 	.word	0xffffffff


	//   ....[168]....
        /*04bc*/ 	.word	0xffffffff


	//   ....[169]....
        /*04c0*/ 	.word	0xffffffff


	//   ....[170]....
        /*04c4*/ 	.word	0xffffffff


	//   ....[171]....
        /*04c8*/ 	.word	0xffffffff


	//   ....[172]....
        /*04cc*/ 	.word	0xffffffff


	//   ....[173]....
        /*04d0*/ 	.word	0xffffffff


	//   ....[174]....
        /*04d4*/ 	.word	0xffffffff


	//   ....[175]....
        /*04d8*/ 	.word	0xffffffff


	//   ....[176]....
        /*04dc*/ 	.word	0xffffffff


	//   ....[177]....
        /*04e0*/ 	.word	0xffffffff


	//   ....[178]....
        /*04e4*/ 	.word	0xffffffff


	//   ....[179]....
        /*04e8*/ 	.word	0xffffffff


	//   ....[180]....
        /*04ec*/ 	.word	0xffffffff


	//   ....[181]....
        /*04f0*/ 	.word	0xffffffff


	//   ....[182]....
        /*04f4*/ 	.word	0xffffffff


	//   ....[183]....
        /*04f8*/ 	.word	0xffffffff


	//   ....[184]....
        /*04fc*/ 	.word	0xffffffff


	//   ....[185]....
        /*0500*/ 	.word	0xffffffff


	//   ....[186]....
        /*0504*/ 	.word	0xffffffff


	//   ....[187]....
        /*0508*/ 	.word	0xffffffff


	//   ....[188]....
        /*050c*/ 	.word	0xffffffff


	//   ....[189]....
        /*0510*/ 	.word	0xffffffff


	//   ....[190]....
        /*0514*/ 	.word	0xffffffff


	//   ....[191]....
        /*0518*/ 	.word	0xffffffff


	//   ....[192]....
        /*051c*/ 	.word	0xffffffff


	//   ....[193]....
        /*0520*/ 	.word	0xffffffff


	//   ....[194]....
        /*0524*/ 	.word	0xffffffff


	//   ....[195]....
        /*0528*/ 	.word	0xffffffff


	//   ....[196]....
        /*052c*/ 	.word	0xffffffff


	//   ....[197]....
        /*0530*/ 	.word	0xffffffff


	//   ....[198]....
        /*0534*/ 	.word	0xffffffff


	//   ....[199]....
        /*0538*/ 	.word	0xffffffff


	//   ....[200]....
        /*053c*/ 	.word	0xffffffff


	//   ....[201]....
        /*0540*/ 	.word	0xffffffff


	//   ....[202]....
        /*0544*/ 	.word	0xffffffff


	//   ....[203]....
        /*0548*/ 	.word	0xffffffff


	//   ....[204]....
        /*054c*/ 	.word	0xffffffff


	//   ....[205]....
        /*0550*/ 	.word	0xffffffff


	//   ....[206]....
        /*0554*/ 	.word	0xffffffff


	//   ....[207]....
        /*0558*/ 	.word	0xffffffff


	//   ....[208]....
        /*055c*/ 	.word	0xffffffff


	//   ....[209]....
        /*0560*/ 	.word	0xffffffff


	//   ....[210]....
        /*0564*/ 	.word	0xffffffff


	//   ....[211]....
        /*0568*/ 	.word	0xffffffff


	//   ....[212]....
        /*056c*/ 	.word	0x0500000f


	//   ....[213]....
        /*0570*/ 	.word	0x0500000f


	//   ....[214]....
        /*0574*/ 	.word	0x0500000f


	//   ....[215]....
        /*0578*/ 	.word	0x0500000f


	//   ....[216]....
        /*057c*/ 	.word	0x0500000f


	//   ....[217]....
        /*0580*/ 	.word	0x0500000f


	//----- nvinfo : EIATTR_COOP_GROUP_INSTR_OFFSETS
	.align		4
.L_1392:
        /*0584*/ 	.byte	0x04, 0x28
        /*0586*/ 	.short	(.L_1394 - .L_1393)


	//   ....[0]....
.L_1393:
        /*0588*/ 	.word	0x00000070


	//   ....[1]....
        /*058c*/ 	.word	0x000001a0


	//   ....[2]....
        /*0590*/ 	.word	0x000001f0


	//   ....[3]....
        /*0594*/ 	.word	0x000003e0


	//   ....[4]....
        /*0598*/ 	.word	0x00000610


	//   ....[5]....
        /*059c*/ 	.word	0x00000f60


	//   ....[6]....
        /*05a0*/ 	.word	0x00002120


	//   ....[7]....
        /*05a4*/ 	.word	0x00002270


	//   ....[8]....
        /*05a8*/ 	.word	0x00002400


	//   ....[9]....
        /*05ac*/ 	.word	0x000024a0


	//   ....[10]....
        /*05b0*/ 	.word	0x000024d0


	//   ....[11]....
        /*05b4*/ 	.word	0x000025d0


	//   ....[12]....
        /*05b8*/ 	.word	0x00002840


	//   ....[13]....
        /*05bc*/ 	.word	0x00002920


	//   ....[14]....
        /*05c0*/ 	.word	0x000029e0


	//   ....[15]....
        /*05c4*/ 	.word	0x00002da0


	//   ....[16]....
        /*05c8*/ 	.word	0x00002dc0


	//   ....[17]....
        /*05cc*/ 	.word	0x00002df0


	//   ....[18]....
        /*05d0*/ 	.word	0x00002e00


	//   ....[19]....
        /*05d4*/ 	.word	0x00002fe0


	//   ....[20]....
        /*05d8*/ 	.word	0x00003170


	//   ....[21]....
        /*05dc*/ 	.word	0x000031d0


	//   ....[22]....
        /*05e0*/ 	.word	0x00003210


	//   ....[23]....
        /*05e4*/ 	.word	0x00003360


	//   ....[24]....
        /*05e8*/ 	.word	0x00003390


	//   ....[25]....
        /*05ec*/ 	.word	0x000033b0


	//   ....[26]....
        /*05f0*/ 	.word	0x000033d0


	//   ....[27]....
        /*05f4*/ 	.word	0x00003420


	//   ....[28]....
        /*05f8*/ 	.word	0x00003430


	//   ....[29]....
        /*05fc*/ 	.word	0x00003440


	//   ....[30]....
        /*0600*/ 	.word	0x00003560


	//   ....[31]....
        /*0604*/ 	.word	0x00003580


	//   ....[32]....
        /*0608*/ 	.word	0x00003590


	//   ....[33]....
        /*060c*/ 	.word	0x000035b0


	//   ....[34]....
        /*0610*/ 	.word	0x000035c0


	//   ....[35]....
        /*0614*/ 	.word	0x000035d0


	//   ....[36]....
        /*0618*/ 	.word	0x00003600


	//   ....[37]....
        /*061c*/ 	.word	0x00003680


	//   ....[38]....
        /*0620*/ 	.word	0x000036e0


	//   ....[39]....
        /*0624*/ 	.word	0x00003710


	//   ....[40]....
        /*0628*/ 	.word	0x00003720


	//   ....[41]....
        /*062c*/ 	.word	0x00003740


	//   ....[42]....
        /*0630*/ 	.word	0x000037b0


	//   ....[43]....
        /*0634*/ 	.word	0x000037c0


	//   ....[44]....
        /*0638*/ 	.word	0x000037f0


	//   ....[45]....
        /*063c*/ 	.word	0x00003920


	//   ....[46]....
        /*0640*/ 	.word	0x00003940


	//   ....[47]....
        /*0644*/ 	.word	0x00003950


	//   ....[48]....
        /*0648*/ 	.word	0x00003960


	//   ....[49]....
        /*064c*/ 	.word	0x00003970


	//   ....[50]....
        /*0650*/ 	.word	0x00003980


	//   ....[51]....
        /*0654*/ 	.word	0x00003990


	//   ....[52]....
        /*0658*/ 	.word	0x000039f0


	//   ....[53]....
        /*065c*/ 	.word	0x00003a50


	//   ....[54]....
        /*0660*/ 	.word	0x00003a80


	//   ....[55]....
        /*0664*/ 	.word	0x00003ac0


	//   ....[56]....
        /*0668*/ 	.word	0x00003ad0


	//   ....[57]....
        /*066c*/ 	.word	0x00003af0


	//   ....[58]....
        /*0670*/ 	.word	0x00003b00


	//   ....[59]....
        /*0674*/ 	.word	0x00003b10


	//   ....[60]....
        /*0678*/ 	.word	0x00003b20


	//   ....[61]....
        /*067c*/ 	.word	0x00003b30


	//   ....[62]....
        /*0680*/ 	.word	0x00003b70


	//   ....[63]....
        /*0684*/ 	.word	0x00003b80


	//   ....[64]....
        /*0688*/ 	.word	0x00003b90


	//   ....[65]....
        /*068c*/ 	.word	0x00003ba0


	//   ....[66]....
        /*0690*/ 	.word	0x00003bb0


	//   ....[67]....
        /*0694*/ 	.word	0x00003bc0


	//   ....[68]....
        /*0698*/ 	.word	0x00003bd0


	//   ....[69]....
        /*069c*/ 	.word	0x00003be0


	//   ....[70]....
        /*06a0*/ 	.word	0x00006350


	//   ....[71]....
        /*06a4*/ 	.word	0x00006390


	//   ....[72]....
        /*06a8*/ 	.word	0x000063d0


	//   ....[73]....
        /*06ac*/ 	.word	0x00006410


	//   ....[74]....
        /*06b0*/ 	.word	0x00006440


	//   ....[75]....
        /*06b4*/ 	.word	0x00006470


	//   ....[76]....
        /*06b8*/ 	.word	0x00006720


	//   ....[77]....
        /*06bc*/ 	.word	0x000067d0


	//   ....[78]....
        /*06c0*/ 	.word	0x00006850


	//   ....[79]....
        /*06c4*/ 	.word	0x00006890


	//   ....[80]....
        /*06c8*/ 	.word	0x000068c0


	//   ....[81]....
        /*06cc*/ 	.word	0x000068f0


	//   ....[82]....
        /*06d0*/ 	.word	0x00006910


	//   ....[83]....
        /*06d4*/ 	.word	0x00006950


	//   ....[84]....
        /*06d8*/ 	.word	0x00006970


	//   ....[85]....
        /*06dc*/ 	.word	0x000069c0


	//   ....[86]....
        /*06e0*/ 	.word	0x00006a60


	//   ....[87]....
        /*06e4*/ 	.word	0x00006aa0


	//   ....[88]....
        /*06e8*/ 	.word	0x00006ae0


	//   ....[89]....
        /*06ec*/ 	.word	0x00006b50


	//   ....[90]....
        /*06f0*/ 	.word	0x00006b90


	//   ....[91]....
        /*06f4*/ 	.word	0x00006bb0


	//   ....[92]....
        /*06f8*/ 	.word	0x00006c60


	//   ....[93]....
        /*06fc*/ 	.word	0x00006d30


	//   ....[94]....
        /*0700*/ 	.word	0x00006d60


	//   ....[95]....
        /*0704*/ 	.word	0x00006d70


	//   ....[96]....
        /*0708*/ 	.word	0x00006da0


	//   ....[97]....
        /*070c*/ 	.word	0x00006de0


	//   ....[98]....
        /*0710*/ 	.word	0x00006e10


	//   ....[99]....
        /*0714*/ 	.word	0x00006ec0


	//   ....[100]....
        /*0718*/ 	.word	0x00006f60


	//   ....[101]....
        /*071c*/ 	.word	0x00006fa0


	//   ....[102]....
        /*0720*/ 	.word	0x000073b0


	//   ....[103]....
        /*0724*/ 	.word	0x000073c0


	//   ....[104]....
        /*0728*/ 	.word	0x000073d0


	//   ....[105]....
        /*072c*/ 	.word	0x000073e0


	//   ....[106]....
        /*0730*/ 	.word	0x000073f0


	//   ....[107]....
        /*0734*/ 	.word	0x00007400


	//   ....[108]....
        /*0738*/ 	.word	0x00007430


	//   ....[109]....
        /*073c*/ 	.word	0x00007460


	//   ....[110]....
        /*0740*/ 	.word	0x00007470


	//   ....[111]....
        /*0744*/ 	.word	0x000074a0


	//   ....[112]....
        /*0748*/ 	.word	0x000074d0


	//   ....[113]....
        /*074c*/ 	.word	0x00007530


	//   ....[114]....
        /*0750*/ 	.word	0x00007540


	//   ....[115]....
        /*0754*/ 	.word	0x00007580


	//   ....[116]....
        /*0758*/ 	.word	0x000075c0


	//   ....[117]....
        /*075c*/ 	.word	0x00007600


	//   ....[118]....
        /*0760*/ 	.word	0x00007610


	//   ....[119]....
        /*0764*/ 	.word	0x00007650


	//   ....[120]....
        /*0768*/ 	.word	0x00007690


	//   ....[121]....
        /*076c*/ 	.word	0x000076a0


	//   ....[122]....
        /*0770*/ 	.word	0x000076e0


	//   ....[123]....
        /*0774*/ 	.word	0x00007720


	//   ....[124]....
        /*0778*/ 	.word	0x00007760


	//   ....[125]....
        /*077c*/ 	.word	0x00007770


	//   ....[126]....
        /*0780*/ 	.word	0x000077b0


	//   ....[127]....
        /*0784*/ 	.word	0x000077f0


	//   ....[128]....
        /*0788*/ 	.word	0x00007830


	//   ....[129]....
        /*078c*/ 	.word	0x00007870


	//   ....[130]....
        /*0790*/ 	.word	0x000078b0


	//   ....[131]....
        /*0794*/ 	.word	0x000078f0


	//   ....[132]....
        /*0798*/ 	.word	0x00007930


	//   ....[133]....
        /*079c*/ 	.word	0x00007950


	//   ....[134]....
        /*07a0*/ 	.word	0x00009dd0


	//   ....[135]....
        /*07a4*/ 	.word	0x00009e10


	//   ....[136]....
        /*07a8*/ 	.word	0x00009e30


	//   ....[137]....
        /*07ac*/ 	.word	0x00009e80


	//   ....[138]....
        /*07b0*/ 	.word	0x00009f50


	//   ....[139]....
        /*07b4*/ 	.word	0x0000a030


	//   ....[140]....
        /*07b8*/ 	.word	0x0000a070


	//   ....[141]....
        /*07bc*/ 	.word	0x0000a100


	//   ....[142]....
        /*07c0*/ 	.word	0x0000a150


	//   ....[143]....
        /*07c4*/ 	.word	0x0000a220


	//   ....[144]....
        /*07c8*/ 	.word	0x0000a2a0


	//   ....[145]....
        /*07cc*/ 	.word	0x0000a320


	//   ....[146]....
        /*07d0*/ 	.word	0x0000a360


	//   ....[147]....
        /*07d4*/ 	.word	0x0000a3d0


	//   ....[148]....
        /*07d8*/ 	.word	0x0000a410


	//   ....[149]....
        /*07dc*/ 	.word	0x0000a4d0


	//   ....[150]....
        /*07e0*/ 	.word	0x0000a640


	//   ....[151]....
        /*07e4*/ 	.word	0x0000a790


	//   ....[152]....
        /*07e8*/ 	.word	0x0000a890


	//   ....[153]....
        /*07ec*/ 	.word	0x0000a930


	//   ....[154]....
        /*07f0*/ 	.word	0x0000aad0


	//   ....[155]....
        /*07f4*/ 	.word	0x0000ae70


	//   ....[156]....
        /*07f8*/ 	.word	0x0000b0f0


	//   ....[157]....
        /*07fc*/ 	.word	0x0000b130


	//   ....[158]....
        /*0800*/ 	.word	0x0000b160


	//   ....[159]....
        /*0804*/ 	.word	0x0000b1a0


	//   ....[160]....
        /*0808*/ 	.word	0x0000b1e0


	//   ....[161]....
        /*080c*/ 	.word	0x0000b220


	//   ....[162]....
        /*0810*/ 	.word	0x0000b260


	//   ....[163]....
        /*0814*/ 	.word	0x0000b430


	//   ....[164]....
        /*0818*/ 	.word	0x0000b470


	//   ....[165]....
        /*081c*/ 	.word	0x0000b4b0


	//   ....[166]....
        /*0820*/ 	.word	0x0000b640


	//   ....[167]....
        /*0824*/ 	.word	0x0000b650


	//   ....[168]....
        /*0828*/ 	.word	0x0000b660


	//   ....[169]....
        /*082c*/ 	.word	0x0000b670


	//   ....[170]....
        /*0830*/ 	.word	0x0000b680


	//   ....[171]....
        /*0834*/ 	.word	0x0000b690


	//   ....[172]....
        /*0838*/ 	.word	0x0000b6c0


	//   ....[173]....
        /*083c*/ 	.word	0x0000b6f0


	//   ....[174]....
        /*0840*/ 	.word	0x0000b730


	//   ....[175]....
        /*0844*/ 	.word	0x0000b740


	//   ....[176]....
        /*0848*/ 	.word	0x0000b790


	//   ....[177]....
        /*084c*/ 	.word	0x0000b7d0


	//   ....[178]....
        /*0850*/ 	.word	0x0000b800


	//   ....[179]....
        /*0854*/ 	.word	0x0000b830


	//   ....[180]....
        /*0858*/ 	.word	0x0000b850


	//   ....[181]....
        /*085c*/ 	.word	0x0000b8c0


	//   ....[182]....
        /*0860*/ 	.word	0x0000b8d0


	//   ....[183]....
        /*0864*/ 	.word	0x0000b900


	//   ....[184]....
        /*0868*/ 	.word	0x0000b940


	//   ....[185]....
        /*086c*/ 	.word	0x0000b980


	//   ....[186]....
        /*0870*/ 	.word	0x0000b9c0


	//   ....[187]....
        /*0874*/ 	.word	0x0000b9e0


	//   ....[188]....
        /*0878*/ 	.word	0x0000ba20


	//   ....[189]....
        /*087c*/ 	.word	0x0000ba30


	//   ....[190]....
        /*0880*/ 	.word	0x0000ba40


	//   ....[191]....
        /*0884*/ 	.word	0x0000ba70


	//   ....[192]....
        /*0888*/ 	.word	0x0000bab0


	//   ....[193]....
        /*088c*/ 	.word	0x0000baf0


	//   ....[194]....
        /*0890*/ 	.word	0x0000bb20


	//   ....[195]....
        /*0894*/ 	.word	0x0000bb30


	//   ....[196]....
        /*0898*/ 	.word	0x0000bb60


	//   ....[197]....
        /*089c*/ 	.word	0x0000bba0


	//   ....[198]....
        /*08a0*/ 	.word	0x0000da20


	//   ....[199]....
        /*08a4*/ 	.word	0x0000dbc0


	//   ....[200]....
        /*08a8*/ 	.word	0x0000de10


	//   ....[201]....
        /*08ac*/ 	.word	0x0000dfb0


	//   ....[202]....
        /*08b0*/ 	.word	0x0000e0d0


	//   ....[203]....
        /*08b4*/ 	.word	0x0000e620


	//   ....[204]....
        /*08b8*/ 	.word	0x0000e950


	//   ....[205]....
        /*08bc*/ 	.word	0x0000ec90


	//   ....[206]....
        /*08c0*/ 	.word	0x0000ef40


	//   ....[207]....
        /*08c4*/ 	.word	0x0000f180


	//   ....[208]....
        /*08c8*/ 	.word	0x0000f3f0


	//   ....[209]....
        /*08cc*/ 	.word	0x0000f6c0


	//   ....[210]....
        /*08d0*/ 	.word	0x0000f8e0


	//   ....[211]....
        /*08d4*/ 	.word	0x0000fa70


	//   ....[212]....
        /*08d8*/ 	.word	0x00011990


	//   ....[213]....
        /*08dc*/ 	.word	0x00011c20


	//   ....[214]....
        /*08e0*/ 	.word	0x00011c90


	//   ....[215]....
        /*08e4*/ 	.word	0x00011d00


	//   ....[216]....
        /*08e8*/ 	.word	0x00011d70


	//   ....[217]....
        /*08ec*/ 	.word	0x00011de0


	//----- nvinfo : EIATTR_REG_RECONFIG
	.align		4
.L_1394:
        /*08f0*/ 	.byte	0x01, 0x54
	.zero		2


	//----- nvinfo : EIATTR_SYSCALL_OFFSETS
	.align		4
        /*08f4*/ 	.byte	0x04, 0x46
        /*08f6*/ 	.short	(.L_1396 - .L_1395)


	//   ....[0]....
.L_1395:
        /*08f8*/ 	.word	0x00000bc0


	//   ....[1]....
        /*08fc*/ 	.word	0x00000cb0


	//   ....[2]....
        /*0900*/ 	.word	0x00000e10


	//   ....[3]....
        /*0904*/ 	.word	0x00000f00


	//----- nvinfo : EIATTR_MBARRIER_INSTR_OFFSETS
	.align		4
.L_1396:
        /*0908*/ 	.byte	0x04, 0x39
        /*090a*/ 	.short	(.L_1398 - .L_1397)


	//   ....[0]....
.L_1397:
        /*090c*/ 	.word	0x00000290
        /*0910*/ 	.word	0x000000ff
        /*0914*/ 	.word	0x00030c00
        /*0918*/ 	.short	0x0100
        /*091a*/ 	.byte	0x06
	.zero		1


	//   ....[1]....
        /*091c*/ 	.word	0x00000390
        /*0920*/ 	.word	0x000000ff
        /*0924*/ 	.word	0x00030c10
        /*0928*/ 	.short	0x0100
        /*092a*/ 	.byte	0x08
	.zero		1


	//   ....[2]....
        /*092c*/ 	.word	0x000003a0
        /*0930*/ 	.word	0x000000ff
        /*0934*/ 	.word	0x00030c20
        /*0938*/ 	.short	0x0100
        /*093a*/ 	.byte	0x08
	.zero		1


	//   ....[3]....
        /*093c*/ 	.word	0x000003b0
        /*0940*/ 	.word	0x000000ff
        /*0944*/ 	.word	0x00030c18
        /*0948*/ 	.short	0x0100
        /*094a*/ 	.byte	0x08
	.zero		1


	//   ....[4]....
        /*094c*/ 	.word	0x000003c0
        /*0950*/ 	.word	0x000000ff
        /*0954*/ 	.word	0x00030c28
        /*0958*/ 	.short	0x0100
        /*095a*/ 	.byte	0x08
	.zero		1


	//   ....[5]....
        /*095c*/ 	.word	0x000004f0
        /*0960*/ 	.word	0x000000ff
        /*0964*/ 	.word	0x00030c30
        /*0968*/ 	.short	0x0100
        /*096a*/ 	.byte	0x08
	.zero		1


	//   ....[6]....
        /*096c*/ 	.word	0x00000500
        /*0970*/ 	.word	0x000000ff
        /*0974*/ 	.word	0x00030c40
        /*0978*/ 	.short	0x0100
        /*097a*/ 	.byte	0x08
	.zero		1


	//   ....[7]....
        /*097c*/ 	.word	0x00000510
        /*0980*/ 	.word	0x000000ff
        /*0984*/ 	.word	0x00030c38
        /*0988*/ 	.short	0x0100
        /*098a*/ 	.byte	0x08
	.zero		1


	//   ....[8]....
        /*098c*/ 	.word	0x00000520
        /*0990*/ 	.word	0x000000ff
        /*0994*/ 	.word	0x00030c48
        /*0998*/ 	.short	0x0100
        /*099a*/ 	.byte	0x08
	.zero		1


	//   ....[9]....
        /*099c*/ 	.word	0x00000fa0
        /*09a0*/ 	.word	0x000000de
        /*09a4*/ 	.word	0x00030c00
        /*09a8*/ 	.short	0x010a
        /*09aa*/ 	.byte	0x3f
	.zero		1


	//   ....[10]....
        /*09ac*/ 	.word	0x000010c0
        /*09b0*/ 	.word	0x000000de
        /*09b4*/ 	.word	0x00030c00
        /*09b8*/ 	.short	0x010a
        /*09ba*/ 	.byte	0x3f
	.zero		1


	//   ....[11]....
        /*09bc*/ 	.word	0x00001b50
        /*09c0*/ 	.word	0x00000008
        /*09c4*/ 	.word	0x00030c10
        /*09c8*/ 	.short	0x010a
        /*09ca*/ 	.byte	0x3f
	.zero		1


	//   ....[12]....
        /*09cc*/ 	.word	0x00001bc0
        /*09d0*/ 	.word	0x00000008
        /*09d4*/ 	.word	0x00030c10
        /*09d8*/ 	.short	0x010a
        /*09da*/ 	.byte	0x3f
	.zero		1


	//   ....[13]....
        /*09dc*/ 	.word	0x00001fa0
        /*09e0*/ 	.word	0x00000008
        /*09e4*/ 	.word	0x00030c30
        /*09e8*/ 	.short	0x010a
        /*09ea*/ 	.byte	0x3f
	.zero		1


	//   ....[14]....
        /*09ec*/ 	.word	0x00002020
        /*09f0*/ 	.word	0x00000008
        /*09f4*/ 	.word	0x00030c30
        /*09f8*/ 	.short	0x010a
        /*09fa*/ 	.byte	0x3f
	.zero		1


	//   ....[15]....
        /*09fc*/ 	.word	0x00005090
        /*0a00*/ 	.word	0x00000009
        /*0a04*/ 	.word	0x00000000
        /*0a08*/ 	.short	0x0101
        /*0a0a*/ 	.byte	0x3f
	.zero		1


	//   ....[16]....
        /*0a0c*/ 	.word	0x000054e0
        /*0a10*/ 	.word	0x00000008
        /*0a14*/ 	.word	0x00000000
        /*0a18*/ 	.short	0x0101
        /*0a1a*/ 	.byte	0x3f
	.zero		1


	//   ....[17]....
        /*0a1c*/ 	.word	0x00005d90
        /*0a20*/ 	.word	0x00000006
        /*0a24*/ 	.word	0x00030c10
        /*0a28*/ 	.short	0x010a
        /*0a2a*/ 	.byte	0x3f
	.zero		1


	//   ....[18]....
        /*0a2c*/ 	.word	0x00005e10
        /*0a30*/ 	.word	0x00000006
        /*0a34*/ 	.word	0x00030c10
        /*0a38*/ 	.short	0x010a
        /*0a3a*/ 	.byte	0x3f
	.zero		1


	//   ....[19]....
        /*0a3c*/ 	.word	0x00006210
        /*0a40*/ 	.word	0x00000006
        /*0a44*/ 	.word	0x00030c30
        /*0a48*/ 	.short	0x010a
        /*0a4a*/ 	.byte	0x3f
	.zero		1


	//   ....[20]....
        /*0a4c*/ 	.word	0x000062a0
        /*0a50*/ 	.word	0x00000006
        /*0a54*/ 	.word	0x00030c30
        /*0a58*/ 	.short	0x010a
        /*0a5a*/ 	.byte	0x3f
	.zero		1


	//   ....[21]....
        /*0a5c*/ 	.word	0x00008a70
        /*0a60*/ 	.word	0x00000007
        /*0a64*/ 	.word	0x00000000
        /*0a68*/ 	.short	0x0101
        /*0a6a*/ 	.byte	0x3f
	.zero		1


	//   ....[22]....
        /*0a6c*/ 	.word	0x00008ee0
        /*0a70*/ 	.word	0x00000006
        /*0a74*/ 	.word	0x00000000
        /*0a78*/ 	.short	0x0101
        /*0a7a*/ 	.byte	0x3f
	.zero		1


	//   ....[23]....
        /*0a7c*/ 	.word	0x00009730
        /*0a80*/ 	.word	0x00000007
        /*0a84*/ 	.word	0x00030c10
        /*0a88*/ 	.short	0x010a
        /*0a8a*/ 	.byte	0x3f
	.zero		1


	//   ....[24]....
        /*0a8c*/ 	.word	0x000097b0
        /*0a90*/ 	.word	0x00000007
        /*0a94*/ 	.word	0x00030c10
        /*0a98*/ 	.short	0x010a
        /*0a9a*/ 	.byte	0x3f
	.zero		1


	//   ....[25]....
        /*0a9c*/ 	.word	0x00009bc0
        /*0aa0*/ 	.word	0x00000007
        /*0aa4*/ 	.word	0x00030c30
        /*0aa8*/ 	.short	0x010a
        /*0aaa*/ 	.byte	0x3f
	.zero		1


	//   ....[26]....
        /*0aac*/ 	.word	0x00009c50
        /*0ab0*/ 	.word	0x00000007
        /*0ab4*/ 	.word	0x00030c30
        /*0ab8*/ 	.short	0x010a
        /*0aba*/ 	.byte	0x3f
	.zero		1


	//   ....[27]....
        /*0abc*/ 	.word	0x0000cd80
        /*0ac0*/ 	.word	0x00000008
        /*0ac4*/ 	.word	0x00000000
        /*0ac8*/ 	.short	0x0101
        /*0aca*/ 	.byte	0x3f
	.zero		1


	//   ....[28]....
        /*0acc*/ 	.word	0x0000d1f0
        /*0ad0*/ 	.word	0x00000007
        /*0ad4*/ 	.word	0x00000000
        /*0ad8*/ 	.short	0x0101
        /*0ada*/ 	.byte	0x3f
	.zero		1


	//   ....[29]....
        /*0adc*/ 	.word	0x000100e0
        /*0ae0*/ 	.word	0x00000010
        /*0ae4*/ 	.word	0x00030c20
        /*0ae8*/ 	.short	0x010a
        /*0aea*/ 	.byte	0x3f
	.zero		1


	//   ....[30]....
        /*0aec*/ 	.word	0x000106b0
        /*0af0*/ 	.word	0x00000010
        /*0af4*/ 	.word	0x00030c40
        /*0af8*/ 	.short	0x010a
        /*0afa*/ 	.byte	0x3f
	.zero		1


	//   ....[31]....
        /*0afc*/ 	.word	0x000108e0
        /*0b00*/ 	.word	0x00000010
        /*0b04*/ 	.word	0x00030c28
        /*0b08*/ 	.short	0x010a
        /*0b0a*/ 	.byte	0x3f
	.zero		1


	//   ....[32]....
        /*0b0c*/ 	.word	0x00010b10
        /*0b10*/ 	.word	0x00000010
        /*0b14*/ 	.word	0x00030c48
        /*0b18*/ 	.short	0x010a
        /*0b1a*/ 	.byte	0x3f
	.zero		1


	//   ....[33]....
        /*0b1c*/ 	.word	0x00010cf0
        /*0b20*/ 	.word	0x00000010
        /*0b24*/ 	.word	0x00030c20
        /*0b28*/ 	.short	0x010a
        /*0b2a*/ 	.byte	0x3f
	.zero		1


	//   ....[34]....
        /*0b2c*/ 	.word	0x00010fa0
        /*0b30*/ 	.word	0x00000010
        /*0b34*/ 	.word	0x00030c40
        /*0b38*/ 	.short	0x010a
        /*0b3a*/ 	.byte	0x3f
	.zero		1


	//   ....[35]....
        /*0b3c*/ 	.word	0x000111a0
        /*0b40*/ 	.word	0x00000010
        /*0b44*/ 	.word	0x00030c28
        /*0b48*/ 	.short	0x010a
        /*0b4a*/ 	.byte	0x3f
	.zero		1


	//   ....[36]....
        /*0b4c*/ 	.word	0x00011420
        /*0b50*/ 	.word	0x00000003
        /*0b54*/ 	.word	0x00030c40
        /*0b58*/ 	.short	0x010a
        /*0b5a*/ 	.byte	0x3f
	.zero		1


	//   ....[37]....
        /*0b5c*/ 	.word	0x000117f0
        /*0b60*/ 	.word	0x00000006
        /*0b64*/ 	.word	0x00000000
        /*0b68*/ 	.short	0x010a
        /*0b6a*/ 	.byte	0x3f
	.zero		1


	//   ....[38]....
        /*0b6c*/ 	.word	0x00011850
        /*0b70*/ 	.word	0x00000003
        /*0b74*/ 	.word	0x00000000
        /*0b78*/ 	.short	0x010a
        /*0b7a*/ 	.byte	0x3f
	.zero		1


	//   ....[39]....
        /*0b7c*/ 	.word	0x000118b0
        /*0b80*/ 	.word	0x00000002
        /*0b84*/ 	.word	0x00000000
        /*0b88*/ 	.short	0x010a
        /*0b8a*/ 	.byte	0x3f
	.zero		1


	//   ....[40]....
        /*0b8c*/ 	.word	0x000118e0
        /*0b90*/ 	.word	0x00000003
        /*0b94*/ 	.word	0x00000000
        /*0b98*/ 	.short	0x010a
        /*0b9a*/ 	.byte	0x3f
	.zero		1


	//   ....[41]....
        /*0b9c*/ 	.word	0x000119c0
        /*0ba0*/ 	.word	0x000000de
        /*0ba4*/ 	.word	0x00030c00
        /*0ba8*/ 	.short	0x010a
        /*0baa*/ 	.byte	0x3f
	.zero		1


	//   ....[42]....
        /*0bac*/ 	.word	0x00011a10
        /*0bb0*/ 	.word	0x00000008
        /*0bb4*/ 	.word	0x00030c10
        /*0bb8*/ 	.short	0x010a
        /*0bba*/ 	.byte	0x3f
	.zero		1


	//   ....[43]....
        /*0bbc*/ 	.word	0x00011a60
        /*0bc0*/ 	.word	0x00000008
        /*0bc4*/ 	.word	0x00030c30
        /*0bc8*/ 	.short	0x010a
        /*0bca*/ 	.byte	0x3f
	.zero		1


	//   ....[44]....
        /*0bcc*/ 	.word	0x00011ab0
        /*0bd0*/ 	.word	0x00000006
        /*0bd4*/ 	.word	0x00030c10
        /*0bd8*/ 	.short	0x010a
        /*0bda*/ 	.byte	0x3f
	.zero		1


	//   ....[45]....
        /*0bdc*/ 	.word	0x00011b00
        /*0be0*/ 	.word	0x00000006
        /*0be4*/ 	.word	0x00030c30
        /*0be8*/ 	.short	0x010a
        /*0bea*/ 	.byte	0x3f
	.zero		1


	//   ....[46]....
        /*0bec*/ 	.word	0x00011b50
        /*0bf0*/ 	.word	0x00000007
        /*0bf4*/ 	.word	0x00030c10
        /*0bf8*/ 	.short	0x010a
        /*0bfa*/ 	.byte	0x3f
	.zero		1


	//   ....[47]....
        /*0bfc*/ 	.word	0x00011ba0
        /*0c00*/ 	.word	0x00000007
        /*0c04*/ 	.word	0x00030c30
        /*0c08*/ 	.short	0x010a
        /*0c0a*/ 	.byte	0x3f
	.zero		1


	//   ....[48]....
        /*0c0c*/ 	.word	0x00011e20
        /*0c10*/ 	.word	0x00000010
        /*0c14*/ 	.word	0x00030c20
        /*0c18*/ 	.short	0x010a
        /*0c1a*/ 	.byte	0x3f
	.zero		1


	//   ....[49]....
        /*0c1c*/ 	.word	0x00011e70
        /*0c20*/ 	.word	0x00000010
        /*0c24*/ 	.word	0x00030c40
        /*0c28*/ 	.short	0x010a
        /*0c2a*/ 	.byte	0x3f
	.zero		1


	//   ....[50]....
        /*0c2c*/ 	.word	0x00011ec0
        /*0c30*/ 	.word	0x00000010
        /*0c34*/ 	.word	0x00030c28
        /*0c38*/ 	.short	0x010a
        /*0c3a*/ 	.byte	0x3f
	.zero		1


	//   ....[51]....
        /*0c3c*/ 	.word	0x00011f10
        /*0c40*/ 	.word	0x00000010
        /*0c44*/ 	.word	0x00030c48
        /*0c48*/ 	.short	0x010a
        /*0c4a*/ 	.byte	0x3f
	.zero		1


	//   ....[52]....
        /*0c4c*/ 	.word	0x00011f70
        /*0c50*/ 	.word	0x00000010
        /*0c54*/ 	.word	0x00030c20
        /*0c58*/ 	.short	0x010a
        /*0c5a*/ 	.byte	0x3f
	.zero		1


	//   ....[53]....
        /*0c5c*/ 	.word	0x00011fc0
        /*0c60*/ 	.word	0x00000010
        /*0c64*/ 	.word	0x00030c40
        /*0c68*/ 	.short	0x010a
        /*0c6a*/ 	.byte	0x3f
	.zero		1


	//   ....[54]....
        /*0c6c*/ 	.word	0x00012010
        /*0c70*/ 	.word	0x00000010
        /*0c74*/ 	.word	0x00030c28
        /*0c78*/ 	.short	0x010a
        /*0c7a*/ 	.byte	0x3f
	.zero		1


	//   ....[55]....
        /*0c7c*/ 	.word	0x00012060
        /*0c80*/ 	.word	0x00000003
        /*0c84*/ 	.word	0x00030c40
        /*0c88*/ 	.short	0x010a
        /*0c8a*/ 	.byte	0x3f
	.zero		1


	//   ....[56]....
        /*0c8c*/ 	.word	0x00012130
        /*0c90*/ 	.word	0x00000006
        /*0c94*/ 	.word	0x00000000
        /*0c98*/ 	.short	0x010a
        /*0c9a*/ 	.byte	0x3f
	.zero		1


	//   ....[57]....
        /*0c9c*/ 	.word	0x00012180
        /*0ca0*/ 	.word	0x00000003
        /*0ca4*/ 	.word	0x00000000
        /*0ca8*/ 	.short	0x010a
        /*0caa*/ 	.byte	0x3f
	.zero		1


	//   ....[58]....
        /*0cac*/ 	.word	0x000121d0
        /*0cb0*/ 	.word	0x00000002
        /*0cb4*/ 	.word	0x00000000
        /*0cb8*/ 	.short	0x010a
        /*0cba*/ 	.byte	0x3f
	.zero		1


	//----- nvinfo : EIATTR_NUM_MBARRIERS
	.align		4
.L_1398:
        /*0cbc*/ 	.byte	0x03, 0x38
        /*0cbe*/ 	.short	0x0009


	//----- nvinfo : EIATTR_EXIT_INSTR_OFFSETS
	.align		4
        /*0cc0*/ 	.byte	0x04, 0x1c
        /*0cc2*/ 	.short	(.L_1400 - .L_1399)


	//   ....[0]....
.L_1399:
        /*0cc4*/ 	.word	0x00011930


	//----- nvinfo : EIATTR_MAX_THREADS
	.align		4
.L_1400:
        /*0cc8*/ 	.byte	0x04, 0x05
        /*0cca*/ 	.short	(.L_1402 - .L_1401)
.L_1401:
        /*0ccc*/ 	.word	0x00000180
        /*0cd0*/ 	.word	0x00000001
        /*0cd4*/ 	.word	0x00000001


	//----- nvinfo : EIATTR_CRS_STACK_SIZE
	.align		4
.L_1402:
        /*0cd8*/ 	.byte	0x04, 0x1e
        /*0cda*/ 	.short	(.L_1404 - .L_1403)
.L_1403:
        /*0cdc*/ 	.word	0x00000000


	//----- nvinfo : EIATTR_CBANK_PARAM_SIZE
	.align		4
.L_1404:
        /*0ce0*/ 	.byte	0x03, 0x19
        /*0ce2*/ 	.short	0x06f0


	//----- nvinfo : EIATTR_PARAM_CBANK
	.align		4
        /*0ce4*/ 	.byte	0x04, 0x0a
        /*0ce6*/ 	.short	(.L_1406 - .L_1405)
	.align		4
.L_1405:
        /*0ce8*/ 	.word	index@(.nv.constant0._ZN7cutlass13device_kernelIN5flash11enable_sm90INS1_16FlashAttnBwdSm90INS1_25CollectiveMainloopBwdSm90ILi2ELi2ELi2EN4cute5tupleIJNS5_1CILi1EEES8_S8_EEENS6_IJNS7_ILi128EEESA_NS7_ILi64EEEEEENS_6half_tEfNS_4arch4Sm90ELb0ELb1ELb0ELb0ELb1ELb1ELb0ELb0ELi2ELi1ELi2ELi2ELb0EEENS1_24CollectiveEpilogueBwdGQAISC_fSF_Li256ELb0ELb1EEENS1_19SingleTileSchedulerILb0ELb0ELb0ELi128EEEEEEEEEvNT_6ParamsE)
        /*0cec*/ 	.short	0x0210
        /*0cee*/ 	.short	0x06f0


	//----- nvinfo : EIATTR_SW_WAR
	.align		4
.L_1406:
        /*0cf0*/ 	.byte	0x04, 0x36
        /*0cf2*/ 	.short	(.L_1408 - .L_1407)
.L_1407:
        /*0cf4*/ 	.word	0x00000008
.L_1408:


//--------------------- .nv.info._ZN7cutlass13device_kernelIN5flash11enable_sm90INS1_16FlashAttnBwdSm90INS1_25CollectiveMainloopBwdSm90ILi2ELi2ELi2EN4cute5tupleIJNS5_1CILi1EEES8_S8_EEENS6_IJNS7_ILi128EEESA_NS7_ILi64EEEEEENS_6half_tEfNS_4arch4Sm90ELb0ELb1ELb0ELb1ELb0ELb1ELb0ELb0ELi2ELi1ELi2ELi2ELb0EEENS1_21CollectiveEpilogueBwdISC_SD_SF_Li256ELb1ELb0ELi1EEENS1_19SingleTileSchedulerILb1ELb0ELb0ELi128EEEEEEEEEvNT_6ParamsE --------------------------
	.section	.nv.info._ZN7cutlass13device_kernelIN5flash11enable_sm90INS1_16FlashAttnBwdSm90INS1_25CollectiveMainloopBwdSm90ILi2ELi2ELi2EN4cute5tupleIJNS5_1CILi1EEES8_S8_EEENS6_IJNS7_ILi128EEESA_NS7_ILi64EEEEEENS_6half_tEfNS_4arch4Sm90ELb0ELb1ELb0ELb1ELb0ELb1ELb0ELb0ELi2ELi1ELi2ELi2ELb0EEENS1_21CollectiveEpilogueBwdISC_SD_SF_Li256ELb1ELb0ELi1EEENS1_19SingleTileSchedulerILb1ELb0ELb0ELi128EEEEEEEEEvNT_6ParamsE,"",@"SHT_CUDA_INFO"
	.sectionflags	@""
	.align	4


	//----- nvinfo : EIATTR_CUDA_API_VERSION
	.align		4
        /*0000*/ 	.byte	0x04, 0x37
        /*0002*/ 	.short	(.L_1410 - .L_1409)
.L_1409:
        /*0004*/ 	.word	0x00000082


	//----- nvinfo : EIATTR_KPARAM_INFO
	.align		4
.L_1410:
        /*0008*/ 	.byte	0x04, 0x17
        /*000a*/ 	.short	(.L_1412 - .L_1411)
.L_1411:
        /*000c*/ 	.word	0x00000000
        /*0010*/ 	.short	0x0000
        /*0012*/ 	.short	0x0070
        /*0014*/ 	.byte	0x00, 0xf0, 0x01, 0x1a


	//----- nvinfo : EIATTR_SPARSE_MMA_MASK
	.align		4
.L_1412:
        /*0018*/ 	.byte	0x03, 0x50
        /*001a*/ 	.short	0x0000


	//----- nvinfo : EIATTR_MAXREG_COUNT
	.align		4
        /*001c*/ 	.byte	0x03, 0x1b
        /*001e*/ 	.short	0x00a8


	//----- nvinfo : EIATTR_NUM_BARRIERS
	.align		4
        /*0020*/ 	.byte	0x02, 0x4c
        /*0022*/ 	.byte	0x10
	.zero		1


	//----- nvinfo : EIATTR_EXTERNS
	.align		4
        /*0024*/ 	.byte	0x04, 0x0f
        /*0026*/ 	.short	(.L_1414 - .L_1413)


	//   ....[0]....
	.align		4
.L_1413:
        /*0028*/ 	.word	index@(__assertfail)


	//----- nvinfo : EIATTR_ANNOTATIONS
	.align		4
.L_1414:
        /*002c*/ 	.byte	0x04, 0x55
        /*002e*/ 	.short	(.L_1416 - .L_1415)


	//   ....[0]....
.L_1415:
        /* <DEDUP_REMOVED lines=31> */


	//----- nvinfo : EIATTR_MERCURY_ISA_VERSION
	.align		4
.L_1416:
        /*0210*/ 	.byte	0x03, 0x5f
        /*0212*/ 	.short	0x0101


	//----- nvinfo : EIATTR_INT_WARP_WIDE_INSTR_OFFSETS
	.align		4
        /*0214*/ 	.byte	0x04, 0x31
        /*0216*/ 	.short	(.L_1418 - .L_1417)


	//   ....[0]....
.L_1417:
        /*0218*/ 	.word	0x00000190


	//   ....[1]....
        /*021c*/ 	.word	0x000001c0


	//----- nvinfo : EIATTR_COOP_GROUP_MASK_REGIDS
	.align		4
.L_1418:
        /*0220*/ 	.byte	0x04, 0x29
        /*0222*/ 	.short	(.L_1420 - .L_1419)


	//   ....[0]....
.L_1419:
        /*0224*/ 	.word	0xffffffff


	//   ....[1]....
        /*0228*/ 	.word	0xffffffff


	//   ....[2]....
        /*022c*/ 	.word	0xffffffff


	//   ....[3]....
        /*0230*/ 	.word	0xffffffff


	//   ....[4]....
        /*0234*/ 	.word	0xffffffff


	//   ....[5]....
        /*0238*/ 	.word	0xffffffff


	//   ....[6]....
        /*023c*/ 	.word	0xffffffff


	//   ....[7]....
        /*0240*/ 	.word	0xffffffff


	//   ....[8]....
        /*0244*/ 	.word	0xffffffff


	//   ....[9]....
        /*0248*/ 	.word	0xffffffff


	//   ....[10]....
        /*024c*/ 	.word	0xffffffff


	//   ....[11]....
        /*0250*/ 	.word	0xffffffff


	//   ....[12]....
        /*0254*/ 	.word	0xffffffff


	//   ....[13]....
        /*0258*/ 	.word	0xffffffff


	//   ....[14]....
        /*025c*/ 	.word	0xffffffff


	//   ....[15]....
        /*0260*/ 	.word	0xffffffff


	//   ....[16]....
        /*0264*/ 	.word	0xffffffff


	//   ....[17]....
        /*0268*/ 	.word	0xffffffff


	//   ....[18]....
        /*026c*/ 	.word	0xffffffff


	//   ....[19]....
        /*0270*/ 	.word	0xffffffff


	//   ....[20]....
        /*0274*/ 	.word	0xffffffff


	//   ....[21]....
        /*0278*/ 	.word	0xffffffff


	//   ....[22]....
        /*027c*/ 	.word	0xffffffff


	//   ....[23]....
        /*0280*/ 	.word	0xffffffff


	//   ....[24]....
        /*0284*/ 	.word	0xffffffff


	//   ....[25]....
        /*0288*/ 	.word	0xffffffff


	//   ....[26]....
        /*028c*/ 	.word	0xffffffff


	//   ....[27]....
        /*0290*/ 	.word	0xffffffff


	//   ....[28]....
        /*0294*/ 	.word	0xffffffff


	//   ....[29]....
        /*0298*/ 	.word	0xffffffff


	//   ....[30]....
        /*029c*/ 	.word	0xffffffff


	//   ....[31]....
        /*02a0*/ 	.word	0xffffffff


	//   ....[32]....
        /*02a4*/ 	.word	0xffffffff


	//   ....[33]....
        /*02a8*/ 	.word	0xffffffff


	//   ....[34]....
        /*02ac*/ 	.word	0xffffffff


	//   ....[35]....
        /*02b0*/ 	.word	0xffffffff


	//   ....[36]....
        /*02b4*/ 	.word	0xffffffff


	//   ....[37]....
        /*02b8*/ 	.word	0xffffffff


	//   ....[38]....
        /*02bc*/ 	.word	0xffffffff


	//   ....[39]....
        /*02c0*/ 	.word	0xffffffff


	//   ....[40]....
        /*02c4*/ 	.word	0xffffffff


	//   ....[41]....
        /*02c8*/ 	.word	0xffffffff


	//   ....[42]....
        /*02cc*/ 	.word	0xffffffff


	//   ....[43]....
        /*02d0*/ 	.word	0xffffffff


	//   ....[44]....
        /*02d4*/ 	.word	0xffffffff


	//   ....[45]....
        /*02d8*/ 	.word	0xffffffff


	//   ....[46]....
        /*02dc*/ 	.word	0xffffffff


	//   ....[47]....
        /*02e0*/ 	.word	0xffffffff


	//   ....[48]....
        /*02e4*/ 	.word	0xffffffff


	//   ....[49]....
        /*02e8*/ 	.word	0xffffffff


	//   ....[50]....
        /*02ec*/ 	.word	0xffffffff


	//   ....[51]....
        /*02f0*/ 	.word	0xffffffff


	//   ....[52]....
        /*02f4*/ 	.word	0xffffffff


	//   ....[53]....
        /*02f8*/ 	.word	0xffffffff


	//   ....[54]....
        /*02fc*/ 	.word	0xffffffff


	//   ....[55]....
        /*0300*/ 	.word	0xffffffff


	//   ....[56]....
        /*0304*/ 	.word	0xffffffff


	//   ....[57]....
        /*0308*/ 	.word	0xffffffff


	//   ....[58]....
        /*030c*/ 	.word	0xffffffff


	//   ....[59]....
        /*0310*/ 	.word	0xffffffff


	//   ....[60]....
        /*0314*/ 	.word	0xffffffff


	//   ....[61]....
        /*0318*/ 	.word	0xffffffff


	//   ....[62]....
        /*031c*/ 	.word	0xffffffff


	//   ....[63]....
        /*0320*/ 	.word	0xffffffff


	//   ....[64]....
        /*0324*/ 	.word	0xffffffff


	//   ....[65]....
        /*0328*/ 	.word	0xffffffff


	//   ....[66]....
        /*032c*/ 	.word	0xffffffff


	//   ....[67]....
        /*0330*/ 	.word	0xffffffff


	//   ....[68]....
        /*0334*/ 	.word	0xffffffff


	//   ....[69]....
        /*0338*/ 	.word	0xffffffff


	//   ....[70]....
        /*033c*/ 	.word	0xffffffff


	//   ....[71]....
        /*0340*/ 	.word	0xffffffff


	//   ....[72]....
        /*0344*/ 	.word	0xffffffff


	//   ....[73]....
        /*0348*/ 	.word	0xffffffff


	//   ....[74]....
        /*034c*/ 	.word	0xffffffff


	//   ....[75]....
        /*0350*/ 	.word	0xffffffff


	//   ....[76]....
        /*0354*/ 	.word	0xffffffff


	//   ....[77]....
        /*0358*/ 	.word	0xffffffff


	//   ....[78]....
        /*035c*/ 	.word	0xffffffff


	//   ....[79]....
        /*0360*/ 	.word	0xffffffff


	//   ....[80]....
        /*0364*/ 	.word	0xffffffff


	//   ....[81]....
        /*0368*/ 	.word	0xffffffff


	//   ....[82]....
        /*036c*/ 	.word	0xffffffff


	//   ....[83]....
        /*0370*/ 	.word	0xffffffff


	//   ....[84]....
        /*0374*/ 	.word	0xffffffff


	//   ....[85]....
        /*0378*/ 	.word	0xffffffff


	//   ....[86]....
        /*037c*/ 	.word	0xffffffff


	//   ....[87]....
        /*0380*/ 	.word	0xffffffff


	//   ....[88]....
        /*0384*/ 	.word	0xffffffff


	//   ....[89]....
        /*0388*/ 	.word	0xffffffff


	//   ....[90]....
        /*038c*/ 	.word	0xffffffff


	//   ....[91]....
        /*0390*/ 	.word	0xffffffff


	//   ....[92]....
        /*0394*/ 	.word	0xffffffff


	//   ....[93]....
        /*0398*/ 	.word	0xffffffff


	//   ....[94]....
        /*039c*/ 	.word	0xffffffff


	//   ....[95]....
        /*03a0*/ 	.word	0xffffffff


	//   ....[96]....
        /*03a4*/ 	.word	0xffffffff


	//   ....[97]....
        /*03a8*/ 	.word	0xffffffff


	//   ....[98]....
        /*03ac*/ 	.word	0xffffffff


	//   ....[99]....
        /*03b0*/ 	.word	0xffffffff


	//   ....[100]....
        /*03b4*/ 	.word	0xffffffff


	//   ....[101]....
        /*03b8*/ 	.word	0xffffffff


	//   ....[102]....
        /*03bc*/ 	.word	0xffffffff


	//   ....[103]....
        /*03c0*/ 	.word	0xffffffff


	//   ....[104]....
        /*03c4*/ 	.word	0xffffffff


	//   ....[105]....
        /*03c8*/ 	.word	0xffffffff


	//   ....[106]....
        /*03cc*/ 	.word	0xffffffff


	//   ....[107]....
        /*03d0*/ 	.word	0xffffffff


	//   ....[108]....
        /*03d4*/ 	.word	0xffffffff


	//   ....[109]....
        /*03d8*/ 	.word	0xffffffff


	//   ....[110]....
        /*03dc*/ 	.word	0xffffffff


	//   ....[111]....
        /*03e0*/ 	.word	0xffffffff


	//   ....[112]....
        /*03e4*/ 	.word	0xffffffff


	//   ....[113]....
        /*03e8*/ 	.word	0xffffffff


	//   ....[114]....
        /*03ec*/ 	.word	0xffffffff


	//   ....[115]....
        /*03f0*/ 	.word	0xffffffff


	//   ....[116]....
        /*03f4*/ 	.word	0xffffffff


	//   ....[117]....
        /*03f8*/ 	.word	0xffffffff


	//   ....[118]....
        /*03fc*/ 	.word	0xffffffff


	//   ....[119]....
        /*0400*/ 	.word	0xffffffff


	//   ....[120]....
        /*0404*/ 	.word	0xffffffff


	//   ....[121]....
        /*0408*/ 	.word	0xffffffff


	//   ....[122]....
        /*040c*/ 	.word	0xffffffff


	//   ....[123]....
        /*0410*/ 	.word	0xffffffff


	//   ....[124]....
        /*0414*/ 	.word	0xffffffff


	//   ....[125]....
        /*0418*/ 	.word	0xffffffff


	//   ....[126]....
        /*041c*/ 	.word	0xffffffff


	//   ....[127]....
        /*0420*/ 	.word	0xffffffff


	//   ....[128]....
        /*0424*/ 	.word	0xffffffff


	//   ....[129]....
        /*0428*/ 	.word	0xffffffff


	//   ....[130]....
        /*042c*/ 	.word	0xffffffff


	//   ....[131]....
        /*0430*/ 	.word	0xffffffff


	//   ....[132]....
        /*0434*/ 	.word	0xffffffff


	//   ....[133]....
        /*0438*/ 	.word	0xffffffff


	//   ....[134]....
        /*043c*/ 	.word	0xffffffff


	//   ....[135]....
        /*0440*/ 	.word	0xffffffff


	//   ....[136]....
        /*0444*/ 	.word	0xffffffff


	//   ....[137]....
        /*0448*/ 	.word	0xffffffff


	//   ....[138]....
        /*044c*/ 	.word	0xffffffff


	//   ....[139]....
        /*0450*/ 	.word	0xffffffff


	//   ....[140]....
        /*0454*/ 	.word	0xffffffff


	//   ....[141]....
        /*0458*/ 	.word	0xffffffff


	//   ....[142]....
        /*045c*/ 	.word	0xffffffff


	//   ....[143]....
        /*0460*/ 	.word	0xffffffff


	//   ....[144]....
        /*0464*/ 	.word	0xffffffff


	//   ....[145]....
        /*0468*/ 	.word	0xffffffff


	//   ....[146]....
        /*046c*/ 	.word	0xffffffff


	//   ....[147]....
        /*0470*/ 	.word	0xffffffff


	//   ....[148]....
        /*0474*/ 	.word	0xffffffff


	//   ....[149]....
        /*0478*/ 	.word	0xffffffff


	//   ....[150]....
        /*047c*/ 	.word	0xffffffff


	//   ....[151]....
        /*0480*/ 	.word	0xffffffff


	//   ....[152]....
        /*0484*/ 	.word	0xffffffff


	//   ....[153]....
        /*0488*/ 	.word	0xffffffff


	//   ....[154]....
        /*048c*/ 	.word	0xffffffff


	//   ....[155]....
        /*0490*/ 	.word	0xffffffff


	//   ....[156]....
        /*0494*/ 	.word	0xffffffff


	//   ....[157]....
        /*0498*/ 	.word	0xffffffff


	//   ....[158]....
        /*049c*/ 	.word	0xffffffff


	//   ....[159]....
        /*04a0*/ 	.word	0xffffffff


	//   ....[160]....
        /*04a4*/ 	.word	0xffffffff


	//   ....[161]....
        /*04a8*/ 	.word	0xffffffff


	//   ....[162]....
        /*04ac*/ 	.word	0xffffffff


	//   ....[163]....
        /*04b0*/ 	.word	0xffffffff


	//   ....[164]....
        /*04b4*/ 	.word	0xffffffff


	//   ....[165]....
        /*04b8*/ 	.word	0xffffffff


	//   ....[166]....
        /*04bc*/ 	.word	0xffffffff


	//   ....[167]....
        /*04c0*/ 	.word	0xffffffff


	//   ....[168]....
        /*04c4*/ 	.word	0xffffffff


	//   ....[169]....
        /*04c8*/ 	.word	0xffffffff


	//   ....[170]....
        /*04cc*/ 	.word	0xffffffff


	//   ....[171]....
        /*04d0*/ 	.word	0xffffffff


	//   ....[172]....
        /*04d4*/ 	.word	0xffffffff


	//   ....[173]....
        /*04d8*/ 	.word	0xffffffff


	//   ....[174]....
        /*04dc*/ 	.word	0xffffffff


	//   ....[175]....
        /*04e0*/ 	.word	0xffffffff


	//   ....[176]....
        /*04e4*/ 	.word	0xffffffff


	//   ....[177]....
        /*04e8*/ 	.word	0xffffffff


	//   ....[178]....
        /*04ec*/ 	.word	0xffffffff


	//   ....[179]....
        /*04f0*/ 	.word	0xffffffff


	//   ....[180]....
        /*04f4*/ 	.word	0xffffffff


	//   ....[181]....
        /*04f8*/ 	.word	0xffffffff


	//   ....[182]....
        /*04fc*/ 	.word	0xffffffff


	//   ....[183]....
        /*0500*/ 	.word	0xffffffff


	//   ....[184]....
        /*0504*/ 	.word	0xffffffff


	//   ....[185]....
        /*0508*/ 	.word	0xffffffff


	//   ....[186]....
        /*050c*/ 	.word	0xffffffff


	//   ....[187]....
        /*0510*/ 	.word	0xffffffff


	//   ....[188]....
        /*0514*/ 	.word	0xffffffff


	//   ....[189]....
        /*0518*/ 	.word	0xffffffff


	//   ....[190]....
        /*051c*/ 	.word	0xffffffff


	//   ....[191]....
        /*0520*/ 	.word	0xffffffff


	//   ....[192]....
        /*0524*/ 	.word	0xffffffff


	//   ....[193]....
        /*0528*/ 	.word	0xffffffff


	//   ....[194]....
        /*052c*/ 	.word	0xffffffff


	//   ....[195]....
        /*0530*/ 	.word	0xffffffff


	//   ....[196]....
        /*0534*/ 	.word	0xffffffff


	//   ....[197]....
        /*0538*/ 	.word	0xffffffff


	//   ....[198]....
        /*053c*/ 	.word	0xffffffff


	//   ....[199]....
        /*0540*/ 	.word	0x0500000f


	//----- nvinfo : EIATTR_COOP_GROUP_INSTR_OFFSETS
	.align		4
.L_1420:
        /*0544*/ 	.byte	0x04, 0x28
        /*0546*/ 	.short	(.L_1422 - .L_1421)


	//   ....[0]....
.L_1421:
        /*0548*/ 	.word	0x00000070


	//   ....[1]....
        /*054c*/ 	.word	0x000001a0


	//   ....[2]....
        /*0550*/ 	.word	0x000001f0


	//   ....[3]....
        /*0554*/ 	.word	0x000003e0


	//   ....[4]....
        /*0558*/ 	.word	0x00000620


	//   ....[5]....
        /*055c*/ 	.word	0x00001410


	//   ....[6]....
        /*0560*/ 	.word	0x00002440


	//   ....[7]....
        /*0564*/ 	.word	0x00002500


	//   ....[8]....
        /*0568*/ 	.word	0x00002530


	//   ....[9]....
        /*056c*/ 	.word	0x00002660


	//   ....[10]....
        /*0570*/ 	.word	0x000026b0


	//   ....[11]....
        /*0574*/ 	.word	0x00002980


	//   ....[12]....
        /*0578*/ 	.word	0x000029f0


	//   ....[13]....
        /*057c*/ 	.word	0x00002a40


	//   ....[14]....
        /*0580*/ 	.word	0x00002d30


	//   ....[15]....
        /*0584*/ 	.word	0x00002db0


	//   ....[16]....
        /*0588*/ 	.word	0x00002f40


	//   ....[17]....
        /*058c*/ 	.word	0x000030d0


	//   ....[18]....
        /*0590*/ 	.word	0x00003100


	//   ....[19]....
        /*0594*/ 	.word	0x00003140


	//   ....[20]....
        /*0598*/ 	.word	0x00003290


	//   ....[21]....
        /*059c*/ 	.word	0x000032f0


	//   ....[22]....
        /*05a0*/ 	.word	0x000034c0


	//   ....[23]....
        /*05a4*/ 	.word	0x00003560


	//   ....[24]....
        /*05a8*/ 	.word	0x000035f0


	//   ....[25]....
        /*05ac*/ 	.word	0x000036c0


	//   ....[26]....
        /*05b0*/ 	.word	0x00003700


	//   ....[27]....
        /*05b4*/ 	.word	0x00003740


	//   ....[28]....
        /*05b8*/ 	.word	0x00003780


	//   ....[29]....
        /*05bc*/ 	.word	0x000037b0


	//   ....[30]....
        /*05c0*/ 	.word	0x00003830


	//   ....[31]....
        /*05c4*/ 	.word	0x00003890


	//   ....[32]....
        /*05c8*/ 	.word	0x000038e0


	//   ....[33]....
        /*05cc*/ 	.word	0x000038f0


	//   ....[34]....
        /*05d0*/ 	.word	0x00003950


	//   ....[35]....
        /*05d4*/ 	.word	0x000039e0


	//   ....[36]....
        /*05d8*/ 	.word	0x00003ab0


	//   ....[37]....
        /*05dc*/ 	.word	0x00003b90


	//   ....[38]....
        /*05e0*/ 	.word	0x00003c00


	//   ....[39]....
        /*05e4*/ 	.word	0x00003c30


	//   ....[40]....
        /*05e8*/ 	.word	0x00003c50


	//   ....[41]....
        /*05ec*/ 	.word	0x00003c60


	//   ....[42]....
        /*05f0*/ 	.word	0x00003c80


	//   ....[43]....
        /*05f4*/ 	.word	0x00003c90


	//   ....[44]....
        /*05f8*/ 	.word	0x00003cb0


	//   ....[45]....
        /*05fc*/ 	.word	0x00003d30


	//   ....[46]....
        /*0600*/ 	.word	0x00003dc0


	//   ....[47]....
        /*0604*/ 	.word	0x00003e00


	//   ....[48]....
        /*0608*/ 	.word	0x00003e40


	//   ....[49]....
        /*060c*/ 	.word	0x00003e80


	//   ....[50]....
        /*0610*/ 	.word	0x00003ef0


	//   ....[51]....
        /*0614*/ 	.word	0x00003f10


	//   ....[52]....
        /*0618*/ 	.word	0x00003f70


	//   ....[53]....
        /*061c*/ 	.word	0x00003ff0


	//   ....[54]....
        /*0620*/ 	.word	0x00004030


	//   ....[55]....
        /*0624*/ 	.word	0x00004070


	//   ....[56]....
        /*0628*/ 	.word	0x000040b0


	//   ....[57]....
        /*062c*/ 	.word	0x000040f0


	//   ....[58]....
        /*0630*/ 	.word	0x00004130


	//   ....[59]....
        /*0634*/ 	.word	0x00004170


	//   ....[60]....
        /*0638*/ 	.word	0x000041b0


	//   ....[61]....
        /*063c*/ 	.word	0x000041f0


	//   ....[62]....
        /*0640*/ 	.word	0x00004230


	//   ....[63]....
        /*0644*/ 	.word	0x00004270


	//   ....[64]....
        /*0648*/ 	.word	0x000042b0


	//   ....[65]....
        /*064c*/ 	.word	0x000042f0


	//   ....[66]....
        /*0650*/ 	.word	0x00004330


	//   ....[67]....
        /*0654*/ 	.word	0x00004370


	//   ....[68]....
        /*0658*/ 	.word	0x000043b0


	//   ....[69]....
        /*065c*/ 	.word	0x000043f0


	//   ....[70]....
        /*0660*/ 	.word	0x00006610


	//   ....[71]....
        /*0664*/ 	.word	0x00006670


	//   ....[72]....
        /*0668*/ 	.word	0x000066b0


	//   ....[73]....
        /*066c*/ 	.word	0x000066e0


	//   ....[74]....
        /*0670*/ 	.word	0x00006710


	//   ....[75]....
        /*0674*/ 	.word	0x00006740


	//   ....[76]....
        /*0678*/ 	.word	0x00006a20


	//   ....[77]....
        /*067c*/ 	.word	0x00006a30


	//   ....[78]....
        /*0680*/ 	.word	0x00006a60


	//   ....[79]....
        /*0684*/ 	.word	0x00006a90


	//   ....[80]....
        /*0688*/ 	.word	0x00006ad0


	//   ....[81]....
        /*068c*/ 	.word	0x00006bc0


	//   ....[82]....
        /*0690*/ 	.word	0x00006ca0


	//   ....[83]....
        /*0694*/ 	.word	0x00006ce0


	//   ....[84]....
        /*0698*/ 	.word	0x00006d20


	//   ....[85]....
        /*069c*/ 	.word	0x00006d50


	//   ....[86]....
        /*06a0*/ 	.word	0x00006d90


	//   ....[87]....
        /*06a4*/ 	.word	0x00006dc0


	//   ....[88]....
        /*06a8*/ 	.word	0x00006de0


	//   ....[89]....
        /*06ac*/ 	.word	0x00006e50


	//   ....[90]....
        /*06b0*/ 	.word	0x00006e90


	//   ....[91]....
        /*06b4*/ 	.word	0x00006ed0


	//   ....[92]....
        /*06b8*/ 	.word	0x00006f10


	//   ....[93]....
        /*06bc*/ 	.word	0x00006f50


	//   ....[94]....
        /*06c0*/ 	.word	0x00006fc0


	//   ....[95]....
        /*06c4*/ 	.word	0x00007000


	//   ....[96]....
        /*06c8*/ 	.word	0x00007060


	//   ....[97]....
        /*06cc*/ 	.word	0x000070b0


	//   ....[98]....
        /*06d0*/ 	.word	0x000070f0


	//   ....[99]....
        /*06d4*/ 	.word	0x000071c0


	//   ....[100]....
        /*06d8*/ 	.word	0x00007200


	//   ....[101]....
        /*06dc*/ 	.word	0x00007270


	//   ....[102]....
        /*06e0*/ 	.word	0x00007690


	//   ....[103]....
        /*06e4*/ 	.word	0x000076a0


	//   ....[104]....
        /*06e8*/ 	.word	0x000076b0


	//   ....[105]....
        /*06ec*/ 	.word	0x000076c0


	//   ....[106]....
        /*06f0*/ 	.word	0x000076d0


	//   ....[107]....
        /*06f4*/ 	.word	0x000076e0


	//   ....[108]....
        /*06f8*/ 	.word	0x00007710


	//   ....[109]....
        /*06fc*/ 	.word	0x00007740


	//   ....[110]....
        /*0700*/ 	.word	0x00007780


	//   ....[111]....
        /*0704*/ 	.word	0x000077a0


	//   ....[112]....
        /*0708*/ 	.word	0x000077e0


	//   ....[113]....
        /*070c*/ 	.word	0x00007820


	//   ....[114]....
        /*0710*/ 	.word	0x00007860


	//   ....[115]....
        /*0714*/ 	.word	0x00007870


	//   ....[116]....
        /*0718*/ 	.word	0x000078a0


	//   ....[117]....
        /*071c*/ 	.word	0x000078e0


	//   ....[118]....
        /*0720*/ 	.word	0x00007910


	//   ....[119]....
        /*0724*/ 	.word	0x00007940


	//   ....[120]....
        /*0728*/ 	.word	0x00007990


	//   ....[121]....
        /*072c*/ 	.word	0x000079d0


	//   ....[122]....
        /*0730*/ 	.word	0x000079f0


	//   ....[123]....
        /*0734*/ 	.word	0x00007a30


	//   ....[124]....
        /*0738*/ 	.word	0x00007a70


	//   ....[125]....
        /*073c*/ 	.word	0x00007ab0


	//   ....[126]....
        /*0740*/ 	.word	0x00007ac0


	//   ....[127]....
        /*0744*/ 	.word	0x00007af0


	//   ....[128]....
        /*0748*/ 	.word	0x00007b00


	//   ....[129]....
        /*074c*/ 	.word	0x00007b10


	//   ....[130]....
        /*0750*/ 	.word	0x00007b20


	//   ....[131]....
        /*0754*/ 	.word	0x00007b30


	//   ....[132]....
        /*0758*/ 	.word	0x00007b70


	//   ....[133]....
        /*075c*/ 	.word	0x00007bb0


	//   ....[134]....
        /*0760*/ 	.word	0x0000a040


	//   ....[135]....
        /*0764*/ 	.word	0x0000a180


	//   ....[136]....
        /*0768*/ 	.word	0x0000a1b0


	//   ....[137]....
        /*076c*/ 	.word	0x0000a260


	//   ....[138]....
        /*0770*/ 	.word	0x0000a2e0


	//   ....[139]....
        /*0774*/ 	.word	0x0000a3c0


	//   ....[140]....
        /*0778*/ 	.word	0x0000a400


	//   ....[141]....
        /*077c*/ 	.word	0x0000a4f0


	//   ....[142]....
        /*0780*/ 	.word	0x0000a530


	//   ....[143]....
        /*0784*/ 	.word	0x0000a570


	//   ....[144]....
        /*0788*/ 	.word	0x0000a620


	//   ....[145]....
        /*078c*/ 	.word	0x0000a710


	//   ....[146]....
        /*0790*/ 	.word	0x0000a770


	//   ....[147]....
        /*0794*/ 	.word	0x0000a810


	//   ....[148]....
        /*0798*/ 	.word	0x0000a850


	//   ....[149]....
        /*079c*/ 	.word	0x0000a880


	//   ....[150]....
        /*07a0*/ 	.word	0x0000a9a0


	//   ....[151]....
        /*07a4*/ 	.word	0x0000a9e0


	//   ....[152]....
        /*07a8*/ 	.word	0x0000ab40


	//   ....[153]....
        /*07ac*/ 	.word	0x0000ac40


	//   ....[154]....
        /*07b0*/ 	.word	0x0000ac80


	//   ....[155]....
        /*07b4*/ 	.word	0x0000b1d0


	//   ....[156]....
        /*07b8*/ 	.word	0x0000b2d0


	//   ....[157]....
        /*07bc*/ 	.word	0x0000b300


	//   ....[158]....
        /*07c0*/ 	.word	0x0000b340


	//   ....[159]....
        /*07c4*/ 	.word	0x0000b3c0


	//   ....[160]....
        /*07c8*/ 	.word	0x0000b400


	//   ....[161]....
        /*07cc*/ 	.word	0x0000b490


	//   ....[162]....
        /*07d0*/ 	.word	0x0000b4d0


	//   ....[163]....
        /*07d4*/ 	.word	0x0000b6d0


	//   ....[164]....
        /*07d8*/ 	.word	0x0000b710


	//   ....[165]....
        /*07dc*/ 	.word	0x0000b760


	//   ....[166]....
        /*07e0*/ 	.word	0x0000b910


	//   ....[167]....
        /*07e4*/ 	.word	0x0000b920


	//   ....[168]....
        /*07e8*/ 	.word	0x0000b930


	//   ....[169]....
        /*07ec*/ 	.word	0x0000b940


	//   ....[170]....
        /*07f0*/ 	.word	0x0000b950


	//   ....[171]....
        /*07f4*/ 	.word	0x0000b960


	//   ....[172]....
        /*07f8*/ 	.word	0x0000b990


	//   ....[173]....
        /*07fc*/ 	.word	0x0000b9c0


	//   ....[174]....
        /*0800*/ 	.word	0x0000ba00


	//   ....[175]....
        /*0804*/ 	.word	0x0000ba30


	//   ....[176]....
        /*0808*/ 	.word	0x0000ba70


	//   ....[177]....
        /*080c*/ 	.word	0x0000baa0


	//   ....[178]....
        /*0810*/ 	.word	0x0000bae0


	//   ....[179]....
        /*0814*/ 	.word	0x0000baf0


	//   ....[180]....
        /*0818*/ 	.word	0x0000bb10


	//   ....[181]....
        /*081c*/ 	.word	0x0000bb50


	//   ....[182]....
        /*0820*/ 	.word	0x0000bb90


	//   ....[183]....
        /*0824*/ 	.word	0x0000bc30


	//   ....[184]....
        /*0828*/ 	.word	0x0000bc70


	//   ....[185]....
        /*082c*/ 	.word	0x0000bcb0


	//   ....[186]....
        /*0830*/ 	.word	0x0000bce0


	//   ....[187]....
        /*0834*/ 	.word	0x0000bd20


	//   ....[188]....
        /*0838*/ 	.word	0x0000bd30


	//   ....[189]....
        /*083c*/ 	.word	0x0000bd40


	//   ....[190]....
        /*0840*/ 	.word	0x0000bd70


	//   ....[191]....
        /*0844*/ 	.word	0x0000bdb0


	//   ....[192]....
        /*0848*/ 	.word	0x0000bde0


	//   ....[193]....
        /*084c*/ 	.word	0x0000be00


	//   ....[194]....
        /*0850*/ 	.word	0x0000be20


	//   ....[195]....
        /*0854*/ 	.word	0x0000be30


	//   ....[196]....
        /*0858*/ 	.word	0x0000be40


	//   ....[197]....
        /*085c*/ 	.word	0x0000be50


	//   ....[198]....
        /*0860*/ 	.word	0x0000f6c0


	//   ....[199]....
        /*0864*/ 	.word	0x00012e10


	//----- nvinfo : EIATTR_REG_RECONFIG
	.align		4
.L_1422:
        /*0868*/ 	.byte	0x01, 0x54
	.zero		2


	//----- nvinfo : EIATTR_SYSCALL_OFFSETS
	.align		4
        /*086c*/ 	.byte	0x04, 0x46
        /*086e*/ 	.short	(.L_1424 - .L_1423)


	//   ....[0]....
.L_1423:
        /*0870*/ 	.word	0x00001070


	//   ....[1]....
        /*0874*/ 	.word	0x00001160


	//   ....[2]....
        /*0878*/ 	.word	0x000012c0


	//   ....[3]....
        /*087c*/ 	.word	0x000013b0


	//----- nvinfo : EIATTR_MBARRIER_INSTR_OFFSETS
	.align		4
.L_1424:
        /*0880*/ 	.byte	0x04, 0x39
        /*0882*/ 	.short	(.L_1426 - .L_1425)


	//   ....[0]....
.L_1425:
        /*0884*/ 	.word	0x00000290
        /*0888*/ 	.word	0x000000ff
        /*088c*/ 	.word	0x00030c00
        /*0890*/ 	.short	0x0100
        /*0892*/ 	.byte	0x06
	.zero		1


	//   ....[1]....
        /*0894*/ 	.word	0x00000390
        /*0898*/ 	.word	0x000000ff
        /*089c*/ 	.word	0x00030c10
        /*08a0*/ 	.short	0x0100
        /*08a2*/ 	.byte	0x08
	.zero		1


	//   ....[2]....
        /*08a4*/ 	.word	0x000003a0
        /*08a8*/ 	.word	0x000000ff
        /*08ac*/ 	.word	0x00030c20
        /*08b0*/ 	.short	0x0100
        /*08b2*/ 	.byte	0x08
	.zero		1


	//   ....[3]....
        /*08b4*/ 	.word	0x000003b0
        /*08b8*/ 	.word	0x000000ff
        /*08bc*/ 	.word	0x00030c18
        /*08c0*/ 	.short	0x0100
        /*08c2*/ 	.byte	0x08
	.zero		1


	//   ....[4]....
        /*08c4*/ 	.word	0x000003c0
        /*08c8*/ 	.word	0x000000ff
        /*08cc*/ 	.word	0x00030c28
        /*08d0*/ 	.short	0x0100
        /*08d2*/ 	.byte	0x08
	.zero		1


	//   ....[5]....
        /*08d4*/ 	.word	0x000004f0
        /*08d8*/ 	.word	0x000000ff
        /*08dc*/ 	.word	0x00030c30
        /*08e0*/ 	.short	0x0100
        /*08e2*/ 	.byte	0x08
	.zero		1


	//   ....[6]....
        /*08e4*/ 	.word	0x00000500
        /*08e8*/ 	.word	0x000000ff
        /*08ec*/ 	.word	0x00030c40
        /*08f0*/ 	.short	0x0100
        /*08f2*/ 	.byte	0x08
	.zero		1


	//   ....[7]....
        /*08f4*/ 	.word	0x00000510
        /*08f8*/ 	.word	0x000000ff
        /*08fc*/ 	.word	0x00030c38
        /*0900*/ 	.short	0x0100
        /*0902*/ 	.byte	0x08
	.zero		1


	//   ....[8]....
        /*0904*/ 	.word	0x00000520
        /*0908*/ 	.word	0x000000ff
        /*090c*/ 	.word	0x00030c48
        /*0910*/ 	.short	0x0100
        /*0912*/ 	.byte	0x08
	.zero		1


	//   ....[9]....
        /*0914*/ 	.word	0x00001450
        /*0918*/ 	.word	0x00000010
        /*091c*/ 	.word	0x00030c00
        /*0920*/ 	.short	0x010a
        /*0922*/ 	.byte	0x3f
	.zero		1


	//   ....[10]....
        /*0924*/ 	.word	0x00001570
        /*0928*/ 	.word	0x00000010
        /*092c*/ 	.word	0x00030c00
        /*0930*/ 	.short	0x010a
        /*0932*/ 	.byte	0x3f
	.zero		1


	//   ....[11]....
        /*0934*/ 	.word	0x00001de0
        /*0938*/ 	.word	0x00000008
        /*093c*/ 	.word	0x00030c10
        /*0940*/ 	.short	0x010a
        /*0942*/ 	.byte	0x3f
	.zero		1


	//   ....[12]....
        /*0944*/ 	.word	0x00001e50
        /*0948*/ 	.word	0x00000008
        /*094c*/ 	.word	0x00030c10
        /*0950*/ 	.short	0x010a
        /*0952*/ 	.byte	0x3f
	.zero		1


	//   ....[13]....
        /*0954*/ 	.word	0x00002230
        /*0958*/ 	.word	0x00000008
        /*095c*/ 	.word	0x00030c30
        /*0960*/ 	.short	0x010a
        /*0962*/ 	.byte	0x3f
	.zero		1


	//   ....[14]....
        /*0964*/ 	.word	0x000022a0
        /*0968*/ 	.word	0x00000008
        /*096c*/ 	.word	0x00030c30
        /*0970*/ 	.short	0x010a
        /*0972*/ 	.byte	0x3f
	.zero		1


	//   ....[15]....
        /*0974*/ 	.word	0x00005330
        /*0978*/ 	.word	0x00000009
        /*097c*/ 	.word	0x00000000
        /*0980*/ 	.short	0x0101
        /*0982*/ 	.byte	0x3f
	.zero		1


	//   ....[16]....
        /*0984*/ 	.word	0x00005780
        /*0988*/ 	.word	0x00000008
        /*098c*/ 	.word	0x00000000
        /*0990*/ 	.short	0x0101
        /*0992*/ 	.byte	0x3f
	.zero		1


	//   ....[17]....
        /*0994*/ 	.word	0x00006050
        /*0998*/ 	.word	0x00000007
        /*099c*/ 	.word	0x00030c10
        /*09a0*/ 	.short	0x010a
        /*09a2*/ 	.byte	0x3f
	.zero		1


	//   ....[18]....
        /*09a4*/ 	.word	0x000060d0
        /*09a8*/ 	.word	0x00000007
        /*09ac*/ 	.word	0x00030c10
        /*09b0*/ 	.short	0x010a
        /*09b2*/ 	.byte	0x3f
	.zero		1


	//   ....[19]....
        /*09b4*/ 	.word	0x000064e0
        /*09b8*/ 	.word	0x00000007
        /*09bc*/ 	.word	0x00030c30
        /*09c0*/ 	.short	0x010a
        /*09c2*/ 	.byte	0x3f
	.zero		1


	//   ....[20]....
        /*09c4*/ 	.word	0x00006570
        /*09c8*/ 	.word	0x00000007
        /*09cc*/ 	.word	0x00030c30
        /*09d0*/ 	.short	0x010a
        /*09d2*/ 	.byte	0x3f
	.zero		1


	//   ....[21]....
        /*09d4*/ 	.word	0x00008d40
        /*09d8*/ 	.word	0x00000008
        /*09dc*/ 	.word	0x00000000
        /*09e0*/ 	.short	0x0101
        /*09e2*/ 	.byte	0x3f
	.zero		1


	//   ....[22]....
        /*09e4*/ 	.word	0x000091a0
        /*09e8*/ 	.word	0x00000007
        /*09ec*/ 	.word	0x00000000
        /*09f0*/ 	.short	0x0101
        /*09f2*/ 	.byte	0x3f
	.zero		1


	//   ....[23]....
        /*09f4*/ 	.word	0x00009a00
        /*09f8*/ 	.word	0x00000007
        /*09fc*/ 	.word	0x00030c10
        /*0a00*/ 	.short	0x010a
        /*0a02*/ 	.byte	0x3f
	.zero		1


	//   ....[24]....
        /*0a04*/ 	.word	0x00009a80
        /*0a08*/ 	.word	0x00000007
        /*0a0c*/ 	.word	0x00030c10
        /*0a10*/ 	.short	0x010a
        /*0a12*/ 	.byte	0x3f
	.zero		1


	//   ....[25]....
        /*0a14*/ 	.word	0x00009e80
        /*0a18*/ 	.word	0x00000007
        /*0a1c*/ 	.word	0x00030c30
        /*0a20*/ 	.short	0x010a
        /*0a22*/ 	.byte	0x3f
	.zero		1


	//   ....[26]....
        /*0a24*/ 	.word	0x00009f10
        /*0a28*/ 	.word	0x00000007
        /*0a2c*/ 	.word	0x00030c30
        /*0a30*/ 	.short	0x010a
        /*0a32*/ 	.byte	0x3f
	.zero		1


	//   ....[27]....
        /*0a34*/ 	.word	0x0000d050
        /*0a38*/ 	.word	0x00000008
        /*0a3c*/ 	.word	0x00000000
        /*0a40*/ 	.short	0x0101
        /*0a42*/ 	.byte	0x3f
	.zero		1


	//   ....[28]....
        /*0a44*/ 	.word	0x0000d4c0
        /*0a48*/ 	.word	0x00000007
        /*0a4c*/ 	.word	0x00000000
        /*0a50*/ 	.short	0x0101
        /*0a52*/ 	.byte	0x3f
	.zero		1


	//   ....[29]....
        /*0a54*/ 	.word	0x00011440
        /*0a58*/ 	.word	0x0000000f
        /*0a5c*/ 	.word	0x00030c20
        /*0a60*/ 	.short	0x010a
        /*0a62*/ 	.byte	0x3f
	.zero		1


	//   ....[30]....
        /*0a64*/ 	.word	0x00011a30
        /*0a68*/ 	.word	0x0000000f
        /*0a6c*/ 	.word	0x00030c40
        /*0a70*/ 	.short	0x010a
        /*0a72*/ 	.byte	0x3f
	.zero		1


	//   ....[31]....
        /*0a74*/ 	.word	0x00011c90
        /*0a78*/ 	.word	0x0000000f
        /*0a7c*/ 	.word	0x00030c28
        /*0a80*/ 	.short	0x010a
        /*0a82*/ 	.byte	0x3f
	.zero		1


	//   ....[32]....
        /*0a84*/ 	.word	0x00011ef0
        /*0a88*/ 	.word	0x0000000f
        /*0a8c*/ 	.word	0x00030c48
        /*0a90*/ 	.short	0x010a
        /*0a92*/ 	.byte	0x3f
	.zero		1


	//   ....[33]....
        /*0a94*/ 	.word	0x000120f0
        /*0a98*/ 	.word	0x0000000f
        /*0a9c*/ 	.word	0x00030c20
        /*0aa0*/ 	.short	0x010a
        /*0aa2*/ 	.byte	0x3f
	.zero		1


	//   ....[34]....
        /*0aa4*/ 	.word	0x000123c0
        /*0aa8*/ 	.word	0x0000000f
        /*0aac*/ 	.word	0x00030c40
        /*0ab0*/ 	.short	0x010a
        /*0ab2*/ 	.byte	0x3f
	.zero		1


	//   ....[35]....
        /*0ab4*/ 	.word	0x000125f0
        /*0ab8*/ 	.word	0x0000000f
        /*0abc*/ 	.word	0x00030c28
        /*0ac0*/ 	.short	0x010a
        /*0ac2*/ 	.byte	0x3f
	.zero		1


	//   ....[36]....
        /*0ac4*/ 	.word	0x00012890
        /*0ac8*/ 	.word	0x00000003
        /*0acc*/ 	.word	0x00030c40
        /*0ad0*/ 	.short	0x010a
        /*0ad2*/ 	.byte	0x3f
	.zero		1


	//   ....[37]....
        /*0ad4*/ 	.word	0x00012c80
        /*0ad8*/ 	.word	0x00000007
        /*0adc*/ 	.word	0x00000000
        /*0ae0*/ 	.short	0x010a
        /*0ae2*/ 	.byte	0x3f
	.zero		1


	//   ....[38]....
        /*0ae4*/ 	.word	0x00012cd0
        /*0ae8*/ 	.word	0x00000003
        /*0aec*/ 	.word	0x00000000
        /*0af0*/ 	.short	0x010a
        /*0af2*/ 	.byte	0x3f
	.zero		1


	//   ....[39]....
        /*0af4*/ 	.word	0x00012d30
        /*0af8*/ 	.word	0x00000005
        /*0afc*/ 	.word	0x00000000
        /*0b00*/ 	.short	0x010a
        /*0b02*/ 	.byte	0x3f
	.zero		1


	//   ....[40]....
        /*0b04*/ 	.word	0x00012d60
        /*0b08*/ 	.word	0x00000003
        /*0b0c*/ 	.word	0x00000000
        /*0b10*/ 	.short	0x010a
        /*0b12*/ 	.byte	0x3f
	.zero		1


	//   ....[41]....
        /*0b14*/ 	.word	0x00012e40
        /*0b18*/ 	.word	0x00000010
        /*0b1c*/ 	.word	0x00030c00
        /*0b20*/ 	.short	0x010a
        /*0b22*/ 	.byte	0x3f
	.zero		1


	//   ....[42]....
        /*0b24*/ 	.word	0x00012e90
        /*0b28*/ 	.word	0x00000008
        /*0b2c*/ 	.word	0x00030c10
        /*0b30*/ 	.short	0x010a
        /*0b32*/ 	.byte	0x3f
	.zero		1


	//   ....[43]....
        /*0b34*/ 	.word	0x00012ee0
        /*0b38*/ 	.word	0x00000008
        /*0b3c*/ 	.word	0x00030c30
        /*0b40*/ 	.short	0x010a
        /*0b42*/ 	.byte	0x3f
	.zero		1


	//   ....[44]....
        /*0b44*/ 	.word	0x00012f30
        /*0b48*/ 	.word	0x00000007
        /*0b4c*/ 	.word	0x00030c10
        /*0b50*/ 	.short	0x010a
        /*0b52*/ 	.byte	0x3f
	.zero		1


	//   ....[45]....
        /*0b54*/ 	.word	0x00012f80
        /*0b58*/ 	.word	0x00000007
        /*0b5c*/ 	.word	0x00030c30
        /*0b60*/ 	.short	0x010a
        /*0b62*/ 	.byte	0x3f
	.zero		1


	//   ....[46]....
        /*0b64*/ 	.word	0x00012fd0
        /*0b68*/ 	.word	0x00000007
        /*0b6c*/ 	.word	0x00030c10
        /*0b70*/ 	.short	0x010a
        /*0b72*/ 	.byte	0x3f
	.zero		1


	//   ....[47]....
        /*0b74*/ 	.word	0x00013020
        /*0b78*/ 	.word	0x00000007
        /*0b7c*/ 	.word	0x00030c30
        /*0b80*/ 	.short	0x010a
        /*0b82*/ 	.byte	0x3f
	.zero		1


	//   ....[48]....
        /*0b84*/ 	.word	0x00013070
        /*0b88*/ 	.word	0x0000000f
        /*0b8c*/ 	.word	0x00030c20
        /*0b90*/ 	.short	0x010a
        /*0b92*/ 	.byte	0x3f
	.zero		1


	//   ....[49]....
        /*0b94*/ 	.word	0x000130c0
        /*0b98*/ 	.word	0x0000000f
        /*0b9c*/ 	.word	0x00030c40
        /*0ba0*/ 	.short	0x010a
        /*0ba2*/ 	.byte	0x3f
	.zero		1


	//   ....[50]....
        /*0ba4*/ 	.word	0x00013110
        /*0ba8*/ 	.word	0x0000000f
        /*0bac*/ 	.word	0x00030c28
        /*0bb0*/ 	.short	0x010a
        /*0bb2*/ 	.byte	0x3f
	.zero		1


	//   ....[51]....
        /*0bb4*/ 	.word	0x00013160
        /*0bb8*/ 	.word	0x0000000f
        /*0bbc*/ 	.word	0x00030c48
        /*0bc0*/ 	.short	0x010a
        /*0bc2*/ 	.byte	0x3f
	.zero		1


	//   ....[52]....
        /*0bc4*/ 	.word	0x000131c0
        /*0bc8*/ 	.word	0x0000000f
        /*0bcc*/ 	.word	0x00030c20
        /*0bd0*/ 	.short	0x010a
        /*0bd2*/ 	.byte	0x3f
	.zero		1


	//   ....[53]....
        /*0bd4*/ 	.word	0x00013210
        /*0bd8*/ 	.word	0x0000000f
        /*0bdc*/ 	.word	0x00030c40
        /*0be0*/ 	.short	0x010a
        /*0be2*/ 	.byte	0x3f
	.zero		1


	//   ....[54]....
        /*0be4*/ 	.word	0x00013260
        /*0be8*/ 	.word	0x0000000f
        /*0bec*/ 	.word	0x00030c28
        /*0bf0*/ 	.short	0x010a
        /*0bf2*/ 	.byte	0x3f
	.zero		1


	//   ....[55]....
        /*0bf4*/ 	.word	0x000132b0
        /*0bf8*/ 	.word	0x00000003
        /*0bfc*/ 	.word	0x00030c40
        /*0c00*/ 	.short	0x010a
        /*0c02*/ 	.byte	0x3f
	.zero		1


	//   ....[56]....
        /*0c04*/ 	.word	0x00013380
        /*0c08*/ 	.word	0x00000007
        /*0c0c*/ 	.word	0x00000000
        /*0c10*/ 	.short	0x010a
        /*0c12*/ 	.byte	0x3f
	.zero		1


	//   ....[57]....
        /*0c14*/ 	.word	0x000133d0
        /*0c18*/ 	.word	0x00000003
        /*0c1c*/ 	.word	0x00000000
        /*0c20*/ 	.short	0x010a
        /*0c22*/ 	.byte	0x3f
	.zero		1


	//   ....[58]....
        /*0c24*/ 	.word	0x00013420
        /*0c28*/ 	.word	0x00000005
        /*0c2c*/ 	.word	0x00000000
        /*0c30*/ 	.short	0x010a
        /*0c32*/ 	.byte	0x3f
	.zero		1


	//----- nvinfo : EIATTR_NUM_MBARRIERS
	.align		4
.L_1426:
        /*0c34*/ 	.byte	0x03, 0x38
        /*0c36*/ 	.short	0x0009


	//----- nvinfo : EIATTR_EXIT_INSTR_OFFSETS
	.align		4
        /*0c38*/ 	.byte	0x04, 0x1c
        /*0c3a*/ 	.short	(.L_1428 - .L_1427)


	//   ....[0]....
.L_1427:
        /*0c3c*/ 	.word	0x00012db0


	//----- nvinfo : EIATTR_MAX_THREADS
	.align		4
.L_1428:
        /*0c40*/ 	.byte	0x04, 0x05
        /*0c42*/ 	.short	(.L_1430 - .L_1429)
.L_1429:
        /*0c44*/ 	.word	0x00000180
        /*0c48*/ 	.word	0x00000001
        /*0c4c*/ 	.word	0x00000001


	//----- nvinfo : EIATTR_CRS_STACK_SIZE
	.align		4
.L_1430:
        /*0c50*/ 	.byte	0x04, 0x1e
        /*0c52*/ 	.short	(.L_1432 - .L_1431)
.L_1431:
        /*0c54*/ 	.word	0x00000000


	//----- nvinfo : EIATTR_CBANK_PARAM_SIZE
	.align		4
.L_1432:
        /*0c58*/ 	.byte	0x03, 0x19
        /*0c5a*/ 	.short	0x06f0


	//----- nvinfo : EIATTR_PARAM_CBANK
	.align		4
        /*0c5c*/ 	.byte	0x04, 0x0a
        /*0c5e*/ 	.short	(.L_1434 - .L_1433)
	.align		4
.L_1433:
        /*0c60*/ 	.word	index@(.nv.constant0._ZN7cutlass13device_kernelIN5flash11enable_sm90INS1_16FlashAttnBwdSm90INS1_25CollectiveMainloopBwdSm90ILi2ELi2ELi2EN4cute5tupleIJNS5_1CILi1EEES8_S8_EEENS6_IJNS7_ILi128EEESA_NS7_ILi64EEEEEENS_6half_tEfNS_4arch4Sm90ELb0ELb1ELb0ELb1ELb0ELb1ELb0ELb0ELi2ELi1ELi2ELi2ELb0EEENS1_21CollectiveEpilogueBwdISC_SD_SF_Li256ELb1ELb0ELi1EEENS1_19SingleTileSchedulerILb1ELb0ELb0ELi128EEEEEEEEEvNT_6ParamsE)
        /*0c64*/ 	.short	0x0210
        /*0c66*/ 	.short	0x06f0


	//----- nvinfo : EIATTR_SW_WAR
	.align		4
.L_1434:
        /*0c68*/ 	.byte	0x04, 0x36
        /*0c6a*/ 	.short	(.L_1436 - .L_1435)
.L_1435:
        /*0c6c*/ 	.word	0x00000008
.L_1436:


//--------------------- .nv.info._ZN7cutlass13device_kernelIN5flash11enable_sm90INS1_16FlashAttnBwdSm90INS1_25CollectiveMainloopBwdSm90ILi2ELi2ELi2EN4cute5tupleIJNS5_1CILi1EEES8_S8_EEENS6_IJNS7_ILi128EEESA_NS7_ILi64EEEEEENS_6half_tEfNS_4arch4Sm90ELb0ELb1ELb0ELb1ELb1ELb1ELb0ELb0ELi2ELi1ELi2ELi2ELb0EEENS1_21CollectiveEpilogueBwdISC_SD_SF_Li256ELb1ELb0ELi1EEENS1_19SingleTileSchedulerILb1ELb0ELb0ELi128EEEEEEEEEvNT_6ParamsE --------------------------
	.section	.nv.info._ZN7cutlass13device_kernelIN5flash11enable_sm90INS1_16FlashAttnBwdSm90INS1_25CollectiveMainloopBwdSm90ILi2ELi2ELi2EN4cute5tupleIJNS5_1CILi1EEES8_S8_EEENS6_IJNS7_ILi128EEESA_NS7_ILi64EEEEEENS_6half_tEfNS_4arch4Sm90ELb0ELb1ELb0ELb1ELb1ELb1ELb0ELb0ELi2ELi1ELi2ELi2ELb0EEENS1_21CollectiveEpilogueBwdISC_SD_SF_Li256ELb1ELb0ELi1EEENS1_19SingleTileSchedulerILb1ELb0ELb0ELi128EEEEEEEEEvNT_6ParamsE,"",@"SHT_CUDA_INFO"
	.sectionflags	@""
	.align	4


	//----- nvinfo : EIATTR_CUDA_API_VERSION
	.align		4
        /*0000*/ 	.byte	0x04, 0x37
        /*0002*/ 	.short	(.L_1438 - .L_1437)
.L_1437:
        /*0004*/ 	.word	0x00000082


	//----- nvinfo : EIATTR_KPARAM_INFO
	.align		4
.L_1438:
        /*0008*/ 	.byte	0x04, 0x17
        /*000a*/ 	.short	(.L_1440 - .L_1439)
.L_1439:
        /*000c*/ 	.word	0x00000000
        /*0010*/ 	.short	0x0000
        /*0012*/ 	.short	0x0070
        /*0014*/ 	.byte	0x00, 0xf0, 0x01, 0x1a


	//----- nvinfo : EIATTR_SPARSE_MMA_MASK
	.align		4
.L_1440:
        /*0018*/ 	.byte	0x03, 0x50
        /*001a*/ 	.short	0x0000


	//----- nvinfo : EIATTR_MAXREG_COUNT
	.align		4
        /*001c*/ 	.byte	0x03, 0x1b
        /*001e*/ 	.short	0x00a8


	//----- nvinfo : EIATTR_NUM_BARRIERS
	.align		4
        /*0020*/ 	.byte	0x02, 0x4c
        /*0022*/ 	.byte	0x10
	.zero		1


	//----- nvinfo : EIATTR_EXTERNS
	.align		4
        /*0024*/ 	.byte	0x04, 0x0f
        /*0026*/ 	.short	(.L_1442 - .L_1441)


	//   ....[0]....
	.align		4
.L_1441:
        /*0028*/ 	.word	index@(__assertfail)


	//----- nvinfo : EIATTR_ANNOTATIONS
	.align		4
.L_1442:
        /*002c*/ 	.byte	0x04, 0x55
        /*002e*/ 	.short	(.L_1444 - .L_1443)


	//   ....[0]....
.L_1443:
        /* <DEDUP_REMOVED lines=31> */


	//----- nvinfo : EIATTR_MERCURY_ISA_VERSION
	.align		4
.L_1444:
        /*0210*/ 	.byte	0x03, 0x5f
        /*0212*/ 	.short	0x0101


	//----- nvinfo : EIATTR_INT_WARP_WIDE_INSTR_OFFSETS
	.align		4
        /*0214*/ 	.byte	0x04, 0x31
        /*0216*/ 	.short	(.L_1446 - .L_1445)


	//   ....[0]....
.L_1445:
        /*0218*/ 	.word	0x00000190


	//   ....[1]....
        /*021c*/ 	.word	0x000001c0


	//   ....[2]....
        /*0220*/ 	.word	0x000105a0


	//   ....[3]....
        /*0224*/ 	.word	0x00010bf0


	//   ....[4]....
        /*0228*/ 	.word	0x000110a0


	//   ....[5]....
        /*022c*/ 	.word	0x00011360


	//   ....[6]....
        /*0230*/ 	.word	0x000115c0


	//   ....[7]....
        /*0234*/ 	.word	0x00011750


	//----- nvinfo : EIATTR_COOP_GROUP_MASK_REGIDS
	.align		4
.L_1446:
        /*0238*/ 	.byte	0x04, 0x29
        /*023a*/ 	.short	(.L_1448 - .L_1447)


	//   ....[0]....
.L_1447:
        /*023c*/ 	.word	0xffffffff


	//   ....[1]....
        /*0240*/ 	.word	0xffffffff


	//   ....[2]....
        /*0244*/ 	.word	0xffffffff


	//   ....[3]....
        /*0248*/ 	.word	0xffffffff


	//   ....[4]....
        /*024c*/ 	.word	0xffffffff


	//   ....[5]....
        /*0250*/ 	.word	0xffffffff


	//   ....[6]....
        /*0254*/ 	.word	0xffffffff


	//   ....[7]....
        /*0258*/ 	.word	0xffffffff


	//   ....[8]....
        /*025c*/ 	.word	0xffffffff


	//   ....[9]....
        /*0260*/ 	.word	0xffffffff


	//   ....[10]....
        /*0264*/ 	.word	0xffffffff


	//   ....[11]....
        /*0268*/ 	.word	0xffffffff


	//   ....[12]....
        /*026c*/ 	.word	0xffffffff


	//   ....[13]....
        /*0270*/ 	.word	0xffffffff


	//   ....[14]....
        /*0274*/ 	.word	0xffffffff


	//   ....[15]....
        /*0278*/ 	.word	0xffffffff


	//   ....[16]....
        /*027c*/ 	.word	0xffffffff


	//   ....[17]....
        /*0280*/ 	.word	0xffffffff


	//   ....[18]....
        /*0284*/ 	.word	0xffffffff


	//   ....[19]....
        /*0288*/ 	.word	0xffffffff


	//   ....[20]....
        /*028c*/ 	.word	0xffffffff


	//   ....[21]....
        /*0290*/ 	.word	0xffffffff


	//   ....[22]....
        /*0294*/ 	.word	0xffffffff


	//   ....[23]....
        /*0298*/ 	.word	0xffffffff


	//   ....[24]....
        /*029c*/ 	.word	0xffffffff


	//   ....[25]....
        /*02a0*/ 	.word	0xffffffff


	//   ....[26]....
        /*02a4*/ 	.word	0xffffffff


	//   ....[27]....
        /*02a8*/ 	.word	0xffffffff


	//   ....[28]....
        /*02ac*/ 	.word	0xffffffff


	//   ....[29]....
        /*02b0*/ 	.word	0xffffffff


	//   ....[30]....
        /*02b4*/ 	.word	0xffffffff


	//   ....[31]....
        /*02b8*/ 	.word	0xffffffff


	//   ....[32]....
        /*02bc*/ 	.word	0xffffffff


	//   ....[33]....
        /*02c0*/ 	.word	0xffffffff


	//   ....[34]....
        /*02c4*/ 	.word	0xffffffff


	//   ....[35]....
        /*02c8*/ 	.word	0xffffffff


	//   ....[36]....
        /*02cc*/ 	.word	0xffffffff


	//   ....[37]....
        /*02d0*/ 	.word	0xffffffff


	//   ....[38]....
        /*02d4*/ 	.word	0xffffffff


	//   ....[39]....
        /*02d8*/ 	.word	0xffffffff


	//   ....[40]....
        /*02dc*/ 	.word	0xffffffff


	//   ....[41]....
        /*02e0*/ 	.word	0xffffffff


	//   ....[42]....
        /*02e4*/ 	.word	0xffffffff


	//   ....[43]....
        /*02e8*/ 	.word	0xffffffff


	//   ....[44]....
        /*02ec*/ 	.word	0xffffffff


	//   ....[45]....
        /*02f0*/ 	.word	0xffffffff


	//   ....[46]....
        /*02f4*/ 	.word	0xffffffff


	//   ....[47]....
        /*02f8*/ 	.word	0xffffffff


	//   ....[48]....
        /*02fc*/ 	.word	0xffffffff


	//   ....[49]....
        /*0300*/ 	.word	0xffffffff


	//   ....[50]....
        /*0304*/ 	.word	0xffffffff


	//   ....[51]....
        /*0308*/ 	.word	0xffffffff


	//   ....[52]....
        /*030c*/ 	.word	0xffffffff


	//   ....[53]....
        /*0310*/ 	.word	0xffffffff


	//   ....[54]....
        /*0314*/ 	.word	0xffffffff


	//   ....[55]....
        /*0318*/ 	.word	0xffffffff


	//   ....[56]....
        /*031c*/ 	.word	0xffffffff


	//   ....[57]....
        /*0320*/ 	.word	0xffffffff


	//   ....[58]....
        /*0324*/ 	.word	0xffffffff


	//   ....[59]....
        /*0328*/ 	.word	0xffffffff


	//   ....[60]....
        /*032c*/ 	.word	0xffffffff


	//   ....[61]....
        /*0330*/ 	.word	0xffffffff


	//   ....[62]....
        /*0334*/ 	.word	0xffffffff


	//   ....[63]....
        /*0338*/ 	.word	0xffffffff


	//   ....[64]....
        /*033c*/ 	.word	0xffffffff


	//   ....[65]....
        /*0340*/ 	.word	0xffffffff


	//   ....[66]....
        /*0344*/ 	.word	0xffffffff


	//   ....[67]....
        /*0348*/ 	.word	0xffffffff


	//   ....[68]....
        /*034c*/ 	.word	0xffffffff


	//   ....[69]....
        /*0350*/ 	.word	0xffffffff


	//   ....[70]....
        /*0354*/ 	.word	0xffffffff


	//   ....[71]....
        /*0358*/ 	.word	0xffffffff


	//   ....[72]....
        /*035c*/ 	.word	0xffffffff


	//   ....[73]....
        /*0360*/ 	.word	0xffffffff


	//   ....[74]....
        /*0364*/ 	.word	0xffffffff


	//   ....[75]....
        /*0368*/ 	.word	0xffffffff


	//   ....[76]....
        /*036c*/ 	.word	0xffffffff


	//   ....[77]....
        /*0370*/ 	.word	0xffffffff


	//   ....[78]....
        /*0374*/ 	.word	0xffffffff


	//   ....[79]....
        /*0378*/ 	.word	0xffffffff


	//   ....[80]....
        /*037c*/ 	.word	0xffffffff


	//   ....[81]....
        /*0380*/ 	.word	0xffffffff


	//   ....[82]....
        /*0384*/ 	.word	0xffffffff


	//   ....[83]....
        /*0388*/ 	.word	0xffffffff


	//   ....[84]....
        /*038c*/ 	.word	0xffffffff


	//   ....[85]....
        /*0390*/ 	.word	0xffffffff


	//   ....[86]....
        /*0394*/ 	.word	0xffffffff


	//   ....[87]....
        /*0398*/ 	.word	0xffffffff


	//   ....[88]....
        /*039c*/ 	.word	0xffffffff


	//   ....[89]....
        /*03a0*/ 	.word	0xffffffff


	//   ....[90]....
        /*03a4*/ 	.word	0xffffffff


	//   ....[91]....
        /*03a8*/ 	.word	0xffffffff


	//   ....[92]....
        /*03ac*/ 	.word	0xffffffff


	//   ....[93]....
        /*03b0*/ 	.word	0xffffffff


	//   ....[94]....
        /*03b4*/ 	.word	0xffffffff


	//   ....[95]....
        /*03b8*/ 	.word	0xffffffff


	//   ....[96]....
        /*03bc*/ 	.word	0xffffffff


	//   ....[97]....
        /*03c0*/ 	.word	0xffffffff


	//   ....[98]....
        /*03c4*/ 	.word	0xffffffff


	//   ....[99]....
        /*03c8*/ 	.word	0xffffffff


	//   ....[100]....
        /*03cc*/ 	.word	0xffffffff


	//   ....[101]....
        /*03d0*/ 	.word	0xffffffff


	//   ....[102]....
        /*03d4*/ 	.word	0xffffffff


	//   ....[103]....
        /*03d8*/ 	.word	0xffffffff


	//   ....[104]....
        /*03dc*/ 	.word	0xffffffff


	//   ....[105]....
        /*03e0*/ 	.word	0xffffffff


	//   ....[106]....
        /*03e4*/ 	.word	0xffffffff


	//   ....[107]....
        /*03e8*/ 	.word	0xffffffff


	//   ....[108]....
        /*03ec*/ 	.word	0xffffffff


	//   ....[109]....
        /*03f0*/ 	.word	0xffffffff


	//   ....[110]....
        /*03f4*/ 	.word	0xffffffff


	//   ....[111]....
        /*03f8*/ 	.word	0xffffffff


	//   ....[112]....
        /*03fc*/ 	.word	0xffffffff


	//   ....[113]....
        /*0400*/ 	.word	0xffffffff


	//   ....[114]....
        /*0404*/ 	.word	0xffffffff


	//   ....[115]....
        /*0408*/ 	.word	0xffffffff


	//   ....[116]....
        /*040c*/ 	.word	0xffffffff


	//   ....[117]....
        /*0410*/ 	.word	0xffffffff


	//   ....[118]....
        /*0414*/ 	.word	0xffffffff


	//   ....[119]....
        /*0418*/ 	.word	0xffffffff


	//   ....[120]....
        /*041c*/ 	.word	0xffffffff


	//   ....[121]....
        /*0420*/ 	.word	0xffffffff


	//   ....[122]....
        /*0424*/ 	.word	0xffffffff


	//   ....[123]....
        /*0428*/ 	.word	0xffffffff


	//   ....[124]....
        /*042c*/ 	.word	0xffffffff


	//   ....[125]....
        /*0430*/ 	.word	0xffffffff


	//   ....[126]....
        /*0434*/ 	.word	0xffffffff


	//   ....[127]....
        /*0438*/ 	.word	0xffffffff


	//   ....[128]....
        /*043c*/ 	.word	0xffffffff


	//   ....[129]....
        /*0440*/ 	.word	0xffffffff


	//   ....[130]....
        /*0444*/ 	.word	0xffffffff


	//   ....[131]....
        /*0448*/ 	.word	0xffffffff


	//   ....[132]....
        /*044c*/ 	.word	0xffffffff


	//   ....[133]....
        /*0450*/ 	.word	0xffffffff


	//   ....[134]....
        /*0454*/ 	.word	0xffffffff


	//   ....[135]....
        /*0458*/ 	.word	0xffffffff


	//   ....[136]....
        /*045c*/ 	.word	0xffffffff


	//   ....[137]....
        /*0460*/ 	.word	0xffffffff


	//   ....[138]....
        /*0464*/ 	.word	0xffffffff


	//   ....[139]....
        /*0468*/ 	.word	0xffffffff


	//   ....[140]....
        /*046c*/ 	.word	0xffffffff


	//   ....[141]....
        /*0470*/ 	.word	0xffffffff


	//   ....[142]....
        /*0474*/ 	.word	0xffffffff


	//   ....[143]....
        /*0478*/ 	.word	0xffffffff


	//   ....[144]....
        /*047c*/ 	.word	0xffffffff


	//   ....[145]....
        /*0480*/ 	.word	0xffffffff


	//   ....[146]....
        /*0484*/ 	.word	0xffffffff


	//   ....[147]....
        /*0488*/ 	.word	0xffffffff


	//   ....[148]....
        /*048c*/ 	.word	0xffffffff


	//   ....[149]....
        /*0490*/ 	.word	0xffffffff


	//   ....[150]....
        /*0494*/ 	.word	0xffffffff


	//   ....[151]....
        /*0498*/ 	.word	0xffffffff


	//   ....[152]....
        /*049c*/ 	.word	0xffffffff


	//   ....[153]....
        /*04a0*/ 	.word	0xffffffff


	//   ....[154]....
        /*04a4*/ 	.word	0xffffffff


	//   ....[155]....
        /*04a8*/ 	.word	0xffffffff


	//   ....[156]....
        /*04ac*/ 	.word	0xffffffff


	//   ....[157]....
        /*04b0*/ 	.word	0xffffffff


	//   ....[158]....
        /*04b4*/ 	.word	0xffffffff


	//   ....[159]....
        /*04b8*/ 	.word	0xffffffff


	//   ....[160]....
        /*04bc*/ 	.word	0xffffffff


	//   ....[161]....
        /*04c0*/ 	.word	0xffffffff


	//   ....[162]....
        /*04c4*/ 	.word	0xffffffff


	//   ....[163]....
        /*04c8*/ 	.word	0xffffffff


	//   ....[164]....
        /*04cc*/ 	.word	0xffffffff


	//   ....[165]....
        /*04d0*/ 	.word	0xffffffff


	//   ....[166]....
        /*04d4*/ 	.word	0xffffffff


	//   ....[167]....
        /*04d8*/ 	.word	0xffffffff


	//   ....[168]....
        /*04dc*/ 	.word	0xffffffff


	//   ....[169]....
        /*04e0*/ 	.word	0xffffffff


	//   ....[170]....
        /*04e4*/ 	.word	0xffffffff


	//   ....[171]....
        /*04e8*/ 	.word	0xffffffff


	//   ....[172]....
        /*04ec*/ 	.word	0xffffffff


	//   ....[173]....
        /*04f0*/ 	.word	0xffffffff


	//   ....[174]....
        /*04f4*/ 	.word	0xffffffff


	//   ....[175]....
        /*04f8*/ 	.word	0xffffffff


	//   ....[176]....
        /*04fc*/ 	.word	0xffffffff


	//   ....[177]....
        /*0500*/ 	.word	0xffffffff


	//   ....[178]....
        /*0504*/ 	.word	0xffffffff


	//   ....[179]....
        /*0508*/ 	.word	0xffffffff


	//   ....[180]....
        /*050c*/ 	.word	0xffffffff


	//   ....[181]....
        /*0510*/ 	.word	0xffffffff


	//   ....[182]....
        /*0514*/ 	.word	0xffffffff


	//   ....[183]....
        /*0518*/ 	.word	0xffffffff


	//   ....[184]....
        /*051c*/ 	.word	0xffffffff


	//   ....[185]....
        /*0520*/ 	.word	0xffffffff


	//   ....[186]....
        /*0524*/ 	.word	0xffffffff


	//   ....[187]....
        /*0528*/ 	.word	0xffffffff


	//   ....[188]....
        /*052c*/ 	.word	0xffffffff


	//   ....[189]....
        /*0530*/ 	.word	0xffffffff


	//   ....[190]....
        /*0534*/ 	.word	0xffffffff


	//   ....[191]....
        /*0538*/ 	.word	0xffffffff


	//   ....[192]....
        /*053c*/ 	.word	0xffffffff


	//   ....[193]....
        /*0540*/ 	.word	0xffffffff


	//   ....[194]....
        /*0544*/ 	.word	0xffffffff


	//   ....[195]....
        /*0548*/ 	.word	0xffffffff


	//   ....[196]....
        /*054c*/ 	.word	0xffffffff


	//   ....[197]....
        /*0550*/ 	.word	0xffffffff


	//   ....[198]....
        /*0554*/ 	.word	0xffffffff


	//   ....[199]....
        /*0558*/ 	.word	0xffffffff


	//   ....[200]....
        /*055c*/ 	.word	0xffffffff


	//   ....[201]....
        /*0560*/ 	.word	0xffffffff


	//   ....[202]....
        /*0564*/ 	.word	0xffffffff


	//   ....[203]....
        /*0568*/ 	.word	0xffffffff


	//   ....[204]....
        /*056c*/ 	.word	0xffffffff


	//   ....[205]....
        /*0570*/ 	.word	0xffffffff


	//   ....[206]....
        /*0574*/ 	.word	0xffffffff


	//   ....[207]....
        /*0578*/ 	.word	0xffffffff


	//   ....[208]....
        /*057c*/ 	.word	0x0500000f


	//   ....[209]....
        /*0580*/ 	.word	0x0500000f


	//   ....[210]....
        /*0584*/ 	.word	0x0500000f


	//   ....[211]....
        /*0588*/ 	.word	0x0500000f


	//----- nvinfo : EIATTR_COOP_GROUP_INSTR_OFFSETS
	.align		4
.L_1448:
        /*058c*/ 	.byte	0x04, 0x28
        /*058e*/ 	.short	(.L_1450 - .L_1449)


	//   ....[0]....
.L_1449:
        /*0590*/ 	.word	0x00000070


	//   ....[1]....
        /*0594*/ 	.word	0x000001a0


	//   ....[2]....
        /*0598*/ 	.word	0x000001f0


	//   ....[3]....
        /*059c*/ 	.word	0x000003e0


	//   ....[4]....
        /*05a0*/ 	.word	0x00000620


	//   ....[5]....
        /*05a4*/ 	.word	0x00001410


	//   ....[6]....
        /*05a8*/ 	.word	0x00002440


	//   ....[7]....
        /*05ac*/ 	.word	0x00002500


	//   ....[8]....
        /*05b0*/ 	.word	0x00002530


	//   ....[9]....
        /*05b4*/ 	.word	0x00002660


	//   ....[10]....
        /*05b8*/ 	.word	0x000026b0


	//   ....[11]....
        /*05bc*/ 	.word	0x00002980


	//   ....[12]....
        /*05c0*/ 	.word	0x000029f0


	//   ....[13]....
        /*05c4*/ 	.word	0x00002a40


	//   ....[14]....
        /*05c8*/ 	.word	0x00002d30


	//   ....[15]....
        /*05cc*/ 	.word	0x00002db0


	//   ....[16]....
        /*05d0*/ 	.word	0x00002f40


	//   ....[17]....
        /*05d4*/ 	.word	0x000030d0


	//   ....[18]....
        /*05d8*/ 	.word	0x00003100


	//   ....[19]....
        /*05dc*/ 	.word	0x00003140


	//   ....[20]....
        /*05e0*/ 	.word	0x00003290


	//   ....[21]....
        /*05e4*/ 	.word	0x000032f0


	//   ....[22]....
        /*05e8*/ 	.word	0x000034c0


	//   ....[23]....
        /*05ec*/ 	.word	0x00003560


	//   ....[24]....
        /*05f0*/ 	.word	0x000035f0


	//   ....[25]....
        /*05f4*/ 	.word	0x000036c0


	//   ....[26]....
        /*05f8*/ 	.word	0x00003700


	//   ....[27]....
        /*05fc*/ 	.word	0x00003740


	//   ....[28]....
        /*0600*/ 	.word	0x00003780


	//   ....[29]....
        /*0604*/ 	.word	0x000037b0


	//   ....[30]....
        /*0608*/ 	.word	0x00003830


	//   ....[31]....
        /*060c*/ 	.word	0x00003890


	//   ....[32]....
        /*0610*/ 	.word	0x000038e0


	//   ....[33]....
        /*0614*/ 	.word	0x000038f0


	//   ....[34]....
        /*0618*/ 	.word	0x00003950


	//   ....[35]....
        /*061c*/ 	.word	0x000039e0


	//   ....[36]....
        /*0620*/ 	.word	0x00003ab0


	//   ....[37]....
        /*0624*/ 	.word	0x00003b90


	//   ....[38]....
        /*0628*/ 	.word	0x00003c00


	//   ....[39]....
        /*062c*/ 	.word	0x00003c30


	//   ....[40]....
        /*0630*/ 	.word	0x00003c50


	//   ....[41]....
        /*0634*/ 	.word	0x00003c60


	//   ....[42]....
        /*0638*/ 	.word	0x00003c80


	//   ....[43]....
        /*063c*/ 	.word	0x00003c90


	//   ....[44]....
        /*0640*/ 	.word	0x00003cb0


	//   ....[45]....
        /*0644*/ 	.word	0x00003d30


	//   ....[46]....
        /*0648*/ 	.word	0x00003dc0


	//   ....[47]....
        /*064c*/ 	.word	0x00003e00


	//   ....[48]....
        /*0650*/ 	.word	0x00003e40


	//   ....[49]....
        /*0654*/ 	.word	0x00003e80


	//   ....[50]....
        /*0658*/ 	.word	0x00003ef0


	//   ....[51]....
        /*065c*/ 	.word	0x00003f10


	//   ....[52]....
        /*0660*/ 	.word	0x00003f70


	//   ....[53]....
        /*0664*/ 	.word	0x00003ff0


	//   ....[54]....
        /*0668*/ 	.word	0x00004030


	//   ....[55]....
        /*066c*/ 	.word	0x00004070


	//   ....[56]....
        /*0670*/ 	.word	0x000040b0


	//   ....[57]....
        /*0674*/ 	.word	0x000040f0


	//   ....[58]....
        /*0678*/ 	.word	0x00004130


	//   ....[59]....
        /*067c*/ 	.word	0x00004170


	//   ....[60]....
        /*0680*/ 	.word	0x000041b0


	//   ....[61]....
        /*0684*/ 	.word	0x000041f0


	//   ....[62]....
        /*0688*/ 	.word	0x00004230


	//   ....[63]....
        /*068c*/ 	.word	0x00004270


	//   ....[64]....
        /*0690*/ 	.word	0x000042b0


	//   ....[65]....
        /*0694*/ 	.word	0x000042f0


	//   ....[66]....
        /*0698*/ 	.word	0x00004330


	//   ....[67]....
        /*069c*/ 	.word	0x00004370


	//   ....[68]....
        /*06a0*/ 	.word	0x000043b0


	//   ....[69]....
        /*06a4*/ 	.word	0x000043f0


	//   ....[70]....
        /*06a8*/ 	.word	0x00006610


	//   ....[71]....
        /*06ac*/ 	.word	0x00006670


	//   ....[72]....
        /*06b0*/ 	.word	0x000066b0


	//   ....[73]....
        /*06b4*/ 	.word	0x000066e0


	//   ....[74]....
        /*06b8*/ 	.word	0x00006710


	//   ....[75]....
        /*06bc*/ 	.word	0x00006740


	//   ....[76]....
        /*06c0*/ 	.word	0x00006a20


	//   ....[77]....
        /*06c4*/ 	.word	0x00006a30


	//   ....[78]....
        /*06c8*/ 	.word	0x00006a60


	//   ....[79]....
        /*06cc*/ 	.word	0x00006a90


	//   ....[80]....
        /*06d0*/ 	.word	0x00006ad0


	//   ....[81]....
        /*06d4*/ 	.word	0x00006bc0


	//   ....[82]....
        /*06d8*/ 	.word	0x00006ca0


	//   ....[83]....
        /*06dc*/ 	.word	0x00006ce0


	//   ....[84]....
        /*06e0*/ 	.word	0x00006d20


	//   ....[85]....
        /*06e4*/ 	.word	0x00006d50


	//   ....[86]....
        /*06e8*/ 	.word	0x00006d90


	//   ....[87]....
        /*06ec*/ 	.word	0x00006dc0


	//   ....[88]....
        /*06f0*/ 	.word	0x00006de0


	//   ....[89]....
        /*06f4*/ 	.word	0x00006e50


	//   ....[90]....
        /*06f8*/ 	.word	0x00006e90


	//   ....[91]....
        /*06fc*/ 	.word	0x00006ed0


	//   ....[92]....
        /*0700*/ 	.word	0x00006f10


	//   ....[93]....
        /*0704*/ 	.word	0x00006f50


	//   ....[94]....
        /*0708*/ 	.word	0x00006fc0


	//   ....[95]....
        /*070c*/ 	.word	0x00007000


	//   ....[96]....
        /*0710*/ 	.word	0x00007060


	//   ....[97]....
        /*0714*/ 	.word	0x000070b0


	//   ....[98]....
        /*0718*/ 	.word	0x000070f0


	//   ....[99]....
        /*071c*/ 	.word	0x000071c0


	//   ....[100]....
        /*0720*/ 	.word	0x00007200


	//   ....[101]....
        /*0724*/ 	.word	0x00007270


	//   ....[102]....
        /*0728*/ 	.word	0x00007690


	//   ....[103]....
        /*072c*/ 	.word	0x000076a0


	//   ....[104]....
        /*0730*/ 	.word	0x000076b0


	//   ....[105]....
        /*0734*/ 	.word	0x000076c0


	//   ....[106]....
        /*0738*/ 	.word	0x000076d0


	//   ....[107]....
        /*073c*/ 	.word	0x000076e0


	//   ....[108]....
        /*0740*/ 	.word	0x00007710


	//   ....[109]....
        /*0744*/ 	.word	0x00007740


	//   ....[110]....
        /*0748*/ 	.word	0x00007780


	//   ....[111]....
        /*074c*/ 	.word	0x000077a0


	//   ....[112]....
        /*0750*/ 	.word	0x000077e0


	//   ....[113]....
        /*0754*/ 	.word	0x00007820


	//   ....[114]....
        /*0758*/ 	.word	0x00007860


	//   ....[115]....
        /*075c*/ 	.word	0x00007870


	//   ....[116]....
        /*0760*/ 	.word	0x000078a0


	//   ....[117]....
        /*0764*/ 	.word	0x000078e0


	//   ....[118]....
        /*0768*/ 	.word	0x00007910


	//   ....[119]....
        /*076c*/ 	.word	0x00007940


	//   ....[120]....
        /*0770*/ 	.word	0x00007990


	//   ....[121]....
        /*0774*/ 	.word	0x000079d0


	//   ....[122]....
        /*0778*/ 	.word	0x000079f0


	//   ....[123]....
        /*077c*/ 	.word	0x00007a30


	//   ....[124]....
        /*0780*/ 	.word	0x00007a70


	//   ....[125]....
        /*0784*/ 	.word	0x00007ab0


	//   ....[126]....
        /*0788*/ 	.word	0x00007ac0


	//   ....[127]....
        /*078c*/ 	.word	0x00007af0


	//   ....[128]....
        /*0790*/ 	.word	0x00007b00


	//   ....[129]....
        /*0794*/ 	.word	0x00007b10


	//   ....[130]....
        /*0798*/ 	.word	0x00007b20


	//   ....[131]....
        /*079c*/ 	.word	0x00007b30


	//   ....[132]....
        /*07a0*/ 	.word	0x00007b70


	//   ....[133]....
        /*07a4*/ 	.word	0x00007bb0


	//   ....[134]....
        /*07a8*/ 	.word	0x0000a040


	//   ....[135]....
        /*07ac*/ 	.word	0x0000a180


	//   ....[136]....
        /*07b0*/ 	.word	0x0000a1b0


	//   ....[137]....
        /*07b4*/ 	.word	0x0000a260


	//   ....[138]....
        /*07b8*/ 	.word	0x0000a2e0


	//   ....[139]....
        /*07bc*/ 	.word	0x0000a3c0


	//   ....[140]....
        /*07c0*/ 	.word	0x0000a400


	//   ....[141]....
        /*07c4*/ 	.word	0x0000a4f0


	//   ....[142]....
        /*07c8*/ 	.word	0x0000a530


	//   ....[143]....
        /*07cc*/ 	.word	0x0000a570


	//   ....[144]....
        /*07d0*/ 	.word	0x0000a620


	//   ....[145]....
        /*07d4*/ 	.word	0x0000a710


	//   ....[146]....
        /*07d8*/ 	.word	0x0000a770


	//   ....[147]....
        /*07dc*/ 	.word	0x0000a810


	//   ....[148]....
        /*07e0*/ 	.word	0x0000a850


	//   ....[149]....
        /*07e4*/ 	.word	0x0000a880


	//   ....[150]....
        /*07e8*/ 	.word	0x0000a9a0


	//   ....[151]....
        /*07ec*/ 	.word	0x0000a9e0


	//   ....[152]....
        /*07f0*/ 	.word	0x0000ab40


	//   ....[153]....
        /*07f4*/ 	.word	0x0000ac40


	//   ....[154]....
        /*07f8*/ 	.word	0x0000ac80


	//   ....[155]....
        /*07fc*/ 	.word	0x0000b1d0


	//   ....[156]....
        /*0800*/ 	.word	0x0000b2d0


	//   ....[157]....
        /*0804*/ 	.word	0x0000b300


	//   ....[158]....
        /*0808*/ 	.word	0x0000b340


	//   ....[159]....
        /*080c*/ 	.word	0x0000b3c0


	//   ....[160]....
        /*0810*/ 	.word	0x0000b400


	//   ....[161]....
        /*0814*/ 	.word	0x0000b490


	//   ....[162]....
        /*0818*/ 	.word	0x0000b4d0


	//   ....[163]....
        /*081c*/ 	.word	0x0000b6d0


	//   ....[164]....
        /*0820*/ 	.word	0x0000b710


	//   ....[165]....
        /*0824*/ 	.word	0x0000b760


	//   ....[166]....
        /*0828*/ 	.word	0x0000b910


	//   ....[167]....
        /*082c*/ 	.word	0x0000b920


	//   ....[168]....
        /*0830*/ 	.word	0x0000b930


	//   ....[169]....
        /*0834*/ 	.word	0x0000b940


	//   ....[170]....
        /*0838*/ 	.word	0x0000b950


	//   ....[171]....
        /*083c*/ 	.word	0x0000b960


	//   ....[172]....
        /*0840*/ 	.word	0x0000b990


	//   ....[173]....
        /*0844*/ 	.word	0x0000b9c0


	//   ....[174]....
        /*0848*/ 	.word	0x0000ba00


	//   ....[175]....
        /*084c*/ 	.word	0x0000ba30


	//   ....[176]....
        /*0850*/ 	.word	0x0000ba70


	//   ....[177]....
        /*0854*/ 	.word	0x0000baa0


	//   ....[178]....
        /*0858*/ 	.word	0x0000bae0


	//   ....[179]....
        /*085c*/ 	.word	0x0000baf0


	//   ....[180]....
        /*0860*/ 	.word	0x0000bb10


	//   ....[181]....
        /*0864*/ 	.word	0x0000bb50


	//   ....[182]....
        /*0868*/ 	.word	0x0000bb90


	//   ....[183]....
        /*086c*/ 	.word	0x0000bc30


	//   ....[184]....
        /*0870*/ 	.word	0x0000bc70


	//   ....[185]....
        /*0874*/ 	.word	0x0000bcb0


	//   ....[186]....
        /*0878*/ 	.word	0x0000bce0


	//   ....[187]....
        /*087c*/ 	.word	0x0000bd20


	//   ....[188]....
        /*0880*/ 	.word	0x0000bd30


	//   ....[189]....
        /*0884*/ 	.word	0x0000bd40


	//   ....[190]....
        /*0888*/ 	.word	0x0000bd70


	//   ....[191]....
        /*088c*/ 	.word	0x0000bdb0


	//   ....[192]....
        /*0890*/ 	.word	0x0000bde0


	//   ....[193]....
        /*0894*/ 	.word	0x0000be00


	//   ....[194]....
        /*0898*/ 	.word	0x0000be20


	//   ....[195]....
        /*089c*/ 	.word	0x0000be30


	//   ....[196]....
        /*08a0*/ 	.word	0x0000be40


	//   ....[197]....
        /*08a4*/ 	.word	0x0000be50


	//   ....[198]....
        /*08a8*/ 	.word	0x0000f6c0


	//   ....[199]....
        /*08ac*/ 	.word	0x000101a0


	//   ....[200]....
        /*08b0*/ 	.word	0x000104d0


	//   ....[201]....
        /*08b4*/ 	.word	0x00010850


	//   ....[202]....
        /*08b8*/ 	.word	0x00010b20


	//   ....[203]....
        /*08bc*/ 	.word	0x00010d60


	//   ....[204]....
        /*08c0*/ 	.word	0x00010fd0


	//   ....[205]....
        /*08c4*/ 	.word	0x000112a0


	//   ....[206]....
        /*08c8*/ 	.word	0x000114c0


	//   ....[207]....
        /*08cc*/ 	.word	0x00011650


	//   ....[208]....
        /*08d0*/ 	.word	0x00013d20


	//   ....[209]....
        /*08d4*/ 	.word	0x00013fb0


	//   ....[210]....
        /*08d8*/ 	.word	0x00014020


	//   ....[211]....
        /*08dc*/ 	.word	0x00014090


	//----- nvinfo : EIATTR_REG_RECONFIG
	.align		4
.L_1450:
        /*08e0*/ 	.byte	0x01, 0x54
	.zero		2


	//----- nvinfo : EIATTR_SYSCALL_OFFSETS
	.align		4
        /*08e4*/ 	.byte	0x04, 0x46
        /*08e6*/ 	.short	(.L_1452 - .L_1451)


	//   ....[0]....
.L_1451:
        /*08e8*/ 	.word	0x00001070


	//   ....[1]....
        /*08ec*/ 	.word	0x00001160


	//   ....[2]....
        /*08f0*/ 	.word	0x000012c0


	//   ....[3]....
        /*08f4*/ 	.word	0x000013b0


	//----- nvinfo : EIATTR_MBARRIER_INSTR_OFFSETS
	.align		4
.L_1452:
        /*08f8*/ 	.byte	0x04, 0x39
        /*08fa*/ 	.short	(.L_1454 - .L_1453)


	//   ....[0]....
.L_1453:
        /*08fc*/ 	.word	0x00000290
        /*0900*/ 	.word	0x000000ff
        /*0904*/ 	.word	0x00030c00
        /*0908*/ 	.short	0x0100
        /*090a*/ 	.byte	0x06
	.zero		1


	//   ....[1]....
        /*090c*/ 	.word	0x00000390
        /*0910*/ 	.word	0x000000ff
        /*0914*/ 	.word	0x00030c10
        /*0918*/ 	.short	0x0100
        /*091a*/ 	.byte	0x08
	.zero		1


	//   ....[2]....
        /*091c*/ 	.word	0x000003a0
        /*0920*/ 	.word	0x000000ff
        /*0924*/ 	.word	0x00030c20
        /*0928*/ 	.short	0x0100
        /*092a*/ 	.byte	0x08
	.zero		1


	//   ....[3]....
        /*092c*/ 	.word	0x000003b0
        /*0930*/ 	.word	0x000000ff
        /*0934*/ 	.word	0x00030c18
        /*0938*/ 	.short	0x0100
        /*093a*/ 	.byte	0x08
	.zero		1


	//   ....[4]....
        /*093c*/ 	.word	0x000003c0
        /*0940*/ 	.word	0x000000ff
        /*0944*/ 	.word	0x00030c28
        /*0948*/ 	.short	0x0100
        /*094a*/ 	.byte	0x08
	.zero		1


	//   ....[5]....
        /*094c*/ 	.word	0x000004f0
        /*0950*/ 	.word	0x000000ff
        /*0954*/ 	.word	0x00030c30
        /*0958*/ 	.short	0x0100
        /*095a*/ 	.byte	0x08
	.zero		1


	//   ....[6]....
        /*095c*/ 	.word	0x00000500
        /*0960*/ 	.word	0x000000ff
        /*0964*/ 	.word	0x00030c40
        /*0968*/ 	.short	0x0100
        /*096a*/ 	.byte	0x08
	.zero		1


	//   ....[7]....
        /*096c*/ 	.word	0x00000510
        /*0970*/ 	.word	0x000000ff
        /*0974*/ 	.word	0x00030c38
        /*0978*/ 	.short	0x0100
        /*097a*/ 	.byte	0x08
	.zero		1


	//   ....[8]....
        /*097c*/ 	.word	0x00000520
        /*0980*/ 	.word	0x000000ff
        /*0984*/ 	.word	0x00030c48
        /*0988*/ 	.short	0x0100
        /*098a*/ 	.byte	0x08
	.zero		1


	//   ....[9]....
        /*098c*/ 	.word	0x00001450
        /*0990*/ 	.word	0x00000010
        /*0994*/ 	.word	0x00030c00
        /*0998*/ 	.short	0x010a
        /*099a*/ 	.byte	0x3f
	.zero		1


	//   ....[10]....
        /*099c*/ 	.word	0x00001570
        /*09a0*/ 	.word	0x00000010
        /*09a4*/ 	.word	0x00030c00
        /*09a8*/ 	.short	0x010a
        /*09aa*/ 	.byte	0x3f
	.zero		1


	//   ....[11]....
        /*09ac*/ 	.word	0x00001de0
        /*09b0*/ 	.word	0x00000008
        /*09b4*/ 	.word	0x00030c10
        /*09b8*/ 	.short	0x010a
        /*09ba*/ 	.byte	0x3f
	.zero		1


	//   ....[12]....
        /*09bc*/ 	.word	0x00001e50
        /*09c0*/ 	.word	0x00000008
        /*09c4*/ 	.word	0x00030c10
        /*09c8*/ 	.short	0x010a
        /*09ca*/ 	.byte	0x3f
	.zero		1


	//   ....[13]....
        /*09cc*/ 	.word	0x00002230
        /*09d0*/ 	.word	0x00000008
        /*09d4*/ 	.word	0x00030c30
        /*09d8*/ 	.short	0x010a
        /*09da*/ 	.byte	0x3f
	.zero		1


	//   ....[14]....
        /*09dc*/ 	.word	0x000022a0
        /*09e0*/ 	.word	0x00000008
        /*09e4*/ 	.word	0x00030c30
        /*09e8*/ 	.short	0x010a
        /*09ea*/ 	.byte	0x3f
	.zero		1


	//   ....[15]....
        /*09ec*/ 	.word	0x00005330
        /*09f0*/ 	.word	0x00000009
        /*09f4*/ 	.word	0x00000000
        /*09f8*/ 	.short	0x0101
        /*09fa*/ 	.byte	0x3f
	.zero		1


	//   ....[16]....
        /*09fc*/ 	.word	0x00005780
        /*0a00*/ 	.word	0x00000008
        /*0a04*/ 	.word	0x00000000
        /*0a08*/ 	.short	0x0101
        /*0a0a*/ 	.byte	0x3f
	.zero		1


	//   ....[17]....
        /*0a0c*/ 	.word	0x00006050
        /*0a10*/ 	.word	0x00000007
        /*0a14*/ 	.word	0x00030c10
        /*0a18*/ 	.short	0x010a
        /*0a1a*/ 	.byte	0x3f
	.zero		1


	//   ....[18]....
        /*0a1c*/ 	.word	0x000060d0
        /*0a20*/ 	.word	0x00000007
        /*0a24*/ 	.word	0x00030c10
        /*0a28*/ 	.short	0x010a
        /*0a2a*/ 	.byte	0x3f
	.zero		1


	//   ....[19]....
        /*0a2c*/ 	.word	0x000064e0
        /*0a30*/ 	.word	0x00000007
        /*0a34*/ 	.word	0x00030c30
        /*0a38*/ 	.short	0x010a
        /*0a3a*/ 	.byte	0x3f
	.zero		1


	//   ....[20]....
        /*0a3c*/ 	.word	0x00006570
        /*0a40*/ 	.word	0x00000007
        /*0a44*/ 	.word	0x00030c30
        /*0a48*/ 	.short	0x010a
        /*0a4a*/ 	.byte	0x3f
	.zero		1


	//   ....[21]....
        /*0a4c*/ 	.word	0x00008d40
        /*0a50*/ 	.word	0x00000008
        /*0a54*/ 	.word	0x00000000
        /*0a58*/ 	.short	0x0101
        /*0a5a*/ 	.byte	0x3f
	.zero		1


	//   ....[22]....
        /*0a5c*/ 	.word	0x000091a0
        /*0a60*/ 	.word	0x00000007
        /*0a64*/ 	.word	0x00000000
        /*0a68*/ 	.short	0x0101
        /*0a6a*/ 	.byte	0x3f
	.zero		1


	//   ....[23]....
        /*0a6c*/ 	.word	0x00009a00
        /*0a70*/ 	.word	0x00000007
        /*0a74*/ 	.word	0x00030c10
        /*0a78*/ 	.short	0x010a
        /*0a7a*/ 	.byte	0x3f
	.zero		1


	//   ....[24]....
        /*0a7c*/ 	.word	0x00009a80
        /*0a80*/ 	.word	0x00000007
        /*0a84*/ 	.word	0x00030c10
        /*0a88*/ 	.short	0x010a
        /*0a8a*/ 	.byte	0x3f
	.zero		1


	//   ....[25]....
        /*0a8c*/ 	.word	0x00009e80
        /*0a90*/ 	.word	0x00000007
        /*0a94*/ 	.word	0x00030c30
        /*0a98*/ 	.short	0x010a
        /*0a9a*/ 	.byte	0x3f
	.zero		1


	//   ....[26]....
        /*0a9c*/ 	.word	0x00009f10
        /*0aa0*/ 	.word	0x00000007
        /*0aa4*/ 	.word	0x00030c30
        /*0aa8*/ 	.short	0x010a
        /*0aaa*/ 	.byte	0x3f
	.zero		1


	//   ....[27]....
        /*0aac*/ 	.word	0x0000d050
        /*0ab0*/ 	.word	0x00000008
        /*0ab4*/ 	.word	0x00000000
        /*0ab8*/ 	.short	0x0101
        /*0aba*/ 	.byte	0x3f
	.zero		1


	//   ....[28]....
        /*0abc*/ 	.word	0x0000d4c0
        /*0ac0*/ 	.word	0x00000007
        /*0ac4*/ 	.word	0x00000000
        /*0ac8*/ 	.short	0x0101
        /*0aca*/ 	.byte	0x3f
	.zero		1


	//   ....[29]....
        /*0acc*/ 	.word	0x00012350
        /*0ad0*/ 	.word	0x0000000f
        /*0ad4*/ 	.word	0x00030c20
        /*0ad8*/ 	.short	0x010a
        /*0ada*/ 	.byte	0x3f
	.zero		1


	//   ....[30]....
        /*0adc*/ 	.word	0x00012940
        /*0ae0*/ 	.word	0x0000000f
        /*0ae4*/ 	.word	0x00030c40
        /*0ae8*/ 	.short	0x010a
        /*0aea*/ 	.byte	0x3f
	.zero		1


	//   ....[31]....
        /*0aec*/ 	.word	0x00012ba0
        /*0af0*/ 	.word	0x0000000f
        /*0af4*/ 	.word	0x00030c28
        /*0af8*/ 	.short	0x010a
        /*0afa*/ 	.byte	0x3f
	.zero		1


	//   ....[32]....
        /*0afc*/ 	.word	0x00012e00
        /*0b00*/ 	.word	0x0000000f
        /*0b04*/ 	.word	0x00030c48
        /*0b08*/ 	.short	0x010a
        /*0b0a*/ 	.byte	0x3f
	.zero		1


	//   ....[33]....
        /*0b0c*/ 	.word	0x00013000
        /*0b10*/ 	.word	0x0000000f
        /*0b14*/ 	.word	0x00030c20
        /*0b18*/ 	.short	0x010a
        /*0b1a*/ 	.byte	0x3f
	.zero		1


	//   ....[34]....
        /*0b1c*/ 	.word	0x000132d0
        /*0b20*/ 	.word	0x0000000f
        /*0b24*/ 	.word	0x00030c40
        /*0b28*/ 	.short	0x010a
        /*0b2a*/ 	.byte	0x3f
	.zero		1


	//   ....[35]....
        /*0b2c*/ 	.word	0x00013500
        /*0b30*/ 	.word	0x0000000f
        /*0b34*/ 	.word	0x00030c28
        /*0b38*/ 	.short	0x010a
        /*0b3a*/ 	.byte	0x3f
	.zero		1


	//   ....[36]....
        /*0b3c*/ 	.word	0x000137a0
        /*0b40*/ 	.word	0x00000003
        /*0b44*/ 	.word	0x00030c40
        /*0b48*/ 	.short	0x010a
        /*0b4a*/ 	.byte	0x3f
	.zero		1


	//   ....[37]....
        /*0b4c*/ 	.word	0x00013b90
        /*0b50*/ 	.word	0x00000007
        /*0b54*/ 	.word	0x00000000
        /*0b58*/ 	.short	0x010a
        /*0b5a*/ 	.byte	0x3f
	.zero		1


	//   ....[38]....
        /*0b5c*/ 	.word	0x00013be0
        /*0b60*/ 	.word	0x00000003
        /*0b64*/ 	.word	0x00000000
        /*0b68*/ 	.short	0x010a
        /*0b6a*/ 	.byte	0x3f
	.zero		1


	//   ....[39]....
        /*0b6c*/ 	.word	0x00013c40
        /*0b70*/ 	.word	0x00000005
        /*0b74*/ 	.word	0x00000000
        /*0b78*/ 	.short	0x010a
        /*0b7a*/ 	.byte	0x3f
	.zero		1


	//   ....[40]....
        /*0b7c*/ 	.word	0x00013c70
        /*0b80*/ 	.word	0x00000003
        /*0b84*/ 	.word	0x00000000
        /*0b88*/ 	.short	0x010a
        /*0b8a*/ 	.byte	0x3f
	.zero		1


	//   ....[41]....
        /*0b8c*/ 	.word	0x00013d50
        /*0b90*/ 	.word	0x00000010
        /*0b94*/ 	.word	0x00030c00
        /*0b98*/ 	.short	0x010a
        /*0b9a*/ 	.byte	0x3f
	.zero		1


	//   ....[42]....
        /*0b9c*/ 	.word	0x00013da0
        /*0ba0*/ 	.word	0x00000008
        /*0ba4*/ 	.word	0x00030c10
        /*0ba8*/ 	.short	0x010a
        /*0baa*/ 	.byte	0x3f
	.zero		1


	//   ....[43]....
        /*0bac*/ 	.word	0x00013df0
        /*0bb0*/ 	.word	0x00000008
        /*0bb4*/ 	.word	0x00030c30
        /*0bb8*/ 	.short	0x010a
        /*0bba*/ 	.byte	0x3f
	.zero		1


	//   ....[44]....
        /*0bbc*/ 	.word	0x00013e40
        /*0bc0*/ 	.word	0x00000007
        /*0bc4*/ 	.word	0x00030c10
        /*0bc8*/ 	.short	0x010a
        /*0bca*/ 	.byte	0x3f
	.zero		1


	//   ....[45]....
        /*0bcc*/ 	.word	0x00013e90
        /*0bd0*/ 	.word	0x00000007
        /*0bd4*/ 	.word	0x00030c30
        /*0bd8*/ 	.short	0x010a
        /*0bda*/ 	.byte	0x3f
	.zero		1


	//   ....[46]....
        /*0bdc*/ 	.word	0x00013ee0
        /*0be0*/ 	.word	0x00000007
        /*0be4*/ 	.word	0x00030c10
        /*0be8*/ 	.short	0x010a
        /*0bea*/ 	.byte	0x3f
	.zero		1


	//   ....[47]....
        /*0bec*/ 	.word	0x00013f30
        /*0bf0*/ 	.word	0x00000007
        /*0bf4*/ 	.word	0x00030c30
        /*0bf8*/ 	.short	0x010a
        /*0bfa*/ 	.byte	0x3f
	.zero		1


	//   ....[48]....
        /*0bfc*/ 	.word	0x000140d0
        /*0c00*/ 	.word	0x0000000f
        /*0c04*/ 	.word	0x00030c20
        /*0c08*/ 	.short	0x010a
        /*0c0a*/ 	.byte	0x3f
	.zero		1


	//   ....[49]....
        /*0c0c*/ 	.word	0x00014120
        /*0c10*/ 	.word	0x0000000f
        /*0c14*/ 	.word	0x00030c40
        /*0c18*/ 	.short	0x010a
        /*0c1a*/ 	.byte	0x3f
	.zero		1


	//   ....[50]....
        /*0c1c*/ 	.word	0x00014170
        /*0c20*/ 	.word	0x0000000f
        /*0c24*/ 	.word	0x00030c28
        /*0c28*/ 	.short	0x010a
        /*0c2a*/ 	.byte	0x3f
	.zero		1


	//   ....[51]....
        /*0c2c*/ 	.word	0x000141c0
        /*0c30*/ 	.word	0x0000000f
        /*0c34*/ 	.word	0x00030c48
        /*0c38*/ 	.short	0x010a
        /*0c3a*/ 	.byte	0x3f
	.zero		1


	//   ....[52]....
        /*0c3c*/ 	.word	0x00014220
        /*0c40*/ 	.word	0x0000000f
        /*0c44*/ 	.word	0x00030c20
        /*0c48*/ 	.short	0x010a
        /*0c4a*/ 	.byte	0x3f
	.zero		1


	//   ....[53]....
        /*0c4c*/ 	.word	0x00014270
        /*0c50*/ 	.word	0x0000000f
        /*0c54*/ 	.word	0x00030c40
        /*0c58*/ 	.short	0x010a
        /*0c5a*/ 	.byte	0x3f
	.zero		1


	//   ....[54]....
        /*0c5c*/ 	.word	0x000142c0
        /*0c60*/ 	.word	0x0000000f
        /*0c64*/ 	.word	0x00030c28
        /*0c68*/ 	.short	0x010a
        /*0c6a*/ 	.byte	0x3f
	.zero		1


	//   ....[55]....
        /*0c6c*/ 	.word	0x00014310
        /*0c70*/ 	.word	0x00000003
        /*0c74*/ 	.word	0x00030c40
        /*0c78*/ 	.short	0x010a
        /*0c7a*/ 	.byte	0x3f
	.zero		1


	//   ....[56]....
        /*0c7c*/ 	.word	0x000143e0
        /*0c80*/ 	.word	0x00000007
        /*0c84*/ 	.word	0x00000000
        /*0c88*/ 	.short	0x010a
        /*0c8a*/ 	.byte	0x3f
	.zero		1


	//   ....[57]....
        /*0c8c*/ 	.word	0x00014430
        /*0c90*/ 	.word	0x00000003
        /*0c94*/ 	.word	0x00000000
        /*0c98*/ 	.short	0x010a
        /*0c9a*/ 	.byte	0x3f
	.zero		1


	//   ....[58]....
        /*0c9c*/ 	.word	0x00014480
        /*0ca0*/ 	.word	0x00000005
        /*0ca4*/ 	.word	0x00000000
        /*0ca8*/ 	.short	0x010a
        /*0caa*/ 	.byte	0x3f
	.zero		1


	//----- nvinfo : EIATTR_NUM_MBARRIERS
	.align		4
.L_1454:
        /*0cac*/ 	.byte	0x03, 0x38
        /*0cae*/ 	.short	0x0009


	//----- nvinfo : EIATTR_EXIT_INSTR_OFFSETS
	.align		4
        /*0cb0*/ 	.byte	0x04, 0x1c
        /*0cb2*/ 	.short	(.L_1456 - .L_1455)


	//   ....[0]....
.L_1455:
        /*0cb4*/ 	.word	0x00013cc0


	//----- nvinfo : EIATTR_MAX_THREADS
	.align		4
.L_1456:
        /*0cb8*/ 	.byte	0x04, 0x05
        /*0cba*/ 	.short	(.L_1458 - .L_1457)
.L_1457:
        /*0cbc*/ 	.word	0x00000180
        /*0cc0*/ 	.word	0x00000001
        /*0cc4*/ 	.word	0x00000001


	//----- nvinfo : EIATTR_CRS_STACK_SIZE
	.align		4
.L_1458:
        /*0cc8*/ 	.byte	0x04, 0x1e
        /*0cca*/ 	.short	(.L_1460 - .L_1459)
.L_1459:
        /*0ccc*/ 	.word	0x00000000


	//----- nvinfo : EIATTR_CBANK_PARAM_SIZE
	.align		4
.L_1460:
        /*0cd0*/ 	.byte	0x03, 0x19
        /*0cd2*/ 	.short	0x06f0


	//----- nvinfo : EIATTR_PARAM_CBANK
	.align		4
        /*0cd4*/ 	.byte	0x04, 0x0a
        /*0cd6*/ 	.short	(.L_1462 - .L_1461)
	.align		4
.L_1461:
        /*0cd8*/ 	.word	index@(.nv.constant0._ZN7cutlass13device_kernelIN5flash11enable_sm90INS1_16FlashAttnBwdSm90INS1_25CollectiveMainloopBwdSm90ILi2ELi2ELi2EN4cute5tupleIJNS5_1CILi1EEES8_S8_EEENS6_IJNS7_ILi128EEESA_NS7_ILi64EEEEEENS_6half_tEfNS_4arch4Sm90ELb0ELb1ELb0ELb1ELb1ELb1ELb0ELb0ELi2ELi1ELi2ELi2ELb0EEENS1_21CollectiveEpilogueBwdISC_SD_SF_Li256ELb1ELb0ELi1EEENS1_19SingleTileSchedulerILb1ELb0ELb0ELi128EEEEEEEEEvNT_6ParamsE)
        /*0cdc*/ 	.short	0x0210
        /*0cde*/ 	.short	0x06f0


	//----- nvinfo : EIATTR_SW_WAR
	.align		4
.L_1462:
        /*0ce0*/ 	.byte	0x04, 0x36
        /*0ce2*/ 	.short	(.L_1464 - .L_1463)
.L_1463:
        /*0ce4*/ 	.word	0x00000008
.L_1464:


//--------------------- .nv.info._ZN7cutlass13device_kernelIN5flash11enable_sm90INS1_16FlashAttnBwdSm90INS1_25CollectiveMainloopBwdSm90ILi2ELi2ELi2EN4cute5tupleIJNS5_1CILi1EEES8_S8_EEENS6_IJNS7_ILi128EEESA_NS7_ILi64EEEEEENS_6half_tEfNS_4arch4Sm90ELb0ELb1ELb0ELb1ELb0ELb1ELb0ELb0ELi2ELi1ELi2ELi2ELb0EEENS1_24CollectiveEpilogueBwdGQAISC_fSF_Li256ELb1ELb0EEENS1_19SingleTileSchedulerILb1ELb0ELb0ELi128EEEEEEEEEvNT_6ParamsE --------------------------
	.section	.nv.info._ZN7cutlass13device_kernelIN5flash11enable_sm90INS1_16FlashAttnBwdSm90INS1_25CollectiveMainloopBwdSm90ILi2ELi2ELi2EN4cute5tupleIJNS5_1CILi1EEES8_S8_EEENS6_IJNS7_ILi128EEESA_NS7_ILi64EEEEEENS_6half_tEfNS_4arch4Sm90ELb0ELb1ELb0ELb1ELb0ELb1ELb0ELb0ELi2ELi1ELi2ELi2ELb0EEENS1_24CollectiveEpilogueBwdGQAISC_fSF_Li256ELb1ELb0EEENS1_19SingleTileSchedulerILb1ELb0ELb0ELi128EEEEEEEEEvNT_6ParamsE,"",@"SHT_CUDA_INFO"
	.sectionflags	@""
	.align	4


	//----- nvinfo : EIATTR_CUDA_API_VERSION
	.align		4
        /*0000*/ 	.byte	0x04, 0x37
        /*0002*/ 	.short	(.L_1466 - .L_1465)
.L_1465:
        /*0004*/ 	.word	0x00000082


	//----- nvinfo : EIATTR_KPARAM_INFO
	.align		4
.L_1466:
        /*0008*/ 	.byte	0x04, 0x17
        /*000a*/ 	.short	(.L_1468 - .L_1467)
.L_1467:
        /*000c*/ 	.word	0x00000000
        /*0010*/ 	.short	0x0000
        /*0012*/ 	.short	0x0070
        /*0014*/ 	.byte	0x00, 0xf0, 0x01, 0x1a


	//----- nvinfo : EIATTR_SPARSE_MMA_MASK
	.align		4
.L_1468:
        /*0018*/ 	.byte	0x03, 0x50
        /*001a*/ 	.short	0x0000


	//----- nvinfo : EIATTR_MAXREG_COUNT
	.align		4
        /*001c*/ 	.byte	0x03, 0x1b
        /*001e*/ 	.short	0x00a8


	//----- nvinfo : EIATTR_NUM_BARRIERS
	.align		4
        /*0020*/ 	.byte	0x02, 0x4c
        /*0022*/ 	.byte	0x10
	.zero		1


	//----- nvinfo : EIATTR_EXTERNS
	.align		4
        /*0024*/ 	.byte	0x04, 0x0f
        /*0026*/ 	.short	(.L_1470 - .L_1469)


	//   ....[0]....
	.align		4
.L_1469:
        /*0028*/ 	.word	index@(__assertfail)


	//----- nvinfo : EIATTR_ANNOTATIONS
	.align		4
.L_1470:
        /*002c*/ 	.byte	0x04, 0x55
        /*002e*/ 	.short	(.L_1472 - .L_1471)


	//   ....[0]....
.L_1471:
        /* <DEDUP_REMOVED lines=31> */


	//----- nvinfo : EIATTR_MERCURY_ISA_VERSION
	.align		4
.L_1472:
        /*0210*/ 	.byte	0x03, 0x5f
        /*0212*/ 	.short	0x0101


	//----- nvinfo : EIATTR_INT_WARP_WIDE_INSTR_OFFSETS
	.align		4
        /*0214*/ 	.byte	0x04, 0x31
        /*0216*/ 	.short	(.L_1474 - .L_1473)


	//   ....[0]....
.L_1473:
        /*0218*/ 	.word	0x00000190


	//   ....[1]....
        /*021c*/ 	.word	0x000001c0


	//----- nvinfo : EIATTR_COOP_GROUP_MASK_REGIDS
	.align		4
.L_1474:
        /*0220*/ 	.byte	0x04, 0x29
        /*0222*/ 	.short	(.L_1476 - .L_1475)


	//   ....[0]....
.L_1475:
        /*0224*/ 	.word	0xffffffff


	//   ....[1]....
        /*0228*/ 	.word	0xffffffff


	//   ....[2]....
        /*022c*/ 	.word	0xffffffff


	//   ....[3]....
        /*0230*/ 	.word	0xffffffff


	//   ....[4]....
        /*0234*/ 	.word	0xffffffff


	//   ....[5]....
        /*0238*/ 	.word	0xffffffff


	//   ....[6]....
        /*023c*/ 	.word	0xffffffff


	//   ....[7]....
        /*0240*/ 	.word	0xffffffff


	//   ....[8]....
        /*0244*/ 	.word	0xffffffff


	//   ....[9]....
        /*0248*/ 	.word	0xffffffff


	//   ....[10]....
        /*024c*/ 	.word	0xffffffff


	//   ....[11]....
        /*0250*/ 	.word	0xffffffff


	//   ....[12]....
        /*0254*/ 	.word	0xffffffff


	//   ....[13]....
        /*0258*/ 	.word	0xffffffff


	//   ....[14]....
        /*025c*/ 	.word	0xffffffff


	//   ....[15]....
        /*0260*/ 	.word	0xffffffff


	//   ....[16]....
        /*0264*/ 	.word	0xffffffff


	//   ....[17]....
        /*0268*/ 	.word	0xffffffff


	//   ....[18]....
        /*026c*/ 	.word	0xffffffff


	//   ....[19]....
        /*0270*/ 	.word	0xffffffff


	//   ....[20]....
        /*0274*/ 	.word	0xffffffff


	//   ....[21]....
        /*0278*/ 	.word	0xffffffff


	//   ....[22]....
        /*027c*/ 	.word	0xffffffff


	//   ....[23]....
        /*0280*/ 	.word	0xffffffff


	//   ....[24]....
        /*0284*/ 	.word	0xffffffff


	//   ....[25]....
        /*0288*/ 	.word	0xffffffff


	//   ....[26]....
        /*028c*/ 	.word	0xffffffff


	//   ....[27]....
        /*0290*/ 	.word	0xffffffff


	//   ....[28]....
        /*0294*/ 	.word	0xffffffff


	//   ....[29]....
        /*0298*/ 	.word	0xffffffff


	//   ....[30]....
        /*029c*/ 	.word	0xffffffff


	//   ....[31]....
        /*02a0*/ 	.word	0xffffffff


	//   ....[32]....
        /*02a4*/ 	.word	0xffffffff


	//   ....[33]....
        /*02a8*/ 	.word	0xffffffff


	//   ....[34]....
        /*02ac*/ 	.word	0xffffffff


	//   ....[35]....
        /*02b0*/ 	.word	0xffffffff


	//   ....[36]....
        /*02b4*/ 	.word	0xffffffff


	//   ....[37]....
        /*02b8*/ 	.word	0xffffffff


	//   ....[38]....
        /*02bc*/ 	.word	0xffffffff


	//   ....[39]....
        /*02c0*/ 	.word	0xffffffff


	//   ....[40]....
        /*02c4*/ 	.word	0xffffffff


	//   ....[41]....
        /*02c8*/ 	.word	0xffffffff


	//   ....[42]....
        /*02cc*/ 	.word	0xffffffff


	//   ....[43]....
        /*02d0*/ 	.word	0xffffffff


	//   ....[44]....
        /*02d4*/ 	.word	0xffffffff


	//   ....[45]....
        /*02d8*/ 	.word	0xffffffff


	//   ....[46]....
        /*02dc*/ 	.word	0xffffffff


	//   ....[47]....
        /*02e0*/ 	.word	0xffffffff


	//   ....[48]....
        /*02e4*/ 	.word	0xffffffff


	//   ....[49]....
        /*02e8*/ 	.word	0xffffffff


	//   ....[50]....
        /*02ec*/ 	.word	0xffffffff


	//   ....[51]....
        /*02f0*/ 	.word	0xffffffff


	//   ....[52]....
        /*02f4*/ 	.word	0xffffffff


	//   ....[53]....
        /*02f8*/ 	.word	0xffffffff


	//   ....[54]....
        /*02fc*/ 	.word	0xffffffff


	//   ....[55]....
        /*0300*/ 	.word	0xffffffff


	//   ....[56]....
        /*0304*/ 	.word	0xffffffff


	//   ....[57]....
        /*0308*/ 	.word	0xffffffff


	//   ....[58]....
        /*030c*/ 	.word	0xffffffff


	//   ....[59]....
        /*0310*/ 	.word	0xffffffff


	//   ....[60]....
        /*0314*/ 	.word	0xffffffff


	//   ....[61]....
        /*0318*/ 	.word	0xffffffff


	//   ....[62]....
        /*031c*/ 	.word	0xffffffff


	//   ....[63]....
        /*0320*/ 	.word	0xffffffff


	//   ....[64]....
        /*0324*/ 	.word	0xffffffff


	//   ....[65]....
        /*0328*/ 	.word	0xffffffff


	//   ....[66]....
        /*032c*/ 	.word	0xffffffff


	//   ....[67]....
        /*0330*/ 	.word	0xffffffff


	//   ....[68]....
        /*0334*/ 	.word	0xffffffff


	//   ....[69]....
        /*0338*/ 	.word	0xffffffff


	//   ....[70]....
        /*033c*/ 	.word	0xffffffff


	//   ....[71]....
        /*0340*/ 	.word	0xffffffff


	//   ....[72]....
        /*0344*/ 	.word	0xffffffff


	//   ....[73]....
        /*0348*/ 	.word	0xffffffff


	//   ....[74]....
        /*034c*/ 	.word	0xffffffff


	//   ....[75]....
        /*0350*/ 	.word	0xffffffff


	//   ....[76]....
        /*0354*/ 	.word	0xffffffff


	//   ....[77]....
        /*0358*/ 	.word	0xffffffff


	//   ....[78]....
        /*035c*/ 	.word	0xffffffff


	//   ....[79]....
        /*0360*/ 	.word	0xffffffff


	//   ....[80]....
        /*0364*/ 	.word	0xffffffff


	//   ....[81]....
        /*0368*/ 	.word	0xffffffff


	//   ....[82]....
        /*036c*/ 	.word	0xffffffff


	//   ....[83]....
        /*0370*/ 	.word	0xffffffff


	//   ....[84]....
        /*0374*/ 	.word	0xffffffff


	//   ....[85]....
        /*0378*/ 	.word	0xffffffff


	//   ....[86]....
        /*037c*/ 	.word	0xffffffff


	//   ....[87]....
        /*0380*/ 	.word	0xffffffff


	//   ....[88]....
        /*0384*/ 	.word	0xffffffff


	//   ....[89]....
        /*0388*/ 	.word	0xffffffff


	//   ....[90]....
        /*038c*/ 	.word	0xffffffff


	//   ....[91]....
        /*0390*/ 	.word	0xffffffff


	//   ....[92]....
        /*0394*/ 	.word	0xffffffff


	//   ....[93]....
        /*0398*/ 	.word	0xffffffff


	//   ....[94]....
        /*039c*/ 	.word	0xffffffff


	//   ....[95]....
        /*03a0*/ 	.word	0xffffffff


	//   ....[96]....
        /*03a4*/ 	.word	0xffffffff


	//   ....[97]....
        /*03a8*/ 	.word	0xffffffff


	//   ....[98]....
        /*03ac*/ 	.word	0xffffffff


	//   ....[99]....
        /*03b0*/ 	.word	0xffffffff


	//   ....[100]....
        /*03b4*/ 	.word	0xffffffff


	//   ....[101]....
        /*03b8*/ 	.word	0xffffffff


	//   ....[102]....
        /*03bc*/ 	.word	0xffffffff


	//   ....[103]....
        /*03c0*/ 	.word	0xffffffff


	//   ....[104]....
        /*03c4*/ 	.word	0xffffffff


	//   ....[105]....
        /*03c8*/ 	.word	0xffffffff


	//   ....[106]....
        /*03cc*/ 	.word	0xffffffff


	//   ....[107]....
        /*03d0*/ 	.word	0xffffffff


	//   ....[108]....
        /*03d4*/ 	.word	0xffffffff


	//   ....[109]....
        /*03d8*/ 	.word	0xffffffff


	//   ....[110]....
        /*03dc*/ 	.word	0xffffffff


	//   ....[111]....
        /*03e0*/ 	.word	0xffffffff


	//   ....[112]....
        /*03e4*/ 	.word	0xffffffff


	//   ....[113]....
        /*03e8*/ 	.word	0xffffffff


	//   ....[114]....
        /*03ec*/ 	.word	0xffffffff


	//   ....[115]....
        /*03f0*/ 	.word	0xffffffff


	//   ....[116]....
        /*03f4*/ 	.word	0xffffffff


	//   ....[117]....
        /*03f8*/ 	.word	0xffffffff


	//   ....[118]....
        /*03fc*/ 	.word	0xffffffff


	//   ....[119]....
        /*0400*/ 	.word	0xffffffff


	//   ....[120]....
        /*0404*/ 	.word	0xffffffff


	//   ....[121]....
        /*0408*/ 	.word	0xffffffff


	//   ....[122]....
        /*040c*/ 	.word	0xffffffff


	//   ....[123]....
        /*0410*/ 	.word	0xffffffff


	//   ....[124]....
        /*0414*/ 	.word	0xffffffff


	//   ....[125]....
        /*0418*/ 	.word	0xffffffff


	//   ....[126]....
        /*041c*/ 	.word	0xffffffff


	//   ....[127]....
        /*0420*/ 	.word	0xffffffff


	//   ....[128]....
        /*0424*/ 	.word	0xffffffff


	//   ....[129]....
        /*0428*/ 	.word	0xffffffff


	//   ....[130]....
        /*042c*/ 	.word	0xffffffff


	//   ....[131]....
        /*0430*/ 	.word	0xffffffff


	//   ....[132]....
        /*0434*/ 	.word	0xffffffff


	//   ....[133]....
        /*0438*/ 	.word	0xffffffff


	//   ....[134]....
        /*043c*/ 	.word	0xffffffff


	//   ....[135]....
        /*0440*/ 	.word	0xffffffff


	//   ....[136]....
        /*0444*/ 	.word	0xffffffff


	//   ....[137]....
        /*0448*/ 	.word	0xffffffff


	//   ....[138]....
        /*044c*/ 	.word	0xffffffff


	//   ....[139]....
        /*0450*/ 	.word	0xffffffff


	//   ....[140]....
        /*0454*/ 	.word	0xffffffff


	//   ....[141]....
        /*0458*/ 	.word	0xffffffff


	//   ....[142]....
        /*045c*/ 	.word	0xffffffff


	//   ....[143]....
        /*0460*/ 	.word	0xffffffff


	//   ....[144]....
        /*0464*/ 	.word	0xffffffff


	//   ....[145]....
        /*0468*/ 	.word	0xffffffff


	//   ....[146]....
        /*046c*/ 	.word	0xffffffff


	//   ....[147]....
        /*0470*/ 	.word	0xffffffff


	//   ....[148]....
        /*0474*/ 	.word	0xffffffff


	//   ....[149]....
        /*0478*/ 	.word	0xffffffff


	//   ....[150]....
        /*047c*/ 	.word	0xffffffff


	//   ....[151]....
        /*0480*/ 	.word	0xffffffff


	//   ....[152]....
        /*0484*/ 	.word	0xffffffff


	//   ....[153]....
        /*0488*/ 	.word	0xffffffff


	//   ....[154]....
        /*048c*/ 	.word	0xffffffff


	//   ....[155]....
        /*0490*/ 	.word	0xffffffff


	//   ....[156]....
        /*0494*/ 	.word	0xffffffff


	//   ....[157]....
        /*0498*/ 	.word	0xffffffff


	//   ....[158]....
        /*049c*/ 	.word	0xffffffff


	//   ....[159]....
        /*04a0*/ 	.word	0xffffffff


	//   ....[160]....
        /*04a4*/ 	.word	0xffffffff


	//   ....[161]....
        /*04a8*/ 	.word	0xffffffff


	//   ....[162]....
        /*04ac*/ 	.word	0xffffffff


	//   ....[163]....
        /*04b0*/ 	.word	0xffffffff


	//   ....[164]....
        /*04b4*/ 	.word	0xffffffff


	//   ....[165]....
        /*04b8*/ 	.word	0xffffffff


	//   ....[166]....
        /*04bc*/ 	.word	0xffffffff


	//   ....[167]....
        /*04c0*/ 	.word	0xffffffff


	//   ....[168]....
        /*04c4*/ 	.word	0xffffffff


	//   ....[169]....
        /*04c8*/ 	.word	0xffffffff


	//   ....[170]....
        /*04cc*/ 	.word	0xffffffff


	//   ....[171]....
        /*04d0*/ 	.word	0xffffffff


	//   ....[172]....
        /*04d4*/ 	.word	0xffffffff


	//   ....[173]....
        /*04d8*/ 	.word	0xffffffff


	//   ....[174]....
        /*04dc*/ 	.word	0xffffffff


	//   ....[175]....
        /*04e0*/ 	.word	0xffffffff


	//   ....[176]....
        /*04e4*/ 	.word	0xffffffff


	//   ....[177]....
        /*04e8*/ 	.word	0xffffffff


	//   ....[178]....
        /*04ec*/ 	.word	0xffffffff


	//   ....[179]....
        /*04f0*/ 	.word	0xffffffff


	//   ....[180]....
        /*04f4*/ 	.word	0xffffffff


	//   ....[181]....
        /*04f8*/ 	.word	0xffffffff


	//   ....[182]....
        /*04fc*/ 	.word	0xffffffff


	//   ....[183]....
        /*0500*/ 	.word	0xffffffff


	//   ....[184]....
        /*0504*/ 	.word	0xffffffff


	//   ....[185]....
        /*0508*/ 	.word	0xffffffff


	//   ....[186]....
        /*050c*/ 	.word	0xffffffff


	//   ....[187]....
        /*0510*/ 	.word	0xffffffff


	//   ....[188]....
        /*0514*/ 	.word	0xffffffff


	//   ....[189]....
        /*0518*/ 	.word	0xffffffff


	//   ....[190]....
        /*051c*/ 	.word	0xffffffff


	//   ....[191]....
        /*0520*/ 	.word	0xffffffff


	//   ....[192]....
        /*0524*/ 	.word	0xffffffff


	//   ....[193]....
        /*0528*/ 	.word	0xffffffff


	//   ....[194]....
        /*052c*/ 	.word	0xffffffff


	//   ....[195]....
        /*0530*/ 	.word	0xffffffff


	//   ....[196]....
        /*0534*/ 	.word	0xffffffff


	//   ....[197]....
        /*0538*/ 	.word	0xffffffff


	//   ....[198]....
        /*053c*/ 	.word	0xffffffff


	//   ....[199]....
        /*0540*/ 	.word	0x0500000f


	//----- nvinfo : EIATTR_COOP_GROUP_INSTR_OFFSETS
	.align		4
.L_1476:
        /*0544*/ 	.byte	0x04, 0x28
        /*0546*/ 	.short	(.L_1478 - .L_1477)


	//   ....[0]....
.L_1477:
        /*0548*/ 	.word	0x00000070


	//   ....[1]....
        /*054c*/ 	.word	0x000001a0


	//   ....[2]....
        /*0550*/ 	.word	0x000001f0


	//   ....[3]....
        /*0554*/ 	.word	0x000003e0


	//   ....[4]....
        /*0558*/ 	.word	0x00000620


	//   ....[5]....
        /*055c*/ 	.word	0x00001410


	//   ....[6]....
        /*0560*/ 	.word	0x00002630


	//   ....[7]....
        /*0564*/ 	.word	0x000026f0


	//   ....[8]....
        /*0568*/ 	.word	0x00002720


	//   ....[9]....
        /*056c*/ 	.word	0x00002850


	//   ....[10]....
        /*0570*/ 	.word	0x000028f0


	//   ....[11]....
        /*0574*/ 	.word	0x00002c60


	//   ....[12]....
        /*0578*/ 	.word	0x00002cb0


	//   ....[13]....
        /*057c*/ 	.word	0x00002fd0


	//   ....[14]....
        /*0580*/ 	.word	0x00003150


	//   ....[15]....
        /*0584*/ 	.word	0x00003200


	//   ....[16]....
        /*0588*/ 	.word	0x00003240


	//   ....[17]....
        /*058c*/ 	.word	0x00003270


	//   ....[18]....
        /*0590*/ 	.word	0x000032b0


	//   ....[19]....
        /*0594*/ 	.word	0x000033b0


	//   ....[20]....
        /*0598*/ 	.word	0x000033f0


	//   ....[21]....
        /*059c*/ 	.word	0x00003590


	//   ....[22]....
        /*05a0*/ 	.word	0x000036c0


	//   ....[23]....
        /*05a4*/ 	.word	0x00003760


	//   ....[24]....
        /*05a8*/ 	.word	0x00003800


	//   ....[25]....
        /*05ac*/ 	.word	0x00003840


	//   ....[26]....
        /*05b0*/ 	.word	0x00003870


	//   ....[27]....
        /*05b4*/ 	.word	0x00003960


	//   ....[28]....
        /*05b8*/ 	.word	0x000039a0


	//   ....[29]....
        /*05bc*/ 	.word	0x000039e0


	//   ....[30]....
        /*05c0*/ 	.word	0x00003a00


	//   ....[31]....
        /*05c4*/ 	.word	0x00003a40


	//   ....[32]....
        /*05c8*/ 	.word	0x00003af0


	//   ....[33]....
        /*05cc*/ 	.word	0x00003b30


	//   ....[34]....
        /*05d0*/ 	.word	0x00003b70


	//   ....[35]....
        /*05d4*/ 	.word	0x00003bb0


	//   ....[36]....
        /*05d8*/ 	.word	0x00003c60


	//   ....[37]....
        /*05dc*/ 	.word	0x00003da0


	//   ....[38]....
        /*05e0*/ 	.word	0x00003e00


	//   ....[39]....
        /*05e4*/ 	.word	0x00003e40


	//   ....[40]....
        /*05e8*/ 	.word	0x00003e50


	//   ....[41]....
        /*05ec*/ 	.word	0x00003e70


	//   ....[42]....
        /*05f0*/ 	.word	0x00003e80


	//   ....[43]....
        /*05f4*/ 	.word	0x00003ea0


	//   ....[44]....
        /*05f8*/ 	.word	0x00003ec0


	//   ....[45]....
        /*05fc*/ 	.word	0x00003f40


	//   ....[46]....
        /*0600*/ 	.word	0x00003fb0


	//   ....[47]....
        /*0604*/ 	.word	0x00003ff0


	//   ....[48]....
        /*0608*/ 	.word	0x00004030


	//   ....[49]....
        /*060c*/ 	.word	0x00004070


	//   ....[50]....
        /*0610*/ 	.word	0x000040d0


	//   ....[51]....
        /*0614*/ 	.word	0x00004110


	//   ....[52]....
        /*0618*/ 	.word	0x00004160


	//   ....[53]....
        /*061c*/ 	.word	0x000041b0


	//   ....[54]....
        /*0620*/ 	.word	0x00004200


	//   ....[55]....
        /*0624*/ 	.word	0x00004260


	//   ....[56]....
        /*0628*/ 	.word	0x000042a0


	//   ....[57]....
        /*062c*/ 	.word	0x000042e0


	//   ....[58]....
        /*0630*/ 	.word	0x00004320


	//   ....[59]....
        /*0634*/ 	.word	0x00004360


	//   ....[60]....
        /*0638*/ 	.word	0x000043a0


	//   ....[61]....
        /*063c*/ 	.word	0x000043e0


	//   ....[62]....
        /*0640*/ 	.word	0x00004420


	//   ....[63]....
        /*0644*/ 	.word	0x00004460


	//   ....[64]....
        /*0648*/ 	.word	0x000044a0


	//   ....[65]....
        /*064c*/ 	.word	0x000044e0


	//   ....[66]....
        /*0650*/ 	.word	0x00004520


	//   ....[67]....
        /*0654*/ 	.word	0x00004560


	//   ....[68]....
        /*0658*/ 	.word	0x000045a0


	//   ....[69]....
        /*065c*/ 	.word	0x000045e0


	//   ....[70]....
        /*0660*/ 	.word	0x00006800


	//   ....[71]....
        /*0664*/ 	.word	0x00006860


	//   ....[72]....
        /*0668*/ 	.word	0x000068a0


	//   ....[73]....
        /*066c*/ 	.word	0x000068d0


	//   ....[74]....
        /*0670*/ 	.word	0x00006900


	//   ....[75]....
        /*0674*/ 	.word	0x00006930


	//   ....[76]....
        /*0678*/ 	.word	0x00006c10


	//   ....[77]....
        /*067c*/ 	.word	0x00006c20


	//   ....[78]....
        /*0680*/ 	.word	0x00006c50


	//   ....[79]....
        /*0684*/ 	.word	0x00006c80


	//   ....[80]....
        /*0688*/ 	.word	0x00006cc0


	//   ....[81]....
        /*068c*/ 	.word	0x00006db0


	//   ....[82]....
        /*0690*/ 	.word	0x00006e90


	//   ....[83]....
        /*0694*/ 	.word	0x00006ed0


	//   ....[84]....
        /*0698*/ 	.word	0x00006f10


	//   ....[85]....
        /*069c*/ 	.word	0x00006f20


	//   ....[86]....
        /*06a0*/ 	.word	0x00006f50


	//   ....[87]....
        /*06a4*/ 	.word	0x00006f60


	//   ....[88]....
        /*06a8*/ 	.word	0x00006f80


	//   ....[89]....
        /*06ac*/ 	.word	0x00006fc0


	//   ....[90]....
        /*06b0*/ 	.word	0x00007090


	//   ....[91]....
        /*06b4*/ 	.word	0x000070d0


	//   ....[92]....
        /*06b8*/ 	.word	0x00007110


	//   ....[93]....
        /*06bc*/ 	.word	0x00007150


	//   ....[94]....
        /*06c0*/ 	.word	0x00007190


	//   ....[95]....
        /*06c4*/ 	.word	0x000071e0


	//   ....[96]....
        /*06c8*/ 	.word	0x00007220


	//   ....[97]....
        /*06cc*/ 	.word	0x00007270


	//   ....[98]....
        /*06d0*/ 	.word	0x000072b0


	//   ....[99]....
        /*06d4*/ 	.word	0x000073c0


	//   ....[100]....
        /*06d8*/ 	.word	0x00007440


	//   ....[101]....
        /*06dc*/ 	.word	0x000074a0


	//   ....[102]....
        /*06e0*/ 	.word	0x00007880


	//   ....[103]....
        /*06e4*/ 	.word	0x00007890


	//   ....[104]....
        /*06e8*/ 	.word	0x000078a0


	//   ....[105]....
        /*06ec*/ 	.word	0x000078b0


	//   ....[106]....
        /*06f0*/ 	.word	0x000078c0


	//   ....[107]....
        /*06f4*/ 	.word	0x000078d0


	//   ....[108]....
        /*06f8*/ 	.word	0x00007900


	//   ....[109]....
        /*06fc*/ 	.word	0x00007930


	//   ....[110]....
        /*0700*/ 	.word	0x00007970


	//   ....[111]....
        /*0704*/ 	.word	0x00007990


	//   ....[112]....
        /*0708*/ 	.word	0x000079d0


	//   ....[113]....
        /*070c*/ 	.word	0x00007a10


	//   ....[114]....
        /*0710*/ 	.word	0x00007a50


	//   ....[115]....
        /*0714*/ 	.word	0x00007a60


	//   ....[116]....
        /*0718*/ 	.word	0x00007a90


	//   ....[117]....
        /*071c*/ 	.word	0x00007ad0


	//   ....[118]....
        /*0720*/ 	.word	0x00007b00


	//   ....[119]....
        /*0724*/ 	.word	0x00007b20


	//   ....[120]....
        /*0728*/ 	.word	0x00007b50


	//   ....[121]....
        /*072c*/ 	.word	0x00007b90


	//   ....[122]....
        /*0730*/ 	.word	0x00007bd0


	//   ....[123]....
        /*0734*/ 	.word	0x00007c10


	//   ....[124]....
        /*0738*/ 	.word	0x00007c50


	//   ....[125]....
        /*073c*/ 	.word	0x00007c60


	//   ....[126]....
        /*0740*/ 	.word	0x00007ca0


	//   ....[127]....
        /*0744*/ 	.word	0x00007ce0


	//   ....[128]....
        /*0748*/ 	.word	0x00007d20


	//   ....[129]....
        /*074c*/ 	.word	0x00007d30


	//   ....[130]....
        /*0750*/ 	.word	0x00007d40


	//   ....[131]....
        /*0754*/ 	.word	0x00007d50


	//   ....[132]....
        /*0758*/ 	.word	0x00007d90


	//   ....[133]....
        /*075c*/ 	.word	0x00007dd0


	//   ....[134]....
        /*0760*/ 	.word	0x0000a230


	//   ....[135]....
        /*0764*/ 	.word	0x0000a350


	//   ....[136]....
        /*0768*/ 	.word	0x0000a3b0


	//   ....[137]....
        /*076c*/ 	.word	0x0000a480


	//   ....[138]....
        /*0770*/ 	.word	0x0000a4d0


	//   ....[139]....
        /*0774*/ 	.word	0x0000a5b0


	//   ....[140]....
        /*0778*/ 	.word	0x0000a610


	//   ....[141]....
        /*077c*/ 	.word	0x0000a650


	//   ....[142]....
        /*0780*/ 	.word	0x0000a6d0


	//   ....[143]....
        /*0784*/ 	.word	0x0000a760


	//   ....[144]....
        /*0788*/ 	.word	0x0000a7a0


	//   ....[145]....
        /*078c*/ 	.word	0x0000a860


	//   ....[146]....
        /*0790*/ 	.word	0x0000a8a0


	//   ....[147]....
        /*0794*/ 	.word	0x0000a8e0


	//   ....[148]....
        /*0798*/ 	.word	0x0000a920


	//   ....[149]....
        /*079c*/ 	.word	0x0000a980


	//   ....[150]....
        /*07a0*/ 	.word	0x0000aa80


	//   ....[151]....
        /*07a4*/ 	.word	0x0000acf0


	//   ....[152]....
        /*07a8*/ 	.word	0x0000ae00


	//   ....[153]....
        /*07ac*/ 	.word	0x0000ae40


	//   ....[154]....
        /*07b0*/ 	.word	0x0000aed0


	//   ....[155]....
        /*07b4*/ 	.word	0x0000b3a0


	//   ....[156]....
        /*07b8*/ 	.word	0x0000b4a0


	//   ....[157]....
        /*07bc*/ 	.word	0x0000b4d0


	//   ....[158]....
        /*07c0*/ 	.word	0x0000b510


	//   ....[159]....
        /*07c4*/ 	.word	0x0000b540


	//   ....[160]....
        /*07c8*/ 	.word	0x0000b650


	//   ....[161]....
        /*07cc*/ 	.word	0x0000b840


	//   ....[162]....
        /*07d0*/ 	.word	0x0000b890


	//   ....[163]....
        /*07d4*/ 	.word	0x0000b8d0


	//   ....[164]....
        /*07d8*/ 	.word	0x0000b910


	//   ....[165]....
        /*07dc*/ 	.word	0x0000b920


	//   ....[166]....
        /*07e0*/ 	.word	0x0000baf0


	//   ....[167]....
        /*07e4*/ 	.word	0x0000bb00


	//   ....[168]....
        /*07e8*/ 	.word	0x0000bb10


	//   ....[169]....
        /*07ec*/ 	.word	0x0000bb20


	//   ....[170]....
        /*07f0*/ 	.word	0x0000bb30


	//   ....[171]....
        /*07f4*/ 	.word	0x0000bb40


	//   ....[172]....
        /*07f8*/ 	.word	0x0000bb70


	//   ....[173]....
        /*07fc*/ 	.word	0x0000bba0


	//   ....[174]....
        /*0800*/ 	.word	0x0000bbe0


	//   ....[175]....
        /*0804*/ 	.word	0x0000bc10


	//   ....[176]....
        /*0808*/ 	.word	0x0000bc50


	//   ....[177]....
        /*080c*/ 	.word	0x0000bc80


	//   ....[178]....
        /*0810*/ 	.word	0x0000bca0


	//   ....[179]....
        /*0814*/ 	.word	0x0000bce0


	//   ....[180]....
        /*0818*/ 	.word	0x0000bcf0


	//   ....[181]....
        /*081c*/ 	.word	0x0000bd70


	//   ....[182]....
        /*0820*/ 	.word	0x0000bda0


	//   ....[183]....
        /*0824*/ 	.word	0x0000bdd0


	//   ....[184]....
        /*0828*/ 	.word	0x0000be20


	//   ....[185]....
        /*082c*/ 	.word	0x0000be60


	//   ....[186]....
        /*0830*/ 	.word	0x0000be70


	//   ....[187]....
        /*0834*/ 	.word	0x0000beb0


	//   ....[188]....
        /*0838*/ 	.word	0x0000bee0


	//   ....[189]....
        /*083c*/ 	.word	0x0000bf20


	//   ....[190]....
        /*0840*/ 	.word	0x0000bf40


	//   ....[191]....
        /*0844*/ 	.word	0x0000bf50


	//   ....[192]....
        /*0848*/ 	.word	0x0000bf60


	//   ....[193]....
        /*084c*/ 	.word	0x0000bf70


	//   ....[194]....
        /*0850*/ 	.word	0x0000bf80


	//   ....[195]....
        /*0854*/ 	.word	0x0000bf90


	//   ....[196]....
        /*0858*/ 	.word	0x0000bfa0


	//   ....[197]....
        /*085c*/ 	.word	0x0000bfb0


	//   ....[198]....
        /*0860*/ 	.word	0x0000e240


	//   ....[199]....
        /*0864*/ 	.word	0x00011990


	//----- nvinfo : EIATTR_REG_RECONFIG
	.align		4
.L_1478:
        /*0868*/ 	.byte	0x01, 0x54
	.zero		2


	//----- nvinfo : EIATTR_SYSCALL_OFFSETS
	.align		4
        /*086c*/ 	.byte	0x04, 0x46
        /*086e*/ 	.short	(.L_1480 - .L_1479)


	//   ....[0]....
.L_1479:
        /*0870*/ 	.word	0x00001070


	//   ....[1]....
        /*0874*/ 	.word	0x00001160


	//   ....[2]....
        /*0878*/ 	.word	0x000012c0


	//   ....[3]....
        /*087c*/ 	.word	0x000013b0


	//----- nvinfo : EIATTR_MBARRIER_INSTR_OFFSETS
	.align		4
.L_1480:
        /*0880*/ 	.byte	0x04, 0x39
        /*0882*/ 	.short	(.L_1482 - .L_1481)


	//   ....[0]....
.L_1481:
        /*0884*/ 	.word	0x00000290
        /*0888*/ 	.word	0x000000ff
        /*088c*/ 	.word	0x00030c00
        /*0890*/ 	.short	0x0100
        /*0892*/ 	.byte	0x06
	.zero		1


	//   ....[1]....
        /*0894*/ 	.word	0x00000390
        /*0898*/ 	.word	0x000000ff
        /*089c*/ 	.word	0x00030c10
        /*08a0*/ 	.short	0x0100
        /*08a2*/ 	.byte	0x08
	.zero		1


	//   ....[2]....
        /*08a4*/ 	.word	0x000003a0
        /*08a8*/ 	.word	0x000000ff
        /*08ac*/ 	.word	0x00030c20
        /*08b0*/ 	.short	0x0100
        /*08b2*/ 	.byte	0x08
	.zero		1


	//   ....[3]....
        /*08b4*/ 	.word	0x000003b0
        /*08b8*/ 	.word	0x000000ff
        /*08bc*/ 	.word	0x00030c18
        /*08c0*/ 	.short	0x0100
        /*08c2*/ 	.byte	0x08
	.zero		1


	//   ....[4]....
        /*08c4*/ 	.word	0x000003c0
        /*08c8*/ 	.word	0x000000ff
        /*08cc*/ 	.word	0x00030c28
        /*08d0*/ 	.short	0x0100
        /*08d2*/ 	.byte	0x08
	.zero		1


	//   ....[5]....
        /*08d4*/ 	.word	0x000004f0
        /*08d8*/ 	.word	0x000000ff
        /*08dc*/ 	.word	0x00030c30
        /*08e0*/ 	.short	0x0100
        /*08e2*/ 	.byte	0x08
	.zero		1


	//   ....[6]....
        /*08e4*/ 	.word	0x00000500
        /*08e8*/ 	.word	0x000000ff
        /*08ec*/ 	.word	0x00030c40
        /*08f0*/ 	.short	0x0100
        /*08f2*/ 	.byte	0x08
	.zero		1


	//   ....[7]....
        /*08f4*/ 	.word	0x00000510
        /*08f8*/ 	.word	0x000000ff
        /*08fc*/ 	.word	0x00030c38
        /*0900*/ 	.short	0x0100
        /*0902*/ 	.byte	0x08
	.zero		1


	//   ....[8]....
        /*0904*/ 	.word	0x00000520
        /*0908*/ 	.word	0x000000ff
        /*090c*/ 	.word	0x00030c48
        /*0910*/ 	.short	0x0100
        /*0912*/ 	.byte	0x08
	.zero		1


	//   ....[9]....
        /*0914*/ 	.word	0x00001450
        /*0918*/ 	.word	0x00000010
        /*091c*/ 	.word	0x00030c00
        /*0920*/ 	.short	0x010a
        /*0922*/ 	.byte	0x3f
	.zero		1


	//   ....[10]....
        /*0924*/ 	.word	0x00001570
        /*0928*/ 	.word	0x00000010
        /*092c*/ 	.word	0x00030c00
        /*0930*/ 	.short	0x010a
        /*0932*/ 	.byte	0x3f
	.zero		1


	//   ....[11]....
        /*0934*/ 	.word	0x00001fd0
        /*0938*/ 	.word	0x00000008
        /*093c*/ 	.word	0x00030c10
        /*0940*/ 	.short	0x010a
        /*0942*/ 	.byte	0x3f
	.zero		1


	//   ....[12]....
        /*0944*/ 	.word	0x00002040
        /*0948*/ 	.word	0x00000008
        /*094c*/ 	.word	0x00030c10
        /*0950*/ 	.short	0x010a
        /*0952*/ 	.byte	0x3f
	.zero		1


	//   ....[13]....
        /*0954*/ 	.word	0x00002420
        /*0958*/ 	.word	0x00000008
        /*095c*/ 	.word	0x00030c30
        /*0960*/ 	.short	0x010a
        /*0962*/ 	.byte	0x3f
	.zero		1


	//   ....[14]....
        /*0964*/ 	.word	0x00002490
        /*0968*/ 	.word	0x00000008
        /*096c*/ 	.word	0x00030c30
        /*0970*/ 	.short	0x010a
        /*0972*/ 	.byte	0x3f
	.zero		1


	//   ....[15]....
        /*0974*/ 	.word	0x00005520
        /*0978*/ 	.word	0x00000009
        /*097c*/ 	.word	0x00000000
        /*0980*/ 	.short	0x0101
        /*0982*/ 	.byte	0x3f
	.zero		1


	//   ....[16]....
        /*0984*/ 	.word	0x00005970
        /*0988*/ 	.word	0x00000008
        /*098c*/ 	.word	0x00000000
        /*0990*/ 	.short	0x0101
        /*0992*/ 	.byte	0x3f
	.zero		1


	//   ....[17]....
        /*0994*/ 	.word	0x00006240
        /*0998*/ 	.word	0x00000007
        /*099c*/ 	.word	0x00030c10
        /*09a0*/ 	.short	0x010a
        /*09a2*/ 	.byte	0x3f
	.zero		1


	//   ....[18]....
        /*09a4*/ 	.word	0x000062c0
        /*09a8*/ 	.word	0x00000007
        /*09ac*/ 	.word	0x00030c10
        /*09b0*/ 	.short	0x010a
        /*09b2*/ 	.byte	0x3f
	.zero		1


	//   ....[19]....
        /*09b4*/ 	.word	0x000066d0
        /*09b8*/ 	.word	0x00000007
        /*09bc*/ 	.word	0x00030c30
        /*09c0*/ 	.short	0x010a
        /*09c2*/ 	.byte	0x3f
	.zero		1


	//   ....[20]....
        /*09c4*/ 	.word	0x00006760
        /*09c8*/ 	.word	0x00000007
        /*09cc*/ 	.word	0x00030c30
        /*09d0*/ 	.short	0x010a
        /*09d2*/ 	.byte	0x3f
	.zero		1


	//   ....[21]....
        /*09d4*/ 	.word	0x00008f30
        /*09d8*/ 	.word	0x00000008
        /*09dc*/ 	.word	0x00000000
        /*09e0*/ 	.short	0x0101
        /*09e2*/ 	.byte	0x3f
	.zero		1


	//   ....[22]....
        /*09e4*/ 	.word	0x00009390
        /*09e8*/ 	.word	0x00000007
        /*09ec*/ 	.word	0x00000000
        /*09f0*/ 	.short	0x0101
        /*09f2*/ 	.byte	0x3f
	.zero		1


	//   ....[23]....
        /*09f4*/ 	.word	0x00009bf0
        /*09f8*/ 	.word	0x00000007
        /*09fc*/ 	.word	0x00030c10
        /*0a00*/ 	.short	0x010a
        /*0a02*/ 	.byte	0x3f
	.zero		1


	//   ....[24]....
        /*0a04*/ 	.word	0x00009c70
        /*0a08*/ 	.word	0x00000007
        /*0a0c*/ 	.word	0x00030c10
        /*0a10*/ 	.short	0x010a
        /*0a12*/ 	.byte	0x3f
	.zero		1


	//   ....[25]....
        /*0a14*/ 	.word	0x0000a070
        /*0a18*/ 	.word	0x00000007
        /*0a1c*/ 	.word	0x00030c30
        /*0a20*/ 	.short	0x010a
        /*0a22*/ 	.byte	0x3f
	.zero		1


	//   ....[26]....
        /*0a24*/ 	.word	0x0000a100
        /*0a28*/ 	.word	0x00000007
        /*0a2c*/ 	.word	0x00030c30
        /*0a30*/ 	.short	0x010a
        /*0a32*/ 	.byte	0x3f
	.zero		1


	//   ....[27]....
        /*0a34*/ 	.word	0x0000d230
        /*0a38*/ 	.word	0x00000008
        /*0a3c*/ 	.word	0x00000000
        /*0a40*/ 	.short	0x0101
        /*0a42*/ 	.byte	0x3f
	.zero		1


	//   ....[28]....
        /*0a44*/ 	.word	0x0000d6a0
        /*0a48*/ 	.word	0x00000007
        /*0a4c*/ 	.word	0x00000000
        /*0a50*/ 	.short	0x0101
        /*0a52*/ 	.byte	0x3f
	.zero		1


	//   ....[29]....
        /*0a54*/ 	.word	0x0000ffc0
        /*0a58*/ 	.word	0x0000000f
        /*0a5c*/ 	.word	0x00030c20
        /*0a60*/ 	.short	0x010a
        /*0a62*/ 	.byte	0x3f
	.zero		1


	//   ....[30]....
        /*0a64*/ 	.word	0x000105b0
        /*0a68*/ 	.word	0x0000000f
        /*0a6c*/ 	.word	0x00030c40
        /*0a70*/ 	.short	0x010a
        /*0a72*/ 	.byte	0x3f
	.zero		1


	//   ....[31]....
        /*0a74*/ 	.word	0x00010810
        /*0a78*/ 	.word	0x0000000f
        /*0a7c*/ 	.word	0x00030c28
        /*0a80*/ 	.short	0x010a
        /*0a82*/ 	.byte	0x3f
	.zero		1


	//   ....[32]....
        /*0a84*/ 	.word	0x00010a70
        /*0a88*/ 	.word	0x0000000f
        /*0a8c*/ 	.word	0x00030c48
        /*0a90*/ 	.short	0x010a
        /*0a92*/ 	.byte	0x3f
	.zero		1


	//   ....[33]....
        /*0a94*/ 	.word	0x00010c70
        /*0a98*/ 	.word	0x0000000f
        /*0a9c*/ 	.word	0x00030c20
        /*0aa0*/ 	.short	0x010a
        /*0aa2*/ 	.byte	0x3f
	.zero		1


	//   ....[34]....
        /*0aa4*/ 	.word	0x00010f40
        /*0aa8*/ 	.word	0x0000000f
        /*0aac*/ 	.word	0x00030c40
        /*0ab0*/ 	.short	0x010a
        /*0ab2*/ 	.byte	0x3f
	.zero		1


	//   ....[35]....
        /*0ab4*/ 	.word	0x00011170
        /*0ab8*/ 	.word	0x0000000f
        /*0abc*/ 	.word	0x00030c28
        /*0ac0*/ 	.short	0x010a
        /*0ac2*/ 	.byte	0x3f
	.zero		1


	//   ....[36]....
        /*0ac4*/ 	.word	0x00011410
        /*0ac8*/ 	.word	0x00000003
        /*0acc*/ 	.word	0x00030c40
        /*0ad0*/ 	.short	0x010a
        /*0ad2*/ 	.byte	0x3f
	.zero		1


	//   ....[37]....
        /*0ad4*/ 	.word	0x00011800
        /*0ad8*/ 	.word	0x00000007
        /*0adc*/ 	.word	0x00000000
        /*0ae0*/ 	.short	0x010a
        /*0ae2*/ 	.byte	0x3f
	.zero		1


	//   ....[38]....
        /*0ae4*/ 	.word	0x00011850
        /*0ae8*/ 	.word	0x00000003
        /*0aec*/ 	.word	0x00000000
        /*0af0*/ 	.short	0x010a
        /*0af2*/ 	.byte	0x3f
	.zero		1


	//   ....[39]....
        /*0af4*/ 	.word	0x000118b0
        /*0af8*/ 	.word	0x00000005
        /*0afc*/ 	.word	0x00000000
        /*0b00*/ 	.short	0x010a
        /*0b02*/ 	.byte	0x3f
	.zero		1


	//   ....[40]....
        /*0b04*/ 	.word	0x000118e0
        /*0b08*/ 	.word	0x00000003
        /*0b0c*/ 	.word	0x00000000
        /*0b10*/ 	.short	0x010a
        /*0b12*/ 	.byte	0x3f
	.zero		1


	//   ....[41]....
        /*0b14*/ 	.word	0x000119c0
        /*0b18*/ 	.word	0x00000010
        /*0b1c*/ 	.word	0x00030c00
        /*0b20*/ 	.short	0x010a
        /*0b22*/ 	.byte	0x3f
	.zero		1


	//   ....[42]....
        /*0b24*/ 	.word	0x00011a10
        /*0b28*/ 	.word	0x00000008
        /*0b2c*/ 	.word	0x00030c10
        /*0b30*/ 	.short	0x010a
        /*0b32*/ 	.byte	0x3f
	.zero		1


	//   ....[43]....
        /*0b34*/ 	.word	0x00011a60
        /*0b38*/ 	.word	0x00000008
        /*0b3c*/ 	.word	0x00030c30
        /*0b40*/ 	.short	0x010a
        /*0b42*/ 	.byte	0x3f
	.zero		1


	//   ....[44]....
        /*0b44*/ 	.word	0x00011ab0
        /*0b48*/ 	.word	0x00000007
        /*0b4c*/ 	.word	0x00030c10
        /*0b50*/ 	.short	0x010a
        /*0b52*/ 	.byte	0x3f
	.zero		1


	//   ....[45]....
        /*0b54*/ 	.word	0x00011b00
        /*0b58*/ 	.word	0x00000007
        /*0b5c*/ 	.word	0x00030c30
        /*0b60*/ 	.short	0x010a
        /*0b62*/ 	.byte	0x3f
	.zero		1


	//   ....[46]....
        /*0b64*/ 	.word	0x00011b50
        /*0b68*/ 	.word	0x00000007
        /*0b6c*/ 	.word	0x00030c10
        /*0b70*/ 	.short	0x010a
        /*0b72*/ 	.byte	0x3f
	.zero		1


	//   ....[47]....
        /*0b74*/ 	.word	0x00011ba0
        /*0b78*/ 	.word	0x00000007
        /*0b7c*/ 	.word	0x00030c30
        /*0b80*/ 	.short	0x010a
        /*0b82*/ 	.byte	0x3f
	.zero		1


	//   ....[48]....
        /*0b84*/ 	.word	0x00011bf0
        /*0b88*/ 	.word	0x0000000f
        /*0b8c*/ 	.word	0x00030c20
        /*0b90*/ 	.short	0x010a
        /*0b92*/ 	.byte	0x3f
	.zero		1


	//   ....[49]....
        /*0b94*/ 	.word	0x00011c40
        /*0b98*/ 	.word	0x0000000f
        /*0b9c*/ 	.word	0x00030c40
        /*0ba0*/ 	.short	0x010a
        /*0ba2*/ 	.byte	0x3f
	.zero		1


	//   ....[50]....
        /*0ba4*/ 	.word	0x00011c90
        /*0ba8*/ 	.word	0x0000000f
        /*0bac*/ 	.word	0x00030c28
        /*0bb0*/ 	.short	0x010a
        /*0bb2*/ 	.byte	0x3f
	.zero		1


	//   ....[51]....
        /*0bb4*/ 	.word	0x00011ce0
        /*0bb8*/ 	.word	0x0000000f
        /*0bbc*/ 	.word	0x00030c48
        /*0bc0*/ 	.short	0x010a
        /*0bc2*/ 	.byte	0x3f
	.zero		1


	//   ....[52]....
        /*0bc4*/ 	.word	0x00011d40
        /*0bc8*/ 	.word	0x0000000f
        /*0bcc*/ 	.word	0x00030c20
        /*0bd0*/ 	.short	0x010a
        /*0bd2*/ 	.byte	0x3f
	.zero		1


	//   ....[53]....
        /*0bd4*/ 	.word	0x00011d90
        /*0bd8*/ 	.word	0x0000000f
        /*0bdc*/ 	.word	0x00030c40
        /*0be0*/ 	.short	0x010a
        /*0be2*/ 	.byte	0x3f
	.zero		1


	//   ....[54]....
        /*0be4*/ 	.word	0x00011de0
        /*0be8*/ 	.word	0x0000000f
        /*0bec*/ 	.word	0x00030c28
        /*0bf0*/ 	.short	0x010a
        /*0bf2*/ 	.byte	0x3f
	.zero		1


	//   ....[55]....
        /*0bf4*/ 	.word	0x00011e30
        /*0bf8*/ 	.word	0x00000003
        /*0bfc*/ 	.word	0x00030c40
        /*0c00*/ 	.short	0x010a
        /*0c02*/ 	.byte	0x3f
	.zero		1


	//   ....[56]....
        /*0c04*/ 	.word	0x00011f00
        /*0c08*/ 	.word	0x00000007
        /*0c0c*/ 	.word	0x00000000
        /*0c10*/ 	.short	0x010a
        /*0c12*/ 	.byte	0x3f
	.zero		1


	//   ....[57]....
        /*0c14*/ 	.word	0x00011f50
        /*0c18*/ 	.word	0x00000003
        /*0c1c*/ 	.word	0x00000000
        /*0c20*/ 	.short	0x010a
        /*0c22*/ 	.byte	0x3f
	.zero		1


	//   ....[58]....
        /*0c24*/ 	.word	0x00011fa0
        /*0c28*/ 	.word	0x00000005
        /*0c2c*/ 	.word	0x00000000
        /*0c30*/ 	.short	0x010a
        /*0c32*/ 	.byte	0x3f
	.zero		1


	//----- nvinfo : EIATTR_NUM_MBARRIERS
	.align		4
.L_1482:
        /*0c34*/ 	.byte	0x03, 0x38
        /*0c36*/ 	.short	0x0009


	//----- nvinfo : EIATTR_EXIT_INSTR_OFFSETS
	.align		4
        /*0c38*/ 	.byte	0x04, 0x1c
        /*0c3a*/ 	.short	(.L_1484 - .L_1483)


	//   ....[0]....
.L_1483:
        /*0c3c*/ 	.word	0x00011930


	//----- nvinfo : EIATTR_MAX_THREADS
	.align		4
.L_1484:
        /*0c40*/ 	.byte	0x04, 0x05
        /*0c42*/ 	.short	(.L_1486 - .L_1485)
.L_1485:
        /*0c44*/ 	.word	0x00000180
        /*0c48*/ 	.word	0x00000001
        /*0c4c*/ 	.word	0x00000001


	//----- nvinfo : EIATTR_CRS_STACK_SIZE
	.align		4
.L_1486:
        /*0c50*/ 	.byte	0x04, 0x1e
        /*0c52*/ 	.short	(.L_1488 - .L_1487)
.L_1487:
        /*0c54*/ 	.word	0x00000000


	//----- nvinfo : EIATTR_CBANK_PARAM_SIZE
	.align		4
.L_1488:
        /*0c58*/ 	.byte	0x03, 0x19
        /*0c5a*/ 	.short	0x06f0


	//----- nvinfo : EIATTR_PARAM_CBANK
	.align		4
        /*0c5c*/ 	.byte	0x04, 0x0a
        /*0c5e*/ 	.short	(.L_1490 - .L_1489)
	.align		4
.L_1489:
        /*0c60*/ 	.word	index@(.nv.constant0._ZN7cutlass13device_kernelIN5flash11enable_sm90INS1_16FlashAttnBwdSm90INS1_25CollectiveMainloopBwdSm90ILi2ELi2ELi2EN4cute5tupleIJNS5_1CILi1EEES8_S8_EEENS6_IJNS7_ILi128EEESA_NS7_ILi64EEEEEENS_6half_tEfNS_4arch4Sm90ELb0ELb1ELb0ELb1ELb0ELb1ELb0ELb0ELi2ELi1ELi2ELi2ELb0EEENS1_24CollectiveEpilogueBwdGQAISC_fSF_Li256ELb1ELb0EEENS1_19SingleTileSchedulerILb1ELb0ELb0ELi128EEEEEEEEEvNT_6ParamsE)
        /*0c64*/ 	.short	0x0210
        /*0c66*/ 	.short	0x06f0


	//----- nvinfo : EIATTR_SW_WAR
	.align		4
.L_1490:
        /*0c68*/ 	.byte	0x04, 0x36
        /*0c6a*/ 	.short	(.L_1492 - .L_1491)
.L_1491:
        /*0c6c*/ 	.word	0x00000008
.L_1492:


//--------------------- .nv.info._ZN7cutlass13device_kernelIN5flash11enable_sm90INS1_16FlashAttnBwdSm90INS1_25CollectiveMainloopBwdSm90ILi2ELi2ELi2EN4cute5tupleIJNS5_1CILi1EEES8_S8_EEENS6_IJNS7_ILi128EEESA_NS7_ILi64EEEEEENS_6half_tEfNS_4arch4Sm90ELb0ELb1ELb0ELb1ELb1ELb1ELb0ELb0ELi2ELi1ELi2ELi2ELb0EEENS1_24CollectiveEpilogueBwdGQAISC_fSF_Li256ELb1ELb1EEENS1_19SingleTileSchedulerILb1ELb0ELb0ELi128EEEEEEEEEvNT_6ParamsE --------------------------
	.section	.nv.info._ZN7cutlass13device_kernelIN5flash11enable_sm90INS1_16FlashAttnBwdSm90INS1_25CollectiveMainloopBwdSm90ILi2ELi2ELi2EN4cute5tupleIJNS5_1CILi1EEES8_S8_EEENS6_IJNS7_ILi128EEESA_NS7_ILi64EEEEEENS_6half_tEfNS_4arch4Sm90ELb0ELb1ELb0ELb1ELb1ELb1ELb0ELb0ELi2ELi1ELi2ELi2ELb0EEENS1_24CollectiveEpilogueBwdGQAISC_fSF_Li256ELb1ELb1EEENS1_19SingleTileSchedulerILb1ELb0ELb0ELi128EEEEEEEEEvNT_6ParamsE,"",@"SHT_CUDA_INFO"
	.sectionflags	@""
	.align	4


	//----- nvinfo : EIATTR_CUDA_API_VERSION
	.align		4
        /*0000*/ 	.byte	0x04, 0x37
        /*0002*/ 	.short	(.L_1494 - .L_1493)
.L_1493:
        /*0004*/ 	.word	0x00000082


	//----- nvinfo : EIATTR_KPARAM_INFO
	.align		4
.L_1494:
        /*0008*/ 	.byte	0x04, 0x17
        /*000a*/ 	.short	(.L_1496 - .L_1495)
.L_1495:
        /*000c*/ 	.word	0x00000000
        /*0010*/ 	.short	0x0000
        /*0012*/ 	.short	0x0070
        /*0014*/ 	.byte	0x00, 0xf0, 0x01, 0x1a


	//----- nvinfo : EIATTR_SPARSE_MMA_MASK
	.align		4
.L_1496:
        /*0018*/ 	.byte	0x03, 0x50
        /*001a*/ 	.short	0x0000


	//----- nvinfo : EIATTR_MAXREG_COUNT
	.align		4
        /*001c*/ 	.byte	0x03, 0x1b
        /*001e*/ 	.short	0x00a8


	//----- nvinfo : EIATTR_NUM_BARRIERS
	.align		4
        /*0020*/ 	.byte	0x02, 0x4c
        /*0022*/ 	.byte	0x10
	.zero		1


	//----- nvinfo : EIATTR_EXTERNS
	.align		4
        /*0024*/ 	.byte	0x04, 0x0f
        /*0026*/ 	.short	(.L_1498 - .L_1497)


	//   ....[0]....
	.align		4
.L_1497:
        /*0028*/ 	.word	index@(__assertfail)


	//----- nvinfo : EIATTR_ANNOTATIONS
	.align		4
.L_1498:
        /*002c*/ 	.byte	0x04, 0x55
        /*002e*/ 	.short	(.L_1500 - .L_1499)


	//   ....[0]....
.L_1499:
        /* <DEDUP_REMOVED lines=31> */


	//----- nvinfo : EIATTR_MERCURY_ISA_VERSION
	.align		4
.L_1500:
        /*0210*/ 	.byte	0x03, 0x5f
        /*0212*/ 	.short	0x0101


	//----- nvinfo : EIATTR_INT_WARP_WIDE_INSTR_OFFSETS
	.align		4
        /*0214*/ 	.byte	0x04, 0x31
        /*0216*/ 	.short	(.L_1502 - .L_1501)


	//   ....[0]....
.L_1501:
        /*0218*/ 	.word	0x00000190


	//   ....[1]....
        /*021c*/ 	.word	0x000001c0


	//   ....[2]....
        /*0220*/ 	.word	0x0000f5b0


	//   ....[3]....
        /*0224*/ 	.word	0x0000fc00


	//   ....[4]....
        /*0228*/ 	.word	0x000100b0


	//   ....[5]....
        /*022c*/ 	.word	0x00010370


	//   ....[6]....
        /*0230*/ 	.word	0x000105d0


	//   ....[7]....
        /*0234*/ 	.word	0x00010760


	//----- nvinfo : EIATTR_COOP_GROUP_MASK_REGIDS
	.align		4
.L_1502:
        /*0238*/ 	.byte	0x04, 0x29
        /*023a*/ 	.short	(.L_1504 - .L_1503)


	//   ....[0]....
.L_1503:
        /*023c*/ 	.word	0xffffffff


	//   ....[1]....
        /*0240*/ 	.word	0xffffffff


	//   ....[2]....
        /*0244*/ 	.word	0xffffffff


	//   ....[3]....
        /*0248*/ 	.word	0xffffffff


	//   ....[4]....
        /*024c*/ 	.word	0xffffffff


	//   ....[5]....
        /*0250*/ 	.word	0xffffffff


	//   ....[6]....
        /*0254*/ 	.word	0xffffffff


	//   ....[7]....
        /*0258*/ 	.word	0xffffffff


	//   ....[8]....
        /*025c*/ 	.word	0xffffffff


	//   ....[9]....
        /*0260*/ 	.word	0xffffffff


	//   ....[10]....
        /*0264*/ 	.word	0xffffffff


	//   ....[11]....
        /*0268*/ 	.word	0xffffffff


	//   ....[12]....
        /*026c*/ 	.word	0xffffffff


	//   ....[13]....
        /*0270*/ 	.word	0xffffffff


	//   ....[14]....
        /*0274*/ 	.word	0xffffffff


	//   ....[15]....
        /*0278*/ 	.word	0xffffffff


	//   ....[16]....
        /*027c*/ 	.word	0xffffffff


	//   ....[17]....
        /*0280*/ 	.word	0xffffffff


	//   ....[18]....
        /*0284*/ 	.word	0xffffffff


	//   ....[19]....
        /*0288*/ 	.word	0xffffffff


	//   ....[20]....
        /*028c*/ 	.word	0xffffffff


	//   ....[21]....
        /*0290*/ 	.word	0xffffffff


	//   ....[22]....
        /*0294*/ 	.word	0xffffffff


	//   ....[23]....
        /*0298*/ 	.word	0xffffffff


	//   ....[24]....
        /*029c*/ 	.word	0xffffffff


	//   ....[25]....
        /*02a0*/ 	.word	0xffffffff


	//   ....[26]....
        /*02a4*/ 	.word	0xffffffff


	//   ....[27]....
        /*02a8*/ 	.word	0xffffffff


	//   ....[28]....
        /*02ac*/ 	.word	0xffffffff


	//   ....[29]....
        /*02b0*/ 	.word	0xffffffff


	//   ....[30]....
        /*02b4*/ 	.word	0xffffffff


	//   ....[31]....
        /*02b8*/ 	.word	0xffffffff


	//   ....[32]....
        /*02bc*/ 	.word	0xffffffff


	//   ....[33]....
        /*02c0*/ 	.word	0xffffffff


	//   ....[34]....
        /*02c4*/ 	.word	0xffffffff


	//   ....[35]....
        /*02c8*/ 	.word	0xffffffff


	//   ....[36]....
        /*02cc*/ 	.word	0xffffffff


	//   ....[37]....
        /*02d0*/ 	.word	0xffffffff


	//   ....[38]....
        /*02d4*/ 	.word	0xffffffff


	//   ....[39]....
        /*02d8*/ 	.word	0xffffffff


	//   ....[40]....
        /*02dc*/ 	.word	0xffffffff


	//   ....[41]....
        /*02e0*/ 	.word	0xffffffff


	//   ....[42]....
        /*02e4*/ 	.word	0xffffffff


	//   ....[43]....
        /*02e8*/ 	.word	0xffffffff


	//   ....[44]....
        /*02ec*/ 	.word	0xffffffff


	//   ....[45]....
        /*02f0*/ 	.word	0xffffffff


	//   ....[46]....
        /*02f4*/ 	.word	0xffffffff


	//   ....[47]....
        /*02f8*/ 	.word	0xffffffff


	//   ....[48]....
        /*02fc*/ 	.word	0xffffffff


	//   ....[49]....
        /*0300*/ 	.word	0xffffffff


	//   ....[50]....
        /*0304*/ 	.word	0xffffffff


	//   ....[51]....
        /*0308*/ 	.word	0xffffffff


	//   ....[52]....
        /*030c*/ 	.word	0xffffffff


	//   ....[53]....
        /*0310*/ 	.word	0xffffffff


	//   ....[54]....
        /*0314*/ 	.word	0xffffffff


	//   ....[55]....
        /*0318*/ 	.word	0xffffffff


	//   ....[56]....
        /*031c*/ 	.word	0xffffffff


	//   ....[57]....
        /*0320*/ 	.word	0xffffffff


	//   ....[58]....
        /*0324*/ 	.word	0xffffffff


	//   ....[59]....
        /*0328*/ 	.word	0xffffffff


	//   ....[60]....
        /*032c*/ 	.word	0xffffffff


	//   ....[61]....
        /*0330*/ 	.word	0xffffffff


	//   ....[62]....
        /*0334*/ 	.word	0xffffffff


	//   ....[63]....
        /*0338*/ 	.word	0xffffffff


	//   ....[64]....
        /*033c*/ 	.word	0xffffffff


	//   ....[65]....
        /*0340*/ 	.word	0xffffffff


	//   ....[66]....
        /*0344*/ 	.word	0xffffffff


	//   ....[67]....
        /*0348*/ 	.word	0xffffffff


	//   ....[68]....
        /*034c*/ 	.word	0xffffffff


	//   ....[69]....
        /*0350*/ 	.word	0xffffffff


	//   ....[70]....
        /*0354*/ 	.word	0xffffffff


	//   ....[71]....
        /*0358*/ 	.word	0xffffffff


	//   ....[72]....
        /*035c*/ 	.word	0xffffffff


	//   ....[73]....
        /*0360*/ 	.word	0xffffffff


	//   ....[74]....
        /*0364*/ 	.word	0xffffffff


	//   ....[75]....
        /*0368*/ 	.word	0xffffffff


	//   ....[76]....
        /*036c*/ 	.word	0xffffffff


	//   ....[77]....
        /*0370*/ 	.word	0xffffffff


	//   ....[78]....
        /*0374*/ 	.word	0xffffffff


	//   ....[79]....
        /*0378*/ 	.word	0xffffffff


	//   ....[80]....
        /*037c*/ 	.word	0xffffffff


	//   ....[81]....
        /*0380*/ 	.word	0xffffffff


	//   ....[82]....
        /*0384*/ 	.word	0xffffffff


	//   ....[83]....
        /*0388*/ 	.word	0xffffffff


	//   ....[84]....
        /*038c*/ 	.word	0xffffffff


	//   ....[85]....
        /*0390*/ 	.word	0xffffffff


	//   ....[86]....
        /*0394*/ 	.word	0xffffffff


	//   ....[87]....
        /*0398*/ 	.word	0xffffffff


	//   ....[88]....
        /*039c*/ 	.word	0xffffffff


	//   ....[89]....
        /*03a0*/ 	.word	0xffffffff


	//   ....[90]....
        /*03a4*/ 	.word	0xffffffff


	//   ....[91]....
        /*03a8*/ 	.word	0xffffffff


	//   ....[92]....
        /*03ac*/ 	.word	0xffffffff


	//   ....[93]....
        /*03b0*/ 	.word	0xffffffff


	//   ....[94]....
        /*03b4*/ 	.word	0xffffffff


	//   ....[95]....
        /*03b8*/ 	.word	0xffffffff


	//   ....[96]....
        /*03bc*/ 	.word	0xffffffff


	//   ....[97]....
        /*03c0*/ 	.word	0xffffffff


	//   ....[98]....
        /*03c4*/ 	.word	0xffffffff


	//   ....[99]....
        /*03c8*/ 	.word	0xffffffff


	//   ....[100]....
        /*03cc*/ 	.word	0xffffffff


	//   ....[101]....
        /*03d0*/ 	.word	0xffffffff


	//   ....[102]....
        /*03d4*/ 	.word	0xffffffff


	//   ....[103]....
        /*03d8*/ 	.word	0xffffffff


	//   ....[104]....
        /*03dc*/ 	.word	0xffffffff


	//   ....[105]....
        /*03e0*/ 	.word	0xffffffff


	//   ....[106]....
        /*03e4*/ 	.word	0xffffffff


	//   ....[107]....
        /*03e8*/ 	.word	0xffffffff


	//   ....[108]....
        /*03ec*/ 	.word	0xffffffff


	//   ....[109]....
        /*03f0*/ 	.word	0xffffffff


	//   ....[110]....
        /*03f4*/ 	.word	0xffffffff


	//   ....[111]....
        /*03f8*/ 	.word	0xffffffff


	//   ....[112]....
        /*03fc*/ 	.word	0xffffffff


	//   ....[113]....
        /*0400*/ 	.word	0xffffffff


	//   ....[114]....
        /*0404*/ 	.word	0xffffffff


	//   ....[115]....
        /*0408*/ 	.word	0xffffffff


	//   ....[116]....
        /*040c*/ 	.word	0xffffffff


	//   ....[117]....
        /*0410*/ 	.word	0xffffffff


	//   ....[118]....
        /*0414*/ 	.word	0xffffffff


	//   ....[119]....
        /*0418*/ 	.word	0xffffffff


	//   ....[120]....
        /*041c*/ 	.word	0xffffffff


	//   ....[121]....
        /*0420*/ 	.word	0xffffffff


	//   ....[122]....
        /*0424*/ 	.word	0xffffffff


	//   ....[123]....
        /*0428*/ 	.word	0xffffffff


	//   ....[124]....
        /*042c*/ 	.word	0xffffffff


	//   ....[125]....
        /*0430*/ 	.word	0xffffffff


	//   ....[126]....
        /*0434*/ 	.word	0xffffffff


	//   ....[127]....
        /*0438*/ 	.word	0xffffffff


	//   ....[128]....
        /*043c*/ 	.word	0xffffffff


	//   ....[129]....
        /*0440*/ 	.word	0xffffffff


	//   ....[130]....
        /*0444*/ 	.word	0xffffffff


	//   ....[131]....
        /*0448*/ 	.word	0xffffffff


	//   ....[132]....
        /*044c*/ 	.word	0xffffffff


	//   ....[133]....
        /*0450*/ 	.word	0xffffffff


	//   ....[134]....
        /*0454*/ 	.word	0xffffffff


	//   ....[135]....
        /*0458*/ 	.word	0xffffffff


	//   ....[136]....
        /*045c*/ 	.word	0xffffffff


	//   ....[137]....
        /*0460*/ 	.word	0xffffffff


	//   ....[138]....
        /*0464*/ 	.word	0xffffffff


	//   ....[139]....
        /*0468*/ 	.word	0xffffffff


	//   ....[140]....
        /*046c*/ 	.word	0xffffffff


	//   ....[141]....
        /*0470*/ 	.word	0xffffffff


	//   ....[142]....
        /*0474*/ 	.word	0xffffffff


	//   ....[143]....
        /*0478*/ 	.word	0xffffffff


	//   ....[144]....
        /*047c*/ 	.word	0xffffffff


	//   ....[145]....
        /*0480*/ 	.word	0xffffffff


	//   ....[146]....
        /*0484*/ 	.word	0xffffffff


	//   ....[147]....
        /*0488*/ 	.word	0xffffffff


	//   ....[148]....
        /*048c*/ 	.word	0xffffffff


	//   ....[149]....
        /*0490*/ 	.word	0xffffffff


	//   ....[150]....
        /*0494*/ 	.word	0xffffffff


	//   ....[151]....
        /*0498*/ 	.word	0xffffffff


	//   ....[152]....
        /*049c*/ 	.word	0xffffffff


	//   ....[153]....
        /*04a0*/ 	.word	0xffffffff


	//   ....[154]....
        /*04a4*/ 	.word	0xffffffff


	//   ....[155]....
        /*04a8*/ 	.word	0xffffffff


	//   ....[156]....
        /*04ac*/ 	.word	0xffffffff


	//   ....[157]....
        /*04b0*/ 	.word	0xffffffff


	//   ....[158]....
        /*04b4*/ 	.word	0xffffffff


	//   ....[159]....
        /*04b8*/ 	.word	0xffffffff


	//   ....[160]....
        /*04bc*/ 	.word	0xffffffff


	//   ....[161]....
        /*04c0*/ 	.word	0xffffffff


	//   ....[162]....
        /*04c4*/ 	.word	0xffffffff


	//   ....[163]....
        /*04c8*/ 	.word	0xffffffff


	//   ....[164]....
        /*04cc*/ 	.word	0xffffffff


	//   ....[165]....
        /*04d0*/ 	.word	0xffffffff


	//   ....[166]....
        /*04d4*/ 	.word	0xffffffff


	//   ....[167]....
        /*04d8*/ 	.word	0xffffffff


	//   ....[168]....
        /*04dc*/ 	.word	0xffffffff


	//   ....[169]....
        /*04e0*/ 	.word	0xffffffff


	//   ....[170]....
        /*04e4*/ 	.word	0xffffffff


	//   ....[171]....
        /*04e8*/ 	.word	0xffffffff


	//   ....[172]....
        /*04ec*/ 	.word	0xffffffff


	//   ....[173]....
        /*04f0*/ 	.word	0xffffffff


	//   ....[174]....
        /*04f4*/ 	.word	0xffffffff


	//   ....[175]....
        /*04f8*/ 	.word	0xffffffff


	//   ....[176]....
        /*04fc*/ 	.word	0xffffffff


	//   ....[177]....
        /*0500*/ 	.word	0xffffffff


	//   ....[178]....
        /*0504*/ 	.word	0xffffffff


	//   ....[179]....
        /*0508*/ 	.word	0xffffffff


	//   ....[180]....
        /*050c*/ 	.word	0xffffffff


	//   ....[181]....
        /*0510*/ 	.word	0xffffffff


	//   ....[182]....
        /*0514*/ 	.word	0xffffffff


	//   ....[183]....
        /*0518*/ 	.word	0xffffffff


	//   ....[184]....
        /*051c*/ 	.word	0xffffffff


	//   ....[185]....
        /*0520*/ 	.word	0xffffffff


	//   ....[186]....
        /*0524*/ 	.word	0xffffffff


	//   ....[187]....
        /*0528*/ 	.word	0xffffffff


	//   ....[188]....
        /*052c*/ 	.word	0xffffffff


	//   ....[189]....
        /*0530*/ 	.word	0xffffffff


	//   ....[190]....
        /*0534*/ 	.word	0xffffffff


	//   ....[191]....
        /*0538*/ 	.word	0xffffffff


	//   ....[192]....
        /*053c*/ 	.word	0xffffffff


	//   ....[193]....
        /*0540*/ 	.word	0xffffffff


	//   ....[194]....
        /*0544*/ 	.word	0xffffffff


	//   ....[195]....
        /*0548*/ 	.word	0xffffffff


	//   ....[196]....
        /*054c*/ 	.word	0xffffffff


	//   ....[197]....
        /*0550*/ 	.word	0xffffffff


	//   ....[198]....
        /*0554*/ 	.word	0xffffffff


	//   ....[199]....
        /*0558*/ 	.word	0xffffffff


	//   ....[200]....
        /*055c*/ 	.word	0xffffffff


	//   ....[201]....
        /*0560*/ 	.word	0xffffffff


	//   ....[202]....
        /*0564*/ 	.word	0xffffffff


	//   ....[203]....
        /*0568*/ 	.word	0xffffffff


	//   ....[204]....
        /*056c*/ 	.word	0xffffffff


	//   ....[205]....
        /*0570*/ 	.word	0xffffffff


	//   ....[206]....
        /*0574*/ 	.word	0xffffffff


	//   ....[207]....
        /*0578*/ 	.word	0xffffffff


	//   ....[208]....
        /*057c*/ 	.word	0xffffffff


	//   ....[209]....
        /*0580*/ 	.word	0xffffffff


	//   ....[210]....
        /*0584*/ 	.word	0xffffffff


	//   ....[211]....
        /*0588*/ 	.word	0xffffffff


	//   ....[212]....
        /*058c*/ 	.word	0x0500000f


	//   ....[213]....
        /*0590*/ 	.word	0x0500000f


	//   ....[214]....
        /*0594*/ 	.word	0x0500000f


	//   ....[215]....
        /*0598*/ 	.word	0x0500000f


	//   ....[216]....
        /*059c*/ 	.word	0x0500000f


	//   ....[217]....
        /*05a0*/ 	.word	0x0500000f


	//----- nvinfo : EIATTR_COOP_GROUP_INSTR_OFFSETS
	.align		4
.L_1504:
        /*05a4*/ 	.byte	0x04, 0x28
        /*05a6*/ 	.short	(.L_1506 - .L_1505)


	//   ....[0]....
.L_1505:
        /*05a8*/ 	.word	0x00000070


	//   ....[1]....
        /*05ac*/ 	.word	0x000001a0


	//   ....[2]....
        /*05b0*/ 	.word	0x000001f0


	//   ....[3]....
        /*05b4*/ 	.word	0x000003e0


	//   ....[4]....
        /*05b8*/ 	.word	0x00000620


	//   ....[5]....
        /*05bc*/ 	.word	0x00001410


	//   ....[6]....
        /*05c0*/ 	.word	0x00002630


	//   ....[7]....
        /*05c4*/ 	.word	0x000026f0


	//   ....[8]....
        /*05c8*/ 	.word	0x00002720


	//   ....[9]....
        /*05cc*/ 	.word	0x00002850


	//   ....[10]....
        /*05d0*/ 	.word	0x000028f0


	//   ....[11]....
        /*05d4*/ 	.word	0x00002c60


	//   ....[12]....
        /*05d8*/ 	.word	0x00002cb0


	//   ....[13]....
        /*05dc*/ 	.word	0x00002fd0


	//   ....[14]....
        /*05e0*/ 	.word	0x00003150


	//   ....[15]....
        /*05e4*/ 	.word	0x00003200


	//   ....[16]....
        /*05e8*/ 	.word	0x00003240


	//   ....[17]....
        /*05ec*/ 	.word	0x00003270


	//   ....[18]....
        /*05f0*/ 	.word	0x000032b0


	//   ....[19]....
        /*05f4*/ 	.word	0x000033b0


	//   ....[20]....
        /*05f8*/ 	.word	0x000033f0


	//   ....[21]....
        /*05fc*/ 	.word	0x00003590


	//   ....[22]....
        /*0600*/ 	.word	0x000036c0


	//   ....[23]....
        /*0604*/ 	.word	0x00003760


	//   ....[24]....
        /*0608*/ 	.word	0x00003800


	//   ....[25]....
        /*060c*/ 	.word	0x00003840


	//   ....[26]....
        /*0610*/ 	.word	0x00003870


	//   ....[27]....
        /*0614*/ 	.word	0x00003960


	//   ....[28]....
        /*0618*/ 	.word	0x000039a0


	//   ....[29]....
        /*061c*/ 	.word	0x000039e0


	//   ....[30]....
        /*0620*/ 	.word	0x00003a00


	//   ....[31]....
        /*0624*/ 	.word	0x00003a40


	//   ....[32]....
        /*0628*/ 	.word	0x00003af0


	//   ....[33]....
        /*062c*/ 	.word	0x00003b30


	//   ....[34]....
        /*0630*/ 	.word	0x00003b70


	//   ....[35]....
        /*0634*/ 	.word	0x00003bb0


	//   ....[36]....
        /*0638*/ 	.word	0x00003c60


	//   ....[37]....
        /*063c*/ 	.word	0x00003da0


	//   ....[38]....
        /*0640*/ 	.word	0x00003e00


	//   ....[39]....
        /*0644*/ 	.word	0x00003e40


	//   ....[40]....
        /*0648*/ 	.word	0x00003e50


	//   ....[41]....
        /*064c*/ 	.word	0x00003e70


	//   ....[42]....
        /*0650*/ 	.word	0x00003e80


	//   ....[43]....
        /*0654*/ 	.word	0x00003ea0


	//   ....[44]....
        /*0658*/ 	.word	0x00003ec0


	//   ....[45]....
        /*065c*/ 	.word	0x00003f40


	//   ....[46]....
        /*0660*/ 	.word	0x00003fb0


	//   ....[47]....
        /*0664*/ 	.word	0x00003ff0


	//   ....[48]....
        /*0668*/ 	.word	0x00004030


	//   ....[49]....
        /*066c*/ 	.word	0x00004070


	//   ....[50]....
        /*0670*/ 	.word	0x000040d0


	//   ....[51]....
        /*0674*/ 	.word	0x00004110


	//   ....[52]....
        /*0678*/ 	.word	0x00004160


	//   ....[53]....
        /*067c*/ 	.word	0x000041b0


	//   ....[54]....
        /*0680*/ 	.word	0x00004200


	//   ....[55]....
        /*0684*/ 	.word	0x00004260


	//   ....[56]....
        /*0688*/ 	.word	0x000042a0


	//   ....[57]....
        /*068c*/ 	.word	0x000042e0


	//   ....[58]....
        /*0690*/ 	.word	0x00004320


	//   ....[59]....
        /*0694*/ 	.word	0x00004360


	//   ....[60]....
        /*0698*/ 	.word	0x000043a0


	//   ....[61]....
        /*069c*/ 	.word	0x000043e0


	//   ....[62]....
        /*06a0*/ 	.word	0x00004420


	//   ....[63]....
        /*06a4*/ 	.word	0x00004460


	//   ....[64]....
        /*06a8*/ 	.word	0x000044a0


	//   ....[65]....
        /*06ac*/ 	.word	0x000044e0


	//   ....[66]....
        /*06b0*/ 	.word	0x00004520


	//   ....[67]....
        /*06b4*/ 	.word	0x00004560


	//   ....[68]....
        /*06b8*/ 	.word	0x000045a0


	//   ....[69]....
        /*06bc*/ 	.word	0x000045e0


	//   ....[70]....
        /*06c0*/ 	.word	0x00006800


	//   ....[71]....
        /*06c4*/ 	.word	0x00006860


	//   ....[72]....
        /*06c8*/ 	.word	0x000068a0


	//   ....[73]....
        /*06cc*/ 	.word	0x000068d0


	//   ....[74]....
        /*06d0*/ 	.word	0x00006900


	//   ....[75]....
        /*06d4*/ 	.word	0x00006930


	//   ....[76]....
        /*06d8*/ 	.word	0x00006c10


	//   ....[77]....
        /*06dc*/ 	.word	0x00006c20


	//   ....[78]....
        /*06e0*/ 	.word	0x00006c50


	//   ....[79]....
        /*06e4*/ 	.word	0x00006c80


	//   ....[80]....
        /*06e8*/ 	.word	0x00006cc0


	//   ....[81]....
        /*06ec*/ 	.word	0x00006db0


	//   ....[82]....
        /*06f0*/ 	.word	0x00006e90


	//   ....[83]....
        /*06f4*/ 	.word	0x00006ed0


	//   ....[84]....
        /*06f8*/ 	.word	0x00006f10


	//   ....[85]....
        /*06fc*/ 	.word	0x00006f20


	//   ....[86]....
        /*0700*/ 	.word	0x00006f50


	//   ....[87]....
        /*0704*/ 	.word	0x00006f60


	//   ....[88]....
        /*0708*/ 	.word	0x00006f80


	//   ....[89]....
        /*070c*/ 	.word	0x00006fc0


	//   ....[90]....
        /*0710*/ 	.word	0x00007090


	//   ....[91]....
        /*0714*/ 	.word	0x000070d0


	//   ....[92]....
        /*0718*/ 	.word	0x00007110


	//   ....[93]....
        /*071c*/ 	.word	0x00007150


	//   ....[94]....
        /*0720*/ 	.word	0x00007190


	//   ....[95]....
        /*0724*/ 	.word	0x000071e0


	//   ....[96]....
        /*0728*/ 	.word	0x00007220


	//   ....[97]....
        /*072c*/ 	.word	0x00007270


	//   ....[98]....
        /*0730*/ 	.word	0x000072b0


	//   ....[99]....
        /*0734*/ 	.word	0x000073c0


	//   ....[100]....
        /*0738*/ 	.word	0x00007440


	//   ....[101]....
        /*073c*/ 	.word	0x000074a0


	//   ....[102]....
        /*0740*/ 	.word	0x00007880


	//   ....[103]....
        /*0744*/ 	.word	0x00007890


	//   ....[104]....
        /*0748*/ 	.word	0x000078a0


	//   ....[105]....
        /*074c*/ 	.word	0x000078b0


	//   ....[106]....
        /*0750*/ 	.word	0x000078c0


	//   ....[107]....
        /*0754*/ 	.word	0x000078d0


	//   ....[108]....
        /*0758*/ 	.word	0x00007900


	//   ....[109]....
        /*075c*/ 	.word	0x00007930


	//   ....[110]....
        /*0760*/ 	.word	0x00007970


	//   ....[111]....
        /*0764*/ 	.word	0x00007990


	//   ....[112]....
        /*0768*/ 	.word	0x000079d0


	//   ....[113]....
        /*076c*/ 	.word	0x00007a10


	//   ....[114]....
        /*0770*/ 	.word	0x00007a50


	//   ....[115]....
        /*0774*/ 	.word	0x00007a60


	//   ....[116]....
        /*0778*/ 	.word	0x00007a90


	//   ....[117]....
        /*077c*/ 	.word	0x00007ad0


	//   ....[118]....
        /*0780*/ 	.word	0x00007b00


	//   ....[119]....
        /*0784*/ 	.word	0x00007b20


	//   ....[120]....
        /*0788*/ 	.word	0x00007b50


	//   ....[121]....
        /*078c*/ 	.word	0x00007b90


	//   ....[122]....
        /*0790*/ 	.word	0x00007bd0


	//   ....[123]....
        /*0794*/ 	.word	0x00007c10


	//   ....[124]....
        /*0798*/ 	.word	0x00007c50


	//   ....[125]....
        /*079c*/ 	.word	0x00007c60


	//   ....[126]....
        /*07a0*/ 	.word	0x00007ca0


	//   ....[127]....
        /*07a4*/ 	.word	0x00007ce0


	//   ....[128]....
        /*07a8*/ 	.word	0x00007d20


	//   ....[129]....
        /*07ac*/ 	.word	0x00007d30


	//   ....[130]....
        /*07b0*/ 	.word	0x00007d40


	//   ....[131]....
        /*07b4*/ 	.word	0x00007d50


	//   ....[132]....
        /*07b8*/ 	.word	0x00007d90


	//   ....[133]....
        /*07bc*/ 	.word	0x00007dd0


	//   ....[134]....
        /*07c0*/ 	.word	0x0000a230


	//   ....[135]....
        /*07c4*/ 	.word	0x0000a350


	//   ....[136]....
        /*07c8*/ 	.word	0x0000a3b0


	//   ....[137]....
        /*07cc*/ 	.word	0x0000a480


	//   ....[138]....
        /*07d0*/ 	.word	0x0000a4d0


	//   ....[139]....
        /*07d4*/ 	.word	0x0000a5b0


	//   ....[140]....
        /*07d8*/ 	.word	0x0000a610


	//   ....[141]....
        /*07dc*/ 	.word	0x0000a650


	//   ....[142]....
        /*07e0*/ 	.word	0x0000a6d0


	//   ....[143]....
        /*07e4*/ 	.word	0x0000a760


	//   ....[144]....
        /*07e8*/ 	.word	0x0000a7a0


	//   ....[145]....
        /*07ec*/ 	.word	0x0000a860


	//   ....[146]....
        /*07f0*/ 	.word	0x0000a8a0


	//   ....[147]....
        /*07f4*/ 	.word	0x0000a8e0


	//   ....[148]....
        /*07f8*/ 	.word	0x0000a920


	//   ....[149]....
        /*07fc*/ 	.word	0x0000a980


	//   ....[150]....
        /*0800*/ 	.word	0x0000aa80


	//   ....[151]....
        /*0804*/ 	.word	0x0000acf0


	//   ....[152]....
        /*0808*/ 	.word	0x0000ae00


	//   ....[153]....
        /*080c*/ 	.word	0x0000ae40


	//   ....[154]....
        /*0810*/ 	.word	0x0000aed0


	//   ....[155]....
        /*0814*/ 	.word	0x0000b3a0


	//   ....[156]....
        /*0818*/ 	.word	0x0000b4a0


	//   ....[157]....
        /*081c*/ 	.word	0x0000b4d0


	//   ....[158]....
        /*0820*/ 	.word	0x0000b510


	//   ....[159]....
        /*0824*/ 	.word	0x0000b540


	//   ....[160]....
        /*0828*/ 	.word	0x0000b650


	//   ....[161]....
        /*082c*/ 	.word	0x0000b840


	//   ....[162]....
        /*0830*/ 	.word	0x0000b890


	//   ....[163]....
        /*0834*/ 	.word	0x0000b8d0


	//   ....[164]....
        /*0838*/ 	.word	0x0000b910


	//   ....[165]....
        /*083c*/ 	.word	0x0000b920


	//   ....[166]....
        /*0840*/ 	.word	0x0000baf0


	//   ....[167]....
        /*0844*/ 	.word	0x0000bb00


	//   ....[168]....
        /*0848*/ 	.word	0x0000bb10


	//   ....[169]....
        /*084c*/ 	.word	0x0000bb20


	//   ....[170]....
        /*0850*/ 	.word	0x0000bb30


	//   ....[171]....
        /*0854*/ 	.word	0x0000bb40


	//   ....[172]....
        /*0858*/ 	.word	0x0000bb70


	//   ....[173]....
        /*085c*/ 	.word	0x0000bba0


	//   ....[174]....
        /*0860*/ 	.word	0x0000bbe0


	//   ....[175]....
        /*0864*/ 	.word	0x0000bc10


	//   ....[176]....
        /*0868*/ 	.word	0x0000bc50


	//   ....[177]....
        /*086c*/ 	.word	0x0000bc80


	//   ....[178]....
        /*0870*/ 	.word	0x0000bca0


	//   ....[179]....
        /*0874*/ 	.word	0x0000bce0


	//   ....[180]....
        /*0878*/ 	.word	0x0000bcf0


	//   ....[181]....
        /*087c*/ 	.word	0x0000bd70


	//   ....[182]....
        /*0880*/ 	.word	0x0000bda0


	//   ....[183]....
        /*0884*/ 	.word	0x0000bdd0


	//   ....[184]....
        /*0888*/ 	.word	0x0000be20


	//   ....[185]....
        /*088c*/ 	.word	0x0000be60


	//   ....[186]....
        /*0890*/ 	.word	0x0000be70


	//   ....[187]....
        /*0894*/ 	.word	0x0000beb0


	//   ....[188]....
        /*0898*/ 	.word	0x0000bee0


	//   ....[189]....
        /*089c*/ 	.word	0x0000bf20


	//   ....[190]....
        /*08a0*/ 	.word	0x0000bf40


	//   ....[191]....
        /*08a4*/ 	.word	0x0000bf50


	//   ....[192]....
        /*08a8*/ 	.word	0x0000bf60


	//   ....[193]....
        /*08ac*/ 	.word	0x0000bf70


	//   ....[194]....
        /*08b0*/ 	.word	0x0000bf80


	//   ....[195]....
        /*08b4*/ 	.word	0x0000bf90


	//   ....[196]....
        /*08b8*/ 	.word	0x0000bfa0


	//   ....[197]....
        /*08bc*/ 	.word	0x0000bfb0


	//   ....[198]....
        /*08c0*/ 	.word	0x0000e030


	//   ....[199]....
        /*08c4*/ 	.word	0x0000e1d0


	//   ....[200]....
        /*08c8*/ 	.word	0x0000e420


	//   ....[201]....
        /*08cc*/ 	.word	0x0000e5c0


	//   ....[202]....
        /*08d0*/ 	.word	0x0000e6d0


	//   ....[203]....
        /*08d4*/ 	.word	0x0000f1b0


	//   ....[204]....
        /*08d8*/ 	.word	0x0000f4e0


	//   ....[205]....
        /*08dc*/ 	.word	0x0000f860


	//   ....[206]....
        /*08e0*/ 	.word	0x0000fb30


	//   ....[207]....
        /*08e4*/ 	.word	0x0000fd70


	//   ....[208]....
        /*08e8*/ 	.word	0x0000ffe0


	//   ....[209]....
        /*08ec*/ 	.word	0x000102b0


	//   ....[210]....
        /*08f0*/ 	.word	0x000104d0


	//   ....[211]....
        /*08f4*/ 	.word	0x00010660


	//   ....[212]....
        /*08f8*/ 	.word	0x00012d30


	//   ....[213]....
        /*08fc*/ 	.word	0x00012fc0


	//   ....[214]....
        /*0900*/ 	.word	0x00013030


	//   ....[215]....
        /*0904*/ 	.word	0x000130a0


	//   ....[216]....
        /*0908*/ 	.word	0x00013110


	//   ....[217]....
        /*090c*/ 	.word	0x00013180


	//----- nvinfo : EIATTR_REG_RECONFIG
	.align		4
.L_1506:
        /*0910*/ 	.byte	0x01, 0x54
	.zero		2


	//----- nvinfo : EIATTR_SYSCALL_OFFSETS
	.align		4
        /*0914*/ 	.byte	0x04, 0x46
        /*0916*/ 	.short	(.L_1508 - .L_1507)


	//   ....[0]....
.L_1507:
        /*0918*/ 	.word	0x00001070


	//   ....[1]....
        /*091c*/ 	.word	0x00001160


	//   ....[2]....
        /*0920*/ 	.word	0x000012c0


	//   ....[3]....
        /*0924*/ 	.word	0x000013b0


	//----- nvinfo : EIATTR_MBARRIER_INSTR_OFFSETS
	.align		4
.L_1508:
        /*0928*/ 	.byte	0x04, 0x39
        /*092a*/ 	.short	(.L_1510 - .L_1509)


	//   ....[0]....
.L_1509:
        /*092c*/ 	.word	0x00000290
        /*0930*/ 	.word	0x000000ff
        /*0934*/ 	.word	0x00030c00
        /*0938*/ 	.short	0x0100
        /*093a*/ 	.byte	0x06
	.zero		1


	//   ....[1]....
        /*093c*/ 	.word	0x00000390
        /*0940*/ 	.word	0x000000ff
        /*0944*/ 	.word	0x00030c10
        /*0948*/ 	.short	0x0100
        /*094a*/ 	.byte	0x08
	.zero		1


	//   ....[2]....
        /*094c*/ 	.word	0x000003a0
        /*0950*/ 	.word	0x000000ff
        /*0954*/ 	.word	0x00030c20
        /*0958*/ 	.short	0x0100
        /*095a*/ 	.byte	0x08
	.zero		1


	//   ....[3]....
        /*095c*/ 	.word	0x000003b0
        /*0960*/ 	.word	0x000000ff
        /*0964*/ 	.word	0x00030c18
        /*0968*/ 	.short	0x0100
        /*096a*/ 	.byte	0x08
	.zero		1


	//   ....[4]....
        /*096c*/ 	.word	0x000003c0
        /*0970*/ 	.word	0x000000ff
        /*0974*/ 	.word	0x00030c28
        /*0978*/ 	.short	0x0100
        /*097a*/ 	.byte	0x08
	.zero		1


	//   ....[5]....
        /*097c*/ 	.word	0x000004f0
        /*0980*/ 	.word	0x000000ff
        /*0984*/ 	.word	0x00030c30
        /*0988*/ 	.short	0x0100
        /*098a*/ 	.byte	0x08
	.zero		1


	//   ....[6]....
        /*098c*/ 	.word	0x00000500
        /*0990*/ 	.word	0x000000ff
        /*0994*/ 	.word	0x00030c40
        /*0998*/ 	.short	0x0100
        /*099a*/ 	.byte	0x08
	.zero		1


	//   ....[7]....
        /*099c*/ 	.word	0x00000510
        /*09a0*/ 	.word	0x000000ff
        /*09a4*/ 	.word	0x00030c38
        /*09a8*/ 	.short	0x0100
        /*09aa*/ 	.byte	0x08
	.zero		1


	//   ....[8]....
        /*09ac*/ 	.word	0x00000520
        /*09b0*/ 	.word	0x000000ff
        /*09b4*/ 	.word	0x00030c48
        /*09b8*/ 	.short	0x0100
        /*09ba*/ 	.byte	0x08
	.zero		1


	//   ....[9]....
        /*09bc*/ 	.word	0x00001450
        /*09c0*/ 	.word	0x00000010
        /*09c4*/ 	.word	0x00030c00
        /*09c8*/ 	.short	0x010a
        /*09ca*/ 	.byte	0x3f
	.zero		1


	//   ....[10]....
        /*09cc*/ 	.word	0x00001570
        /*09d0*/ 	.word	0x00000010
        /*09d4*/ 	.word	0x00030c00
        /*09d8*/ 	.short	0x010a
        /*09da*/ 	.byte	0x3f
	.zero		1


	//   ....[11]....
        /*09dc*/ 	.word	0x00001fd0
        /*09e0*/ 	.word	0x00000008
        /*09e4*/ 	.word	0x00030c10
        /*09e8*/ 	.short	0x010a
        /*09ea*/ 	.byte	0x3f
	.zero		1


	//   ....[12]....
        /*09ec*/ 	.word	0x00002040
        /*09f0*/ 	.word	0x00000008
        /*09f4*/ 	.word	0x00030c10
        /*09f8*/ 	.short	0x010a
        /*09fa*/ 	.byte	0x3f
	.zero		1


	//   ....[13]....
        /*09fc*/ 	.word	0x00002420
        /*0a00*/ 	.word	0x00000008
        /*0a04*/ 	.word	0x00030c30
        /*0a08*/ 	.short	0x010a
        /*0a0a*/ 	.byte	0x3f
	.zero		1


	//   ....[14]....
        /*0a0c*/ 	.word	0x00002490
        /*0a10*/ 	.word	0x00000008
        /*0a14*/ 	.word	0x00030c30
        /*0a18*/ 	.short	0x010a
        /*0a1a*/ 	.byte	0x3f
	.zero		1


	//   ....[15]....
        /*0a1c*/ 	.word	0x00005520
        /*0a20*/ 	.word	0x00000009
        /*0a24*/ 	.word	0x00000000
        /*0a28*/ 	.short	0x0101
        /*0a2a*/ 	.byte	0x3f
	.zero		1


	//   ....[16]....
        /*0a2c*/ 	.word	0x00005970
        /*0a30*/ 	.word	0x00000008
        /*0a34*/ 	.word	0x00000000
        /*0a38*/ 	.short	0x0101
        /*0a3a*/ 	.byte	0x3f
	.zero		1


	//   ....[17]....
        /*0a3c*/ 	.word	0x00006240
        /*0a40*/ 	.word	0x00000007
        /*0a44*/ 	.word	0x00030c10
        /*0a48*/ 	.short	0x010a
        /*0a4a*/ 	.byte	0x3f
	.zero		1


	//   ....[18]....
        /*0a4c*/ 	.word	0x000062c0
        /*0a50*/ 	.word	0x00000007
        /*0a54*/ 	.word	0x00030c10
        /*0a58*/ 	.short	0x010a
        /*0a5a*/ 	.byte	0x3f
	.zero		1


	//   ....[19]....
        /*0a5c*/ 	.word	0x000066d0
        /*0a60*/ 	.word	0x00000007
        /*0a64*/ 	.word	0x00030c30
        /*0a68*/ 	.short	0x010a
        /*0a6a*/ 	.byte	0x3f
	.zero		1


	//   ....[20]....
        /*0a6c*/ 	.word	0x00006760
        /*0a70*/ 	.word	0x00000007
        /*0a74*/ 	.word	0x00030c30
        /*0a78*/ 	.short	0x010a
        /*0a7a*/ 	.byte	0x3f
	.zero		1


	//   ....[21]....
        /*0a7c*/ 	.word	0x00008f30
        /*0a80*/ 	.word	0x00000008
        /*0a84*/ 	.word	0x00000000
        /*0a88*/ 	.short	0x0101
        /*0a8a*/ 	.byte	0x3f
	.zero		1


	//   ....[22]....
        /*0a8c*/ 	.word	0x00009390
        /*0a90*/ 	.word	0x00000007
        /*0a94*/ 	.word	0x00000000
        /*0a98*/ 	.short	0x0101
        /*0a9a*/ 	.byte	0x3f
	.zero		1


	//   ....[23]....
        /*0a9c*/ 	.word	0x00009bf0
        /*0aa0*/ 	.word	0x00000007
        /*0aa4*/ 	.word	0x00030c10
        /*0aa8*/ 	.short	0x010a
        /*0aaa*/ 	.byte	0x3f
	.zero		1


	//   ....[24]....
        /*0aac*/ 	.word	0x00009c70
        /*0ab0*/ 	.word	0x00000007
        /*0ab4*/ 	.word	0x00030c10
        /*0ab8*/ 	.short	0x010a
        /*0aba*/ 	.byte	0x3f
	.zero		1


	//   ....[25]....
        /*0abc*/ 	.word	0x0000a070
        /*0ac0*/ 	.word	0x00000007
        /*0ac4*/ 	.word	0x00030c30
        /*0ac8*/ 	.short	0x010a
        /*0aca*/ 	.byte	0x3f
	.zero		1


	//   ....[26]....
        /*0acc*/ 	.word	0x0000a100
        /*0ad0*/ 	.word	0x00000007
        /*0ad4*/ 	.word	0x00030c30
        /*0ad8*/ 	.short	0x010a
        /*0ada*/ 	.byte	0x3f
	.zero		1


	//   ....[27]....
        /*0adc*/ 	.word	0x0000d230
        /*0ae0*/ 	.word	0x00000008
        /*0ae4*/ 	.word	0x00000000
        /*0ae8*/ 	.short	0x0101
        /*0aea*/ 	.byte	0x3f
	.zero		1


	//   ....[28]....
        /*0aec*/ 	.word	0x0000d6a0
        /*0af0*/ 	.word	0x00000007
        /*0af4*/ 	.word	0x00000000
        /*0af8*/ 	.short	0x0101
        /*0afa*/ 	.byte	0x3f
	.zero		1


	//   ....[29]....
        /*0afc*/ 	.word	0x00011360
        /*0b00*/ 	.word	0x0000000f
        /*0b04*/ 	.word	0x00030c20
        /*0b08*/ 	.short	0x010a
        /*0b0a*/ 	.byte	0x3f
	.zero		1


	//   ....[30]....
        /*0b0c*/ 	.word	0x00011950
        /*0b10*/ 	.word	0x0000000f
        /*0b14*/ 	.word	0x00030c40
        /*0b18*/ 	.short	0x010a
        /*0b1a*/ 	.byte	0x3f
	.zero		1


	//   ....[31]....
        /*0b1c*/ 	.word	0x00011bb0
        /*0b20*/ 	.word	0x0000000f
        /*0b24*/ 	.word	0x00030c28
        /*0b28*/ 	.short	0x010a
        /*0b2a*/ 	.byte	0x3f
	.zero		1


	//   ....[32]....
        /*0b2c*/ 	.word	0x00011e10
        /*0b30*/ 	.word	0x0000000f
        /*0b34*/ 	.word	0x00030c48
        /*0b38*/ 	.short	0x010a
        /*0b3a*/ 	.byte	0x3f
	.zero		1


	//   ....[33]....
        /*0b3c*/ 	.word	0x00012010
        /*0b40*/ 	.word	0x0000000f
        /*0b44*/ 	.word	0x00030c20
        /*0b48*/ 	.short	0x010a
        /*0b4a*/ 	.byte	0x3f
	.zero		1


	//   ....[34]....
        /*0b4c*/ 	.word	0x000122e0
        /*0b50*/ 	.word	0x0000000f
        /*0b54*/ 	.word	0x00030c40
        /*0b58*/ 	.short	0x010a
        /*0b5a*/ 	.byte	0x3f
	.zero		1


	//   ....[35]....
        /*0b5c*/ 	.word	0x00012510
        /*0b60*/ 	.word	0x0000000f
        /*0b64*/ 	.word	0x00030c28
        /*0b68*/ 	.short	0x010a
        /*0b6a*/ 	.byte	0x3f
	.zero		1


	//   ....[36]....
        /*0b6c*/ 	.word	0x000127b0
        /*0b70*/ 	.word	0x00000003
        /*0b74*/ 	.word	0x00030c40
        /*0b78*/ 	.short	0x010a
        /*0b7a*/ 	.byte	0x3f
	.zero		1


	//   ....[37]....
        /*0b7c*/ 	.word	0x00012ba0
        /*0b80*/ 	.word	0x00000007
        /*0b84*/ 	.word	0x00000000
        /*0b88*/ 	.short	0x010a
        /*0b8a*/ 	.byte	0x3f
	.zero		1


	//   ....[38]....
        /*0b8c*/ 	.word	0x00012bf0
        /*0b90*/ 	.word	0x00000003
        /*0b94*/ 	.word	0x00000000
        /*0b98*/ 	.short	0x010a
        /*0b9a*/ 	.byte	0x3f
	.zero		1


	//   ....[39]....
        /*0b9c*/ 	.word	0x00012c50
        /*0ba0*/ 	.word	0x00000005
        /*0ba4*/ 	.word	0x00000000
        /*0ba8*/ 	.short	0x010a
        /*0baa*/ 	.byte	0x3f
	.zero		1


	//   ....[40]....
        /*0bac*/ 	.word	0x00012c80
        /*0bb0*/ 	.word	0x00000003
        /*0bb4*/ 	.word	0x00000000
        /*0bb8*/ 	.short	0x010a
        /*0bba*/ 	.byte	0x3f
	.zero		1


	//   ....[41]....
        /*0bbc*/ 	.word	0x00012d60
        /*0bc0*/ 	.word	0x00000010
        /*0bc4*/ 	.word	0x00030c00
        /*0bc8*/ 	.short	0x010a
        /*0bca*/ 	.byte	0x3f
	.zero		1


	//   ....[42]....
        /*0bcc*/ 	.word	0x00012db0
        /*0bd0*/ 	.word	0x00000008
        /*0bd4*/ 	.word	0x00030c10
        /*0bd8*/ 	.short	0x010a
        /*0bda*/ 	.byte	0x3f
	.zero		1


	//   ....[43]....
        /*0bdc*/ 	.word	0x00012e00
        /*0be0*/ 	.word	0x00000008
        /*0be4*/ 	.word	0x00030c30
        /*0be8*/ 	.short	0x010a
        /*0bea*/ 	.byte	0x3f
	.zero		1


	//   ....[44]....
        /*0bec*/ 	.word	0x00012e50
        /*0bf0*/ 	.word	0x00000007
        /*0bf4*/ 	.word	0x00030c10
        /*0bf8*/ 	.short	0x010a
        /*0bfa*/ 	.byte	0x3f
	.zero		1


	//   ....[45]....
        /*0bfc*/ 	.word	0x00012ea0
        /*0c00*/ 	.word	0x00000007
        /*0c04*/ 	.word	0x00030c30
        /*0c08*/ 	.short	0x010a
        /*0c0a*/ 	.byte	0x3f
	.zero		1


	//   ....[46]....
        /*0c0c*/ 	.word	0x00012ef0
        /*0c10*/ 	.word	0x00000007
        /*0c14*/ 	.word	0x00030c10
        /*0c18*/ 	.short	0x010a
        /*0c1a*/ 	.byte	0x3f
	.zero		1


	//   ....[47]....
        /*0c1c*/ 	.word	0x00012f40
        /*0c20*/ 	.word	0x00000007
        /*0c24*/ 	.word	0x00030c30
        /*0c28*/ 	.short	0x010a
        /*0c2a*/ 	.byte	0x3f
	.zero		1


	//   ....[48]....
        /*0c2c*/ 	.word	0x000131c0
        /*0c30*/ 	.word	0x0000000f
        /*0c34*/ 	.word	0x00030c20
        /*0c38*/ 	.short	0x010a
        /*0c3a*/ 	.byte	0x3f
	.zero		1


	//   ....[49]....
        /*0c3c*/ 	.word	0x00013210
        /*0c40*/ 	.word	0x0000000f
        /*0c44*/ 	.word	0x00030c40
        /*0c48*/ 	.short	0x010a
        /*0c4a*/ 	.byte	0x3f
	.zero		1


	//   ....[50]....
        /*0c4c*/ 	.word	0x00013260
        /*0c50*/ 	.word	0x0000000f
        /*0c54*/ 	.word	0x00030c28
        /*0c58*/ 	.short	0x010a
        /*0c5a*/ 	.byte	0x3f
	.zero		1


	//   ....[51]....
        /*0c5c*/ 	.word	0x000132b0
        /*0c60*/ 	.word	0x0000000f
        /*0c64*/ 	.word	0x00030c48
        /*0c68*/ 	.short	0x010a
        /*0c6a*/ 	.byte	0x3f
	.zero		1


	//   ....[52]....
        /*0c6c*/ 	.word	0x00013310
        /*0c70*/ 	.word	0x0000000f
        /*0c74*/ 	.word	0x00030c20
        /*0c78*/ 	.short	0x010a
        /*0c7a*/ 	.byte	0x3f
	.zero		1


	//   ....[53]....
        /*0c7c*/ 	.word	0x00013360
        /*0c80*/ 	.word	0x0000000f
        /*0c84*/ 	.word	0x00030c40
        /*0c88*/ 	.short	0x010a
        /*0c8a*/ 	.byte	0x3f
	.zero		1


	//   ....[54]....
        /*0c8c*/ 	.word	0x000133b0
        /*0c90*/ 	.word	0x0000000f
        /*0c94*/ 	.word	0x00030c28
        /*0c98*/ 	.short	0x010a
        /*0c9a*/ 	.byte	0x3f
	.zero		1


	//   ....[55]....
        /*0c9c*/ 	.word	0x00013400
        /*0ca0*/ 	.word	0x00000003
        /*0ca4*/ 	.word	0x00030c40
        /*0ca8*/ 	.short	0x010a
        /*0caa*/ 	.byte	0x3f
	.zero		1


	//   ....[56]....
        /*0cac*/ 	.word	0x000134d0
        /*0cb0*/ 	.word	0x00000007
        /*0cb4*/ 	.word	0x00000000
        /*0cb8*/ 	.short	0x010a
        /*0cba*/ 	.byte	0x3f
	.zero		1


	//   ....[57]....
        /*0cbc*/ 	.word	0x00013520
        /*0cc0*/ 	.word	0x00000003
        /*0cc4*/ 	.word	0x00000000
        /*0cc8*/ 	.short	0x010a
        /*0cca*/ 	.byte	0x3f
	.zero		1


	//   ....[58]....
        /*0ccc*/ 	.word	0x00013570
        /*0cd0*/ 	.word	0x00000005
        /*0cd4*/ 	.word	0x00000000
        /*0cd8*/ 	.short	0x010a
        /*0cda*/ 	.byte	0x3f
	.zero		1


	//----- nvinfo : EIATTR_NUM_MBARRIERS
	.align		4
.L_1510:
        /*0cdc*/ 	.byte	0x03, 0x38
        /*0cde*/ 	.short	0x0009


	//----- nvinfo : EIATTR_EXIT_INSTR_OFFSETS
	.align		4
        /*0ce0*/ 	.byte	0x04, 0x1c
        /*0ce2*/ 	.short	(.L_1512 - .L_1511)


	//   ....[0]....
.L_1511:
        /*0ce4*/ 	.word	0x00012cd0


	//----- nvinfo : EIATTR_MAX_THREADS
	.align		4
.L_1512:
        /*0ce8*/ 	.byte	0x04, 0x05
        /*0cea*/ 	.short	(.L_1514 - .L_1513)
.L_1513:
        /*0cec*/ 	.word	0x00000180
        /*0cf0*/ 	.word	0x00000001
        /*0cf4*/ 	.word	0x00000001


	//----- nvinfo : EIATTR_CRS_STACK_SIZE
	.align		4
.L_1514:
        /*0cf8*/ 	.byte	0x04, 0x1e
        /*0cfa*/ 	.short	(.L_1516 - .L_1515)
.L_1515:
        /*0cfc*/ 	.word	0x00000000


	//----- nvinfo : EIATTR_CBANK_PARAM_SIZE
	.align		4
.L_1516:
        /*0d00*/ 	.byte	0x03, 0x19
        /*0d02*/ 	.short	0x06f0


	//----- nvinfo : EIATTR_PARAM_CBANK
	.align		4
        /*0d04*/ 	.byte	0x04, 0x0a
        /*0d06*/ 	.short	(.L_1518 - .L_1517)
	.align		4
.L_1517:
        /*0d08*/ 	.word	index@(.nv.constant0._ZN7cutlass13device_kernelIN5flash11enable_sm90INS1_16FlashAttnBwdSm90INS1_25CollectiveMainloopBwdSm90ILi2ELi2ELi2EN4cute5tupleIJNS5_1CILi1EEES8_S8_EEENS6_IJNS7_ILi128EEESA_NS7_ILi64EEEEEENS_6half_tEfNS_4arch4Sm90ELb0ELb1ELb0ELb1ELb1ELb1ELb0ELb0ELi2ELi1ELi2ELi2ELb0EEENS1_24CollectiveEpilogueBwdGQAISC_fSF_Li256ELb1ELb1EEENS1_19SingleTileSchedulerILb1ELb0ELb0ELi128EEEEEEEEEvNT_6ParamsE)
        /*0d0c*/ 	.short	0x0210
        /*0d0e*/ 	.short	0x06f0


	//----- nvinfo : EIATTR_SW_WAR
	.align		4
.L_1518:
        /*0d10*/ 	.byte	0x04, 0x36
        /*0d12*/ 	.short	(.L_1520 - .L_1519)
.L_1519:
        /*0d14*/ 	.word	0x00000008
.L_1520:


//--------------------- .nv.info._ZN7cutlass13device_kernelIN5flash11enable_sm90INS1_16FlashAttnBwdSm90INS1_25CollectiveMainloopBwdSm90ILi2ELi2ELi2EN4cute5tupleIJNS5_1CILi1EEES8_S8_EEENS6_IJNS7_ILi128EEESA_NS7_ILi64EEEEEENS_6half_tEfNS_4arch4Sm90ELb1ELb0ELb0ELb0ELb0ELb1ELb0ELb0ELi2ELi1ELi2ELi2ELb0EEENS1_21CollectiveEpilogueBwdISC_SD_SF_Li256ELb0ELb0ELi1EEENS1_25SingleTileBwdLPTSchedulerILb0ELi128ELb0EEEEEEEEEvNT_6ParamsE --------------------------
	.section	.nv.info._ZN7cutlass13device_kernelIN5flash11enable_sm90INS1_16FlashAttnBwdSm90INS1_25CollectiveMainloopBwdSm90ILi2ELi2ELi2EN4cute5tupleIJNS5_1CILi1EEES8_S8_EEENS6_IJNS7_ILi128EEESA_NS7_ILi64EEEEEENS_6half_tEfNS_4arch4Sm90ELb1ELb0ELb0ELb0ELb0ELb1ELb0ELb0ELi2ELi1ELi2ELi2ELb0EEENS1_21CollectiveEpilogueBwdISC_SD_SF_Li256ELb0ELb0ELi1EEENS1_25SingleTileBwdLPTSchedulerILb0ELi128ELb0EEEEEEEEEvNT_6ParamsE,"",@"SHT_CUDA_INFO"
	.sectionflags	@""
	.align	4


	//----- nvinfo : EIATTR_CUDA_API_VERSION
	.align		4
        /*0000*/ 	.byte	0x04, 0x37
        /*0002*/ 	.short	(.L_1522 - .L_1521)
.L_1521:
        /*0004*/ 	.word	0x00000082


	//----- nvinfo : EIATTR_KPARAM_INFO
	.align		4
.L_1522:
        /*0008*/ 	.byte	0x04, 0x17
        /*000a*/ 	.short	(.L_1524 - .L_1523)
.L_1523:
        /*000c*/ 	.word	0x00000000
        /*0010*/ 	.short	0x0000
        /*0012*/ 	.short	0x0070
        /*0014*/ 	.byte	0x00, 0xf0, 0x01, 0x24


	//----- nvinfo : EIATTR_SPARSE_MMA_MASK
	.align		4
.L_1524:
        /*0018*/ 	.byte	0x03, 0x50
        /*001a*/ 	.short	0x0000


	//----- nvinfo : EIATTR_MAXREG_COUNT
	.align		4
        /*001c*/ 	.byte	0x03, 0x1b
        /*001e*/ 	.short	0x00a8


	//----- nvinfo : EIATTR_NUM_BARRIERS
	.align		4
        /*0020*/ 	.byte	0x02, 0x4c
        /*0022*/ 	.byte	0x10
	.zero		1


	//----- nvinfo : EIATTR_EXTERNS
	.align		4
        /*0024*/ 	.byte	0x04, 0x0f
        /*0026*/ 	.short	(.L_1526 - .L_1525)


	//   ....[0]....
	.align		4
.L_1525:
        /*0028*/ 	.word	index@(__assertfail)


	//----- nvinfo : EIATTR_ANNOTATIONS
	.align		4
.L_1526:
        /*002c*/ 	.byte	0x04, 0x55
        /*002e*/ 	.short	(.L_1528 - .L_1527)


	//   ....[0]....
.L_1527:
        /* <DEDUP_REMOVED lines=32> */


	//----- nvinfo : EIATTR_MERCURY_ISA_VERSION
	.align		4
.L_1528:
        /*0218*/ 	.byte	0x03, 0x5f
        /*021a*/ 	.short	0x0101


	//----- nvinfo : EIATTR_INT_WARP_WIDE_INSTR_OFFSETS
	.align		4
        /*021c*/ 	.byte	0x04, 0x31
        /*021e*/ 	.short	(.L_1530 - .L_1529)


	//   ....[0]....
.L_1529:
        /*0220*/ 	.word	0x000001e0


	//   ....[1]....
        /*0224*/ 	.word	0x000002a0


	//----- nvinfo : EIATTR_COOP_GROUP_MASK_REGIDS
	.align		4
.L_1530:
        /*0228*/ 	.byte	0x04, 0x29
        /*022a*/ 	.short	(.L_1532 - .L_1531)


	//   ....[0]....
.L_1531:
        /*022c*/ 	.word	0xffffffff


	//   ....[1]....
        /*0230*/ 	.word	0xffffffff


	//   ....[2]....
        /*0234*/ 	.word	0xffffffff


	//   ....[3]....
        /*0238*/ 	.word	0xffffffff


	//   ....[4]....
        /*023c*/ 	.word	0xffffffff


	//   ....[5]....
        /*0240*/ 	.word	0xffffffff


	//   ....[6]....
        /*0244*/ 	.word	0xffffffff


	//   ....[7]....
        /*0248*/ 	.word	0xffffffff


	//   ....[8]....
        /*024c*/ 	.word	0xffffffff


	//   ....[9]....
        /*0250*/ 	.word	0xffffffff


	//   ....[10]....
        /*0254*/ 	.word	0xffffffff


	//   ....[11]....
        /*0258*/ 	.word	0xffffffff


	//   ....[12]....
        /*025c*/ 	.word	0xffffffff


	//   ....[13]....
        /*0260*/ 	.word	0xffffffff


	//   ....[14]....
        /*0264*/ 	.word	0xffffffff


	//   ....[15]....
        /*0268*/ 	.word	0xffffffff


	//   ....[16]....
        /*026c*/ 	.word	0xffffffff


	//   ....[17]....
        /*0270*/ 	.word	0xffffffff


	//   ....[18]....
        /*0274*/ 	.word	0xffffffff


	//   ....[19]....
        /*0278*/ 	.word	0xffffffff


	//   ....[20]....
        /*027c*/ 	.word	0xffffffff


	//   ....[21]....
        /*0280*/ 	.word	0xffffffff


	//   ....[22]....
        /*0284*/ 	.word	0xffffffff


	//   ....[23]....
        /*0288*/ 	.word	0xffffffff


	//   ....[24]....
        /*028c*/ 	.word	0xffffffff


	//   ....[25]....
        /*0290*/ 	.word	0xffffffff


	//   ....[26]....
        /*0294*/ 	.word	0xffffffff


	//   ....[27]....
        /*0298*/ 	.word	0xffffffff


	//   ....[28]....
        /*029c*/ 	.word	0xffffffff


	//   ....[29]....
        /*02a0*/ 	.word	0xffffffff


	//   ....[30]....
        /*02a4*/ 	.word	0xffffffff


	//   ....[31]....
        /*02a8*/ 	.word	0xffffffff


	//   ....[32]....
        /*02ac*/ 	.word	0xffffffff


	//   ....[33]....
        /*02b0*/ 	.word	0xffffffff


	//   ....[34]....
        /*02b4*/ 	.word	0xffffffff


	//   ....[35]....
        /*02b8*/ 	.word	0xffffffff


	//   ....[36]....
        /*02bc*/ 	.word	0xffffffff


	//   ....[37]....
        /*02c0*/ 	.word	0xffffffff


	//   ....[38]....
        /*02c4*/ 	.word	0xffffffff


	//   ....[39]....
        /*02c8*/ 	.word	0xffffffff


	//   ....[40]....
        /*02cc*/ 	.word	0xffffffff


	//   ....[41]....
        /*02d0*/ 	.word	0xffffffff


	//   ....[42]....
        /*02d4*/ 	.word	0xffffffff


	//   ....[43]....
        /*02d8*/ 	.word	0xffffffff


	//   ....[44]....
        /*02dc*/ 	.word	0xffffffff


	//   ....[45]....
        /*02e0*/ 	.word	0xffffffff


	//   ....[46]....
        /*02e4*/ 	.word	0xffffffff


	//   ....[47]....
        /*02e8*/ 	.word	0xffffffff


	//   ....[48]....
        /*02ec*/ 	.word	0xffffffff


	//   ....[49]....
        /*02f0*/ 	.word	0xffffffff


	//   ....[50]....
        /*02f4*/ 	.word	0xffffffff


	//   ....[51]....
        /*02f8*/ 	.word	0xffffffff


	//   ....[52]....
        /*02fc*/ 	.word	0xffffffff


	//   ....[53]....
        /*0300*/ 	.word	0xffffffff


	//   ....[54]....
        /*0304*/ 	.word	0xffffffff


	//   ....[55]....
        /*0308*/ 	.word	0xffffffff


	//   ....[56]....
        /*030c*/ 	.word	0xffffffff


	//   ....[57]....
        /*0310*/ 	.word	0xffffffff


	//   ....[58]....
        /*0314*/ 	.word	0xffffffff


	//   ....[59]....
        /*0318*/ 	.word	0xffffffff


	//   ....[60]....
        /*031c*/ 	.word	0xffffffff


	//   ....[61]....
        /*0320*/ 	.word	0xffffffff


	//   ....[62]....
        /*0324*/ 	.word	0xffffffff


	//   ....[63]....
        /*0328*/ 	.word	0xffffffff


	//   ....[64]....
        /*032c*/ 	.word	0xffffffff


	//   ....[65]....
        /*0330*/ 	.word	0xffffffff


	//   ....[66]....
        /*0334*/ 	.word	0xffffffff


	//   ....[67]....
        /*0338*/ 	.word	0xffffffff


	//   ....[68]....
        /*033c*/ 	.word	0xffffffff


	//   ....[69]....
        /*0340*/ 	.word	0xffffffff


	//   ....[70]....
        /*0344*/ 	.word	0xffffffff


	//   ....[71]....
        /*0348*/ 	.word	0xffffffff


	//   ....[72]....
        /*034c*/ 	.word	0xffffffff


	//   ....[73]....
        /*0350*/ 	.word	0xffffffff


	//   ....[74]....
        /*0354*/ 	.word	0xffffffff


	//   ....[75]....
        /*0358*/ 	.word	0xffffffff


	//   ....[76]....
        /*035c*/ 	.word	0xffffffff


	//   ....[77]....
        /*0360*/ 	.word	0xffffffff


	//   ....[78]....
        /*0364*/ 	.word	0xffffffff


	//   ....[79]....
        /*0368*/ 	.word	0xffffffff


	//   ....[80]....
        /*036c*/ 	.word	0xffffffff


	//   ....[81]....
        /*0370*/ 	.word	0xffffffff


	//   ....[82]....
        /*0374*/ 	.word	0xffffffff


	//   ....[83]....
        /*0378*/ 	.word	0xffffffff


	//   ....[84]....
        /*037c*/ 	.word	0xffffffff


	//   ....[85]....
        /*0380*/ 	.word	0xffffffff


	//   ....[86]....
        /*0384*/ 	.word	0xffffffff


	//   ....[87]....
        /*0388*/ 	.word	0xffffffff


	//   ....[88]....
        /*038c*/ 	.word	0xffffffff


	//   ....[89]....
        /*0390*/ 	.word	0xffffffff


	//   ....[90]....
        /*0394*/ 	.word	0xffffffff


	//   ....[91]....
        /*0398*/ 	.word	0xffffffff


	//   ....[92]....
        /*039c*/ 	.word	0xffffffff


	//   ....[93]....
        /*03a0*/ 	.word	0xffffffff


	//   ....[94]....
        /*03a4*/ 	.word	0xffffffff


	//   ....[95]....
        /*03a8*/ 	.word	0xffffffff


	//   ....[96]....
        /*03ac*/ 	.word	0xffffffff


	//   ....[97]....
        /*03b0*/ 	.word	0xffffffff


	//   ....[98]....
        /*03b4*/ 	.word	0xffffffff


	//   ....[99]....
        /*03b8*/ 	.word	0xffffffff


	//   ....[100]....
        /*03bc*/ 	.word	0xffffffff


	//   ....[101]....
        /*03c0*/ 	.word	0xffffffff


	//   ....[102]....
        /*03c4*/ 	.word	0xffffffff


	//   ....[103]....
        /*03c8*/ 	.word	0xffffffff


	//   ....[104]....
        /*03cc*/ 	.word	0xffffffff


	//   ....[105]....
        /*03d0*/ 	.word	0xffffffff


	//   ....[106]....
        /*03d4*/ 	.word	0xffffffff


	//   ....[107]....
        /*03d8*/ 	.word	0xffffffff


	//   ....[108]....
        /*03dc*/ 	.word	0xffffffff


	//   ....[109]....
        /*03e0*/ 	.word	0xffffffff


	//   ....[110]....
        /*03e4*/ 	.word	0xffffffff


	//   ....[111]....
        /*03e8*/ 	.word	0xffffffff


	//   ....[112]....
        /*03ec*/ 	.word	0xffffffff


	//   ....[113]....
        /*03f0*/ 	.word	0xffffffff


	//   ....[114]....
        /*03f4*/ 	.word	0xffffffff


	//   ....[115]....
        /*03f8*/ 	.word	0xffffffff


	//   ....[116]....
        /*03fc*/ 	.word	0xffffffff


	//   ....[117]....
        /*0400*/ 	.word	0xffffffff


	//   ....[118]....
        /*0404*/ 	.word	0xffffffff


	//   ....[119]....
        /*0408*/ 	.word	0xffffffff


	//   ....[120]....
        /*040c*/ 	.word	0xffffffff


	//   ....[121]....
        /*0410*/ 	.word	0xffffffff


	//   ....[122]....
        /*0414*/ 	.word	0xffffffff


	//   ....[123]....
        /*0418*/ 	.word	0xffffffff


	//   ....[124]....
        /*041c*/ 	.word	0xffffffff


	//   ....[125]....
        /*0420*/ 	.word	0xffffffff


	//   ....[126]....
        /*0424*/ 	.word	0xffffffff


	//   ....[127]....
        /*0428*/ 	.word	0xffffffff


	//   ....[128]....
        /*042c*/ 	.word	0xffffffff


	//   ....[129]....
        /*0430*/ 	.word	0xffffffff


	//   ....[130]....
        /*0434*/ 	.word	0xffffffff


	//   ....[131]....
        /*0438*/ 	.word	0xffffffff


	//   ....[132]....
        /*043c*/ 	.word	0xffffffff


	//   ....[133]....
        /*0440*/ 	.word	0xffffffff


	//   ....[134]....
        /*0444*/ 	.word	0xffffffff


	//   ....[135]....
        /*0448*/ 	.word	0xffffffff


	//   ....[136]....
        /*044c*/ 	.word	0x0500000f


	//----- nvinfo : EIATTR_COOP_GROUP_INSTR_OFFSETS
	.align		4
.L_1532:
        /*0450*/ 	.byte	0x04, 0x28
        /*0452*/ 	.short	(.L_1534 - .L_1533)


	//   ....[0]....
.L_1533:
        /*0454*/ 	.word	0x00000060


	//   ....[1]....
        /*0458*/ 	.word	0x000001f0


	//   ....[2]....
        /*045c*/ 	.word	0x00000280


	//   ....[3]....
        /*0460*/ 	.word	0x00000400


	//   ....[4]....
        /*0464*/ 	.word	0x00000670


	//   ....[5]....
        /*0468*/ 	.word	0x00001110


	//   ....[6]....
        /*046c*/ 	.word	0x000021a0


	//   ....[7]....
        /*0470*/ 	.word	0x000022c0


	//   ....[8]....
        /*0474*/ 	.word	0x00002300


	//   ....[9]....
        /*0478*/ 	.word	0x00002340


	//   ....[10]....
        /*047c*/ 	.word	0x00002370


	//   ....[11]....
        /*0480*/ 	.word	0x000023a0


	//   ....[12]....
        /*0484*/ 	.word	0x000023d0


	//   ....[13]....
        /*0488*/ 	.word	0x00002420


	//   ....[14]....
        /*048c*/ 	.word	0x000026d0


	//   ....[15]....
        /*0490*/ 	.word	0x000027e0


	//   ....[16]....
        /*0494*/ 	.word	0x00002880


	//   ....[17]....
        /*0498*/ 	.word	0x00002940


	//   ....[18]....
        /*049c*/ 	.word	0x00002980


	//   ....[19]....
        /*04a0*/ 	.word	0x00002a00


	//   ....[20]....
        /*04a4*/ 	.word	0x00002aa0


	//   ....[21]....
        /*04a8*/ 	.word	0x00002b00


	//   ....[22]....
        /*04ac*/ 	.word	0x00002b90


	//   ....[23]....
        /*04b0*/ 	.word	0x00002c20


	//   ....[24]....
        /*04b4*/ 	.word	0x00002dd0


	//   ....[25]....
        /*04b8*/ 	.word	0x00002e30


	//   ....[26]....
        /*04bc*/ 	.word	0x00002ea0


	//   ....[27]....
        /*04c0*/ 	.word	0x00002ef0


	//   ....[28]....
        /*04c4*/ 	.word	0x00002f60


	//   ....[29]....
        /*04c8*/ 	.word	0x00002f90


	//   ....[30]....
        /*04cc*/ 	.word	0x00002fc0


	//   ....[31]....
        /*04d0*/ 	.word	0x00003020


	//   ....[32]....
        /*04d4*/ 	.word	0x000030d0


	//   ....[33]....
        /*04d8*/ 	.word	0x00003140


	//   ....[34]....
        /*04dc*/ 	.word	0x00003160


	//   ....[35]....
        /*04e0*/ 	.word	0x00003190


	//   ....[36]....
        /*04e4*/ 	.word	0x000031e0


	//   ....[37]....
        /*04e8*/ 	.word	0x00003280


	//   ....[38]....
        /*04ec*/ 	.word	0x00003510


	//   ....[39]....
        /*04f0*/ 	.word	0x00003530


	//   ....[40]....
        /*04f4*/ 	.word	0x00003540


	//   ....[41]....
        /*04f8*/ 	.word	0x00003560


	//   ....[42]....
        /*04fc*/ 	.word	0x00003570


	//   ....[43]....
        /*0500*/ 	.word	0x00003590


	//   ....[44]....
        /*0504*/ 	.word	0x000035c0


	//   ....[45]....
        /*0508*/ 	.word	0x00003600


	//   ....[46]....
        /*050c*/ 	.word	0x00003630


	//   ....[47]....
        /*0510*/ 	.word	0x00003670


	//   ....[48]....
        /*0514*/ 	.word	0x000036a0


	//   ....[49]....
        /*0518*/ 	.word	0x000036e0


	//   ....[50]....
        /*051c*/ 	.word	0x00003710


	//   ....[51]....
        /*0520*/ 	.word	0x00003750


	//   ....[52]....
        /*0524*/ 	.word	0x00003780


	//   ....[53]....
        /*0528*/ 	.word	0x000037c0


	//   ....[54]....
        /*052c*/ 	.word	0x000037f0


	//   ....[55]....
        /*0530*/ 	.word	0x00003830


	//   ....[56]....
        /*0534*/ 	.word	0x00003880


	//   ....[57]....
        /*0538*/ 	.word	0x000038b0


	//   ....[58]....
        /*053c*/ 	.word	0x000038c0


	//   ....[59]....
        /*0540*/ 	.word	0x000038f0


	//   ....[60]....
        /*0544*/ 	.word	0x00003900


	//   ....[61]....
        /*0548*/ 	.word	0x00003910


	//   ....[62]....
        /*054c*/ 	.word	0x00003920


	//   ....[63]....
        /*0550*/ 	.word	0x00003930


	//   ....[64]....
        /*0554*/ 	.word	0x00003940


	//   ....[65]....
        /*0558*/ 	.word	0x00003950


	//   ....[66]....
        /*055c*/ 	.word	0x00003960


	//   ....[67]....
        /*0560*/ 	.word	0x00003970


	//   ....[68]....
        /*0564*/ 	.word	0x00003980


	//   ....[69]....
        /*0568*/ 	.word	0x00003990


	//   ....[70]....
        /*056c*/ 	.word	0x00005e50


	//   ....[71]....
        /*0570*/ 	.word	0x00005e90


	//   ....[72]....
        /*0574*/ 	.word	0x00005f20


	//   ....[73]....
        /*0578*/ 	.word	0x00006050


	//   ....[74]....
        /*057c*/ 	.word	0x000060a0


	//   ....[75]....
        /*0580*/ 	.word	0x000060c0


	//   ....[76]....
        /*0584*/ 	.word	0x000060d0


	//   ....[77]....
        /*0588*/ 	.word	0x00006130


	//   ....[78]....
        /*058c*/ 	.word	0x00006170


	//   ....[79]....
        /*0590*/ 	.word	0x000061f0


	//   ....[80]....
        /*0594*/ 	.word	0x00006270


	//   ....[81]....
        /*0598*/ 	.word	0x00006290


	//   ....[82]....
        /*059c*/ 	.word	0x000062a0


	//   ....[83]....
        /*05a0*/ 	.word	0x000062c0


	//   ....[84]....
        /*05a4*/ 	.word	0x000062d0


	//   ....[85]....
        /*05a8*/ 	.word	0x000062e0


	//   ....[86]....
        /*05ac*/ 	.word	0x00006320


	//   ....[87]....
        /*05b0*/ 	.word	0x00006390


	//   ....[88]....
        /*05b4*/ 	.word	0x00006500


	//   ....[89]....
        /*05b8*/ 	.word	0x00006600


	//   ....[90]....
        /*05bc*/ 	.word	0x00006630


	//   ....[91]....
        /*05c0*/ 	.word	0x00006660


	//   ....[92]....
        /*05c4*/ 	.word	0x00006690


	//   ....[93]....
        /*05c8*/ 	.word	0x000067a0


	//   ....[94]....
        /*05cc*/ 	.word	0x00006800


	//   ....[95]....
        /*05d0*/ 	.word	0x00006840


	//   ....[96]....
        /*05d4*/ 	.word	0x00006880


	//   ....[97]....
        /*05d8*/ 	.word	0x00006900


	//   ....[98]....
        /*05dc*/ 	.word	0x000069b0


	//   ....[99]....
        /*05e0*/ 	.word	0x00006a50


	//   ....[100]....
        /*05e4*/ 	.word	0x00006a60


	//   ....[101]....
        /*05e8*/ 	.word	0x00006a70


	//   ....[102]....
        /*05ec*/ 	.word	0x00006a80


	//   ....[103]....
        /*05f0*/ 	.word	0x00006a90


	//   ....[104]....
        /*05f4*/ 	.word	0x00006bf0


	//   ....[105]....
        /*05f8*/ 	.word	0x00006c20


	//   ....[106]....
        /*05fc*/ 	.word	0x00006c40


	//   ....[107]....
        /*0600*/ 	.word	0x00006c50


	//   ....[108]....
        /*0604*/ 	.word	0x00006c60


	//   ....[109]....
        /*0608*/ 	.word	0x00006c70


	//   ....[110]....
        /*060c*/ 	.word	0x00006c80


	//   ....[111]....
        /*0610*/ 	.word	0x00006c90


	//   ....[112]....
        /*0614*/ 	.word	0x00006ca0


	//   ....[113]....
        /*0618*/ 	.word	0x00006d50


	//   ....[114]....
        /*061c*/ 	.word	0x00006dd0


	//   ....[115]....
        /*0620*/ 	.word	0x00006e10


	//   ....[116]....
        /*0624*/ 	.word	0x00006e40


	//   ....[117]....
        /*0628*/ 	.word	0x00006e60


	//   ....[118]....
        /*062c*/ 	.word	0x00006e80


	//   ....[119]....
        /*0630*/ 	.word	0x00006e90


	//   ....[120]....
        /*0634*/ 	.word	0x00006ea0


	//   ....[121]....
        /*0638*/ 	.word	0x00006eb0


	//   ....[122]....
        /*063c*/ 	.word	0x00006ed0


	//   ....[123]....
        /*0640*/ 	.word	0x00006ee0


	//   ....[124]....
        /*0644*/ 	.word	0x00006ef0


	//   ....[125]....
        /*0648*/ 	.word	0x00006f20


	//   ....[126]....
        /*064c*/ 	.word	0x00006f30


	//   ....[127]....
        /*0650*/ 	.word	0x00006f50


	//   ....[128]....
        /*0654*/ 	.word	0x00006f60


	//   ....[129]....
        /*0658*/ 	.word	0x00006f80


	//   ....[130]....
        /*065c*/ 	.word	0x00006f90


	//   ....[131]....
        /*0660*/ 	.word	0x00006fb0


	//   ....[132]....
        /*0664*/ 	.word	0x00006fc0


	//   ....[133]....
        /*0668*/ 	.word	0x00006fe0


	//   ....[134]....
        /*066c*/ 	.word	0x00009510


	//   ....[135]....
        /*0670*/ 	.word	0x0000a390


	//   ....[136]....
        /*0674*/ 	.word	0x0000d180


	//----- nvinfo : EIATTR_REG_RECONFIG
	.align		4
.L_1534:
        /*0678*/ 	.byte	0x01, 0x54
	.zero		2


	//----- nvinfo : EIATTR_SYSCALL_OFFSETS
	.align		4
        /*067c*/ 	.byte	0x04, 0x46
        /*067e*/ 	.short	(.L_1536 - .L_1535)


	//   ....[0]....
.L_1535:
        /*0680*/ 	.word	0x00000d70


	//   ....[1]....
        /*0684*/ 	.word	0x00000e60


	//   ....[2]....
        /*0688*/ 	.word	0x00000fc0


	//   ....[3]....
        /*068c*/ 	.word	0x000010b0


	//   ....[4]....
        /*0690*/ 	.word	0x00008d80


	//   ....[5]....
        /*0694*/ 	.word	0x00008eb0


	//   ....[6]....
        /*0698*/ 	.word	0x00008fd0


	//   ....[7]....
        /*069c*/ 	.word	0x000090f0


	//----- nvinfo : EIATTR_MBARRIER_INSTR_OFFSETS
	.align		4
.L_1536:
        /*06a0*/ 	.byte	0x04, 0x39
        /*06a2*/ 	.short	(.L_1538 - .L_1537)


	//   ....[0]....
.L_1537:
        /*06a4*/ 	.word	0x000002c0
        /*06a8*/ 	.word	0x000000ff
        /*06ac*/ 	.word	0x00030c00
        /*06b0*/ 	.short	0x0100
        /*06b2*/ 	.byte	0x06
	.zero		1


	//   ....[1]....
        /*06b4*/ 	.word	0x000003b0
        /*06b8*/ 	.word	0x000000ff
        /*06bc*/ 	.word	0x00030c10
        /*06c0*/ 	.short	0x0100
        /*06c2*/ 	.byte	0x08
	.zero		1


	//   ....[2]....
        /*06c4*/ 	.word	0x000003c0
        /*06c8*/ 	.word	0x000000ff
        /*06cc*/ 	.word	0x00030c20
        /*06d0*/ 	.short	0x0100
        /*06d2*/ 	.byte	0x08
	.zero		1


	//   ....[3]....
        /*06d4*/ 	.word	0x000003d0
        /*06d8*/ 	.word	0x000000ff
        /*06dc*/ 	.word	0x00030c18
        /*06e0*/ 	.short	0x0100
        /*06e2*/ 	.byte	0x08
	.zero		1


	//   ....[4]....
        /*06e4*/ 	.word	0x000003e0
        /*06e8*/ 	.word	0x000000ff
        /*06ec*/ 	.word	0x00030c28
        /*06f0*/ 	.short	0x0100
        /*06f2*/ 	.byte	0x08
	.zero		1


	//   ....[5]....
        /*06f4*/ 	.word	0x00000510
        /*06f8*/ 	.word	0x000000ff
        /*06fc*/ 	.word	0x00030c30
        /*0700*/ 	.short	0x0100
        /*0702*/ 	.byte	0x08
	.zero		1


	//   ....[6]....
        /*0704*/ 	.word	0x00000520
        /*0708*/ 	.word	0x000000ff
        /*070c*/ 	.word	0x00030c40
        /*0710*/ 	.short	0x0100
        /*0712*/ 	.byte	0x08
	.zero		1


	//   ....[7]....
        /*0714*/ 	.word	0x00000530
        /*0718*/ 	.word	0x000000ff
        /*071c*/ 	.word	0x00030c38
        /*0720*/ 	.short	0x0100
        /*0722*/ 	.byte	0x08
	.zero		1


	//   ....[8]....
        /*0724*/ 	.word	0x00000540
        /*0728*/ 	.word	0x000000ff
        /*072c*/ 	.word	0x00030c48
        /*0730*/ 	.short	0x0100
        /*0732*/ 	.byte	0x08
	.zero		1


	//   ....[9]....
        /*0734*/ 	.word	0x00001180
        /*0738*/ 	.word	0x000000ec
        /*073c*/ 	.word	0x00030c00
        /*0740*/ 	.short	0x010a
        /*0742*/ 	.byte	0x3f
	.zero		1


	//   ....[10]....
        /*0744*/ 	.word	0x000011a0
        /*0748*/ 	.word	0x000000ec
        /*074c*/ 	.word	0x00030c00
        /*0750*/ 	.short	0x010a
        /*0752*/ 	.byte	0x3f
	.zero		1


	//   ....[11]....
        /*0754*/ 	.word	0x00001b20
        /*0758*/ 	.word	0x00000006
        /*075c*/ 	.word	0x00030c10
        /*0760*/ 	.short	0x010a
        /*0762*/ 	.byte	0x3f
	.zero		1


	//   ....[12]....
        /*0764*/ 	.word	0x00001b90
        /*0768*/ 	.word	0x00000006
        /*076c*/ 	.word	0x00030c10
        /*0770*/ 	.short	0x010a
        /*0772*/ 	.byte	0x3f
	.zero		1


	//   ....[13]....
        /*0774*/ 	.word	0x00001fb0
        /*0778*/ 	.word	0x00000006
        /*077c*/ 	.word	0x00030c30
        /*0780*/ 	.short	0x010a
        /*0782*/ 	.byte	0x3f
	.zero		1


	//   ....[14]....
        /*0784*/ 	.word	0x00002050
        /*0788*/ 	.word	0x00000006
        /*078c*/ 	.word	0x00030c30
        /*0790*/ 	.short	0x010a
        /*0792*/ 	.byte	0x3f
	.zero		1


	//   ....[15]....
        /*0794*/ 	.word	0x00004c10
        /*0798*/ 	.word	0x00000005
        /*079c*/ 	.word	0x00000000
        /*07a0*/ 	.short	0x0101
        /*07a2*/ 	.byte	0x3f
	.zero		1


	//   ....[16]....
        /*07a4*/ 	.word	0x00005060
        /*07a8*/ 	.word	0x00000006
        /*07ac*/ 	.word	0x00000000
        /*07b0*/ 	.short	0x0101
        /*07b2*/ 	.byte	0x3f
	.zero		1


	//   ....[17]....
        /*07b4*/ 	.word	0x00005880
        /*07b8*/ 	.word	0x00000007
        /*07bc*/ 	.word	0x00030c10
        /*07c0*/ 	.short	0x010a
        /*07c2*/ 	.byte	0x3f
	.zero		1


	//   ....[18]....
        /*07c4*/ 	.word	0x00005900
        /*07c8*/ 	.word	0x00000007
        /*07cc*/ 	.word	0x00030c10
        /*07d0*/ 	.short	0x010a
        /*07d2*/ 	.byte	0x3f
	.zero		1


	//   ....[19]....
        /*07d4*/ 	.word	0x00005d10
        /*07d8*/ 	.word	0x00000007
        /*07dc*/ 	.word	0x00030c30
        /*07e0*/ 	.short	0x010a
        /*07e2*/ 	.byte	0x3f
	.zero		1


	//   ....[20]....
        /*07e4*/ 	.word	0x00005da0
        /*07e8*/ 	.word	0x00000007
        /*07ec*/ 	.word	0x00030c30
        /*07f0*/ 	.short	0x010a
        /*07f2*/ 	.byte	0x3f
	.zero		1


	//   ....[21]....
        /*07f4*/ 	.word	0x00008560
        /*07f8*/ 	.word	0x00000008
        /*07fc*/ 	.word	0x00000000
        /*0800*/ 	.short	0x0101
        /*0802*/ 	.byte	0x3f
	.zero		1


	//   ....[22]....
        /*0804*/ 	.word	0x000089c0
        /*0808*/ 	.word	0x00000007
        /*080c*/ 	.word	0x00000000
        /*0810*/ 	.short	0x0101
        /*0812*/ 	.byte	0x3f
	.zero		1


	//   ....[23]....
        /*0814*/ 	.word	0x0000b830
        /*0818*/ 	.word	0x00000000
        /*081c*/ 	.word	0x00030c20
        /*0820*/ 	.short	0x010a
        /*0822*/ 	.byte	0x3f
	.zero		1


	//   ....[24]....
        /*0824*/ 	.word	0x0000bd80
        /*0828*/ 	.word	0x00000000
        /*082c*/ 	.word	0x00030c40
        /*0830*/ 	.short	0x010a
        /*0832*/ 	.byte	0x3f
	.zero		1


	//   ....[25]....
        /*0834*/ 	.word	0x0000bfe0
        /*0838*/ 	.word	0x00000000
        /*083c*/ 	.word	0x00030c28
        /*0840*/ 	.short	0x010a
        /*0842*/ 	.byte	0x3f
	.zero		1


	//   ....[26]....
        /*0844*/ 	.word	0x0000c240
        /*0848*/ 	.word	0x00000000
        /*084c*/ 	.word	0x00030c48
        /*0850*/ 	.short	0x010a
        /*0852*/ 	.byte	0x3f
	.zero		1


	//   ....[27]....
        /*0854*/ 	.word	0x0000c450
        /*0858*/ 	.word	0x00000000
        /*085c*/ 	.word	0x00030c20
        /*0860*/ 	.short	0x010a
        /*0862*/ 	.byte	0x3f
	.zero		1


	//   ....[28]....
        /*0864*/ 	.word	0x0000c700
        /*0868*/ 	.word	0x00000000
        /*086c*/ 	.word	0x00030c40
        /*0870*/ 	.short	0x010a
        /*0872*/ 	.byte	0x3f
	.zero		1


	//   ....[29]....
        /*0874*/ 	.word	0x0000c930
        /*0878*/ 	.word	0x00000000
        /*087c*/ 	.word	0x00030c28
        /*0880*/ 	.short	0x010a
        /*0882*/ 	.byte	0x3f
	.zero		1


	//   ....[30]....
        /*0884*/ 	.word	0x0000cbe0
        /*0888*/ 	.word	0x00000004
        /*088c*/ 	.word	0x00030c40
        /*0890*/ 	.short	0x010a
        /*0892*/ 	.byte	0x3f
	.zero		1


	//   ....[31]....
        /*0894*/ 	.word	0x0000d000
        /*0898*/ 	.word	0x00000007
        /*089c*/ 	.word	0x00000000
        /*08a0*/ 	.short	0x010a
        /*08a2*/ 	.byte	0x3f
	.zero		1


	//   ....[32]....
        /*08a4*/ 	.word	0x0000d050
        /*08a8*/ 	.word	0x00000003
        /*08ac*/ 	.word	0x00000000
        /*08b0*/ 	.short	0x010a
        /*08b2*/ 	.byte	0x3f
	.zero		1


	//   ....[33]....
        /*08b4*/ 	.word	0x0000d0b0
        /*08b8*/ 	.word	0x00000005
        /*08bc*/ 	.word	0x00000000
        /*08c0*/ 	.short	0x010a
        /*08c2*/ 	.byte	0x3f
	.zero		1


	//   ....[34]....
        /*08c4*/ 	.word	0x0000d0e0
        /*08c8*/ 	.word	0x00000003
        /*08cc*/ 	.word	0x00000000
        /*08d0*/ 	.short	0x010a
        /*08d2*/ 	.byte	0x3f
	.zero		1


	//   ....[35]....
        /*08d4*/ 	.word	0x0000d1b0
        /*08d8*/ 	.word	0x000000ec
        /*08dc*/ 	.word	0x00030c00
        /*08e0*/ 	.short	0x010a
        /*08e2*/ 	.byte	0x3f
	.zero		1


	//   ....[36]....
        /*08e4*/ 	.word	0x0000d200
        /*08e8*/ 	.word	0x00000006
        /*08ec*/ 	.word	0x00030c10
        /*08f0*/ 	.short	0x010a
        /*08f2*/ 	.byte	0x3f
	.zero		1


	//   ....[37]....
        /*08f4*/ 	.word	0x0000d250
        /*08f8*/ 	.word	0x00000006
        /*08fc*/ 	.word	0x00030c30
        /*0900*/ 	.short	0x010a
        /*0902*/ 	.byte	0x3f
	.zero		1


	//   ....[38]....
        /*0904*/ 	.word	0x0000d2a0
        /*0908*/ 	.word	0x00000007
        /*090c*/ 	.word	0x00030c10
        /*0910*/ 	.short	0x010a
        /*0912*/ 	.byte	0x3f
	.zero		1


	//   ....[39]....
        /*0914*/ 	.word	0x0000d2f0
        /*0918*/ 	.word	0x00000007
        /*091c*/ 	.word	0x00030c30
        /*0920*/ 	.short	0x010a
        /*0922*/ 	.byte	0x3f
	.zero		1


	//   ....[40]....
        /*0924*/ 	.word	0x0000d340
        /*0928*/ 	.word	0x00000000
        /*092c*/ 	.word	0x00030c20
        /*0930*/ 	.short	0x010a
        /*0932*/ 	.byte	0x3f
	.zero		1


	//   ....[41]....
        /*0934*/ 	.word	0x0000d390
        /*0938*/ 	.word	0x00000000
        /*093c*/ 	.word	0x00030c40
        /*0940*/ 	.short	0x010a
        /*0942*/ 	.byte	0x3f
	.zero		1


	//   ....[42]....
        /*0944*/ 	.word	0x0000d3e0
        /*0948*/ 	.word	0x00000000
        /*094c*/ 	.word	0x00030c28
        /*0950*/ 	.short	0x010a
        /*0952*/ 	.byte	0x3f
	.zero		1


	//   ....[43]....
        /*0954*/ 	.word	0x0000d430
        /*0958*/ 	.word	0x00000000
        /*095c*/ 	.word	0x00030c48
        /*0960*/ 	.short	0x010a
        /*0962*/ 	.byte	0x3f
	.zero		1


	//   ....[44]....
        /*0964*/ 	.word	0x0000d490
        /*0968*/ 	.word	0x00000000
        /*096c*/ 	.word	0x00030c20
        /*0970*/ 	.short	0x010a
        /*0972*/ 	.byte	0x3f
	.zero		1


	//   ....[45]....
        /*0974*/ 	.word	0x0000d4e0
        /*0978*/ 	.word	0x00000000
        /*097c*/ 	.word	0x00030c40
        /*0980*/ 	.short	0x010a
        /*0982*/ 	.byte	0x3f
	.zero		1


	//   ....[46]....
        /*0984*/ 	.word	0x0000d530
        /*0988*/ 	.word	0x00000000
        /*098c*/ 	.word	0x00030c28
        /*0990*/ 	.short	0x010a
        /*0992*/ 	.byte	0x3f
	.zero		1


	//   ....[47]....
        /*0994*/ 	.word	0x0000d580
        /*0998*/ 	.word	0x00000004
        /*099c*/ 	.word	0x00030c40
        /*09a0*/ 	.short	0x010a
        /*09a2*/ 	.byte	0x3f
	.zero		1


	//   ....[48]....
        /*09a4*/ 	.word	0x0000d650
        /*09a8*/ 	.word	0x00000007
        /*09ac*/ 	.word	0x00000000
        /*09b0*/ 	.short	0x010a
        /*09b2*/ 	.byte	0x3f
	.zero		1


	//   ....[49]....
        /*09b4*/ 	.word	0x0000d6a0
        /*09b8*/ 	.word	0x00000003
        /*09bc*/ 	.word	0x00000000
        /*09c0*/ 	.short	0x010a
        /*09c2*/ 	.byte	0x3f
	.zero		1


	//   ....[50]....
        /*09c4*/ 	.word	0x0000d6f0
        /*09c8*/ 	.word	0x00000005
        /*09cc*/ 	.word	0x00000000
        /*09d0*/ 	.short	0x010a
        /*09d2*/ 	.byte	0x3f
	.zero		1


	//----- nvinfo : EIATTR_NUM_MBARRIERS
	.align		4
.L_1538:
        /*09d4*/ 	.byte	0x03, 0x38
        /*09d6*/ 	.short	0x0009


	//----- nvinfo : EIATTR_EXIT_INSTR_OFFSETS
	.align		4
        /*09d8*/ 	.byte	0x04, 0x1c
        /*09da*/ 	.short	(.L_1540 - .L_1539)


	//   ....[0]....
.L_1539:
        /*09dc*/ 	.word	0x0000d130


	//----- nvinfo : EIATTR_MAX_THREADS
	.align		4
.L_1540:
        /*09e0*/ 	.byte	0x04, 0x05
        /*09e2*/ 	.short	(.L_1542 - .L_1541)
.L_1541:
        /*09e4*/ 	.word	0x00000180
        /*09e8*/ 	.word	0x00000001
        /*09ec*/ 	.word	0x00000001


	//----- nvinfo : EIATTR_CRS_STACK_SIZE
	.align		4
.L_1542:
        /*09f0*/ 	.byte	0x04, 0x1e
        /*09f2*/ 	.short	(.L_1544 - .L_1543)
.L_1543:
        /*09f4*/ 	.word	0x00000000


	//----- nvinfo : EIATTR_CBANK_PARAM_SIZE
	.align		4
.L_1544:
        /*09f8*/ 	.byte	0x03, 0x19
        /*09fa*/ 	.short	0x0970


	//----- nvinfo : EIATTR_PARAM_CBANK
	.align		4
        /*09fc*/ 	.byte	0x04, 0x0a
        /*09fe*/ 	.short	(.L_1546 - .L_1545)
	.align		4
.L_1545:
        /*0a00*/ 	.word	index@(.nv.constant0._ZN7cutlass13device_kernelIN5flash11enable_sm90INS1_16FlashAttnBwdSm90INS1_25CollectiveMainloopBwdSm90ILi2ELi2ELi2EN4cute5tupleIJNS5_1CILi1EEES8_S8_EEENS6_IJNS7_ILi128EEESA_NS7_ILi64EEEEEENS_6half_tEfNS_4arch4Sm90ELb1ELb0ELb0ELb0ELb0ELb1ELb0ELb0ELi2ELi1ELi2ELi2ELb0EEENS1_21CollectiveEpilogueBwdISC_SD_SF_Li256ELb0ELb0ELi1EEENS1_25SingleTileBwdLPTSchedulerILb0ELi128ELb0EEEEEEEEEvNT_6ParamsE)
        /*0a04*/ 	.short	0x0210
        /*0a06*/ 	.short	0x0970


	//----- nvinfo : EIATTR_SW_WAR
	.align		4
.L_1546:
        /*0a08*/ 	.byte	0x04, 0x36
        /*0a0a*/ 	.short	(.L_1548 - .L_1547)
.L_1547:
        /*0a0c*/ 	.word	0x00000008
.L_1548:


//--------------------- .nv.info._ZN7cutlass13device_kernelIN5flash11enable_sm90INS1_16FlashAttnBwdSm90INS1_25CollectiveMainloopBwdSm90ILi2ELi2ELi2EN4cute5tupleIJNS5_1CILi1EEES8_S8_EEENS6_IJNS7_ILi128EEESA_NS7_ILi64EEEEEENS_6half_tEfNS_4arch4Sm90ELb1ELb0ELb0ELb0ELb1ELb1ELb0ELb0ELi2ELi1ELi2ELi2ELb0EEENS1_21CollectiveEpilogueBwdISC_SD_SF_Li256ELb0ELb0ELi1EEENS1_25SingleTileBwdLPTSchedulerILb0ELi128ELb1EEEEEEEEEvNT_6ParamsE --------------------------
	.section	.nv.info._ZN7cutlass13device_kernelIN5flash11enable_sm90INS1_16FlashAttnBwdSm90INS1_25CollectiveMainloopBwdSm90ILi2ELi2ELi2EN4cute5tupleIJNS5_1CILi1EEES8_S8_EEENS6_IJNS7_ILi128EEESA_NS7_ILi64EEEEEENS_6half_tEfNS_4arch4Sm90ELb1ELb0ELb0ELb0ELb1ELb1ELb0ELb0ELi2ELi1ELi2ELi2ELb0EEENS1_21CollectiveEpilogueBwdISC_SD_SF_Li256ELb0ELb0ELi1EEENS1_25SingleTileBwdLPTSchedulerILb0ELi128ELb1EEEEEEEEEvNT_6ParamsE,"",@"SHT_CUDA_INFO"
	.sectionflags	@""
	.align	4


	//----- nvinfo : EIATTR_CUDA_API_VERSION
	.align		4
        /*0000*/ 	.byte	0x04, 0x37
        /*0002*/ 	.short	(.L_1550 - .L_1549)
.L_1549:
        /*0004*/ 	.word	0x00000082


	//----- nvinfo : EIATTR_KPARAM_INFO
	.align		4
.L_1550:
        /*0008*/ 	.byte	0x04, 0x17
        /*000a*/ 	.short	(.L_1552 - .L_1551)
.L_1551:
        /*000c*/ 	.word	0x00000000
        /*0010*/ 	.short	0x0000
        /*0012*/ 	.short	0x0070
        /*0014*/ 	.byte	0x00, 0xf0, 0x01, 0x24


	//----- nvinfo : EIATTR_SPARSE_MMA_MASK
	.align		4
.L_1552:
        /*0018*/ 	.byte	0x03, 0x50
        /*001a*/ 	.short	0x0000


	//----- nvinfo : EIATTR_MAXREG_COUNT
	.align		4
        /*001c*/ 	.byte	0x03, 0x1b
        /*001e*/ 	.short	0x00a8


	//----- nvinfo : EIATTR_NUM_BARRIERS
	.align		4
        /*0020*/ 	.byte	0x02, 0x4c
        /*0022*/ 	.byte	0x10
	.zero		1


	//----- nvinfo : EIATTR_EXTERNS
	.align		4
        /*0024*/ 	.byte	0x04, 0x0f
        /*0026*/ 	.short	(.L_1554 - .L_1553)


	//   ....[0]....
	.align		4
.L_1553:
        /*0028*/ 	.word	index@(__assertfail)


	//----- nvinfo : EIATTR_ANNOTATIONS
	.align		4
.L_1554:
        /*002c*/ 	.byte	0x04, 0x55
        /*002e*/ 	.short	(.L_1556 - .L_1555)


	//   ....[0]....
.L_1555:
        /* <DEDUP_REMOVED lines=34> */


	//----- nvinfo : EIATTR_MERCURY_ISA_VERSION
	.align		4
.L_1556:
        /*0238*/ 	.byte	0x03, 0x5f
        /*023a*/ 	.short	0x0101


	//----- nvinfo : EIATTR_INT_WARP_WIDE_INSTR_OFFSETS
	.align		4
        /*023c*/ 	.byte	0x04, 0x31
        /*023e*/ 	.short	(.L_1558 - .L_1557)


	//   ....[0]....
.L_1557:
        /*0240*/ 	.word	0x000001e0


	//   ....[1]....
        /*0244*/ 	.word	0x000002a0


	//   ....[2]....
        /*0248*/ 	.word	0x0000aed0


	//   ....[3]....
        /*024c*/ 	.word	0x0000b540


	//   ....[4]....
        /*0250*/ 	.word	0x0000ba70


	//----- nvinfo : EIATTR_COOP_GROUP_MASK_REGIDS
	.align		4
.L_1558:
        /*0254*/ 	.byte	0x04, 0x29
        /*0256*/ 	.short	(.L_1560 - .L_1559)


	//   ....[0]....
.L_1559:
        /*0258*/ 	.word	0xffffffff


	//   ....[1]....
        /*025c*/ 	.word	0xffffffff


	//   ....[2]....
        /*0260*/ 	.word	0xffffffff


	//   ....[3]....
        /*0264*/ 	.word	0xffffffff


	//   ....[4]....
        /*0268*/ 	.word	0xffffffff


	//   ....[5]....
        /*026c*/ 	.word	0xffffffff


	//   ....[6]....
        /*0270*/ 	.word	0xffffffff


	//   ....[7]....
        /*0274*/ 	.word	0xffffffff


	//   ....[8]....
        /*0278*/ 	.word	0xffffffff


	//   ....[9]....
        /*027c*/ 	.word	0xffffffff


	//   ....[10]....
        /*0280*/ 	.word	0xffffffff


	//   ....[11]....
        /*0284*/ 	.word	0xffffffff


	//   ....[12]....
        /*0288*/ 	.word	0xffffffff


	//   ....[13]....
        /*028c*/ 	.word	0xffffffff


	//   ....[14]....
        /*0290*/ 	.word	0xffffffff


	//   ....[15]....
        /*0294*/ 	.word	0xffffffff


	//   ....[16]....
        /*0298*/ 	.word	0xffffffff


	//   ....[17]....
        /*029c*/ 	.word	0xffffffff


	//   ....[18]....
        /*02a0*/ 	.word	0xffffffff


	//   ....[19]....
        /*02a4*/ 	.word	0xffffffff


	//   ....[20]....
        /*02a8*/ 	.word	0xffffffff


	//   ....[21]....
        /*02ac*/ 	.word	0xffffffff


	//   ....[22]....
        /*02b0*/ 	.word	0xffffffff


	//   ....[23]....
        /*02b4*/ 	.word	0xffffffff


	//   ....[24]....
        /*02b8*/ 	.word	0xffffffff


	//   ....[25]....
        /*02bc*/ 	.word	0xffffffff


	//   ....[26]....
        /*02c0*/ 	.word	0xffffffff


	//   ....[27]....
        /*02c4*/ 	.word	0xffffffff


	//   ....[28]....
        /*02c8*/ 	.word	0xffffffff


	//   ....[29]....
        /*02cc*/ 	.word	0xffffffff


	//   ....[30]....
        /*02d0*/ 	.word	0xffffffff


	//   ....[31]....
        /*02d4*/ 	.word	0xffffffff


	//   ....[32]....
        /*02d8*/ 	.word	0xffffffff


	//   ....[33]....
        /*02dc*/ 	.word	0xffffffff


	//   ....[34]....
        /*02e0*/ 	.word	0xffffffff


	//   ....[35]....
        /*02e4*/ 	.word	0xffffffff


	//   ....[36]....
        /*02e8*/ 	.word	0xffffffff


	//   ....[37]....
        /*02ec*/ 	.word	0xffffffff


	//   ....[38]....
        /*02f0*/ 	.word	0xffffffff


	//   ....[39]....
        /*02f4*/ 	.word	0xffffffff


	//   ....[40]....
        /*02f8*/ 	.word	0xffffffff


	//   ....[41]....
        /*02fc*/ 	.word	0xffffffff


	//   ....[42]....
        /*0300*/ 	.word	0xffffffff


	//   ....[43]....
        /*0304*/ 	.word	0xffffffff


	//   ....[44]....
        /*0308*/ 	.word	0xffffffff


	//   ....[45]....
        /*030c*/ 	.word	0xffffffff


	//   ....[46]....
        /*0310*/ 	.word	0xffffffff


	//   ....[47]....
        /*0314*/ 	.word	0xffffffff


	//   ....[48]....
        /*0318*/ 	.word	0xffffffff


	//   ....[49]....
        /*031c*/ 	.word	0xffffffff


	//   ....[50]....
        /*0320*/ 	.word	0xffffffff


	//   ....[51]....
        /*0324*/ 	.word	0xffffffff


	//   ....[52]....
        /*0328*/ 	.word	0xffffffff


	//   ....[53]....
        /*032c*/ 	.word	0xffffffff


	//   ....[54]....
        /*0330*/ 	.word	0xffffffff


	//   ....[55]....
        /*0334*/ 	.word	0xffffffff


	//   ....[56]....
        /*0338*/ 	.word	0xffffffff


	//   ....[57]....
        /*033c*/ 	.word	0xffffffff


	//   ....[58]....
        /*0340*/ 	.word	0xffffffff


	//   ....[59]....
        /*0344*/ 	.word	0xffffffff


	//   ....[60]....
        /*0348*/ 	.word	0xffffffff


	//   ....[61]....
        /*034c*/ 	.word	0xffffffff


	//   ....[62]....
        /*0350*/ 	.word	0xffffffff


	//   ....[63]....
        /*0354*/ 	.word	0xffffffff


	//   ....[64]....
        /*0358*/ 	.word	0xffffffff


	//   ....[65]....
        /*035c*/ 	.word	0xffffffff


	//   ....[66]....
        /*0360*/ 	.word	0xffffffff


	//   ....[67]....
        /*0364*/ 	.word	0xffffffff


	//   ....[68]....
        /*0368*/ 	.word	0xffffffff


	//   ....[69]....
        /*036c*/ 	.word	0xffffffff


	//   ....[70]....
        /*0370*/ 	.word	0xffffffff


	//   ....[71]....
        /*0374*/ 	.word	0xffffffff


	//   ....[72]....
        /*0378*/ 	.word	0xffffffff


	//   ....[73]....
        /*037c*/ 	.word	0xffffffff


	//   ....[74]....
        /*0380*/ 	.word	0xffffffff


	//   ....[75]....
        /*0384*/ 	.word	0xffffffff


	//   ....[76]....
        /*0388*/ 	.word	0xffffffff


	//   ....[77]....
        /*038c*/ 	.word	0xffffffff


	//   ....[78]....
        /*0390*/ 	.word	0xffffffff


	//   ....[79]....
        /*0394*/ 	.word	0xffffffff


	//   ....[80]....
        /*0398*/ 	.word	0xffffffff


	//   ....[81]....
        /*039c*/ 	.word	0xffffffff


	//   ....[82]....
        /*03a0*/ 	.word	0xffffffff


	//   ....[83]....
        /*03a4*/ 	.word	0xffffffff


	//   ....[84]....
        /*03a8*/ 	.word	0xffffffff


	//   ....[85]....
        /*03ac*/ 	.word	0xffffffff


	//   ....[86]....
        /*03b0*/ 	.word	0xffffffff


	//   ....[87]....
        /*03b4*/ 	.word	0xffffffff


	//   ....[88]....
        /*03b8*/ 	.word	0xffffffff


	//   ....[89]....
        /*03bc*/ 	.word	0xffffffff


	//   ....[90]....
        /*03c0*/ 	.word	0xffffffff


	//   ....[91]....
        /*03c4*/ 	.word	0xffffffff


	//   ....[92]....
        /*03c8*/ 	.word	0xffffffff


	//   ....[93]....
        /*03cc*/ 	.word	0xffffffff


	//   ....[94]....
        /*03d0*/ 	.word	0xffffffff


	//   ....[95]....
        /*03d4*/ 	.word	0xffffffff


	//   ....[96]....
        /*03d8*/ 	.word	0xffffffff


	//   ....[97]....
        /*03dc*/ 	.word	0xffffffff


	//   ....[98]....
        /*03e0*/ 	.word	0xffffffff


	//   ....[99]....
        /*03e4*/ 	.word	0xffffffff


	//   ....[100]....
        /*03e8*/ 	.word	0xffffffff


	//   ....[101]....
        /*03ec*/ 	.word	0xffffffff


	//   ....[102]....
        /*03f0*/ 	.word	0xffffffff


	//   ....[103]....
        /*03f4*/ 	.word	0xffffffff


	//   ....[104]....
        /*03f8*/ 	.word	0xffffffff


	//   ....[105]....
        /*03fc*/ 	.word	0xffffffff


	//   ....[106]....
        /*0400*/ 	.word	0xffffffff


	//   ....[107]....
        /*0404*/ 	.word	0xffffffff


	//   ....[108]....
        /*0408*/ 	.word	0xffffffff


	//   ....[109]....
        /*040c*/ 	.word	0xffffffff


	//   ....[110]....
        /*0410*/ 	.word	0xffffffff


	//   ....[111]....
        /*0414*/ 	.word	0xffffffff


	//   ....[112]....
        /*0418*/ 	.word	0xffffffff


	//   ....[113]....
        /*041c*/ 	.word	0xffffffff


	//   ....[114]....
        /*0420*/ 	.word	0xffffffff


	//   ....[115]....
        /*0424*/ 	.word	0xffffffff


	//   ....[116]....
        /*0428*/ 	.word	0xffffffff


	//   ....[117]....
        /*042c*/ 	.word	0xffffffff


	//   ....[118]....
        /*0430*/ 	.word	0xffffffff


	//   ....[119]....
        /*0434*/ 	.word	0xffffffff


	//   ....[120]....
        /*0438*/ 	.word	0xffffffff


	//   ....[121]....
        /*043c*/ 	.word	0xffffffff


	//   ....[122]....
        /*0440*/ 	.word	0xffffffff


	//   ....[123]....
        /*0444*/ 	.word	0xffffffff


	//   ....[124]....
        /*0448*/ 	.word	0xffffffff


	//   ....[125]....
        /*044c*/ 	.word	0xffffffff


	//   ....[126]....
        /*0450*/ 	.word	0xffffffff


	//   ....[127]....
        /*0454*/ 	.word	0xffffffff


	//   ....[128]....
        /*0458*/ 	.word	0xffffffff


	//   ....[129]....
        /*045c*/ 	.word	0xffffffff


	//   ....[130]....
        /*0460*/ 	.word	0xffffffff


	//   ....[131]....
        /*0464*/ 	.word	0xffffffff


	//   ....[132]....
        /*0468*/ 	.word	0xffffffff


	//   ....[133]....
        /*046c*/ 	.word	0xffffffff


	//   ....[134]....
        /*0470*/ 	.word	0xffffffff


	//   ....[135]....
        /*0474*/ 	.word	0xffffffff


	//   ....[136]....
        /*0478*/ 	.word	0xffffffff


	//   ....[137]....
        /*047c*/ 	.word	0xffffffff


	//   ....[138]....
        /*0480*/ 	.word	0xffffffff


	//   ....[139]....
        /*0484*/ 	.word	0xffffffff


	//   ....[140]....
        /*0488*/ 	.word	0xffffffff


	//   ....[141]....
        /*048c*/ 	.word	0xffffffff


	//   ....[142]....
        /*0490*/ 	.word	0x0500000f


	//   ....[143]....
        /*0494*/ 	.word	0x0500000f


	//   ....[144]....
        /*0498*/ 	.word	0x0500000f


	//   ....[145]....
        /*049c*/ 	.word	0x0500000f


	//----- nvinfo : EIATTR_COOP_GROUP_INSTR_OFFSETS
	.align		4
.L_1560:
        /*04a0*/ 	.byte	0x04, 0x28
        /*04a2*/ 	.short	(.L_1562 - .L_1561)


	//   ....[0]....
.L_1561:
        /*04a4*/ 	.word	0x00000060


	//   ....[1]....
        /*04a8*/ 	.word	0x000001f0


	//   ....[2]....
        /*04ac*/ 	.word	0x00000280


	//   ....[3]....
        /*04b0*/ 	.word	0x00000400


	//   ....[4]....
        /*04b4*/ 	.word	0x00000680


	//   ....[5]....
        /*04b8*/ 	.word	0x00001170


	//   ....[6]....
        /*04bc*/ 	.word	0x000021f0


	//   ....[7]....
        /*04c0*/ 	.word	0x00002310


	//   ....[8]....
        /*04c4*/ 	.word	0x00002350


	//   ....[9]....
        /*04c8*/ 	.word	0x00002390


	//   ....[10]....
        /*04cc*/ 	.word	0x000023c0


	//   ....[11]....
        /*04d0*/ 	.word	0x000023f0


	//   ....[12]....
        /*04d4*/ 	.word	0x00002420


	//   ....[13]....
        /*04d8*/ 	.word	0x00002540


	//   ....[14]....
        /*04dc*/ 	.word	0x00002720


	//   ....[15]....
        /*04e0*/ 	.word	0x00002830


	//   ....[16]....
        /*04e4*/ 	.word	0x000028d0


	//   ....[17]....
        /*04e8*/ 	.word	0x000029c0


	//   ....[18]....
        /*04ec*/ 	.word	0x00002a80


	//   ....[19]....
        /*04f0*/ 	.word	0x00002b00


	//   ....[20]....
        /*04f4*/ 	.word	0x00002d90


	//   ....[21]....
        /*04f8*/ 	.word	0x00002dd0


	//   ....[22]....
        /*04fc*/ 	.word	0x00002e20


	//   ....[23]....
        /*0500*/ 	.word	0x00002e40


	//   ....[24]....
        /*0504*/ 	.word	0x00002e90


	//   ....[25]....
        /*0508*/ 	.word	0x00002ee0


	//   ....[26]....
        /*050c*/ 	.word	0x00002f70


	//   ....[27]....
        /*0510*/ 	.word	0x00002fa0


	//   ....[28]....
        /*0514*/ 	.word	0x00002fe0


	//   ....[29]....
        /*0518*/ 	.word	0x00003050


	//   ....[30]....
        /*051c*/ 	.word	0x00003090


	//   ....[31]....
        /*0520*/ 	.word	0x000030b0


	//   ....[32]....
        /*0524*/ 	.word	0x00003150


	//   ....[33]....
        /*0528*/ 	.word	0x000031d0


	//   ....[34]....
        /*052c*/ 	.word	0x00003210


	//   ....[35]....
        /*0530*/ 	.word	0x00003260


	//   ....[36]....
        /*0534*/ 	.word	0x00003300


	//   ....[37]....
        /*0538*/ 	.word	0x00003340


	//   ....[38]....
        /*053c*/ 	.word	0x00003590


	//   ....[39]....
        /*0540*/ 	.word	0x000035b0


	//   ....[40]....
        /*0544*/ 	.word	0x000035c0


	//   ....[41]....
        /*0548*/ 	.word	0x000035e0


	//   ....[42]....
        /*054c*/ 	.word	0x000035f0


	//   ....[43]....
        /*0550*/ 	.word	0x00003610


	//   ....[44]....
        /*0554*/ 	.word	0x00003640


	//   ....[45]....
        /*0558*/ 	.word	0x00003680


	//   ....[46]....
        /*055c*/ 	.word	0x000036b0


	//   ....[47]....
        /*0560*/ 	.word	0x000036f0


	//   ....[48]....
        /*0564*/ 	.word	0x00003720


	//   ....[49]....
        /*0568*/ 	.word	0x00003760


	//   ....[50]....
        /*056c*/ 	.word	0x00003790


	//   ....[51]....
        /*0570*/ 	.word	0x000037d0


	//   ....[52]....
        /*0574*/ 	.word	0x00003800


	//   ....[53]....
        /*0578*/ 	.word	0x00003830


	//   ....[54]....
        /*057c*/ 	.word	0x00003860


	//   ....[55]....
        /*0580*/ 	.word	0x00003890


	//   ....[56]....
        /*0584*/ 	.word	0x000038d0


	//   ....[57]....
        /*0588*/ 	.word	0x00003900


	//   ....[58]....
        /*058c*/ 	.word	0x00003910


	//   ....[59]....
        /*0590*/ 	.word	0x00003940


	//   ....[60]....
        /*0594*/ 	.word	0x00003950


	//   ....[61]....
        /*0598*/ 	.word	0x00003960


	//   ....[62]....
        /*059c*/ 	.word	0x00003970


	//   ....[63]....
        /*05a0*/ 	.word	0x00003980


	//   ....[64]....
        /*05a4*/ 	.word	0x00003990


	//   ....[65]....
        /*05a8*/ 	.word	0x000039a0


	//   ....[66]....
        /*05ac*/ 	.word	0x000039b0


	//   ....[67]....
        /*05b0*/ 	.word	0x000039c0


	//   ....[68]....
        /*05b4*/ 	.word	0x000039d0


	//   ....[69]....
        /*05b8*/ 	.word	0x000039e0


	//   ....[70]....
        /*05bc*/ 	.word	0x00005ea0


	//   ....[71]....
        /*05c0*/ 	.word	0x00005ee0


	//   ....[72]....
        /*05c4*/ 	.word	0x00005f70


	//   ....[73]....
        /*05c8*/ 	.word	0x000060a0


	//   ....[74]....
        /*05cc*/ 	.word	0x000060f0


	//   ....[75]....
        /*05d0*/ 	.word	0x00006110


	//   ....[76]....
        /*05d4*/ 	.word	0x00006120


	//   ....[77]....
        /*05d8*/ 	.word	0x00006180


	//   ....[78]....
        /*05dc*/ 	.word	0x000061c0


	//   ....[79]....
        /*05e0*/ 	.word	0x00006240


	//   ....[80]....
        /*05e4*/ 	.word	0x000062c0


	//   ....[81]....
        /*05e8*/ 	.word	0x000062e0


	//   ....[82]....
        /*05ec*/ 	.word	0x000062f0


	//   ....[83]....
        /*05f0*/ 	.word	0x00006310


	//   ....[84]....
        /*05f4*/ 	.word	0x00006320


	//   ....[85]....
        /*05f8*/ 	.word	0x00006330


	//   ....[86]....
        /*05fc*/ 	.word	0x00006370


	//   ....[87]....
        /*0600*/ 	.word	0x000063e0


	//   ....[88]....
        /*0604*/ 	.word	0x00006550


	//   ....[89]....
        /*0608*/ 	.word	0x00006650


	//   ....[90]....
        /*060c*/ 	.word	0x00006680


	//   ....[91]....
        /*0610*/ 	.word	0x000066b0


	//   ....[92]....
        /*0614*/ 	.word	0x000066e0


	//   ....[93]....
        /*0618*/ 	.word	0x000067f0


	//   ....[94]....
        /*061c*/ 	.word	0x00006850


	//   ....[95]....
        /*0620*/ 	.word	0x00006890


	//   ....[96]....
        /*0624*/ 	.word	0x000068d0


	//   ....[97]....
        /*0628*/ 	.word	0x00006950


	//   ....[98]....
        /*062c*/ 	.word	0x00006a00


	//   ....[99]....
        /*0630*/ 	.word	0x00006aa0


	//   ....[100]....
        /*0634*/ 	.word	0x00006ab0


	//   ....[101]....
        /*0638*/ 	.word	0x00006ac0


	//   ....[102]....
        /*063c*/ 	.word	0x00006ad0


	//   ....[103]....
        /*0640*/ 	.word	0x00006ae0


	//   ....[104]....
        /*0644*/ 	.word	0x00006c40


	//   ....[105]....
        /*0648*/ 	.word	0x00006c70


	//   ....[106]....
        /*064c*/ 	.word	0x00006c90


	//   ....[107]....
        /*0650*/ 	.word	0x00006ca0


	//   ....[108]....
        /*0654*/ 	.word	0x00006cb0


	//   ....[109]....
        /*0658*/ 	.word	0x00006cc0


	//   ....[110]....
        /*065c*/ 	.word	0x00006cd0


	//   ....[111]....
        /*0660*/ 	.word	0x00006ce0


	//   ....[112]....
        /*0664*/ 	.word	0x00006cf0


	//   ....[113]....
        /*0668*/ 	.word	0x00006da0


	//   ....[114]....
        /*066c*/ 	.word	0x00006e20


	//   ....[115]....
        /*0670*/ 	.word	0x00006e60


	//   ....[116]....
        /*0674*/ 	.word	0x00006e90


	//   ....[117]....
        /*0678*/ 	.word	0x00006eb0


	//   ....[118]....
        /*067c*/ 	.word	0x00006ed0


	//   ....[119]....
        /*0680*/ 	.word	0x00006ee0


	//   ....[120]....
        /*0684*/ 	.word	0x00006ef0


	//   ....[121]....
        /*0688*/ 	.word	0x00006f00


	//   ....[122]....
        /*068c*/ 	.word	0x00006f20


	//   ....[123]....
        /*0690*/ 	.word	0x00006f30


	//   ....[124]....
        /*0694*/ 	.word	0x00006f40


	//   ....[125]....
        /*0698*/ 	.word	0x00006f70


	//   ....[126]....
        /*069c*/ 	.word	0x00006f80


	//   ....[127]....
        /*06a0*/ 	.word	0x00006fa0


	//   ....[128]....
        /*06a4*/ 	.word	0x00006fb0


	//   ....[129]....
        /*06a8*/ 	.word	0x00006fd0


	//   ....[130]....
        /*06ac*/ 	.word	0x00006fe0


	//   ....[131]....
        /*06b0*/ 	.word	0x00007000


	//   ....[132]....
        /*06b4*/ 	.word	0x00007010


	//   ....[133]....
        /*06b8*/ 	.word	0x00007030


	//   ....[134]....
        /*06bc*/ 	.word	0x00009570


	//   ....[135]....
        /*06c0*/ 	.word	0x0000a300


	//   ....[136]....
        /*06c4*/ 	.word	0x0000aad0


	//   ....[137]....
        /*06c8*/ 	.word	0x0000ae00


	//   ....[138]....
        /*06cc*/ 	.word	0x0000b1c0


	//   ....[139]....
        /*06d0*/ 	.word	0x0000b470


	//   ....[140]....
        /*06d4*/ 	.word	0x0000b730


	//   ....[141]....
        /*06d8*/ 	.word	0x0000b9a0


	//   ....[142]....
        /*06dc*/ 	.word	0x0000db00


	//   ....[143]....
        /*06e0*/ 	.word	0x0000dcf0


	//   ....[144]....
        /*06e4*/ 	.word	0x0000dd60


	//   ....[145]....
        /*06e8*/ 	.word	0x0000ddd0


	//----- nvinfo : EIATTR_REG_RECONFIG
	.align		4
.L_1562:
        /*06ec*/ 	.byte	0x01, 0x54
	.zero		2


	//----- nvinfo : EIATTR_SYSCALL_OFFSETS
	.align		4
        /*06f0*/ 	.byte	0x04, 0x46
        /*06f2*/ 	.short	(.L_1564 - .L_1563)


	//   ....[0]....
.L_1563:
        /*06f4*/ 	.word	0x00000dd0


	//   ....[1]....
        /*06f8*/ 	.word	0x00000ec0


	//   ....[2]....
        /*06fc*/ 	.word	0x00001020


	//   ....[3]....
        /*0700*/ 	.word	0x00001110


	//   ....[4]....
        /*0704*/ 	.word	0x00008de0


	//   ....[5]....
        /*0708*/ 	.word	0x00008f10


	//   ....[6]....
        /*070c*/ 	.word	0x00009030


	//   ....[7]....
        /*0710*/ 	.word	0x00009150


	//----- nvinfo : EIATTR_MBARRIER_INSTR_OFFSETS
	.align		4
.L_1564:
        /*0714*/ 	.byte	0x04, 0x39
        /*0716*/ 	.short	(.L_1566 - .L_1565)


	//   ....[0]....
.L_1565:
        /*0718*/ 	.word	0x000002c0
        /*071c*/ 	.word	0x000000ff
        /*0720*/ 	.word	0x00030c00
        /*0724*/ 	.short	0x0100
        /*0726*/ 	.byte	0x06
	.zero		1


	//   ....[1]....
        /*0728*/ 	.word	0x000003b0
        /*072c*/ 	.word	0x000000ff
        /*0730*/ 	.word	0x00030c10
        /*0734*/ 	.short	0x0100
        /*0736*/ 	.byte	0x08
	.zero		1


	//   ....[2]....
        /*0738*/ 	.word	0x000003c0
        /*073c*/ 	.word	0x000000ff
        /*0740*/ 	.word	0x00030c20
        /*0744*/ 	.short	0x0100
        /*0746*/ 	.byte	0x08
	.zero		1


	//   ....[3]....
        /*0748*/ 	.word	0x000003d0
        /*074c*/ 	.word	0x000000ff
        /*0750*/ 	.word	0x00030c18
        /*0754*/ 	.short	0x0100
        /*0756*/ 	.byte	0x08
	.zero		1


	//   ....[4]....
        /*0758*/ 	.word	0x000003e0
        /*075c*/ 	.word	0x000000ff
        /*0760*/ 	.word	0x00030c28
        /*0764*/ 	.short	0x0100
        /*0766*/ 	.byte	0x08
	.zero		1


	//   ....[5]....
        /*0768*/ 	.word	0x00000510
        /*076c*/ 	.word	0x000000ff
        /*0770*/ 	.word	0x00030c30
        /*0774*/ 	.short	0x0100
        /*0776*/ 	.byte	0x08
	.zero		1


	//   ....[6]....
        /*0778*/ 	.word	0x00000520
        /*077c*/ 	.word	0x000000ff
        /*0780*/ 	.word	0x00030c40
        /*0784*/ 	.short	0x0100
        /*0786*/ 	.byte	0x08
	.zero		1


	//   ....[7]....
        /*0788*/ 	.word	0x00000530
        /*078c*/ 	.word	0x000000ff
        /*0790*/ 	.word	0x00030c38
        /*0794*/ 	.short	0x0100
        /*0796*/ 	.byte	0x08
	.zero		1


	//   ....[8]....
        /*0798*/ 	.word	0x00000540
        /*079c*/ 	.word	0x000000ff
        /*07a0*/ 	.word	0x00030c48
        /*07a4*/ 	.short	0x0100
        /*07a6*/ 	.byte	0x08
	.zero		1


	//   ....[9]....
        /*07a8*/ 	.word	0x000011f0
        /*07ac*/ 	.word	0x000000ec
        /*07b0*/ 	.word	0x00030c00
        /*07b4*/ 	.short	0x010a
        /*07b6*/ 	.byte	0x3f
	.zero		1


	//   ....[10]....
        /*07b8*/ 	.word	0x00001270
        /*07bc*/ 	.word	0x000000ec
        /*07c0*/ 	.word	0x00030c00
        /*07c4*/ 	.short	0x010a
        /*07c6*/ 	.byte	0x3f
	.zero		1


	//   ....[11]....
        /*07c8*/ 	.word	0x00001b70
        /*07cc*/ 	.word	0x00000006
        /*07d0*/ 	.word	0x00030c10
        /*07d4*/ 	.short	0x010a
        /*07d6*/ 	.byte	0x3f
	.zero		1


	//   ....[12]....
        /*07d8*/ 	.word	0x00001be0
        /*07dc*/ 	.word	0x00000006
        /*07e0*/ 	.word	0x00030c10
        /*07e4*/ 	.short	0x010a
        /*07e6*/ 	.byte	0x3f
	.zero		1


	//   ....[13]....
        /*07e8*/ 	.word	0x00002000
        /*07ec*/ 	.word	0x00000006
        /*07f0*/ 	.word	0x00030c30
        /*07f4*/ 	.short	0x010a
        /*07f6*/ 	.byte	0x3f
	.zero		1


	//   ....[14]....
        /*07f8*/ 	.word	0x000020a0
        /*07fc*/ 	.word	0x00000006
        /*0800*/ 	.word	0x00030c30
        /*0804*/ 	.short	0x010a
        /*0806*/ 	.byte	0x3f
	.zero		1


	//   ....[15]....
        /*0808*/ 	.word	0x00004c60
        /*080c*/ 	.word	0x00000005
        /*0810*/ 	.word	0x00000000
        /*0814*/ 	.short	0x0101
        /*0816*/ 	.byte	0x3f
	.zero		1


	//   ....[16]....
        /*0818*/ 	.word	0x000050b0
        /*081c*/ 	.word	0x00000006
        /*0820*/ 	.word	0x00000000
        /*0824*/ 	.short	0x0101
        /*0826*/ 	.byte	0x3f
	.zero		1


	//   ....[17]....
        /*0828*/ 	.word	0x000058d0
        /*082c*/ 	.word	0x00000007
        /*0830*/ 	.word	0x00030c10
        /*0834*/ 	.short	0x010a
        /*0836*/ 	.byte	0x3f
	.zero		1


	//   ....[18]....
        /*0838*/ 	.word	0x00005950
        /*083c*/ 	.word	0x00000007
        /*0840*/ 	.word	0x00030c10
        /*0844*/ 	.short	0x010a
        /*0846*/ 	.byte	0x3f
	.zero		1


	//   ....[19]....
        /*0848*/ 	.word	0x00005d60
        /*084c*/ 	.word	0x00000007
        /*0850*/ 	.word	0x00030c30
        /*0854*/ 	.short	0x010a
        /*0856*/ 	.byte	0x3f
	.zero		1


	//   ....[20]....
        /*0858*/ 	.word	0x00005df0
        /*085c*/ 	.word	0x00000007
        /*0860*/ 	.word	0x00030c30
        /*0864*/ 	.short	0x010a
        /*0866*/ 	.byte	0x3f
	.zero		1


	//   ....[21]....
        /*0868*/ 	.word	0x000085b0
        /*086c*/ 	.word	0x00000008
        /*0870*/ 	.word	0x00000000
        /*0874*/ 	.short	0x0101
        /*0876*/ 	.byte	0x3f
	.zero		1


	//   ....[22]....
        /*0878*/ 	.word	0x00008a10
        /*087c*/ 	.word	0x00000007
        /*0880*/ 	.word	0x00000000
        /*0884*/ 	.short	0x0101
        /*0886*/ 	.byte	0x3f
	.zero		1


	//   ....[23]....
        /*0888*/ 	.word	0x0000c1b0
        /*088c*/ 	.word	0x00000000
        /*0890*/ 	.word	0x00030c20
        /*0894*/ 	.short	0x010a
        /*0896*/ 	.byte	0x3f
	.zero		1


	//   ....[24]....
        /*0898*/ 	.word	0x0000c700
        /*089c*/ 	.word	0x00000000
        /*08a0*/ 	.word	0x00030c40
        /*08a4*/ 	.short	0x010a
        /*08a6*/ 	.byte	0x3f
	.zero		1


	//   ....[25]....
        /*08a8*/ 	.word	0x0000c960
        /*08ac*/ 	.word	0x00000000
        /*08b0*/ 	.word	0x00030c28
        /*08b4*/ 	.short	0x010a
        /*08b6*/ 	.byte	0x3f
	.zero		1


	//   ....[26]....
        /*08b8*/ 	.word	0x0000cbc0
        /*08bc*/ 	.word	0x00000000
        /*08c0*/ 	.word	0x00030c48
        /*08c4*/ 	.short	0x010a
        /*08c6*/ 	.byte	0x3f
	.zero		1


	//   ....[27]....
        /*08c8*/ 	.word	0x0000cdd0
        /*08cc*/ 	.word	0x00000000
        /*08d0*/ 	.word	0x00030c20
        /*08d4*/ 	.short	0x010a
        /*08d6*/ 	.byte	0x3f
	.zero		1


	//   ....[28]....
        /*08d8*/ 	.word	0x0000d080
        /*08dc*/ 	.word	0x00000000
        /*08e0*/ 	.word	0x00030c40
        /*08e4*/ 	.short	0x010a
        /*08e6*/ 	.byte	0x3f
	.zero		1


	//   ....[29]....
        /*08e8*/ 	.word	0x0000d2b0
        /*08ec*/ 	.word	0x00000000
        /*08f0*/ 	.word	0x00030c28
        /*08f4*/ 	.short	0x010a
        /*08f6*/ 	.byte	0x3f
	.zero		1


	//   ....[30]....
        /*08f8*/ 	.word	0x0000d560
        /*08fc*/ 	.word	0x00000004
        /*0900*/ 	.word	0x00030c40
        /*0904*/ 	.short	0x010a
        /*0906*/ 	.byte	0x3f
	.zero		1


	//   ....[31]....
        /*0908*/ 	.word	0x0000d980
        /*090c*/ 	.word	0x00000007
        /*0910*/ 	.word	0x00000000
        /*0914*/ 	.short	0x010a
        /*0916*/ 	.byte	0x3f
	.zero		1


	//   ....[32]....
        /*0918*/ 	.word	0x0000d9d0
        /*091c*/ 	.word	0x00000003
        /*0920*/ 	.word	0x00000000
        /*0924*/ 	.short	0x010a
        /*0926*/ 	.byte	0x3f
	.zero		1


	//   ....[33]....
        /*0928*/ 	.word	0x0000da30
        /*092c*/ 	.word	0x00000005
        /*0930*/ 	.word	0x00000000
        /*0934*/ 	.short	0x010a
        /*0936*/ 	.byte	0x3f
	.zero		1


	//   ....[34]....
        /*0938*/ 	.word	0x0000da60
        /*093c*/ 	.word	0x00000003
        /*0940*/ 	.word	0x00000000
        /*0944*/ 	.short	0x010a
        /*0946*/ 	.byte	0x3f
	.zero		1


	//   ....[35]....
        /*0948*/ 	.word	0x0000db30
        /*094c*/ 	.word	0x000000ec
        /*0950*/ 	.word	0x00030c00
        /*0954*/ 	.short	0x010a
        /*0956*/ 	.byte	0x3f
	.zero		1


	//   ....[36]....
        /*0958*/ 	.word	0x0000db80
        /*095c*/ 	.word	0x00000006
        /*0960*/ 	.word	0x00030c10
        /*0964*/ 	.short	0x010a
        /*0966*/ 	.byte	0x3f
	.zero		1


	//   ....[37]....
        /*0968*/ 	.word	0x0000dbd0
        /*096c*/ 	.word	0x00000006
        /*0970*/ 	.word	0x00030c30
        /*0974*/ 	.short	0x010a
        /*0976*/ 	.byte	0x3f
	.zero		1


	//   ....[38]....
        /*0978*/ 	.word	0x0000dc20
        /*097c*/ 	.word	0x00000007
        /*0980*/ 	.word	0x00030c10
        /*0984*/ 	.short	0x010a
        /*0986*/ 	.byte	0x3f
	.zero		1


	//   ....[39]....
        /*0988*/ 	.word	0x0000dc70
        /*098c*/ 	.word	0x00000007
        /*0990*/ 	.word	0x00030c30
        /*0994*/ 	.short	0x010a
        /*0996*/ 	.byte	0x3f
	.zero		1


	//   ....[40]....
        /*0998*/ 	.word	0x0000de10
        /*099c*/ 	.word	0x00000000
        /*09a0*/ 	.word	0x00030c20
        /*09a4*/ 	.short	0x010a
        /*09a6*/ 	.byte	0x3f
	.zero		1


	//   ....[41]....
        /*09a8*/ 	.word	0x0000de60
        /*09ac*/ 	.word	0x00000000
        /*09b0*/ 	.word	0x00030c40
        /*09b4*/ 	.short	0x010a
        /*09b6*/ 	.byte	0x3f
	.zero		1


	//   ....[42]....
        /*09b8*/ 	.word	0x0000deb0
        /*09bc*/ 	.word	0x00000000
        /*09c0*/ 	.word	0x00030c28
        /*09c4*/ 	.short	0x010a
        /*09c6*/ 	.byte	0x3f
	.zero		1


	//   ....[43]....
        /*09c8*/ 	.word	0x0000df00
        /*09cc*/ 	.word	0x00000000
        /*09d0*/ 	.word	0x00030c48
        /*09d4*/ 	.short	0x010a
        /*09d6*/ 	.byte	0x3f
	.zero		1


	//   ....[44]....
        /*09d8*/ 	.word	0x0000df60
        /*09dc*/ 	.word	0x00000000
        /*09e0*/ 	.word	0x00030c20
        /*09e4*/ 	.short	0x010a
        /*09e6*/ 	.byte	0x3f
	.zero		1


	//   ....[45]....
        /*09e8*/ 	.word	0x0000dfb0
        /*09ec*/ 	.word	0x00000000
        /*09f0*/ 	.word	0x00030c40
        /*09f4*/ 	.short	0x010a
        /*09f6*/ 	.byte	0x3f
	.zero		1


	//   ....[46]....
        /*09f8*/ 	.word	0x0000e000
        /*09fc*/ 	.word	0x00000000
        /*0a00*/ 	.word	0x00030c28
        /*0a04*/ 	.short	0x010a
        /*0a06*/ 	.byte	0x3f
	.zero		1


	//   ....[47]....
        /*0a08*/ 	.word	0x0000e050
        /*0a0c*/ 	.word	0x00000004
        /*0a10*/ 	.word	0x00030c40
        /*0a14*/ 	.short	0x010a
        /*0a16*/ 	.byte	0x3f
	.zero		1


	//   ....[48]....
        /*0a18*/ 	.word	0x0000e120
        /*0a1c*/ 	.word	0x00000007
        /*0a20*/ 	.word	0x00000000
        /*0a24*/ 	.short	0x010a
        /*0a26*/ 	.byte	0x3f
	.zero		1


	//   ....[49]....
        /*0a28*/ 	.word	0x0000e170
        /*0a2c*/ 	.word	0x00000003
        /*0a30*/ 	.word	0x00000000
        /*0a34*/ 	.short	0x010a
        /*0a36*/ 	.byte	0x3f
	.zero		1


	//   ....[50]....
        /*0a38*/ 	.word	0x0000e1c0
        /*0a3c*/ 	.word	0x00000005
        /*0a40*/ 	.word	0x00000000
        /*0a44*/ 	.short	0x010a
        /*0a46*/ 	.byte	0x3f
	.zero		1


	//----- nvinfo : EIATTR_NUM_MBARRIERS
	.align		4
.L_1566:
        /*0a48*/ 	.byte	0x03, 0x38
        /*0a4a*/ 	.short	0x0009


	//----- nvinfo : EIATTR_EXIT_INSTR_OFFSETS
	.align		4
        /*0a4c*/ 	.byte	0x04, 0x1c
        /*0a4e*/ 	.short	(.L_1568 - .L_1567)


	//   ....[0]....
.L_1567:
        /*0a50*/ 	.word	0x0000dab0


	//----- nvinfo : EIATTR_MAX_THREADS
	.align		4
.L_1568:
        /*0a54*/ 	.byte	0x04, 0x05
        /*0a56*/ 	.short	(.L_1570 - .L_1569)
.L_1569:
        /*0a58*/ 	.word	0x00000180
        /*0a5c*/ 	.word	0x00000001
        /*0a60*/ 	.word	0x00000001


	//----- nvinfo : EIATTR_CRS_STACK_SIZE
	.align		4
.L_1570:
        /*0a64*/ 	.byte	0x04, 0x1e
        /*0a66*/ 	.short	(.L_1572 - .L_1571)
.L_1571:
        /*0a68*/ 	.word	0x00000000


	//----- nvinfo : EIATTR_CBANK_PARAM_SIZE
	.align		4
.L_1572:
        /*0a6c*/ 	.byte	0x03, 0x19
        /*0a6e*/ 	.short	0x0970


	//----- nvinfo : EIATTR_PARAM_CBANK
	.align		4
        /*0a70*/ 	.byte	0x04, 0x0a
        /*0a72*/ 	.short	(.L_1574 - .L_1573)
	.align		4
.L_1573:
        /*0a74*/ 	.word	index@(.nv.constant0._ZN7cutlass13device_kernelIN5flash11enable_sm90INS1_16FlashAttnBwdSm90INS1_25CollectiveMainloopBwdSm90ILi2ELi2ELi2EN4cute5tupleIJNS5_1CILi1EEES8_S8_EEENS6_IJNS7_ILi128EEESA_NS7_ILi64EEEEEENS_6half_tEfNS_4arch4Sm90ELb1ELb0ELb0ELb0ELb1ELb1ELb0ELb0ELi2ELi1ELi2ELi2ELb0EEENS1_21CollectiveEpilogueBwdISC_SD_SF_Li256ELb0ELb0ELi1EEENS1_25SingleTileBwdLPTSchedulerILb0ELi128ELb1EEEEEEEEEvNT_6ParamsE)
        /*0a78*/ 	.short	0x0210
        /*0a7a*/ 	.short	0x0970


	//----- nvinfo : EIATTR_SW_WAR
	.align		4
.L_1574:
        /*0a7c*/ 	.byte	0x04, 0x36
        /*0a7e*/ 	.short	(.L_1576 - .L_1575)
.L_1575:
        /*0a80*/ 	.word	0x00000008
.L_1576:


//--------------------- .nv.info._ZN7cutlass13device_kernelIN5flash11enable_sm90INS1_16FlashAttnBwdSm90INS1_25CollectiveMainloopBwdSm90ILi2ELi2ELi2EN4cute5tupleIJNS5_1CILi1EEES8_S8_EEENS6_IJNS7_ILi128EEESA_NS7_ILi64EEEEEENS_6half_tEfNS_4arch4Sm90ELb1ELb0ELb0ELb0ELb0ELb1ELb0ELb0ELi2ELi1ELi2ELi2ELb0EEENS1_24CollectiveEpilogueBwdGQAISC_fSF_Li256ELb0ELb0EEENS1_25SingleTileBwdLPTSchedulerILb0ELi128ELb0EEEEEEEEEvNT_6ParamsE --------------------------
	.section	.nv.info._ZN7cutlass13device_kernelIN5flash11enable_sm90INS1_16FlashAttnBwdSm90INS1_25CollectiveMainloopBwdSm90ILi2ELi2ELi2EN4cute5tupleIJNS5_1CILi1EEES8_S8_EEENS6_IJNS7_ILi128EEESA_NS7_ILi64EEEEEENS_6half_tEfNS_4arch4Sm90ELb1ELb0ELb0ELb0ELb0ELb1ELb0ELb0ELi2ELi1ELi2ELi2ELb0EEENS1_24CollectiveEpilogueBwdGQAISC_fSF_Li256ELb0ELb0EEENS1_25SingleTileBwdLPTSchedulerILb0ELi128ELb0EEEEEEEEEvNT_6ParamsE,"",@"SHT_CUDA_INFO"
	.sectionflags	@""
	.align	4


	//----- nvinfo : EIATTR_CUDA_API_VERSION
	.align		4
        /*0000*/ 	.byte	0x04, 0x37
        /*0002*/ 	.short	(.L_1578 - .L_1577)
.L_1577:
        /*0004*/ 	.word	0x00000082


	//----- nvinfo : EIATTR_KPARAM_INFO
	.align		4
.L_1578:
        /*0008*/ 	.byte	0x04, 0x17
        /*000a*/ 	.short	(.L_1580 - .L_1579)
.L_1579:
        /*000c*/ 	.word	0x00000000
        /*0010*/ 	.short	0x0000
        /*0012*/ 	.short	0x0070
        /*0014*/ 	.byte	0x00, 0xf0, 0x01, 0x1c


	//----- nvinfo : EIATTR_SPARSE_MMA_MASK
	.align		4
.L_1580:
        /*0018*/ 	.byte	0x03, 0x50
        /*001a*/ 	.short	0x0000


	//----- nvinfo : EIATTR_MAXREG_COUNT
	.align		4
        /*001c*/ 	.byte	0x03, 0x1b
        /*001e*/ 	.short	0x00a8


	//----- nvinfo : EIATTR_NUM_BARRIERS
	.align		4
        /*0020*/ 	.byte	0x02, 0x4c
        /*0022*/ 	.byte	0x10
	.zero		1


	//----- nvinfo : EIATTR_EXTERNS
	.align		4
        /*0024*/ 	.byte	0x04, 0x0f
        /*0026*/ 	.short	(.L_1582 - .L_1581)


	//   ....[0]....
	.align		4
.L_1581:
        /*0028*/ 	.word	index@(__assertfail)


	//----- nvinfo : EIATTR_ANNOTATIONS
	.align		4
.L_1582:
        /*002c*/ 	.byte	0x04, 0x55
        /*002e*/ 	.short	(.L_1584 - .L_1583)


	//   ....[0]....
.L_1583:
        /* <DEDUP_REMOVED lines=24> */


	//----- nvinfo : EIATTR_MERCURY_ISA_VERSION
	.align		4
.L_1584:
        /*0198*/ 	.byte	0x03, 0x5f
        /*019a*/ 	.short	0x0101


	//----- nvinfo : EIATTR_INT_WARP_WIDE_INSTR_OFFSETS
	.align		4
        /*019c*/ 	.byte	0x04, 0x31
        /*019e*/ 	.short	(.L_1586 - .L_1585)


	//   ....[0]....
.L_1585:
        /*01a0*/ 	.word	0x00000190


	//   ....[1]....
        /*01a4*/ 	.word	0x000001c0


	//----- nvinfo : EIATTR_COOP_GROUP_MASK_REGIDS
	.align		4
.L_1586:
        /*01a8*/ 	.byte	0x04, 0x29
        /*01aa*/ 	.short	(.L_1588 - .L_1587)


	//   ....[0]....
.L_1587:
        /*01ac*/ 	.word	0xffffffff


	//   ....[1]....
        /*01b0*/ 	.word	0xffffffff


	//   ....[2]....
        /*01b4*/ 	.word	0xffffffff


	//   ....[3]....
        /*01b8*/ 	.word	0xffffffff


	//   ....[4]....
        /*01bc*/ 	.word	0xffffffff


	//   ....[5]....
        /*01c0*/ 	.word	0xffffffff


	//   ....[6]....
        /*01c4*/ 	.word	0xffffffff


	//   ....[7]....
        /*01c8*/ 	.word	0xffffffff


	//   ....[8]....
        /*01cc*/ 	.word	0xffffffff


	//   ....[9]....
        /*01d0*/ 	.word	0xffffffff


	//   ....[10]....
        /*01d4*/ 	.word	0xffffffff


	//   ....[11]....
        /*01d8*/ 	.word	0xffffffff


	//   ....[12]....
        /*01dc*/ 	.word	0xffffffff


	//   ....[13]....
        /*01e0*/ 	.word	0xffffffff


	//   ....[14]....
        /*01e4*/ 	.word	0xffffffff


	//   ....[15]....
        /*01e8*/ 	.word	0xffffffff


	//   ....[16]....
        /*01ec*/ 	.word	0xffffffff


	//   ....[17]....
        /*01f0*/ 	.word	0xffffffff


	//   ....[18]....
        /*01f4*/ 	.word	0xffffffff


	//   ....[19]....
        /*01f8*/ 	.word	0xffffffff


	//   ....[20]....
        /*01fc*/ 	.word	0xffffffff


	//   ....[21]....
        /*0200*/ 	.word	0xffffffff


	//   ....[22]....
        /*0204*/ 	.word	0xffffffff


	//   ....[23]....
        /*0208*/ 	.word	0xffffffff


	//   ....[24]....
        /*020c*/ 	.word	0xffffffff


	//   ....[25]....
        /*0210*/ 	.word	0xffffffff


	//   ....[26]....
        /*0214*/ 	.word	0xffffffff


	//   ....[27]....
        /*0218*/ 	.word	0xffffffff


	//   ....[28]....
        /*021c*/ 	.word	0xffffffff


	//   ....[29]....
        /*0220*/ 	.word	0xffffffff


	//   ....[30]....
        /*0224*/ 	.word	0xffffffff


	//   ....[31]....
        /*0228*/ 	.word	0xffffffff


	//   ....[32]....
        /*022c*/ 	.word	0xffffffff


	//   ....[33]....
        /*0230*/ 	.word	0xffffffff


	//   ....[34]....
        /*0234*/ 	.word	0xffffffff


	//   ....[35]....
        /*0238*/ 	.word	0xffffffff


	//   ....[36]....
        /*023c*/ 	.word	0xffffffff


	//   ....[37]....
        /*0240*/ 	.word	0xffffffff


	//   ....[38]....
        /*0244*/ 	.word	0xffffffff


	//   ....[39]....
        /*0248*/ 	.word	0xffffffff


	//   ....[40]....
        /*024c*/ 	.word	0xffffffff


	//   ....[41]....
        /*0250*/ 	.word	0xffffffff


	//   ....[42]....
        /*0254*/ 	.word	0xffffffff


	//   ....[43]....
        /*0258*/ 	.word	0xffffffff


	//   ....[44]....
        /*025c*/ 	.word	0xffffffff


	//   ....[45]....
        /*0260*/ 	.word	0xffffffff


	//   ....[46]....
        /*0264*/ 	.word	0xffffffff


	//   ....[47]....
        /*0268*/ 	.word	0xffffffff


	//   ....[48]....
        /*026c*/ 	.word	0xffffffff


	//   ....[49]....
        /*0270*/ 	.word	0xffffffff


	//   ....[50]....
        /*0274*/ 	.word	0xffffffff


	//   ....[51]....
        /*0278*/ 	.word	0xffffffff


	//   ....[52]....
        /*027c*/ 	.word	0xffffffff


	//   ....[53]....
        /*0280*/ 	.word	0xffffffff


	//   ....[54]....
        /*0284*/ 	.word	0xffffffff


	//   ....[55]....
        /*0288*/ 	.word	0xffffffff


	//   ....[56]....
        /*028c*/ 	.word	0xffffffff


	//   ....[57]....
        /*0290*/ 	.word	0xffffffff


	//   ....[58]....
        /*0294*/ 	.word	0xffffffff


	//   ....[59]....
        /*0298*/ 	.word	0xffffffff


	//   ....[60]....
        /*029c*/ 	.word	0xffffffff


	//   ....[61]....
        /*02a0*/ 	.word	0xffffffff


	//   ....[62]....
        /*02a4*/ 	.word	0xffffffff


	//   ....[63]....
        /*02a8*/ 	.word	0xffffffff


	//   ....[64]....
        /*02ac*/ 	.word	0xffffffff


	//   ....[65]....
        /*02b0*/ 	.word	0xffffffff


	//   ....[66]....
        /*02b4*/ 	.word	0xffffffff


	//   ....[67]....
        /*02b8*/ 	.word	0xffffffff


	//   ....[68]....
        /*02bc*/ 	.word	0xffffffff


	//   ....[69]....
        /*02c0*/ 	.word	0xffffffff


	//   ....[70]....
        /*02c4*/ 	.word	0xffffffff


	//   ....[71]....
        /*02c8*/ 	.word	0xffffffff


	//   ....[72]....
        /*02cc*/ 	.word	0xffffffff


	//   ....[73]....
        /*02d0*/ 	.word	0xffffffff


	//   ....[74]....
        /*02d4*/ 	.word	0xffffffff


	//   ....[75]....
        /*02d8*/ 	.word	0xffffffff


	//   ....[76]....
        /*02dc*/ 	.word	0xffffffff


	//   ....[77]....
        /*02e0*/ 	.word	0xffffffff


	//   ....[78]....
        /*02e4*/ 	.word	0xffffffff


	//   ....[79]....
        /*02e8*/ 	.word	0xffffffff


	//   ....[80]....
        /*02ec*/ 	.word	0xffffffff


	//   ....[81]....
        /*02f0*/ 	.word	0xffffffff


	//   ....[82]....
        /*02f4*/ 	.word	0xffffffff


	//   ....[83]....
        /*02f8*/ 	.word	0xffffffff


	//   ....[84]....
        /*02fc*/ 	.word	0xffffffff


	//   ....[85]....
        /*0300*/ 	.word	0xffffffff


	//   ....[86]....
        /*0304*/ 	.word	0xffffffff


	//   ....[87]....
        /*0308*/ 	.word	0xffffffff


	//   ....[88]....
        /*030c*/ 	.word	0xffffffff


	//   ....[89]....
        /*0310*/ 	.word	0xffffffff


	//   ....[90]....
        /*0314*/ 	.word	0xffffffff


	//   ....[91]....
        /*0318*/ 	.word	0xffffffff


	//   ....[92]....
        /*031c*/ 	.word	0xffffffff


	//   ....[93]....
        /*0320*/ 	.word	0xffffffff


	//   ....[94]....
        /*0324*/ 	.word	0xffffffff


	//   ....[95]....
        /*0328*/ 	.word	0xffffffff


	//   ....[96]....
        /*032c*/ 	.word	0xffffffff


	//   ....[97]....
        /*0330*/ 	.word	0xffffffff


	//   ....[98]....
        /*0334*/ 	.word	0xffffffff


	//   ....[99]....
        /*0338*/ 	.word	0xffffffff


	//   ....[100]....
        /*033c*/ 	.word	0xffffffff


	//   ....[101]....
        /*0340*/ 	.word	0xffffffff


	//   ....[102]....
        /*0344*/ 	.word	0xffffffff


	//   ....[103]....
        /*0348*/ 	.word	0xffffffff


	//   ....[104]....
        /*034c*/ 	.word	0xffffffff


	//   ....[105]....
        /*0350*/ 	.word	0xffffffff


	//   ....[106]....
        /*0354*/ 	.word	0xffffffff


	//   ....[107]....
        /*0358*/ 	.word	0xffffffff


	//   ....[108]....
        /*035c*/ 	.word	0xffffffff


	//   ....[109]....
        /*0360*/ 	.word	0xffffffff


	//   ....[110]....
        /*0364*/ 	.word	0xffffffff


	//   ....[111]....
        /*0368*/ 	.word	0xffffffff


	//   ....[112]....
        /*036c*/ 	.word	0xffffffff


	//   ....[113]....
        /*0370*/ 	.word	0xffffffff


	//   ....[114]....
        /*0374*/ 	.word	0xffffffff


	//   ....[115]....
        /*0378*/ 	.word	0xffffffff


	//   ....[116]....
        /*037c*/ 	.word	0xffffffff


	//   ....[117]....
        /*0380*/ 	.word	0xffffffff


	//   ....[118]....
        /*0384*/ 	.word	0xffffffff


	//   ....[119]....
        /*0388*/ 	.word	0xffffffff


	//   ....[120]....
        /*038c*/ 	.word	0xffffffff


	//   ....[121]....
        /*0390*/ 	.word	0xffffffff


	//   ....[122]....
        /*0394*/ 	.word	0xffffffff


	//   ....[123]....
        /*0398*/ 	.word	0xffffffff


	//   ....[124]....
        /*039c*/ 	.word	0xffffffff


	//   ....[125]....
        /*03a0*/ 	.word	0xffffffff


	//   ....[126]....
        /*03a4*/ 	.word	0xffffffff


	//   ....[127]....
        /*03a8*/ 	.word	0xffffffff


	//   ....[128]....
        /*03ac*/ 	.word	0xffffffff


	//   ....[129]....
        /*03b0*/ 	.word	0xffffffff


	//   ....[130]....
        /*03b4*/ 	.word	0xffffffff


	//   ....[131]....
        /*03b8*/ 	.word	0xffffffff


	//   ....[132]....
        /*03bc*/ 	.word	0xffffffff


	//   ....[133]....
        /*03c0*/ 	.word	0xffffffff


	//   ....[134]....
        /*03c4*/ 	.word	0xffffffff


	//   ....[135]....
        /*03c8*/ 	.word	0x0500000f


	//----- nvinfo : EIATTR_COOP_GROUP_INSTR_OFFSETS
	.align		4
.L_1588:
        /*03cc*/ 	.byte	0x04, 0x28
        /*03ce*/ 	.short	(.L_1590 - .L_1589)


	//   ....[0]....
.L_1589:
        /*03d0*/ 	.word	0x00000070


	//   ....[1]....
        /*03d4*/ 	.word	0x000001a0


	//   ....[2]....
        /*03d8*/ 	.word	0x000001f0


	//   ....[3]....
        /*03dc*/ 	.word	0x000003e0


	//   ....[4]....
        /*03e0*/ 	.word	0x00000620


	//   ....[5]....
        /*03e4*/ 	.word	0x00001100


	//   ....[6]....
        /*03e8*/ 	.word	0x00002320


	//   ....[7]....
        /*03ec*/ 	.word	0x000023c0


	//   ....[8]....
        /*03f0*/ 	.word	0x00002470


	//   ....[9]....
        /*03f4*/ 	.word	0x000024b0


	//   ....[10]....
        /*03f8*/ 	.word	0x00002510


	//   ....[11]....
        /*03fc*/ 	.word	0x00002540


	//   ....[12]....
        /*0400*/ 	.word	0x00002570


	//   ....[13]....
        /*0404*/ 	.word	0x000025b0


	//   ....[14]....
        /*0408*/ 	.word	0x000025f0


	//   ....[15]....
        /*040c*/ 	.word	0x00002630


	//   ....[16]....
        /*0410*/ 	.word	0x00002670


	//   ....[17]....
        /*0414*/ 	.word	0x000026b0


	//   ....[18]....
        /*0418*/ 	.word	0x00002730


	//   ....[19]....
        /*041c*/ 	.word	0x00002920


	//   ....[20]....
        /*0420*/ 	.word	0x00002a50


	//   ....[21]....
        /*0424*/ 	.word	0x00002a90


	//   ....[22]....
        /*0428*/ 	.word	0x00002b30


	//   ....[23]....
        /*042c*/ 	.word	0x00002bc0


	//   ....[24]....
        /*0430*/ 	.word	0x00002c90


	//   ....[25]....
        /*0434*/ 	.word	0x00002d70


	//   ....[26]....
        /*0438*/ 	.word	0x00002db0


	//   ....[27]....
        /*043c*/ 	.word	0x00002e70


	//   ....[28]....
        /*0440*/ 	.word	0x00002eb0


	//   ....[29]....
        /*0444*/ 	.word	0x00002ef0


	//   ....[30]....
        /*0448*/ 	.word	0x00002f50


	//   ....[31]....
        /*044c*/ 	.word	0x00003030


	//   ....[32]....
        /*0450*/ 	.word	0x00003070


	//   ....[33]....
        /*0454*/ 	.word	0x00003160


	//   ....[34]....
        /*0458*/ 	.word	0x000031d0


	//   ....[35]....
        /*045c*/ 	.word	0x00003230


	//   ....[36]....
        /*0460*/ 	.word	0x00003270


	//   ....[37]....
        /*0464*/ 	.word	0x00003330


	//   ....[38]....
        /*0468*/ 	.word	0x00003600


	//   ....[39]....
        /*046c*/ 	.word	0x00003610


	//   ....[40]....
        /*0470*/ 	.word	0x00003630


	//   ....[41]....
        /*0474*/ 	.word	0x00003640


	//   ....[42]....
        /*0478*/ 	.word	0x00003660


	//   ....[43]....
        /*047c*/ 	.word	0x00003670


	//   ....[44]....
        /*0480*/ 	.word	0x00003680


	//   ....[45]....
        /*0484*/ 	.word	0x000036b0


	//   ....[46]....
        /*0488*/ 	.word	0x00003700


	//   ....[47]....
        /*048c*/ 	.word	0x00003730


	//   ....[48]....
        /*0490*/ 	.word	0x00003760


	//   ....[49]....
        /*0494*/ 	.word	0x00003790


	//   ....[50]....
        /*0498*/ 	.word	0x000037a0


	//   ....[51]....
        /*049c*/ 	.word	0x000037b0


	//   ....[52]....
        /*04a0*/ 	.word	0x000037e0


	//   ....[53]....
        /*04a4*/ 	.word	0x00003850


	//   ....[54]....
        /*04a8*/ 	.word	0x00003880


	//   ....[55]....
        /*04ac*/ 	.word	0x000038b0


	//   ....[56]....
        /*04b0*/ 	.word	0x000038e0


	//   ....[57]....
        /*04b4*/ 	.word	0x00003910


	//   ....[58]....
        /*04b8*/ 	.word	0x00003920


	//   ....[59]....
        /*04bc*/ 	.word	0x00003930


	//   ....[60]....
        /*04c0*/ 	.word	0x00003940


	//   ....[61]....
        /*04c4*/ 	.word	0x00003950


	//   ....[62]....
        /*04c8*/ 	.word	0x00003960


	//   ....[63]....
        /*04cc*/ 	.word	0x00003970


	//   ....[64]....
        /*04d0*/ 	.word	0x000039a0


	//   ....[65]....
        /*04d4*/ 	.word	0x000039b0


	//   ....[66]....
        /*04d8*/ 	.word	0x000039c0


	//   ....[67]....
        /*04dc*/ 	.word	0x000039d0


	//   ....[68]....
        /*04e0*/ 	.word	0x000039e0


	//   ....[69]....
        /*04e4*/ 	.word	0x000039f0


	//   ....[70]....
        /*04e8*/ 	.word	0x00006020


	//   ....[71]....
        /*04ec*/ 	.word	0x00006060


	//   ....[72]....
        /*04f0*/ 	.word	0x000060a0


	//   ....[73]....
        /*04f4*/ 	.word	0x000060e0


	//   ....[74]....
        /*04f8*/ 	.word	0x00006120


	//   ....[75]....
        /*04fc*/ 	.word	0x000062a0


	//   ....[76]....
        /*0500*/ 	.word	0x00006430


	//   ....[77]....
        /*0504*/ 	.word	0x00006470


	//   ....[78]....
        /*0508*/ 	.word	0x000064a0


	//   ....[79]....
        /*050c*/ 	.word	0x00006600


	//   ....[80]....
        /*0510*/ 	.word	0x000066c0


	//   ....[81]....
        /*0514*/ 	.word	0x000066e0


	//   ....[82]....
        /*0518*/ 	.word	0x00006780


	//   ....[83]....
        /*051c*/ 	.word	0x000067c0


	//   ....[84]....
        /*0520*/ 	.word	0x000067f0


	//   ....[85]....
        /*0524*/ 	.word	0x00006830


	//   ....[86]....
        /*0528*/ 	.word	0x00006850


	//   ....[87]....
        /*052c*/ 	.word	0x00006870


	//   ....[88]....
        /*0530*/ 	.word	0x000068a0


	//   ....[89]....
        /*0534*/ 	.word	0x000068e0


	//   ....[90]....
        /*0538*/ 	.word	0x00006930


	//   ....[91]....
        /*053c*/ 	.word	0x00006970


	//   ....[92]....
        /*0540*/ 	.word	0x00006a80


	//   ....[93]....
        /*0544*/ 	.word	0x00006b10


	//   ....[94]....
        /*0548*/ 	.word	0x00006b50


	//   ....[95]....
        /*054c*/ 	.word	0x00006b90


	//   ....[96]....
        /*0550*/ 	.word	0x00006bb0


	//   ....[97]....
        /*0554*/ 	.word	0x00006be0


	//   ....[98]....
        /*0558*/ 	.word	0x00006c60


	//   ....[99]....
        /*055c*/ 	.word	0x00006ca0


	//   ....[100]....
        /*0560*/ 	.word	0x00006ce0


	//   ....[101]....
        /*0564*/ 	.word	0x00006d60


	//   ....[102]....
        /*0568*/ 	.word	0x00007060


	//   ....[103]....
        /*056c*/ 	.word	0x00007070


	//   ....[104]....
        /*0570*/ 	.word	0x00007080


	//   ....[105]....
        /*0574*/ 	.word	0x00007090


	//   ....[106]....
        /*0578*/ 	.word	0x000070a0


	//   ....[107]....
        /*057c*/ 	.word	0x000070b0


	//   ....[108]....
        /*0580*/ 	.word	0x000070e0


	//   ....[109]....
        /*0584*/ 	.word	0x00007110


	//   ....[110]....
        /*0588*/ 	.word	0x00007150


	//   ....[111]....
        /*058c*/ 	.word	0x00007170


	//   ....[112]....
        /*0590*/ 	.word	0x000071b0


	//   ....[113]....
        /*0594*/ 	.word	0x000071d0


	//   ....[114]....
        /*0598*/ 	.word	0x00007210


	//   ....[115]....
        /*059c*/ 	.word	0x00007240


	//   ....[116]....
        /*05a0*/ 	.word	0x000072a0


	//   ....[117]....
        /*05a4*/ 	.word	0x000072d0


	//   ....[118]....
        /*05a8*/ 	.word	0x000072f0


	//   ....[119]....
        /*05ac*/ 	.word	0x00007300


	//   ....[120]....
        /*05b0*/ 	.word	0x00007360


	//   ....[121]....
        /*05b4*/ 	.word	0x000073a0


	//   ....[122]....
        /*05b8*/ 	.word	0x000073e0


	//   ....[123]....
        /*05bc*/ 	.word	0x000073f0


	//   ....[124]....
        /*05c0*/ 	.word	0x00007430


	//   ....[125]....
        /*05c4*/ 	.word	0x00007450


	//   ....[126]....
        /*05c8*/ 	.word	0x00007460


	//   ....[127]....
        /*05cc*/ 	.word	0x00007470


	//   ....[128]....
        /*05d0*/ 	.word	0x00007480


	//   ....[129]....
        /*05d4*/ 	.word	0x000074c0


	//   ....[130]....
        /*05d8*/ 	.word	0x00007500


	//   ....[131]....
        /*05dc*/ 	.word	0x00007540


	//   ....[132]....
        /*05e0*/ 	.word	0x00007560


	//   ....[133]....
        /*05e4*/ 	.word	0x00007590


	//   ....[134]....
        /*05e8*/ 	.word	0x000095e0


	//   ....[135]....
        /*05ec*/ 	.word	0x0000c2e0


	//----- nvinfo : EIATTR_REG_RECONFIG
	.align		4
.L_1590:
        /*05f0*/ 	.byte	0x01, 0x54
	.zero		2


	//----- nvinfo : EIATTR_SYSCALL_OFFSETS
	.align		4
        /*05f4*/ 	.byte	0x04, 0x46
        /*05f6*/ 	.short	(.L_1592 - .L_1591)


	//   ....[0]....
.L_1591:
        /*05f8*/ 	.word	0x00000d60


	//   ....[1]....
        /*05fc*/ 	.word	0x00000e50


	//   ....[2]....
        /*0600*/ 	.word	0x00000fb0


	//   ....[3]....
        /*0604*/ 	.word	0x000010a0


	//----- nvinfo : EIATTR_MBARRIER_INSTR_OFFSETS
	.align		4
.L_1592:
        /*0608*/ 	.byte	0x04, 0x39
        /*060a*/ 	.short	(.L_1594 - .L_1593)


	//   ....[0]....
.L_1593:
        /*060c*/ 	.word	0x00000290
        /*0610*/ 	.word	0x000000ff
        /*0614*/ 	.word	0x00030c00
        /*0618*/ 	.short	0x0100
        /*061a*/ 	.byte	0x06
	.zero		1


	//   ....[1]....
        /*061c*/ 	.word	0x00000390
        /*0620*/ 	.word	0x000000ff
        /*0624*/ 	.word	0x00030c10
        /*0628*/ 	.short	0x0100
        /*062a*/ 	.byte	0x08
	.zero		1


	//   ....[2]....
        /*062c*/ 	.word	0x000003a0
        /*0630*/ 	.word	0x000000ff
        /*0634*/ 	.word	0x00030c20
        /*0638*/ 	.short	0x0100
        /*063a*/ 	.byte	0x08
	.zero		1


	//   ....[3]....
        /*063c*/ 	.word	0x000003b0
        /*0640*/ 	.word	0x000000ff
        /*0644*/ 	.word	0x00030c18
        /*0648*/ 	.short	0x0100
        /*064a*/ 	.byte	0x08
	.zero		1


	//   ....[4]....
        /*064c*/ 	.word	0x000003c0
        /*0650*/ 	.word	0x000000ff
        /*0654*/ 	.word	0x00030c28
        /*0658*/ 	.short	0x0100
        /*065a*/ 	.byte	0x08
	.zero		1


	//   ....[5]....
        /*065c*/ 	.word	0x000004f0
        /*0660*/ 	.word	0x000000ff
        /*0664*/ 	.word	0x00030c30
        /*0668*/ 	.short	0x0100
        /*066a*/ 	.byte	0x08
	.zero		1


	//   ....[6]....
        /*066c*/ 	.word	0x00000500
        /*0670*/ 	.word	0x000000ff
        /*0674*/ 	.word	0x00030c40
        /*0678*/ 	.short	0x0100
        /*067a*/ 	.byte	0x08
	.zero		1


	//   ....[7]....
        /*067c*/ 	.word	0x00000510
        /*0680*/ 	.word	0x000000ff
        /*0684*/ 	.word	0x00030c38
        /*0688*/ 	.short	0x0100
        /*068a*/ 	.byte	0x08
	.zero		1


	//   ....[8]....
        /*068c*/ 	.word	0x00000520
        /*0690*/ 	.word	0x000000ff
        /*0694*/ 	.word	0x00030c48
        /*0698*/ 	.short	0x0100
        /*069a*/ 	.byte	0x08
	.zero		1


	//   ....[9]....
        /*069c*/ 	.word	0x00001140
        /*06a0*/ 	.word	0x000000ec
        /*06a4*/ 	.word	0x00030c00
        /*06a8*/ 	.short	0x010a
        /*06aa*/ 	.byte	0x3f
	.zero		1


	//   ....[10]....
        /*06ac*/ 	.word	0x00001270
        /*06b0*/ 	.word	0x000000ec
        /*06b4*/ 	.word	0x00030c00
        /*06b8*/ 	.short	0x010a
        /*06ba*/ 	.byte	0x3f
	.zero		1


	//   ....[11]....
        /*06bc*/ 	.word	0x00001d00
        /*06c0*/ 	.word	0x00000006
        /*06c4*/ 	.word	0x00030c10
        /*06c8*/ 	.short	0x010a
        /*06ca*/ 	.byte	0x3f
	.zero		1


	//   ....[12]....
        /*06cc*/ 	.word	0x00001d70
        /*06d0*/ 	.word	0x00000006
        /*06d4*/ 	.word	0x00030c10
        /*06d8*/ 	.short	0x010a
        /*06da*/ 	.byte	0x3f
	.zero		1


	//   ....[13]....
        /*06dc*/ 	.word	0x00002190
        /*06e0*/ 	.word	0x00000006
        /*06e4*/ 	.word	0x00030c30
        /*06e8*/ 	.short	0x010a
        /*06ea*/ 	.byte	0x3f
	.zero		1


	//   ....[14]....
        /*06ec*/ 	.word	0x00002210
        /*06f0*/ 	.word	0x00000006
        /*06f4*/ 	.word	0x00030c30
        /*06f8*/ 	.short	0x010a
        /*06fa*/ 	.byte	0x3f
	.zero		1


	//   ....[15]....
        /*06fc*/ 	.word	0x00004de0
        /*0700*/ 	.word	0x00000005
        /*0704*/ 	.word	0x00000000
        /*0708*/ 	.short	0x0101
        /*070a*/ 	.byte	0x3f
	.zero		1


	//   ....[16]....
        /*070c*/ 	.word	0x00005230
        /*0710*/ 	.word	0x00000006
        /*0714*/ 	.word	0x00000000
        /*0718*/ 	.short	0x0101
        /*071a*/ 	.byte	0x3f
	.zero		1


	//   ....[17]....
        /*071c*/ 	.word	0x00005a40
        /*0720*/ 	.word	0x00000007
        /*0724*/ 	.word	0x00030c10
        /*0728*/ 	.short	0x010a
        /*072a*/ 	.byte	0x3f
	.zero		1


	//   ....[18]....
        /*072c*/ 	.word	0x00005ac0
        /*0730*/ 	.word	0x00000007
        /*0734*/ 	.word	0x00030c10
        /*0738*/ 	.short	0x010a
        /*073a*/ 	.byte	0x3f
	.zero		1


	//   ....[19]....
        /*073c*/ 	.word	0x00005ed0
        /*0740*/ 	.word	0x00000007
        /*0744*/ 	.word	0x00030c30
        /*0748*/ 	.short	0x010a
        /*074a*/ 	.byte	0x3f
	.zero		1


	//   ....[20]....
        /*074c*/ 	.word	0x00005f60
        /*0750*/ 	.word	0x00000007
        /*0754*/ 	.word	0x00030c30
        /*0758*/ 	.short	0x010a
        /*075a*/ 	.byte	0x3f
	.zero		1


	//   ....[21]....
        /*075c*/ 	.word	0x00008710
        /*0760*/ 	.word	0x00000008
        /*0764*/ 	.word	0x00000000
        /*0768*/ 	.short	0x0101
        /*076a*/ 	.byte	0x3f
	.zero		1


	//   ....[22]....
        /*076c*/ 	.word	0x00008b80
        /*0770*/ 	.word	0x00000007
        /*0774*/ 	.word	0x00000000
        /*0778*/ 	.short	0x0101
        /*077a*/ 	.byte	0x3f
	.zero		1


	//   ....[23]....
        /*077c*/ 	.word	0x0000aa40
        /*0780*/ 	.word	0x00000010
        /*0784*/ 	.word	0x00030c20
        /*0788*/ 	.short	0x010a
        /*078a*/ 	.byte	0x3f
	.zero		1


	//   ....[24]....
        /*078c*/ 	.word	0x0000b010
        /*0790*/ 	.word	0x00000010
        /*0794*/ 	.word	0x00030c40
        /*0798*/ 	.short	0x010a
        /*079a*/ 	.byte	0x3f
	.zero		1


	//   ....[25]....
        /*079c*/ 	.word	0x0000b240
        /*07a0*/ 	.word	0x00000010
        /*07a4*/ 	.word	0x00030c28
        /*07a8*/ 	.short	0x010a
        /*07aa*/ 	.byte	0x3f
	.zero		1


	//   ....[26]....
        /*07ac*/ 	.word	0x0000b470
        /*07b0*/ 	.word	0x00000010
        /*07b4*/ 	.word	0x00030c48
        /*07b8*/ 	.short	0x010a
        /*07ba*/ 	.byte	0x3f
	.zero		1


	//   ....[27]....
        /*07bc*/ 	.word	0x0000b650
        /*07c0*/ 	.word	0x00000010
        /*07c4*/ 	.word	0x00030c20
        /*07c8*/ 	.short	0x010a
        /*07ca*/ 	.byte	0x3f
	.zero		1


	//   ....[28]....
        /*07cc*/ 	.word	0x0000b900
        /*07d0*/ 	.word	0x00000010
        /*07d4*/ 	.word	0x00030c40
        /*07d8*/ 	.short	0x010a
        /*07da*/ 	.byte	0x3f
	.zero		1


	//   ....[29]....
        /*07dc*/ 	.word	0x0000bb00
        /*07e0*/ 	.word	0x00000010
        /*07e4*/ 	.word	0x00030c28
        /*07e8*/ 	.short	0x010a
        /*07ea*/ 	.byte	0x3f
	.zero		1


	//   ....[30]....
        /*07ec*/ 	.word	0x0000bd80
        /*07f0*/ 	.word	0x00000003
        /*07f4*/ 	.word	0x00030c40
        /*07f8*/ 	.short	0x010a
        /*07fa*/ 	.byte	0x3f
	.zero		1


	//   ....[31]....
        /*07fc*/ 	.word	0x0000c150
        /*0800*/ 	.word	0x00000006
        /*0804*/ 	.word	0x00000000
        /*0808*/ 	.short	0x010a
        /*080a*/ 	.byte	0x3f
	.zero		1


	//   ....[32]....
        /*080c*/ 	.word	0x0000c1b0
        /*0810*/ 	.word	0x00000003
        /*0814*/ 	.word	0x00000000
        /*0818*/ 	.short	0x010a
        /*081a*/ 	.byte	0x3f
	.zero		1


	//   ....[33]....
        /*081c*/ 	.word	0x0000c210
        /*0820*/ 	.word	0x00000002
        /*0824*/ 	.word	0x00000000
        /*0828*/ 	.short	0x010a
        /*082a*/ 	.byte	0x3f
	.zero		1


	//   ....[34]....
        /*082c*/ 	.word	0x0000c240
        /*0830*/ 	.word	0x00000003
        /*0834*/ 	.word	0x00000000
        /*0838*/ 	.short	0x010a
        /*083a*/ 	.byte	0x3f
	.zero		1


	//   ....[35]....
        /*083c*/ 	.word	0x0000c310
        /*0840*/ 	.word	0x000000ec
        /*0844*/ 	.word	0x00030c00
        /*0848*/ 	.short	0x010a
        /*084a*/ 	.byte	0x3f
	.zero		1


	//   ....[36]....
        /*084c*/ 	.word	0x0000c360
        /*0850*/ 	.word	0x00000006
        /*0854*/ 	.word	0x00030c10
        /*0858*/ 	.short	0x010a
        /*085a*/ 	.byte	0x3f
	.zero		1


	//   ....[37]....
        /*085c*/ 	.word	0x0000c3b0
        /*0860*/ 	.word	0x00000006
        /*0864*/ 	.word	0x00030c30
        /*0868*/ 	.short	0x010a
        /*086a*/ 	.byte	0x3f
	.zero		1


	//   ....[38]....
        /*086c*/ 	.word	0x0000c400
        /*0870*/ 	.word	0x00000007
        /*0874*/ 	.word	0x00030c10
        /*0878*/ 	.short	0x010a
        /*087a*/ 	.byte	0x3f
	.zero		1


	//   ....[39]....
        /*087c*/ 	.word	0x0000c450
        /*0880*/ 	.word	0x00000007
        /*0884*/ 	.word	0x00030c30
        /*0888*/ 	.short	0x010a
        /*088a*/ 	.byte	0x3f
	.zero		1


	//   ....[40]....
        /*088c*/ 	.word	0x0000c4a0
        /*0890*/ 	.word	0x00000010
        /*0894*/ 	.word	0x00030c20
        /*0898*/ 	.short	0x010a
        /*089a*/ 	.byte	0x3f
	.zero		1


	//   ....[41]....
        /*089c*/ 	.word	0x0000c4f0
        /*08a0*/ 	.word	0x00000010
        /*08a4*/ 	.word	0x00030c40
        /*08a8*/ 	.short	0x010a
        /*08aa*/ 	.byte	0x3f
	.zero		1


	//   ....[42]....
        /*08ac*/ 	.word	0x0000c540
        /*08b0*/ 	.word	0x00000010
        /*08b4*/ 	.word	0x00030c28
        /*08b8*/ 	.short	0x010a
        /*08ba*/ 	.byte	0x3f
	.zero		1


	//   ....[43]....
        /*08bc*/ 	.word	0x0000c590
        /*08c0*/ 	.word	0x00000010
        /*08c4*/ 	.word	0x00030c48
        /*08c8*/ 	.short	0x010a
        /*08ca*/ 	.byte	0x3f
	.zero		1


	//   ....[44]....
        /*08cc*/ 	.word	0x0000c5f0
        /*08d0*/ 	.word	0x00000010
        /*08d4*/ 	.word	0x00030c20
        /*08d8*/ 	.short	0x010a
        /*08da*/ 	.byte	0x3f
	.zero		1


	//   ....[45]....
        /*08dc*/ 	.word	0x0000c640
        /*08e0*/ 	.word	0x00000010
        /*08e4*/ 	.word	0x00030c40
        /*08e8*/ 	.short	0x010a
        /*08ea*/ 	.byte	0x3f
	.zero		1


	//   ....[46]....
        /*08ec*/ 	.word	0x0000c690
        /*08f0*/ 	.word	0x00000010
        /*08f4*/ 	.word	0x00030c28
        /*08f8*/ 	.short	0x010a
        /*08fa*/ 	.byte	0x3f
	.zero		1


	//   ....[47]....
        /*08fc*/ 	.word	0x0000c6e0
        /*0900*/ 	.word	0x00000003
        /*0904*/ 	.word	0x00030c40
        /*0908*/ 	.short	0x010a
        /*090a*/ 	.byte	0x3f
	.zero		1


	//   ....[48]....
        /*090c*/ 	.word	0x0000c7b0
        /*0910*/ 	.word	0x00000006
        /*0914*/ 	.word	0x00000000
        /*0918*/ 	.short	0x010a
        /*091a*/ 	.byte	0x3f
	.zero		1


	//   ....[49]....
        /*091c*/ 	.word	0x0000c800
        /*0920*/ 	.word	0x00000003
        /*0924*/ 	.word	0x00000000
        /*0928*/ 	.short	0x010a
        /*092a*/ 	.byte	0x3f
	.zero		1


	//   ....[50]....
        /*092c*/ 	.word	0x0000c850
        /*0930*/ 	.word	0x00000002
        /*0934*/ 	.word	0x00000000
        /*0938*/ 	.short	0x010a
        /*093a*/ 	.byte	0x3f
	.zero		1


	//----- nvinfo : EIATTR_NUM_MBARRIERS
	.align		4
.L_1594:
        /*093c*/ 	.byte	0x03, 0x38
        /*093e*/ 	.short	0x0009


	//----- nvinfo : EIATTR_EXIT_INSTR_OFFSETS
	.align		4
        /*0940*/ 	.byte	0x04, 0x1c
        /*0942*/ 	.short	(.L_1596 - .L_1595)


	//   ....[0]....
.L_1595:
        /*0944*/ 	.word	0x0000c290


	//----- nvinfo : EIATTR_MAX_THREADS
	.align		4
.L_1596:
        /*0948*/ 	.byte	0x04, 0x05
        /*094a*/ 	.short	(.L_1598 - .L_1597)
.L_1597:
        /*094c*/ 	.word	0x00000180
        /*0950*/ 	.word	0x00000001
        /*0954*/ 	.word	0x00000001


	//----- nvinfo : EIATTR_CRS_STACK_SIZE
	.align		4
.L_1598:
        /*0958*/ 	.byte	0x04, 0x1e
        /*095a*/ 	.short	(.L_1600 - .L_1599)
.L_1599:
        /*095c*/ 	.word	0x00000000


	//----- nvinfo : EIATTR_CBANK_PARAM_SIZE
	.align		4
.L_1600:
        /*0960*/ 	.byte	0x03, 0x19
        /*0962*/ 	.short	0x0770


	//----- nvinfo : EIATTR_PARAM_CBANK
	.align		4
        /*0964*/ 	.byte	0x04, 0x0a
        /*0966*/ 	.short	(.L_1602 - .L_1601)
	.align		4
.L_1601:
        /*0968*/ 	.word	index@(.nv.constant0._ZN7cutlass13device_kernelIN5flash11enable_sm90INS1_16FlashAttnBwdSm90INS1_25CollectiveMainloopBwdSm90ILi2ELi2ELi2EN4cute5tupleIJNS5_1CILi1EEES8_S8_EEENS6_IJNS7_ILi128EEESA_NS7_ILi64EEEEEENS_6half_tEfNS_4arch4Sm90ELb1ELb0ELb0ELb0ELb0ELb1ELb0ELb0ELi2ELi1ELi2ELi2ELb0EEENS1_24CollectiveEpilogueBwdGQAISC_fSF_Li256ELb0ELb0EEENS1_25SingleTileBwdLPTSchedulerILb0ELi128ELb0EEEEEEEEEvNT_6ParamsE)
        /*096c*/ 	.short	0x0210
        /*096e*/ 	.short	0x0770


	//----- nvinfo : EIATTR_SW_WAR
	.align		4
.L_1602:
        /*0970*/ 	.byte	0x04, 0x36
        /*0972*/ 	.short	(.L_1604 - .L_1603)
.L_1603:
        /*0974*/ 	.word	0x00000008
.L_1604:


//--------------------- .nv.info._ZN7cutlass13device_kernelIN5flash11enable_sm90INS1_16FlashAttnBwdSm90INS1_25CollectiveMainloopBwdSm90ILi2ELi2ELi2EN4cute5tupleIJNS5_1CILi1EEES8_S8_EEENS6_IJNS7_ILi128EEESA_NS7_ILi64EEEEEENS_6half_tEfNS_4arch4Sm90ELb1ELb0ELb0ELb0ELb1ELb1ELb0ELb0ELi2ELi1ELi2ELi2ELb0EEENS1_24CollectiveEpilogueBwdGQAISC_fSF_Li256ELb0ELb1EEENS1_25SingleTileBwdLPTSchedulerILb0ELi128ELb1EEEEEEEEEvNT_6ParamsE --------------------------
	.section	.nv.info._ZN7cutlass13device_kernelIN5flash11enable_sm90INS1_16FlashAttnBwdSm90INS1_25CollectiveMainloopBwdSm90ILi2ELi2ELi2EN4cute5tupleIJNS5_1CILi1EEES8_S8_EEENS6_IJNS7_ILi128EEESA_NS7_ILi64EEEEEENS_6half_tEfNS_4arch4Sm90ELb1ELb0ELb0ELb0ELb1ELb1ELb0ELb0ELi2ELi1ELi2ELi2ELb0EEENS1_24CollectiveEpilogueBwdGQAISC_fSF_Li256ELb0ELb1EEENS1_25SingleTileBwdLPTSchedulerILb0ELi128ELb1EEEEEEEEEvNT_6ParamsE,"",@"SHT_CUDA_INFO"
	.sectionflags	@""
	.align	4


	//----- nvinfo : EIATTR_CUDA_API_VERSION
	.align		4
        /*0000*/ 	.byte	0x04, 0x37
        /*0002*/ 	.short	(.L_1606 - .L_1605)
.L_1605:
        /*0004*/ 	.word	0x00000082


	//----- nvinfo : EIATTR_KPARAM_INFO
	.align		4
.L_1606:
        /*0008*/ 	.byte	0x04, 0x17
        /*000a*/ 	.short	(.L_1608 - .L_1607)
.L_1607:
        /*000c*/ 	.word	0x00000000
        /*0010*/ 	.short	0x0000
        /*0012*/ 	.short	0x0070
        /*0014*/ 	.byte	0x00, 0xf0, 0x01, 0x1c


	//----- nvinfo : EIATTR_SPARSE_MMA_MASK
	.align		4
.L_1608:
        /*0018*/ 	.byte	0x03, 0x50
        /*001a*/ 	.short	0x0000


	//----- nvinfo : EIATTR_MAXREG_COUNT
	.align		4
        /*001c*/ 	.byte	0x03, 0x1b
        /*001e*/ 	.short	0x00a8


	//----- nvinfo : EIATTR_NUM_BARRIERS
	.align		4
        /*0020*/ 	.byte	0x02, 0x4c
        /*0022*/ 	.byte	0x10
	.zero		1


	//----- nvinfo : EIATTR_EXTERNS
	.align		4
        /*0024*/ 	.byte	0x04, 0x0f
        /*0026*/ 	.short	(.L_1610 - .L_1609)


	//   ....[0]....
	.align		4
.L_1609:
        /*0028*/ 	.word	index@(__assertfail)


	//----- nvinfo : EIATTR_ANNOTATIONS
	.align		4
.L_1610:
        /*002c*/ 	.byte	0x04, 0x55
        /*002e*/ 	.short	(.L_1612 - .L_1611)


	//   ....[0]....
.L_1611:
        /* <DEDUP_REMOVED lines=34> */


	//----- nvinfo : EIATTR_MERCURY_ISA_VERSION
	.align		4
.L_1612:
        /*0238*/ 	.byte	0x03, 0x5f
        /*023a*/ 	.short	0x0101


	//----- nvinfo : EIATTR_INT_WARP_WIDE_INSTR_OFFSETS
	.align		4
        /*023c*/ 	.byte	0x04, 0x31
        /*023e*/ 	.short	(.L_1614 - .L_1613)


	//   ....[0]....
.L_1613:
        /*0240*/ 	.word	0x00000180


	//   ....[1]....
        /*0244*/ 	.word	0x00000240


	//   ....[2]....
        /*0248*/ 	.word	0x0000a660


	//   ....[3]....
        /*024c*/ 	.word	0x0000acd0


	//   ....[4]....
        /*0250*/ 	.word	0x0000b200


	//----- nvinfo : EIATTR_COOP_GROUP_MASK_REGIDS
	.align		4
.L_1614:
        /*0254*/ 	.byte	0x04, 0x29
        /*0256*/ 	.short	(.L_1616 - .L_1615)


	//   ....[0]....
.L_1615:
        /*0258*/ 	.word	0xffffffff


	//   ....[1]....
        /*025c*/ 	.word	0xffffffff


	//   ....[2]....
        /*0260*/ 	.word	0xffffffff


	//   ....[3]....
        /*0264*/ 	.word	0xffffffff


	//   ....[4]....
        /*0268*/ 	.word	0xffffffff


	//   ....[5]....
        /*026c*/ 	.word	0xffffffff


	//   ....[6]....
        /*0270*/ 	.word	0xffffffff


	//   ....[7]....
        /*0274*/ 	.word	0xffffffff


	//   ....[8]....
        /*0278*/ 	.word	0xffffffff


	//   ....[9]....
        /*027c*/ 	.word	0xffffffff


	//   ....[10]....
        /*0280*/ 	.word	0xffffffff


	//   ....[11]....
        /*0284*/ 	.word	0xffffffff


	//   ....[12]....
        /*0288*/ 	.word	0xffffffff


	//   ....[13]....
        /*028c*/ 	.word	0xffffffff


	//   ....[14]....
        /*0290*/ 	.word	0xffffffff


	//   ....[15]....
        /*0294*/ 	.word	0xffffffff


	//   ....[16]....
        /*0298*/ 	.word	0xffffffff


	//   ....[17]....
        /*029c*/ 	.word	0xffffffff


	//   ....[18]....
        /*02a0*/ 	.word	0xffffffff


	//   ....[19]....
        /*02a4*/ 	.word	0xffffffff


	//   ....[20]....
        /*02a8*/ 	.word	0xffffffff


	//   ....[21]....
        /*02ac*/ 	.word	0xffffffff


	//   ....[22]....
        /*02b0*/ 	.word	0xffffffff


	//   ....[23]....
        /*02b4*/ 	.word	0xffffffff


	//   ....[24]....
        /*02b8*/ 	.word	0xffffffff


	//   ....[25]....
        /*02bc*/ 	.word	0xffffffff


	//   ....[26]....
        /*02c0*/ 	.word	0xffffffff


	//   ....[27]....
        /*02c4*/ 	.word	0xffffffff


	//   ....[28]....
        /*02c8*/ 	.word	0xffffffff


	//   ....[29]....
        /*02cc*/ 	.word	0xffffffff


	//   ....[30]....
        /*02d0*/ 	.word	0xffffffff


	//   ....[31]....
        /*02d4*/ 	.word	0xffffffff


	//   ....[32]....
        /*02d8*/ 	.word	0xffffffff


	//   ....[33]....
        /*02dc*/ 	.word	0xffffffff


	//   ....[34]....
        /*02e0*/ 	.word	0xffffffff


	//   ....[35]....
        /*02e4*/ 	.word	0xffffffff


	//   ....[36]....
        /*02e8*/ 	.word	0xffffffff


	//   ....[37]....
        /*02ec*/ 	.word	0xffffffff


	//   ....[38]....
        /*02f0*/ 	.word	0xffffffff


	//   ....[39]....
        /*02f4*/ 	.word	0xffffffff


	//   ....[40]....
        /*02f8*/ 	.word	0xffffffff


	//   ....[41]....
        /*02fc*/ 	.word	0xffffffff


	//   ....[42]....
        /*0300*/ 	.word	0xffffffff


	//   ....[43]....
        /*0304*/ 	.word	0xffffffff


	//   ....[44]....
        /*0308*/ 	.word	0xffffffff


	//   ....[45]....
        /*030c*/ 	.word	0xffffffff


	//   ....[46]....
        /*0310*/ 	.word	0xffffffff


	//   ....[47]....
        /*0314*/ 	.word	0xffffffff


	//   ....[48]....
        /*0318*/ 	.word	0xffffffff


	//   ....[49]....
        /*031c*/ 	.word	0xffffffff


	//   ....[50]....
        /*0320*/ 	.word	0xffffffff


	//   ....[51]....
        /*0324*/ 	.word	0xffffffff


	//   ....[52]....
        /*0328*/ 	.word	0xffffffff


	//   ....[53]....
        /*032c*/ 	.word	0xffffffff


	//   ....[54]....
        /*0330*/ 	.word	0xffffffff


	//   ....[55]....
        /*0334*/ 	.word	0xffffffff


	//   ....[56]....
        /*0338*/ 	.word	0xffffffff


	//   ....[57]....
        /*033c*/ 	.word	0xffffffff


	//   ....[58]....
        /*0340*/ 	.word	0xffffffff


	//   ....[59]....
        /*0344*/ 	.word	0xffffffff


	//   ....[60]....
        /*0348*/ 	.word	0xffffffff


	//   ....[61]....
        /*034c*/ 	.word	0xffffffff


	//   ....[62]....
        /*0350*/ 	.word	0xffffffff


	//   ....[63]....
        /*0354*/ 	.word	0xffffffff


	//   ....[64]....
        /*0358*/ 	.word	0xffffffff


	//   ....[65]....
        /*035c*/ 	.word	0xffffffff


	//   ....[66]....
        /*0360*/ 	.word	0xffffffff


	//   ....[67]....
        /*0364*/ 	.word	0xffffffff


	//   ....[68]....
        /*0368*/ 	.word	0xffffffff


	//   ....[69]....
        /*036c*/ 	.word	0xffffffff


	//   ....[70]....
        /*0370*/ 	.word	0xffffffff


	//   ....[71]....
        /*0374*/ 	.word	0xffffffff


	//   ....[72]....
        /*0378*/ 	.word	0xffffffff


	//   ....[73]....
        /*037c*/ 	.word	0xffffffff


	//   ....[74]....
        /*0380*/ 	.word	0xffffffff


	//   ....[75]....
        /*0384*/ 	.word	0xffffffff


	//   ....[76]....
        /*0388*/ 	.word	0xffffffff


	//   ....[77]....
        /*038c*/ 	.word	0xffffffff


	//   ....[78]....
        /*0390*/ 	.word	0xffffffff


	//   ....[79]....
        /*0394*/ 	.word	0xffffffff


	//   ....[80]....
        /*0398*/ 	.word	0xffffffff


	//   ....[81]....
        /*039c*/ 	.word	0xffffffff


	//   ....[82]....
        /*03a0*/ 	.word	0xffffffff


	//   ....[83]....
        /*03a4*/ 	.word	0xffffffff


	//   ....[84]....
        /*03a8*/ 	.word	0xffffffff


	//   ....[85]....
        /*03ac*/ 	.word	0xffffffff


	//   ....[86]....
        /*03b0*/ 	.word	0xffffffff


	//   ....[87]....
        /*03b4*/ 	.word	0xffffffff


	//   ....[88]....
        /*03b8*/ 	.word	0xffffffff


	//   ....[89]....
        /*03bc*/ 	.word	0xffffffff


	//   ....[90]....
        /*03c0*/ 	.word	0xffffffff


	//   ....[91]....
        /*03c4*/ 	.word	0xffffffff


	//   ....[92]....
        /*03c8*/ 	.word	0xffffffff


	//   ....[93]....
        /*03cc*/ 	.word	0xffffffff


	//   ....[94]....
        /*03d0*/ 	.word	0xffffffff


	//   ....[95]....
        /*03d4*/ 	.word	0xffffffff


	//   ....[96]....
        /*03d8*/ 	.word	0xffffffff


	//   ....[97]....
        /*03dc*/ 	.word	0xffffffff


	//   ....[98]....
        /*03e0*/ 	.word	0xffffffff


	//   ....[99]....
        /*03e4*/ 	.word	0xffffffff


	//   ....[100]....
        /*03e8*/ 	.word	0xffffffff


	//   ....[101]....
        /*03ec*/ 	.word	0xffffffff


	//   ....[102]....
        /*03f0*/ 	.word	0xffffffff


	//   ....[103]....
        /*03f4*/ 	.word	0xffffffff


	//   ....[104]....
        /*03f8*/ 	.word	0xffffffff


	//   ....[105]....
        /*03fc*/ 	.word	0xffffffff


	//   ....[106]....
        /*0400*/ 	.word	0xffffffff


	//   ....[107]....
        /*0404*/ 	.word	0xffffffff


	//   ....[108]....
        /*0408*/ 	.word	0xffffffff


	//   ....[109]....
        /*040c*/ 	.word	0xffffffff


	//   ....[110]....
        /*0410*/ 	.word	0xffffffff


	//   ....[111]....
        /*0414*/ 	.word	0xffffffff


	//   ....[112]....
        /*0418*/ 	.word	0xffffffff


	//   ....[113]....
        /*041c*/ 	.word	0xffffffff


	//   ....[114]....
        /*0420*/ 	.word	0xffffffff


	//   ....[115]....
        /*0424*/ 	.word	0xffffffff


	//   ....[116]....
        /*0428*/ 	.word	0xffffffff


	//   ....[117]....
        /*042c*/ 	.word	0xffffffff


	//   ....[118]....
        /*0430*/ 	.word	0xffffffff


	//   ....[119]....
        /*0434*/ 	.word	0xffffffff


	//   ....[120]....
        /*0438*/ 	.word	0xffffffff


	//   ....[121]....
        /*043c*/ 	.word	0xffffffff


	//   ....[122]....
        /*0440*/ 	.word	0xffffffff


	//   ....[123]....
        /*0444*/ 	.word	0xffffffff


	//   ....[124]....
        /*0448*/ 	.word	0xffffffff


	//   ....[125]....
        /*044c*/ 	.word	0xffffffff


	//   ....[126]....
        /*0450*/ 	.word	0xffffffff


	//   ....[127]....
        /*0454*/ 	.word	0xffffffff


	//   ....[128]....
        /*0458*/ 	.word	0xffffffff


	//   ....[129]....
        /*045c*/ 	.word	0xffffffff


	//   ....[130]....
        /*0460*/ 	.word	0xffffffff


	//   ....[131]....
        /*0464*/ 	.word	0xffffffff


	//   ....[132]....
        /*0468*/ 	.word	0xffffffff


	//   ....[133]....
        /*046c*/ 	.word	0xffffffff


	//   ....[134]....
        /*0470*/ 	.word	0xffffffff


	//   ....[135]....
        /*0474*/ 	.word	0xffffffff


	//   ....[136]....
        /*0478*/ 	.word	0xffffffff


	//   ....[137]....
        /*047c*/ 	.word	0xffffffff


	//   ....[138]....
        /*0480*/ 	.word	0xffffffff


	//   ....[139]....
        /*0484*/ 	.word	0xffffffff


	//   ....[140]....
        /*0488*/ 	.word	0xffffffff


	//   ....[141]....
        /*048c*/ 	.word	0xffffffff


	//   ....[142]....
        /*0490*/ 	.word	0xffffffff


	//   ....[143]....
        /*0494*/ 	.word	0xffffffff


	//   ....[144]....
        /*0498*/ 	.word	0xffffffff


	//   ....[145]....
        /*049c*/ 	.word	0x0500000f


	//   ....[146]....
        /*04a0*/ 	.word	0x0500000f


	//   ....[147]....
        /*04a4*/ 	.word	0x0500000f


	//   ....[148]....
        /*04a8*/ 	.word	0x0500000f


	//   ....[149]....
        /*04ac*/ 	.word	0x0500000f


	//   ....[150]....
        /*04b0*/ 	.word	0x0500000f


	//----- nvinfo : EIATTR_COOP_GROUP_INSTR_OFFSETS
	.align		4
.L_1616:
        /*04b4*/ 	.byte	0x04, 0x28
        /*04b6*/ 	.short	(.L_1618 - .L_1617)


	//   ....[0]....
.L_1617:
        /*04b8*/ 	.word	0x00000060


	//   ....[1]....
        /*04bc*/ 	.word	0x00000190


	//   ....[2]....
        /*04c0*/ 	.word	0x00000220


	//   ....[3]....
        /*04c4*/ 	.word	0x000003a0


	//   ....[4]....
        /*04c8*/ 	.word	0x00000620


	//   ....[5]....
        /*04cc*/ 	.word	0x00001100


	//   ....[6]....
        /*04d0*/ 	.word	0x00002370


	//   ....[7]....
        /*04d4*/ 	.word	0x00002490


	//   ....[8]....
        /*04d8*/ 	.word	0x000024d0


	//   ....[9]....
        /*04dc*/ 	.word	0x00002510


	//   ....[10]....
        /*04e0*/ 	.word	0x00002540


	//   ....[11]....
        /*04e4*/ 	.word	0x00002570


	//   ....[12]....
        /*04e8*/ 	.word	0x000025a0


	//   ....[13]....
        /*04ec*/ 	.word	0x000026c0


	//   ....[14]....
        /*04f0*/ 	.word	0x000028a0


	//   ....[15]....
        /*04f4*/ 	.word	0x000029b0


	//   ....[16]....
        /*04f8*/ 	.word	0x00002a50


	//   ....[17]....
        /*04fc*/ 	.word	0x00002b10


	//   ....[18]....
        /*0500*/ 	.word	0x00002b50


	//   ....[19]....
        /*0504*/ 	.word	0x00002c10


	//   ....[20]....
        /*0508*/ 	.word	0x00002ca0


	//   ....[21]....
        /*050c*/ 	.word	0x00002f50


	//   ....[22]....
        /*0510*/ 	.word	0x00002fc0


	//   ....[23]....
        /*0514*/ 	.word	0x00003010


	//   ....[24]....
        /*0518*/ 	.word	0x00003070


	//   ....[25]....
        /*051c*/ 	.word	0x00003090


	//   ....[26]....
        /*0520*/ 	.word	0x000030e0


	//   ....[27]....
        /*0524*/ 	.word	0x00003140


	//   ....[28]....
        /*0528*/ 	.word	0x000031a0


	//   ....[29]....
        /*052c*/ 	.word	0x000031d0


	//   ....[30]....
        /*0530*/ 	.word	0x00003270


	//   ....[31]....
        /*0534*/ 	.word	0x000032d0


	//   ....[32]....
        /*0538*/ 	.word	0x00003310


	//   ....[33]....
        /*053c*/ 	.word	0x00003360


	//   ....[34]....
        /*0540*/ 	.word	0x00003440


	//   ....[35]....
        /*0544*/ 	.word	0x00003490


	//   ....[36]....
        /*0548*/ 	.word	0x000034d0


	//   ....[37]....
        /*054c*/ 	.word	0x00003530


	//   ....[38]....
        /*0550*/ 	.word	0x000036f0


	//   ....[39]....
        /*0554*/ 	.word	0x00003710


	//   ....[40]....
        /*0558*/ 	.word	0x00003720


	//   ....[41]....
        /*055c*/ 	.word	0x00003740


	//   ....[42]....
        /*0560*/ 	.word	0x00003750


	//   ....[43]....
        /*0564*/ 	.word	0x00003770


	//   ....[44]....
        /*0568*/ 	.word	0x000037a0


	//   ....[45]....
        /*056c*/ 	.word	0x000037e0


	//   ....[46]....
        /*0570*/ 	.word	0x00003810


	//   ....[47]....
        /*0574*/ 	.word	0x00003850


	//   ....[48]....
        /*0578*/ 	.word	0x00003880


	//   ....[49]....
        /*057c*/ 	.word	0x000038c0


	//   ....[50]....
        /*0580*/ 	.word	0x000038f0


	//   ....[51]....
        /*0584*/ 	.word	0x00003930


	//   ....[52]....
        /*0588*/ 	.word	0x00003960


	//   ....[53]....
        /*058c*/ 	.word	0x000039a0


	//   ....[54]....
        /*0590*/ 	.word	0x000039d0


	//   ....[55]....
        /*0594*/ 	.word	0x00003a10


	//   ....[56]....
        /*0598*/ 	.word	0x00003a60


	//   ....[57]....
        /*059c*/ 	.word	0x00003a90


	//   ....[58]....
        /*05a0*/ 	.word	0x00003aa0


	//   ....[59]....
        /*05a4*/ 	.word	0x00003ad0


	//   ....[60]....
        /*05a8*/ 	.word	0x00003ae0


	//   ....[61]....
        /*05ac*/ 	.word	0x00003af0


	//   ....[62]....
        /*05b0*/ 	.word	0x00003b00


	//   ....[63]....
        /*05b4*/ 	.word	0x00003b10


	//   ....[64]....
        /*05b8*/ 	.word	0x00003b20


	//   ....[65]....
        /*05bc*/ 	.word	0x00003b30


	//   ....[66]....
        /*05c0*/ 	.word	0x00003b40


	//   ....[67]....
        /*05c4*/ 	.word	0x00003b50


	//   ....[68]....
        /*05c8*/ 	.word	0x00003b60


	//   ....[69]....
        /*05cc*/ 	.word	0x00003b70


	//   ....[70]....
        /*05d0*/ 	.word	0x00006060


	//   ....[71]....
        /*05d4*/ 	.word	0x00006090


	//   ....[72]....
        /*05d8*/ 	.word	0x000060e0


	//   ....[73]....
        /*05dc*/ 	.word	0x00006130


	//   ....[74]....
        /*05e0*/ 	.word	0x00006290


	//   ....[75]....
        /*05e4*/ 	.word	0x000062d0


	//   ....[76]....
        /*05e8*/ 	.word	0x00006320


	//   ....[77]....
        /*05ec*/ 	.word	0x000063a0


	//   ....[78]....
        /*05f0*/ 	.word	0x00006470


	//   ....[79]....
        /*05f4*/ 	.word	0x00006490


	//   ....[80]....
        /*05f8*/ 	.word	0x000064a0


	//   ....[81]....
        /*05fc*/ 	.word	0x000064b0


	//   ....[82]....
        /*0600*/ 	.word	0x000064c0


	//   ....[83]....
        /*0604*/ 	.word	0x000064e0


	//   ....[84]....
        /*0608*/ 	.word	0x00006550


	//   ....[85]....
        /*060c*/ 	.word	0x00006610


	//   ....[86]....
        /*0610*/ 	.word	0x00006630


	//   ....[87]....
        /*0614*/ 	.word	0x00006670


	//   ....[88]....
        /*0618*/ 	.word	0x000067b0


	//   ....[89]....
        /*061c*/ 	.word	0x000067e0


	//   ....[90]....
        /*0620*/ 	.word	0x00006810


	//   ....[91]....
        /*0624*/ 	.word	0x00006830


	//   ....[92]....
        /*0628*/ 	.word	0x00006860


	//   ....[93]....
        /*062c*/ 	.word	0x00006970


	//   ....[94]....
        /*0630*/ 	.word	0x000069e0


	//   ....[95]....
        /*0634*/ 	.word	0x00006a20


	//   ....[96]....
        /*0638*/ 	.word	0x00006a50


	//   ....[97]....
        /*063c*/ 	.word	0x00006ad0


	//   ....[98]....
        /*0640*/ 	.word	0x00006bb0


	//   ....[99]....
        /*0644*/ 	.word	0x00006c00


	//   ....[100]....
        /*0648*/ 	.word	0x00006c10


	//   ....[101]....
        /*064c*/ 	.word	0x00006c20


	//   ....[102]....
        /*0650*/ 	.word	0x00006c30


	//   ....[103]....
        /*0654*/ 	.word	0x00006c40


	//   ....[104]....
        /*0658*/ 	.word	0x00006d90


	//   ....[105]....
        /*065c*/ 	.word	0x00006df0


	//   ....[106]....
        /*0660*/ 	.word	0x00006e20


	//   ....[107]....
        /*0664*/ 	.word	0x00006e40


	//   ....[108]....
        /*0668*/ 	.word	0x00006e60


	//   ....[109]....
        /*066c*/ 	.word	0x00006e70


	//   ....[110]....
        /*0670*/ 	.word	0x00006e90


	//   ....[111]....
        /*0674*/ 	.word	0x00006ec0


	//   ....[112]....
        /*0678*/ 	.word	0x00006ed0


	//   ....[113]....
        /*067c*/ 	.word	0x00006f40


	//   ....[114]....
        /*0680*/ 	.word	0x00006fc0


	//   ....[115]....
        /*0684*/ 	.word	0x00007000


	//   ....[116]....
        /*0688*/ 	.word	0x00007030


	//   ....[117]....
        /*068c*/ 	.word	0x00007050


	//   ....[118]....
        /*0690*/ 	.word	0x00007060


	//   ....[119]....
        /*0694*/ 	.word	0x00007070


	//   ....[120]....
        /*0698*/ 	.word	0x00007080


	//   ....[121]....
        /*069c*/ 	.word	0x00007090


	//   ....[122]....
        /*06a0*/ 	.word	0x000070a0


	//   ....[123]....
        /*06a4*/ 	.word	0x000070b0


	//   ....[124]....
        /*06a8*/ 	.word	0x000070c0


	//   ....[125]....
        /*06ac*/ 	.word	0x000070d0


	//   ....[126]....
        /*06b0*/ 	.word	0x000070f0


	//   ....[127]....
        /*06b4*/ 	.word	0x00007110


	//   ....[128]....
        /*06b8*/ 	.word	0x00007140


	//   ....[129]....
        /*06bc*/ 	.word	0x00007160


	//   ....[130]....
        /*06c0*/ 	.word	0x00007170


	//   ....[131]....
        /*06c4*/ 	.word	0x00007190


	//   ....[132]....
        /*06c8*/ 	.word	0x000071b0


	//   ....[133]....
        /*06cc*/ 	.word	0x000071d0


	//   ....[134]....
        /*06d0*/ 	.word	0x000093f0


	//   ....[135]....
        /*06d4*/ 	.word	0x00009590


	//   ....[136]....
        /*06d8*/ 	.word	0x000097e0


	//   ....[137]....
        /*06dc*/ 	.word	0x00009980


	//   ....[138]....
        /*06e0*/ 	.word	0x00009a90


	//   ....[139]....
        /*06e4*/ 	.word	0x0000a260


	//   ....[140]....
        /*06e8*/ 	.word	0x0000a590


	//   ....[141]....
        /*06ec*/ 	.word	0x0000a950


	//   ....[142]....
        /*06f0*/ 	.word	0x0000ac00


	//   ....[143]....
        /*06f4*/ 	.word	0x0000aec0


	//   ....[144]....
        /*06f8*/ 	.word	0x0000b130


	//   ....[145]....
        /*06fc*/ 	.word	0x0000d290


	//   ....[146]....
        /*0700*/ 	.word	0x0000d480


	//   ....[147]....
        /*0704*/ 	.word	0x0000d4f0


	//   ....[148]....
        /*0708*/ 	.word	0x0000d560


	//   ....[149]....
        /*070c*/ 	.word	0x0000d5d0


	//   ....[150]....
        /*0710*/ 	.word	0x0000d640


	//----- nvinfo : EIATTR_REG_RECONFIG
	.align		4
.L_1618:
        /*0714*/ 	.byte	0x01, 0x54
	.zero		2


	//----- nvinfo : EIATTR_SYSCALL_OFFSETS
	.align		4
        /*0718*/ 	.byte	0x04, 0x46
        /*071a*/ 	.short	(.L_1620 - .L_1619)


	//   ....[0]....
.L_1619:
        /*071c*/ 	.word	0x00000d60


	//   ....[1]....
        /*0720*/ 	.word	0x00000e50


	//   ....[2]....
        /*0724*/ 	.word	0x00000fb0


	//   ....[3]....
        /*0728*/ 	.word	0x000010a0


	//----- nvinfo : EIATTR_MBARRIER_INSTR_OFFSETS
	.align		4
.L_1620:
        /*072c*/ 	.byte	0x04, 0x39
        /*072e*/ 	.short	(.L_1622 - .L_1621)


	//   ....[0]....
.L_1621:
        /*0730*/ 	.word	0x00000260
        /*0734*/ 	.word	0x000000ff
        /*0738*/ 	.word	0x00030c00
        /*073c*/ 	.short	0x0100
        /*073e*/ 	.byte	0x06
	.zero		1


	//   ....[1]....
        /*0740*/ 	.word	0x00000350
        /*0744*/ 	.word	0x000000ff
        /*0748*/ 	.word	0x00030c10
        /*074c*/ 	.short	0x0100
        /*074e*/ 	.byte	0x08
	.zero		1


	//   ....[2]....
        /*0750*/ 	.word	0x00000360
        /*0754*/ 	.word	0x000000ff
        /*0758*/ 	.word	0x00030c20
        /*075c*/ 	.short	0x0100
        /*075e*/ 	.byte	0x08
	.zero		1


	//   ....[3]....
        /*0760*/ 	.word	0x00000370
        /*0764*/ 	.word	0x000000ff
        /*0768*/ 	.word	0x00030c18
        /*076c*/ 	.short	0x0100
        /*076e*/ 	.byte	0x08
	.zero		1


	//   ....[4]....
        /*0770*/ 	.word	0x00000380
        /*0774*/ 	.word	0x000000ff
        /*0778*/ 	.word	0x00030c28
        /*077c*/ 	.short	0x0100
        /*077e*/ 	.byte	0x08
	.zero		1


	//   ....[5]....
        /*0780*/ 	.word	0x000004b0
        /*0784*/ 	.word	0x000000ff
        /*0788*/ 	.word	0x00030c30
        /*078c*/ 	.short	0x0100
        /*078e*/ 	.byte	0x08
	.zero		1


	//   ....[6]....
        /*0790*/ 	.word	0x000004c0
        /*0794*/ 	.word	0x000000ff
        /*0798*/ 	.word	0x00030c40
        /*079c*/ 	.short	0x0100
        /*079e*/ 	.byte	0x08
	.zero		1


	//   ....[7]....
        /*07a0*/ 	.word	0x000004d0
        /*07a4*/ 	.word	0x000000ff
        /*07a8*/ 	.word	0x00030c38
        /*07ac*/ 	.short	0x0100
        /*07ae*/ 	.byte	0x08
	.zero		1


	//   ....[8]....
        /*07b0*/ 	.word	0x000004e0
        /*07b4*/ 	.word	0x000000ff
        /*07b8*/ 	.word	0x00030c48
        /*07bc*/ 	.short	0x0100
        /*07be*/ 	.byte	0x08
	.zero		1


	//   ....[9]....
        /*07c0*/ 	.word	0x00001180
        /*07c4*/ 	.word	0x000000ec
        /*07c8*/ 	.word	0x00030c00
        /*07cc*/ 	.short	0x010a
        /*07ce*/ 	.byte	0x3f
	.zero		1


	//   ....[10]....
        /*07d0*/ 	.word	0x00001210
        /*07d4*/ 	.word	0x000000ec
        /*07d8*/ 	.word	0x00030c00
        /*07dc*/ 	.short	0x010a
        /*07de*/ 	.byte	0x3f
	.zero		1


	//   ....[11]....
        /*07e0*/ 	.word	0x00001cf0
        /*07e4*/ 	.word	0x00000006
        /*07e8*/ 	.word	0x00030c10
        /*07ec*/ 	.short	0x010a
        /*07ee*/ 	.byte	0x3f
	.zero		1


	//   ....[12]....
        /*07f0*/ 	.word	0x00001d60
        /*07f4*/ 	.word	0x00000006
        /*07f8*/ 	.word	0x00030c10
        /*07fc*/ 	.short	0x010a
        /*07fe*/ 	.byte	0x3f
	.zero		1


	//   ....[13]....
        /*0800*/ 	.word	0x00002180
        /*0804*/ 	.word	0x00000006
        /*0808*/ 	.word	0x00030c30
        /*080c*/ 	.short	0x010a
        /*080e*/ 	.byte	0x3f
	.zero		1


	//   ....[14]....
        /*0810*/ 	.word	0x00002220
        /*0814*/ 	.word	0x00000006
        /*0818*/ 	.word	0x00030c30
        /*081c*/ 	.short	0x010a
        /*081e*/ 	.byte	0x3f
	.zero		1


	//   ....[15]....
        /*0820*/ 	.word	0x00004de0
        /*0824*/ 	.word	0x00000005
        /*0828*/ 	.word	0x00000000
        /*082c*/ 	.short	0x0101
        /*082e*/ 	.byte	0x3f
	.zero		1


	//   ....[16]....
        /*0830*/ 	.word	0x00005230
        /*0834*/ 	.word	0x00000006
        /*0838*/ 	.word	0x00000000
        /*083c*/ 	.short	0x0101
        /*083e*/ 	.byte	0x3f
	.zero		1


	//   ....[17]....
        /*0840*/ 	.word	0x00005a70
        /*0844*/ 	.word	0x00000007
        /*0848*/ 	.word	0x00030c10
        /*084c*/ 	.short	0x010a
        /*084e*/ 	.byte	0x3f
	.zero		1


	//   ....[18]....
        /*0850*/ 	.word	0x00005af0
        /*0854*/ 	.word	0x00000007
        /*0858*/ 	.word	0x00030c10
        /*085c*/ 	.short	0x010a
        /*085e*/ 	.byte	0x3f
	.zero		1


	//   ....[19]....
        /*0860*/ 	.word	0x00005f00
        /*0864*/ 	.word	0x00000007
        /*0868*/ 	.word	0x00030c30
        /*086c*/ 	.short	0x010a
        /*086e*/ 	.byte	0x3f
	.zero		1


	//   ....[20]....
        /*0870*/ 	.word	0x00005f90
        /*0874*/ 	.word	0x00000007
        /*0878*/ 	.word	0x00030c30
        /*087c*/ 	.short	0x010a
        /*087e*/ 	.byte	0x3f
	.zero		1


	//   ....[21]....
        /*0880*/ 	.word	0x00008750
        /*0884*/ 	.word	0x00000008
        /*0888*/ 	.word	0x00000000
        /*088c*/ 	.short	0x0101
        /*088e*/ 	.byte	0x3f
	.zero		1


	//   ....[22]....
        /*0890*/ 	.word	0x00008bb0
        /*0894*/ 	.word	0x00000007
        /*0898*/ 	.word	0x00000000
        /*089c*/ 	.short	0x0101
        /*089e*/ 	.byte	0x3f
	.zero		1


	//   ....[23]....
        /*08a0*/ 	.word	0x0000b940
        /*08a4*/ 	.word	0x00000000
        /*08a8*/ 	.word	0x00030c20
        /*08ac*/ 	.short	0x010a
        /*08ae*/ 	.byte	0x3f
	.zero		1


	//   ....[24]....
        /*08b0*/ 	.word	0x0000be90
        /*08b4*/ 	.word	0x00000000
        /*08b8*/ 	.word	0x00030c40
        /*08bc*/ 	.short	0x010a
        /*08be*/ 	.byte	0x3f
	.zero		1


	//   ....[25]....
        /*08c0*/ 	.word	0x0000c0f0
        /*08c4*/ 	.word	0x00000000
        /*08c8*/ 	.word	0x00030c28
        /*08cc*/ 	.short	0x010a
        /*08ce*/ 	.byte	0x3f
	.zero		1


	//   ....[26]....
        /*08d0*/ 	.word	0x0000c350
        /*08d4*/ 	.word	0x00000000
        /*08d8*/ 	.word	0x00030c48
        /*08dc*/ 	.short	0x010a
        /*08de*/ 	.byte	0x3f
	.zero		1


	//   ....[27]....
        /*08e0*/ 	.word	0x0000c560
        /*08e4*/ 	.word	0x00000000
        /*08e8*/ 	.word	0x00030c20
        /*08ec*/ 	.short	0x010a
        /*08ee*/ 	.byte	0x3f
	.zero		1


	//   ....[28]....
        /*08f0*/ 	.word	0x0000c810
        /*08f4*/ 	.word	0x00000000
        /*08f8*/ 	.word	0x00030c40
        /*08fc*/ 	.short	0x010a
        /*08fe*/ 	.byte	0x3f
	.zero		1


	//   ....[29]....
        /*0900*/ 	.word	0x0000ca40
        /*0904*/ 	.word	0x00000000
        /*0908*/ 	.word	0x00030c28
        /*090c*/ 	.short	0x010a
        /*090e*/ 	.byte	0x3f
	.zero		1


	//   ....[30]....
        /*0910*/ 	.word	0x0000ccf0
        /*0914*/ 	.word	0x00000004
        /*0918*/ 	.word	0x00030c40
        /*091c*/ 	.short	0x010a
        /*091e*/ 	.byte	0x3f
	.zero		1


	//   ....[31]....
        /*0920*/ 	.word	0x0000d110
        /*0924*/ 	.word	0x00000007
        /*0928*/ 	.word	0x00000000
        /*092c*/ 	.short	0x010a
        /*092e*/ 	.byte	0x3f
	.zero		1


	//   ....[32]....
        /*0930*/ 	.word	0x0000d160
        /*0934*/ 	.word	0x00000003
        /*0938*/ 	.word	0x00000000
        /*093c*/ 	.short	0x010a
        /*093e*/ 	.byte	0x3f
	.zero		1


	//   ....[33]....
        /*0940*/ 	.word	0x0000d1c0
        /*0944*/ 	.word	0x00000005
        /*0948*/ 	.word	0x00000000
        /*094c*/ 	.short	0x010a
        /*094e*/ 	.byte	0x3f
	.zero		1


	//   ....[34]....
        /*0950*/ 	.word	0x0000d1f0
        /*0954*/ 	.word	0x00000003
        /*0958*/ 	.word	0x00000000
        /*095c*/ 	.short	0x010a
        /*095e*/ 	.byte	0x3f
	.zero		1


	//   ....[35]....
        /*0960*/ 	.word	0x0000d2c0
        /*0964*/ 	.word	0x000000ec
        /*0968*/ 	.word	0x00030c00
        /*096c*/ 	.short	0x010a
        /*096e*/ 	.byte	0x3f
	.zero		1


	//   ....[36]....
        /*0970*/ 	.word	0x0000d310
        /*0974*/ 	.word	0x00000006
        /*0978*/ 	.word	0x00030c10
        /*097c*/ 	.short	0x010a
        /*097e*/ 	.byte	0x3f
	.zero		1


	//   ....[37]....
        /*0980*/ 	.word	0x0000d360
        /*0984*/ 	.word	0x00000006
        /*0988*/ 	.word	0x00030c30
        /*098c*/ 	.short	0x010a
        /*098e*/ 	.byte	0x3f
	.zero		1


	//   ....[38]....
        /*0990*/ 	.word	0x0000d3b0
        /*0994*/ 	.word	0x00000007
        /*0998*/ 	.word	0x00030c10
        /*099c*/ 	.short	0x010a
        /*099e*/ 	.byte	0x3f
	.zero		1


	//   ....[39]....
        /*09a0*/ 	.word	0x0000d400
        /*09a4*/ 	.word	0x00000007
        /*09a8*/ 	.word	0x00030c30
        /*09ac*/ 	.short	0x010a
        /*09ae*/ 	.byte	0x3f
	.zero		1


	//   ....[40]....
        /*09b0*/ 	.word	0x0000d680
        /*09b4*/ 	.word	0x00000000
        /*09b8*/ 	.word	0x00030c20
        /*09bc*/ 	.short	0x010a
        /*09be*/ 	.byte	0x3f
	.zero		1


	//   ....[41]....
        /*09c0*/ 	.word	0x0000d6d0
        /*09c4*/ 	.word	0x00000000
        /*09c8*/ 	.word	0x00030c40
        /*09cc*/ 	.short	0x010a
        /*09ce*/ 	.byte	0x3f
	.zero		1


	//   ....[42]....
        /*09d0*/ 	.word	0x0000d720
        /*09d4*/ 	.word	0x00000000
        /*09d8*/ 	.word	0x00030c28
        /*09dc*/ 	.short	0x010a
        /*09de*/ 	.byte	0x3f
	.zero		1


	//   ....[43]....
        /*09e0*/ 	.word	0x0000d770
        /*09e4*/ 	.word	0x00000000
        /*09e8*/ 	.word	0x00030c48
        /*09ec*/ 	.short	0x010a
        /*09ee*/ 	.byte	0x3f
	.zero		1


	//   ....[44]....
        /*09f0*/ 	.word	0x0000d7d0
        /*09f4*/ 	.word	0x00000000
        /*09f8*/ 	.word	0x00030c20
        /*09fc*/ 	.short	0x010a
        /*09fe*/ 	.byte	0x3f
	.zero		1


	//   ....[45]....
        /*0a00*/ 	.word	0x0000d820
        /*0a04*/ 	.word	0x00000000
        /*0a08*/ 	.word	0x00030c40
        /*0a0c*/ 	.short	0x010a
        /*0a0e*/ 	.byte	0x3f
	.zero		1


	//   ....[46]....
        /*0a10*/ 	.word	0x0000d870
        /*0a14*/ 	.word	0x00000000
        /*0a18*/ 	.word	0x00030c28
        /*0a1c*/ 	.short	0x010a
        /*0a1e*/ 	.byte	0x3f
	.zero		1


	//   ....[47]....
        /*0a20*/ 	.word	0x0000d8c0
        /*0a24*/ 	.word	0x00000004
        /*0a28*/ 	.word	0x00030c40
        /*0a2c*/ 	.short	0x010a
        /*0a2e*/ 	.byte	0x3f
	.zero		1


	//   ....[48]....
        /*0a30*/ 	.word	0x0000d990
        /*0a34*/ 	.word	0x00000007
        /*0a38*/ 	.word	0x00000000
        /*0a3c*/ 	.short	0x010a
        /*0a3e*/ 	.byte	0x3f
	.zero		1


	//   ....[49]....
        /*0a40*/ 	.word	0x0000d9e0
        /*0a44*/ 	.word	0x00000003
        /*0a48*/ 	.word	0x00000000
        /*0a4c*/ 	.short	0x010a
        /*0a4e*/ 	.byte	0x3f
	.zero		1


	//   ....[50]....
        /*0a50*/ 	.word	0x0000da30
        /*0a54*/ 	.word	0x00000005
        /*0a58*/ 	.word	0x00000000
        /*0a5c*/ 	.short	0x010a
        /*0a5e*/ 	.byte	0x3f
	.zero		1


	//----- nvinfo : EIATTR_NUM_MBARRIERS
	.align		4
.L_1622:
        /*0a60*/ 	.byte	0x03, 0x38
        /*0a62*/ 	.short	0x0009


	//----- nvinfo : EIATTR_EXIT_INSTR_OFFSETS
	.align		4
        /*0a64*/ 	.byte	0x04, 0x1c
        /*0a66*/ 	.short	(.L_1624 - .L_1623)


	//   ....[0]....
.L_1623:
        /*0a68*/ 	.word	0x0000d240


	//----- nvinfo : EIATTR_MAX_THREADS
	.align		4
.L_1624:
        /*0a6c*/ 	.byte	0x04, 0x05
        /*0a6e*/ 	.short	(.L_1626 - .L_1625)
.L_1625:
        /*0a70*/ 	.word	0x00000180
        /*0a74*/ 	.word	0x00000001
        /*0a78*/ 	.word	0x00000001


	//----- nvinfo : EIATTR_CRS_STACK_SIZE
	.align		4
.L_1626:
        /*0a7c*/ 	.byte	0x04, 0x1e
        /*0a7e*/ 	.short	(.L_1628 - .L_1627)
.L_1627:
        /*0a80*/ 	.word	0x00000000


	//----- nvinfo : EIATTR_CBANK_PARAM_SIZE
	.align		4
.L_1628:
        /*0a84*/ 	.byte	0x03, 0x19
        /*0a86*/ 	.short	0x0770


	//----- nvinfo : EIATTR_PARAM_CBANK
	.align		4
        /*0a88*/ 	.byte	0x04, 0x0a
        /*0a8a*/ 	.short	(.L_1630 - .L_1629)
	.align		4
.L_1629:
        /*0a8c*/ 	.word	index@(.nv.constant0._ZN7cutlass13device_kernelIN5flash11enable_sm90INS1_16FlashAttnBwdSm90INS1_25CollectiveMainloopBwdSm90ILi2ELi2ELi2EN4cute5tupleIJNS5_1CILi1EEES8_S8_EEENS6_IJNS7_ILi128EEESA_NS7_ILi64EEEEEENS_6half_tEfNS_4arch4Sm90ELb1ELb0ELb0ELb0ELb1ELb1ELb0ELb0ELi2ELi1ELi2ELi2ELb0EEENS1_24CollectiveEpilogueBwdGQAISC_fSF_Li256ELb0ELb1EEENS1_25SingleTileBwdLPTSchedulerILb0ELi128ELb1EEEEEEEEEvNT_6ParamsE)
        /*0a90*/ 	.short	0x0210
        /*0a92*/ 	.short	0x0770


	//----- nvinfo : EIATTR_SW_WAR
	.align		4
.L_1630:
        /*0a94*/ 	.byte	0x04, 0x36
        /*0a96*/ 	.short	(.L_1632 - .L_1631)
.L_1631:
        /*0a98*/ 	.word	0x00000008
.L_1632:


//--------------------- .nv.info._ZN7cutlass13device_kernelIN5flash22FlashAttnBwdPreprocessIN4cute5tupleIJNS3_1CILi128EEENS5_ILi64EEEEEENS_6half_tEfNS_4arch4Sm90ELb1ELb0EEEEEvNT_6ParamsE --------------------------
	.section	.nv.info._ZN7cutlass13device_kernelIN5flash22FlashAttnBwdPreprocessIN4cute5tupleIJNS3_1CILi128EEENS5_ILi64EEEEEENS_6half_tEfNS_4arch4Sm90ELb1ELb0EEEEEvNT_6ParamsE,"",@"SHT_CUDA_INFO"
	.sectionflags	@""
	.align	4


	//----- nvinfo : EIATTR_CUDA_API_VERSION
	.align		4
        /*0000*/ 	.byte	0x04, 0x37
        /*0002*/ 	.short	(.L_1634 - .L_1633)
.L_1633:
        /*0004*/ 	.word	0x00000082


	//----- nvinfo : EIATTR_KPARAM_INFO
	.align		4
.L_1634:
        /*0008*/ 	.byte	0x04, 0x17
        /*000a*/ 	.short	(.L_1636 - .L_1635)
.L_1635:
        /*000c*/ 	.word	0x00000000
        /*0010*/ 	.short	0x0000
        /*0012*/ 	.short	0x0000
        /*0014*/ 	.byte	0x00, 0xf0, 0xc1, 0x03


	//----- nvinfo : EIATTR_SPARSE_MMA_MASK
	.align		4
.L_1636:
        /*0018*/ 	.byte	0x03, 0x50
        /*001a*/ 	.short	0x0000


	//----- nvinfo : EIATTR_MAXREG_COUNT
	.align		4
        /*001c*/ 	.byte	0x03, 0x1b
        /*001e*/ 	.short	0x0080


	//----- nvinfo : EIATTR_MERCURY_ISA_VERSION
	.align		4
        /*0020*/ 	.byte	0x03, 0x5f
        /*0022*/ 	.short	0x0101


	//----- nvinfo : EIATTR_COOP_GROUP_MASK_REGIDS
	.align		4
        /*0024*/ 	.byte	0x04, 0x29
        /*0026*/ 	.short	(.L_1638 - .L_1637)


	//   ....[0]....
.L_1637:
        /*0028*/ 	.word	0xffffffff


	//   ....[1]....
        /*002c*/ 	.word	0xffffffff


	//   ....[2]....
        /*0030*/ 	.word	0xffffffff


	//   ....[3]....
        /*0034*/ 	.word	0xffffffff


	//   ....[4]....
        /*0038*/ 	.word	0xffffffff


	//   ....[5]....
        /*003c*/ 	.word	0xffffffff


	//   ....[6]....
        /*0040*/ 	.word	0xffffffff


	//   ....[7]....
        /*0044*/ 	.word	0xffffffff


	//   ....[8]....
        /*0048*/ 	.word	0xffffffff


	//   ....[9]....
        /*004c*/ 	.word	0xffffffff


	//   ....[10]....
        /*0050*/ 	.word	0xffffffff


	//   ....[11]....
        /*0054*/ 	.word	0xffffffff


	//----- nvinfo : EIATTR_COOP_GROUP_INSTR_OFFSETS
	.align		4
.L_1638:
        /*0058*/ 	.byte	0x04, 0x28
        /*005a*/ 	.short	(.L_1640 - .L_1639)


	//   ....[0]....
.L_1639:
        /*005c*/ 	.word	0x00001110


	//   ....[1]....
        /*0060*/ 	.word	0x00001120


	//   ....[2]....
        /*0064*/ 	.word	0x00001130


	//   ....[3]....
        /*0068*/ 	.word	0x00001140


	//   ....[4]....
        /*006c*/ 	.word	0x00001190


	//   ....[5]....
        /*0070*/ 	.word	0x000011a0


	//   ....[6]....
        /*0074*/ 	.word	0x000011b0


	//   ....[7]....
        /*0078*/ 	.word	0x000011c0


	//   ....[8]....
        /*007c*/ 	.word	0x00001230


	//   ....[9]....
        /*0080*/ 	.word	0x00001250


	//   ....[10]....
        /*0084*/ 	.word	0x00001260


	//   ....[11]....
        /*0088*/ 	.word	0x00001280


	//----- nvinfo : EIATTR_EXIT_INSTR_OFFSETS
	.align		4
.L_1640:
        /*008c*/ 	.byte	0x04, 0x1c
        /*008e*/ 	.short	(.L_1642 - .L_1641)


	//   ....[0]....
.L_1641:
        /*0090*/ 	.word	0x00001840


	//   ....[1]....
        /*0094*/ 	.word	0x000018c0


	//----- nvinfo : EIATTR_MAX_THREADS
	.align		4
.L_1642:
        /*0098*/ 	.byte	0x04, 0x05
        /*009a*/ 	.short	(.L_1644 - .L_1643)
.L_1643:
        /*009c*/ 	.word	0x00000100
        /*00a0*/ 	.word	0x00000001
        /*00a4*/ 	.word	0x00000001


	//----- nvinfo : EIATTR_CRS_STACK_SIZE
	.align		4
.L_1644:
        /*00a8*/ 	.byte	0x04, 0x1e
        /*00aa*/ 	.short	(.L_1646 - .L_1645)
.L_1645:
        /*00ac*/ 	.word	0x00000000


	//----- nvinfo : EIATTR_CBANK_PARAM_SIZE
	.align		4
.L_1646:
        /*00b0*/ 	.byte	0x03, 0x19
        /*00b2*/ 	.short	0x00f0


	//----- nvinfo : EIATTR_PARAM_CBANK
	.align		4
        /*00b4*/ 	.byte	0x04, 0x0a
        /*00b6*/ 	.short	(.L_1648 - .L_1647)
	.align		4
.L_1647:
        /*00b8*/ 	.word	index@(.nv.constant0._ZN7cutlass13device_kernelIN5flash22FlashAttnBwdPreprocessIN4cute5tupleIJNS3_1CILi128EEENS5_ILi64EEEEEENS_6half_tEfNS_4arch4Sm90ELb1ELb0EEEEEvNT_6ParamsE)
        /*00bc*/ 	.short	0x0210
        /*00be*/ 	.short	0x00f0


	//----- nvinfo : EIATTR_SW_WAR
	.align		4
.L_1648:
        /*00c0*/ 	.byte	0x04, 0x36
        /*00c2*/ 	.short	(.L_1650 - .L_1649)
.L_1649:
        /*00c4*/ 	.word	0x00000008
.L_1650:


//--------------------- .nv.info._ZN7cutlass13device_kernelIN5flash11enable_sm90INS1_16FlashAttnBwdSm90INS1_25CollectiveMainloopBwdSm90ILi2ELi2ELi2EN4cute5tupleIJNS5_1CILi1EEES8_S8_EEENS6_IJNS7_ILi128EEESA_NS7_ILi64EEEEEENS_6half_tEfNS_4arch4Sm90ELb1ELb0ELb0ELb1ELb0ELb1ELb0ELb0ELi2ELi1ELi2ELi2ELb0EEENS1_21CollectiveEpilogueBwdISC_SD_SF_Li256ELb1ELb0ELi1EEENS1_25SingleTileBwdLPTSchedulerILb1ELi128ELb0EEEEEEEEEvNT_6ParamsE --------------------------
	.section	.nv.info._ZN7cutlass13device_kernelIN5flash11enable_sm90INS1_16FlashAttnBwdSm90INS1_25CollectiveMainloopBwdSm90ILi2ELi2ELi2EN4cute5tupleIJNS5_1CILi1EEES8_S8_EEENS6_IJNS7_ILi128EEESA_NS7_ILi64EEEEEENS_6half_tEfNS_4arch4Sm90ELb1ELb0ELb0ELb1ELb0ELb1ELb0ELb0ELi2ELi1ELi2ELi2ELb0EEENS1_21CollectiveEpilogueBwdISC_SD_SF_Li256ELb1ELb0ELi1EEENS1_25SingleTileBwdLPTSchedulerILb1ELi128ELb0EEEEEEEEEvNT_6ParamsE,"",@"SHT_CUDA_INFO"
	.sectionflags	@""
	.align	4


	//----- nvinfo : EIATTR_CUDA_API_VERSION
	.align		4
        /*0000*/ 	.byte	0x04, 0x37
        /*0002*/ 	.short	(.L_1652 - .L_1651)
.L_1651:
        /*0004*/ 	.word	0x00000082


	//----- nvinfo : EIATTR_KPARAM_INFO
	.align		4
.L_1652:
        /*0008*/ 	.byte	0x04, 0x17
        /*000a*/ 	.short	(.L_1654 - .L_1653)
.L_1653:
        /*000c*/ 	.word	0x00000000
        /*0010*/ 	.short	0x0000
        /*0012*/ 	.short	0x0070
        /*0014*/ 	.byte	0x00, 0xf0, 0x01, 0x1a


	//----- nvinfo : EIATTR_SPARSE_MMA_MASK
	.align		4
.L_1654:
        /*0018*/ 	.byte	0x03, 0x50
        /*001a*/ 	.short	0x0000


	//----- nvinfo : EIATTR_MAXREG_COUNT
	.align		4
        /*001c*/ 	.byte	0x03, 0x1b
        /*001e*/ 	.short	0x00a8


	//----- nvinfo : EIATTR_NUM_BARRIERS
	.align		4
        /*0020*/ 	.byte	0x02, 0x4c
        /*0022*/ 	.byte	0x10
	.zero		1


	//----- nvinfo : EIATTR_EXTERNS
	.align		4
        /*0024*/ 	.byte	0x04, 0x0f
        /*0026*/ 	.short	(.L_1656 - .L_1655)


	//   ....[0]....
	.align		4
.L_1655:
        /*0028*/ 	.word	index@(__assertfail)


	//----- nvinfo : EIATTR_ANNOTATIONS
	.align		4
.L_1656:
        /*002c*/ 	.byte	0x04, 0x55
        /*002e*/ 	.short	(.L_1658 - .L_1657)


	//   ....[0]....
.L_1657:
        /* <DEDUP_REMOVED lines=22> */


	//----- nvinfo : EIATTR_MERCURY_ISA_VERSION
	.align		4
.L_1658:
        /*0180*/ 	.byte	0x03, 0x5f
        /*0182*/ 	.short	0x0101


	//----- nvinfo : EIATTR_INT_WARP_WIDE_INSTR_OFFSETS
	.align		4
        /*0184*/ 	.byte	0x04, 0x31
        /*0186*/ 	.short	(.L_1660 - .L_1659)


	//   ....[0]....
.L_1659:
        /*0188*/ 	.word	0x00000190


	//   ....[1]....
        /*018c*/ 	.word	0x000001c0


	//----- nvinfo : EIATTR_COOP_GROUP_MASK_REGIDS
	.align		4
.L_1660:
        /*0190*/ 	.byte	0x04, 0x29
        /*0192*/ 	.short	(.L_1662 - .L_1661)


	//   ....[0]....
.L_1661:
        /*0194*/ 	.word	0xffffffff


	//   ....[1]....
        /*0198*/ 	.word	0xffffffff


	//   ....[2]....
        /*019c*/ 	.word	0xffffffff


	//   ....[3]....
        /*01a0*/ 	.word	0xffffffff


	//   ....[4]....
        /*01a4*/ 	.word	0xffffffff


	//   ....[5]....
        /*01a8*/ 	.word	0xffffffff


	//   ....[6]....
        /*01ac*/ 	.word	0xffffffff


	//   ....[7]....
        /*01b0*/ 	.word	0xffffffff


	//   ....[8]....
        /*01b4*/ 	.word	0xffffffff


	//   ....[9]....
        /*01b8*/ 	.word	0xffffffff


	//   ....[10]....
        /*01bc*/ 	.word	0xffffffff


	//   ....[11]....
        /*01c0*/ 	.word	0xffffffff


	//   ....[12]....
        /*01c4*/ 	.word	0xffffffff


	//   ....[13]....
        /*01c8*/ 	.word	0xffffffff


	//   ....[14]....
        /*01cc*/ 	.word	0xffffffff


	//   ....[15]....
        /*01d0*/ 	.word	0xffffffff


	//   ....[16]....
        /*01d4*/ 	.word	0xffffffff


	//   ....[17]....
        /*01d8*/ 	.word	0xffffffff


	//   ....[18]....
        /*01dc*/ 	.word	0xffffffff


	//   ....[19]....
        /*01e0*/ 	.word	0xffffffff


	//   ....[20]....
        /*01e4*/ 	.word	0xffffffff


	//   ....[21]....
        /*01e8*/ 	.word	0xffffffff


	//   ....[22]....
        /*01ec*/ 	.word	0xffffffff


	//   ....[23]....
        /*01f0*/ 	.word	0xffffffff


	//   ....[24]....
        /*01f4*/ 	.word	0xffffffff


	//   ....[25]....
        /*01f8*/ 	.word	0xffffffff


	//   ....[26]....
        /*01fc*/ 	.word	0xffffffff


	//   ....[27]....
        /*0200*/ 	.word	0xffffffff


	//   ....[28]....
        /*0204*/ 	.word	0xffffffff


	//   ....[29]....
        /*0208*/ 	.word	0xffffffff


	//   ....[30]....
        /*020c*/ 	.word	0xffffffff


	//   ....[31]....
        /*0210*/ 	.word	0xffffffff


	//   ....[32]....
        /*0214*/ 	.word	0xffffffff


	//   ....[33]....
        /*0218*/ 	.word	0xffffffff


	//   ....[34]....
        /*021c*/ 	.word	0xffffffff


	//   ....[35]....
        /*0220*/ 	.word	0xffffffff


	//   ....[36]....
        /*0224*/ 	.word	0xffffffff


	//   ....[37]....
        /*0228*/ 	.word	0xffffffff


	//   ....[38]....
        /*022c*/ 	.word	0xffffffff


	//   ....[39]....
        /*0230*/ 	.word	0xffffffff


	//   ....[40]....
        /*0234*/ 	.word	0xffffffff


	//   ....[41]....
        /*0238*/ 	.word	0xffffffff


	//   ....[42]....
        /*023c*/ 	.word	0xffffffff


	//   ....[43]....
        /*0240*/ 	.word	0xffffffff


	//   ....[44]....
        /*0244*/ 	.word	0xffffffff


	//   ....[45]....
        /*0248*/ 	.word	0xffffffff


	//   ....[46]....
        /*024c*/ 	.word	0xffffffff


	//   ....[47]....
        /*0250*/ 	.word	0xffffffff


	//   ....[48]....
        /*0254*/ 	.word	0xffffffff


	//   ....[49]....
        /*0258*/ 	.word	0xffffffff


	//   ....[50]....
        /*025c*/ 	.word	0xffffffff


	//   ....[51]....
        /*0260*/ 	.word	0xffffffff


	//   ....[52]....
        /*0264*/ 	.word	0xffffffff


	//   ....[53]....
        /*0268*/ 	.word	0xffffffff


	//   ....[54]....
        /*026c*/ 	.word	0xffffffff


	//   ....[55]....
        /*0270*/ 	.word	0xffffffff


	//   ....[56]....
        /*0274*/ 	.word	0xffffffff


	//   ....[57]....
        /*0278*/ 	.word	0xffffffff


	//   ....[58]....
        /*027c*/ 	.word	0xffffffff


	//   ....[59]....
        /*0280*/ 	.word	0xffffffff


	//   ....[60]....
        /*0284*/ 	.word	0xffffffff


	//   ....[61]....
        /*0288*/ 	.word	0xffffffff


	//   ....[62]....
        /*028c*/ 	.word	0xffffffff


	//   ....[63]....
        /*0290*/ 	.word	0xffffffff


	//   ....[64]....
        /*0294*/ 	.word	0xffffffff


	//   ....[65]....
        /*0298*/ 	.word	0xffffffff


	//   ....[66]....
        /*029c*/ 	.word	0xffffffff


	//   ....[67]....
        /*02a0*/ 	.word	0xffffffff


	//   ....[68]....
        /*02a4*/ 	.word	0xffffffff


	//   ....[69]....
        /*02a8*/ 	.word	0xffffffff


	//   ....[70]....
        /*02ac*/ 	.word	0xffffffff


	//   ....[71]....
        /*02b0*/ 	.word	0xffffffff


	//   ....[72]....
        /*02b4*/ 	.word	0xffffffff


	//   ....[73]....
        /*02b8*/ 	.word	0xffffffff


	//   ....[74]....
        /*02bc*/ 	.word	0xffffffff


	//   ....[75]....
        /*02c0*/ 	.word	0xffffffff


	//   ....[76]....
        /*02c4*/ 	.word	0xffffffff


	//   ....[77]....
        /*02c8*/ 	.word	0xffffffff


	//   ....[78]....
        /*02cc*/ 	.word	0xffffffff


	//   ....[79]....
        /*02d0*/ 	.word	0xffffffff


	//   ....[80]....
        /*02d4*/ 	.word	0xffffffff


	//   ....[81]....
        /*02d8*/ 	.word	0xffffffff


	//   ....[82]....
        /*02dc*/ 	.word	0xffffffff


	//   ....[83]....
        /*02e0*/ 	.word	0xffffffff


	//   ....[84]....
        /*02e4*/ 	.word	0xffffffff


	//   ....[85]....
        /*02e8*/ 	.word	0xffffffff


	//   ....[86]....
        /*02ec*/ 	.word	0xffffffff


	//   ....[87]....
        /*02f0*/ 	.word	0xffffffff


	//   ....[88]....
        /*02f4*/ 	.word	0xffffffff


	//   ....[89]....
        /*02f8*/ 	.word	0xffffffff


	//   ....[90]....
        /*02fc*/ 	.word	0xffffffff


	//   ....[91]....
        /*0300*/ 	.word	0xffffffff


	//   ....[92]....
        /*0304*/ 	.word	0xffffffff


	//   ....[93]....
        /*0308*/ 	.word	0xffffffff


	//   ....[94]....
        /*030c*/ 	.word	0xffffffff


	//   ....[95]....
        /*0310*/ 	.word	0xffffffff


	//   ....[96]....
        /*0314*/ 	.word	0xffffffff


	//   ....[97]....
        /*0318*/ 	.word	0xffffffff


	//   ....[98]....
        /*031c*/ 	.word	0xffffffff


	//   ....[99]....
        /*0320*/ 	.word	0xffffffff


	//   ....[100]....
        /*0324*/ 	.word	0xffffffff


	//   ....[101]....
        /*0328*/ 	.word	0xffffffff


	//   ....[102]....
        /*032c*/ 	.word	0xffffffff


	//   ....[103]....
        /*0330*/ 	.word	0xffffffff


	//   ....[104]....
        /*0334*/ 	.word	0xffffffff


	//   ....[105]....
        /*0338*/ 	.word	0xffffffff


	//   ....[106]....
        /*033c*/ 	.word	0xffffffff


	//   ....[107]....
        /*0340*/ 	.word	0xffffffff


	//   ....[108]....
        /*0344*/ 	.word	0xffffffff


	//   ....[109]....
        /*0348*/ 	.word	0xffffffff


	//   ....[110]....
        /*034c*/ 	.word	0xffffffff


	//   ....[111]....
        /*0350*/ 	.word	0xffffffff


	//   ....[112]....
        /*0354*/ 	.word	0xffffffff


	//   ....[113]....
        /*0358*/ 	.word	0xffffffff


	//   ....[114]....
        /*035c*/ 	.word	0xffffffff


	//   ....[115]....
        /*0360*/ 	.word	0xffffffff


	//   ....[116]....
        /*0364*/ 	.word	0xffffffff


	//   ....[117]....
        /*0368*/ 	.word	0xffffffff


	//   ....[118]....
        /*036c*/ 	.word	0xffffffff


	//   ....[119]....
        /*0370*/ 	.word	0xffffffff


	//   ....[120]....
        /*0374*/ 	.word	0xffffffff


	//   ....[121]....
        /*0378*/ 	.word	0xffffffff


	//   ....[122]....
        /*037c*/ 	.word	0xffffffff


	//   ....[123]....
        /*0380*/ 	.word	0xffffffff


	//   ....[124]....
        /*0384*/ 	.word	0xffffffff


	//   ....[125]....
        /*0388*/ 	.word	0xffffffff


	//   ....[126]....
        /*038c*/ 	.word	0xffffffff


	//   ....[127]....
        /*0390*/ 	.word	0xffffffff


	//   ....[128]....
        /*0394*/ 	.word	0xffffffff


	//   ....[129]....
        /*0398*/ 	.word	0xffffffff


	//   ....[130]....
        /*039c*/ 	.word	0xffffffff


	//   ....[131]....
        /*03a0*/ 	.word	0xffffffff


	//   ....[132]....
        /*03a4*/ 	.word	0xffffffff


	//   ....[133]....
        /*03a8*/ 	.word	0xffffffff


	//   ....[134]....
        /*03ac*/ 	.word	0xffffffff


	//   ....[135]....
        /*03b0*/ 	.word	0x0500000f


	//----- nvinfo : EIATTR_COOP_GROUP_INSTR_OFFSETS
	.align		4
.L_1662:
        /*03b4*/ 	.byte	0x04, 0x28
        /*03b6*/ 	.short	(.L_1664 - .L_1663)


	//   ....[0]....
.L_1663:
        /*03b8*/ 	.word	0x00000070


	//   ....[1]....
        /*03bc*/ 	.word	0x000001a0


	//   ....[2]....
        /*03c0*/ 	.word	0x000001f0


	//   ....[3]....
        /*03c4*/ 	.word	0x000003e0


	//   ....[4]....
        /*03c8*/ 	.word	0x00000630


	//   ....[5]....
        /*03cc*/ 	.word	0x00001610


	//   ....[6]....
        /*03d0*/ 	.word	0x00002640


	//   ....[7]....
        /*03d4*/ 	.word	0x00002690


	//   ....[8]....
        /*03d8*/ 	.word	0x00002730


	//   ....[9]....
        /*03dc*/ 	.word	0x000027b0


	//   ....[10]....
        /*03e0*/ 	.word	0x000027f0


	//   ....[11]....
        /*03e4*/ 	.word	0x00002830


	//   ....[12]....
        /*03e8*/ 	.word	0x00002860


	//   ....[13]....
        /*03ec*/ 	.word	0x00002890


	//   ....[14]....
        /*03f0*/ 	.word	0x000028c0


	//   ....[15]....
        /*03f4*/ 	.word	0x00002930


	//   ....[16]....
        /*03f8*/ 	.word	0x00002bb0


	//   ....[17]....
        /*03fc*/ 	.word	0x00002c60


	//   ....[18]....
        /*0400*/ 	.word	0x00002d00


	//   ....[19]....
        /*0404*/ 	.word	0x00002d60


	//   ....[20]....
        /*0408*/ 	.word	0x00002da0


	//   ....[21]....
        /*040c*/ 	.word	0x00002de0


	//   ....[22]....
        /*0410*/ 	.word	0x00002ea0


	//   ....[23]....
        /*0414*/ 	.word	0x00002ee0


	//   ....[24]....
        /*0418*/ 	.word	0x00002f40


	//   ....[25]....
        /*041c*/ 	.word	0x00002f80


	//   ....[26]....
        /*0420*/ 	.word	0x00003020


	//   ....[27]....
        /*0424*/ 	.word	0x00003060


	//   ....[28]....
        /*0428*/ 	.word	0x00003380


	//   ....[29]....
        /*042c*/ 	.word	0x000033e0


	//   ....[30]....
        /*0430*/ 	.word	0x00003410


	//   ....[31]....
        /*0434*/ 	.word	0x00003440


	//   ....[32]....
        /*0438*/ 	.word	0x000034b0


	//   ....[33]....
        /*043c*/ 	.word	0x000034d0


	//   ....[34]....
        /*0440*/ 	.word	0x00003510


	//   ....[35]....
        /*0444*/ 	.word	0x00003550


	//   ....[36]....
        /*0448*/ 	.word	0x00003560


	//   ....[37]....
        /*044c*/ 	.word	0x000035c0


	//   ....[38]....
        /*0450*/ 	.word	0x000038e0


	//   ....[39]....
        /*0454*/ 	.word	0x000038f0


	//   ....[40]....
        /*0458*/ 	.word	0x00003900


	//   ....[41]....
        /*045c*/ 	.word	0x00003910


	//   ....[42]....
        /*0460*/ 	.word	0x00003920


	//   ....[43]....
        /*0464*/ 	.word	0x00003930


	//   ....[44]....
        /*0468*/ 	.word	0x00003940


	//   ....[45]....
        /*046c*/ 	.word	0x00003970


	//   ....[46]....
        /*0470*/ 	.word	0x00003990


	//   ....[47]....
        /*0474*/ 	.word	0x000039f0


	//   ....[48]....
        /*0478*/ 	.word	0x00003a20


	//   ....[49]....
        /*047c*/ 	.word	0x00003a50


	//   ....[50]....
        /*0480*/ 	.word	0x00003a60


	//   ....[51]....
        /*0484*/ 	.word	0x00003a70


	//   ....[52]....
        /*0488*/ 	.word	0x00003aa0


	//   ....[53]....
        /*048c*/ 	.word	0x00003ad0


	//   ....[54]....
        /*0490*/ 	.word	0x00003b00


	//   ....[55]....
        /*0494*/ 	.word	0x00003b70


	//   ....[56]....
        /*0498*/ 	.word	0x00003ba0


	//   ....[57]....
        /*049c*/ 	.word	0x00003bd0


	//   ....[58]....
        /*04a0*/ 	.word	0x00003be0


	//   ....[59]....
        /*04a4*/ 	.word	0x00003bf0


	//   ....[60]....
        /*04a8*/ 	.word	0x00003c00


	//   ....[61]....
        /*04ac*/ 	.word	0x00003c10


	//   ....[62]....
        /*04b0*/ 	.word	0x00003c40


	//   ....[63]....
        /*04b4*/ 	.word	0x00003c50


	//   ....[64]....
        /*04b8*/ 	.word	0x00003c90


	//   ....[65]....
        /*04bc*/ 	.word	0x00003cc0


	//   ....[66]....
        /*04c0*/ 	.word	0x00003cf0


	//   ....[67]....
        /*04c4*/ 	.word	0x00003d00


	//   ....[68]....
        /*04c8*/ 	.word	0x00003d10


	//   ....[69]....
        /*04cc*/ 	.word	0x00003d20


	//   ....[70]....
        /*04d0*/ 	.word	0x000062d0


	//   ....[71]....
        /*04d4*/ 	.word	0x00006310


	//   ....[72]....
        /*04d8*/ 	.word	0x00006380


	//   ....[73]....
        /*04dc*/ 	.word	0x000063c0


	//   ....[74]....
        /*04e0*/ 	.word	0x00006400


	//   ....[75]....
        /*04e4*/ 	.word	0x00006440


	//   ....[76]....
        /*04e8*/ 	.word	0x00006480


	//   ....[77]....
        /*04ec*/ 	.word	0x00006550


	//   ....[78]....
        /*04f0*/ 	.word	0x000069a0


	//   ....[79]....
        /*04f4*/ 	.word	0x000069b0


	//   ....[80]....
        /*04f8*/ 	.word	0x000069c0


	//   ....[81]....
        /*04fc*/ 	.word	0x00006a50


	//   ....[82]....
        /*0500*/ 	.word	0x00006a90


	//   ....[83]....
        /*0504*/ 	.word	0x00006ae0


	//   ....[84]....
        /*0508*/ 	.word	0x00006b30


	//   ....[85]....
        /*050c*/ 	.word	0x00006b50


	//   ....[86]....
        /*0510*/ 	.word	0x00006b60


	//   ....[87]....
        /*0514*/ 	.word	0x00006be0


	//   ....[88]....
        /*0518*/ 	.word	0x00006c20


	//   ....[89]....
        /*051c*/ 	.word	0x00006c30


	//   ....[90]....
        /*0520*/ 	.word	0x00006c50


	//   ....[91]....
        /*0524*/ 	.word	0x00006c90


	//   ....[92]....
        /*0528*/ 	.word	0x00006d80


	//   ....[93]....
        /*052c*/ 	.word	0x00006dc0


	//   ....[94]....
        /*0530*/ 	.word	0x00006e00


	//   ....[95]....
        /*0534*/ 	.word	0x00006e40


	//   ....[96]....
        /*0538*/ 	.word	0x00006e80


	//   ....[97]....
        /*053c*/ 	.word	0x00006ec0


	//   ....[98]....
        /*0540*/ 	.word	0x00006f40


	//   ....[99]....
        /*0544*/ 	.word	0x00006fb0


	//   ....[100]....
        /*0548*/ 	.word	0x00006fe0


	//   ....[101]....
        /*054c*/ 	.word	0x00007050


	//   ....[102]....
        /*0550*/ 	.word	0x00007330


	//   ....[103]....
        /*0554*/ 	.word	0x00007340


	//   ....[104]....
        /*0558*/ 	.word	0x00007350


	//   ....[105]....
        /*055c*/ 	.word	0x00007360


	//   ....[106]....
        /*0560*/ 	.word	0x00007370


	//   ....[107]....
        /*0564*/ 	.word	0x00007380


	//   ....[108]....
        /*0568*/ 	.word	0x000073b0


	//   ....[109]....
        /*056c*/ 	.word	0x000073e0


	//   ....[110]....
        /*0570*/ 	.word	0x00007420


	//   ....[111]....
        /*0574*/ 	.word	0x00007440


	//   ....[112]....
        /*0578*/ 	.word	0x00007480


	//   ....[113]....
        /*057c*/ 	.word	0x000074c0


	//   ....[114]....
        /*0580*/ 	.word	0x00007500


	//   ....[115]....
        /*0584*/ 	.word	0x00007530


	//   ....[116]....
        /*0588*/ 	.word	0x00007560


	//   ....[117]....
        /*058c*/ 	.word	0x000075a0


	//   ....[118]....
        /*0590*/ 	.word	0x000075b0


	//   ....[119]....
        /*0594*/ 	.word	0x00007600


	//   ....[120]....
        /*0598*/ 	.word	0x00007640


	//   ....[121]....
        /*059c*/ 	.word	0x00007670


	//   ....[122]....
        /*05a0*/ 	.word	0x00007680


	//   ....[123]....
        /*05a4*/ 	.word	0x00007690


	//   ....[124]....
        /*05a8*/ 	.word	0x000076d0


	//   ....[125]....
        /*05ac*/ 	.word	0x00007700


	//   ....[126]....
        /*05b0*/ 	.word	0x00007710


	//   ....[127]....
        /*05b4*/ 	.word	0x00007720


	//   ....[128]....
        /*05b8*/ 	.word	0x00007730


	//   ....[129]....
        /*05bc*/ 	.word	0x00007770


	//   ....[130]....
        /*05c0*/ 	.word	0x00007780


	//   ....[131]....
        /*05c4*/ 	.word	0x00007790


	//   ....[132]....
        /*05c8*/ 	.word	0x000077a0


	//   ....[133]....
        /*05cc*/ 	.word	0x000077e0


	//   ....[134]....
        /*05d0*/ 	.word	0x0000b090


	//   ....[135]....
        /*05d4*/ 	.word	0x0000eb50


	//----- nvinfo : EIATTR_REG_RECONFIG
	.align		4
.L_1664:
        /*05d8*/ 	.byte	0x01, 0x54
	.zero		2


	//----- nvinfo : EIATTR_SYSCALL_OFFSETS
	.align		4
        /*05dc*/ 	.byte	0x04, 0x46
        /*05de*/ 	.short	(.L_1666 - .L_1665)


	//   ....[0]....
.L_1665:
        /*05e0*/ 	.word	0x00001270


	//   ....[1]....
        /*05e4*/ 	.word	0x00001360


	//   ....[2]....
        /*05e8*/ 	.word	0x000014c0


	//   ....[3]....
        /*05ec*/ 	.word	0x000015b0


	//----- nvinfo : EIATTR_MBARRIER_INSTR_OFFSETS
	.align		4
.L_1666:
        /*05f0*/ 	.byte	0x04, 0x39
        /*05f2*/ 	.short	(.L_1668 - .L_1667)


	//   ....[0]....
.L_1667:
        /*05f4*/ 	.word	0x00000290
        /*05f8*/ 	.word	0x000000ff
        /*05fc*/ 	.word	0x00030c00
        /*0600*/ 	.short	0x0100
        /*0602*/ 	.byte	0x06
	.zero		1


	//   ....[1]....
        /*0604*/ 	.word	0x00000390
        /*0608*/ 	.word	0x000000ff
        /*060c*/ 	.word	0x00030c10
        /*0610*/ 	.short	0x0100
        /*0612*/ 	.byte	0x08
	.zero		1


	//   ....[2]....
        /*0614*/ 	.word	0x000003a0
        /*0618*/ 	.word	0x000000ff
        /*061c*/ 	.word	0x00030c20
        /*0620*/ 	.short	0x0100
        /*0622*/ 	.byte	0x08
	.zero		1


	//   ....[3]....
        /*0624*/ 	.word	0x000003b0
        /*0628*/ 	.word	0x000000ff
        /*062c*/ 	.word	0x00030c18
        /*0630*/ 	.short	0x0100
        /*0632*/ 	.byte	0x08
	.zero		1


	//   ....[4]....
        /*0634*/ 	.word	0x000003c0
        /*0638*/ 	.word	0x000000ff
        /*063c*/ 	.word	0x00030c28
        /*0640*/ 	.short	0x0100
        /*0642*/ 	.byte	0x08
	.zero		1


	//   ....[5]....
        /*0644*/ 	.word	0x000004f0
        /*0648*/ 	.word	0x000000ff
        /*064c*/ 	.word	0x00030c30
        /*0650*/ 	.short	0x0100
        /*0652*/ 	.byte	0x08
	.zero		1


	//   ....[6]....
        /*0654*/ 	.word	0x00000500
        /*0658*/ 	.word	0x000000ff
        /*065c*/ 	.word	0x00030c40
        /*0660*/ 	.short	0x0100
        /*0662*/ 	.byte	0x08
	.zero		1


	//   ....[7]....
        /*0664*/ 	.word	0x00000510
        /*0668*/ 	.word	0x000000ff
        /*066c*/ 	.word	0x00030c38
        /*0670*/ 	.short	0x0100
        /*0672*/ 	.byte	0x08
	.zero		1


	//   ....[8]....
        /*0674*/ 	.word	0x00000520
        /*0678*/ 	.word	0x000000ff
        /*067c*/ 	.word	0x00030c48
        /*0680*/ 	.short	0x0100
        /*0682*/ 	.byte	0x08
	.zero		1


	//   ....[9]....
        /*0684*/ 	.word	0x00001650
        /*0688*/ 	.word	0x000000ec
        /*068c*/ 	.word	0x00030c00
        /*0690*/ 	.short	0x010a
        /*0692*/ 	.byte	0x3f
	.zero		1


	//   ....[10]....
        /*0694*/ 	.word	0x00001780
        /*0698*/ 	.word	0x000000ec
        /*069c*/ 	.word	0x00030c00
        /*06a0*/ 	.short	0x010a
        /*06a2*/ 	.byte	0x3f
	.zero		1


	//   ....[11]....
        /*06a4*/ 	.word	0x00002010
        /*06a8*/ 	.word	0x00000006
        /*06ac*/ 	.word	0x00030c10
        /*06b0*/ 	.short	0x010a
        /*06b2*/ 	.byte	0x3f
	.zero		1


	//   ....[12]....
        /*06b4*/ 	.word	0x00002080
        /*06b8*/ 	.word	0x00000006
        /*06bc*/ 	.word	0x00030c10
        /*06c0*/ 	.short	0x010a
        /*06c2*/ 	.byte	0x3f
	.zero		1


	//   ....[13]....
        /*06c4*/ 	.word	0x000024a0
        /*06c8*/ 	.word	0x00000006
        /*06cc*/ 	.word	0x00030c30
        /*06d0*/ 	.short	0x010a
        /*06d2*/ 	.byte	0x3f
	.zero		1


	//   ....[14]....
        /*06d4*/ 	.word	0x00002520
        /*06d8*/ 	.word	0x00000006
        /*06dc*/ 	.word	0x00030c30
        /*06e0*/ 	.short	0x010a
        /*06e2*/ 	.byte	0x3f
	.zero		1


	//   ....[15]....
        /*06e4*/ 	.word	0x000050c0
        /*06e8*/ 	.word	0x00000005
        /*06ec*/ 	.word	0x00000000
        /*06f0*/ 	.short	0x0101
        /*06f2*/ 	.byte	0x3f
	.zero		1


	//   ....[16]....
        /*06f4*/ 	.word	0x00005510
        /*06f8*/ 	.word	0x00000006
        /*06fc*/ 	.word	0x00000000
        /*0700*/ 	.short	0x0101
        /*0702*/ 	.byte	0x3f
	.zero		1


	//   ....[17]....
        /*0704*/ 	.word	0x00005d10
        /*0708*/ 	.word	0x00000007
        /*070c*/ 	.word	0x00030c10
        /*0710*/ 	.short	0x010a
        /*0712*/ 	.byte	0x3f
	.zero		1


	//   ....[18]....
        /*0714*/ 	.word	0x00005d90
        /*0718*/ 	.word	0x00000007
        /*071c*/ 	.word	0x00030c10
        /*0720*/ 	.short	0x010a
        /*0722*/ 	.byte	0x3f
	.zero		1


	//   ....[19]....
        /*0724*/ 	.word	0x000061a0
        /*0728*/ 	.word	0x00000007
        /*072c*/ 	.word	0x00030c30
        /*0730*/ 	.short	0x010a
        /*0732*/ 	.byte	0x3f
	.zero		1


	//   ....[20]....
        /*0734*/ 	.word	0x00006230
        /*0738*/ 	.word	0x00000007
        /*073c*/ 	.word	0x00030c30
        /*0740*/ 	.short	0x010a
        /*0742*/ 	.byte	0x3f
	.zero		1


	//   ....[21]....
        /*0744*/ 	.word	0x000089e0
        /*0748*/ 	.word	0x00000008
        /*074c*/ 	.word	0x00000000
        /*0750*/ 	.short	0x0101
        /*0752*/ 	.byte	0x3f
	.zero		1


	//   ....[22]....
        /*0754*/ 	.word	0x00008e50
        /*0758*/ 	.word	0x00000007
        /*075c*/ 	.word	0x00000000
        /*0760*/ 	.short	0x0101
        /*0762*/ 	.byte	0x3f
	.zero		1


	//   ....[23]....
        /*0764*/ 	.word	0x0000d1e0
        /*0768*/ 	.word	0x0000000f
        /*076c*/ 	.word	0x00030c20
        /*0770*/ 	.short	0x010a
        /*0772*/ 	.byte	0x3f
	.zero		1


	//   ....[24]....
        /*0774*/ 	.word	0x0000d780
        /*0778*/ 	.word	0x0000000f
        /*077c*/ 	.word	0x00030c40
        /*0780*/ 	.short	0x010a
        /*0782*/ 	.byte	0x3f
	.zero		1


	//   ....[25]....
        /*0784*/ 	.word	0x0000d9e0
        /*0788*/ 	.word	0x0000000f
        /*078c*/ 	.word	0x00030c28
        /*0790*/ 	.short	0x010a
        /*0792*/ 	.byte	0x3f
	.zero		1


	//   ....[26]....
        /*0794*/ 	.word	0x0000dc40
        /*0798*/ 	.word	0x0000000f
        /*079c*/ 	.word	0x00030c48
        /*07a0*/ 	.short	0x010a
        /*07a2*/ 	.byte	0x3f
	.zero		1


	//   ....[27]....
        /*07a4*/ 	.word	0x0000de40
        /*07a8*/ 	.word	0x0000000f
        /*07ac*/ 	.word	0x00030c20
        /*07b0*/ 	.short	0x010a
        /*07b2*/ 	.byte	0x3f
	.zero		1


	//   ....[28]....
        /*07b4*/ 	.word	0x0000e110
        /*07b8*/ 	.word	0x0000000f
        /*07bc*/ 	.word	0x00030c40
        /*07c0*/ 	.short	0x010a
        /*07c2*/ 	.byte	0x3f
	.zero		1


	//   ....[29]....
        /*07c4*/ 	.word	0x0000e340
        /*07c8*/ 	.word	0x0000000f
        /*07cc*/ 	.word	0x00030c28
        /*07d0*/ 	.short	0x010a
        /*07d2*/ 	.byte	0x3f
	.zero		1


	//   ....[30]....
        /*07d4*/ 	.word	0x0000e5e0
        /*07d8*/ 	.word	0x00000003
        /*07dc*/ 	.word	0x00030c40
        /*07e0*/ 	.short	0x010a
        /*07e2*/ 	.byte	0x3f
	.zero		1


	//   ....[31]....
        /*07e4*/ 	.word	0x0000e9d0
        /*07e8*/ 	.word	0x00000007
        /*07ec*/ 	.word	0x00000000
        /*07f0*/ 	.short	0x010a
        /*07f2*/ 	.byte	0x3f
	.zero		1


	//   ....[32]....
        /*07f4*/ 	.word	0x0000ea20
        /*07f8*/ 	.word	0x00000003
        /*07fc*/ 	.word	0x00000000
        /*0800*/ 	.short	0x010a
        /*0802*/ 	.byte	0x3f
	.zero		1


	//   ....[33]....
        /*0804*/ 	.word	0x0000ea80
        /*0808*/ 	.word	0x00000005
        /*080c*/ 	.word	0x00000000
        /*0810*/ 	.short	0x010a
        /*0812*/ 	.byte	0x3f
	.zero		1


	//   ....[34]....
        /*0814*/ 	.word	0x0000eab0
        /*0818*/ 	.word	0x00000003
        /*081c*/ 	.word	0x00000000
        /*0820*/ 	.short	0x010a
        /*0822*/ 	.byte	0x3f
	.zero		1


	//   ....[35]....
        /*0824*/ 	.word	0x0000eb80
        /*0828*/ 	.word	0x000000ec
        /*082c*/ 	.word	0x00030c00
        /*0830*/ 	.short	0x010a
        /*0832*/ 	.byte	0x3f
	.zero		1


	//   ....[36]....
        /*0834*/ 	.word	0x0000ebd0
        /*0838*/ 	.word	0x00000006
        /*083c*/ 	.word	0x00030c10
        /*0840*/ 	.short	0x010a
        /*0842*/ 	.byte	0x3f
	.zero		1


	//   ....[37]....
        /*0844*/ 	.word	0x0000ec20
        /*0848*/ 	.word	0x00000006
        /*084c*/ 	.word	0x00030c30
        /*0850*/ 	.short	0x010a
        /*0852*/ 	.byte	0x3f
	.zero		1


	//   ....[38]....
        /*0854*/ 	.word	0x0000ec70
        /*0858*/ 	.word	0x00000007
        /*085c*/ 	.word	0x00030c10
        /*0860*/ 	.short	0x010a
        /*0862*/ 	.byte	0x3f
	.zero		1


	//   ....[39]....
        /*0864*/ 	.word	0x0000ecc0
        /*0868*/ 	.word	0x00000007
        /*086c*/ 	.word	0x00030c30
        /*0870*/ 	.short	0x010a
        /*0872*/ 	.byte	0x3f
	.zero		1


	//   ....[40]....
        /*0874*/ 	.word	0x0000ed10
        /*0878*/ 	.word	0x0000000f
        /*087c*/ 	.word	0x00030c20
        /*0880*/ 	.short	0x010a
        /*0882*/ 	.byte	0x3f
	.zero		1


	//   ....[41]....
        /*0884*/ 	.word	0x0000ed60
        /*0888*/ 	.word	0x0000000f
        /*088c*/ 	.word	0x00030c40
        /*0890*/ 	.short	0x010a
        /*0892*/ 	.byte	0x3f
	.zero		1


	//   ....[42]....
        /*0894*/ 	.word	0x0000edb0
        /*0898*/ 	.word	0x0000000f
        /*089c*/ 	.word	0x00030c28
        /*08a0*/ 	.short	0x010a
        /*08a2*/ 	.byte	0x3f
	.zero		1


	//   ....[43]....
        /*08a4*/ 	.word	0x0000ee00
        /*08a8*/ 	.word	0x0000000f
        /*08ac*/ 	.word	0x00030c48
        /*08b0*/ 	.short	0x010a
        /*08b2*/ 	.byte	0x3f
	.zero		1


	//   ....[44]....
        /*08b4*/ 	.word	0x0000ee60
        /*08b8*/ 	.word	0x0000000f
        /*08bc*/ 	.word	0x00030c20
        /*08c0*/ 	.short	0x010a
        /*08c2*/ 	.byte	0x3f
	.zero		1


	//   ....[45]....
        /*08c4*/ 	.word	0x0000eeb0
        /*08c8*/ 	.word	0x0000000f
        /*08cc*/ 	.word	0x00030c40
        /*08d0*/ 	.short	0x010a
        /*08d2*/ 	.byte	0x3f
	.zero		1


	//   ....[46]....
        /*08d4*/ 	.word	0x0000ef00
        /*08d8*/ 	.word	0x0000000f
        /*08dc*/ 	.word	0x00030c28
        /*08e0*/ 	.short	0x010a
        /*08e2*/ 	.byte	0x3f
	.zero		1


	//   ....[47]....
        /*08e4*/ 	.word	0x0000ef50
        /*08e8*/ 	.word	0x00000003
        /*08ec*/ 	.word	0x00030c40
        /*08f0*/ 	.short	0x010a
        /*08f2*/ 	.byte	0x3f
	.zero		1


	//   ....[48]....
        /*08f4*/ 	.word	0x0000f020
        /*08f8*/ 	.word	0x00000007
        /*08fc*/ 	.word	0x00000000
        /*0900*/ 	.short	0x010a
        /*0902*/ 	.byte	0x3f
	.zero		1


	//   ....[49]....
        /*0904*/ 	.word	0x0000f070
        /*0908*/ 	.word	0x00000003
        /*090c*/ 	.word	0x00000000
        /*0910*/ 	.short	0x010a
        /*0912*/ 	.byte	0x3f
	.zero		1


	//   ....[50]....
        /*0914*/ 	.word	0x0000f0c0
        /*0918*/ 	.word	0x00000005
        /*091c*/ 	.word	0x00000000
        /*0920*/ 	.short	0x010a
        /*0922*/ 	.byte	0x3f
	.zero		1


	//----- nvinfo : EIATTR_NUM_MBARRIERS
	.align		4
.L_1668:
        /*0924*/ 	.byte	0x03, 0x38
        /*0926*/ 	.short	0x0009


	//----- nvinfo : EIATTR_EXIT_INSTR_OFFSETS
	.align		4
        /*0928*/ 	.byte	0x04, 0x1c
        /*092a*/ 	.short	(.L_1670 - .L_1669)


	//   ....[0]....
.L_1669:
        /*092c*/ 	.word	0x0000eb00


	//----- nvinfo : EIATTR_MAX_THREADS
	.align		4
.L_1670:
        /*0930*/ 	.byte	0x04, 0x05
        /*0932*/ 	.short	(.L_1672 - .L_1671)
.L_1671:
        /*0934*/ 	.word	0x00000180
        /*0938*/ 	.word	0x00000001
        /*093c*/ 	.word	0x00000001


	//----- nvinfo : EIATTR_CRS_STACK_SIZE
	.align		4
.L_1672:
        /*0940*/ 	.byte	0x04, 0x1e
        /*0942*/ 	.short	(.L_1674 - .L_1673)
.L_1673:
        /*0944*/ 	.word	0x00000000


	//----- nvinfo : EIATTR_CBANK_PARAM_SIZE
	.align		4
.L_1674:
        /*0948*/ 	.byte	0x03, 0x19
        /*094a*/ 	.short	0x06f0


	//----- nvinfo : EIATTR_PARAM_CBANK
	.align		4
        /*094c*/ 	.byte	0x04, 0x0a
        /*094e*/ 	.short	(.L_1676 - .L_1675)
	.align		4
.L_1675:
        /*0950*/ 	.word	index@(.nv.constant0._ZN7cutlass13device_kernelIN5flash11enable_sm90INS1_16FlashAttnBwdSm90INS1_25CollectiveMainloopBwdSm90ILi2ELi2ELi2EN4cute5tupleIJNS5_1CILi1EEES8_S8_EEENS6_IJNS7_ILi128EEESA_NS7_ILi64EEEEEENS_6half_tEfNS_4arch4Sm90ELb1ELb0ELb0ELb1ELb0ELb1ELb0ELb0ELi2ELi1ELi2ELi2ELb0EEENS1_21CollectiveEpilogueBwdISC_SD_SF_Li256ELb1ELb0ELi1EEENS1_25SingleTileBwdLPTSchedulerILb1ELi128ELb0EEEEEEEEEvNT_6ParamsE)
        /*0954*/ 	.short	0x0210
        /*0956*/ 	.short	0x06f0


	//----- nvinfo : EIATTR_SW_WAR
	.align		4
.L_1676:
        /*0958*/ 	.byte	0x04, 0x36
        /*095a*/ 	.short	(.L_1678 - .L_1677)
.L_1677:
        /*095c*/ 	.word	0x00000008
.L_1678:


//--------------------- .nv.info._ZN7cutlass13device_kernelIN5flash11enable_sm90INS1_16FlashAttnBwdSm90INS1_25CollectiveMainloopBwdSm90ILi2ELi2ELi2EN4cute5tupleIJNS5_1CILi1EEES8_S8_EEENS6_IJNS7_ILi128EEESA_NS7_ILi64EEEEEENS_6half_tEfNS_4arch4Sm90ELb1ELb0ELb0ELb1ELb1ELb1ELb0ELb0ELi2ELi1ELi2ELi2ELb0EEENS1_21CollectiveEpilogueBwdISC_SD_SF_Li256ELb1ELb0ELi1EEENS1_25SingleTileBwdLPTSchedulerILb1ELi128ELb1EEEEEEEEEvNT_6ParamsE --------------------------
	.section	.nv.info._ZN7cutlass13device_kernelIN5flash11enable_sm90INS1_16FlashAttnBwdSm90INS1_25CollectiveMainloopBwdSm90ILi2ELi2ELi2EN4cute5tupleIJNS5_1CILi1EEES8_S8_EEENS6_IJNS7_ILi128EEESA_NS7_ILi64EEEEEENS_6half_tEfNS_4arch4Sm90ELb1ELb0ELb0ELb1ELb1ELb1ELb0ELb0ELi2ELi1ELi2ELi2ELb0EEENS1_21CollectiveEpilogueBwdISC_SD_SF_Li256ELb1ELb0ELi1EEENS1_25SingleTileBwdLPTSchedulerILb1ELi128ELb1EEEEEEEEEvNT_6ParamsE,"",@"SHT_CUDA_INFO"
	.sectionflags	@""
	.align	4


	//----- nvinfo : EIATTR_CUDA_API_VERSION
	.align		4
        /*0000*/ 	.byte	0x04, 0x37
        /*0002*/ 	.short	(.L_1680 - .L_1679)
.L_1679:
        /*0004*/ 	.word	0x00000082


	//----- nvinfo : EIATTR_KPARAM_INFO
	.align		4
.L_1680:
        /*0008*/ 	.byte	0x04, 0x17
        /*000a*/ 	.short	(.L_1682 - .L_1681)
.L_1681:
        /*000c*/ 	.word	0x00000000
        /*0010*/ 	.short	0x0000
        /*0012*/ 	.short	0x0070
        /*0014*/ 	.byte	0x00, 0xf0, 0x01, 0x1a


	//----- nvinfo : EIATTR_SPARSE_MMA_MASK
	.align		4
.L_1682:
        /*0018*/ 	.byte	0x03, 0x50
        /*001a*/ 	.short	0x0000


	//----- nvinfo : EIATTR_MAXREG_COUNT
	.align		4
        /*001c*/ 	.byte	0x03, 0x1b
        /*001e*/ 	.short	0x00a8


	//----- nvinfo : EIATTR_NUM_BARRIERS
	.align		4
        /*0020*/ 	.byte	0x02, 0x4c
        /*0022*/ 	.byte	0x10
	.zero		1


	//----- nvinfo : EIATTR_EXTERNS
	.align		4
        /*0024*/ 	.byte	0x04, 0x0f
        /*0026*/ 	.short	(.L_1684 - .L_1683)


	//   ....[0]....
	.align		4
.L_1683:
        /*0028*/ 	.word	index@(__assertfail)


	//----- nvinfo : EIATTR_ANNOTATIONS
	.align		4
.L_1684:
        /*002c*/ 	.byte	0x04, 0x55
        /*002e*/ 	.short	(.L_1686 - .L_1685)


	//   ....[0]....
.L_1685:
        /* <DEDUP_REMOVED lines=22> */


	//----- nvinfo : EIATTR_MERCURY_ISA_VERSION
	.align		4
.L_1686:
        /*0180*/ 	.byte	0x03, 0x5f
        /*0182*/ 	.short	0x0101


	//----- nvinfo : EIATTR_INT_WARP_WIDE_INSTR_OFFSETS
	.align		4
        /*0184*/ 	.byte	0x04, 0x31
        /*0186*/ 	.short	(.L_1688 - .L_1687)


	//   ....[0]....
.L_1687:
        /*0188*/ 	.word	0x00000190


	//   ....[1]....
        /*018c*/ 	.word	0x000001c0


	//   ....[2]....
        /*0190*/ 	.word	0x0000c260


	//   ....[3]....
        /*0194*/ 	.word	0x0000c910


	//   ....[4]....
        /*0198*/ 	.word	0x0000ce40


	//----- nvinfo : EIATTR_COOP_GROUP_MASK_REGIDS
	.align		4
.L_1688:
        /*019c*/ 	.byte	0x04, 0x29
        /*019e*/ 	.short	(.L_1690 - .L_1689)


	//   ....[0]....
.L_1689:
        /*01a0*/ 	.word	0xffffffff


	//   ....[1]....
        /*01a4*/ 	.word	0xffffffff


	//   ....[2]....
        /*01a8*/ 	.word	0xffffffff


	//   ....[3]....
        /*01ac*/ 	.word	0xffffffff


	//   ....[4]....
        /*01b0*/ 	.word	0xffffffff


	//   ....[5]....
        /*01b4*/ 	.word	0xffffffff


	//   ....[6]....
        /*01b8*/ 	.word	0xffffffff


	//   ....[7]....
        /*01bc*/ 	.word	0xffffffff


	//   ....[8]....
        /*01c0*/ 	.word	0xffffffff


	//   ....[9]....
        /*01c4*/ 	.word	0xffffffff


	//   ....[10]....
        /*01c8*/ 	.word	0xffffffff


	//   ....[11]....
        /*01cc*/ 	.word	0xffffffff


	//   ....[12]....
        /*01d0*/ 	.word	0xffffffff


	//   ....[13]....
        /*01d4*/ 	.word	0xffffffff


	//   ....[14]....
        /*01d8*/ 	.word	0xffffffff


	//   ....[15]....
        /*01dc*/ 	.word	0xffffffff


	//   ....[16]....
        /*01e0*/ 	.word	0xffffffff


	//   ....[17]....
        /*01e4*/ 	.word	0xffffffff


	//   ....[18]....
        /*01e8*/ 	.word	0xffffffff


	//   ....[19]....
        /*01ec*/ 	.word	0xffffffff


	//   ....[20]....
        /*01f0*/ 	.word	0xffffffff


	//   ....[21]....
        /*01f4*/ 	.word	0xffffffff


	//   ....[22]....
        /*01f8*/ 	.word	0xffffffff


	//   ....[23]....
        /*01fc*/ 	.word	0xffffffff


	//   ....[24]....
        /*0200*/ 	.word	0xffffffff


	//   ....[25]....
        /*0204*/ 	.word	0xffffffff


	//   ....[26]....
        /*0208*/ 	.word	0xffffffff


	//   ....[27]....
        /*020c*/ 	.word	0xffffffff


	//   ....[28]....
        /*0210*/ 	.word	0xffffffff


	//   ....[29]....
        /*0214*/ 	.word	0xffffffff


	//   ....[30]....
        /*0218*/ 	.word	0xffffffff


	//   ....[31]....
        /*021c*/ 	.word	0xffffffff


	//   ....[32]....
        /*0220*/ 	.word	0xffffffff


	//   ....[33]....
        /*0224*/ 	.word	0xffffffff


	//   ....[34]....
        /*0228*/ 	.word	0xffffffff


	//   ....[35]....
        /*022c*/ 	.word	0xffffffff


	//   ....[36]....
        /*0230*/ 	.word	0xffffffff


	//   ....[37]....
        /*0234*/ 	.word	0xffffffff


	//   ....[38]....
        /*0238*/ 	.word	0xffffffff


	//   ....[39]....
        /*023c*/ 	.word	0xffffffff


	//   ....[40]....
        /*0240*/ 	.word	0xffffffff


	//   ....[41]....
        /*0244*/ 	.word	0xffffffff


	//   ....[42]....
        /*0248*/ 	.word	0xffffffff


	//   ....[43]....
        /*024c*/ 	.word	0xffffffff


	//   ....[44]....
        /*0250*/ 	.word	0xffffffff


	//   ....[45]....
        /*0254*/ 	.word	0xffffffff


	//   ....[46]....
        /*0258*/ 	.word	0xffffffff


	//   ....[47]....
        /*025c*/ 	.word	0xffffffff


	//   ....[48]....
        /*0260*/ 	.word	0xffffffff


	//   ....[49]....
        /*0264*/ 	.word	0xffffffff


	//   ....[50]....
        /*0268*/ 	.word	0xffffffff


	//   ....[51]....
        /*026c*/ 	.word	0xffffffff


	//   ....[52]....
        /*0270*/ 	.word	0xffffffff


	//   ....[53]....
        /*0274*/ 	.word	0xffffffff


	//   ....[54]....
        /*0278*/ 	.word	0xffffffff


	//   ....[55]....
        /*027c*/ 	.word	0xffffffff


	//   ....[56]....
        /*0280*/ 	.word	0xffffffff


	//   ....[57]....
        /*0284*/ 	.word	0xffffffff


	//   ....[58]....
        /*0288*/ 	.word	0xffffffff


	//   ....[59]....
        /*028c*/ 	.word	0xffffffff


	//   ....[60]....
        /*0290*/ 	.word	0xffffffff


	//   ....[61]....
        /*0294*/ 	.word	0xffffffff


	//   ....[62]....
        /*0298*/ 	.word	0xffffffff


	//   ....[63]....
        /*029c*/ 	.word	0xffffffff


	//   ....[64]....
        /*02a0*/ 	.word	0xffffffff


	//   ....[65]....
        /*02a4*/ 	.word	0xffffffff


	//   ....[66]....
        /*02a8*/ 	.word	0xffffffff


	//   ....[67]....
        /*02ac*/ 	.word	0xffffffff


	//   ....[68]....
        /*02b0*/ 	.word	0xffffffff


	//   ....[69]....
        /*02b4*/ 	.word	0xffffffff


	//   ....[70]....
        /*02b8*/ 	.word	0xffffffff


	//   ....[71]....
        /*02bc*/ 	.word	0xffffffff


	//   ....[72]....
        /*02c0*/ 	.word	0xffffffff


	//   ....[73]....
        /*02c4*/ 	.word	0xffffffff


	//   ....[74]....
        /*02c8*/ 	.word	0xffffffff


	//   ....[75]....
        /*02cc*/ 	.word	0xffffffff


	//   ....[76]....
        /*02d0*/ 	.word	0xffffffff


	//   ....[77]....
        /*02d4*/ 	.word	0xffffffff


	//   ....[78]....
        /*02d8*/ 	.word	0xffffffff


	//   ....[79]....
        /*02dc*/ 	.word	0xffffffff


	//   ....[80]....
        /*02e0*/ 	.word	0xffffffff


	//   ....[81]....
        /*02e4*/ 	.word	0xffffffff


	//   ....[82]....
        /*02e8*/ 	.word	0xffffffff


	//   ....[83]....
        /*02ec*/ 	.word	0xffffffff


	//   ....[84]....
        /*02f0*/ 	.word	0xffffffff


	//   ....[85]....
        /*02f4*/ 	.word	0xffffffff


	//   ....[86]....
        /*02f8*/ 	.word	0xffffffff


	//   ....[87]....
        /*02fc*/ 	.word	0xffffffff


	//   ....[88]....
        /*0300*/ 	.word	0xffffffff


	//   ....[89]....
        /*0304*/ 	.word	0xffffffff


	//   ....[90]....
        /*0308*/ 	.word	0xffffffff


	//   ....[91]....
        /*030c*/ 	.word	0xffffffff


	//   ....[92]....
        /*0310*/ 	.word	0xffffffff


	//   ....[93]....
        /*0314*/ 	.word	0xffffffff


	//   ....[94]....
        /*0318*/ 	.word	0xffffffff


	//   ....[95]....
        /*031c*/ 	.word	0xffffffff


	//   ....[96]....
        /*0320*/ 	.word	0xffffffff


	//   ....[97]....
        /*0324*/ 	.word	0xffffffff


	//   ....[98]....
        /*0328*/ 	.word	0xffffffff


	//   ....[99]....
        /*032c*/ 	.word	0xffffffff


	//   ....[100]....
        /*0330*/ 	.word	0xffffffff


	//   ....[101]....
        /*0334*/ 	.word	0xffffffff


	//   ....[102]....
        /*0338*/ 	.word	0xffffffff


	//   ....[103]....
        /*033c*/ 	.word	0xffffffff


	//   ....[104]....
        /*0340*/ 	.word	0xffffffff


	//   ....[105]....
        /*0344*/ 	.word	0xffffffff


	//   ....[106]....
        /*0348*/ 	.word	0xffffffff


	//   ....[107]....
        /*034c*/ 	.word	0xffffffff


	//   ....[108]....
        /*0350*/ 	.word	0xffffffff


	//   ....[109]....
        /*0354*/ 	.word	0xffffffff


	//   ....[110]....
        /*0358*/ 	.word	0xffffffff


	//   ....[111]....
        /*035c*/ 	.word	0xffffffff


	//   ....[112]....
        /*0360*/ 	.word	0xffffffff


	//   ....[113]....
        /*0364*/ 	.word	0xffffffff


	//   ....[114]....
        /*0368*/ 	.word	0xffffffff


	//   ....[115]....
        /*036c*/ 	.word	0xffffffff


	//   ....[116]....
        /*0370*/ 	.word	0xffffffff


	//   ....[117]....
        /*0374*/ 	.word	0xffffffff


	//   ....[118]....
        /*0378*/ 	.word	0xffffffff


	//   ....[119]....
        /*037c*/ 	.word	0xffffffff


	//   ....[120]....
        /*0380*/ 	.word	0xffffffff


	//   ....[121]....
        /*0384*/ 	.word	0xffffffff


	//   ....[122]....
        /*0388*/ 	.word	0xffffffff


	//   ....[123]....
        /*038c*/ 	.word	0xffffffff


	//   ....[124]....
        /*0390*/ 	.word	0xffffffff


	//   ....[125]....
        /*0394*/ 	.word	0xffffffff


	//   ....[126]....
        /*0398*/ 	.word	0xffffffff


	//   ....[127]....
        /*039c*/ 	.word	0xffffffff


	//   ....[128]....
        /*03a0*/ 	.word	0xffffffff


	//   ....[129]....
        /*03a4*/ 	.word	0xffffffff


	//   ....[130]....
        /*03a8*/ 	.word	0xffffffff


	//   ....[131]....
        /*03ac*/ 	.word	0xffffffff


	//   ....[132]....
        /*03b0*/ 	.word	0xffffffff


	//   ....[133]....
        /*03b4*/ 	.word	0xffffffff


	//   ....[134]....
        /*03b8*/ 	.word	0xffffffff


	//   ....[135]....
        /*03bc*/ 	.word	0xffffffff


	//   ....[136]....
        /*03c0*/ 	.word	0xffffffff


	//   ....[137]....
        /*03c4*/ 	.word	0xffffffff


	//   ....[138]....
        /*03c8*/ 	.word	0xffffffff


	//   ....[139]....
        /*03cc*/ 	.word	0xffffffff


	//   ....[140]....
        /*03d0*/ 	.word	0xffffffff


	//   ....[141]....
        /*03d4*/ 	.word	0x0500000f


	//   ....[142]....
        /*03d8*/ 	.word	0x0500000f


	//   ....[143]....
        /*03dc*/ 	.word	0x0500000f


	//   ....[144]....
        /*03e0*/ 	.word	0x0500000f


	//----- nvinfo : EIATTR_COOP_GROUP_INSTR_OFFSETS
	.align		4
.L_1690:
        /*03e4*/ 	.byte	0x04, 0x28
        /*03e6*/ 	.short	(.L_1692 - .L_1691)


	//   ....[0]....
.L_1691:
        /*03e8*/ 	.word	0x00000070


	//   ....[1]....
        /*03ec*/ 	.word	0x000001a0


	//   ....[2]....
        /*03f0*/ 	.word	0x000001f0


	//   ....[3]....
        /*03f4*/ 	.word	0x000003e0


	//   ....[4]....
        /*03f8*/ 	.word	0x00000630


	//   ....[5]....
        /*03fc*/ 	.word	0x00001630


	//   ....[6]....
        /*0400*/ 	.word	0x00002660


	//   ....[7]....
        /*0404*/ 	.word	0x000026b0


	//   ....[8]....
        /*0408*/ 	.word	0x00002750


	//   ....[9]....
        /*040c*/ 	.word	0x000027d0


	//   ....[10]....
        /*0410*/ 	.word	0x00002810


	//   ....[11]....
        /*0414*/ 	.word	0x00002850


	//   ....[12]....
        /*0418*/ 	.word	0x00002880


	//   ....[13]....
        /*041c*/ 	.word	0x000028b0


	//   ....[14]....
        /*0420*/ 	.word	0x000028e0


	//   ....[15]....
        /*0424*/ 	.word	0x00002950


	//   ....[16]....
        /*0428*/ 	.word	0x00002bd0


	//   ....[17]....
        /*042c*/ 	.word	0x00002c80


	//   ....[18]....
        /*0430*/ 	.word	0x00002d20


	//   ....[19]....
        /*0434*/ 	.word	0x00002d80


	//   ....[20]....
        /*0438*/ 	.word	0x00002dc0


	//   ....[21]....
        /*043c*/ 	.word	0x00002e00


	//   ....[22]....
        /*0440*/ 	.word	0x00002ec0


	//   ....[23]....
        /*0444*/ 	.word	0x00002f00


	//   ....[24]....
        /*0448*/ 	.word	0x00002f60


	//   ....[25]....
        /*044c*/ 	.word	0x00002fa0


	//   ....[26]....
        /*0450*/ 	.word	0x00003040


	//   ....[27]....
        /*0454*/ 	.word	0x00003080


	//   ....[28]....
        /*0458*/ 	.word	0x000033a0


	//   ....[29]....
        /*045c*/ 	.word	0x00003400


	//   ....[30]....
        /*0460*/ 	.word	0x00003430


	//   ....[31]....
        /*0464*/ 	.word	0x00003460


	//   ....[32]....
        /*0468*/ 	.word	0x000034d0


	//   ....[33]....
        /*046c*/ 	.word	0x000034f0


	//   ....[34]....
        /*0470*/ 	.word	0x00003530


	//   ....[35]....
        /*0474*/ 	.word	0x00003570


	//   ....[36]....
        /*0478*/ 	.word	0x00003580


	//   ....[37]....
        /*047c*/ 	.word	0x000035e0


	//   ....[38]....
        /*0480*/ 	.word	0x00003900


	//   ....[39]....
        /*0484*/ 	.word	0x00003910


	//   ....[40]....
        /*0488*/ 	.word	0x00003920


	//   ....[41]....
        /*048c*/ 	.word	0x00003930


	//   ....[42]....
        /*0490*/ 	.word	0x00003940


	//   ....[43]....
        /*0494*/ 	.word	0x00003950


	//   ....[44]....
        /*0498*/ 	.word	0x00003960


	//   ....[45]....
        /*049c*/ 	.word	0x00003990


	//   ....[46]....
        /*04a0*/ 	.word	0x000039b0


	//   ....[47]....
        /*04a4*/ 	.word	0x00003a10


	//   ....[48]....
        /*04a8*/ 	.word	0x00003a40


	//   ....[49]....
        /*04ac*/ 	.word	0x00003a70


	//   ....[50]....
        /*04b0*/ 	.word	0x00003a80


	//   ....[51]....
        /*04b4*/ 	.word	0x00003a90


	//   ....[52]....
        /*04b8*/ 	.word	0x00003ac0


	//   ....[53]....
        /*04bc*/ 	.word	0x00003af0


	//   ....[54]....
        /*04c0*/ 	.word	0x00003b20


	//   ....[55]....
        /*04c4*/ 	.word	0x00003b90


	//   ....[56]....
        /*04c8*/ 	.word	0x00003bc0


	//   ....[57]....
        /*04cc*/ 	.word	0x00003bf0


	//   ....[58]....
        /*04d0*/ 	.word	0x00003c00


	//   ....[59]....
        /*04d4*/ 	.word	0x00003c10


	//   ....[60]....
        /*04d8*/ 	.word	0x00003c20


	//   ....[61]....
        /*04dc*/ 	.word	0x00003c30


	//   ....[62]....
        /*04e0*/ 	.word	0x00003c60


	//   ....[63]....
        /*04e4*/ 	.word	0x00003c70


	//   ....[64]....
        /*04e8*/ 	.word	0x00003cb0


	//   ....[65]....
        /*04ec*/ 	.word	0x00003ce0


	//   ....[66]....
        /*04f0*/ 	.word	0x00003d10


	//   ....[67]....
        /*04f4*/ 	.word	0x00003d20


	//   ....[68]....
        /*04f8*/ 	.word	0x00003d30


	//   ....[69]....
        /*04fc*/ 	.word	0x00003d40


	//   ....[70]....
        /*0500*/ 	.word	0x000062f0


	//   ....[71]....
        /*0504*/ 	.word	0x00006330


	//   ....[72]....
        /*0508*/ 	.word	0x000063a0


	//   ....[73]....
        /*050c*/ 	.word	0x000063e0


	//   ....[74]....
        /*0510*/ 	.word	0x00006420


	//   ....[75]....
        /*0514*/ 	.word	0x00006460


	//   ....[76]....
        /*0518*/ 	.word	0x000064a0


	//   ....[77]....
        /*051c*/ 	.word	0x00006570


	//   ....[78]....
        /*0520*/ 	.word	0x000069c0


	//   ....[79]....
        /*0524*/ 	.word	0x000069d0


	//   ....[80]....
        /*0528*/ 	.word	0x000069e0


	//   ....[81]....
        /*052c*/ 	.word	0x00006a70


	//   ....[82]....
        /*0530*/ 	.word	0x00006ab0


	//   ....[83]....
        /*0534*/ 	.word	0x00006b00


	//   ....[84]....
        /*0538*/ 	.word	0x00006b50


	//   ....[85]....
        /*053c*/ 	.word	0x00006b70


	//   ....[86]....
        /*0540*/ 	.word	0x00006b80


	//   ....[87]....
        /*0544*/ 	.word	0x00006c00


	//   ....[88]....
        /*0548*/ 	.word	0x00006c40


	//   ....[89]....
        /*054c*/ 	.word	0x00006c50


	//   ....[90]....
        /*0550*/ 	.word	0x00006c70


	//   ....[91]....
        /*0554*/ 	.word	0x00006cb0


	//   ....[92]....
        /*0558*/ 	.word	0x00006da0


	//   ....[93]....
        /*055c*/ 	.word	0x00006de0


	//   ....[94]....
        /*0560*/ 	.word	0x00006e20


	//   ....[95]....
        /*0564*/ 	.word	0x00006e60


	//   ....[96]....
        /*0568*/ 	.word	0x00006ea0


	//   ....[97]....
        /*056c*/ 	.word	0x00006ee0


	//   ....[98]....
        /*0570*/ 	.word	0x00006f60


	//   ....[99]....
        /*0574*/ 	.word	0x00006fd0


	//   ....[100]....
        /*0578*/ 	.word	0x00007000


	//   ....[101]....
        /*057c*/ 	.word	0x00007070


	//   ....[102]....
        /*0580*/ 	.word	0x00007350


	//   ....[103]....
        /*0584*/ 	.word	0x00007360


	//   ....[104]....
        /*0588*/ 	.word	0x00007370


	//   ....[105]....
        /*058c*/ 	.word	0x00007380


	//   ....[106]....
        /*0590*/ 	.word	0x00007390


	//   ....[107]....
        /*0594*/ 	.word	0x000073a0


	//   ....[108]....
        /*0598*/ 	.word	0x000073d0


	//   ....[109]....
        /*059c*/ 	.word	0x00007400


	//   ....[110]....
        /*05a0*/ 	.word	0x00007440


	//   ....[111]....
        /*05a4*/ 	.word	0x00007460


	//   ....[112]....
        /*05a8*/ 	.word	0x000074a0


	//   ....[113]....
        /*05ac*/ 	.word	0x000074e0


	//   ....[114]....
        /*05b0*/ 	.word	0x00007520


	//   ....[115]....
        /*05b4*/ 	.word	0x00007550


	//   ....[116]....
        /*05b8*/ 	.word	0x00007580


	//   ....[117]....
        /*05bc*/ 	.word	0x000075c0


	//   ....[118]....
        /*05c0*/ 	.word	0x000075d0


	//   ....[119]....
        /*05c4*/ 	.word	0x00007620


	//   ....[120]....
        /*05c8*/ 	.word	0x00007660


	//   ....[121]....
        /*05cc*/ 	.word	0x00007690


	//   ....[122]....
        /*05d0*/ 	.word	0x000076a0


	//   ....[123]....
        /*05d4*/ 	.word	0x000076b0


	//   ....[124]....
        /*05d8*/ 	.word	0x000076f0


	//   ....[125]....
        /*05dc*/ 	.word	0x00007720


	//   ....[126]....
        /*05e0*/ 	.word	0x00007730


	//   ....[127]....
        /*05e4*/ 	.word	0x00007740


	//   ....[128]....
        /*05e8*/ 	.word	0x00007750


	//   ....[129]....
        /*05ec*/ 	.word	0x00007790


	//   ....[130]....
        /*05f0*/ 	.word	0x000077a0


	//   ....[131]....
        /*05f4*/ 	.word	0x000077b0


	//   ....[132]....
        /*05f8*/ 	.word	0x000077c0


	//   ....[133]....
        /*05fc*/ 	.word	0x00007800


	//   ....[134]....
        /*0600*/ 	.word	0x0000b0b0


	//   ....[135]....
        /*0604*/ 	.word	0x0000be60


	//   ....[136]....
        /*0608*/ 	.word	0x0000c190


	//   ....[137]....
        /*060c*/ 	.word	0x0000c590


	//   ....[138]....
        /*0610*/ 	.word	0x0000c840


	//   ....[139]....
        /*0614*/ 	.word	0x0000cb00


	//   ....[140]....
        /*0618*/ 	.word	0x0000cd70


	//   ....[141]....
        /*061c*/ 	.word	0x0000f470


	//   ....[142]....
        /*0620*/ 	.word	0x0000f660


	//   ....[143]....
        /*0624*/ 	.word	0x0000f6d0


	//   ....[144]....
        /*0628*/ 	.word	0x0000f740


	//----- nvinfo : EIATTR_REG_RECONFIG
	.align		4
.L_1692:
        /*062c*/ 	.byte	0x01, 0x54
	.zero		2


	//----- nvinfo : EIATTR_SYSCALL_OFFSETS
	.align		4
        /*0630*/ 	.byte	0x04, 0x46
        /*0632*/ 	.short	(.L_1694 - .L_1693)


	//   ....[0]....
.L_1693:
        /*0634*/ 	.word	0x00001290


	//   ....[1]....
        /*0638*/ 	.word	0x00001380


	//   ....[2]....
        /*063c*/ 	.word	0x000014e0


	//   ....[3]....
        /*0640*/ 	.word	0x000015d0


	//----- nvinfo : EIATTR_MBARRIER_INSTR_OFFSETS
	.align		4
.L_1694:
        /*0644*/ 	.byte	0x04, 0x39
        /*0646*/ 	.short	(.L_1696 - .L_1695)


	//   ....[0]....
.L_1695:
        /*0648*/ 	.word	0x00000290
        /*064c*/ 	.word	0x000000ff
        /*0650*/ 	.word	0x00030c00
        /*0654*/ 	.short	0x0100
        /*0656*/ 	.byte	0x06
	.zero		1


	//   ....[1]....
        /*0658*/ 	.word	0x00000390
        /*065c*/ 	.word	0x000000ff
        /*0660*/ 	.word	0x00030c10
        /*0664*/ 	.short	0x0100
        /*0666*/ 	.byte	0x08
	.zero		1


	//   ....[2]....
        /*0668*/ 	.word	0x000003a0
        /*066c*/ 	.word	0x000000ff
        /*0670*/ 	.word	0x00030c20
        /*0674*/ 	.short	0x0100
        /*0676*/ 	.byte	0x08
	.zero		1


	//   ....[3]....
        /*0678*/ 	.word	0x000003b0
        /*067c*/ 	.word	0x000000ff
        /*0680*/ 	.word	0x00030c18
        /*0684*/ 	.short	0x0100
        /*0686*/ 	.byte	0x08
	.zero		1


	//   ....[4]....
        /*0688*/ 	.word	0x000003c0
        /*068c*/ 	.word	0x000000ff
        /*0690*/ 	.word	0x00030c28
        /*0694*/ 	.short	0x0100
        /*0696*/ 	.byte	0x08
	.zero		1


	//   ....[5]....
        /*0698*/ 	.word	0x000004f0
        /*069c*/ 	.word	0x000000ff
        /*06a0*/ 	.word	0x00030c30
        /*06a4*/ 	.short	0x0100
        /*06a6*/ 	.byte	0x08
	.zero		1


	//   ....[6]....
        /*06a8*/ 	.word	0x00000500
        /*06ac*/ 	.word	0x000000ff
        /*06b0*/ 	.word	0x00030c40
        /*06b4*/ 	.short	0x0100
        /*06b6*/ 	.byte	0x08
	.zero		1


	//   ....[7]....
        /*06b8*/ 	.word	0x00000510
        /*06bc*/ 	.word	0x000000ff
        /*06c0*/ 	.word	0x00030c38
        /*06c4*/ 	.short	0x0100
        /*06c6*/ 	.byte	0x08
	.zero		1


	//   ....[8]....
        /*06c8*/ 	.word	0x00000520
        /*06cc*/ 	.word	0x000000ff
        /*06d0*/ 	.word	0x00030c48
        /*06d4*/ 	.short	0x0100
        /*06d6*/ 	.byte	0x08
	.zero		1


	//   ....[9]....
        /*06d8*/ 	.word	0x00001670
        /*06dc*/ 	.word	0x000000ec
        /*06e0*/ 	.word	0x00030c00
        /*06e4*/ 	.short	0x010a
        /*06e6*/ 	.byte	0x3f
	.zero		1


	//   ....[10]....
        /*06e8*/ 	.word	0x000017a0
        /*06ec*/ 	.word	0x000000ec
        /*06f0*/ 	.word	0x00030c00
        /*06f4*/ 	.short	0x010a
        /*06f6*/ 	.byte	0x3f
	.zero		1


	//   ....[11]....
        /*06f8*/ 	.word	0x00002030
        /*06fc*/ 	.word	0x00000006
        /*0700*/ 	.word	0x00030c10
        /*0704*/ 	.short	0x010a
        /*0706*/ 	.byte	0x3f
	.zero		1


	//   ....[12]....
        /*0708*/ 	.word	0x000020a0
        /*070c*/ 	.word	0x00000006
        /*0710*/ 	.word	0x00030c10
        /*0714*/ 	.short	0x010a
        /*0716*/ 	.byte	0x3f
	.zero		1


	//   ....[13]....
        /*0718*/ 	.word	0x000024c0
        /*071c*/ 	.word	0x00000006
        /*0720*/ 	.word	0x00030c30
        /*0724*/ 	.short	0x010a
        /*0726*/ 	.byte	0x3f
	.zero		1


	//   ....[14]....
        /*0728*/ 	.word	0x00002540
        /*072c*/ 	.word	0x00000006
        /*0730*/ 	.word	0x00030c30
        /*0734*/ 	.short	0x010a
        /*0736*/ 	.byte	0x3f
	.zero		1


	//   ....[15]....
        /*0738*/ 	.word	0x000050e0
        /*073c*/ 	.word	0x00000005
        /*0740*/ 	.word	0x00000000
        /*0744*/ 	.short	0x0101
        /*0746*/ 	.byte	0x3f
	.zero		1


	//   ....[16]....
        /*0748*/ 	.word	0x00005530
        /*074c*/ 	.word	0x00000006
        /*0750*/ 	.word	0x00000000
        /*0754*/ 	.short	0x0101
        /*0756*/ 	.byte	0x3f
	.zero		1


	//   ....[17]....
        /*0758*/ 	.word	0x00005d30
        /*075c*/ 	.word	0x00000007
        /*0760*/ 	.word	0x00030c10
        /*0764*/ 	.short	0x010a
        /*0766*/ 	.byte	0x3f
	.zero		1


	//   ....[18]....
        /*0768*/ 	.word	0x00005db0
        /*076c*/ 	.word	0x00000007
        /*0770*/ 	.word	0x00030c10
        /*0774*/ 	.short	0x010a
        /*0776*/ 	.byte	0x3f
	.zero		1


	//   ....[19]....
        /*0778*/ 	.word	0x000061c0
        /*077c*/ 	.word	0x00000007
        /*0780*/ 	.word	0x00030c30
        /*0784*/ 	.short	0x010a
        /*0786*/ 	.byte	0x3f
	.zero		1


	//   ....[20]....
        /*0788*/ 	.word	0x00006250
        /*078c*/ 	.word	0x00000007
        /*0790*/ 	.word	0x00030c30
        /*0794*/ 	.short	0x010a
        /*0796*/ 	.byte	0x3f
	.zero		1


	//   ....[21]....
        /*0798*/ 	.word	0x00008a00
        /*079c*/ 	.word	0x00000008
        /*07a0*/ 	.word	0x00000000
        /*07a4*/ 	.short	0x0101
        /*07a6*/ 	.byte	0x3f
	.zero		1


	//   ....[22]....
        /*07a8*/ 	.word	0x00008e70
        /*07ac*/ 	.word	0x00000007
        /*07b0*/ 	.word	0x00000000
        /*07b4*/ 	.short	0x0101
        /*07b6*/ 	.byte	0x3f
	.zero		1


	//   ....[23]....
        /*07b8*/ 	.word	0x0000db00
        /*07bc*/ 	.word	0x0000000f
        /*07c0*/ 	.word	0x00030c20
        /*07c4*/ 	.short	0x010a
        /*07c6*/ 	.byte	0x3f
	.zero		1


	//   ....[24]....
        /*07c8*/ 	.word	0x0000e0a0
        /*07cc*/ 	.word	0x0000000f
        /*07d0*/ 	.word	0x00030c40
        /*07d4*/ 	.short	0x010a
        /*07d6*/ 	.byte	0x3f
	.zero		1


	//   ....[25]....
        /*07d8*/ 	.word	0x0000e300
        /*07dc*/ 	.word	0x0000000f
        /*07e0*/ 	.word	0x00030c28
        /*07e4*/ 	.short	0x010a
        /*07e6*/ 	.byte	0x3f
	.zero		1


	//   ....[26]....
        /*07e8*/ 	.word	0x0000e560
        /*07ec*/ 	.word	0x0000000f
        /*07f0*/ 	.word	0x00030c48
        /*07f4*/ 	.short	0x010a
        /*07f6*/ 	.byte	0x3f
	.zero		1


	//   ....[27]....
        /*07f8*/ 	.word	0x0000e760
        /*07fc*/ 	.word	0x0000000f
        /*0800*/ 	.word	0x00030c20
        /*0804*/ 	.short	0x010a
        /*0806*/ 	.byte	0x3f
	.zero		1


	//   ....[28]....
        /*0808*/ 	.word	0x0000ea30
        /*080c*/ 	.word	0x0000000f
        /*0810*/ 	.word	0x00030c40
        /*0814*/ 	.short	0x010a
        /*0816*/ 	.byte	0x3f
	.zero		1


	//   ....[29]....
        /*0818*/ 	.word	0x0000ec60
        /*081c*/ 	.word	0x0000000f
        /*0820*/ 	.word	0x00030c28
        /*0824*/ 	.short	0x010a
        /*0826*/ 	.byte	0x3f
	.zero		1


	//   ....[30]....
        /*0828*/ 	.word	0x0000ef00
        /*082c*/ 	.word	0x00000003
        /*0830*/ 	.word	0x00030c40
        /*0834*/ 	.short	0x010a
        /*0836*/ 	.byte	0x3f
	.zero		1


	//   ....[31]....
        /*0838*/ 	.word	0x0000f2f0
        /*083c*/ 	.word	0x00000007
        /*0840*/ 	.word	0x00000000
        /*0844*/ 	.short	0x010a
        /*0846*/ 	.byte	0x3f
	.zero		1


	//   ....[32]....
        /*0848*/ 	.word	0x0000f340
        /*084c*/ 	.word	0x00000003
        /*0850*/ 	.word	0x00000000
        /*0854*/ 	.short	0x010a
        /*0856*/ 	.byte	0x3f
	.zero		1


	//   ....[33]....
        /*0858*/ 	.word	0x0000f3a0
        /*085c*/ 	.word	0x00000005
        /*0860*/ 	.word	0x00000000
        /*0864*/ 	.short	0x010a
        /*0866*/ 	.byte	0x3f
	.zero		1


	//   ....[34]....
        /*0868*/ 	.word	0x0000f3d0
        /*086c*/ 	.word	0x00000003
        /*0870*/ 	.word	0x00000000
        /*0874*/ 	.short	0x010a
        /*0876*/ 	.byte	0x3f
	.zero		1


	//   ....[35]....
        /*0878*/ 	.word	0x0000f4a0
        /*087c*/ 	.word	0x000000ec
        /*0880*/ 	.word	0x00030c00
        /*0884*/ 	.short	0x010a
        /*0886*/ 	.byte	0x3f
	.zero		1


	//   ....[36]....
        /*0888*/ 	.word	0x0000f4f0
        /*088c*/ 	.word	0x00000006
        /*0890*/ 	.word	0x00030c10
        /*0894*/ 	.short	0x010a
        /*0896*/ 	.byte	0x3f
	.zero		1


	//   ....[37]....
        /*0898*/ 	.word	0x0000f540
        /*089c*/ 	.word	0x00000006
        /*08a0*/ 	.word	0x00030c30
        /*08a4*/ 	.short	0x010a
        /*08a6*/ 	.byte	0x3f
	.zero		1


	//   ....[38]....
        /*08a8*/ 	.word	0x0000f590
        /*08ac*/ 	.word	0x00000007
        /*08b0*/ 	.word	0x00030c10
        /*08b4*/ 	.short	0x010a
        /*08b6*/ 	.byte	0x3f
	.zero		1


	//   ....[39]....
        /*08b8*/ 	.word	0x0000f5e0
        /*08bc*/ 	.word	0x00000007
        /*08c0*/ 	.word	0x00030c30
        /*08c4*/ 	.short	0x010a
        /*08c6*/ 	.byte	0x3f
	.zero		1


	//   ....[40]....
        /*08c8*/ 	.word	0x0000f780
        /*08cc*/ 	.word	0x0000000f
        /*08d0*/ 	.word	0x00030c20
        /*08d4*/ 	.short	0x010a
        /*08d6*/ 	.byte	0x3f
	.zero		1


	//   ....[41]....
        /*08d8*/ 	.word	0x0000f7d0
        /*08dc*/ 	.word	0x0000000f
        /*08e0*/ 	.word	0x00030c40
        /*08e4*/ 	.short	0x010a
        /*08e6*/ 	.byte	0x3f
	.zero		1


	//   ....[42]....
        /*08e8*/ 	.word	0x0000f820
        /*08ec*/ 	.word	0x0000000f
        /*08f0*/ 	.word	0x00030c28
        /*08f4*/ 	.short	0x010a
        /*08f6*/ 	.byte	0x3f
	.zero		1


	//   ....[43]....
        /*08f8*/ 	.word	0x0000f870
        /*08fc*/ 	.word	0x0000000f
        /*0900*/ 	.word	0x00030c48
        /*0904*/ 	.short	0x010a
        /*0906*/ 	.byte	0x3f
	.zero		1


	//   ....[44]....
        /*0908*/ 	.word	0x0000f8d0
        /*090c*/ 	.word	0x0000000f
        /*0910*/ 	.word	0x00030c20
        /*0914*/ 	.short	0x010a
        /*0916*/ 	.byte	0x3f
	.zero		1


	//   ....[45]....
        /*0918*/ 	.word	0x0000f920
        /*091c*/ 	.word	0x0000000f
        /*0920*/ 	.word	0x00030c40
        /*0924*/ 	.short	0x010a
        /*0926*/ 	.byte	0x3f
	.zero		1


	//   ....[46]....
        /*0928*/ 	.word	0x0000f970
        /*092c*/ 	.word	0x0000000f
        /*0930*/ 	.word	0x00030c28
        /*0934*/ 	.short	0x010a
        /*0936*/ 	.byte	0x3f
	.zero		1


	//   ....[47]....
        /*0938*/ 	.word	0x0000f9c0
        /*093c*/ 	.word	0x00000003
        /*0940*/ 	.word	0x00030c40
        /*0944*/ 	.short	0x010a
        /*0946*/ 	.byte	0x3f
	.zero		1


	//   ....[48]....
        /*0948*/ 	.word	0x0000fa90
        /*094c*/ 	.word	0x00000007
        /*0950*/ 	.word	0x00000000
        /*0954*/ 	.short	0x010a
        /*0956*/ 	.byte	0x3f
	.zero		1


	//   ....[49]....
        /*0958*/ 	.word	0x0000fae0
        /*095c*/ 	.word	0x00000003
        /*0960*/ 	.word	0x00000000
        /*0964*/ 	.short	0x010a
        /*0966*/ 	.byte	0x3f
	.zero		1


	//   ....[50]....
        /*0968*/ 	.word	0x0000fb30
        /*096c*/ 	.word	0x00000005
        /*0970*/ 	.word	0x00000000
        /*0974*/ 	.short	0x010a
        /*0976*/ 	.byte	0x3f
	.zero		1


	//----- nvinfo : EIATTR_NUM_MBARRIERS
	.align		4
.L_1696:
        /*0978*/ 	.byte	0x03, 0x38
        /*097a*/ 	.short	0x0009


	//----- nvinfo : EIATTR_EXIT_INSTR_OFFSETS
	.align		4
        /*097c*/ 	.byte	0x04, 0x1c
        /*097e*/ 	.short	(.L_1698 - .L_1697)


	//   ....[0]....
.L_1697:
        /*0980*/ 	.word	0x0000f420


	//----- nvinfo : EIATTR_MAX_THREADS
	.align		4
.L_1698:
        /*0984*/ 	.byte	0x04, 0x05
        /*0986*/ 	.short	(.L_1700 - .L_1699)
.L_1699:
        /*0988*/ 	.word	0x00000180
        /*098c*/ 	.word	0x00000001
        /*0990*/ 	.word	0x00000001


	//----- nvinfo : EIATTR_CRS_STACK_SIZE
	.align		4
.L_1700:
        /*0994*/ 	.byte	0x04, 0x1e
        /*0996*/ 	.short	(.L_1702 - .L_1701)
.L_1701:
        /*0998*/ 	.word	0x00000000


	//----- nvinfo : EIATTR_CBANK_PARAM_SIZE
	.align		4
.L_1702:
        /*099c*/ 	.byte	0x03, 0x19
        /*099e*/ 	.short	0x06f0


	//----- nvinfo : EIATTR_PARAM_CBANK
	.align		4
        /*09a0*/ 	.byte	0x04, 0x0a
        /*09a2*/ 	.short	(.L_1704 - .L_1703)
	.align		4
.L_1703:
        /*09a4*/ 	.word	index@(.nv.constant0._ZN7cutlass13device_kernelIN5flash11enable_sm90INS1_16FlashAttnBwdSm90INS1_25CollectiveMainloopBwdSm90ILi2ELi2ELi2EN4cute5tupleIJNS5_1CILi1EEES8_S8_EEENS6_IJNS7_ILi128EEESA_NS7_ILi64EEEEEENS_6half_tEfNS_4arch4Sm90ELb1ELb0ELb0ELb1ELb1ELb1ELb0ELb0ELi2ELi1ELi2ELi2ELb0EEENS1_21CollectiveEpilogueBwdISC_SD_SF_Li256ELb1ELb0ELi1EEENS1_25SingleTileBwdLPTSchedulerILb1ELi128ELb1EEEEEEEEEvNT_6ParamsE)
        /*09a8*/ 	.short	0x0210
        /*09aa*/ 	.short	0x06f0


	//----- nvinfo : EIATTR_SW_WAR
	.align		4
.L_1704:
        /*09ac*/ 	.byte	0x04, 0x36
        /*09ae*/ 	.short	(.L_1706 - .L_1705)
.L_1705:
        /*09b0*/ 	.word	0x00000008
.L_1706:


//--------------------- .nv.info._ZN7cutlass13device_kernelIN5flash11enable_sm90INS1_16FlashAttnBwdSm90INS1_25CollectiveMainloopBwdSm90ILi2ELi2ELi2EN4cute5tupleIJNS5_1CILi1EEES8_S8_EEENS6_IJNS7_ILi128EEESA_NS7_ILi64EEEEEENS_6half_tEfNS_4arch4Sm90ELb1ELb0ELb0ELb1ELb0ELb1ELb0ELb0ELi2ELi1ELi2ELi2ELb0EEENS1_24CollectiveEpilogueBwdGQAISC_fSF_Li256ELb1ELb0EEENS1_25SingleTileBwdLPTSchedulerILb1ELi128ELb0EEEEEEEEEvNT_6ParamsE --------------------------
	.section	.nv.info._ZN7cutlass13device_kernelIN5flash11enable_sm90INS1_16FlashAttnBwdSm90INS1_25CollectiveMainloopBwdSm90ILi2ELi2ELi2EN4cute5tupleIJNS5_1CILi1EEES8_S8_EEENS6_IJNS7_ILi128EEESA_NS7_ILi64EEEEEENS_6half_tEfNS_4arch4Sm90ELb1ELb0ELb0ELb1ELb0ELb1ELb0ELb0ELi2ELi1ELi2ELi2ELb0EEENS1_24CollectiveEpilogueBwdGQAISC_fSF_Li256ELb1ELb0EEENS1_25SingleTileBwdLPTSchedulerILb1ELi128ELb0EEEEEEEEEvNT_6ParamsE,"",@"SHT_CUDA_INFO"
	.sectionflags	@""
	.align	4


	//----- nvinfo : EIATTR_CUDA_API_VERSION
	.align		4
        /*0000*/ 	.byte	0x04, 0x37
        /*0002*/ 	.short	(.L_1708 - .L_1707)
.L_1707:
        /*0004*/ 	.word	0x00000082


	//----- nvinfo : EIATTR_KPARAM_INFO
	.align		4
.L_1708:
        /*0008*/ 	.byte	0x04, 0x17
        /*000a*/ 	.short	(.L_1710 - .L_1709)
.L_1709:
        /*000c*/ 	.word	0x00000000
        /*0010*/ 	.short	0x0000
        /*0012*/ 	.short	0x0070
        /*0014*/ 	.byte	0x00, 0xf0, 0x01, 0x1c


	//----- nvinfo : EIATTR_SPARSE_MMA_MASK
	.align		4
.L_1710:
        /*0018*/ 	.byte	0x03, 0x50
        /*001a*/ 	.short	0x0000


	//----- nvinfo : EIATTR_MAXREG_COUNT
	.align		4
        /*001c*/ 	.byte	0x03, 0x1b
        /*001e*/ 	.short	0x00a8


	//----- nvinfo : EIATTR_NUM_BARRIERS
	.align		4
        /*0020*/ 	.byte	0x02, 0x4c
        /*0022*/ 	.byte	0x10
	.zero		1


	//----- nvinfo : EIATTR_EXTERNS
	.align		4
        /*0024*/ 	.byte	0x04, 0x0f
        /*0026*/ 	.short	(.L_1712 - .L_1711)


	//   ....[0]....
	.align		4
.L_1711:
        /*0028*/ 	.word	index@(__assertfail)


	//----- nvinfo : EIATTR_ANNOTATIONS
	.align		4
.L_1712:
        /*002c*/ 	.byte	0x04, 0x55
        /*002e*/ 	.short	(.L_1714 - .L_1713)


	//   ....[0]....
.L_1713:
        /* <DEDUP_REMOVED lines=24> */


	//----- nvinfo : EIATTR_MERCURY_ISA_VERSION
	.align		4
.L_1714:
        /*0198*/ 	.byte	0x03, 0x5f
        /*019a*/ 	.short	0x0101


	//----- nvinfo : EIATTR_INT_WARP_WIDE_INSTR_OFFSETS
	.align		4
        /*019c*/ 	.byte	0x04, 0x31
        /*019e*/ 	.short	(.L_1716 - .L_1715)


	//   ....[0]....
.L_1715:
        /*01a0*/ 	.word	0x00000190


	//   ....[1]....
        /*01a4*/ 	.word	0x000001c0


	//----- nvinfo : EIATTR_COOP_GROUP_MASK_REGIDS
	.align		4
.L_1716:
        /*01a8*/ 	.byte	0x04, 0x29
        /*01aa*/ 	.short	(.L_1718 - .L_1717)


	//   ....[0]....
.L_1717:
        /*01ac*/ 	.word	0xffffffff


	//   ....[1]....
        /*01b0*/ 	.word	0xffffffff


	//   ....[2]....
        /*01b4*/ 	.word	0xffffffff


	//   ....[3]....
        /*01b8*/ 	.word	0xffffffff


	//   ....[4]....
        /*01bc*/ 	.word	0xffffffff


	//   ....[5]....
        /*01c0*/ 	.word	0xffffffff


	//   ....[6]....
        /*01c4*/ 	.word	0xffffffff


	//   ....[7]....
        /*01c8*/ 	.word	0xffffffff


	//   ....[8]....
        /*01cc*/ 	.word	0xffffffff


	//   ....[9]....
        /*01d0*/ 	.word	0xffffffff


	//   ....[10]....
        /*01d4*/ 	.word	0xffffffff


	//   ....[11]....
        /*01d8*/ 	.word	0xffffffff


	//   ....[12]....
        /*01dc*/ 	.word	0xffffffff


	//   ....[13]....
        /*01e0*/ 	.word	0xffffffff


	//   ....[14]....
        /*01e4*/ 	.word	0xffffffff


	//   ....[15]....
        /*01e8*/ 	.word	0xffffffff


	//   ....[16]....
        /*01ec*/ 	.word	0xffffffff


	//   ....[17]....
        /*01f0*/ 	.word	0xffffffff


	//   ....[18]....
        /*01f4*/ 	.word	0xffffffff


	//   ....[19]....
        /*01f8*/ 	.word	0xffffffff


	//   ....[20]....
        /*01fc*/ 	.word	0xffffffff


	//   ....[21]....
        /*0200*/ 	.word	0xffffffff


	//   ....[22]....
        /*0204*/ 	.word	0xffffffff


	//   ....[23]....
        /*0208*/ 	.word	0xffffffff


	//   ....[24]....
        /*020c*/ 	.word	0xffffffff


	//   ....[25]....
        /*0210*/ 	.word	0xffffffff


	//   ....[26]....
        /*0214*/ 	.word	0xffffffff


	//   ....[27]....
        /*0218*/ 	.word	0xffffffff


	//   ....[28]....
        /*021c*/ 	.word	0xffffffff


	//   ....[29]....
        /*0220*/ 	.word	0xffffffff


	//   ....[30]....
        /*0224*/ 	.word	0xffffffff


	//   ....[31]....
        /*0228*/ 	.word	0xffffffff


	//   ....[32]....
        /*022c*/ 	.word	0xffffffff


	//   ....[33]....
        /*0230*/ 	.word	0xffffffff


	//   ....[34]....
        /*0234*/ 	.word	0xffffffff


	//   ....[35]....
        /*0238*/ 	.word	0xffffffff


	//   ....[36]....
        /*023c*/ 	.word	0xffffffff


	//   ....[37]....
        /*0240*/ 	.word	0xffffffff


	//   ....[38]....
        /*0244*/ 	.word	0xffffffff


	//   ....[39]....
        /*0248*/ 	.word	0xffffffff


	//   ....[40]....
        /*024c*/ 	.word	0xffffffff


	//   ....[41]....
        /*0250*/ 	.word	0xffffffff


	//   ....[42]....
        /*0254*/ 	.word	0xffffffff


	//   ....[43]....
        /*0258*/ 	.word	0xffffffff


	//   ....[44]....
        /*025c*/ 	.word	0xffffffff


	//   ....[45]....
        /*0260*/ 	.word	0xffffffff


	//   ....[46]....
        /*0264*/ 	.word	0xffffffff


	//   ....[47]....
        /*0268*/ 	.word	0xffffffff


	//   ....[48]....
        /*026c*/ 	.word	0xffffffff


	//   ....[49]....
        /*0270*/ 	.word	0xffffffff


	//   ....[50]....
        /*0274*/ 	.word	0xffffffff


	//   ....[51]....
        /*0278*/ 	.word	0xffffffff


	//   ....[52]....
        /*027c*/ 	.word	0xffffffff


	//   ....[53]....
        /*0280*/ 	.word	0xffffffff


	//   ....[54]....
        /*0284*/ 	.word	0xffffffff


	//   ....[55]....
        /*0288*/ 	.word	0xffffffff


	//   ....[56]....
        /*028c*/ 	.word	0xffffffff


	//   ....[57]....
        /*0290*/ 	.word	0xffffffff


	//   ....[58]....
        /*0294*/ 	.word	0xffffffff


	//   ....[59]....
        /*0298*/ 	.word	0xffffffff


	//   ....[60]....
        /*029c*/ 	.word	0xffffffff


	//   ....[61]....
        /*02a0*/ 	.word	0xffffffff


	//   ....[62]....
        /*02a4*/ 	.word	0xffffffff


	//   ....[63]....
        /*02a8*/ 	.word	0xffffffff


	//   ....[64]....
        /*02ac*/ 	.word	0xffffffff


	//   ....[65]....
        /*02b0*/ 	.word	0xffffffff


	//   ....[66]....
        /*02b4*/ 	.word	0xffffffff


	//   ....[67]....
        /*02b8*/ 	.word	0xffffffff


	//   ....[68]....
        /*02bc*/ 	.word	0xffffffff


	//   ....[69]....
        /*02c0*/ 	.word	0xffffffff


	//   ....[70]....
        /*02c4*/ 	.word	0xffffffff


	//   ....[71]....
        /*02c8*/ 	.word	0xffffffff


	//   ....[72]....
        /*02cc*/ 	.word	0xffffffff


	//   ....[73]....
        /*02d0*/ 	.word	0xffffffff


	//   ....[74]....
        /*02d4*/ 	.word	0xffffffff


	//   ....[75]....
        /*02d8*/ 	.word	0xffffffff


	//   ....[76]....
        /*02dc*/ 	.word	0xffffffff


	//   ....[77]....
        /*02e0*/ 	.word	0xffffffff


	//   ....[78]....
        /*02e4*/ 	.word	0xffffffff


	//   ....[79]....
        /*02e8*/ 	.word	0xffffffff


	//   ....[80]....
        /*02ec*/ 	.word	0xffffffff


	//   ....[81]....
        /*02f0*/ 	.word	0xffffffff


	//   ....[82]....
        /*02f4*/ 	.word	0xffffffff


	//   ....[83]....
        /*02f8*/ 	.word	0xffffffff


	//   ....[84]....
        /*02fc*/ 	.word	0xffffffff


	//   ....[85]....
        /*0300*/ 	.word	0xffffffff


	//   ....[86]....
        /*0304*/ 	.word	0xffffffff


	//   ....[87]....
        /*0308*/ 	.word	0xffffffff


	//   ....[88]....
        /*030c*/ 	.word	0xffffffff


	//   ....[89]....
        /*0310*/ 	.word	0xffffffff


	//   ....[90]....
        /*0314*/ 	.word	0xffffffff


	//   ....[91]....
        /*0318*/ 	.word	0xffffffff


	//   ....[92]....
        /*031c*/ 	.word	0xffffffff


	//   ....[93]....
        /*0320*/ 	.word	0xffffffff


	//   ....[94]....
        /*0324*/ 	.word	0xffffffff


	//   ....[95]....
        /*0328*/ 	.word	0xffffffff


	//   ....[96]....
        /*032c*/ 	.word	0xffffffff


	//   ....[97]....
        /*0330*/ 	.word	0xffffffff


	//   ....[98]....
        /*0334*/ 	.word	0xffffffff


	//   ....[99]....
        /*0338*/ 	.word	0xffffffff


	//   ....[100]....
        /*033c*/ 	.word	0xffffffff


	//   ....[101]....
        /*0340*/ 	.word	0xffffffff


	//   ....[102]....
        /*0344*/ 	.word	0xffffffff


	//   ....[103]....
        /*0348*/ 	.word	0xffffffff


	//   ....[104]....
        /*034c*/ 	.word	0xffffffff


	//   ....[105]....
        /*0350*/ 	.word	0xffffffff


	//   ....[106]....
        /*0354*/ 	.word	0xffffffff


	//   ....[107]....
        /*0358*/ 	.word	0xffffffff


	//   ....[108]....
        /*035c*/ 	.word	0xffffffff


	//   ....[109]....
        /*0360*/ 	.word	0xffffffff


	//   ....[110]....
        /*0364*/ 	.word	0xffffffff


	//   ....[111]....
        /*0368*/ 	.word	0xffffffff


	//   ....[112]....
        /*036c*/ 	.word	0xffffffff


	//   ....[113]....
        /*0370*/ 	.word	0xffffffff


	//   ....[114]....
        /*0374*/ 	.word	0xffffffff


	//   ....[115]....
        /*0378*/ 	.word	0xffffffff


	//   ....[116]....
        /*037c*/ 	.word	0xffffffff


	//   ....[117]....
        /*0380*/ 	.word	0xffffffff


	//   ....[118]....
        /*0384*/ 	.word	0xffffffff


	//   ....[119]....
        /*0388*/ 	.word	0xffffffff


	//   ....[120]....
        /*038c*/ 	.word	0xffffffff


	//   ....[121]....
        /*0390*/ 	.word	0xffffffff


	//   ....[122]....
        /*0394*/ 	.word	0xffffffff


	//   ....[123]....
        /*0398*/ 	.word	0xffffffff


	//   ....[124]....
        /*039c*/ 	.word	0xffffffff


	//   ....[125]....
        /*03a0*/ 	.word	0xffffffff


	//   ....[126]....
        /*03a4*/ 	.word	0xffffffff


	//   ....[127]....
        /*03a8*/ 	.word	0xffffffff


	//   ....[128]....
        /*03ac*/ 	.word	0xffffffff


	//   ....[129]....
        /*03b0*/ 	.word	0xffffffff


	//   ....[130]....
        /*03b4*/ 	.word	0xffffffff


	//   ....[131]....
        /*03b8*/ 	.word	0xffffffff


	//   ....[132]....
        /*03bc*/ 	.word	0xffffffff


	//   ....[133]....
        /*03c0*/ 	.word	0xffffffff


	//   ....[134]....
        /*03c4*/ 	.word	0xffffffff


	//   ....[135]....
        /*03c8*/ 	.word	0x0500000f


	//----- nvinfo : EIATTR_COOP_GROUP_INSTR_OFFSETS
	.align		4
.L_1718:
        /*03cc*/ 	.byte	0x04, 0x28
        /*03ce*/ 	.short	(.L_1720 - .L_1719)


	//   ....[0]....
.L_1719:
        /*03d0*/ 	.word	0x00000070


	//   ....[1]....
        /*03d4*/ 	.word	0x000001a0


	//   ....[2]....
        /*03d8*/ 	.word	0x000001f0


	//   ....[3]....
        /*03dc*/ 	.word	0x000003e0


	//   ....[4]....
        /*03e0*/ 	.word	0x00000630


	//   ....[5]....
        /*03e4*/ 	.word	0x00001620


	//   ....[6]....
        /*03e8*/ 	.word	0x00002840


	//   ....[7]....
        /*03ec*/ 	.word	0x00002890


	//   ....[8]....
        /*03f0*/ 	.word	0x00002920


	//   ....[9]....
        /*03f4*/ 	.word	0x000029c0


	//   ....[10]....
        /*03f8*/ 	.word	0x00002a00


	//   ....[11]....
        /*03fc*/ 	.word	0x00002a40


	//   ....[12]....
        /*0400*/ 	.word	0x00002a70


	//   ....[13]....
        /*0404*/ 	.word	0x00002ab0


	//   ....[14]....
        /*0408*/ 	.word	0x00002af0


	//   ....[15]....
        /*040c*/ 	.word	0x00002b30


	//   ....[16]....
        /*0410*/ 	.word	0x00002b60


	//   ....[17]....
        /*0414*/ 	.word	0x00002dd0


	//   ....[18]....
        /*0418*/ 	.word	0x00002e70


	//   ....[19]....
        /*041c*/ 	.word	0x00002eb0


	//   ....[20]....
        /*0420*/ 	.word	0x00002f40


	//   ....[21]....
        /*0424*/ 	.word	0x00002fa0


	//   ....[22]....
        /*0428*/ 	.word	0x00002ff0


	//   ....[23]....
        /*042c*/ 	.word	0x00003030


	//   ....[24]....
        /*0430*/ 	.word	0x000030b0


	//   ....[25]....
        /*0434*/ 	.word	0x000030f0


	//   ....[26]....
        /*0438*/ 	.word	0x00003580


	//   ....[27]....
        /*043c*/ 	.word	0x000035b0


	//   ....[28]....
        /*0440*/ 	.word	0x00003610


	//   ....[29]....
        /*0444*/ 	.word	0x00003650


	//   ....[30]....
        /*0448*/ 	.word	0x00003690


	//   ....[31]....
        /*044c*/ 	.word	0x000036b0


	//   ....[32]....
        /*0450*/ 	.word	0x000036e0


	//   ....[33]....
        /*0454*/ 	.word	0x00003730


	//   ....[34]....
        /*0458*/ 	.word	0x00003750


	//   ....[35]....
        /*045c*/ 	.word	0x00003770


	//   ....[36]....
        /*0460*/ 	.word	0x00003790


	//   ....[37]....
        /*0464*/ 	.word	0x000037d0


	//   ....[38]....
        /*0468*/ 	.word	0x00003ac0


	//   ....[39]....
        /*046c*/ 	.word	0x00003ad0


	//   ....[40]....
        /*0470*/ 	.word	0x00003ae0


	//   ....[41]....
        /*0474*/ 	.word	0x00003af0


	//   ....[42]....
        /*0478*/ 	.word	0x00003b00


	//   ....[43]....
        /*047c*/ 	.word	0x00003b10


	//   ....[44]....
        /*0480*/ 	.word	0x00003b20


	//   ....[45]....
        /*0484*/ 	.word	0x00003b50


	//   ....[46]....
        /*0488*/ 	.word	0x00003b70


	//   ....[47]....
        /*048c*/ 	.word	0x00003bd0


	//   ....[48]....
        /*0490*/ 	.word	0x00003c00


	//   ....[49]....
        /*0494*/ 	.word	0x00003c30


	//   ....[50]....
        /*0498*/ 	.word	0x00003c40


	//   ....[51]....
        /*049c*/ 	.word	0x00003c50


	//   ....[52]....
        /*04a0*/ 	.word	0x00003c80


	//   ....[53]....
        /*04a4*/ 	.word	0x00003cb0


	//   ....[54]....
        /*04a8*/ 	.word	0x00003ce0


	//   ....[55]....
        /*04ac*/ 	.word	0x00003d50


	//   ....[56]....
        /*04b0*/ 	.word	0x00003d80


	//   ....[57]....
        /*04b4*/ 	.word	0x00003db0


	//   ....[58]....
        /*04b8*/ 	.word	0x00003dc0


	//   ....[59]....
        /*04bc*/ 	.word	0x00003dd0


	//   ....[60]....
        /*04c0*/ 	.word	0x00003de0


	//   ....[61]....
        /*04c4*/ 	.word	0x00003df0


	//   ....[62]....
        /*04c8*/ 	.word	0x00003e20


	//   ....[63]....
        /*04cc*/ 	.word	0x00003e30


	//   ....[64]....
        /*04d0*/ 	.word	0x00003e70


	//   ....[65]....
        /*04d4*/ 	.word	0x00003ea0


	//   ....[66]....
        /*04d8*/ 	.word	0x00003ed0


	//   ....[67]....
        /*04dc*/ 	.word	0x00003ee0


	//   ....[68]....
        /*04e0*/ 	.word	0x00003ef0


	//   ....[69]....
        /*04e4*/ 	.word	0x00003f00


	//   ....[70]....
        /*04e8*/ 	.word	0x000064f0


	//   ....[71]....
        /*04ec*/ 	.word	0x00006530


	//   ....[72]....
        /*04f0*/ 	.word	0x000065a0


	//   ....[73]....
        /*04f4*/ 	.word	0x000065e0


	//   ....[74]....
        /*04f8*/ 	.word	0x00006620


	//   ....[75]....
        /*04fc*/ 	.word	0x00006660


	//   ....[76]....
        /*0500*/ 	.word	0x000066a0


	//   ....[77]....
        /*0504*/ 	.word	0x000068e0


	//   ....[78]....
        /*0508*/ 	.word	0x00006a60


	//   ....[79]....
        /*050c*/ 	.word	0x00006bd0


	//   ....[80]....
        /*0510*/ 	.word	0x00006be0


	//   ....[81]....
        /*0514*/ 	.word	0x00006bf0


	//   ....[82]....
        /*0518*/ 	.word	0x00006c90


	//   ....[83]....
        /*051c*/ 	.word	0x00006cd0


	//   ....[84]....
        /*0520*/ 	.word	0x00006d10


	//   ....[85]....
        /*0524*/ 	.word	0x00006d50


	//   ....[86]....
        /*0528*/ 	.word	0x00006d70


	//   ....[87]....
        /*052c*/ 	.word	0x00006d90


	//   ....[88]....
        /*0530*/ 	.word	0x00006dc0


	//   ....[89]....
        /*0534*/ 	.word	0x00006e30


	//   ....[90]....
        /*0538*/ 	.word	0x00006e60


	//   ....[91]....
        /*053c*/ 	.word	0x00006e70


	//   ....[92]....
        /*0540*/ 	.word	0x00006eb0


	//   ....[93]....
        /*0544*/ 	.word	0x00006fd0


	//   ....[94]....
        /*0548*/ 	.word	0x00007010


	//   ....[95]....
        /*054c*/ 	.word	0x00007050


	//   ....[96]....
        /*0550*/ 	.word	0x000070a0


	//   ....[97]....
        /*0554*/ 	.word	0x000070d0


	//   ....[98]....
        /*0558*/ 	.word	0x000070f0


	//   ....[99]....
        /*055c*/ 	.word	0x00007130


	//   ....[100]....
        /*0560*/ 	.word	0x000071b0


	//   ....[101]....
        /*0564*/ 	.word	0x00007200


	//   ....[102]....
        /*0568*/ 	.word	0x00007560


	//   ....[103]....
        /*056c*/ 	.word	0x00007570


	//   ....[104]....
        /*0570*/ 	.word	0x00007580


	//   ....[105]....
        /*0574*/ 	.word	0x00007590


	//   ....[106]....
        /*0578*/ 	.word	0x000075a0


	//   ....[107]....
        /*057c*/ 	.word	0x000075b0


	//   ....[108]....
        /*0580*/ 	.word	0x000075e0


	//   ....[109]....
        /*0584*/ 	.word	0x00007610


	//   ....[110]....
        /*0588*/ 	.word	0x00007650


	//   ....[111]....
        /*058c*/ 	.word	0x00007670


	//   ....[112]....
        /*0590*/ 	.word	0x000076b0


	//   ....[113]....
        /*0594*/ 	.word	0x000076d0


	//   ....[114]....
        /*0598*/ 	.word	0x00007710


	//   ....[115]....
        /*059c*/ 	.word	0x00007740


	//   ....[116]....
        /*05a0*/ 	.word	0x000077a0


	//   ....[117]....
        /*05a4*/ 	.word	0x000077d0


	//   ....[118]....
        /*05a8*/ 	.word	0x000077f0


	//   ....[119]....
        /*05ac*/ 	.word	0x00007800


	//   ....[120]....
        /*05b0*/ 	.word	0x00007860


	//   ....[121]....
        /*05b4*/ 	.word	0x000078a0


	//   ....[122]....
        /*05b8*/ 	.word	0x000078e0


	//   ....[123]....
        /*05bc*/ 	.word	0x000078f0


	//   ....[124]....
        /*05c0*/ 	.word	0x00007930


	//   ....[125]....
        /*05c4*/ 	.word	0x00007950


	//   ....[126]....
        /*05c8*/ 	.word	0x00007960


	//   ....[127]....
        /*05cc*/ 	.word	0x00007970


	//   ....[128]....
        /*05d0*/ 	.word	0x00007980


	//   ....[129]....
        /*05d4*/ 	.word	0x000079c0


	//   ....[130]....
        /*05d8*/ 	.word	0x00007a00


	//   ....[131]....
        /*05dc*/ 	.word	0x00007a40


	//   ....[132]....
        /*05e0*/ 	.word	0x00007a60


	//   ....[133]....
        /*05e4*/ 	.word	0x00007a90


	//   ....[134]....
        /*05e8*/ 	.word	0x00009c30


	//   ....[135]....
        /*05ec*/ 	.word	0x0000d6f0


	//----- nvinfo : EIATTR_REG_RECONFIG
	.align		4
.L_1720:
        /*05f0*/ 	.byte	0x01, 0x54
	.zero		2


	//----- nvinfo : EIATTR_SYSCALL_OFFSETS
	.align		4
        /*05f4*/ 	.byte	0x04, 0x46
        /*05f6*/ 	.short	(.L_1722 - .L_1721)


	//   ....[0]....
.L_1721:
        /*05f8*/ 	.word	0x00001280


	//   ....[1]....
        /*05fc*/ 	.word	0x00001370


	//   ....[2]....
        /*0600*/ 	.word	0x000014d0


	//   ....[3]....
        /*0604*/ 	.word	0x000015c0


	//----- nvinfo : EIATTR_MBARRIER_INSTR_OFFSETS
	.align		4
.L_1722:
        /*0608*/ 	.byte	0x04, 0x39
        /*060a*/ 	.short	(.L_1724 - .L_1723)


	//   ....[0]....
.L_1723:
        /*060c*/ 	.word	0x00000290
        /*0610*/ 	.word	0x000000ff
        /*0614*/ 	.word	0x00030c00
        /*0618*/ 	.short	0x0100
        /*061a*/ 	.byte	0x06
	.zero		1


	//   ....[1]....
        /*061c*/ 	.word	0x00000390
        /*0620*/ 	.word	0x000000ff
        /*0624*/ 	.word	0x00030c10
        /*0628*/ 	.short	0x0100
        /*062a*/ 	.byte	0x08
	.zero		1


	//   ....[2]....
        /*062c*/ 	.word	0x000003a0
        /*0630*/ 	.word	0x000000ff
        /*0634*/ 	.word	0x00030c20
        /*0638*/ 	.short	0x0100
        /*063a*/ 	.byte	0x08
	.zero		1


	//   ....[3]....
        /*063c*/ 	.word	0x000003b0
        /*0640*/ 	.word	0x000000ff
        /*0644*/ 	.word	0x00030c18
        /*0648*/ 	.short	0x0100
        /*064a*/ 	.byte	0x08
	.zero		1


	//   ....[4]....
        /*064c*/ 	.word	0x000003c0
        /*0650*/ 	.word	0x000000ff
        /*0654*/ 	.word	0x00030c28
        /*0658*/ 	.short	0x0100
        /*065a*/ 	.byte	0x08
	.zero		1


	//   ....[5]....
        /*065c*/ 	.word	0x000004f0
        /*0660*/ 	.word	0x000000ff
        /*0664*/ 	.word	0x00030c30
        /*0668*/ 	.short	0x0100
        /*066a*/ 	.byte	0x08
	.zero		1


	//   ....[6]....
        /*066c*/ 	.word	0x00000500
        /*0670*/ 	.word	0x000000ff
        /*0674*/ 	.word	0x00030c40
        /*0678*/ 	.short	0x0100
        /*067a*/ 	.byte	0x08
	.zero		1


	//   ....[7]....
        /*067c*/ 	.word	0x00000510
        /*0680*/ 	.word	0x000000ff
        /*0684*/ 	.word	0x00030c38
        /*0688*/ 	.short	0x0100
        /*068a*/ 	.byte	0x08
	.zero		1


	//   ....[8]....
        /*068c*/ 	.word	0x00000520
        /*0690*/ 	.word	0x000000ff
        /*0694*/ 	.word	0x00030c48
        /*0698*/ 	.short	0x0100
        /*069a*/ 	.byte	0x08
	.zero		1


	//   ....[9]....
        /*069c*/ 	.word	0x00001660
        /*06a0*/ 	.word	0x000000ec
        /*06a4*/ 	.word	0x00030c00
        /*06a8*/ 	.short	0x010a
        /*06aa*/ 	.byte	0x3f
	.zero		1


	//   ....[10]....
        /*06ac*/ 	.word	0x00001790
        /*06b0*/ 	.word	0x000000ec
        /*06b4*/ 	.word	0x00030c00
        /*06b8*/ 	.short	0x010a
        /*06ba*/ 	.byte	0x3f
	.zero		1


	//   ....[11]....
        /*06bc*/ 	.word	0x00002210
        /*06c0*/ 	.word	0x00000006
        /*06c4*/ 	.word	0x00030c10
        /*06c8*/ 	.short	0x010a
        /*06ca*/ 	.byte	0x3f
	.zero		1


	//   ....[12]....
        /*06cc*/ 	.word	0x00002280
        /*06d0*/ 	.word	0x00000006
        /*06d4*/ 	.word	0x00030c10
        /*06d8*/ 	.short	0x010a
        /*06da*/ 	.byte	0x3f
	.zero		1


	//   ....[13]....
        /*06dc*/ 	.word	0x000026a0
        /*06e0*/ 	.word	0x00000006
        /*06e4*/ 	.word	0x00030c30
        /*06e8*/ 	.short	0x010a
        /*06ea*/ 	.byte	0x3f
	.zero		1


	//   ....[14]....
        /*06ec*/ 	.word	0x00002720
        /*06f0*/ 	.word	0x00000006
        /*06f4*/ 	.word	0x00030c30
        /*06f8*/ 	.short	0x010a
        /*06fa*/ 	.byte	0x3f
	.zero		1


	//   ....[15]....
        /*06fc*/ 	.word	0x000052e0
        /*0700*/ 	.word	0x00000005
        /*0704*/ 	.word	0x00000000
        /*0708*/ 	.short	0x0101
        /*070a*/ 	.byte	0x3f
	.zero		1


	//   ....[16]....
        /*070c*/ 	.word	0x00005730
        /*0710*/ 	.word	0x00000006
        /*0714*/ 	.word	0x00000000
        /*0718*/ 	.short	0x0101
        /*071a*/ 	.byte	0x3f
	.zero		1


	//   ....[17]....
        /*071c*/ 	.word	0x00005f30
        /*0720*/ 	.word	0x00000007
        /*0724*/ 	.word	0x00030c10
        /*0728*/ 	.short	0x010a
        /*072a*/ 	.byte	0x3f
	.zero		1


	//   ....[18]....
        /*072c*/ 	.word	0x00005fb0
        /*0730*/ 	.word	0x00000007
        /*0734*/ 	.word	0x00030c10
        /*0738*/ 	.short	0x010a
        /*073a*/ 	.byte	0x3f
	.zero		1


	//   ....[19]....
        /*073c*/ 	.word	0x000063c0
        /*0740*/ 	.word	0x00000007
        /*0744*/ 	.word	0x00030c30
        /*0748*/ 	.short	0x010a
        /*074a*/ 	.byte	0x3f
	.zero		1


	//   ....[20]....
        /*074c*/ 	.word	0x00006450
        /*0750*/ 	.word	0x00000007
        /*0754*/ 	.word	0x00030c30
        /*0758*/ 	.short	0x010a
        /*075a*/ 	.byte	0x3f
	.zero		1


	//   ....[21]....
        /*075c*/ 	.word	0x00008c10
        /*0760*/ 	.word	0x00000008
        /*0764*/ 	.word	0x00000000
        /*0768*/ 	.short	0x0101
        /*076a*/ 	.byte	0x3f
	.zero		1


	//   ....[22]....
        /*076c*/ 	.word	0x00009080
        /*0770*/ 	.word	0x00000007
        /*0774*/ 	.word	0x00000000
        /*0778*/ 	.short	0x0101
        /*077a*/ 	.byte	0x3f
	.zero		1


	//   ....[23]....
        /*077c*/ 	.word	0x0000bd80
        /*0780*/ 	.word	0x0000000f
        /*0784*/ 	.word	0x00030c20
        /*0788*/ 	.short	0x010a
        /*078a*/ 	.byte	0x3f
	.zero		1


	//   ....[24]....
        /*078c*/ 	.word	0x0000c320
        /*0790*/ 	.word	0x0000000f
        /*0794*/ 	.word	0x00030c40
        /*0798*/ 	.short	0x010a
        /*079a*/ 	.byte	0x3f
	.zero		1


	//   ....[25]....
        /*079c*/ 	.word	0x0000c580
        /*07a0*/ 	.word	0x0000000f
        /*07a4*/ 	.word	0x00030c28
        /*07a8*/ 	.short	0x010a
        /*07aa*/ 	.byte	0x3f
	.zero		1


	//   ....[26]....
        /*07ac*/ 	.word	0x0000c7e0
        /*07b0*/ 	.word	0x0000000f
        /*07b4*/ 	.word	0x00030c48
        /*07b8*/ 	.short	0x010a
        /*07ba*/ 	.byte	0x3f
	.zero		1


	//   ....[27]....
        /*07bc*/ 	.word	0x0000c9e0
        /*07c0*/ 	.word	0x0000000f
        /*07c4*/ 	.word	0x00030c20
        /*07c8*/ 	.short	0x010a
        /*07ca*/ 	.byte	0x3f
	.zero		1


	//   ....[28]....
        /*07cc*/ 	.word	0x0000ccb0
        /*07d0*/ 	.word	0x0000000f
        /*07d4*/ 	.word	0x00030c40
        /*07d8*/ 	.short	0x010a
        /*07da*/ 	.byte	0x3f
	.zero		1


	//   ....[29]....
        /*07dc*/ 	.word	0x0000cee0
        /*07e0*/ 	.word	0x0000000f
        /*07e4*/ 	.word	0x00030c28
        /*07e8*/ 	.short	0x010a
        /*07ea*/ 	.byte	0x3f
	.zero		1


	//   ....[30]....
        /*07ec*/ 	.word	0x0000d180
        /*07f0*/ 	.word	0x00000003
        /*07f4*/ 	.word	0x00030c40
        /*07f8*/ 	.short	0x010a
        /*07fa*/ 	.byte	0x3f
	.zero		1


	//   ....[31]....
        /*07fc*/ 	.word	0x0000d570
        /*0800*/ 	.word	0x00000007
        /*0804*/ 	.word	0x00000000
        /*0808*/ 	.short	0x010a
        /*080a*/ 	.byte	0x3f
	.zero		1


	//   ....[32]....
        /*080c*/ 	.word	0x0000d5c0
        /*0810*/ 	.word	0x00000003
        /*0814*/ 	.word	0x00000000
        /*0818*/ 	.short	0x010a
        /*081a*/ 	.byte	0x3f
	.zero		1


	//   ....[33]....
        /*081c*/ 	.word	0x0000d620
        /*0820*/ 	.word	0x00000005
        /*0824*/ 	.word	0x00000000
        /*0828*/ 	.short	0x010a
        /*082a*/ 	.byte	0x3f
	.zero		1


	//   ....[34]....
        /*082c*/ 	.word	0x0000d650
        /*0830*/ 	.word	0x00000003
        /*0834*/ 	.word	0x00000000
        /*0838*/ 	.short	0x010a
        /*083a*/ 	.byte	0x3f
	.zero		1


	//   ....[35]....
        /*083c*/ 	.word	0x0000d720
        /*0840*/ 	.word	0x000000ec
        /*0844*/ 	.word	0x00030c00
        /*0848*/ 	.short	0x010a
        /*084a*/ 	.byte	0x3f
	.zero		1


	//   ....[36]....
        /*084c*/ 	.word	0x0000d770
        /*0850*/ 	.word	0x00000006
        /*0854*/ 	.word	0x00030c10
        /*0858*/ 	.short	0x010a
        /*085a*/ 	.byte	0x3f
	.zero		1


	//   ....[37]....
        /*085c*/ 	.word	0x0000d7c0
        /*0860*/ 	.word	0x00000006
        /*0864*/ 	.word	0x00030c30
        /*0868*/ 	.short	0x010a
        /*086a*/ 	.byte	0x3f
	.zero		1


	//   ....[38]....
        /*086c*/ 	.word	0x0000d810
        /*0870*/ 	.word	0x00000007
        /*0874*/ 	.word	0x00030c10
        /*0878*/ 	.short	0x010a
        /*087a*/ 	.byte	0x3f
	.zero		1


	//   ....[39]....
        /*087c*/ 	.word	0x0000d860
        /*0880*/ 	.word	0x00000007
        /*0884*/ 	.word	0x00030c30
        /*0888*/ 	.short	0x010a
        /*088a*/ 	.byte	0x3f
	.zero		1


	//   ....[40]....
        /*088c*/ 	.word	0x0000d8b0
        /*0890*/ 	.word	0x0000000f
        /*0894*/ 	.word	0x00030c20
        /*0898*/ 	.short	0x010a
        /*089a*/ 	.byte	0x3f
	.zero		1


	//   ....[41]....
        /*089c*/ 	.word	0x0000d900
        /*08a0*/ 	.word	0x0000000f
        /*08a4*/ 	.word	0x00030c40
        /*08a8*/ 	.short	0x010a
        /*08aa*/ 	.byte	0x3f
	.zero		1


	//   ....[42]....
        /*08ac*/ 	.word	0x0000d950
        /*08b0*/ 	.word	0x0000000f
        /*08b4*/ 	.word	0x00030c28
        /*08b8*/ 	.short	0x010a
        /*08ba*/ 	.byte	0x3f
	.zero		1


	//   ....[43]....
        /*08bc*/ 	.word	0x0000d9a0
        /*08c0*/ 	.word	0x0000000f
        /*08c4*/ 	.word	0x00030c48
        /*08c8*/ 	.short	0x010a
        /*08ca*/ 	.byte	0x3f
	.zero		1


	//   ....[44]....
        /*08cc*/ 	.word	0x0000da00
        /*08d0*/ 	.word	0x0000000f
        /*08d4*/ 	.word	0x00030c20
        /*08d8*/ 	.short	0x010a
        /*08da*/ 	.byte	0x3f
	.zero		1


	//   ....[45]....
        /*08dc*/ 	.word	0x0000da50
        /*08e0*/ 	.word	0x0000000f
        /*08e4*/ 	.word	0x00030c40
        /*08e8*/ 	.short	0x010a
        /*08ea*/ 	.byte	0x3f
	.zero		1


	//   ....[46]....
        /*08ec*/ 	.word	0x0000daa0
        /*08f0*/ 	.word	0x0000000f
        /*08f4*/ 	.word	0x00030c28
        /*08f8*/ 	.short	0x010a
        /*08fa*/ 	.byte	0x3f
	.zero		1


	//   ....[47]....
        /*08fc*/ 	.word	0x0000daf0
        /*0900*/ 	.word	0x00000003
        /*0904*/ 	.word	0x00030c40
        /*0908*/ 	.short	0x010a
        /*090a*/ 	.byte	0x3f
	.zero		1


	//   ....[48]....
        /*090c*/ 	.word	0x0000dbc0
        /*0910*/ 	.word	0x00000007
        /*0914*/ 	.word	0x00000000
        /*0918*/ 	.short	0x010a
        /*091a*/ 	.byte	0x3f
	.zero		1


	//   ....[49]....
        /*091c*/ 	.word	0x0000dc10
        /*0920*/ 	.word	0x00000003
        /*0924*/ 	.word	0x00000000
        /*0928*/ 	.short	0x010a
        /*092a*/ 	.byte	0x3f
	.zero		1


	//   ....[50]....
        /*092c*/ 	.word	0x0000dc60
        /*0930*/ 	.word	0x00000005
        /*0934*/ 	.word	0x00000000
        /*0938*/ 	.short	0x010a
        /*093a*/ 	.byte	0x3f
	.zero		1


	//----- nvinfo : EIATTR_NUM_MBARRIERS
	.align		4
.L_1724:
        /*093c*/ 	.byte	0x03, 0x38
        /*093e*/ 	.short	0x0009


	//----- nvinfo : EIATTR_EXIT_INSTR_OFFSETS
	.align		4
        /*0940*/ 	.byte	0x04, 0x1c
        /*0942*/ 	.short	(.L_1726 - .L_1725)


	//   ....[0]....
.L_1725:
        /*0944*/ 	.word	0x0000d6a0


	//----- nvinfo : EIATTR_MAX_THREADS
	.align		4
.L_1726:
        /*0948*/ 	.byte	0x04, 0x05
        /*094a*/ 	.short	(.L_1728 - .L_1727)
.L_1727:
        /*094c*/ 	.word	0x00000180
        /*0950*/ 	.word	0x00000001
        /*0954*/ 	.word	0x00000001


	//----- nvinfo : EIATTR_CRS_STACK_SIZE
	.align		4
.L_1728:
        /*0958*/ 	.byte	0x04, 0x1e
        /*095a*/ 	.short	(.L_1730 - .L_1729)
.L_1729:
        /*095c*/ 	.word	0x00000000


	//----- nvinfo : EIATTR_CBANK_PARAM_SIZE
	.align		4
.L_1730:
        /*0960*/ 	.byte	0x03, 0x19
        /*0962*/ 	.short	0x0770


	//----- nvinfo : EIATTR_PARAM_CBANK
	.align		4
        /*0964*/ 	.byte	0x04, 0x0a
        /*0966*/ 	.short	(.L_1732 - .L_1731)
	.align		4
.L_1731:
        /*0968*/ 	.word	index@(.nv.constant0._ZN7cutlass13device_kernelIN5flash11enable_sm90INS1_16FlashAttnBwdSm90INS1_25CollectiveMainloopBwdSm90ILi2ELi2ELi2EN4cute5tupleIJNS5_1CILi1EEES8_S8_EEENS6_IJNS7_ILi128EEESA_NS7_ILi64EEEEEENS_6half_tEfNS_4arch4Sm90ELb1ELb0ELb0ELb1ELb0ELb1ELb0ELb0ELi2ELi1ELi2ELi2ELb0EEENS1_24CollectiveEpilogueBwdGQAISC_fSF_Li256ELb1ELb0EEENS1_25SingleTileBwdLPTSchedulerILb1ELi128ELb0EEEEEEEEEvNT_6ParamsE)
        /*096c*/ 	.short	0x0210
        /*096e*/ 	.short	0x0770


	//----- nvinfo : EIATTR_SW_WAR
	.align		4
.L_1732:
        /*0970*/ 	.byte	0x04, 0x36
        /*0972*/ 	.short	(.L_1734 - .L_1733)
.L_1733:
        /*0974*/ 	.word	0x00000008
.L_1734:


//--------------------- .nv.info._ZN7cutlass13device_kernelIN5flash32FlashAttnBwdPostprocessConvertdQIN4cute5tupleIJNS3_1CILi128EEENS5_ILi64EEEEEENS_6half_tEfNS_4arch4Sm90ELi256ENS3_8TiledMMAINS3_8MMA_AtomIJNS3_4SM904GMMA25MMA_64x64x16_F32F16F16_RSILNSF_5MajorE0ELSH_1ELNSF_7ScaleInE1ELSI_1EEEEEENS3_6LayoutINS4_IJNS5_ILi2EEENS5_ILi1EEESN_EEENS4_IJSN_NS5_ILi0EEESP_EEEEENS4_IJNS3_10UnderscoreESS_SS_EEEEELb0EEEEEvNT_6ParamsE --------------------------
	.section	.nv.info._ZN7cutlass13device_kernelIN5flash32FlashAttnBwdPostprocessConvertdQIN4cute5tupleIJNS3_1CILi128EEENS5_ILi64EEEEEENS_6half_tEfNS_4arch4Sm90ELi256ENS3_8TiledMMAINS3_8MMA_AtomIJNS3_4SM904GMMA25MMA_64x64x16_F32F16F16_RSILNSF_5MajorE0ELSH_1ELNSF_7ScaleInE1ELSI_1EEEEEENS3_6LayoutINS4_IJNS5_ILi2EEENS5_ILi1EEESN_EEENS4_IJSN_NS5_ILi0EEESP_EEEEENS4_IJNS3_10UnderscoreESS_SS_EEEEELb0EEEEEvNT_6ParamsE,"",@"SHT_CUDA_INFO"
	.sectionflags	@""
	.align	4


	//----- nvinfo : EIATTR_CUDA_API_VERSION
	.align		4
        /*0000*/ 	.byte	0x04, 0x37
        /*0002*/ 	.short	(.L_1736 - .L_1735)
.L_1735:
        /*0004*/ 	.word	0x00000082


	//----- nvinfo : EIATTR_KPARAM_INFO
	.align		4
.L_1736:
        /*0008*/ 	.byte	0x04, 0x17
        /*000a*/ 	.short	(.L_1738 - .L_1737)
.L_1737:
        /*000c*/ 	.word	0x00000000
        /*0010*/ 	.short	0x0000
        /*0012*/ 	.short	0x0000
        /*0014*/ 	.byte	0x00, 0xf0, 0xc1, 0x01


	//----- nvinfo : EIATTR_SPARSE_MMA_MASK
	.align		4
.L_1738:
        /*0018*/ 	.byte	0x03, 0x50
        /*001a*/ 	.short	0x0000


	//----- nvinfo : EIATTR_MAXREG_COUNT
	.align		4
        /*001c*/ 	.byte	0x03, 0x1b
        /*001e*/ 	.short	0x0080


	//----- nvinfo : EIATTR_NUM_BARRIERS
	.align		4
        /*0020*/ 	.byte	0x02, 0x4c
        /*0022*/ 	.byte	0x01
	.zero		1


	//----- nvinfo : EIATTR_MERCURY_ISA_VERSION
	.align		4
        /*0024*/ 	.byte	0x03, 0x5f
        /*0026*/ 	.short	0x0101


	//----- nvinfo : EIATTR_MBARRIER_INSTR_OFFSETS
	.align		4
        /*0028*/ 	.byte	0x04, 0x39
        /*002a*/ 	.short	(.L_1740 - .L_1739)


	//   ....[0]....
.L_1739:
        /*002c*/ 	.word	0x000004a0
        /*0030*/ 	.word	0x000000ff
        /*0034*/ 	.word	0x0000c000
        /*0038*/ 	.short	0x0100
        /*003a*/ 	.byte	0x06
	.zero		1


	//   ....[1]....
        /*003c*/ 	.word	0x000005b0
        /*0040*/ 	.word	0x00000029
        /*0044*/ 	.word	0x0000c000
        /*0048*/ 	.short	0x010a
        /*004a*/ 	.byte	0x3f
	.zero		1


	//----- nvinfo : EIATTR_NUM_MBARRIERS
	.align		4
.L_1740:
        /*004c*/ 	.byte	0x03, 0x38
        /*004e*/ 	.short	0x0001


	//----- nvinfo : EIATTR_EXIT_INSTR_OFFSETS
	.align		4
        /*0050*/ 	.byte	0x04, 0x1c
        /*0052*/ 	.short	(.L_1742 - .L_1741)


	//   ....[0]....
.L_1741:
        /*0054*/ 	.word	0x000001b0


	//   ....[1]....
        /*0058*/ 	.word	0x000011a0


	//   ....[2]....
        /*005c*/ 	.word	0x00001270


	//----- nvinfo : EIATTR_MAX_THREADS
	.align		4
.L_1742:
        /*0060*/ 	.byte	0x04, 0x05
        /*0062*/ 	.short	(.L_1744 - .L_1743)
.L_1743:
        /*0064*/ 	.word	0x00000100
        /*0068*/ 	.word	0x00000001
        /*006c*/ 	.word	0x00000001


	//----- nvinfo : EIATTR_CRS_STACK_SIZE
	.align		4
.L_1744:
        /*0070*/ 	.byte	0x04, 0x1e
        /*0072*/ 	.short	(.L_1746 - .L_1745)
.L_1745:
        /*0074*/ 	.word	0x00000000


	//----- nvinfo : EIATTR_CBANK_PARAM_SIZE
	.align		4
.L_1746:
        /*0078*/ 	.byte	0x03, 0x19
        /*007a*/ 	.short	0x0070


	//----- nvinfo : EIATTR_PARAM_CBANK
	.align		4
        /*007c*/ 	.byte	0x04, 0x0a
        /*007e*/ 	.short	(.L_1748 - .L_1747)
	.align		4
.L_1747:
        /*0080*/ 	.word	index@(.nv.constant0._ZN7cutlass13device_kernelIN5flash32FlashAttnBwdPostprocessConvertdQIN4cute5tupleIJNS3_1CILi128EEENS5_ILi64EEEEEENS_6half_tEfNS_4arch4Sm90ELi256ENS3_8TiledMMAINS3_8MMA_AtomIJNS3_4SM904GMMA25MMA_64x64x16_F32F16F16_RSILNSF_5MajorE0ELSH_1ELNSF_7ScaleInE1ELSI_1EEEEEENS3_6LayoutINS4_IJNS5_ILi2EEENS5_ILi1EEESN_EEENS4_IJSN_NS5_ILi0EEESP_EEEEENS4_IJNS3_10UnderscoreESS_SS_EEEEELb0EEEEEvNT_6ParamsE)
        /*0084*/ 	.short	0x0210
        /*0086*/ 	.short	0x0070


	//----- nvinfo : EIATTR_SW_WAR
	.align		4
.L_1748:
        /*0088*/ 	.byte	0x04, 0x36
        /*008a*/ 	.short	(.L_1750 - .L_1749)
.L_1749:
        /*008c*/ 	.word	0x00000008
.L_1750:


//--------------------- .nv.info._ZN7cutlass13device_kernelIN5flash32FlashAttnBwdPostprocessConvertdQIN4cute5tupleIJNS3_1CILi128EEENS5_ILi64EEEEEENS_6half_tEfNS_4arch4Sm90ELi256ENS3_8TiledMMAINS3_8MMA_AtomIJNS3_4SM904GMMA25MMA_64x64x16_F32F16F16_SSILNSF_5MajorE0ELSH_1ELNSF_7ScaleInE1ELSI_1EEEEEENS3_6LayoutINS4_IJNS5_ILi2EEENS5_ILi1EEESN_EEENS4_IJSN_NS5_ILi0EEESP_EEEEENS4_IJNS3_10UnderscoreESS_SS_EEEEELb0EEEEEvNT_6ParamsE --------------------------
	.section	.nv.info._ZN7cutlass13device_kernelIN5flash32FlashAttnBwdPostprocessConvertdQIN4cute5tupleIJNS3_1CILi128EEENS5_ILi64EEEEEENS_6half_tEfNS_4arch4Sm90ELi256ENS3_8TiledMMAINS3_8MMA_AtomIJNS3_4SM904GMMA25MMA_64x64x16_F32F16F16_SSILNSF_5MajorE0ELSH_1ELNSF_7ScaleInE1ELSI_1EEEEEENS3_6LayoutINS4_IJNS5_ILi2EEENS5_ILi1EEESN_EEENS4_IJSN_NS5_ILi0EEESP_EEEEENS4_IJNS3_10UnderscoreESS_SS_EEEEELb0EEEEEvNT_6ParamsE,"",@"SHT_CUDA_INFO"
	.sectionflags	@""
	.align	4


	//----- nvinfo : EIATTR_CUDA_API_VERSION
	.align		4
        /*0000*/ 	.byte	0x04, 0x37
        /*0002*/ 	.short	(.L_1752 - .L_1751)
.L_1751:
        /*0004*/ 	.word	0x00000082


	//----- nvinfo : EIATTR_KPARAM_INFO
	.align		4
.L_1752:
        /*0008*/ 	.byte	0x04, 0x17
        /*000a*/ 	.short	(.L_1754 - .L_1753)
.L_1753:
        /*000c*/ 	.word	0x00000000
        /*0010*/ 	.short	0x0000
        /*0012*/ 	.short	0x0000
        /*0014*/ 	.byte	0x00, 0xf0, 0xc1, 0x01


	//----- nvinfo : EIATTR_SPARSE_MMA_MASK
	.align		4
.L_1754:
        /*0018*/ 	.byte	0x03, 0x50
        /*001a*/ 	.short	0x0000


	//----- nvinfo : EIATTR_MAXREG_COUNT
	.align		4
        /*001c*/ 	.byte	0x03, 0x1b
        /*001e*/ 	.short	0x0080


	//----- nvinfo : EIATTR_NUM_BARRIERS
	.align		4
        /*0020*/ 	.byte	0x02, 0x4c
        /*0022*/ 	.byte	0x01
	.zero		1


	//----- nvinfo : EIATTR_MERCURY_ISA_VERSION
	.align		4
        /*0024*/ 	.byte	0x03, 0x5f
        /*0026*/ 	.short	0x0101


	//----- nvinfo : EIATTR_MBARRIER_INSTR_OFFSETS
	.align		4
        /*0028*/ 	.byte	0x04, 0x39
        /*002a*/ 	.short	(.L_1756 - .L_1755)


	//   ....[0]....
.L_1755:
        /*002c*/ 	.word	0x000004a0
        /*0030*/ 	.word	0x000000ff
        /*0034*/ 	.word	0x0000c000
        /*0038*/ 	.short	0x0100
        /*003a*/ 	.byte	0x06
	.zero		1


	//   ....[1]....
        /*003c*/ 	.word	0x000005b0
        /*0040*/ 	.word	0x00000029
        /*0044*/ 	.word	0x0000c000
        /*0048*/ 	.short	0x010a
        /*004a*/ 	.byte	0x3f
	.zero		1


	//----- nvinfo : EIATTR_NUM_MBARRIERS
	.align		4
.L_1756:
        /*004c*/ 	.byte	0x03, 0x38
        /*004e*/ 	.short	0x0001


	//----- nvinfo : EIATTR_EXIT_INSTR_OFFSETS
	.align		4
        /*0050*/ 	.byte	0x04, 0x1c
        /*0052*/ 	.short	(.L_1758 - .L_1757)


	//   ....[0]....
.L_1757:
        /*0054*/ 	.word	0x000001b0


	//   ....[1]....
        /*0058*/ 	.word	0x000011a0


	//   ....[2]....
        /*005c*/ 	.word	0x00001270


	//----- nvinfo : EIATTR_MAX_THREADS
	.align		4
.L_1758:
        /*0060*/ 	.byte	0x04, 0x05
        /*0062*/ 	.short	(.L_1760 - .L_1759)
.L_1759:
        /*0064*/ 	.word	0x00000100
        /*0068*/ 	.word	0x00000001
        /*006c*/ 	.word	0x00000001


	//----- nvinfo : EIATTR_CRS_STACK_SIZE
	.align		4
.L_1760:
        /*0070*/ 	.byte	0x04, 0x1e
        /*0072*/ 	.short	(.L_1762 - .L_1761)
.L_1761:
        /*0074*/ 	.word	0x00000000


	//----- nvinfo : EIATTR_CBANK_PARAM_SIZE
	.align		4
.L_1762:
        /*0078*/ 	.byte	0x03, 0x19
        /*007a*/ 	.short	0x0070


	//----- nvinfo : EIATTR_PARAM_CBANK
	.align		4
        /*007c*/ 	.byte	0x04, 0x0a
        /*007e*/ 	.short	(.L_1764 - .L_1763)
	.align		4
.L_1763:
        /*0080*/ 	.word	index@(.nv.constant0._ZN7cutlass13device_kernelIN5flash32FlashAttnBwdPostprocessConvertdQIN4cute5tupleIJNS3_1CILi128EEENS5_ILi64EEEEEENS_6half_tEfNS_4arch4Sm90ELi256ENS3_8TiledMMAINS3_8MMA_AtomIJNS3_4SM904GMMA25MMA_64x64x16_F32F16F16_SSILNSF_5MajorE0ELSH_1ELNSF_7ScaleInE1ELSI_1EEEEEENS3_6LayoutINS4_IJNS5_ILi2EEENS5_ILi1EEESN_EEENS4_IJSN_NS5_ILi0EEESP_EEEEENS4_IJNS3_10UnderscoreESS_SS_EEEEELb0EEEEEvNT_6ParamsE)
        /*0084*/ 	.short	0x0210
        /*0086*/ 	.short	0x0070


	//----- nvinfo : EIATTR_SW_WAR
	.align		4
.L_1764:
        /*0088*/ 	.byte	0x04, 0x36
        /*008a*/ 	.short	(.L_1766 - .L_1765)
.L_1765:
        /*008c*/ 	.word	0x00000008
.L_1766:


//--------------------- .nv.info._ZN7cutlass13device_kernelIN5flash11enable_sm90INS1_16FlashAttnBwdSm90INS1_25CollectiveMainloopBwdSm90ILi2ELi2ELi2EN4cute5tupleIJNS5_1CILi1EEES8_S8_EEENS6_IJNS7_ILi128EEESA_NS7_ILi64EEEEEENS_6half_tEfNS_4arch4Sm90ELb1ELb0ELb0ELb1ELb1ELb1ELb0ELb0ELi2ELi1ELi2ELi2ELb0EEENS1_24CollectiveEpilogueBwdGQAISC_fSF_Li256ELb1ELb1EEENS1_25SingleTileBwdLPTSchedulerILb1ELi128ELb1EEEEEEEEEvNT_6ParamsE --------------------------
	.section	.nv.info._ZN7cutlass13device_kernelIN5flash11enable_sm90INS1_16FlashAttnBwdSm90INS1_25CollectiveMainloopBwdSm90ILi2ELi2ELi2EN4cute5tupleIJNS5_1CILi1EEES8_S8_EEENS6_IJNS7_ILi128EEESA_NS7_ILi64EEEEEENS_6half_tEfNS_4arch4Sm90ELb1ELb0ELb0ELb1ELb1ELb1ELb0ELb0ELi2ELi1ELi2ELi2ELb0EEENS1_24CollectiveEpilogueBwdGQAISC_fSF_Li256ELb1ELb1EEENS1_25SingleTileBwdLPTSchedulerILb1ELi128ELb1EEEEEEEEEvNT_6ParamsE,"",@"SHT_CUDA_INFO"
	.sectionflags	@""
	.align	4


	//----- nvinfo : EIATTR_CUDA_API_VERSION
	.align		4
        /*0000*/ 	.byte	0x04, 0x37
        /*0002*/ 	.short	(.L_1768 - .L_1767)
.L_1767:
        /*0004*/ 	.word	0x00000082


	//----- nvinfo : EIATTR_KPARAM_INFO
	.align		4
.L_1768:
        /*0008*/ 	.byte	0x04, 0x17
        /*000a*/ 	.short	(.L_1770 - .L_1769)
.L_1769:
        /*000c*/ 	.word	0x00000000
        /*0010*/ 	.short	0x0000
        /*0012*/ 	.short	0x0070
        /*0014*/ 	.byte	0x00, 0xf0, 0x01, 0x1c


	//----- nvinfo : EIATTR_SPARSE_MMA_MASK
	.align		4
.L_1770:
        /*0018*/ 	.byte	0x03, 0x50
        /*001a*/ 	.short	0x0000


	//----- nvinfo : EIATTR_MAXREG_COUNT
	.align		4
        /*001c*/ 	.byte	0x03, 0x1b
        /*001e*/ 	.short	0x00a8


	//----- nvinfo : EIATTR_NUM_BARRIERS
	.align		4
        /*0020*/ 	.byte	0x02, 0x4c
        /*0022*/ 	.byte	0x10
	.zero		1


	//----- nvinfo : EIATTR_EXTERNS
	.align		4
        /*0024*/ 	.byte	0x04, 0x0f
        /*0026*/ 	.short	(.L_1772 - .L_1771)


	//   ....[0]....
	.align		4
.L_1771:
        /*0028*/ 	.word	index@(__assertfail)


	//----- nvinfo : EIATTR_ANNOTATIONS
	.align		4
.L_1772:
        /*002c*/ 	.byte	0x04, 0x55
        /*002e*/ 	.short	(.L_1774 - .L_1773)


	//   ....[0]....
.L_1773:
        /* <DEDUP_REMOVED lines=22> */


	//----- nvinfo : EIATTR_MERCURY_ISA_VERSION
	.align		4
.L_1774:
        /*0180*/ 	.byte	0x03, 0x5f
        /*0182*/ 	.short	0x0101


	//----- nvinfo : EIATTR_INT_WARP_WIDE_INSTR_OFFSETS
	.align		4
        /*0184*/ 	.byte	0x04, 0x31
        /*0186*/ 	.short	(.L_1776 - .L_1775)


	//   ....[0]....
.L_1775:
        /*0188*/ 	.word	0x00000190


	//   ....[1]....
        /*018c*/ 	.word	0x000001c0


	//   ....[2]....
        /*0190*/ 	.word	0x0000b2f0


	//   ....[3]....
        /*0194*/ 	.word	0x0000b9a0


	//   ....[4]....
        /*0198*/ 	.word	0x0000bed0


	//----- nvinfo : EIATTR_COOP_GROUP_MASK_REGIDS
	.align		4
.L_1776:
        /*019c*/ 	.byte	0x04, 0x29
        /*019e*/ 	.short	(.L_1778 - .L_1777)


	//   ....[0]....
.L_1777:
        /*01a0*/ 	.word	0xffffffff


	//   ....[1]....
        /*01a4*/ 	.word	0xffffffff


	//   ....[2]....
        /*01a8*/ 	.word	0xffffffff


	//   ....[3]....
        /*01ac*/ 	.word	0xffffffff


	//   ....[4]....
        /*01b0*/ 	.word	0xffffffff


	//   ....[5]....
        /*01b4*/ 	.word	0xffffffff


	//   ....[6]....
        /*01b8*/ 	.word	0xffffffff


	//   ....[7]....
        /*01bc*/ 	.word	0xffffffff


	//   ....[8]....
        /*01c0*/ 	.word	0xffffffff


	//   ....[9]....
        /*01c4*/ 	.word	0xffffffff


	//   ....[10]....
        /*01c8*/ 	.word	0xffffffff


	//   ....[11]....
        /*01cc*/ 	.word	0xffffffff


	//   ....[12]....
        /*01d0*/ 	.word	0xffffffff


	//   ....[13]....
        /*01d4*/ 	.word	0xffffffff


	//   ....[14]....
        /*01d8*/ 	.word	0xffffffff


	//   ....[15]....
        /*01dc*/ 	.word	0xffffffff


	//   ....[16]....
        /*01e0*/ 	.word	0xffffffff


	//   ....[17]....
        /*01e4*/ 	.word	0xffffffff


	//   ....[18]....
        /*01e8*/ 	.word	0xffffffff


	//   ....[19]....
        /*01ec*/ 	.word	0xffffffff


	//   ....[20]....
        /*01f0*/ 	.word	0xffffffff


	//   ....[21]....
        /*01f4*/ 	.word	0xffffffff


	//   ....[22]....
        /*01f8*/ 	.word	0xffffffff


	//   ....[23]....
        /*01fc*/ 	.word	0xffffffff


	//   ....[24]....
        /*0200*/ 	.word	0xffffffff


	//   ....[25]....
        /*0204*/ 	.word	0xffffffff


	//   ....[26]....
        /*0208*/ 	.word	0xffffffff


	//   ....[27]....
        /*020c*/ 	.word	0xffffffff


	//   ....[28]....
        /*0210*/ 	.word	0xffffffff


	//   ....[29]....
        /*0214*/ 	.word	0xffffffff


	//   ....[30]....
        /*0218*/ 	.word	0xffffffff


	//   ....[31]....
        /*021c*/ 	.word	0xffffffff


	//   ....[32]....
        /*0220*/ 	.word	0xffffffff


	//   ....[33]....
        /*0224*/ 	.word	0xffffffff


	//   ....[34]....
        /*0228*/ 	.word	0xffffffff


	//   ....[35]....
        /*022c*/ 	.word	0xffffffff


	//   ....[36]....
        /*0230*/ 	.word	0xffffffff


	//   ....[37]....
        /*0234*/ 	.word	0xffffffff


	//   ....[38]....
        /*0238*/ 	.word	0xffffffff


	//   ....[39]....
        /*023c*/ 	.word	0xffffffff


	//   ....[40]....
        /*0240*/ 	.word	0xffffffff


	//   ....[41]....
        /*0244*/ 	.word	0xffffffff


	//   ....[42]....
        /*0248*/ 	.word	0xffffffff


	//   ....[43]....
        /*024c*/ 	.word	0xffffffff


	//   ....[44]....
        /*0250*/ 	.word	0xffffffff


	//   ....[45]....
        /*0254*/ 	.word	0xffffffff


	//   ....[46]....
        /*0258*/ 	.word	0xffffffff


	//   ....[47]....
        /*025c*/ 	.word	0xffffffff


	//   ....[48]....
        /*0260*/ 	.word	0xffffffff


	//   ....[49]....
        /*0264*/ 	.word	0xffffffff


	//   ....[50]....
        /*0268*/ 	.word	0xffffffff


	//   ....[51]....
        /*026c*/ 	.word	0xffffffff


	//   ....[52]....
        /*0270*/ 	.word	0xffffffff


	//   ....[53]....
        /*0274*/ 	.word	0xffffffff


	//   ....[54]....
        /*0278*/ 	.word	0xffffffff


	//   ....[55]....
        /*027c*/ 	.word	0xffffffff


	//   ....[56]....
        /*0280*/ 	.word	0xffffffff


	//   ....[57]....
        /*0284*/ 	.word	0xffffffff


	//   ....[58]....
        /*0288*/ 	.word	0xffffffff


	//   ....[59]....
        /*028c*/ 	.word	0xffffffff


	//   ....[60]....
        /*0290*/ 	.word	0xffffffff


	//   ....[61]....
        /*0294*/ 	.word	0xffffffff


	//   ....[62]....
        /*0298*/ 	.word	0xffffffff


	//   ....[63]....
        /*029c*/ 	.word	0xffffffff


	//   ....[64]....
        /*02a0*/ 	.word	0xffffffff


	//   ....[65]....
        /*02a4*/ 	.word	0xffffffff


	//   ....[66]....
        /*02a8*/ 	.word	0xffffffff


	//   ....[67]....
        /*02ac*/ 	.word	0xffffffff


	//   ....[68]....
        /*02b0*/ 	.word	0xffffffff


	//   ....[69]....
        /*02b4*/ 	.word	0xffffffff


	//   ....[70]....
        /*02b8*/ 	.word	0xffffffff


	//   ....[71]....
        /*02bc*/ 	.word	0xffffffff


	//   ....[72]....
        /*02c0*/ 	.word	0xffffffff


	//   ....[73]....
        /*02c4*/ 	.word	0xffffffff


	//   ....[74]....
        /*02c8*/ 	.word	0xffffffff


	//   ....[75]....
        /*02cc*/ 	.word	0xffffffff


	//   ....[76]....
        /*02d0*/ 	.word	0xffffffff


	//   ....[77]....
        /*02d4*/ 	.word	0xffffffff


	//   ....[78]....
        /*02d8*/ 	.word	0xffffffff


	//   ....[79]....
        /*02dc*/ 	.word	0xffffffff


	//   ....[80]....
        /*02e0*/ 	.word	0xffffffff


	//   ....[81]....
        /*02e4*/ 	.word	0xffffffff


	//   ....[82]....
        /*02e8*/ 	.word	0xffffffff


	//   ....[83]....
        /*02ec*/ 	.word	0xffffffff


	//   ....[84]....
        /*02f0*/ 	.word	0xffffffff


	//   ....[85]....
        /*02f4*/ 	.word	0xffffffff


	//   ....[86]....
        /*02f8*/ 	.word	0xffffffff


	//   ....[87]....
        /*02fc*/ 	.word	0xffffffff


	//   ....[88]....
        /*0300*/ 	.word	0xffffffff


	//   ....[89]....
        /*0304*/ 	.word	0xffffffff


	//   ....[90]....
        /*0308*/ 	.word	0xffffffff


	//   ....[91]....
        /*030c*/ 	.word	0xffffffff


	//   ....[92]....
        /*0310*/ 	.word	0xffffffff


	//   ....[93]....
        /*0314*/ 	.word	0xffffffff


	//   ....[94]....
        /*0318*/ 	.word	0xffffffff


	//   ....[95]....
        /*031c*/ 	.word	0xffffffff


	//   ....[96]....
        /*0320*/ 	.word	0xffffffff


	//   ....[97]....
        /*0324*/ 	.word	0xffffffff


	//   ....[98]....
        /*0328*/ 	.word	0xffffffff


	//   ....[99]....
        /*032c*/ 	.word	0xffffffff


	//   ....[100]....
        /*0330*/ 	.word	0xffffffff


	//   ....[101]....
        /*0334*/ 	.word	0xffffffff


	//   ....[102]....
        /*0338*/ 	.word	0xffffffff


	//   ....[103]....
        /*033c*/ 	.word	0xffffffff


	//   ....[104]....
        /*0340*/ 	.word	0xffffffff


	//   ....[105]....
        /*0344*/ 	.word	0xffffffff


	//   ....[106]....
        /*0348*/ 	.word	0xffffffff


	//   ....[107]....
        /*034c*/ 	.word	0xffffffff


	//   ....[108]....
        /*0350*/ 	.word	0xffffffff


	//   ....[109]....
        /*0354*/ 	.word	0xffffffff


	//   ....[110]....
        /*0358*/ 	.word	0xffffffff


	//   ....[111]....
        /*035c*/ 	.word	0xffffffff


	//   ....[112]....
        /*0360*/ 	.word	0xffffffff


	//   ....[113]....
        /*0364*/ 	.word	0xffffffff


	//   ....[114]....
        /*0368*/ 	.word	0xffffffff


	//   ....[115]....
        /*036c*/ 	.word	0xffffffff


	//   ....[116]....
        /*0370*/ 	.word	0xffffffff


	//   ....[117]....
        /*0374*/ 	.word	0xffffffff


	//   ....[118]....
        /*0378*/ 	.word	0xffffffff


	//   ....[119]....
        /*037c*/ 	.word	0xffffffff


	//   ....[120]....
        /*0380*/ 	.word	0xffffffff


	//   ....[121]....
        /*0384*/ 	.word	0xffffffff


	//   ....[122]....
        /*0388*/ 	.word	0xffffffff


	//   ....[123]....
        /*038c*/ 	.word	0xffffffff


	//   ....[124]....
        /*0390*/ 	.word	0xffffffff


	//   ....[125]....
        /*0394*/ 	.word	0xffffffff


	//   ....[126]....
        /*0398*/ 	.word	0xffffffff


	//   ....[127]....
        /*039c*/ 	.word	0xffffffff


	//   ....[128]....
        /*03a0*/ 	.word	0xffffffff


	//   ....[129]....
        /*03a4*/ 	.word	0xffffffff


	//   ....[130]....
        /*03a8*/ 	.word	0xffffffff


	//   ....[131]....
        /*03ac*/ 	.word	0xffffffff


	//   ....[132]....
        /*03b0*/ 	.word	0xffffffff


	//   ....[133]....
        /*03b4*/ 	.word	0xffffffff


	//   ....[134]....
        /*03b8*/ 	.word	0xffffffff


	//   ....[135]....
        /*03bc*/ 	.word	0xffffffff


	//   ....[136]....
        /*03c0*/ 	.word	0xffffffff


	//   ....[137]....
        /*03c4*/ 	.word	0xffffffff


	//   ....[138]....
        /*03c8*/ 	.word	0xffffffff


	//   ....[139]....
        /*03cc*/ 	.word	0xffffffff


	//   ....[140]....
        /*03d0*/ 	.word	0xffffffff


	//   ....[141]....
        /*03d4*/ 	.word	0xffffffff


	//   ....[142]....
        /*03d8*/ 	.word	0xffffffff


	//   ....[143]....
        /*03dc*/ 	.word	0xffffffff


	//   ....[144]....
        /*03e0*/ 	.word	0xffffffff


	//   ....[145]....
        /*03e4*/ 	.word	0x0500000f


	//   ....[146]....
        /*03e8*/ 	.word	0x0500000f


	//   ....[147]....
        /*03ec*/ 	.word	0x0500000f


	//   ....[148]....
        /*03f0*/ 	.word	0x0500000f


	//   ....[149]....
        /*03f4*/ 	.word	0x0500000f


	//   ....[150]....
        /*03f8*/ 	.word	0x0500000f


	//----- nvinfo : EIATTR_COOP_GROUP_INSTR_OFFSETS
	.align		4
.L_1778:
        /*03fc*/ 	.byte	0x04, 0x28
        /*03fe*/ 	.short	(.L_1780 - .L_1779)


	//   ....[0]....
.L_1779:
        /*0400*/ 	.word	0x00000070


	//   ....[1]....
        /*0404*/ 	.word	0x000001a0


	//   ....[2]....
        /*0408*/ 	.word	0x000001f0


	//   ....[3]....
        /*040c*/ 	.word	0x000003e0


	//   ....[4]....
        /*0410*/ 	.word	0x00000630


	//   ....[5]....
        /*0414*/ 	.word	0x00001620


	//   ....[6]....
        /*0418*/ 	.word	0x00002840


	//   ....[7]....
        /*041c*/ 	.word	0x00002890


	//   ....[8]....
        /*0420*/ 	.word	0x00002930


	//   ....[9]....
        /*0424*/ 	.word	0x000029b0


	//   ....[10]....
        /*0428*/ 	.word	0x000029f0


	//   ....[11]....
        /*042c*/ 	.word	0x00002a30


	//   ....[12]....
        /*0430*/ 	.word	0x00002a60


	//   ....[13]....
        /*0434*/ 	.word	0x00002a90


	//   ....[14]....
        /*0438*/ 	.word	0x00002ac0


	//   ....[15]....
        /*043c*/ 	.word	0x00002b30


	//   ....[16]....
        /*0440*/ 	.word	0x00002db0


	//   ....[17]....
        /*0444*/ 	.word	0x00002e60


	//   ....[18]....
        /*0448*/ 	.word	0x00002f00


	//   ....[19]....
        /*044c*/ 	.word	0x00002f60


	//   ....[20]....
        /*0450*/ 	.word	0x00002fa0


	//   ....[21]....
        /*0454*/ 	.word	0x00003000


	//   ....[22]....
        /*0458*/ 	.word	0x000030a0


	//   ....[23]....
        /*045c*/ 	.word	0x00003140


	//   ....[24]....
        /*0460*/ 	.word	0x00003180


	//   ....[25]....
        /*0464*/ 	.word	0x000031c0


	//   ....[26]....
        /*0468*/ 	.word	0x00003200


	//   ....[27]....
        /*046c*/ 	.word	0x00003320


	//   ....[28]....
        /*0470*/ 	.word	0x000035a0


	//   ....[29]....
        /*0474*/ 	.word	0x00003600


	//   ....[30]....
        /*0478*/ 	.word	0x00003630


	//   ....[31]....
        /*047c*/ 	.word	0x00003660


	//   ....[32]....
        /*0480*/ 	.word	0x000036d0


	//   ....[33]....
        /*0484*/ 	.word	0x000036f0


	//   ....[34]....
        /*0488*/ 	.word	0x00003730


	//   ....[35]....
        /*048c*/ 	.word	0x00003770


	//   ....[36]....
        /*0490*/ 	.word	0x00003780


	//   ....[37]....
        /*0494*/ 	.word	0x00003800


	//   ....[38]....
        /*0498*/ 	.word	0x00003ae0


	//   ....[39]....
        /*049c*/ 	.word	0x00003af0


	//   ....[40]....
        /*04a0*/ 	.word	0x00003b00


	//   ....[41]....
        /*04a4*/ 	.word	0x00003b10


	//   ....[42]....
        /*04a8*/ 	.word	0x00003b20


	//   ....[43]....
        /*04ac*/ 	.word	0x00003b30


	//   ....[44]....
        /*04b0*/ 	.word	0x00003b40


	//   ....[45]....
        /*04b4*/ 	.word	0x00003b70


	//   ....[46]....
        /*04b8*/ 	.word	0x00003b90


	//   ....[47]....
        /*04bc*/ 	.word	0x00003bf0


	//   ....[48]....
        /*04c0*/ 	.word	0x00003c20


	//   ....[49]....
        /*04c4*/ 	.word	0x00003c50


	//   ....[50]....
        /*04c8*/ 	.word	0x00003c60


	//   ....[51]....
        /*04cc*/ 	.word	0x00003c70


	//   ....[52]....
        /*04d0*/ 	.word	0x00003ca0


	//   ....[53]....
        /*04d4*/ 	.word	0x00003cd0


	//   ....[54]....
        /*04d8*/ 	.word	0x00003d00


	//   ....[55]....
        /*04dc*/ 	.word	0x00003d70


	//   ....[56]....
        /*04e0*/ 	.word	0x00003da0


	//   ....[57]....
        /*04e4*/ 	.word	0x00003dd0


	//   ....[58]....
        /*04e8*/ 	.word	0x00003de0


	//   ....[59]....
        /*04ec*/ 	.word	0x00003df0


	//   ....[60]....
        /*04f0*/ 	.word	0x00003e00


	//   ....[61]....
        /*04f4*/ 	.word	0x00003e10


	//   ....[62]....
        /*04f8*/ 	.word	0x00003e50


	//   ....[63]....
        /*04fc*/ 	.word	0x00003e60


	//   ....[64]....
        /*0500*/ 	.word	0x00003e80


	//   ....[65]....
        /*0504*/ 	.word	0x00003ed0


	//   ....[66]....
        /*0508*/ 	.word	0x00003f00


	//   ....[67]....
        /*050c*/ 	.word	0x00003f10


	//   ....[68]....
        /*0510*/ 	.word	0x00003f20


	//   ....[69]....
        /*0514*/ 	.word	0x00003f30


	//   ....[70]....
        /*0518*/ 	.word	0x00006520


	//   ....[71]....
        /*051c*/ 	.word	0x00006560


	//   ....[72]....
        /*0520*/ 	.word	0x000065d0


	//   ....[73]....
        /*0524*/ 	.word	0x00006610


	//   ....[74]....
        /*0528*/ 	.word	0x00006650


	//   ....[75]....
        /*052c*/ 	.word	0x00006690


	//   ....[76]....
        /*0530*/ 	.word	0x000066d0


	//   ....[77]....
        /*0534*/ 	.word	0x00006910


	//   ....[78]....
        /*0538*/ 	.word	0x00006a90


	//   ....[79]....
        /*053c*/ 	.word	0x00006c00


	//   ....[80]....
        /*0540*/ 	.word	0x00006c10


	//   ....[81]....
        /*0544*/ 	.word	0x00006c20


	//   ....[82]....
        /*0548*/ 	.word	0x00006cc0


	//   ....[83]....
        /*054c*/ 	.word	0x00006cf0


	//   ....[84]....
        /*0550*/ 	.word	0x00006d30


	//   ....[85]....
        /*0554*/ 	.word	0x00006d70


	//   ....[86]....
        /*0558*/ 	.word	0x00006d90


	//   ....[87]....
        /*055c*/ 	.word	0x00006db0


	//   ....[88]....
        /*0560*/ 	.word	0x00006de0


	//   ....[89]....
        /*0564*/ 	.word	0x00006e50


	//   ....[90]....
        /*0568*/ 	.word	0x00006e80


	//   ....[91]....
        /*056c*/ 	.word	0x00006e90


	//   ....[92]....
        /*0570*/ 	.word	0x00006ed0


	//   ....[93]....
        /*0574*/ 	.word	0x00006ff0


	//   ....[94]....
        /*0578*/ 	.word	0x00007030


	//   ....[95]....
        /*057c*/ 	.word	0x00007070


	//   ....[96]....
        /*0580*/ 	.word	0x000070c0


	//   ....[97]....
        /*0584*/ 	.word	0x000070f0


	//   ....[98]....
        /*0588*/ 	.word	0x00007110


	//   ....[99]....
        /*058c*/ 	.word	0x00007150


	//   ....[100]....
        /*0590*/ 	.word	0x000071d0


	//   ....[101]....
        /*0594*/ 	.word	0x00007220


	//   ....[102]....
        /*0598*/ 	.word	0x00007590


	//   ....[103]....
        /*059c*/ 	.word	0x000075a0


	//   ....[104]....
        /*05a0*/ 	.word	0x000075b0


	//   ....[105]....
        /*05a4*/ 	.word	0x000075c0


	//   ....[106]....
        /*05a8*/ 	.word	0x000075d0


	//   ....[107]....
        /*05ac*/ 	.word	0x000075e0


	//   ....[108]....
        /*05b0*/ 	.word	0x00007610


	//   ....[109]....
        /*05b4*/ 	.word	0x00007640


	//   ....[110]....
        /*05b8*/ 	.word	0x00007680


	//   ....[111]....
        /*05bc*/ 	.word	0x000076a0


	//   ....[112]....
        /*05c0*/ 	.word	0x000076e0


	//   ....[113]....
        /*05c4*/ 	.word	0x00007700


	//   ....[114]....
        /*05c8*/ 	.word	0x00007740


	//   ....[115]....
        /*05cc*/ 	.word	0x00007770


	//   ....[116]....
        /*05d0*/ 	.word	0x000077d0


	//   ....[117]....
        /*05d4*/ 	.word	0x00007800


	//   ....[118]....
        /*05d8*/ 	.word	0x00007820


	//   ....[119]....
        /*05dc*/ 	.word	0x00007830


	//   ....[120]....
        /*05e0*/ 	.word	0x00007890


	//   ....[121]....
        /*05e4*/ 	.word	0x000078d0


	//   ....[122]....
        /*05e8*/ 	.word	0x00007910


	//   ....[123]....
        /*05ec*/ 	.word	0x00007920


	//   ....[124]....
        /*05f0*/ 	.word	0x00007960


	//   ....[125]....
        /*05f4*/ 	.word	0x00007980


	//   ....[126]....
        /*05f8*/ 	.word	0x00007990


	//   ....[127]....
        /*05fc*/ 	.word	0x000079a0


	//   ....[128]....
        /*0600*/ 	.word	0x000079b0


	//   ....[129]....
        /*0604*/ 	.word	0x000079f0


	//   ....[130]....
        /*0608*/ 	.word	0x00007a30


	//   ....[131]....
        /*060c*/ 	.word	0x00007a70


	//   ....[132]....
        /*0610*/ 	.word	0x00007a90


	//   ....[133]....
        /*0614*/ 	.word	0x00007ac0


	//   ....[134]....
        /*0618*/ 	.word	0x00009aa0


	//   ....[135]....
        /*061c*/ 	.word	0x00009c40


	//   ....[136]....
        /*0620*/ 	.word	0x00009e90


	//   ....[137]....
        /*0624*/ 	.word	0x0000a030


	//   ....[138]....
        /*0628*/ 	.word	0x0000a140


	//   ....[139]....
        /*062c*/ 	.word	0x0000aef0


	//   ....[140]....
        /*0630*/ 	.word	0x0000b220


	//   ....[141]....
        /*0634*/ 	.word	0x0000b620


	//   ....[142]....
        /*0638*/ 	.word	0x0000b8d0


	//   ....[143]....
        /*063c*/ 	.word	0x0000bb90


	//   ....[144]....
        /*0640*/ 	.word	0x0000be00


	//   ....[145]....
        /*0644*/ 	.word	0x0000e500


	//   ....[146]....
        /*0648*/ 	.word	0x0000e6f0


	//   ....[147]....
        /*064c*/ 	.word	0x0000e760


	//   ....[148]....
        /*0650*/ 	.word	0x0000e7d0


	//   ....[149]....
        /*0654*/ 	.word	0x0000e840


	//   ....[150]....
        /*0658*/ 	.word	0x0000e8b0


	//----- nvinfo : EIATTR_REG_RECONFIG
	.align		4
.L_1780:
        /*065c*/ 	.byte	0x01, 0x54
	.zero		2


	//----- nvinfo : EIATTR_SYSCALL_OFFSETS
	.align		4
        /*0660*/ 	.byte	0x04, 0x46
        /*0662*/ 	.short	(.L_1782 - .L_1781)


	//   ....[0]....
.L_1781:
        /*0664*/ 	.word	0x00001280


	//   ....[1]....
        /*0668*/ 	.word	0x00001370


	//   ....[2]....
        /*066c*/ 	.word	0x000014d0


	//   ....[3]....
        /*0670*/ 	.word	0x000015c0


	//----- nvinfo : EIATTR_MBARRIER_INSTR_OFFSETS
	.align		4
.L_1782:
        /*0674*/ 	.byte	0x04, 0x39
        /*0676*/ 	.short	(.L_1784 - .L_1783)


	//   ....[0]....
.L_1783:
        /*0678*/ 	.word	0x00000290
        /*067c*/ 	.word	0x000000ff
        /*0680*/ 	.word	0x00030c00
        /*0684*/ 	.short	0x0100
        /*0686*/ 	.byte	0x06
	.zero		1


	//   ....[1]....
        /*0688*/ 	.word	0x00000390
        /*068c*/ 	.word	0x000000ff
        /*0690*/ 	.word	0x00030c10
        /*0694*/ 	.short	0x0100
        /*0696*/ 	.byte	0x08
	.zero		1


	//   ....[2]....
        /*0698*/ 	.word	0x000003a0
        /*069c*/ 	.word	0x000000ff
        /*06a0*/ 	.word	0x00030c20
        /*06a4*/ 	.short	0x0100
        /*06a6*/ 	.byte	0x08
	.zero		1


	//   ....[3]....
        /*06a8*/ 	.word	0x000003b0
        /*06ac*/ 	.word	0x000000ff
        /*06b0*/ 	.word	0x00030c18
        /*06b4*/ 	.short	0x0100
        /*06b6*/ 	.byte	0x08
	.zero		1


	//   ....[4]....
        /*06b8*/ 	.word	0x000003c0
        /*06bc*/ 	.word	0x000000ff
        /*06c0*/ 	.word	0x00030c28
        /*06c4*/ 	.short	0x0100
        /*06c6*/ 	.byte	0x08
	.zero		1


	//   ....[5]....
        /*06c8*/ 	.word	0x000004f0
        /*06cc*/ 	.word	0x000000ff
        /*06d0*/ 	.word	0x00030c30
        /*06d4*/ 	.short	0x0100
        /*06d6*/ 	.byte	0x08
	.zero		1


	//   ....[6]....
        /*06d8*/ 	.word	0x00000500
        /*06dc*/ 	.word	0x000000ff
        /*06e0*/ 	.word	0x00030c40
        /*06e4*/ 	.short	0x0100
        /*06e6*/ 	.byte	0x08
	.zero		1


	//   ....[7]....
        /*06e8*/ 	.word	0x00000510
        /*06ec*/ 	.word	0x000000ff
        /*06f0*/ 	.word	0x00030c38
        /*06f4*/ 	.short	0x0100
        /*06f6*/ 	.byte	0x08
	.zero		1


	//   ....[8]....
        /*06f8*/ 	.word	0x00000520
        /*06fc*/ 	.word	0x000000ff
        /*0700*/ 	.word	0x00030c48
        /*0704*/ 	.short	0x0100
        /*0706*/ 	.byte	0x08
	.zero		1


	//   ....[9]....
        /*0708*/ 	.word	0x00001660
        /*070c*/ 	.word	0x000000ec
        /*0710*/ 	.word	0x00030c00
        /*0714*/ 	.short	0x010a
        /*0716*/ 	.byte	0x3f
	.zero		1


	//   ....[10]....
        /*0718*/ 	.word	0x00001790
        /*071c*/ 	.word	0x000000ec
        /*0720*/ 	.word	0x00030c00
        /*0724*/ 	.short	0x010a
        /*0726*/ 	.byte	0x3f
	.zero		1


	//   ....[11]....
        /*0728*/ 	.word	0x00002210
        /*072c*/ 	.word	0x00000006
        /*0730*/ 	.word	0x00030c10
        /*0734*/ 	.short	0x010a
        /*0736*/ 	.byte	0x3f
	.zero		1


	//   ....[12]....
        /*0738*/ 	.word	0x00002280
        /*073c*/ 	.word	0x00000006
        /*0740*/ 	.word	0x00030c10
        /*0744*/ 	.short	0x010a
        /*0746*/ 	.byte	0x3f
	.zero		1


	//   ....[13]....
        /*0748*/ 	.word	0x000026a0
        /*074c*/ 	.word	0x00000006
        /*0750*/ 	.word	0x00030c30
        /*0754*/ 	.short	0x010a
        /*0756*/ 	.byte	0x3f
	.zero		1


	//   ....[14]....
        /*0758*/ 	.word	0x00002720
        /*075c*/ 	.word	0x00000006
        /*0760*/ 	.word	0x00030c30
        /*0764*/ 	.short	0x010a
        /*0766*/ 	.byte	0x3f
	.zero		1


	//   ....[15]....
        /*0768*/ 	.word	0x00005310
        /*076c*/ 	.word	0x00000005
        /*0770*/ 	.word	0x00000000
        /*0774*/ 	.short	0x0101
        /*0776*/ 	.byte	0x3f
	.zero		1


	//   ....[16]....
        /*0778*/ 	.word	0x00005760
        /*077c*/ 	.word	0x00000006
        /*0780*/ 	.word	0x00000000
        /*0784*/ 	.short	0x0101
        /*0786*/ 	.byte	0x3f
	.zero		1


	//   ....[17]....
        /*0788*/ 	.word	0x00005f60
        /*078c*/ 	.word	0x00000007
        /*0790*/ 	.word	0x00030c10
        /*0794*/ 	.short	0x010a
        /*0796*/ 	.byte	0x3f
	.zero		1


	//   ....[18]....
        /*0798*/ 	.word	0x00005fe0
        /*079c*/ 	.word	0x00000007
        /*07a0*/ 	.word	0x00030c10
        /*07a4*/ 	.short	0x010a
        /*07a6*/ 	.byte	0x3f
	.zero		1


	//   ....[19]....
        /*07a8*/ 	.word	0x000063f0
        /*07ac*/ 	.word	0x00000007
        /*07b0*/ 	.word	0x00030c30
        /*07b4*/ 	.short	0x010a
        /*07b6*/ 	.byte	0x3f
	.zero		1


	//   ....[20]....
        /*07b8*/ 	.word	0x00006480
        /*07bc*/ 	.word	0x00000007
        /*07c0*/ 	.word	0x00030c30
        /*07c4*/ 	.short	0x010a
        /*07c6*/ 	.byte	0x3f
	.zero		1


	//   ....[21]....
        /*07c8*/ 	.word	0x00008c80
        /*07cc*/ 	.word	0x00000008
        /*07d0*/ 	.word	0x00000000
        /*07d4*/ 	.short	0x0101
        /*07d6*/ 	.byte	0x3f
	.zero		1


	//   ....[22]....
        /*07d8*/ 	.word	0x000090f0
        /*07dc*/ 	.word	0x00000007
        /*07e0*/ 	.word	0x00000000
        /*07e4*/ 	.short	0x0101
        /*07e6*/ 	.byte	0x3f
	.zero		1


	//   ....[23]....
        /*07e8*/ 	.word	0x0000cb90
        /*07ec*/ 	.word	0x0000000f
        /*07f0*/ 	.word	0x00030c20
        /*07f4*/ 	.short	0x010a
        /*07f6*/ 	.byte	0x3f
	.zero		1


	//   ....[24]....
        /*07f8*/ 	.word	0x0000d130
        /*07fc*/ 	.word	0x0000000f
        /*0800*/ 	.word	0x00030c40
        /*0804*/ 	.short	0x010a
        /*0806*/ 	.byte	0x3f
	.zero		1


	//   ....[25]....
        /*0808*/ 	.word	0x0000d390
        /*080c*/ 	.word	0x0000000f
        /*0810*/ 	.word	0x00030c28
        /*0814*/ 	.short	0x010a
        /*0816*/ 	.byte	0x3f
	.zero		1


	//   ....[26]....
        /*0818*/ 	.word	0x0000d5f0
        /*081c*/ 	.word	0x0000000f
        /*0820*/ 	.word	0x00030c48
        /*0824*/ 	.short	0x010a
        /*0826*/ 	.byte	0x3f
	.zero		1


	//   ....[27]....
        /*0828*/ 	.word	0x0000d7f0
        /*082c*/ 	.word	0x0000000f
        /*0830*/ 	.word	0x00030c20
        /*0834*/ 	.short	0x010a
        /*0836*/ 	.byte	0x3f
	.zero		1


	//   ....[28]....
        /*0838*/ 	.word	0x0000dac0
        /*083c*/ 	.word	0x0000000f
        /*0840*/ 	.word	0x00030c40
        /*0844*/ 	.short	0x010a
        /*0846*/ 	.byte	0x3f
	.zero		1


	//   ....[29]....
        /*0848*/ 	.word	0x0000dcf0
        /*084c*/ 	.word	0x0000000f
        /*0850*/ 	.word	0x00030c28
        /*0854*/ 	.short	0x010a
        /*0856*/ 	.byte	0x3f
	.zero		1


	//   ....[30]....
        /*0858*/ 	.word	0x0000df90
        /*085c*/ 	.word	0x00000003
        /*0860*/ 	.word	0x00030c40
        /*0864*/ 	.short	0x010a
        /*0866*/ 	.byte	0x3f
	.zero		1


	//   ....[31]....
        /*0868*/ 	.word	0x0000e380
        /*086c*/ 	.word	0x00000007
        /*0870*/ 	.word	0x00000000
        /*0874*/ 	.short	0x010a
        /*0876*/ 	.byte	0x3f
	.zero		1


	//   ....[32]....
        /*0878*/ 	.word	0x0000e3d0
        /*087c*/ 	.word	0x00000003
        /*0880*/ 	.word	0x00000000
        /*0884*/ 	.short	0x010a
        /*0886*/ 	.byte	0x3f
	.zero		1


	//   ....[33]....
        /*0888*/ 	.word	0x0000e430
        /*088c*/ 	.word	0x00000005
        /*0890*/ 	.word	0x00000000
        /*0894*/ 	.short	0x010a
        /*0896*/ 	.byte	0x3f
	.zero		1


	//   ....[34]....
        /*0898*/ 	.word	0x0000e460
        /*089c*/ 	.word	0x00000003
        /*08a0*/ 	.word	0x00000000
        /*08a4*/ 	.short	0x010a
        /*08a6*/ 	.byte	0x3f
	.zero		1


	//   ....[35]....
        /*08a8*/ 	.word	0x0000e530
        /*08ac*/ 	.word	0x000000ec
        /*08b0*/ 	.word	0x00030c00
        /*08b4*/ 	.short	0x010a
        /*08b6*/ 	.byte	0x3f
	.zero		1


	//   ....[36]....
        /*08b8*/ 	.word	0x0000e580
        /*08bc*/ 	.word	0x00000006
        /*08c0*/ 	.word	0x00030c10
        /*08c4*/ 	.short	0x010a
        /*08c6*/ 	.byte	0x3f
	.zero		1


	//   ....[37]....
        /*08c8*/ 	.word	0x0000e5d0
        /*08cc*/ 	.word	0x00000006
        /*08d0*/ 	.word	0x00030c30
        /*08d4*/ 	.short	0x010a
        /*08d6*/ 	.byte	0x3f
	.zero		1


	//   ....[38]....
        /*08d8*/ 	.word	0x0000e620
        /*08dc*/ 	.word	0x00000007
        /*08e0*/ 	.word	0x00030c10
        /*08e4*/ 	.short	0x010a
        /*08e6*/ 	.byte	0x3f
	.zero		1


	//   ....[39]....
        /*08e8*/ 	.word	0x0000e670
        /*08ec*/ 	.word	0x00000007
        /*08f0*/ 	.word	0x00030c30
        /*08f4*/ 	.short	0x010a
        /*08f6*/ 	.byte	0x3f
	.zero		1


	//   ....[40]....
        /*08f8*/ 	.word	0x0000e8f0
        /*08fc*/ 	.word	0x0000000f
        /*0900*/ 	.word	0x00030c20
        /*0904*/ 	.short	0x010a
        /*0906*/ 	.byte	0x3f
	.zero		1


	//   ....[41]....
        /*0908*/ 	.word	0x0000e940
        /*090c*/ 	.word	0x0000000f
        /*0910*/ 	.word	0x00030c40
        /*0914*/ 	.short	0x010a
        /*0916*/ 	.byte	0x3f
	.zero		1


	//   ....[42]....
        /*0918*/ 	.word	0x0000e990
        /*091c*/ 	.word	0x0000000f
        /*0920*/ 	.word	0x00030c28
        /*0924*/ 	.short	0x010a
        /*0926*/ 	.byte	0x3f
	.zero		1


	//   ....[43]....
        /*0928*/ 	.word	0x0000e9e0
        /*092c*/ 	.word	0x0000000f
        /*0930*/ 	.word	0x00030c48
        /*0934*/ 	.short	0x010a
        /*0936*/ 	.byte	0x3f
	.zero		1


	//   ....[44]....
        /*0938*/ 	.word	0x0000ea40
        /*093c*/ 	.word	0x0000000f
        /*0940*/ 	.word	0x00030c20
        /*0944*/ 	.short	0x010a
        /*0946*/ 	.byte	0x3f
	.zero		1


	//   ....[45]....
        /*0948*/ 	.word	0x0000ea90
        /*094c*/ 	.word	0x0000000f
        /*0950*/ 	.word	0x00030c40
        /*0954*/ 	.short	0x010a
        /*0956*/ 	.byte	0x3f
	.zero		1


	//   ....[46]....
        /*0958*/ 	.word	0x0000eae0
        /*095c*/ 	.word	0x0000000f
        /*0960*/ 	.word	0x00030c28
        /*0964*/ 	.short	0x010a
        /*0966*/ 	.byte	0x3f
	.zero		1


	//   ....[47]....
        /*0968*/ 	.word	0x0000eb30
        /*096c*/ 	.word	0x00000003
        /*0970*/ 	.word	0x00030c40
        /*0974*/ 	.short	0x010a
        /*0976*/ 	.byte	0x3f
	.zero		1


	//   ....[48]....
        /*0978*/ 	.word	0x0000ec00
        /*097c*/ 	.word	0x00000007
        /*0980*/ 	.word	0x00000000
        /*0984*/ 	.short	0x010a
        /*0986*/ 	.byte	0x3f
	.zero		1


	//   ....[49]....
        /*0988*/ 	.word	0x0000ec50
        /*098c*/ 	.word	0x00000003
        /*0990*/ 	.word	0x00000000
        /*0994*/ 	.short	0x010a
        /*0996*/ 	.byte	0x3f
	.zero		1


	//   ....[50]....
        /*0998*/ 	.word	0x0000eca0
        /*099c*/ 	.word	0x00000005
        /*09a0*/ 	.word	0x00000000
        /*09a4*/ 	.short	0x010a
        /*09a6*/ 	.byte	0x3f
	.zero		1


	//----- nvinfo : EIATTR_NUM_MBARRIERS
	.align		4
.L_1784:
        /*09a8*/ 	.byte	0x03, 0x38
        /*09aa*/ 	.short	0x0009


	//----- nvinfo : EIATTR_EXIT_INSTR_OFFSETS
	.align		4
        /*09ac*/ 	.byte	0x04, 0x1c
        /*09ae*/ 	.short	(.L_1786 - .L_1785)


	//   ....[0]....
.L_1785:
        /*09b0*/ 	.word	0x0000e4b0


	//----- nvinfo : EIATTR_MAX_THREADS
	.align		4
.L_1786:
        /*09b4*/ 	.byte	0x04, 0x05
        /*09b6*/ 	.short	(.L_1788 - .L_1787)
.L_1787:
        /*09b8*/ 	.word	0x00000180
        /*09bc*/ 	.word	0x00000001
        /*09c0*/ 	.word	0x00000001


	//----- nvinfo : EIATTR_CRS_STACK_SIZE
	.align		4
.L_1788:
        /*09c4*/ 	.byte	0x04, 0x1e
        /*09c6*/ 	.short	(.L_1790 - .L_1789)
.L_1789:
        /*09c8*/ 	.word	0x00000000


	//----- nvinfo : EIATTR_CBANK_PARAM_SIZE
	.align		4
.L_1790:
        /*09cc*/ 	.byte	0x03, 0x19
        /*09ce*/ 	.short	0x0770


	//----- nvinfo : EIATTR_PARAM_CBANK
	.align		4
        /*09d0*/ 	.byte	0x04, 0x0a
        /*09d2*/ 	.short	(.L_1792 - .L_1791)
	.align		4
.L_1791:
        /*09d4*/ 	.word	index@(.nv.constant0._ZN7cutlass13device_kernelIN5flash11enable_sm90INS1_16FlashAttnBwdSm90INS1_25CollectiveMainloopBwdSm90ILi2ELi2ELi2EN4cute5tupleIJNS5_1CILi1EEES8_S8_EEENS6_IJNS7_ILi128EEESA_NS7_ILi64EEEEEENS_6half_tEfNS_4arch4Sm90ELb1ELb0ELb0ELb1ELb1ELb1ELb0ELb0ELi2ELi1ELi2ELi2ELb0EEENS1_24CollectiveEpilogueBwdGQAISC_fSF_Li256ELb1ELb1EEENS1_25SingleTileBwdLPTSchedulerILb1ELi128ELb1EEEEEEEEEvNT_6ParamsE)
        /*09d8*/ 	.short	0x0210
        /*09da*/ 	.short	0x0770


	//----- nvinfo : EIATTR_SW_WAR
	.align		4
.L_1792:
        /*09dc*/ 	.byte	0x04, 0x36
        /*09de*/ 	.short	(.L_1794 - .L_1793)
.L_1793:
        /*09e0*/ 	.word	0x00000008
.L_1794:


//--------------------- .nv.info._ZN7cutlass13device_kernelIN5flash22FlashAttnBwdPreprocessIN4cute5tupleIJNS3_1CILi128EEENS5_ILi64EEEEEENS_6half_tEfNS_4arch4Sm90ELb1ELb1EEEEEvNT_6ParamsE --------------------------
	.section	.nv.info._ZN7cutlass13device_kernelIN5flash22FlashAttnBwdPreprocessIN4cute5tupleIJNS3_1CILi128EEENS5_ILi64EEEEEENS_6half_tEfNS_4arch4Sm90ELb1ELb1EEEEEvNT_6ParamsE,"",@"SHT_CUDA_INFO"
	.sectionflags	@""
	.align	4


	//----- nvinfo : EIATTR_CUDA_API_VERSION
	.align		4
        /*0000*/ 	.byte	0x04, 0x37
        /*0002*/ 	.short	(.L_1796 - .L_1795)
.L_1795:
        /*0004*/ 	.word	0x00000082


	//----- nvinfo : EIATTR_KPARAM_INFO
	.align		4
.L_1796:
        /*0008*/ 	.byte	0x04, 0x17
        /*000a*/ 	.short	(.L_1798 - .L_1797)
.L_1797:
        /*000c*/ 	.word	0x00000000
        /*0010*/ 	.short	0x0000
        /*0012*/ 	.short	0x0000
        /*0014*/ 	.byte	0x00, 0xf0, 0xc1, 0x03


	//----- nvinfo : EIATTR_SPARSE_MMA_MASK
	.align		4
.L_1798:
        /*0018*/ 	.byte	0x03, 0x50
        /*001a*/ 	.short	0x0000


	//----- nvinfo : EIATTR_MAXREG_COUNT
	.align		4
        /*001c*/ 	.byte	0x03, 0x1b
        /*001e*/ 	.short	0x0080


	//----- nvinfo : EIATTR_MERCURY_ISA_VERSION
	.align		4
        /*0020*/ 	.byte	0x03, 0x5f
        /*0022*/ 	.short	0x0101


	//----- nvinfo : EIATTR_COOP_GROUP_MASK_REGIDS
	.align		4
        /*0024*/ 	.byte	0x04, 0x29
        /*0026*/ 	.short	(.L_1800 - .L_1799)


	//   ....[0]....
.L_1799:
        /*0028*/ 	.word	0xffffffff


	//   ....[1]....
        /*002c*/ 	.word	0xffffffff


	//   ....[2]....
        /*0030*/ 	.word	0xffffffff


	//   ....[3]....
        /*0034*/ 	.word	0xffffffff


	//   ....[4]....
        /*0038*/ 	.word	0xffffffff


	//   ....[5]....
        /*003c*/ 	.word	0xffffffff


	//   ....[6]....
        /*0040*/ 	.word	0xffffffff


	//   ....[7]....
        /*0044*/ 	.word	0xffffffff


	//   ....[8]....
        /*0048*/ 	.word	0xffffffff


	//   ....[9]....
        /*004c*/ 	.word	0xffffffff


	//   ....[10]....
        /*0050*/ 	.word	0xffffffff


	//   ....[11]....
        /*0054*/ 	.word	0xffffffff


	//----- nvinfo : EIATTR_COOP_GROUP_INSTR_OFFSETS
	.align		4
.L_1800:
        /*0058*/ 	.byte	0x04, 0x28
        /*005a*/ 	.short	(.L_1802 - .L_1801)


	//   ....[0]....
.L_1801:
        /*005c*/ 	.word	0x000013a0


	//   ....[1]....
        /*0060*/ 	.word	0x000013b0


	//   ....[2]....
        /*0064*/ 	.word	0x000013c0


	//   ....[3]....
        /*0068*/ 	.word	0x000013d0


	//   ....[4]....
        /*006c*/ 	.word	0x00001420


	//   ....[5]....
        /*0070*/ 	.word	0x00001430


	//   ....[6]....
        /*0074*/ 	.word	0x00001440


	//   ....[7]....
        /*0078*/ 	.word	0x00001450


	//   ....[8]....
        /*007c*/ 	.word	0x000014b0


	//   ....[9]....
        /*0080*/ 	.word	0x000014c0


	//   ....[10]....
        /*0084*/ 	.word	0x000014d0


	//   ....[11]....
        /*0088*/ 	.word	0x000014e0


	//----- nvinfo : EIATTR_EXIT_INSTR_OFFSETS
	.align		4
.L_1802:
        /*008c*/ 	.byte	0x04, 0x1c
        /*008e*/ 	.short	(.L_1804 - .L_1803)


	//   ....[0]....
.L_1803:
        /*0090*/ 	.word	0x000001c0


	//   ....[1]....
        /*0094*/ 	.word	0x00001b30


	//   ....[2]....
        /*0098*/ 	.word	0x00001bb0


	//----- nvinfo : EIATTR_MAX_THREADS
	.align		4
.L_1804:
        /*009c*/ 	.byte	0x04, 0x05
        /*009e*/ 	.short	(.L_1806 - .L_1805)
.L_1805:
        /*00a0*/ 	.word	0x00000100
        /*00a4*/ 	.word	0x00000001
        /*00a8*/ 	.word	0x00000001


	//----- nvinfo : EIATTR_CRS_STACK_SIZE
	.align		4
.L_1806:
        /*00ac*/ 	.byte	0x04, 0x1e
        /*00ae*/ 	.short	(.L_1808 - .L_1807)
.L_1807:
        /*00b0*/ 	.word	0x00000000


	//----- nvinfo : EIATTR_CBANK_PARAM_SIZE
	.align		4
.L_1808:
        /*00b4*/ 	.byte	0x03, 0x19
        /*00b6*/ 	.short	0x00f0


	//----- nvinfo : EIATTR_PARAM_CBANK
	.align		4
        /*00b8*/ 	.byte	0x04, 0x0a
        /*00ba*/ 	.short	(.L_1810 - .L_1809)
	.align		4
.L_1809:
        /*00bc*/ 	.word	index@(.nv.constant0._ZN7cutlass13device_kernelIN5flash22FlashAttnBwdPreprocessIN4cute5tupleIJNS3_1CILi128EEENS5_ILi64EEEEEENS_6half_tEfNS_4arch4Sm90ELb1ELb1EEEEEvNT_6ParamsE)
        /*00c0*/ 	.short	0x0210
        /*00c2*/ 	.short	0x00f0


	//----- nvinfo : EIATTR_SW_WAR
	.align		4
.L_1810:
        /*00c4*/ 	.byte	0x04, 0x36
        /*00c6*/ 	.short	(.L_1812 - .L_1811)
.L_1811:
        /*00c8*/ 	.word	0x00000008
.L_1812:


//--------------------- .nv.callgraph             --------------------------
	.section	.nv.callgraph,"",@"SHT_CUDA_CALLGRAPH"
	.align	4
	.sectionentsize	8
	.align		4
        /*0000*/ 	.word	0x00000000
	.align		4
        /*0004*/ 	.word	0xffffffff
	.align		4
        /*0008*/ 	.word	index@(_ZN7cutlass13device_kernelIN5flash11enable_sm90INS1_16FlashAttnBwdSm90INS1_25CollectiveMainloopBwdSm90ILi2ELi2ELi2EN4cute5tupleIJNS5_1CILi1EEES8_S8_EEENS6_IJNS7_ILi128EEESA_NS7_ILi64EEEEEENS_6half_tEfNS_4arch4Sm90ELb0ELb0ELb1ELb0ELb0ELb1ELb0ELb0ELi2ELi1ELi2ELi2ELb0EEENS1_21CollectiveEpilogueBwdISC_SD_SF_Li256ELb0ELb0ELi1EEENS1_19SingleTileSchedulerILb0ELb0ELb0ELi128EEEEEEEEEvNT_6ParamsE)
	.align		4
        /*000c*/ 	.word	index@(__assertfail)
	.align		4
        /*0010*/ 	.word	index@(_ZN7cutlass13device_kernelIN5flash11enable_sm90INS1_16FlashAttnBwdSm90INS1_25CollectiveMainloopBwdSm90ILi2ELi2ELi2EN4cute5tupleIJNS5_1CILi1EEES8_S8_EEENS6_IJNS7_ILi128EEESA_NS7_ILi64EEEEEENS_6half_tEfNS_4arch4Sm90ELb0ELb0ELb1ELb0ELb1ELb1ELb0ELb0ELi2ELi1ELi2ELi2ELb0EEENS1_21CollectiveEpilogueBwdISC_SD_SF_Li256ELb0ELb0ELi1EEENS1_19SingleTileSchedulerILb0ELb0ELb0ELi128EEEEEEEEEvNT_6ParamsE)
	.align		4
        /*0014*/ 	.word	index@(__assertfail)
	.align		4
        /*0018*/ 	.word	index@(_ZN7cutlass13device_kernelIN5flash11enable_sm90INS1_16FlashAttnBwdSm90INS1_25CollectiveMainloopBwdSm90ILi2ELi2ELi2EN4cute5tupleIJNS5_1CILi1EEES8_S8_EEENS6_IJNS7_ILi128EEESA_NS7_ILi64EEEEEENS_6half_tEfNS_4arch4Sm90ELb0ELb0ELb1ELb0ELb0ELb1ELb0ELb0ELi2ELi1ELi2ELi2ELb0EEENS1_24CollectiveEpilogueBwdGQAISC_fSF_Li256ELb0ELb0EEENS1_19SingleTileSchedulerILb0ELb0ELb0ELi128EEEEEEEEEvNT_6ParamsE)
	.align		4
        /*001c*/ 	.word	index@(__assertfail)
	.align		4
        /*0020*/ 	.word	index@(_ZN7cutlass13device_kernelIN5flash11enable_sm90INS1_16FlashAttnBwdSm90INS1_25CollectiveMainloopBwdSm90ILi2ELi2ELi2EN4cute5tupleIJNS5_1CILi1EEES8_S8_EEENS6_IJNS7_ILi128EEESA_NS7_ILi64EEEEEENS_6half_tEfNS_4arch4Sm90ELb0ELb0ELb1ELb0ELb1ELb1ELb0ELb0ELi2ELi1ELi2ELi2ELb0EEENS1_24CollectiveEpilogueBwdGQAISC_fSF_Li256ELb0ELb1EEENS1_19SingleTileSchedulerILb0ELb0ELb0ELi128EEEEEEEEEvNT_6ParamsE)
	.align		4
        /*0024*/ 	.word	index@(__assertfail)
	.align		4
        /*0028*/ 	.word	index@(_ZN7cutlass13device_kernelIN5flash11enable_sm90INS1_16FlashAttnBwdSm90INS1_25CollectiveMainloopBwdSm90ILi2ELi2ELi2EN4cute5tupleIJNS5_1CILi1EEES8_S8_EEENS6_IJNS7_ILi128EEESA_NS7_ILi64EEEEEENS_6half_tEfNS_4arch4Sm90ELb0ELb0ELb1ELb1ELb0ELb1ELb0ELb0ELi2ELi1ELi2ELi2ELb0EEENS1_21CollectiveEpilogueBwdISC_SD_SF_Li256ELb1ELb0ELi1EEENS1_19SingleTileSchedulerILb1ELb0ELb0ELi128EEEEEEEEEvNT_6ParamsE)
	.align		4
        /*002c*/ 	.word	index@(__assertfail)
	.align		4
        /*0030*/ 	.word	index@(_ZN7cutlass13device_kernelIN5flash11enable_sm90INS1_16FlashAttnBwdSm90INS1_25CollectiveMainloopBwdSm90ILi2ELi2ELi2EN4cute5tupleIJNS5_1CILi1EEES8_S8_EEENS6_IJNS7_ILi128EEESA_NS7_ILi64EEEEEENS_6half_tEfNS_4arch4Sm90ELb0ELb0ELb1ELb1ELb1ELb1ELb0ELb0ELi2ELi1ELi2ELi2ELb0EEENS1_21CollectiveEpilogueBwdISC_SD_SF_Li256ELb1ELb0ELi1EEENS1_19SingleTileSchedulerILb1ELb0ELb0ELi128EEEEEEEEEvNT_6ParamsE)
	.align		4
        /*0034*/ 	.word	index@(__assertfail)
	.align		4
        /*0038*/ 	.word	index@(_ZN7cutlass13device_kernelIN5flash11enable_sm90INS1_16FlashAttnBwdSm90INS1_25CollectiveMainloopBwdSm90ILi2ELi2ELi2EN4cute5tupleIJNS5_1CILi1EEES8_S8_EEENS6_IJNS7_ILi128EEESA_NS7_ILi64EEEEEENS_6half_tEfNS_4arch4Sm90ELb0ELb0ELb1ELb1ELb0ELb1ELb0ELb0ELi2ELi1ELi2ELi2ELb0EEENS1_24CollectiveEpilogueBwdGQAISC_fSF_Li256ELb1ELb0EEENS1_19SingleTileSchedulerILb1ELb0ELb0ELi128EEEEEEEEEvNT_6ParamsE)
	.align		4
        /*003c*/ 	.word	index@(__assertfail)
	.align		4
        /*0040*/ 	.word	index@(_ZN7cutlass13device_kernelIN5flash11enable_sm90INS1_16FlashAttnBwdSm90INS1_25CollectiveMainloopBwdSm90ILi2ELi2ELi2EN4cute5tupleIJNS5_1CILi1EEES8_S8_EEENS6_IJNS7_ILi128EEESA_NS7_ILi64EEEEEENS_6half_tEfNS_4arch4Sm90ELb0ELb0ELb1ELb1ELb1ELb1ELb0ELb0ELi2ELi1ELi2ELi2ELb0EEENS1_24CollectiveEpilogueBwdGQAISC_fSF_Li256ELb1ELb1EEENS1_19SingleTileSchedulerILb1ELb0ELb0ELi128EEEEEEEEEvNT_6ParamsE)
	.align		4
        /*0044*/ 	.word	index@(__assertfail)
	.align		4
        /*0048*/ 	.word	index@(_ZN7cutlass13device_kernelIN5flash11enable_sm90INS1_16FlashAttnBwdSm90INS1_25CollectiveMainloopBwdSm90ILi2ELi2ELi2EN4cute5tupleIJNS5_1CILi1EEES8_S8_EEENS6_IJNS7_ILi128EEESA_NS7_ILi64EEEEEENS_6half_tEfNS_4arch4Sm90ELb0ELb1ELb1ELb0ELb0ELb1ELb0ELb0ELi2ELi1ELi2ELi2ELb0EEENS1_21CollectiveEpilogueBwdISC_SD_SF_Li256ELb0ELb0ELi1EEENS1_19SingleTileSchedulerILb0ELb0ELb0ELi128EEEEEEEEEvNT_6ParamsE)
	.align		4
        /*004c*/ 	.word	index@(__assertfail)
	.align		4
        /*0050*/ 	.word	index@(_ZN7cutlass13device_kernelIN5flash11enable_sm90INS1_16FlashAttnBwdSm90INS1_25CollectiveMainloopBwdSm90ILi2ELi2ELi2EN4cute5tupleIJNS5_1CILi1EEES8_S8_EEENS6_IJNS7_ILi128EEESA_NS7_ILi64EEEEEENS_6half_tEfNS_4arch4Sm90ELb0ELb1ELb1ELb0ELb1ELb1ELb0ELb0ELi2ELi1ELi2ELi2ELb0EEENS1_21CollectiveEpilogueBwdISC_SD_SF_Li256ELb0ELb0ELi1EEENS1_19SingleTileSchedulerILb0ELb0ELb0ELi128EEEEEEEEEvNT_6ParamsE)
	.align		4
        /*0054*/ 	.word	index@(__assertfail)
	.align		4
        /*0058*/ 	.word	index@(_ZN7cutlass13device_kernelIN5flash11enable_sm90INS1_16FlashAttnBwdSm90INS1_25CollectiveMainloopBwdSm90ILi2ELi2ELi2EN4cute5tupleIJNS5_1CILi1EEES8_S8_EEENS6_IJNS7_ILi128EEESA_NS7_ILi64EEEEEENS_6half_tEfNS_4arch4Sm90ELb0ELb1ELb1ELb0ELb0ELb1ELb0ELb0ELi2ELi1ELi2ELi2ELb0EEENS1_24CollectiveEpilogueBwdGQAISC_fSF_Li256ELb0ELb0EEENS1_19SingleTileSchedulerILb0ELb0ELb0ELi128EEEEEEEEEvNT_6ParamsE)
	.align		4
        /*005c*/ 	.word	index@(__assertfail)
	.align		4
        /*0060*/ 	.word	index@(_ZN7cutlass13device_kernelIN5flash11enable_sm90INS1_16FlashAttnBwdSm90INS1_25CollectiveMainloopBwdSm90ILi2ELi2ELi2EN4cute5tupleIJNS5_1CILi1EEES8_S8_EEENS6_IJNS7_ILi128EEESA_NS7_ILi64EEEEEENS_6half_tEfNS_4arch4Sm90ELb0ELb1ELb1ELb0ELb1ELb1ELb0ELb0ELi2ELi1ELi2ELi2ELb0EEENS1_24CollectiveEpilogueBwdGQAISC_fSF_Li256ELb0ELb1EEENS1_19SingleTileSchedulerILb0ELb0ELb0ELi128EEEEEEEEEvNT_6ParamsE)
	.align		4
        /*0064*/ 	.word	index@(__assertfail)
	.align		4
        /*0068*/ 	.word	index@(_ZN7cutlass13device_kernelIN5flash11enable_sm90INS1_16FlashAttnBwdSm90INS1_25CollectiveMainloopBwdSm90ILi2ELi2ELi2EN4cute5tupleIJNS5_1CILi1EEES8_S8_EEENS6_IJNS7_ILi128EEESA_NS7_ILi64EEEEEENS_6half_tEfNS_4arch4Sm90ELb0ELb1ELb1ELb1ELb0ELb1ELb0ELb0ELi2ELi1ELi2ELi2ELb0EEENS1_21CollectiveEpilogueBwdISC_SD_SF_Li256ELb1ELb0ELi1EEENS1_19SingleTileSchedulerILb1ELb0ELb0ELi128EEEEEEEEEvNT_6ParamsE)
	.align		4
        /*006c*/ 	.word	index@(__assertfail)
	.align		4
        /*0070*/ 	.word	index@(_ZN7cutlass13device_kernelIN5flash11enable_sm90INS1_16FlashAttnBwdSm90INS1_25CollectiveMainloopBwdSm90ILi2ELi2ELi2EN4cute5tupleIJNS5_1CILi1EEES8_S8_EEENS6_IJNS7_ILi128EEESA_NS7_ILi64EEEEEENS_6half_tEfNS_4arch4Sm90ELb0ELb1ELb1ELb1ELb1ELb1ELb0ELb0ELi2ELi1ELi2ELi2ELb0EEENS1_21CollectiveEpilogueBwdISC_SD_SF_Li256ELb1ELb0ELi1EEENS1_19SingleTileSchedulerILb1ELb0ELb0ELi128EEEEEEEEEvNT_6ParamsE)
	.align		4
        /*0074*/ 	.word	index@(__assertfail)
	.align		4
        /*0078*/ 	.word	index@(_ZN7cutlass13device_kernelIN5flash11enable_sm90INS1_16FlashAttnBwdSm90INS1_25CollectiveMainloopBwdSm90ILi2ELi2ELi2EN4cute5tupleIJNS5_1CILi1EEES8_S8_EEENS6_IJNS7_ILi128EEESA_NS7_ILi64EEEEEENS_6half_tEfNS_4arch4Sm90ELb0ELb1ELb1ELb1ELb0ELb1ELb0ELb0ELi2ELi1ELi2ELi2ELb0EEENS1_24CollectiveEpilogueBwdGQAISC_fSF_Li256ELb1ELb0EEENS1_19SingleTileSchedulerILb1ELb0ELb0ELi128EEEEEEEEEvNT_6ParamsE)
	.align		4
        /*007c*/ 	.word	index@(__assertfail)
	.align		4
        /*0080*/ 	.word	index@(_ZN7cutlass13device_kernelIN5flash11enable_sm90INS1_16FlashAttnBwdSm90INS1_25CollectiveMainloopBwdSm90ILi2ELi2ELi2EN4cute5tupleIJNS5_1CILi1EEES8_S8_EEENS6_IJNS7_ILi128EEESA_NS7_ILi64EEEEEENS_6half_tEfNS_4arch4Sm90ELb0ELb1ELb1ELb1ELb1ELb1ELb0ELb0ELi2ELi1ELi2ELi2ELb0EEENS1_24CollectiveEpilogueBwdGQAISC_fSF_Li256ELb1ELb1EEENS1_19SingleTileSchedulerILb1ELb0ELb0ELi128EEEEEEEEEvNT_6ParamsE)
	.align		4
        /*0084*/ 	.word	index@(__assertfail)
	.align		4
        /*0088*/ 	.word	index@(_ZN7cutlass13device_kernelIN5flash11enable_sm90INS1_16FlashAttnBwdSm90INS1_25CollectiveMainloopBwdSm90ILi2ELi2ELi2EN4cute5tupleIJNS5_1CILi1EEES8_S8_EEENS6_IJNS7_ILi96EEENS7_ILi128EEENS7_ILi64EEEEEENS_6half_tEfNS_4arch4Sm90ELb1ELb0ELb1ELb0ELb0ELb1ELb0ELb1ELi2ELi1ELi2ELi2ELb0EEENS1_21CollectiveEpilogueBwdISD_SE_SG_Li256ELb0ELb0ELi1EEENS1_25SingleTileBwdLPTSchedulerILb0ELi128ELb0EEEEEEEEEvNT_6ParamsE)
	.align		4
        /*008c*/ 	.word	index@(__assertfail)
	.align		4
        /*0090*/ 	.word	index@(_ZN7cutlass13device_kernelIN5flash11enable_sm90INS1_16FlashAttnBwdSm90INS1_25CollectiveMainloopBwdSm90ILi2ELi2ELi2EN4cute5tupleIJNS5_1CILi1EEES8_S8_EEENS6_IJNS7_ILi96EEENS7_ILi128EEENS7_ILi64EEEEEENS_6half_tEfNS_4arch4Sm90ELb1ELb0ELb1ELb0ELb1ELb1ELb0ELb1ELi2ELi1ELi2ELi2ELb0EEENS1_21CollectiveEpilogueBwdISD_SE_SG_Li256ELb0ELb0ELi1EEENS1_25SingleTileBwdLPTSchedulerILb0ELi128ELb1EEEEEEEEEvNT_6ParamsE)
	.align		4
        /*0094*/ 	.word	index@(__assertfail)
	.align		4
        /*0098*/ 	.word	index@(_ZN7cutlass13device_kernelIN5flash11enable_sm90INS1_16FlashAttnBwdSm90INS1_25CollectiveMainloopBwdSm90ILi2ELi2ELi2EN4cute5tupleIJNS5_1CILi1EEES8_S8_EEENS6_IJNS7_ILi96EEENS7_ILi128EEENS7_ILi64EEEEEENS_6half_tEfNS_4arch4Sm90ELb1ELb0ELb1ELb0ELb0ELb1ELb0ELb1ELi2ELi1ELi2ELi2ELb0EEENS1_24CollectiveEpilogueBwdGQAISD_fSG_Li256ELb0ELb0EEENS1_25SingleTileBwdLPTSchedulerILb0ELi128ELb0EEEEEEEEEvNT_6ParamsE)
	.align		4
        /*009c*/ 	.word	index@(__assertfail)
	.align		4
        /*00a0*/ 	.word	index@(_ZN7cutlass13device_kernelIN5flash11enable_sm90INS1_16FlashAttnBwdSm90INS1_25CollectiveMainloopBwdSm90ILi2ELi2ELi2EN4cute5tupleIJNS5_1CILi1EEES8_S8_EEENS6_IJNS7_ILi96EEENS7_ILi128EEENS7_ILi64EEEEEENS_6half_tEfNS_4arch4Sm90ELb1ELb0ELb1ELb0ELb1ELb1ELb0ELb1ELi2ELi1ELi2ELi2ELb0EEENS1_24CollectiveEpilogueBwdGQAISD_fSG_Li256ELb0ELb1EEENS1_25SingleTileBwdLPTSchedulerILb0ELi128ELb1EEEEEEEEEvNT_6ParamsE)
	.align		4
        /*00a4*/ 	.word	index@(__assertfail)
	.align		4
        /*00a8*/ 	.word	index@(_ZN7cutlass13device_kernelIN5flash11enable_sm90INS1_16FlashAttnBwdSm90INS1_25CollectiveMainloopBwdSm90ILi2ELi2ELi2EN4cute5tupleIJNS5_1CILi1EEES8_S8_EEENS6_IJNS7_ILi96EEENS7_ILi128EEENS7_ILi64EEEEEENS_6half_tEfNS_4arch4Sm90ELb1ELb0ELb1ELb1ELb0ELb1ELb0ELb1ELi2ELi1ELi2ELi2ELb0EEENS1_21CollectiveEpilogueBwdISD_SE_SG_Li256ELb1ELb0ELi1EEENS1_25SingleTileBwdLPTSchedulerILb1ELi128ELb0EEEEEEEEEvNT_6ParamsE)
	.align		4
        /*00ac*/ 	.word	index@(__assertfail)
	.align		4
        /*00b0*/ 	.word	index@(_ZN7cutlass13device_kernelIN5flash11enable_sm90INS1_16FlashAttnBwdSm90INS1_25CollectiveMainloopBwdSm90ILi2ELi2ELi2EN4cute5tupleIJNS5_1CILi1EEES8_S8_EEENS6_IJNS7_ILi96EEENS7_ILi128EEENS7_ILi64EEEEEENS_6half_tEfNS_4arch4Sm90ELb1ELb0ELb1ELb1ELb1ELb1ELb0ELb1ELi2ELi1ELi2ELi2ELb0EEENS1_21CollectiveEpilogueBwdISD_SE_SG_Li256ELb1ELb0ELi1EEENS1_25SingleTileBwdLPTSchedulerILb1ELi128ELb1EEEEEEEEEvNT_6ParamsE)
	.align		4
        /*00b4*/ 	.word	index@(__assertfail)
	.align		4
        /*00b8*/ 	.word	index@(_ZN7cutlass13device_kernelIN5flash11enable_sm90INS1_16FlashAttnBwdSm90INS1_25CollectiveMainloopBwdSm90ILi2ELi2ELi2EN4cute5tupleIJNS5_1CILi1EEES8_S8_EEENS6_IJNS7_ILi96EEENS7_ILi128EEENS7_ILi64EEEEEENS_6half_tEfNS_4arch4Sm90ELb1ELb0ELb1ELb1ELb0ELb1ELb0ELb1ELi2ELi1ELi2ELi2ELb0EEENS1_24CollectiveEpilogueBwdGQAISD_fSG_Li256ELb1ELb0EEENS1_25SingleTileBwdLPTSchedulerILb1ELi128ELb0EEEEEEEEEvNT_6ParamsE)
	.align		4
        /*00bc*/ 	.word	index@(__assertfail)
	.align		4
        /*00c0*/ 	.word	index@(_ZN7cutlass13device_kernelIN5flash11enable_sm90INS1_16FlashAttnBwdSm90INS1_25CollectiveMainloopBwdSm90ILi2ELi2ELi2EN4cute5tupleIJNS5_1CILi1EEES8_S8_EEENS6_IJNS7_ILi96EEENS7_ILi128EEENS7_ILi64EEEEEENS_6half_tEfNS_4arch4Sm90ELb1ELb0ELb1ELb1ELb1ELb1ELb0ELb1ELi2ELi1ELi2ELi2ELb0EEENS1_24CollectiveEpilogueBwdGQAISD_fSG_Li256ELb1ELb1EEENS1_25SingleTileBwdLPTSchedulerILb1ELi128ELb1EEEEEEEEEvNT_6ParamsE)
	.align		4
        /*00c4*/ 	.word	index@(__assertfail)
	.align		4
        /*00c8*/ 	.word	index@(_ZN7cutlass13device_kernelIN5flash11enable_sm90INS1_16FlashAttnBwdSm90INS1_25CollectiveMainloopBwdSm90ILi2ELi2ELi2EN4cute5tupleIJNS5_1CILi1EEES8_S8_EEENS6_IJNS7_ILi128EEESA_NS7_ILi64EEEEEENS_6half_tEfNS_4arch4Sm90ELb0ELb0ELb0ELb0ELb0ELb1ELb0ELb0ELi2ELi1ELi2ELi2ELb0EEENS1_21CollectiveEpilogueBwdISC_SD_SF_Li256ELb0ELb0ELi1EEENS1_19SingleTileSchedulerILb0ELb0ELb0ELi128EEEEEEEEEvNT_6ParamsE)
	.align		4
        /*00cc*/ 	.word	index@(__assertfail)
	.align		4
        /*00d0*/ 	.word	index@(_ZN7cutlass13device_kernelIN5flash11enable_sm90INS1_16FlashAttnBwdSm90INS1_25CollectiveMainloopBwdSm90ILi2ELi2ELi2EN4cute5tupleIJNS5_1CILi1EEES8_S8_EEENS6_IJNS7_ILi128EEESA_NS7_ILi64EEEEEENS_6half_tEfNS_4arch4Sm90ELb0ELb0ELb0ELb0ELb1ELb1ELb0ELb0ELi2ELi1ELi2ELi2ELb0EEENS1_21CollectiveEpilogueBwdISC_SD_SF_Li256ELb0ELb0ELi1EEENS1_19SingleTileSchedulerILb0ELb0ELb0ELi128EEEEEEEEEvNT_6ParamsE)
	.align		4
        /*00d4*/ 	.word	index@(__assertfail)
	.align		4
        /*00d8*/ 	.word	index@(_ZN7cutlass13device_kernelIN5flash11enable_sm90INS1_16FlashAttnBwdSm90INS1_25CollectiveMainloopBwdSm90ILi2ELi2ELi2EN4cute5tupleIJNS5_1CILi1EEES8_S8_EEENS6_IJNS7_ILi128EEESA_NS7_ILi64EEEEEENS_6half_tEfNS_4arch4Sm90ELb0ELb0ELb0ELb0ELb0ELb1ELb0ELb0ELi2ELi1ELi2ELi2ELb0EEENS1_24CollectiveEpilogueBwdGQAISC_fSF_Li256ELb0ELb0EEENS1_19SingleTileSchedulerILb0ELb0ELb0ELi128EEEEEEEEEvNT_6ParamsE)
	.align		4
        /*00dc*/ 	.word	index@(__assertfail)
	.align		4
        /*00e0*/ 	.word	index@(_ZN7cutlass13device_kernelIN5flash11enable_sm90INS1_16FlashAttnBwdSm90INS1_25CollectiveMainloopBwdSm90ILi2ELi2ELi2EN4cute5tupleIJNS5_1CILi1EEES8_S8_EEENS6_IJNS7_ILi128EEESA_NS7_ILi64EEEEEENS_6half_tEfNS_4arch4Sm90ELb0ELb0ELb0ELb0ELb1ELb1ELb0ELb0ELi2ELi1ELi2ELi2ELb0EEENS1_24CollectiveEpilogueBwdGQAISC_fSF_Li256ELb0ELb1EEENS1_19SingleTileSchedulerILb0ELb0ELb0ELi128EEEEEEEEEvNT_6ParamsE)
	.align		4
        /*00e4*/ 	.word	index@(__assertfail)
	.align		4
        /*00e8*/ 	.word	index@(_ZN7cutlass13device_kernelIN5flash11enable_sm90INS1_16FlashAttnBwdSm90INS1_25CollectiveMainloopBwdSm90ILi2ELi2ELi2EN4cute5tupleIJNS5_1CILi1EEES8_S8_EEENS6_IJNS7_ILi128EEESA_NS7_ILi64EEEEEENS_6half_tEfNS_4arch4Sm90ELb0ELb0ELb0ELb1ELb0ELb1ELb0ELb0ELi2ELi1ELi2ELi2ELb0EEENS1_21CollectiveEpilogueBwdISC_SD_SF_Li256ELb1ELb0ELi1EEENS1_19SingleTileSchedulerILb1ELb0ELb0ELi128EEEEEEEEEvNT_6ParamsE)
	.align		4
        /*00ec*/ 	.word	index@(__assertfail)
	.align		4
        /*00f0*/ 	.word	index@(_ZN7cutlass13device_kernelIN5flash11enable_sm90INS1_16FlashAttnBwdSm90INS1_25CollectiveMainloopBwdSm90ILi2ELi2ELi2EN4cute5tupleIJNS5_1CILi1EEES8_S8_EEENS6_IJNS7_ILi128EEESA_NS7_ILi64EEEEEENS_6half_tEfNS_4arch4Sm90ELb0ELb0ELb0ELb1ELb1ELb1ELb0ELb0ELi2ELi1ELi2ELi2ELb0EEENS1_21CollectiveEpilogueBwdISC_SD_SF_Li256ELb1ELb0ELi1EEENS1_19SingleTileSchedulerILb1ELb0ELb0ELi128EEEEEEEEEvNT_6ParamsE)
	.align		4
        /*00f4*/ 	.word	index@(__assertfail)
	.align		4
        /*00f8*/ 	.word	index@(_ZN7cutlass13device_kernelIN5flash11enable_sm90INS1_16FlashAttnBwdSm90INS1_25CollectiveMainloopBwdSm90ILi2ELi2ELi2EN4cute5tupleIJNS5_1CILi1EEES8_S8_EEENS6_IJNS7_ILi128EEESA_NS7_ILi64EEEEEENS_6half_tEfNS_4arch4Sm90ELb0ELb0ELb0ELb1ELb0ELb1ELb0ELb0ELi2ELi1ELi2ELi2ELb0EEENS1_24CollectiveEpilogueBwdGQAISC_fSF_Li256ELb1ELb0EEENS1_19SingleTileSchedulerILb1ELb0ELb0ELi128EEEEEEEEEvNT_6ParamsE)
	.align		4
        /*00fc*/ 	.word	index@(__assertfail)
	.align		4
        /*0100*/ 	.word	index@(_ZN7cutlass13device_kernelIN5flash11enable_sm90INS1_16FlashAttnBwdSm90INS1_25CollectiveMainloopBwdSm90ILi2ELi2ELi2EN4cute5tupleIJNS5_1CILi1EEES8_S8_EEENS6_IJNS7_ILi128EEESA_NS7_ILi64EEEEEENS_6half_tEfNS_4arch4Sm90ELb0ELb0ELb0ELb1ELb1ELb1ELb0ELb0ELi2ELi1ELi2ELi2ELb0EEENS1_24CollectiveEpilogueBwdGQAISC_fSF_Li256ELb1ELb1EEENS1_19SingleTileSchedulerILb1ELb0ELb0ELi128EEEEEEEEEvNT_6ParamsE)
	.align		4
        /*0104*/ 	.word	index@(__assertfail)
	.align		4
        /*0108*/ 	.word	index@(_ZN7cutlass13device_kernelIN5flash11enable_sm90INS1_16FlashAttnBwdSm90INS1_25CollectiveMainloopBwdSm90ILi2ELi2ELi2EN4cute5tupleIJNS5_1CILi1EEES8_S8_EEENS6_IJNS7_ILi128EEESA_NS7_ILi64EEEEEENS_6half_tEfNS_4arch4Sm90ELb0ELb1ELb0ELb0ELb0ELb1ELb0ELb0ELi2ELi1ELi2ELi2ELb0EEENS1_21CollectiveEpilogueBwdISC_SD_SF_Li256ELb0ELb0ELi1EEENS1_19SingleTileSchedulerILb0ELb0ELb0ELi128EEEEEEEEEvNT_6ParamsE)
	.align		4
        /*010c*/ 	.word	index@(__assertfail)
	.align		4
        /*0110*/ 	.word	index@(_ZN7cutlass13device_kernelIN5flash11enable_sm90INS1_16FlashAttnBwdSm90INS1_25CollectiveMainloopBwdSm90ILi2ELi2ELi2EN4cute5tupleIJNS5_1CILi1EEES8_S8_EEENS6_IJNS7_ILi128EEESA_NS7_ILi64EEEEEENS_6half_tEfNS_4arch4Sm90ELb0ELb1ELb0ELb0ELb1ELb1ELb0ELb0ELi2ELi1ELi2ELi2ELb0EEENS1_21CollectiveEpilogueBwdISC_SD_SF_Li256ELb0ELb0ELi1EEENS1_19SingleTileSchedulerILb0ELb0ELb0ELi128EEEEEEEEEvNT_6ParamsE)
	.align		4
        /*0114*/ 	.word	index@(__assertfail)
	.align		4
        /*0118*/ 	.word	index@(_ZN7cutlass13device_kernelIN5flash11enable_sm90INS1_16FlashAttnBwdSm90INS1_25CollectiveMainloopBwdSm90ILi2ELi2ELi2EN4cute5tupleIJNS5_1CILi1EEES8_S8_EEENS6_IJNS7_ILi128EEESA_NS7_ILi64EEEEEENS_6half_tEfNS_4arch4Sm90ELb0ELb1ELb0ELb0ELb0ELb1ELb0ELb0ELi2ELi1ELi2ELi2ELb0EEENS1_24CollectiveEpilogueBwdGQAISC_fSF_Li256ELb0ELb0EEENS1_19SingleTileSchedulerILb0ELb0ELb0ELi128EEEEEEEEEvNT_6ParamsE)
	.align		4
        /*011c*/ 	.word	index@(__assertfail)
	.align		4
        /*0120*/ 	.word	index@(_ZN7cutlass13device_kernelIN5flash11enable_sm90INS1_16FlashAttnBwdSm90INS1_25CollectiveMainloopBwdSm90ILi2ELi2ELi2EN4cute5tupleIJNS5_1CILi1EEES8_S8_EEENS6_IJNS7_ILi128EEESA_NS7_ILi64EEEEEENS_6half_tEfNS_4arch4Sm90ELb0ELb1ELb0ELb0ELb1ELb1ELb0ELb0ELi2ELi1ELi2ELi2ELb0EEENS1_24CollectiveEpilogueBwdGQAISC_fSF_Li256ELb0ELb1EEENS1_19SingleTileSchedulerILb0ELb0ELb0ELi128EEEEEEEEEvNT_6ParamsE)
	.align		4
        /*0124*/ 	.word	index@(__assertfail)
	.align		4
        /*0128*/ 	.word	index@(_ZN7cutlass13device_kernelIN5flash11enable_sm90INS1_16FlashAttnBwdSm90INS1_25CollectiveMainloopBwdSm90ILi2ELi2ELi2EN4cute5tupleIJNS5_1CILi1EEES8_S8_EEENS6_IJNS7_ILi128EEESA_NS7_ILi64EEEEEENS_6half_tEfNS_4arch4Sm90ELb0ELb1ELb0ELb1ELb0ELb1ELb0ELb0ELi2ELi1ELi2ELi2ELb0EEENS1_21CollectiveEpilogueBwdISC_SD_SF_Li256ELb1ELb0ELi1EEENS1_19SingleTileSchedulerILb1ELb0ELb0ELi128EEEEEEEEEvNT_6ParamsE)
	.align		4
        /*012c*/ 	.word	index@(__assertfail)
	.align		4
        /*0130*/ 	.word	index@(_ZN7cutlass13device_kernelIN5flash11enable_sm90INS1_16FlashAttnBwdSm90INS1_25CollectiveMainloopBwdSm90ILi2ELi2ELi2EN4cute5tupleIJNS5_1CILi1EEES8_S8_EEENS6_IJNS7_ILi128EEESA_NS7_ILi64EEEEEENS_6half_tEfNS_4arch4Sm90ELb0ELb1ELb0ELb1ELb1ELb1ELb0ELb0ELi2ELi1ELi2ELi2ELb0EEENS1_21CollectiveEpilogueBwdISC_SD_SF_Li256ELb1ELb0ELi1EEENS1_19SingleTileSchedulerILb1ELb0ELb0ELi128EEEEEEEEEvNT_6ParamsE)
	.align		4
        /*0134*/ 	.word	index@(__assertfail)
	.align		4
        /*0138*/ 	.word	index@(_ZN7cutlass13device_kernelIN5flash11enable_sm90INS1_16FlashAttnBwdSm90INS1_25CollectiveMainloopBwdSm90ILi2ELi2ELi2EN4cute5tupleIJNS5_1CILi1EEES8_S8_EEENS6_IJNS7_ILi128EEESA_NS7_ILi64EEEEEENS_6half_tEfNS_4arch4Sm90ELb0ELb1ELb0ELb1ELb0ELb1ELb0ELb0ELi2ELi1ELi2ELi2ELb0EEENS1_24CollectiveEpilogueBwdGQAISC_fSF_Li256ELb1ELb0EEENS1_19SingleTileSchedulerILb1ELb0ELb0ELi128EEEEEEEEEvNT_6ParamsE)
	.align		4
        /*013c*/ 	.word	index@(__assertfail)
	.align		4
        /*0140*/ 	.word	index@(_ZN7cutlass13device_kernelIN5flash11enable_sm90INS1_16FlashAttnBwdSm90INS1_25CollectiveMainloopBwdSm90ILi2ELi2ELi2EN4cute5tupleIJNS5_1CILi1EEES8_S8_EEENS6_IJNS7_ILi128EEESA_NS7_ILi64EEEEEENS_6half_tEfNS_4arch4Sm90ELb0ELb1ELb0ELb1ELb1ELb1ELb0ELb0ELi2ELi1ELi2ELi2ELb0EEENS1_24CollectiveEpilogueBwdGQAISC_fSF_Li256ELb1ELb1EEENS1_19SingleTileSchedulerILb1ELb0ELb0ELi128EEEEEEEEEvNT_6ParamsE)
	.align		4
        /*0144*/ 	.word	index@(__assertfail)
	.align		4
        /*0148*/ 	.word	index@(_ZN7cutlass13device_kernelIN5flash11enable_sm90INS1_16FlashAttnBwdSm90INS1_25CollectiveMainloopBwdSm90ILi2ELi2ELi2EN4cute5tupleIJNS5_1CILi1EEES8_S8_EEENS6_IJNS7_ILi128EEESA_NS7_ILi64EEEEEENS_6half_tEfNS_4arch4Sm90ELb1ELb0ELb0ELb0ELb0ELb1ELb0ELb0ELi2ELi1ELi2ELi2ELb0EEENS1_21CollectiveEpilogueBwdISC_SD_SF_Li256ELb0ELb0ELi1EEENS1_25SingleTileBwdLPTSchedulerILb0ELi128ELb0EEEEEEEEEvNT_6ParamsE)
	.align		4
        /*014c*/ 	.word	index@(__assertfail)
	.align		4
        /*0150*/ 	.word	index@(_ZN7cutlass13device_kernelIN5flash11enable_sm90INS1_16FlashAttnBwdSm90INS1_25CollectiveMainloopBwdSm90ILi2ELi2ELi2EN4cute5tupleIJNS5_1CILi1EEES8_S8_EEENS6_IJNS7_ILi128EEESA_NS7_ILi64EEEEEENS_6half_tEfNS_4arch4Sm90ELb1ELb0ELb0ELb0ELb1ELb1ELb0ELb0ELi2ELi1ELi2ELi2ELb0EEENS1_21CollectiveEpilogueBwdISC_SD_SF_Li256ELb0ELb0ELi1EEENS1_25SingleTileBwdLPTSchedulerILb0ELi128ELb1EEEEEEEEEvNT_6ParamsE)
	.align		4
        /*0154*/ 	.word	index@(__assertfail)
	.align		4
        /*0158*/ 	.word	index@(_ZN7cutlass13device_kernelIN5flash11enable_sm90INS1_16FlashAttnBwdSm90INS1_25CollectiveMainloopBwdSm90ILi2ELi2ELi2EN4cute5tupleIJNS5_1CILi1EEES8_S8_EEENS6_IJNS7_ILi128EEESA_NS7_ILi64EEEEEENS_6half_tEfNS_4arch4Sm90ELb1ELb0ELb0ELb0ELb0ELb1ELb0ELb0ELi2ELi1ELi2ELi2ELb0EEENS1_24CollectiveEpilogueBwdGQAISC_fSF_Li256ELb0ELb0EEENS1_25SingleTileBwdLPTSchedulerILb0ELi128ELb0EEEEEEEEEvNT_6ParamsE)
	.align		4
        /*015c*/ 	.word	index@(__assertfail)
	.align		4
        /*0160*/ 	.word	index@(_ZN7cutlass13device_kernelIN5flash11enable_sm90INS1_16FlashAttnBwdSm90INS1_25CollectiveMainloopBwdSm90ILi2ELi2ELi2EN4cute5tupleIJNS5_1CILi1EEES8_S8_EEENS6_IJNS7_ILi128EEESA_NS7_ILi64EEEEEENS_6half_tEfNS_4arch4Sm90ELb1ELb0ELb0ELb0ELb1ELb1ELb0ELb0ELi2ELi1ELi2ELi2ELb0EEENS1_24CollectiveEpilogueBwdGQAISC_fSF_Li256ELb0ELb1EEENS1_25SingleTileBwdLPTSchedulerILb0ELi128ELb1EEEEEEEEEvNT_6ParamsE)
	.align		4
        /*0164*/ 	.word	index@(__assertfail)
	.align		4
        /*0168*/ 	.word	index@(_ZN7cutlass13device_kernelIN5flash11enable_sm90INS1_16FlashAttnBwdSm90INS1_25CollectiveMainloopBwdSm90ILi2ELi2ELi2EN4cute5tupleIJNS5_1CILi1EEES8_S8_EEENS6_IJNS7_ILi128EEESA_NS7_ILi64EEEEEENS_6half_tEfNS_4arch4Sm90ELb1ELb0ELb0ELb1ELb0ELb1ELb0ELb0ELi2ELi1ELi2ELi2ELb0EEENS1_21CollectiveEpilogueBwdISC_SD_SF_Li256ELb1ELb0ELi1EEENS1_25SingleTileBwdLPTSchedulerILb1ELi128ELb0EEEEEEEEEvNT_6ParamsE)
	.align		4
        /*016c*/ 	.word	index@(__assertfail)
	.align		4
        /*0170*/ 	.word	index@(_ZN7cutlass13device_kernelIN5flash11enable_sm90INS1_16FlashAttnBwdSm90INS1_25CollectiveMainloopBwdSm90ILi2ELi2ELi2EN4cute5tupleIJNS5_1CILi1EEES8_S8_EEENS6_IJNS7_ILi128EEESA_NS7_ILi64EEEEEENS_6half_tEfNS_4arch4Sm90ELb1ELb0ELb0ELb1ELb1ELb1ELb0ELb0ELi2ELi1ELi2ELi2ELb0EEENS1_21CollectiveEpilogueBwdISC_SD_SF_Li256ELb1ELb0ELi1EEENS1_25SingleTileBwdLPTSchedulerILb1ELi128ELb1EEEEEEEEEvNT_6ParamsE)
	.align		4
        /*0174*/ 	.word	index@(__assertfail)
	.align		4
        /*0178*/ 	.word	index@(_ZN7cutlass13device_kernelIN5flash11enable_sm90INS1_16FlashAttnBwdSm90INS1_25CollectiveMainloopBwdSm90ILi2ELi2ELi2EN4cute5tupleIJNS5_1CILi1EEES8_S8_EEENS6_IJNS7_ILi128EEESA_NS7_ILi64EEEEEENS_6half_tEfNS_4arch4Sm90ELb1ELb0ELb0ELb1ELb0ELb1ELb0ELb0ELi2ELi1ELi2ELi2ELb0EEENS1_24CollectiveEpilogueBwdGQAISC_fSF_Li256ELb1ELb0EEENS1_25SingleTileBwdLPTSchedulerILb1ELi128ELb0EEEEEEEEEvNT_6ParamsE)
	.align		4
        /*017c*/ 	.word	index@(__assertfail)
	.align		4
        /*0180*/ 	.word	index@(_ZN7cutlass13device_kernelIN5flash11enable_sm90INS1_16FlashAttnBwdSm90INS1_25CollectiveMainloopBwdSm90ILi2ELi2ELi2EN4cute5tupleIJNS5_1CILi1EEES8_S8_EEENS6_IJNS7_ILi128EEESA_NS7_ILi64EEEEEENS_6half_tEfNS_4arch4Sm90ELb1ELb0ELb0ELb1ELb1ELb1ELb0ELb0ELi2ELi1ELi2ELi2ELb0EEENS1_24CollectiveEpilogueBwdGQAISC_fSF_Li256ELb1ELb1EEENS1_25SingleTileBwdLPTSchedulerILb1ELi128ELb1EEEEEEEEEvNT_6ParamsE)
	.align		4
        /*0184*/ 	.word	index@(__assertfail)
	.align		4
        /*0188*/ 	.word	0x00000000
	.align		4
        /*018c*/ 	.word	0xfffffffe
	.align		4
        /*0190*/ 	.word	0x00000000
	.align		4
        /*0194*/ 	.word	0xfffffffd
	.align		4
        /*0198*/ 	.word	0x00000000
	.align		4
        /*019c*/ 	.word	0xfffffffc


//--------------------- .nv.constant4             --------------------------
	.section	.nv.constant4,"a",@progbits
	.align	8
	.align		8
.nv.constant4:
        /*0000*/ 	.dword	__assertfail
	.align		8
        /*0008*/ 	.dword	__unnamed_1
	.align		8
        /*0010*/ 	.dword	__unnamed_2
	.align		8
        /*0018*/ 	.dword	__unnamed_3
	.align		8
        /*0020*/ 	.dword	__unnamed_4
	.align		8
        /*0028*/ 	.dword	__unnamed_5
	.align		8
        /*0030*/ 	.dword	__unnamed_6
	.align		8
        /*0038*/ 	.dword	_ZN76_INTERNAL_e9716c89_40_flash_bwd_hdim64_fp16_softcapall_sm90_cu_744032ad_29744cuda3std3__45__cpo5beginE
	.align		8
        /*0040*/ 	.dword	_ZN76_INTERNAL_e9716c89_40_flash_bwd_hdim64_fp16_softcapall_sm90_cu_744032ad_29744cuda3std3__45__cpo3endE
	.align		8
        /*0048*/ 	.dword	_ZN76_INTERNAL_e9716c89_40_flash_bwd_hdim64_fp16_softcapall_sm90_cu_744032ad_29744cuda3std3__45__cpo6cbeginE
	.align		8
        /*0050*/ 	.dword	_ZN76_INTERNAL_e9716c89_40_flash_bwd_hdim64_fp16_softcapall_sm90_cu_744032ad_29744cuda3std3__45__cpo4cendE
	.align		8
        /*0058*/ 	.dword	_ZN76_INTERNAL_e9716c89_40_flash_bwd_hdim64_fp16_softcapall_sm90_cu_744032ad_29744cuda3std3__478_GLOBAL__N__e9716c89_40_flash_bwd_hdim64_fp16_softcapall_sm90_cu_744032ad_29746ignoreE
	.align		8
        /*0060*/ 	.dword	_ZN76_INTERNAL_e9716c89_40_flash_bwd_hdim64_fp16_softcapall_sm90_cu_744032ad_29744cuda3std3__419piecewise_constructE
	.align		8
        /*0068*/ 	.dword	_ZN76_INTERNAL_e9716c89_40_flash_bwd_hdim64_fp16_softcapall_sm90_cu_744032ad_29744cuda3std3__48in_placeE
	.align		8
        /*0070*/ 	.dword	_ZN76_INTERNAL_e9716c89_40_flash_bwd_hdim64_fp16_softcapall_sm90_cu_744032ad_29744cuda3std6ranges3__45__cpo4swapE
	.align		8
        /*0078*/ 	.dword	_ZN76_INTERNAL_e9716c89_40_flash_bwd_hdim64_fp16_softcapall_sm90_cu_744032ad_29744cuda3std6ranges3__45__cpo9iter_moveE
	.align		8
        /*0080*/ 	.dword	_ZN76_INTERNAL_e9716c89_40_flash_bwd_hdim64_fp16_softcapall_sm90_cu_744032ad_29744cute7productE
	.align		8
        /*0088*/ 	.dword	_ZN76_INTERNAL_e9716c89_40_flash_bwd_hdim64_fp16_softcapall_sm90_cu_744032ad_29744cute1_E
	.align		8
        /*0090*/ 	.dword	$str$23
	.align		8
        /*0098*/ 	.dword	$str$24


//--------------------- .text._ZN7cutlass13device_kernelIN5flash11enable_sm90INS1_16FlashAttnBwdSm90INS1_25CollectiveMainloopBwdSm90ILi2ELi2ELi2EN4cute5tupleIJNS5_1CILi1EEES8_S8_EEENS6_IJNS7_ILi128EEESA_NS7_ILi64EEEEEENS_6half_tEfNS_4arch4Sm90ELb0ELb0ELb1ELb0ELb0ELb1ELb0ELb0ELi2ELi1ELi2ELi2ELb0EEENS1_21CollectiveEpilogueBwdISC_SD_SF_Li256ELb0ELb0ELi1EEENS1_19SingleTileSchedulerILb0ELb0ELb0ELi128EEEEEEEEEvNT_6ParamsE --------------------------
	.section	.text._ZN7cutlass13device_kernelIN5flash11enable_sm90INS1_16FlashAttnBwdSm90INS1_25CollectiveMainloopBwdSm90ILi2ELi2ELi2EN4cute5tupleIJNS5_1CILi1EEES8_S8_EEENS6_IJNS7_ILi128EEESA_NS7_ILi64EEEEEENS_6half_tEfNS_4arch4Sm90ELb0ELb0ELb1ELb0ELb0ELb1ELb0ELb0ELi2ELi1ELi2ELi2ELb0EEENS1_21CollectiveEpilogueBwdISC_SD_SF_Li256ELb0ELb0ELi1EEENS1_19SingleTileSchedulerILb0ELb0ELb0ELi128EEEEEEEEEvNT_6ParamsE,"ax",@progbits
	.align	128
.text._ZN7cutlass13device_kernelIN5flash11enable_sm90INS1_16FlashAttnBwdSm90INS1_25CollectiveMainloopBwdSm90ILi2ELi2ELi2EN4cute5tupleIJNS5_1CILi1EEES8_S8_EEENS6_IJNS7_ILi128EEESA_NS7_ILi64EEEEEENS_6half_tEfNS_4arch4Sm90ELb0ELb0ELb1ELb0ELb0ELb1ELb0ELb0ELi2ELi1ELi2ELi2ELb0EEENS1_21CollectiveEpilogueBwdISC_SD_SF_Li256ELb0ELb0ELi1EEENS1_19SingleTileSchedulerILb0ELb0ELb0ELi128EEEEEEEEEvNT_6ParamsE:
        .type           _ZN7cutlass13device_kernelIN5flash11enable_sm90INS1_16FlashAttnBwdSm90INS1_25CollectiveMainloopBwdSm90ILi2ELi2ELi2EN4cute5tupleIJNS5_1CILi1EEES8_S8_EEENS6_IJNS7_ILi128EEESA_NS7_ILi64EEEEEENS_6half_tEfNS_4arch4Sm90ELb0ELb0ELb1ELb0ELb0ELb1ELb0ELb0ELi2ELi1ELi2ELi2ELb0EEENS1_21CollectiveEpilogueBwdISC_SD_SF_Li256ELb0ELb0ELi1EEENS1_19SingleTileSchedulerILb0ELb0ELb0ELi128EEEEEEEEEvNT_6ParamsE,@function
        .size           _ZN7cutlass13device_kernelIN5flash11enable_sm90INS1_16FlashAttnBwdSm90INS1_25CollectiveMainloopBwdSm90ILi2ELi2ELi2EN4cute5tupleIJNS5_1CILi1EEES8_S8_EEENS6_IJNS7_ILi128EEESA_NS7_ILi64EEEEEENS_6half_tEfNS_4arch4Sm90ELb0ELb0ELb1ELb0ELb0ELb1ELb0ELb0ELi2ELi1ELi2ELi2ELb0EEENS1_21CollectiveEpilogueBwdISC_SD_SF_Li256ELb0ELb0ELi1EEENS1_19SingleTileSchedulerILb0ELb0ELb0ELi128EEEEEEEEEvNT_6ParamsE,(.L_x_7374 - _ZN7cutlass13device_kernelIN5flash11enable_sm90INS1_16FlashAttnBwdSm90INS1_25CollectiveMainloopBwdSm90ILi2ELi2ELi2EN4cute5tupleIJNS5_1CILi1EEES8_S8_EEENS6_IJNS7_ILi128EEESA_NS7_ILi64EEEEEENS_6half_tEfNS_4arch4Sm90ELb0ELb0ELb1ELb0ELb0ELb1ELb0ELb0ELi2ELi1ELi2ELi2ELb0EEENS1_21CollectiveEpilogueBwdISC_SD_SF_Li256ELb0ELb0ELi1EEENS1_19SingleTileSchedulerILb0ELb0ELb0ELi128EEEEEEEEEvNT_6ParamsE)
        .other          _ZN7cutlass13device_kernelIN5flash11enable_sm90INS1_16FlashAttnBwdSm90INS1_25CollectiveMainloopBwdSm90ILi2ELi2ELi2EN4cute5tupleIJNS5_1CILi1EEES8_S8_EEENS6_IJNS7_ILi128EEESA_NS7_ILi64EEEEEENS_6half_tEfNS_4arch4Sm90ELb0ELb0ELb1ELb0ELb0ELb1ELb0ELb0ELi2ELi1ELi2ELi2ELb0EEENS1_21CollectiveEpilogueBwdISC_SD_SF_Li256ELb0ELb0ELi1EEENS1_19SingleTileSchedulerILb0ELb0ELb0ELi128EEEEEEEEEvNT_6ParamsE,@"STO_CUDA_ENTRY STV_DEFAULT"
_ZN7cutlass13device_kernelIN5flash11enable_sm90INS1_16FlashAttnBwdSm90INS1_25CollectiveMainloopBwdSm90ILi2ELi2ELi2EN4cute5tupleIJNS5_1CILi1EEES8_S8_EEENS6_IJNS7_ILi128EEESA_NS7_ILi64EEEEEENS_6half_tEfNS_4arch4Sm90ELb0ELb0ELb1ELb0ELb0ELb1ELb0ELb0ELi2ELi1ELi2ELi2ELb0EEENS1_21CollectiveEpilogueBwdISC_SD_SF_Li256ELb0ELb0ELi1EEENS1_19SingleTileSchedulerILb0ELb0ELb0ELi128EEEEEEEEEvNT_6ParamsE:
[----:B------:R-:W1:Y:S02]  /*0000*/  LDC R1, c[0x0][0x28] ;  /* 0x00000a00ff017b82 */ /* 0x000e640000000800 */
[----:B-1----:R-:W-:Y:S01]  /*0010*/  VIADD R1, R1, 0xffffff48 ;  /* 0xffffff4801017836 */ /* 0x002fe20000000000 */
[----:B------:R-:W1:Y:S01]  /*0020*/  S2R R3, SR_TID.X ;  /* 0x0000000000037919 */ /* 0x000e620000002100 */
[----:B------:R-:W-:Y:S01]  /*0030*/  ELECT P0, URZ, PT ;  /* 0x00000000003f782f */ /* 0x000fe20003800000 */
[----:B------:R-:W-:Y:S01]  /*0040*/  BSSY B0, `(.L_x_0) ;  /* 0x0000019000007945 */ /* 0x000fe20003800000 */
[----:B-1----:R-:W-:-:S05]  /*0050*/  SHF.R.U32.HI R0, RZ, 0x5, R3 ;  /* 0x00000005ff007819 */ /* 0x002fca0000011603 */
[----:B------:R-:W1:Y:S02]  /*0060*/  SHFL.IDX PT, R2, R0, RZ, 0x1f ;  /* 0x00001fff00027589 */ /* 0x000e6400000e0000 */
[----:B-1----:R-:W-:-:S13]  /*0070*/  ISETP.EQ.AND P0, PT, R2, RZ, P0 ;  /* 0x000000ff0200720c */ /* 0x002fda0000702270 */
[----:B------:R-:W-:Y:S05]  /*0080*/  @!P0 BRA `(.L_x_1) ;  /* 0x0000000000508947 */ /* 0x000fea0003800000 */
[----:B------:R-:W-:Y:S02]  /*0090*/  ULDC.64 UR4, c[0x0][0x198] ;  /* 0x0000660000047ab9 */ /* 0x000fe40000000a00 */
[----:B------:R-:W-:Y:S02]  /*00a0*/  UIADD3 UR6, UP0, UR4, 0xf0, URZ ;  /* 0x000000f004067890 */ /* 0x000fe4000ff1e03f */
[----:B------:R-:W-:Y:S02]  /*00b0*/  UIADD3 UR8, UP1, UR4, 0x1f0, URZ ;  /* 0x000001f004087890 */ /* 0x000fe4000ff3e03f */
[----:B------:R-:W-:Y:S02]  /*00c0*/  UIADD3 UR10, UP2, UR4, 0x2f0, URZ ;  /* 0x000002f0040a7890 */ /* 0x000fe4000ff5e03f */
[----:B------:R-:W-:Y:S02]  /*00d0*/  UIADD3 UR12, UP3, UR4, 0x3f0, URZ ;  /* 0x000003f0040c7890 */ /* 0x000fe4000ff7e03f */
[----:B------:R-:W-:-:S02]  /*00e0*/  UIADD3 UR14, UP4, UR4, 0x670, URZ ;  /* 0x00000670040e7890 */ /* 0x000fc4000ff9e03f */
[----:B------:R-:W-:Y:S02]  /*00f0*/  UIADD3.X UR7, URZ, UR5, URZ, UP0, !UPT ;  /* 0x000000053f077290 */ /* 0x000fe400087fe43f */
[----:B------:R-:W-:Y:S02]  /*0100*/  UIADD3 UR4, UP5, UR4, 0x770, URZ ;  /* 0x0000077004047890 */ /* 0x000fe4000ffbe03f */
[----:B------:R-:W-:Y:S02]  /*0110*/  UIADD3.X UR9, URZ, UR5, URZ, UP1, !UPT ;  /* 0x000000053f097290 */ /* 0x000fe40008ffe43f */
[----:B------:R-:W-:Y:S02]  /*0120*/  UIADD3.X UR11, URZ, UR5, URZ, UP2, !UPT ;  /* 0x000000053f0b7290 */ /* 0x000fe400097fe43f */
[----:B------:R-:W-:Y:S01]  /*0130*/  UIADD3.X UR13, URZ, UR5, URZ, UP3, !UPT ;  /* 0x000000053f0d7290 */ /* 0x000fe20009ffe43f */
[----:B------:R1:W-:Y:S01]  /*0140*/  UTMACCTL.PF [UR6] ;  /* 0x00000000060079b9 */ /* 0x0003e20008040000 */
[----:B------:R-:W-:-:S03]  /*0150*/  UIADD3.X UR15, URZ, UR5, URZ, UP4, !UPT ;  /* 0x000000053f0f7290 */ /* 0x000fc6000a7fe43f */
[----:B------:R1:W-:Y:S01]  /*0160*/  UTMACCTL.PF [UR8] ;  /* 0x00000000080079b9 */ /* 0x0003e20008040000 */
[----:B------:R-:W-:Y:S01]  /*0170*/  UIADD3.X UR5, URZ, UR5, URZ, UP5, !UPT ;  /* 0x000000053f057290 */ /* 0x000fe2000affe43f */
[----:B------:R1:W-:Y:S02]  /*0180*/  UTMACCTL.PF [UR10] ;  /* 0x000000000a0079b9 */ /* 0x0003e40008040000 */
[----:B------:R1:W-:Y:S02]  /*0190*/  UTMACCTL.PF [UR12] ;  /* 0x000000000c0079b9 */ /* 0x0003e40008040000 */
[----:B------:R1:W-:Y:S04]  /*01a0*/  UTMACCTL.PF [UR14] ;  /* 0x000000000e0079b9 */ /* 0x0003e80008040000 */
[----:B------:R1:W-:Y:S02]  /*01b0*/  UTMACCTL.PF [UR4] ;  /* 0x00000000040079b9 */ /* 0x0003e40008040000 */
[----:B-1----:R-:W-:Y:S01]  /*01c0*/  NOP ;  /* 0x0000000000007918 */ /* 0x002fe20000000000 */
.L_x_1:
[----:B------:R-:W-:Y:S05]  /*01d0*/  BSYNC B0 ;  /* 0x0000000000007941 */ /* 0x000fea0003800000 */
.L_x_0:
[----:B------:R-:W-:Y:S01]  /*01e0*/  VOTEU.ANY UP0, P0 ;  /* 0x00000000003f7886 */ /* 0x000fe20000000100 */
[----:B------:R-:W1:Y:S01]  /*01f0*/  SHFL.IDX PT, R2, R0, RZ, 0x1f ;  /* 0x00001fff00027589 */ /* 0x000e6200000e0000 */
[----:B------:R-:W-:Y:S01]  /*0200*/  UMOV UR4, 0x1 ;  /* 0x0000000100047882 */ /* 0x000fe20000000000 */
[----:B------:R-:W-:Y:S02]  /*0210*/  SHF.R.U32.HI R3, RZ, 0x7, R3 ;  /* 0x00000007ff037819 */ /* 0x000fe40000011603 */
[----:B------:R-:W2:Y:S01]  /*0220*/  @UP0 S2UR UR7, SR_CgaCtaId ;  /* 0x00000000000709c3 */ /* 0x000ea20000008800 */
[----:B------:R-:W-:Y:S01]  /*0230*/  @UP0 UMOV UR6, 0x400 ;  /* 0x0000040000060882 */ /* 0x000fe20000000000 */
[----:B------:R-:W-:-:S04]  /*0240*/  @UP0 UIADD3 UR4, -UR4, 0x100000, URZ ;  /* 0x0010000004040890 */ /* 0x000fc8000fffe13f */
[----:B------:R-:W-:Y:S02]  /*0250*/  @UP0 USHF.L.U32 UR5, UR4, 0xb, URZ ;  /* 0x0000000b04050899 */ /* 0x000fe4000800063f */
[----:B------:R-:W-:Y:S01]  /*0260*/  @UP0 USHF.L.U32 UR4, UR4, 0x1, URZ ;  /* 0x0000000104040899 */ /* 0x000fe2000800063f */
[----:B-1----:R-:W-:Y:S02]  /*0270*/  ISETP.NE.AND P1, PT, R2, RZ, PT ;  /* 0x000000ff0200720c */ /* 0x002fe40003f25270 */
[----:B------:R1:W3:Y:S01]  /*0280*/  SHFL.IDX PT, R2, R3, RZ, 0x1f ;  /* 0x00001fff03027589 */ /* 0x0002e200000e0000 */
[----:B--2---:R-:W-:Y:S01]  /*0290*/  @UP0 ULEA UR6, UR7, UR6, 0x18 ;  /* 0x0000000607060291 */ /* 0x004fe2000f8ec03f */
[----:B------:R-:W-:Y:S02]  /*02a0*/  VOTEU.ANY UP0, P0 ;  /* 0x00000000003f7886 */ /* 0x000fe40000000100 */
[----:B------:R-:W2:Y:S09]  /*02b0*/  FENCE.VIEW.ASYNC.S ;  /* 0x00000000000073c6 */ /* 0x000eb20000000000 */
[----:B--2---:R1:W2:Y:S02]  /*02c0*/  @UP0 SYNCS.EXCH.64 URZ, [UR6+0x30c00], UR4 ;  /* 0x030c0004063f05b2 */ /* 0x0042a40008000100 */
[----:B-1----:R-:W-:Y:S05]  /*02d0*/  @P1 BRA `(.L_x_2) ;  /* 0x0000000000481947 */ /* 0x002fea0003800000 */
[----:B------:R-:W1:Y:S01]  /*02e0*/  S2UR UR5, SR_CgaCtaId ;  /* 0x00000000000579c3 */ /* 0x000e620000008800 */
[----:B------:R-:W-:Y:S01]  /*02f0*/  UMOV UR4, 0x400 ;  /* 0x0000040000047882 */ /* 0x000fe20000000000 */
[----:B------:R-:W-:Y:S01]  /*0300*/  UMOV UR6, 0x1 ;  /* 0x0000000100067882 */ /* 0x000fe20000000000 */
[----:B------:R-:W-:Y:S01]  /*0310*/  UMOV UR9, 0x100 ;  /* 0x0000010000097882 */ /* 0x000fe20000000000 */
[----:B------:R-:W-:-:S04]  /*0320*/  UIADD3 UR6, -UR6, 0x100000, URZ ;  /* 0x0010000006067890 */ /* 0x000fc8000fffe13f */
[----:B------:R-:W-:Y:S02]  /*0330*/  USHF.L.U32 UR7, UR6, 0xb, URZ ;  /* 0x0000000b06077899 */ /* 0x000fe4000800063f */
[----:B------:R-:W-:Y:S01]  /*0340*/  USHF.L.U32 UR6, UR6, 0x1, URZ ;  /* 0x0000000106067899 */ /* 0x000fe2000800063f */
[----:B------:R-:W-:Y:S01]  /*0350*/  ELECT P0, URZ, PT ;  /* 0x00000000003f782f */ /* 0x000fe20003800000 */
[----:B-1----:R-:W-:Y:S02]  /*0360*/  ULEA UR8, UR5, UR4, 0x18 ;  /* 0x0000000405087291 */ /* 0x002fe4000f8ec03f */
[----:B------:R-:W-:-:S04]  /*0370*/  UIADD3 UR4, -UR9, 0x100000, URZ ;  /* 0x0010000009047890 */ /* 0x000fc8000fffe13f */
[----:B------:R-:W-:Y:S02]  /*0380*/  USHF.L.U32 UR5, UR4, 0xb, URZ ;  /* 0x0000000b04057899 */ /* 0x000fe4000800063f */
[----:B------:R-:W-:Y:S01]  /*0390*/  USHF.L.U32 UR4, UR4, 0x1, URZ ;  /* 0x0000000104047899 */ /* 0x000fe2000800063f */
[----:B------:R-:W1:Y:S03]  /*03a0*/  FENCE.VIEW.ASYNC.S ;  /* 0x00000000000073c6 */ /* 0x000e660000000000 */
[----:B-1----:R1:W4:Y:S08]  /*03b0*/  SYNCS.EXCH.64 URZ, [UR8+0x30c10], UR6 ;  /* 0x030c1006083f75b2 */ /* 0x0023300008000100 */
[----:B------:R1:W1:Y:S01]  /*03c0*/  SYNCS.EXCH.64 URZ, [UR8+0x30c20], UR4 ;  /* 0x030c2004083f75b2 */ /* 0x0002620008000100 */
[----:B------:R1:W1:Y:S01]  /*03d0*/  SYNCS.EXCH.64 URZ, [UR8+0x30c18], UR6 ;  /* 0x030c1806083f75b2 */ /* 0x0002620008000100 */
[----:B------:R1:W1:Y:S01]  /*03e0*/  SYNCS.EXCH.64 URZ, [UR8+0x30c28], UR4 ;  /* 0x030c2804083f75b2 */ /* 0x0002620008000100 */
[----:B------:R-:W-:Y:S01]  /*03f0*/  NOP ;  /* 0x0000000000007918 */ /* 0x000fe20000000000 */
.L_x_2:
[----:B------:R-:W5:Y:S01]  /*0400*/  SHFL.IDX PT, R3, R0, RZ, 0x1f ;  /* 0x00001fff00037589 */ /* 0x000f6200000e0000 */
[----:B------:R-:W-:Y:S01]  /*0410*/  NOP ;  /* 0x0000000000007918 */ /* 0x000fe20000000000 */
[----:B-----5:R-:W-:-:S13]  /*0420*/  ISETP.NE.AND P0, PT, R3, RZ, PT ;  /* 0x000000ff0300720c */ /* 0x020fda0003f05270 */
[----:B------:R-:W-:Y:S05]  /*0430*/  @P0 BRA `(.L_x_3) ;  /* 0x0000000000480947 */ /* 0x000fea0003800000 */
[----:B-1----:R-:W1:Y:S01]  /*0440*/  S2UR UR5, SR_CgaCtaId ;  /* 0x00000000000579c3 */ /* 0x002e620000008800 */
[----:B------:R-:W-:Y:S01]  /*0450*/  UMOV UR4, 0x400 ;  /* 0x0000040000047882 */ /* 0x000fe20000000000 */
[----:B------:R-:W-:Y:S01]  /*0460*/  UMOV UR6, 0x1 ;  /* 0x0000000100067882 */ /* 0x000fe20000000000 */
[----:B------:R-:W-:Y:S01]  /*0470*/  UMOV UR7, 0x100 ;  /* 0x0000010000077882 */ /* 0x000fe20000000000 */
[----:B------:R-:W-:Y:S01]  /*0480*/  ELECT P0, URZ, PT ;  /* 0x00000000003f782f */ /* 0x000fe20003800000 */
[----:B-1----:R-:W-:Y:S02]  /*0490*/  ULEA UR8, UR5, UR4, 0x18 ;  /* 0x0000000405087291 */ /* 0x002fe4000f8ec03f */
[----:B------:R-:W-:-:S04]  /*04a0*/  UIADD3 UR4, -UR6, 0x100000, URZ ;  /* 0x0010000006047890 */ /* 0x000fc8000fffe13f */
[----:B------:R-:W-:Y:S02]  /*04b0*/  USHF.L.U32 UR5, UR4, 0xb, URZ ;  /* 0x0000000b04057899 */ /* 0x000fe4000800063f */
[----:B------:R-:W-:Y:S02]  /*04c0*/  USHF.L.U32 UR4, UR4, 0x1, URZ ;  /* 0x0000000104047899 */ /* 0x000fe4000800063f */
[----:B------:R-:W-:-:S04]  /*04d0*/  UIADD3 UR6, -UR7, 0x100000, URZ ;  /* 0x0010000007067890 */ /* 0x000fc8000fffe13f */
[----:B------:R-:W-:Y:S02]  /*04e0*/  USHF.L.U32 UR7, UR6, 0xb, URZ ;  /* 0x0000000b06077899 */ /* 0x000fe4000800063f */
[----:B------:R-:W-:Y:S01]  /*04f0*/  USHF.L.U32 UR6, UR6, 0x1, URZ ;  /* 0x0000000106067899 */ /* 0x000fe2000800063f */
[----:B------:R-:W1:Y:S03]  /*0500*/  FENCE.VIEW.ASYNC.S ;  /* 0x00000000000073c6 */ /* 0x000e660000000000 */
[----:B-1----:R1:W1:Y:S08]  /*0510*/  SYNCS.EXCH.64 URZ, [UR8+0x30c30], UR4 ;  /* 0x030c3004083f75b2 */ /* 0x0022700008000100 */
[----:B------:R1:W1:Y:S01]  /*0520*/  SYNCS.EXCH.64 URZ, [UR8+0x30c40], UR6 ;  /* 0x030c4006083f75b2 */ /* 0x0002620008000100 */
[----:B------:R1:W1:Y:S01]  /*0530*/  SYNCS.EXCH.64 URZ, [UR8+0x30c38], UR4 ;  /* 0x030c3804083f75b2 */ /* 0x0002620008000100 */
[----:B------:R1:W1:Y:S01]  /*0540*/  SYNCS.EXCH.64 URZ, [UR8+0x30c48], UR6 ;  /* 0x030c4806083f75b2 */ /* 0x0002620008000100 */
[----:B------:R-:W-:Y:S01]  /*0550*/  NOP ;  /* 0x0000000000007918 */ /* 0x000fe20000000000 */
.L_x_3:
[----:B---3--:R-:W-:Y:S01]  /*0560*/  ISETP.NE.AND P0, PT, R2, RZ, PT ;  /* 0x000000ff0200720c */ /* 0x008fe20003f05270 */
[----:B------:R-:W-:Y:S01]  /*0570*/  IMAD.MOV.U32 R16, RZ, RZ, 0x1 ;  /* 0x00000001ff107424 */ /* 0x000fe200078e00ff */
[----:B------:R-:W-:Y:S01]  /*0580*/  NOP ;  /* 0x0000000000007918 */ /* 0x000fe20000000000 */
[----:B------:R-:W-:Y:S03]  /*0590*/  BSSY B6, `(.L_x_4) ;  /* 0x000087b000067945 */ /* 0x000fe60003800000 */
[----:B------:R-:W-:Y:S01]  /*05a0*/  SEL R16, R16, 0x2, !P0 ;  /* 0x0000000210107807 */ /* 0x000fe20004000000 */
[----:B-12-4-:R-:W-:Y:S06]  /*05b0*/  BAR.SYNC.DEFER_BLOCKING 0x0 ;  /* 0x0000000000007b1d */ /* 0x016fec0000010000 */
[----:B------:R-:W-:Y:S05]  /*05c0*/  @!P0 BRA `(.L_x_5) ;  /* 0x0000006000d08947 */ /* 0x000fea0003800000 */
.L_x_6:
[----:B------:R-:W-:-:S08]  /*05d0*/  NOP ;  /* 0x0000000000007918 */ /* 0x000fd00000000000 */
[----:B------:R-:W1:Y:S02]  /*05e0*/  USETMAXREG.TRY_ALLOC.CTAPOOL UP0, 0xf0 ;  /* 0x000000f0000079c8 */ /* 0x000e640008000600 */
[----:B-1----:R-:W-:-:S13]  /*05f0*/  PLOP3.LUT P0, PT, PT, PT, UP0, 0x80, 0x0 ;  /* 0x000000000000781c */ /* 0x002fda0003f0f008 */
[----:B------:R-:W-:Y:S05]  /*0600*/  @!P0 BRA `(.L_x_6) ;  /* 0xfffffffc00f08947 */ /* 0x000fea000383ffff */
[----:B------:R-:W-:Y:S01]  /*0610*/  LOP3.LUT R0, R0, 0x3, RZ, 0xc0, !PT ;  /* 0x0000000300007812 */ /* 0x000fe200078ec0ff */
[----:B------:R-:W1:Y:S01]  /*0620*/  S2R R2, SR_TID.X ;  /* 0x0000000000027919 */ /* 0x000e620000002100 */
[----:B------:R-:W2:Y:S04]  /*0630*/  S2UR UR4, SR_CTAID.Z ;  /* 0x00000000000479c3 */ /* 0x000ea80000002700 */
[----:B------:R-:W3:Y:S02]  /*0640*/  SHFL.IDX PT, R0, R0, RZ, 0x1f ;  /* 0x00001fff00007589 */ /* 0x000ee400000e0000 */
[----:B---3--:R-:W-:Y:S02]  /*0650*/  ISETP.NE.AND P0, PT, R0, RZ, PT ;  /* 0x000000ff0000720c */ /* 0x008fe40003f05270 */
[----:B-1----:R-:W-:-:S11]  /*0660*/  SHF.R.U32.HI R2, RZ, 0x7, R2 ;  /* 0x00000007ff027819 */ /* 0x002fd60000011602 */
[----:B------:R-:W-:-:S05]  /*0670*/  @!P0 IADD3 R2, R2, 0x9, RZ ;  /* 0x0000000902028810 */ /* 0x000fca0007ffe0ff */
[----:B------:R1:W-:Y:S06]  /*0680*/  @!P0 BAR.ARV R2, 0xa0 ;  /* 0x000280020000851d */ /* 0x0003ec0000002000 */
[----:B--2---:R-:W-:-:S13]  /*0690*/  ISETP.LE.AND P0, PT, RZ, UR4, PT ;  /* 0x00000004ff007c0c */ /* 0x004fda000bf03270 */
[----:B-1----:R-:W-:Y:S05]  /*06a0*/  @!P0 BRA `(.L_x_7) ;  /* 0x0000008400a48947 */ /* 0x002fea0003800000 */
[----:B------:R-:W1:Y:S01]  /*06b0*/  S2R R3, SR_TID.X ;  /* 0x0000000000037919 */ /* 0x000e620000002100 */
[----:B------:R-:W-:-:S04]  /*06c0*/  MOV R0, RZ ;  /* 0x000000ff00007202 */ /* 0x000fc80000000f00 */
[----:B------:R-:W-:Y:S01]  /*06d0*/  LOP3.LUT P0, RZ, R0, 0x3ff, RZ, 0xc0, !PT ;  /* 0x000003ff00ff7812 */ /* 0x000fe2000780c0ff */
[----:B-1----:R-:W-:-:S12]  /*06e0*/  VIADD R18, R3, 0xffffff80 ;  /* 0xffffff8003127836 */ /* 0x002fd80000000000 */
[----:B------:R-:W-:Y:S05]  /*06f0*/  @!P0 BRA `(.L_x_8) ;  /* 0x00000000007c8947 */ /* 0x000fea0003800000 */
[----:B------:R-:W-:Y:S01]  /*0700*/  MOV R2, 0x0 ;  /* 0x0000000000027802 */ /* 0x000fe20000000f00 */
[----:B------:R-:W-:Y:S01]  /*0710*/  ULDC.64 UR4, c[0x4][0x90] ;  /* 0x0100240000047ab9 */ /* 0x000fe20000000a00 */
[----:B------:R-:W-:Y:S01]  /*0720*/  ULDC.64 UR6, c[0x4][0x8] ;  /* 0x0100020000067ab9 */ /* 0x000fe20000000a00 */
[----:B------:R-:W-:Y:S01]  /*0730*/  IMAD.U32 R4, RZ, RZ, UR4 ;  /* 0x00000004ff047e24 */ /* 0x000fe2000f8e00ff */
[----:B------:R1:W2:Y:S01]  /*0740*/  LDC.64 R14, c[0x4][R2] ;  /* 0x01000000020e7b82 */ /* 0x0002a20000000a00 */
[----:B------:R-:W-:Y:S01]  /*0750*/  MOV R5, UR5 ;  /* 0x0000000500057c02 */ /* 0x000fe20008000f00 */
[----:B------:R-:W-:Y:S01]  /*0760*/  ULDC.64 UR4, c[0x4][0x98] ;  /* 0x0100260000047ab9 */ /* 0x000fe20000000a00 */
[----:B------:R-:W-:Y:S01]  /*0770*/  MOV R10, UR6 ;  /* 0x00000006000a7c02 */ /* 0x000fe20008000f00 */
[----:B------:R-:W-:Y:S01]  /*0780*/  IMAD.U32 R6, RZ, RZ, UR4 ;  /* 0x00000004ff067e24 */ /* 0x000fe2000f8e00ff */
[----:B------:R-:W-:Y:S01]  /*0790*/  MOV R12, 0x1 ;  /* 0x00000001000c7802 */ /* 0x000fe20000000f00 */
[----:B------:R-:W-:-:S02]  /*07a0*/  IMAD.U32 R7, RZ, RZ, UR5 ;  /* 0x00000005ff077e24 */ /* 0x000fc4000f8e00ff */
[----:B------:R-:W-:Y:S02]  /*07b0*/  IMAD.U32 R11, RZ, RZ, UR7 ;  /* 0x00000007ff0b7e24 */ /* 0x000fe4000f8e00ff */
[----:B------:R-:W-:Y:S02]  /*07c0*/  IMAD.MOV.U32 R8, RZ, RZ, 0x70 ;  /* 0x00000070ff087424 */ /* 0x000fe400078e00ff */
[----:B-1----:R-:W-:-:S07]  /*07d0*/  IMAD.MOV.U32 R13, RZ, RZ, RZ ;  /* 0x000000ffff0d7224 */ /* 0x002fce00078e00ff */
[----:B------:R-:W-:-:S07]  /*07e0*/  LEPC R20, `(.L_x_9) ;  /* 0x000000001014794e */ /* 0x000fce0000000000 */
[----:B--2---:R-:W-:Y:S05]  /*07f0*/  CALL.ABS.NOINC R14 ;  /* 0x000000000e007343 */ /* 0x004fea0003c00000 */
.L_x_9:
[----:B------:R-:W1:Y:S01]  /*0800*/  LDC.64 R2, c[0x4][R2] ;  /* 0x0100000002027b82 */ /* 0x000e620000000a00 */
[----:B------:R-:W-:Y:S01]  /*0810*/  ULDC.64 UR4, c[0x4][0x90] ;  /* 0x0100240000047ab9 */ /* 0x000fe20000000a00 */
[----:B------:R-:W-:Y:S01]  /*0820*/  ULDC.64 UR6, c[0x4][0x98] ;  /* 0x0100260000067ab9 */ /* 0x000fe20000000a00 */
[----:B------:R-:W-:Y:S01]  /*0830*/  IMAD.U32 R4, RZ, RZ, UR4 ;  /* 0x00000004ff047e24 */ /* 0x000fe2000f8e00ff */
[----:B------:R-:W-:Y:S01]  /*0840*/  MOV R5, UR5 ;  /* 0x0000000500057c02 */ /* 0x000fe20008000f00 */
[----:B------:R-:W-:Y:S01]  /*0850*/  ULDC.64 UR4, c[0x4][0x10] ;  /* 0x0100040000047ab9 */ /* 0x000fe20000000a00 */
[----:B------:R-:W-:Y:S01]  /*0860*/  IMAD.U32 R6, RZ, RZ, UR6 ;  /* 0x00000006ff067e24 */ /* 0x000fe2000f8e00ff */
[----:B------:R-:W-:Y:S01]  /*0870*/  MOV R10, UR4 ;  /* 0x00000004000a7c02 */ /* 0x000fe20008000f00 */
[----:B------:R-:W-:Y:S01]  /*0880*/  IMAD.U32 R7, RZ, RZ, UR7 ;  /* 0x00000007ff077e24 */ /* 0x000fe2000f8e00ff */
[----:B------:R-:W-:Y:S01]  /*0890*/  MOV R12, 0x1 ;  /* 0x00000001000c7802 */ /* 0x000fe20000000f00 */
[----:B------:R-:W-:-:S02]  /*08a0*/  IMAD.U32 R11, RZ, RZ, UR5 ;  /* 0x00000005ff0b7e24 */ /* 0x000fc4000f8e00ff */
[----:B------:R-:W-:Y:S02]  /*08b0*/  IMAD.MOV.U32 R8, RZ, RZ, 0x70 ;  /* 0x00000070ff087424 */ /* 0x000fe400078e00ff */
[----:B------:R-:W-:-:S07]  /*08c0*/  IMAD.MOV.U32 R13, RZ, RZ, RZ ;  /* 0x000000ffff0d7224 */ /* 0x000fce00078e00ff */
[----:B------:R-:W-:-:S07]  /*08d0*/  LEPC R20, `(.L_x_8) ;  /* 0x000000001014794e */ /* 0x000fce0000000000 */
[----:B-1----:R-:W-:Y:S05]  /*08e0*/  CALL.ABS.NOINC R2 ;  /* 0x0000000002007343 */ /* 0x002fea0003c00000 */
.L_x_8:
[----:B------:R-:W1:Y:S01]  /*08f0*/  S2R R3, SR_CgaCtaId ;  /* 0x0000000000037919 */ /* 0x000e620000008800 */
[----:B------:R-:W-:-:S04]  /*0900*/  MOV R2, 0x400 ;  /* 0x0000040000027802 */ /* 0x000fc80000000f00 */
[----:B-1----:R-:W-:-:S05]  /*0910*/  LEA R2, R3, R2, 0x18 ;  /* 0x0000000203027211 */ /* 0x002fca00078ec0ff */
[----:B------:R-:W-:-:S05]  /*0920*/  VIADD R0, R2, 0x20c00 ;  /* 0x00020c0002007836 */ /* 0x000fca0000000000 */
[----:B------:R-:W-:-:S13]  /*0930*/  LOP3.LUT P0, RZ, R0, 0x3ff, RZ, 0xc0, !PT ;  /* 0x000003ff00ff7812 */ /* 0x000fda000780c0ff */
[----:B------:R-:W-:Y:S05]  /*0940*/  @!P0 BRA `(.L_x_10) ;  /* 0x00000000007c8947 */ /* 0x000fea0003800000 */
[----:B------:R-:W-:Y:S01]  /*0950*/  MOV R17, 0x0 ;  /* 0x0000000000117802 */ /* 0x000fe20000000f00 */
[----:B------:R-:W-:Y:S01]  /*0960*/  ULDC.64 UR4, c[0x4][0x90] ;  /* 0x0100240000047ab9 */ /* 0x000fe20000000a00 */
[----:B------:R-:W-:Y:S01]  /*0970*/  ULDC.64 UR6, c[0x4][0x8] ;  /* 0x0100020000067ab9 */ /* 0x000fe20000000a00 */
[----:B------:R-:W-:Y:S01]  /*0980*/  MOV R4, UR4 ;  /* 0x0000000400047c02 */ /* 0x000fe20008000f00 */
[----:B------:R1:W2:Y:S01]  /*0990*/  LDC.64 R14, c[0x4][R17] ;  /* 0x01000000110e7b82 */ /* 0x0002a20000000a00 */
[----:B------:R-:W-:Y:S01]  /*09a0*/  IMAD.U32 R5, RZ, RZ, UR5 ;  /* 0x00000005ff057e24 */ /* 0x000fe2000f8e00ff */
[----:B------:R-:W-:Y:S01]  /*09b0*/  ULDC.64 UR4, c[0x4][0x98] ;  /* 0x0100260000047ab9 */ /* 0x000fe20000000a00 */
[----:B------:R-:W-:Y:S01]  /*09c0*/  IMAD.U32 R10, RZ, RZ, UR6 ;  /* 0x00000006ff0a7e24 */ /* 0x000fe2000f8e00ff */
[----:B------:R-:W-:Y:S01]  /*09d0*/  MOV R7, UR5 ;  /* 0x0000000500077c02 */ /* 0x000fe20008000f00 */
[----:B------:R-:W-:Y:S01]  /*09e0*/  IMAD.U32 R6, RZ, RZ, UR4 ;  /* 0x00000004ff067e24 */ /* 0x000fe2000f8e00ff */
[----:B------:R-:W-:Y:S01]  /*09f0*/  MOV R8, 0x70 ;  /* 0x0000007000087802 */ /* 0x000fe20000000f00 */
[----:B------:R-:W-:-:S02]  /*0a00*/  IMAD.U32 R11, RZ, RZ, UR7 ;  /* 0x00000007ff0b7e24 */ /* 0x000fc4000f8e00ff */
[----:B------:R-:W-:Y:S02]  /*0a10*/  IMAD.MOV.U32 R12, RZ, RZ, 0x1 ;  /* 0x00000001ff0c7424 */ /* 0x000fe400078e00ff */
[----:B-1----:R-:W-:-:S07]  /*0a20*/  IMAD.MOV.U32 R13, RZ, RZ, RZ ;  /* 0x000000ffff0d7224 */ /* 0x002fce00078e00ff */
[----:B------:R-:W-:-:S07]  /*0a30*/  LEPC R20, `(.L_x_11) ;  /* 0x000000001014794e */ /* 0x000fce0000000000 */
[----:B--2---:R-:W-:Y:S05]  /*0a40*/  CALL.ABS.NOINC R14 ;  /* 0x000000000e007343 */ /* 0x004fea0003c00000 */
.L_x_11:
[----:B------:R1:W2:Y:S01]  /*0a50*/  LDC.64 R14, c[0x4][R17] ;  /* 0x01000000110e7b82 */ /* 0x0002a20000000a00 */
[----:B------:R-:W-:Y:S01]  /*0a60*/  ULDC.64 UR4, c[0x4][0x90] ;  /* 0x0100240000047ab9 */ /* 0x000fe20000000a00 */
[----:B------:R-:W-:Y:S01]  /*0a70*/  ULDC.64 UR6, c[0x4][0x10] ;  /* 0x0100040000067ab9 */ /* 0x000fe20000000a00 */
[----:B------:R-:W-:Y:S01]  /*0a80*/  MOV R4, UR4 ;  /* 0x0000000400047c02 */ /* 0x000fe20008000f00 */
        /* <DEDUP_REMOVED lines=11> */
.L_x_10:
[----:B------:R-:W-:Y:S01]  /*0b40*/  SHF.R.S32.HI R3, RZ, 0x1f, R18 ;  /* 0x0000001fff037819 */ /* 0x000fe20000011412 */
[----:B------:R-:W-:-:S03]  /*0b50*/  UMOV UR4, 0xffffffff ;  /* 0xffffffff00047882 */ /* 0x000fc60000000000 */
[----:B------:R-:W-:-:S04]  /*0b60*/  LEA.HI R0, R3, R18, RZ, 0x7 ;  /* 0x0000001203007211 */ /* 0x000fc800078f38ff */
[----:B------:R-:W-:Y:S01]  /*0b70*/  SHF.R.S32.HI R13, RZ, 0x7, R0 ;  /* 0x00000007ff0d7819 */ /* 0x000fe20000011400 */
[----:B------:R-:W-:Y:S06]  /*0b80*/  BRA.DIV UR4, `(.L_x_12) ;  /* 0x0000008204747947 */ /* 0x000fec000b800000 */
[----:B------:R1:W2:Y:S02]  /*0b90*/  SHFL.IDX PT, R14, R13, RZ, 0x1f ;  /* 0x00001fff0d0e7589 */ /* 0x0002a400000e0000 */
.L_x_83:
[----:B------:R-:W-:Y:S02]  /*0ba0*/  SHF.L.U32 R9, RZ, 0x1f, RZ ;  /* 0x0000001fff097819 */ /* 0x000fe400000006ff */
[----:B------:R-:W-:Y:S02]  /*0bb0*/  LEA.HI R5, R3, R18, RZ, 0x4 ;  /* 0x0000001203057211 */ /* 0x000fe400078f20ff */
[----:B------:R-:W3:Y:S01]  /*0bc0*/  SYNCS.PHASECHK.TRANS64.TRYWAIT P0, [R2+URZ+0x30c00], R9 ;  /* 0x030c0009020075a7 */ /* 0x000ee2000800017f */
[----:B--2---:R-:W-:Y:S02]  /*0bd0*/  LEA.HI R4, R14, R14, RZ, 0x1 ;  /* 0x0000000e0e047211 */ /* 0x004fe400078f08ff */
[----:B------:R-:W-:-:S04]  /*0be0*/  SHF.R.S32.HI R6, RZ, 0x4, R5 ;  /* 0x00000004ff067819 */ /* 0x000fc80000011405 */
[----:B------:R-:W-:Y:S02]  /*0bf0*/  LEA.HI R7, R5, R6, RZ, 0x1 ;  /* 0x0000000605077211 */ /* 0x000fe400078f08ff */
[----:B------:R-:W-:Y:S02]  /*0c00*/  LOP3.LUT R5, R4, 0xffffe, RZ, 0xc0, !PT ;  /* 0x000ffffe04057812 */ /* 0x000fe400078ec0ff */
[----:B------:R-:W-:Y:S02]  /*0c10*/  LOP3.LUT R7, R7, 0xfffffffe, RZ, 0xc0, !PT ;  /* 0xfffffffe07077812 */ /* 0x000fe400078ec0ff */
[----:B------:R-:W-:-:S03]  /*0c20*/  IADD3 R12, R14, -R5, RZ ;  /* 0x800000050e0c7210 */ /* 0x000fc60007ffe0ff */
[----:B------:R-:W-:Y:S01]  /*0c30*/  IMAD.IADD R6, R6, 0x1, -R7 ;  /* 0x0000000106067824 */ /* 0x000fe200078e0a07 */
[----:B---3--:R-:W-:Y:S06]  /*0c40*/  @P0 BRA `(.L_x_13) ;  /* 0x0000000000080947 */ /* 0x008fec0003800000 */
[----:B------:R-:W2:Y:S02]  /*0c50*/  SYNCS.PHASECHK.TRANS64.TRYWAIT P0, [R2+URZ+0x30c00], R9 ;  /* 0x030c0009020075a7 */ /* 0x000ea4000800017f */
[----:B--2---:R-:W-:Y:S05]  /*0c60*/  @!P0 BRA `(.L_x_14) ;  /* 0x0000008000588947 */ /* 0x004fea0003800000 */
.L_x_13:
[----:B------:R-:W3:Y:S01]  /*0c70*/  LDC R11, c[0x0][0x280] ;  /* 0x0000a000ff0b7b82 */ /* 0x000ee20000000800 */
[----:B------:R-:W-:Y:S02]  /*0c80*/  LEA.HI R4, R3, R18, RZ, 0x5 ;  /* 0x0000001203047211 */ /* 0x000fe400078f28ff */
[----:B------:R-:W-:Y:S02]  /*0c90*/  CS2R R198, SRZ ;  /* 0x0000000000c67805 */ /* 0x000fe4000001ff00 */
[----:B------:R-:W-:Y:S02]  /*0ca0*/  CS2R R196, SRZ ;  /* 0x0000000000c47805 */ /* 0x000fe4000001ff00 */
[----:B------:R-:W-:Y:S02]  /*0cb0*/  CS2R R194, SRZ ;  /* 0x0000000000c27805 */ /* 0x000fe4000001ff00 */
[----:B------:R-:W-:Y:S02]  /*0cc0*/  CS2R R192, SRZ ;  /* 0x0000000000c07805 */ /* 0x000fe4000001ff00 */
[----:B------:R-:W-:-:S02]  /*0cd0*/  CS2R R190, SRZ ;  /* 0x0000000000be7805 */ /* 0x000fc4000001ff00 */
[----:B------:R-:W-:Y:S02]  /*0ce0*/  CS2R R188, SRZ ;  /* 0x0000000000bc7805 */ /* 0x000fe4000001ff00 */
        /* <DEDUP_REMOVED lines=16> */
[----:B---3--:R-:W-:-:S02]  /*0df0*/  ISETP.GE.AND P0, PT, R11, 0x1, PT ;  /* 0x000000010b00780c */ /* 0x008fc40003f06270 */
        /* <DEDUP_REMOVED lines=10> */
[----:B------:R-:W-:Y:S01]  /*0ea0*/  SHF.R.S32.HI R5, RZ, 0x5, R4 ;  /* 0x00000005ff057819 */ /* 0x000fe20000011404 */
[----:B------:R-:W-:Y:S06]  /*0eb0*/  @!P0 BRA `(.L_x_15) ;  /* 0x0000004c002c8947 */ /* 0x000fec0003800000 */
[----:B------:R-:W-:Y:S01]  /*0ec0*/  IMAD.SHL.U32 R7, R18, 0x40, RZ ;  /* 0x0000004012077824 */ /* 0x000fe200078e00ff */
[----:B------:R-:W-:Y:S01]  /*0ed0*/  SHF.L.U32 R10, R5, 0x4, RZ ;  /* 0x00000004050a7819 */ /* 0x000fe200000006ff */
[----:B------:R-:W3:Y:S01]  /*0ee0*/  S2R R20, SR_CTAID.X ;  /* 0x0000000000147919 */ /* 0x000ee20000002500 */
[-C--:B------:R-:W-:Y:S01]  /*0ef0*/  LEA.HI R8, R3, R18.reuse, RZ, 0x3 ;  /* 0x0000001203087211 */ /* 0x080fe200078f18ff */
[----:B------:R-:W3:Y:S01]  /*0f00*/  LDC R21, c[0x0][0x290] ;  /* 0x0000a400ff157b82 */ /* 0x000ee20000000800 */
[----:B------:R-:W-:Y:S02]  /*0f10*/  LOP3.LUT R7, R7, 0x1c0, RZ, 0xc0, !PT ;  /* 0x000001c007077812 */ /* 0x000fe400078ec0ff */
[----:B------:R-:W-:Y:S02]  /*0f20*/  LOP3.LUT R5, R0, 0xffffff80, RZ, 0xc0, !PT ;  /* 0xffffff8000057812 */ /* 0x000fe400078ec0ff */
[----:B--2---:R-:W-:Y:S02]  /*0f30*/  LOP3.LUT R9, R7, 0x30, R10, 0xf8, !PT ;  /* 0x0000003007097812 */ /* 0x004fe400078ef80a */
[----:B------:R-:W-:Y:S01]  /*0f40*/  LEA.HI R0, R3, R18, RZ, 0x2 ;  /* 0x0000001203007211 */ /* 0x000fe200078f10ff */
[----:B------:R-:W-:Y:S01]  /*0f50*/  IMAD.IADD R10, R18, 0x1, -R5 ;  /* 0x00000001120a7824 */ /* 0x000fe200078e0a05 */
[----:B------:R-:W-:Y:S01]  /*0f60*/  LOP3.LUT R8, R9, 0x8, R8, 0xf8, !PT ;  /* 0x0000000809087812 */ /* 0x000fe200078ef808 */
[----:B------:R-:W-:Y:S01]  /*0f70*/  VIADD R9, R11, 0x7f ;  /* 0x0000007f0b097836 */ /* 0x000fe20000000000 */
[----:B------:R-:W-:Y:S01]  /*0f80*/  LOP3.LUT R3, R4, 0xffffffe0, RZ, 0xc0, !PT ;  /* 0xffffffe004037812 */ /* 0x000fe200078ec0ff */
[----:B------:R-:W-:Y:S01]  /*0f90*/  IMAD R23, R13, 0x400, R10 ;  /* 0x000004000d177824 */ /* 0x000fe200078e020a */
[----:B------:R-:W-:-:S02]  /*0fa0*/  LOP3.LUT R11, R0, 0xfffffffc, RZ, 0xc0, !PT ;  /* 0xfffffffc000b7812 */ /* 0x000fc400078ec0ff */
[----:B------:R-:W-:Y:S02]  /*0fb0*/  SHF.R.S32.HI R0, RZ, 0x1f, R9 ;  /* 0x0000001fff007819 */ /* 0x000fe40000011409 */
[----:B------:R-:W-:Y:S01]  /*0fc0*/  SHF.R.U32.HI R7, RZ, 0x3, R7 ;  /* 0x00000003ff077819 */ /* 0x000fe20000011607 */
[C---:B------:R-:W-:Y:S01]  /*0fd0*/  IMAD.IADD R11, R18.reuse, 0x1, -R11 ;  /* 0x00000001120b7824 */ /* 0x040fe200078e0a0b */
[----:B------:R-:W-:Y:S02]  /*0fe0*/  IADD3 R3, R18, -R3, RZ ;  /* 0x8000000312037210 */ /* 0x000fe40007ffe0ff */
[----:B------:R-:W-:Y:S01]  /*0ff0*/  LEA.HI R22, R0, R9, RZ, 0x7 ;  /* 0x0000000900167211 */ /* 0x000fe200078f38ff */
[----:B------:R-:W-:Y:S01]  /*1000*/  IMAD R9, R13, 0x10, R6 ;  /* 0x000000100d097824 */ /* 0x000fe200078e0206 */
[----:B------:R-:W-:Y:S02]  /*1010*/  LOP3.LUT R8, R8, R7, RZ, 0x3c, !PT ;  /* 0x0000000708087212 */ /* 0x000fe400078e3cff */
[----:B------:R-:W-:-:S02]  /*1020*/  SHF.R.S32.HI R0, RZ, 0x1f, R3 ;  /* 0x0000001fff007819 */ /* 0x000fc40000011403 */
[----:B------:R-:W-:Y:S02]  /*1030*/  LEA.HI R5, R13, R13, RZ, 0x1 ;  /* 0x0000000d0d057211 */ /* 0x000fe400078f08ff */
[----:B------:R-:W-:Y:S01]  /*1040*/  LEA R6, R9, R8, 0x9 ;  /* 0x0000000809067211 */ /* 0x000fe200078e48ff */
[----:B---3--:R-:W-:Y:S01]  /*1050*/  IMAD R20, R20, -0x80, R21 ;  /* 0xffffff8014147824 */ /* 0x008fe200078e0215 */
[CC--:B------:R-:W-:Y:S02]  /*1060*/  LEA.HI R4, R0.reuse, R3.reuse, RZ, 0x3 ;  /* 0x0000000300047211 */ /* 0x0c0fe400078f18ff */
[----:B------:R-:W-:Y:S01]  /*1070*/  LEA.HI R7, R0, R3, RZ, 0x2 ;  /* 0x0000000300077211 */ /* 0x000fe200078f10ff */
[----:B------:R2:W-:Y:S01]  /*1080*/  STL [R1+0x4], R6 ;  /* 0x0000040601007387 */ /* 0x0005e20000100800 */
[----:B------:R-:W-:Y:S02]  /*1090*/  LOP3.LUT R0, R5, 0xfffffffe, RZ, 0xc0, !PT ;  /* 0xfffffffe05007812 */ /* 0x000fe400078ec0ff */
[----:B------:R-:W-:-:S02]  /*10a0*/  SHF.R.S32.HI R3, RZ, 0x1f, R10 ;  /* 0x0000001fff037819 */ /* 0x000fc4000001140a */
[----:B------:R-:W-:Y:S01]  /*10b0*/  SHF.R.S32.HI R5, RZ, 0x1f, R4 ;  /* 0x0000001fff057819 */ /* 0x000fe20000011404 */
[----:B------:R-:W-:Y:S01]  /*10c0*/  IMAD.IADD R19, R13, 0x1, -R0 ;  /* 0x000000010d137824 */ /* 0x000fe200078e0a00 */
[----:B------:R-:W-:Y:S02]  /*10d0*/  LEA.HI R0, R3, R10, RZ, 0x2 ;  /* 0x0000000a03007211 */ /* 0x000fe400078f10ff */
[----:B------:R-:W-:Y:S02]  /*10e0*/  MOV R199, RZ ;  /* 0x000000ff00c77202 */ /* 0x000fe40000000f00 */
[----:B--2---:R-:W-:Y:S02]  /*10f0*/  SHF.R.S32.HI R6, RZ, 0x3, R4 ;  /* 0x00000003ff067819 */ /* 0x004fe40000011404 */
[----:B------:R-:W-:Y:S02]  /*1100*/  SHF.R.S32.HI R4, RZ, 0x2, R7 ;  /* 0x00000002ff047819 */ /* 0x000fe40000011407 */
[----:B------:R-:W-:-:S02]  /*1110*/  LEA.HI R8, R5, R6, RZ, 0x4 ;  /* 0x0000000605087211 */ /* 0x000fc400078f20ff */
[----:B------:R-:W-:Y:S01]  /*1120*/  LEA.HI R7, R7, R4, RZ, 0x1 ;  /* 0x0000000407077211 */ /* 0x000fe200078f08ff */
[----:B-1----:R-:W-:Y:S01]  /*1130*/  VIADD R13, R4, 0x18 ;  /* 0x00000018040d7836 */ /* 0x002fe20000000000 */
[----:B------:R-:W-:Y:S02]  /*1140*/  LOP3.LUT R5, R0, 0x7ffffffc, RZ, 0xc0, !PT ;  /* 0x7ffffffc00057812 */ /* 0x000fe400078ec0ff */
[----:B------:R-:W-:Y:S02]  /*1150*/  LOP3.LUT R9, R8, 0x1ffffff0, RZ, 0xc0, !PT ;  /* 0x1ffffff008097812 */ /* 0x000fe400078ec0ff */
[----:B------:R-:W-:Y:S01]  /*1160*/  LEA.HI R8, R3, R10, RZ, 0x5 ;  /* 0x0000000a03087211 */ /* 0x000fe200078f28ff */
[----:B------:R-:W-:Y:S01]  /*1170*/  VIADD R3, R4, 0x8 ;  /* 0x0000000804037836 */ /* 0x000fe20000000000 */
[----:B------:R-:W-:Y:S01]  /*1180*/  LOP3.LUT R7, R7, 0xfffffffe, RZ, 0xc0, !PT ;  /* 0xfffffffe07077812 */ /* 0x000fe200078ec0ff */
[----:B------:R-:W-:Y:S01]  /*1190*/  IMAD.IADD R6, R6, 0x1, -R9 ;  /* 0x0000000106067824 */ /* 0x000fe200078e0a09 */
[----:B------:R-:W-:-:S02]  /*11a0*/  IADD3 R10, R10, -R5, RZ ;  /* 0x800000050a0a7210 */ /* 0x000fc40007ffe0ff */
[C---:B------:R-:W-:Y:S01]  /*11b0*/  IADD3 R5, R4.reuse, 0x10, RZ ;  /* 0x0000001004057810 */ /* 0x040fe20007ffe0ff */
[----:B------:R-:W-:Y:S01]  /*11c0*/  IMAD.IADD R7, R4, 0x1, -R7 ;  /* 0x0000000104077824 */ /* 0x000fe200078e0a07 */
[----:B------:R-:W-:Y:S02]  /*11d0*/  LEA.HI R4, R3, R3, RZ, 0x1 ;  /* 0x0000000303047211 */ /* 0x000fe400078f08ff */
[----:B------:R-:W-:Y:S02]  /*11e0*/  LEA.HI R9, R5, R5, RZ, 0x1 ;  /* 0x0000000505097211 */ /* 0x000fe400078f08ff */
[----:B------:R-:W-:Y:S02]  /*11f0*/  LEA.HI R15, R13, R13, RZ, 0x1 ;  /* 0x0000000d0d0f7211 */ /* 0x000fe400078f08ff */
[----:B------:R-:W-:Y:S02]  /*1200*/  SHF.R.S32.HI R17, RZ, 0x5, R8 ;  /* 0x00000005ff117819 */ /* 0x000fe40000011408 */
[----:B------:R-:W-:-:S02]  /*1210*/  LOP3.LUT R8, R4, 0xfffffffe, RZ, 0xc0, !PT ;  /* 0xfffffffe04087812 */ /* 0x000fc400078ec0ff */
[----:B------:R-:W-:Y:S01]  /*1220*/  LOP3.LUT R14, R9, 0xfffffffe, RZ, 0xc0, !PT ;  /* 0xfffffffe090e7812 */ /* 0x000fe200078ec0ff */
[----:B------:R-:W-:Y:S01]  /*1230*/  IMAD R21, R17, -0x10, R20 ;  /* 0xfffffff011157824 */ /* 0x000fe200078e0214 */
[----:B------:R-:W-:Y:S02]  /*1240*/  LOP3.LUT R18, R15, 0xfffffffe, RZ, 0xc0, !PT ;  /* 0xfffffffe0f127812 */ /* 0x000fe400078ec0ff */
[----:B------:R-:W-:Y:S01]  /*1250*/  IADD3 R8, R3, -R8, RZ ;  /* 0x8000000803087210 */ /* 0x000fe20007ffe0ff */
[----:B------:R-:W-:Y:S01]  /*1260*/  IMAD.IADD R14, R5, 0x1, -R14 ;  /* 0x00000001050e7824 */ /* 0x000fe200078e0a0e */
[----:B------:R-:W-:Y:S01]  /*1270*/  SHF.R.S32.HI R3, RZ, 0x1, R4 ;  /* 0x00000001ff037819 */ /* 0x000fe20000011404 */
[----:B------:R-:W-:Y:S01]  /*1280*/  IMAD.IADD R13, R13, 0x1, -R18 ;  /* 0x000000010d0d7824 */ /* 0x000fe200078e0a12 */
[----:B------:R-:W-:Y:S02]  /*1290*/  SHF.R.S32.HI R4, RZ, 0x1f, R4 ;  /* 0x0000001fff047819 */ /* 0x000fe40000011404 */
[----:B------:R-:W-:-:S02]  /*12a0*/  SHF.R.S32.HI R5, RZ, 0x1, R9 ;  /* 0x00000001ff057819 */ /* 0x000fc40000011409 */
[----:B------:R-:W-:Y:S02]  /*12b0*/  SHF.R.S32.HI R18, RZ, 0x1f, R9 ;  /* 0x0000001fff127819 */ /* 0x000fe40000011409 */
[--C-:B------:R-:W-:Y:S02]  /*12c0*/  SHF.R.S32.HI R17, RZ, 0x2, R0.reuse ;  /* 0x00000002ff117819 */ /* 0x100fe40000011400 */
[--C-:B------:R-:W-:Y:S02]  /*12d0*/  SHF.R.S32.HI R9, RZ, 0x1, R15.reuse ;  /* 0x00000001ff097819 */ /* 0x100fe4000001140f */
[----:B------:R-:W-:Y:S02]  /*12e0*/  SHF.R.S32.HI R20, RZ, 0x1f, R15 ;  /* 0x0000001fff147819 */ /* 0x000fe4000001140f */
[----:B------:R-:W-:Y:S02]  /*12f0*/  SHF.R.S32.HI R0, RZ, 0x1f, R0 ;  /* 0x0000001fff007819 */ /* 0x000fe40000011400 */
[----:B------:R-:W-:-:S02]  /*1300*/  LEA.HI R4, R4, R3, RZ, 0x4 ;  /* 0x0000000304047211 */ /* 0x000fc400078f20ff */
[----:B------:R-:W-:Y:S02]  /*1310*/  LEA.HI R18, R18, R5, RZ, 0x4 ;  /* 0x0000000512127211 */ /* 0x000fe400078f20ff */
[----:B------:R-:W-:Y:S02]  /*1320*/  LEA.HI R20, R20, R9, RZ, 0x4 ;  /* 0x0000000914147211 */ /* 0x000fe400078f20ff */
[----:B------:R-:W-:Y:S02]  /*1330*/  LEA.HI R0, R0, R17, RZ, 0x3 ;  /* 0x0000001100007211 */ /* 0x000fe400078f18ff */
[----:B------:R-:W-:Y:S02]  /*1340*/  LOP3.LUT R4, R4, 0x1ffffff0, RZ, 0xc0, !PT ;  /* 0x1ffffff004047812 */ /* 0x000fe400078ec0ff */
[----:B------:R-:W-:Y:S02]  /*1350*/  LOP3.LUT R18, R18, 0x1ffffff0, RZ, 0xc0, !PT ;  /* 0x1ffffff012127812 */ /* 0x000fe400078ec0ff */
[----:B------:R-:W-:-:S02]  /*1360*/  LOP3.LUT R20, R20, 0x1ffffff0, RZ, 0xc0, !PT ;  /* 0x1ffffff014147812 */ /* 0x000fc400078ec0ff */
[----:B------:R-:W-:Y:S01]  /*1370*/  LOP3.LUT R0, R0, 0xfffffff8, RZ, 0xc0, !PT ;  /* 0xfffffff800007812 */ /* 0x000fe200078ec0ff */
[----:B------:R-:W-:Y:S01]  /*1380*/  IMAD.IADD R5, R5, 0x1, -R18 ;  /* 0x0000000105057824 */ /* 0x000fe200078e0a12 */
[----:B------:R-:W-:Y:S01]  /*1390*/  IADD3 R3, R3, -R4, RZ ;  /* 0x8000000403037210 */ /* 0x000fe20007ffe0ff */
[----:B------:R-:W-:Y:S01]  /*13a0*/  IMAD.IADD R20, R9, 0x1, -R20 ;  /* 0x0000000109147824 */ /* 0x000fe200078e0a14 */
[----:B------:R-:W-:Y:S01]  /*13b0*/  IADD3 R0, R21, R0, -R17 ;  /* 0x0000000015007210 */ /* 0x000fe20007ffe811 */
[----:B------:R-:W-:Y:S01]  /*13c0*/  IMAD R4, R5, 0x8, R14 ;  /* 0x0000000805047824 */ /* 0x000fe200078e020e */
[----:B------:R-:W-:Y:S01]  /*13d0*/  LEA R7, R6, R7, 0x3 ;  /* 0x0000000706077211 */ /* 0x000fe200078e18ff */
[----:B------:R-:W-:Y:S01]  /*13e0*/  IMAD R6, R3, 0x8, R8 ;  /* 0x0000000803067824 */ /* 0x000fe200078e0208 */
[----:B------:R-:W-:Y:S01]  /*13f0*/  LEA R3, R20, R13, 0x3 ;  /* 0x0000000d14037211 */ /* 0x000fe200078e18ff */
[----:B------:R-:W-:Y:S01]  /*1400*/  IMAD R9, R19, -0x40, R0 ;  /* 0xffffffc013097824 */ /* 0x000fe200078e0200 */
[----:B------:R-:W-:Y:S01]  /*1410*/  SHF.R.S32.HI R0, RZ, 0x7, R22 ;  /* 0x00000007ff007819 */ /* 0x000fe20000011416 */
[----:B------:R-:W-:Y:S01]  /*1420*/  STL [R1+0x14], R7 ;  /* 0x0000140701007387 */ /* 0x000fe20000100800 */
[----:B------:R-:W-:Y:S01]  /*1430*/  LOP3.LUT R8, R16, 0x1, RZ, 0xfc, !PT ;  /* 0x0000000110087812 */ /* 0x000fe200078efcff */
[----:B------:R-:W-:-:S02]  /*1440*/  IMAD.MOV.U32 R5, RZ, RZ, RZ ;  /* 0x000000ffff057224 */ /* 0x000fc400078e00ff */
[----:B------:R1:W-:Y:S04]  /*1450*/  STL [R1+0x10], R6 ;  /* 0x0000100601007387 */ /* 0x0003e80000100800 */
[----:B------:R-:W-:Y:S04]  /*1460*/  STL [R1+0xc], R4 ;  /* 0x00000c0401007387 */ /* 0x000fe80000100800 */
[----:B------:R2:W-:Y:S01]  /*1470*/  STL [R1+0x8], R3 ;  /* 0x0000080301007387 */ /* 0x0005e20000100800 */
[----:B-1----:R-:W-:-:S03]  /*1480*/  CS2R R6, SRZ ;  /* 0x0000000000067805 */ /* 0x002fc6000001ff00 */
[----:B------:R1:W-:Y:S01]  /*1490*/  STL [R1], R0 ;  /* 0x0000000001007387 */ /* 0x0003e20000100800 */
[----:B--2---:R-:W-:-:S04]  /*14a0*/  IMAD.SHL.U32 R3, R23, 0x4, RZ ;  /* 0x0000000417037824 */ /* 0x004fc800078e00ff */
[----:B------:R-:W-:-:S07]  /*14b0*/  IMAD R4, R3, 0x4, R2 ;  /* 0x0000000403047824 */ /* 0x000fce00078e0202 */
.L_x_26:
[----:B------:R-:W-:Y:S01]  /*14c0*/  ISETP.NE.AND P0, PT, R8, 0x3, PT ;  /* 0x000000030800780c */ /* 0x000fe20003f05270 */
[----:B------:R-:W-:-:S12]  /*14d0*/  YIELD ;  /* 0x0000000000007946 */ /* 0x000fd80003800000 */
[----:B------:R-:W-:Y:S05]  /*14e0*/  @!P0 BRA `(.L_x_16) ;  /* 0x0000000000048947 */ /* 0x000fea0003800000 */
[----:B------:R-:W-:Y:S01]  /*14f0*/  BPT.TRAP 0x1 ;  /* 0x000000040000795c */ /* 0x000fe20000300000 */
.L_x_16:
[----:B------:R-:W-:Y:S01]  /*1500*/  IMAD R3, R5, 0x8, R2 ;  /* 0x0000000805037824 */ /* 0x000fe200078e0202 */
[----:B------:R-:W-:-:S04]  /*1510*/  SHF.L.U32 R20, R6, 0x1f, RZ ;  /* 0x0000001f06147819 */ /* 0x000fc800000006ff */
[----:B------:R2:W3:Y:S01]  /*1520*/  SYNCS.PHASECHK.TRANS64.TRYWAIT P1, [R3+URZ+0x30c10], R20 ;  /* 0x030c1014030075a7 */ /* 0x0004e2000802017f */
[----:B------:R-:W-:Y:S05]  /*1530*/  @!P0 BRA `(.L_x_17) ;  /* 0x0000000000048947 */ /* 0x000fea0003800000 */
[----:B------:R-:W-:Y:S01]  /*1540*/  BPT.TRAP 0x1 ;  /* 0x000000040000795c */ /* 0x000fe20000300000 */
.L_x_17:
[----:B-1----:R-:W-:-:S04]  /*1550*/  IADD3 R0, R2, 0x10000, RZ ;  /* 0x0001000002007810 */ /* 0x002fc80007ffe0ff */
[----:B------:R-:W-:-:S04]  /*1560*/  SHF.R.U32.HI R0, RZ, 0x4, R0 ;  /* 0x00000004ff007819 */ /* 0x000fc80000011600 */
[----:B------:R-:W-:Y:S01]  /*1570*/  LOP3.LUT R0, R0, 0x3fff, RZ, 0xc0, !PT ;  /* 0x00003fff00007812 */ /* 0x000fe200078ec0ff */
[----:B---3--:R-:W-:Y:S06]  /*1580*/  @P1 BRA `(.L_x_18) ;  /* 0x0000000000081947 */ /* 0x008fec0003800000 */
[----:B------:R-:W1:Y:S02]  /*1590*/  SYNCS.PHASECHK.TRANS64.TRYWAIT P1, [R3+URZ+0x30c10], R20 ;  /* 0x030c1014030075a7 */ /* 0x000e64000802017f */
[----:B-1----:R-:W-:Y:S05]  /*15a0*/  @!P1 BRA `(.L_x_19) ;  /* 0x00000078001c9947 */ /* 0x002fea0003800000 */
.L_x_18:
[----:B------:R-:W-:Y:S05]  /*15b0*/  WARPSYNC.ALL ;  /* 0x0000000000007948 */ /* 0x000fea0003800000 */
[----:B------:R-:W-:Y:S01]  /*15c0*/  LOP3.LUT R14, R0, 0x10000, RZ, 0xfc, !PT ;  /* 0x00010000000e7812 */ /* 0x000fe200078efcff */
[----:B------:R-:W-:Y:S01]  /*15d0*/  IMAD R13, R12, 0x2000, R2 ;  /* 0x000020000c0d7824 */ /* 0x000fe200078e0202 */
[----:B------:R-:W3:Y:S04]  /*15e0*/  LDL R17, [R1+0xc] ;  /* 0x00000c0001117983 */ /* 0x000ee80000100800 */
[----:B------:R-:W-:Y:S01]  /*15f0*/  R2UR UR9, R13 ;  /* 0x000000000d0972ca */ /* 0x000fe200000e0000 */
[----:B------:R-:W-:Y:S01]  /*1600*/  IMAD R14, R5, 0x400, R14 ;  /* 0x00000400050e7824 */ /* 0x000fe200078e020e */
[----:B------:R-:W4:Y:S04]  /*1610*/  LDL R18, [R1+0x14] ;  /* 0x0000140001127983 */ /* 0x000f280000100800 */
[----:B------:R-:W-:Y:S01]  /*1620*/  R2UR UR8, R14 ;  /* 0x000000000e0872ca */ /* 0x000fe200000e0000 */
[----:B------:R-:W5:Y:S04]  /*1630*/  LDL R15, [R1+0x10] ;  /* 0x00001000010f7983 */ /* 0x000f680000100800 */
[----:B------:R-:W2:Y:S02]  /*1640*/  LDL R16, [R1+0x8] ;  /* 0x0000080001107983 */ /* 0x000ea40000100800 */
[----:B------:R-:W-:-:S04]  /*1650*/  USHF.R.U32.HI UR4, URZ, 0x4, UR9 ;  /* 0x000000043f047899 */ /* 0x000fc80008011609 */
[----:B------:R-:W-:Y:S01]  /*1660*/  ULOP3.LUT UR4, UR4, 0x3fff, URZ, 0xc0, !UPT ;  /* 0x00003fff04047892 */ /* 0x000fe2000f8ec03f */
[----:B------:R-:W-:-:S03]  /*1670*/  WARPGROUP.ARRIVE ;  /* 0x00000000000079c5 */ /* 0x000fc60000000000 */
[----:B------:R-:W-:Y:S01]  /*1680*/  ULOP3.LUT UR10, UR4, 0x10000, URZ, 0xfc, !UPT ;  /* 0x00010000040a7892 */ /* 0x000fe2000f8efc3f */
[----:B------:R-:W-:Y:S01]  /*1690*/  UMOV UR6, UR8 ;  /* 0x0000000800067c82 */ /* 0x000fe20008000000 */
[----:B------:R-:W-:Y:S01]  /*16a0*/  UMOV UR7, 0x40000040 ;  /* 0x4000004000077882 */ /* 0x000fe20000000000 */
[----:B------:R-:W-:-:S04]  /*16b0*/  UMOV UR5, 0x40000040 ;  /* 0x4000004000057882 */ /* 0x000fc80000000000 */
[----:B------:R-:W-:Y:S02]  /*16c0*/  UMOV UR4, UR10 ;  /* 0x0000000a00047c82 */ /* 0x000fe40008000000 */
[----:B------:R-:W-:Y:S01]  /*16d0*/  HGMMA.64x128x16.F32 R72, gdesc[UR4], RZ, !UPT, gsb0 ;  /* 0x01e00000044879f0 */ /* 0x000fe2000c0008ff */
[----:B------:R-:W-:Y:S02]  /*16e0*/  UIADD3 UR6, UR8, 0x2, URZ ;  /* 0x0000000208067890 */ /* 0x000fe4000fffe03f */
[----:B------:R-:W-:Y:S01]  /*16f0*/  UIADD3 UR4, UR10, 0x2, URZ ;  /* 0x000000020a047890 */ /* 0x000fe2000fffe03f */
[----:B------:R-:W-:Y:S01]  /*1700*/  UMOV UR7, 0x40000040 ;  /* 0x4000004000077882 */ /* 0x000fe20000000000 */
[----:B------:R-:W-:Y:S01]  /*1710*/  UMOV UR5, 0x40000040 ;  /* 0x4000004000057882 */ /* 0x000fe20000000000 */
[----:B------:R-:W-:Y:S02]  /*1720*/  WARPGROUP.DEPBAR.LE gsb0, 0x0 ;  /* 0x00008000000079c5 */ /* 0x000fe40000010000 */
[----:B------:R-:W-:-:S06]  /*1730*/  WARPGROUP.ARRIVE ;  /* 0x00000000000079c5 */ /* 0x000fcc0000000000 */
[----:B------:R-:W-:Y:S01]  /*1740*/  HGMMA.64x128x16.F32 R72, gdesc[UR4], R72, gsb0 ;  /* 0x01e00000044879f0 */ /* 0x000fe20008000848 */
        /* <DEDUP_REMOVED lines=11> */
[C---:B---3--:R-:W-:Y:S01]  /*1800*/  IMAD R17, R5.reuse, 0x80, R17 ;  /* 0x0000008005117824 */ /* 0x048fe200078e0211 */
[C---:B----4-:R-:W-:Y:S01]  /*1810*/  LEA R13, R5.reuse, R18, 0x7 ;  /* 0x00000012050d7211 */ /* 0x050fe200078e38ff */
[C---:B-----5:R-:W-:Y:S01]  /*1820*/  IMAD R15, R5.reuse, 0x80, R15 ;  /* 0x00000080050f7824 */ /* 0x060fe200078e020f */
[----:B--2---:R-:W-:Y:S02]  /*1830*/  LEA R21, R5, R16, 0x7 ;  /* 0x0000001005157211 */ /* 0x004fe400078e38ff */
[C---:B------:R-:W-:Y:S01]  /*1840*/  LEA R19, R10.reuse, R17, 0x1 ;  /* 0x000000110a137211 */ /* 0x040fe200078e08ff */
[----:B------:R-:W-:-:S02]  /*1850*/  IMAD R15, R10, 0x2, R15 ;  /* 0x000000020a0f7824 */ /* 0x000fc400078e020f */
[C---:B------:R-:W-:Y:S02]  /*1860*/  IMAD R13, R10.reuse, 0x2, R13 ;  /* 0x000000020a0d7824 */ /* 0x040fe400078e020d */
[----:B------:R-:W-:Y:S01]  /*1870*/  IMAD R21, R10, 0x2, R21 ;  /* 0x000000020a157824 */ /* 0x000fe200078e0215 */
[----:B------:R-:W-:Y:S01]  /*1880*/  LEA R23, R15, R2, 0x2 ;  /* 0x000000020f177211 */ /* 0x000fe200078e10ff */
[--C-:B------:R-:W-:Y:S02]  /*1890*/  IMAD R202, R13, 0x4, R2.reuse ;  /* 0x000000040dca7824 */ /* 0x100fe400078e0202 */
[--C-:B------:R-:W-:Y:S02]  /*18a0*/  IMAD R17, R19, 0x4, R2.reuse ;  /* 0x0000000413117824 */ /* 0x100fe400078e0202 */
[----:B------:R-:W-:Y:S01]  /*18b0*/  IMAD R14, R21, 0x4, R2 ;  /* 0x00000004150e7824 */ /* 0x000fe200078e0202 */
[----:B------:R-:W-:Y:S02]  /*18c0*/  WARPGROUP.DEPBAR.LE gsb0, 0x0 ;  /* 0x00008000000079c5 */ /* 0x000fe40000010000 */
[----:B------:R-:W-:-:S06]  /*18d0*/  WARPGROUP.ARRIVE ;  /* 0x00000000000079c5 */ /* 0x000fcc0000000000 */
[----:B------:R-:W-:Y:S01]  /*18e0*/  HGMMA.64x128x16.F32 R72, gdesc[UR4], R72, gsb0 ;  /* 0x01e00000044879f0 */ /* 0x000fe20008000848 */
[----:B------:R-:W-:-:S05]  /*18f0*/  IADD3 R18, R2, 0x20000, RZ ;  /* 0x0002000002127810 */ /* 0x000fca0007ffe0ff */
[--C-:B------:R-:W-:Y:S01]  /*1900*/  IMAD R200, R13, 0x4, R18.reuse ;  /* 0x000000040dc87824 */ /* 0x100fe200078e0212 */
[----:B------:R-:W-:Y:S01]  /*1910*/  LEA R16, R19, R18, 0x2 ;  /* 0x0000001213107211 */ /* 0x000fe200078e10ff */
[--C-:B------:R-:W-:Y:S02]  /*1920*/  IMAD R13, R15, 0x4, R18.reuse ;  /* 0x000000040f0d7824 */ /* 0x100fe400078e0212 */
[----:B------:R-:W-:Y:S01]  /*1930*/  IMAD R15, R21, 0x4, R18 ;  /* 0x00000004150f7824 */ /* 0x000fe200078e0212 */
[----:B------:R-:W-:Y:S02]  /*1940*/  WARPGROUP.DEPBAR.LE gsb0, 0x0 ;  /* 0x00008000000079c5 */ /* 0x000fe40000010000 */
[----:B------:R-:W2:Y:S04]  /*1950*/  LDS R202, [R202+0x20000] ;  /* 0x02000000caca7984 */ /* 0x000ea80000000800 */
[----:B------:R-:W3:Y:S04]  /*1960*/  LDS R23, [R23+0x20000] ;  /* 0x0200000017177984 */ /* 0x000ee80000000800 */
[----:B------:R-:W4:Y:S04]  /*1970*/  LDS R17, [R17+0x20000] ;  /* 0x0200000011117984 */ /* 0x000f280000000800 */
[----:B------:R-:W1:Y:S01]  /*1980*/  LDS R14, [R14+0x20000] ;  /* 0x020000000e0e7984 */ /* 0x000e620000000800 */
[----:B------:R-:W-:Y:S05]  /*1990*/  @!P0 BRA `(.L_x_20) ;  /* 0x0000000000048947 */ /* 0x000fea0003800000 */
[----:B------:R-:W-:Y:S01]  /*19a0*/  BPT.TRAP 0x1 ;  /* 0x000000040000795c */ /* 0x000fe20000300000 */
.L_x_20:
[----:B------:R1:W1:Y:S01]  /*19b0*/  SYNCS.PHASECHK.TRANS64.TRYWAIT P1, [R3+URZ+0x30c30], R20 ;  /* 0x030c3014030075a7 */ /* 0x000262000802017f */
[----:B------:R-:W-:Y:S05]  /*19c0*/  @!P0 BRA `(.L_x_21) ;  /* 0x0000000000048947 */ /* 0x000fea0003800000 */
[----:B------:R-:W-:Y:S01]  /*19d0*/  BPT.TRAP 0x1 ;  /* 0x000000040000795c */ /* 0x000fe20000300000 */
.L_x_21:
[----:B-1----:R-:W-:Y:S05]  /*19e0*/  @P1 BRA `(.L_x_22) ;  /* 0x0000000000081947 */ /* 0x002fea0003800000 */
[----:B------:R-:W1:Y:S02]  /*19f0*/  SYNCS.PHASECHK.TRANS64.TRYWAIT P1, [R3+URZ+0x30c30], R20 ;  /* 0x030c3014030075a7 */ /* 0x000e64000802017f */
[----:B-1----:R-:W-:Y:S05]  /*1a00*/  @!P1 BRA `(.L_x_23) ;  /* 0x0000007400189947 */ /* 0x002fea0003800000 */
.L_x_22:
[----:B------:R-:W-:Y:S01]  /*1a10*/  VIADD R24, R2, 0x18000 ;  /* 0x0001800002187836 */ /* 0x000fe20000000000 */
[----:B------:R-:W-:Y:S01]  /*1a20*/  UIADD3 UR9, UR9, 0x4000, URZ ;  /* 0x0000400009097890 */ /* 0x000fe2000fffe03f */
[----:B------:R1:W-:Y:S01]  /*1a30*/  STL [R1+0xb4], R12 ;  /* 0x0000b40c01007387 */ /* 0x0003e20000100800 */
[----:B------:R-:W-:Y:S01]  /*1a40*/  ULDC UR10, c[0x0][0x75c] ;  /* 0x0001d700000a7ab9 */ /* 0x000fe20000000800 */
[----:B------:R-:W-:Y:S01]  /*1a50*/  UMOV UR7, 0x40000040 ;  /* 0x4000004000077882 */ /* 0x000fe20000000000 */
[----:B------:R-:W-:Y:S01]  /*1a60*/  SHF.R.U32.HI R24, RZ, 0x4, R24 ;  /* 0x00000004ff187819 */ /* 0x000fe20000011618 */
[----:B------:R-:W-:Y:S01]  /*1a70*/  USHF.R.U32.HI UR9, URZ, 0x4, UR9 ;  /* 0x000000043f097899 */ /* 0x000fe20008011609 */
[----:B------:R-:W-:Y:S01]  /*1a80*/  FMUL.FTZ R18, R72, UR10 ;  /* 0x0000000a48127c20 */ /* 0x000fe20008410000 */
[----:B------:R-:W-:Y:S01]  /*1a90*/  FMUL.FTZ R19, R73, UR10 ;  /* 0x0000000a49137c20 */ /* 0x000fe20008410000 */
[----:B------:R-:W-:Y:S01]  /*1aa0*/  LOP3.LUT R204, R24, 0x3fff, RZ, 0xc0, !PT ;  /* 0x00003fff18cc7812 */ /* 0x000fe200078ec0ff */
[----:B------:R-:W-:Y:S01]  /*1ab0*/  ULOP3.LUT UR9, UR9, 0x3fff, URZ, 0xc0, !UPT ;  /* 0x00003fff09097892 */ /* 0x000fe2000f8ec03f */
[----:B------:R-:W-:Y:S01]  /*1ac0*/  FMUL.FTZ R20, R74, UR10 ;  /* 0x0000000a4a147c20 */ /* 0x000fe20008410000 */
[----:B------:R-:W-:Y:S01]  /*1ad0*/  FMUL.FTZ R21, R75, UR10 ;  /* 0x0000000a4b157c20 */ /* 0x000fe20008410000 */
[----:B------:R-:W-:Y:S01]  /*1ae0*/  LOP3.LUT R24, R204, 0x10000, RZ, 0xfc, !PT ;  /* 0x00010000cc187812 */ /* 0x000fe200078efcff */
[----:B------:R-:W-:Y:S01]  /*1af0*/  ULOP3.LUT UR9, UR9, 0x10000, URZ, 0xfc, !UPT ;  /* 0x0001000009097892 */ /* 0x000fe2000f8efc3f */
[----:B------:R-:W-:Y:S01]  /*1b00*/  FMUL.FTZ R22, R76, UR10 ;  /* 0x0000000a4c167c20 */ /* 0x000fe20008410000 */
[----:B------:R-:W-:Y:S01]  /*1b10*/  FMUL.FTZ R203, R77, UR10 ;  /* 0x0000000a4dcb7c20 */ /* 0x000fe20008410000 */
[----:B------:R-:W-:Y:S01]  /*1b20*/  LEA R24, R5, R24, 0xa ;  /* 0x0000001805187211 */ /* 0x000fe200078e50ff */
[----:B------:R-:W-:Y:S01]  /*1b30*/  FMUL.FTZ R201, R78, UR10 ;  /* 0x0000000a4ec97c20 */ /* 0x000fe20008410000 */
[----:B------:R-:W-:Y:S01]  /*1b40*/  FMUL.FTZ R221, R79, UR10 ;  /* 0x0000000a4fdd7c20 */ /* 0x000fe20008410000 */
[----:B------:R-:W-:Y:S01]  /*1b50*/  FMUL.FTZ R220, R80, UR10 ;  /* 0x0000000a50dc7c20 */ /* 0x000fe20008410000 */
[----:B------:R-:W-:Y:S01]  /*1b60*/  R2UR UR8, R24 ;  /* 0x00000000180872ca */ /* 0x000fe200000e0000 */
[----:B------:R-:W-:Y:S01]  /*1b70*/  FMUL.FTZ R217, R81, UR10 ;  /* 0x0000000a51d97c20 */ /* 0x000fe20008410000 */
[----:B------:R-:W-:Y:S01]  /*1b80*/  FMUL.FTZ R216, R82, UR10 ;  /* 0x0000000a52d87c20 */ /* 0x000fe20008410000 */
[----:B------:R-:W-:Y:S01]  /*1b90*/  FMUL.FTZ R228, R83, UR10 ;  /* 0x0000000a53e47c20 */ /* 0x000fe20008410000 */
[----:B------:R-:W-:Y:S01]  /*1ba0*/  FMUL.FTZ R222, R84, UR10 ;  /* 0x0000000a54de7c20 */ /* 0x000fe20008410000 */
[----:B------:R-:W-:Y:S01]  /*1bb0*/  FMUL.FTZ R230, R85, UR10 ;  /* 0x0000000a55e67c20 */ /* 0x000fe20008410000 */
[----:B------:R-:W-:Y:S01]  /*1bc0*/  FMUL.FTZ R229, R86, UR10 ;  /* 0x0000000a56e57c20 */ /* 0x000fe20008410000 */
[----:B------:R-:W-:Y:S01]  /*1bd0*/  FMUL.FTZ R227, R87, UR10 ;  /* 0x0000000a57e37c20 */ /* 0x000fe20008410000 */
[----:B------:R-:W-:Y:S01]  /*1be0*/  UMOV UR4, UR9 ;  /* 0x0000000900047c82 */ /* 0x000fe20008000000 */
[----:B------:R-:W-:Y:S01]  /*1bf0*/  WARPGROUP.ARRIVE ;  /* 0x00000000000079c5 */ /* 0x000fe20000000000 */
[----:B------:R-:W-:Y:S01]  /*1c00*/  UMOV UR5, 0x40000040 ;  /* 0x4000004000057882 */ /* 0x000fe20000000000 */
[----:B------:R-:W-:Y:S01]  /*1c10*/  STL [R1+0xb0], R199 ;  /* 0x0000b0c701007387 */ /* 0x000fe20000100800 */
[----:B------:R-:W-:Y:S01]  /*1c20*/  FMUL.FTZ R92, R92, UR10 ;  /* 0x0000000a5c5c7c20 */ /* 0x000fe20008410000 */
[----:B------:R-:W-:Y:S01]  /*1c30*/  UMOV UR6, UR8 ;  /* 0x0000000800067c82 */ /* 0x000fe20008000000 */
[----:B------:R-:W2:Y:S01]  /*1c40*/  MUFU.TANH R20, R20 ;  /* 0x0000001400147308 */ /* 0x000ea20000002400 */
[----:B------:R-:W-:Y:S01]  /*1c50*/  HGMMA.64x128x16.F32 R24, gdesc[UR4], RZ, !UPT, gsb0 ;  /* 0x01e00000041879f0 */ /* 0x000fe2000c0008ff */
[----:B------:R-:W-:Y:S01]  /*1c60*/  UIADD3 UR6, UR8, 0x2, URZ ;  /* 0x0000000208067890 */ /* 0x000fe2000fffe03f */
[----:B------:R-:W-:Y:S01]  /*1c70*/  STL [R1+0xac], R198 ;  /* 0x0000acc601007387 */ /* 0x000fe20000100800 */
[----:B------:R-:W-:Y:S01]  /*1c80*/  UIADD3 UR4, UR9, 0x2, URZ ;  /* 0x0000000209047890 */ /* 0x000fe2000fffe03f */
[----:B------:R-:W-:Y:S01]  /*1c90*/  VIADD R218, R11, 0x4 ;  /* 0x000000040bda7836 */ /* 0x000fe20000000000 */
[----:B------:R-:W-:Y:S01]  /*1ca0*/  UMOV UR7, 0x40000040 ;  /* 0x4000004000077882 */ /* 0x000fe20000000000 */
[----:B------:R-:W-:Y:S01]  /*1cb0*/  UMOV UR5, 0x40000040 ;  /* 0x4000004000057882 */ /* 0x000fe20000000000 */
[----:B------:R-:W-:Y:S01]  /*1cc0*/  STL [R1+0xa8], R197 ;  /* 0x0000a8c501007387 */ /* 0x000fe20000100800 */
[----:B-1----:R1:W-:Y:S01]  /*1cd0*/  MUFU.TANH R12, R92 ;  /* 0x0000005c000c7308 */ /* 0x0023e20000002400 */
[----:B------:R-:W-:Y:S01]  /*1ce0*/  FMUL.FTZ R109, R109, UR10 ;  /* 0x0000000a6d6d7c20 */ /* 0x000fe20008410000 */
[----:B------:R-:W-:Y:S01]  /*1cf0*/  FMUL.FTZ R236, R89, UR10 ;  /* 0x0000000a59ec7c20 */ /* 0x000fe20008410000 */
[----:B------:R-:W-:Y:S01]  /*1d00*/  STL [R1+0xa4], R196 ;  /* 0x0000a4c401007387 */ /* 0x000fe20000100800 */
[----:B------:R-:W-:Y:S01]  /*1d10*/  FMUL.FTZ R232, R88, UR10 ;  /* 0x0000000a58e87c20 */ /* 0x000fe20008410000 */
[C---:B------:R-:W-:Y:S01]  /*1d20*/  ISETP.GT.AND P1, PT, R9.reuse, 0x8, PT ;  /* 0x000000080900780c */ /* 0x040fe20003f24270 */
[----:B------:R-:W-:Y:S01]  /*1d30*/  FMUL.FTZ R108, R108, UR10 ;  /* 0x0000000a6c6c7c20 */ /* 0x000fe20008410000 */
[----:B------:R-:W-:Y:S01]  /*1d40*/  STL [R1+0xa0], R195 ;  /* 0x0000a0c301007387 */ /* 0x000fe20000100800 */
[----:B------:R-:W3:Y:S01]  /*1d50*/  MUFU.TANH R18, R18 ;  /* 0x0000001200127308 */ /* 0x000ee20000002400 */
[----:B------:R-:W-:Y:S01]  /*1d60*/  ISETP.GT.AND P2, PT, R9, RZ, PT ;  /* 0x000000ff0900720c */ /* 0x000fe20003f44270 */
[----:B------:R-:W-:Y:S01]  /*1d70*/  FMUL.FTZ R231, R91, UR10 ;  /* 0x0000000a5be77c20 */ /* 0x000fe20008410000 */
[----:B------:R-:W-:Y:S01]  /*1d80*/  STL [R1+0x9c], R194 ;  /* 0x00009cc201007387 */ /* 0x000fe20000100800 */
[----:B------:R-:W-:Y:S01]  /*1d90*/  FMUL.FTZ R112, R112, UR10 ;  /* 0x0000000a70707c20 */ /* 0x000fe20008410000 */
[----:B--2---:R-:W-:Y:S01]  /*1da0*/  FSEL R91, R20, -INF , P1 ;  /* 0xff800000145b7808 */ /* 0x004fe20000800000 */
[----:B------:R-:W-:Y:S01]  /*1db0*/  FMUL.FTZ R235, R90, UR10 ;  /* 0x0000000a5aeb7c20 */ /* 0x000fe20008410000 */
[----:B------:R-:W-:Y:S01]  /*1dc0*/  STL [R1+0x98], R193 ;  /* 0x000098c101007387 */ /* 0x000fe20000100800 */
[----:B------:R-:W-:Y:S01]  /*1dd0*/  MUFU.TANH R19, R19 ;  /* 0x0000001300137308 */ /* 0x000fe20000002400 */
[----:B------:R-:W-:Y:S01]  /*1de0*/  FMUL.FTZ R102, R102, UR10 ;  /* 0x0000000a66667c20 */ /* 0x000fe20008410000 */
[----:B------:R-:W-:Y:S01]  /*1df0*/  FMUL.FTZ R114, R114, UR10 ;  /* 0x0000000a72727c20 */ /* 0x000fe20008410000 */
[----:B------:R-:W-:Y:S01]  /*1e00*/  STL [R1+0x94], R192 ;  /* 0x000094c001007387 */ /* 0x000fe20000100800 */
[----:B------:R-:W-:Y:S01]  /*1e10*/  FMUL.FTZ R113, R113, UR10 ;  /* 0x0000000a71717c20 */ /* 0x000fe20008410000 */
[----:B------:R-:W-:Y:S01]  /*1e20*/  FMUL.FTZ R110, R110, UR10 ;  /* 0x0000000a6e6e7c20 */ /* 0x000fe20008410000 */
[----:B------:R-:W-:Y:S01]  /*1e30*/  ULDC UR11, c[0x0][0x744] ;  /* 0x0001d100000b7ab9 */ /* 0x000fe20000000800 */
[----:B-1----:R-:W1:Y:S01]  /*1e40*/  SHFL.IDX PT, R92, R202, R11, 0x1f ;  /* 0x00001f0bca5c7589 */ /* 0x002e6200000e0000 */
[----:B------:R-:W-:Y:S01]  /*1e50*/  MUFU.TANH R21, R21 ;  /* 0x0000001500157308 */ /* 0x000fe20000002400 */
[----:B---3--:R-:W-:Y:S01]  /*1e60*/  FSEL R90, R18, -INF , P2 ;  /* 0xff800000125a7808 */ /* 0x008fe20001000000 */
[----:B------:R-:W-:Y:S01]  /*1e70*/  FMUL.FTZ R105, R105, UR10 ;  /* 0x0000000a69697c20 */ /* 0x000fe20008410000 */
[----:B------:R-:W-:Y:S01]  /*1e80*/  STL [R1+0x90], R191 ;  /* 0x000090bf01007387 */ /* 0x000fe20000100800 */
[----:B------:R-:W-:Y:S01]  /*1e90*/  FMUL.FTZ R122, R122, UR10 ;  /* 0x0000000a7a7a7c20 */ /* 0x000fe20008410000 */
[----:B------:R-:W-:Y:S01]  /*1ea0*/  FMUL.FTZ R111, R111, UR10 ;  /* 0x0000000a6f6f7c20 */ /* 0x000fe20008410000 */
        /* <DEDUP_REMOVED lines=13> */
[----:B------:R2:W-:Y:S01]  /*1f80*/  STL [R1+0x80], R187 ;  /* 0x000080bb01007387 */ /* 0x0005e20000100800 */
[----:B------:R-:W-:Y:S01]  /*1f90*/  FMUL.FTZ R93, R93, UR10 ;  /* 0x0000000a5d5d7c20 */ /* 0x000fe20008410000 */
[----:B------:R-:W-:Y:S01]  /*1fa0*/  FMUL.FTZ R131, R131, UR10 ;  /* 0x0000000a83837c20 */ /* 0x000fe20008410000 */
[----:B------:R-:W-:Y:S01]  /*1fb0*/  FMUL.FTZ R219, R135, UR10 ;  /* 0x0000000a87db7c20 */ /* 0x000fe20008410000 */
[----:B------:R-:W-:Y:S01]  /*1fc0*/  STL [R1+0x7c], R186 ;  /* 0x00007cba01007387 */ /* 0x000fe20000100800 */
[--C-:B-1----:R-:W-:Y:S01]  /*1fd0*/  FFMA.FTZ R91, R91, UR11, -R92.reuse ;  /* 0x0000000b5b5b7c23 */ /* 0x102fe2000801085c */
[----:B------:R-:W-:Y:S01]  /*1fe0*/  MUFU.TANH R193, R102 ;  /* 0x0000006600c17308 */ /* 0x000fe20000002400 */
[----:B------:R-:W-:Y:S01]  /*1ff0*/  FMUL.FTZ R129, R129, UR10 ;  /* 0x0000000a81817c20 */ /* 0x000fe20008410000 */
[----:B------:R1:W-:Y:S01]  /*2000*/  STL [R1+0x78], R185 ;  /* 0x000078b901007387 */ /* 0x0003e20000100800 */
[----:B------:R-:W-:Y:S01]  /*2010*/  FMUL.FTZ R107, R107, UR10 ;  /* 0x0000000a6b6b7c20 */ /* 0x000fe20008410000 */
[----:B------:R-:W-:Y:S01]  /*2020*/  FMUL.FTZ R237, R97, UR10 ;  /* 0x0000000a61ed7c20 */ /* 0x000fe20008410000 */
[----:B------:R-:W-:Y:S01]  /*2030*/  FMUL.FTZ R101, R101, UR10 ;  /* 0x0000000a65657c20 */ /* 0x000fe20008410000 */
[----:B------:R-:W3:Y:S01]  /*2040*/  SHFL.IDX PT, R89, R202, R218, 0x1f ;  /* 0x00001fdaca597589 */ /* 0x000ee200000e0000 */
[----:B------:R-:W-:Y:S01]  /*2050*/  FMUL.FTZ R104, R104, UR10 ;  /* 0x0000000a68687c20 */ /* 0x000fe20008410000 */
[----:B--2---:R2:W-:Y:S01]  /*2060*/  MUFU.TANH R187, R108 ;  /* 0x0000006c00bb7308 */ /* 0x0045e20000002400 */
[----:B------:R-:W-:Y:S01]  /*2070*/  FMUL.FTZ R106, R106, UR10 ;  /* 0x0000000a6a6a7c20 */ /* 0x000fe20008410000 */
[----:B------:R4:W-:Y:S01]  /*2080*/  STL [R1+0x74], R184 ;  /* 0x000074b801007387 */ /* 0x0009e20000100800 */
[----:B------:R-:W-:Y:S01]  /*2090*/  FMUL.FTZ R99, R99, UR10 ;  /* 0x0000000a63637c20 */ /* 0x000fe20008410000 */
[----:B------:R-:W-:Y:S01]  /*20a0*/  FMUL.FTZ R118, R118, UR10 ;  /* 0x0000000a76767c20 */ /* 0x000fe20008410000 */
[----:B------:R-:W-:Y:S01]  /*20b0*/  FMUL.FTZ R126, R126, UR10 ;  /* 0x0000000a7e7e7c20 */ /* 0x000fe20008410000 */
[----:B------:R-:W-:Y:S01]  /*20c0*/  STL [R1+0x70], R183 ;  /* 0x000070b701007387 */ /* 0x000fe20000100800 */
[----:B------:R-:W-:Y:S01]  /*20d0*/  FMUL.FTZ R128, R128, UR10 ;  /* 0x0000000a80807c20 */ /* 0x000fe20008410000 */
[----:B-1----:R1:W-:Y:S01]  /*20e0*/  MUFU.TANH R185, R109 ;  /* 0x0000006d00b97308 */ /* 0x0023e20000002400 */
[----:B--2---:R-:W-:Y:S01]  /*20f0*/  IADD3 R108, R11, 0xc, RZ ;  /* 0x0000000c0b6c7810 */ /* 0x004fe20007ffe0ff */
[----:B------:R2:W-:Y:S01]  /*2100*/  STL [R1+0x6c], R182 ;  /* 0x00006cb601007387 */ /* 0x0005e20000100800 */
[----:B------:R-:W-:Y:S01]  /*2110*/  FMUL.FTZ R134, R134, UR10 ;  /* 0x0000000a86867c20 */ /* 0x000fe20008410000 */
[----:B------:R-:W-:Y:S01]  /*2120*/  FMUL.FTZ R116, R116, UR10 ;  /* 0x0000000a74747c20 */ /* 0x000fe20008410000 */
[----:B------:R-:W-:Y:S01]  /*2130*/  FMUL.FTZ R133, R133, UR10 ;  /* 0x0000000a85857c20 */ /* 0x000fe20008410000 */
[----:B------:R3:W-:Y:S01]  /*2140*/  STL [R1+0x68], R181 ;  /* 0x000068b501007387 */ /* 0x0007e20000100800 */
[----:B------:R-:W-:Y:S01]  /*2150*/  FMUL.FTZ R121, R121, UR10 ;  /* 0x0000000a79797c20 */ /* 0x000fe20008410000 */
[----:B----4-:R4:W3:Y:S01]  /*2160*/  MUFU.TANH R184, R112 ;  /* 0x0000007000b87308 */ /* 0x0108e20000002400 */
[----:B-1----:R-:W-:Y:S01]  /*2170*/  VIADD R109, R11, 0x8 ;  /* 0x000000080b6d7836 */ /* 0x002fe20000000000 */
[----:B------:R-:W-:Y:S01]  /*2180*/  STL [R1+0x64], R180 ;  /* 0x000064b401007387 */ /* 0x000fe20000100800 */
[----:B------:R-:W-:Y:S01]  /*2190*/  FMUL.FTZ R127, R127, UR10 ;  /* 0x0000000a7f7f7c20 */ /* 0x000fe20008410000 */
[----:B------:R-:W-:Y:S01]  /*21a0*/  FMUL.FTZ R119, R119, UR10 ;  /* 0x0000000a77777c20 */ /* 0x000fe20008410000 */
[----:B------:R-:W-:Y:S01]  /*21b0*/  FMUL.FTZ R117, R117, UR10 ;  /* 0x0000000a75757c20 */ /* 0x000fe20008410000 */
[----:B------:R-:W-:Y:S01]  /*21c0*/  SHFL.IDX PT, R88, R202, R109, 0x1f ;  /* 0x00001f6dca587589 */ /* 0x000fe200000e0000 */
[----:B------:R-:W-:Y:S01]  /*21d0*/  FMUL.FTZ R130, R130, UR10 ;  /* 0x0000000a82827c20 */ /* 0x000fe20008410000 */
[----:B--2---:R1:W-:Y:S01]  /*21e0*/  MUFU.TANH R182, R114 ;  /* 0x0000007200b67308 */ /* 0x0043e20000002400 */
[----:B----4-:R-:W-:Y:S01]  /*21f0*/  VIADD R112, R11, 0x10 ;  /* 0x000000100b707836 */ /* 0x010fe20000000000 */
[----:B------:R-:W-:Y:S01]  /*2200*/  STL [R1+0x60], R179 ;  /* 0x000060b301007387 */ /* 0x000fe20000100800 */
[----:B------:R-:W-:Y:S01]  /*2210*/  FMUL.FTZ R125, R125, UR10 ;  /* 0x0000000a7d7d7c20 */ /* 0x000fe20008410000 */
[----:B------:R-:W-:Y:S01]  /*2220*/  LEA R204, R5, R204, 0xa ;  /* 0x000000cc05cc7211 */ /* 0x000fe200078e50ff */
[----:B------:R-:W-:Y:S01]  /*2230*/  FMUL.FTZ R120, R120, UR10 ;  /* 0x0000000a78787c20 */ /* 0x000fe20008410000 */
[----:B------:R-:W-:Y:S01]  /*2240*/  STL [R1+0x5c], R178 ;  /* 0x00005cb201007387 */ /* 0x000fe20000100800 */
[----:B------:R-:W-:Y:S01]  /*2250*/  FMUL.FTZ R123, R123, UR10 ;  /* 0x0000000a7b7b7c20 */ /* 0x000fe20008410000 */
[----:B---3--:R2:W-:Y:S01]  /*2260*/  MUFU.TANH R181, R113 ;  /* 0x0000007100b57308 */ /* 0x0085e20000002400 */
[----:B-1----:R-:W-:Y:S01]  /*2270*/  VIADD R114, R11, 0x1c ;  /* 0x0000001c0b727836 */ /* 0x002fe20000000000 */
[----:B------:R-:W-:Y:S01]  /*2280*/  STL [R1+0x58], R177 ;  /* 0x000058b101007387 */ /* 0x000fe20000100800 */
[----:B------:R-:W-:Y:S01]  /*2290*/  FSEL R214, R184, -INF , P2 ;  /* 0xff800000b8d67808 */ /* 0x000fe20001000000 */
[----:B------:R-:W-:Y:S01]  /*22a0*/  FMUL.FTZ R124, R124, UR10 ;  /* 0x0000000a7c7c7c20 */ /* 0x000fe20008410000 */
[----:B------:R-:W-:Y:S01]  /*22b0*/  R2UR UR10, R204 ;  /* 0x00000000cc0a72ca */ /* 0x000fe200000e0000 */
[----:B------:R-:W-:Y:S01]  /*22c0*/  STL [R1+0x54], R176 ;  /* 0x000054b001007387 */ /* 0x000fe20000100800 */
[----:B------:R-:W-:Y:S01]  /*22d0*/  FFMA.FTZ R20, -R20, R20, 1 ;  /* 0x3f80000014147423 */ /* 0x000fe20000010114 */
[----:B------:R1:W-:Y:S01]  /*22e0*/  MUFU.TANH R186, R110 ;  /* 0x0000006e00ba7308 */ /* 0x0003e20000002400 */
[----:B--2---:R-:W-:Y:S01]  /*22f0*/  FFMA.FTZ R113, R90, UR11, -R92 ;  /* 0x0000000b5a717c23 */ /* 0x004fe2000801085c */
[----:B------:R-:W-:Y:S01]  /*2300*/  STL [R1+0x50], R175 ;  /* 0x000050af01007387 */ /* 0x000fe20000100800 */
[----:B------:R-:W-:-:S02]  /*2310*/  FSEL R90, R19, -INF , P2 ;  /* 0xff800000135a7808 */ /* 0x000fc40001000000 */
[C---:B------:R-:W-:Y:S01]  /*2320*/  FSEL R92, R21.reuse, -INF , P1 ;  /* 0xff800000155c7808 */ /* 0x040fe20000800000 */
[----:B------:R-:W-:Y:S01]  /*2330*/  STL [R1+0x4c], R174 ;  /* 0x00004cae01007387 */ /* 0x000fe20000100800 */
[----:B------:R-:W-:Y:S01]  /*2340*/  FFMA.FTZ R21, -R21, R21, 1 ;  /* 0x3f80000015157423 */ /* 0x000fe20000010115 */
[----:B------:R-:W-:Y:S01]  /*2350*/  MUFU.TANH R203, R203 ;  /* 0x000000cb00cb7308 */ /* 0x000fe20000002400 */
[----:B-1----:R-:W-:Y:S01]  /*2360*/  VIADD R110, R11, 0x14 ;  /* 0x000000140b6e7836 */ /* 0x002fe20000000000 */
[----:B------:R1:W-:Y:S01]  /*2370*/  STL [R1+0x48], R173 ;  /* 0x000048ad01007387 */ /* 0x0003e20000100800 */
[--C-:B------:R-:W-:Y:S01]  /*2380*/  FFMA.FTZ R90, R90, UR11, -R89.reuse ;  /* 0x0000000b5a5a7c23 */ /* 0x100fe20008010859 */
[----:B------:R-:W-:Y:S01]  /*2390*/  FFMA.FTZ R92, R92, UR11, -R89 ;  /* 0x0000000b5c5c7c23 */ /* 0x000fe20008010859 */
[----:B------:R-:W-:Y:S01]  /*23a0*/  FSEL R89, R22, -INF , P2 ;  /* 0xff80000016597808 */ /* 0x000fe20001000000 */
[----:B------:R-:W-:Y:S02]  /*23b0*/  STL [R1+0x44], R172 ;  /* 0x000044ac01007387 */ /* 0x000fe40000100800 */
[----:B------:R-:W-:Y:S02]  /*23c0*/  MUFU.TANH R190, R105 ;  /* 0x0000006900be7308 */ /* 0x000fe40000002400 */
[----:B------:R-:W-:Y:S04]  /*23d0*/  STL [R1+0x40], R171 ;  /* 0x000040ab01007387 */ /* 0x000fe80000100800 */
[----:B------:R-:W-:Y:S02]  /*23e0*/  STL [R1+0x3c], R170 ;  /* 0x00003caa01007387 */ /* 0x000fe40000100800 */
[----:B-1----:R1:W-:Y:S02]  /*23f0*/  MUFU.TANH R173, R122 ;  /* 0x0000007a00ad7308 */ /* 0x0023e40000002400 */
[----:B------:R-:W-:Y:S01]  /*2400*/  SHFL.IDX PT, R102, R202, R108, 0x1f ;  /* 0x00001f6cca667589 */ /* 0x000fe200000e0000 */
[----:B------:R-:W-:-:S02]  /*2410*/  WARPGROUP.DEPBAR.LE gsb0, 0x0 ;  /* 0x00008000000079c5 */ /* 0x000fc40000010000 */
[----:B------:R-:W-:Y:S01]  /*2420*/  WARPGROUP.ARRIVE ;  /* 0x00000000000079c5 */ /* 0x000fe20000000000 */
[----:B------:R-:W-:Y:S02]  /*2430*/  STL [R1+0x38], R169 ;  /* 0x000038a901007387 */ /* 0x000fe40000100800 */
[----:B------:R-:W-:Y:S02]  /*2440*/  MUFU.TANH R221, R221 ;  /* 0x000000dd00dd7308 */ /* 0x000fe40000002400 */
[----:B------:R-:W-:Y:S01]  /*2450*/  STL [R1+0x34], R168 ;  /* 0x000034a801007387 */ /* 0x000fe20000100800 */
[----:B------:R-:W-:Y:S01]  /*2460*/  HGMMA.64x128x16.F32 R24, gdesc[UR4], R24, gsb0 ;  /* 0x01e00000041879f0 */ /* 0x000fe20008000818 */
[----:B------:R-:W-:Y:S02]  /*2470*/  UIADD3 UR6, UR8, 0x4, URZ ;  /* 0x0000000408067890 */ /* 0x000fe4000fffe03f */
[----:B------:R-:W-:Y:S01]  /*2480*/  UIADD3 UR4, UR9, 0x4, URZ ;  /* 0x0000000409047890 */ /* 0x000fe2000fffe03f */
[----:B------:R-:W-:Y:S01]  /*2490*/  STL [R1+0x30], R10 ;  /* 0x0000300a01007387 */ /* 0x000fe20000100800 */
[----:B------:R-:W-:Y:S01]  /*24a0*/  UMOV UR7, 0x40000040 ;  /* 0x4000004000077882 */ /* 0x000fe20000000000 */
[----:B------:R-:W-:Y:S01]  /*24b0*/  UMOV UR5, 0x40000040 ;  /* 0x4000004000057882 */ /* 0x000fe20000000000 */
[----:B------:R2:W-:Y:S01]  /*24c0*/  MUFU.TANH R183, R111 ;  /* 0x0000006f00b77308 */ /* 0x0005e20000002400 */
[----:B-1----:R-:W1:Y:S04]  /*24d0*/  SHFL.IDX PT, R122, R23, R112, 0x1f ;  /* 0x00001f70177a7589 */ /* 0x002e6800000e0000 */
[----:B------:R-:W-:Y:S03]  /*24e0*/  STL [R1+0x2c], R8 ;  /* 0x00002c0801007387 */ /* 0x000fe60000100800 */
[----:B------:R3:W-:Y:S01]  /*24f0*/  MUFU.EX2 R105, R91 ;  /* 0x0000005b00697308 */ /* 0x0007e20000000800 */
[----:B--2---:R-:W-:Y:S01]  /*2500*/  VIADD R111, R11, 0x18 ;  /* 0x000000180b6f7836 */ /* 0x004fe20000000000 */
[----:B------:R-:W-:Y:S04]  /*2510*/  STL [R1+0x28], R7 ;  /* 0x0000280701007387 */ /* 0x000fe80000100800 */
[----:B------:R-:W2:Y:S02]  /*2520*/  SHFL.IDX PT, R94, R202, R112, 0x1f ;  /* 0x00001f70ca5e7589 */ /* 0x000ea400000e0000 */
[----:B------:R4:W-:Y:S02]  /*2530*/  MUFU.TANH R197, R95 ;  /* 0x0000005f00c57308 */ /* 0x0009e40000002400 */
[----:B---3--:R-:W-:Y:S04]  /*2540*/  SHFL.IDX PT, R91, R202, R114, 0x1f ;  /* 0x00001f72ca5b7589 */ /* 0x008fe800000e0000 */
[----:B------:R-:W-:Y:S02]  /*2550*/  STL [R1+0x24], R6 ;  /* 0x0000240601007387 */ /* 0x000fe40000100800 */
[----:B------:R-:W3:Y:S02]  /*2560*/  MUFU.TANH R198, R96 ;  /* 0x0000006000c67308 */ /* 0x000ee40000002400 */
[----:B----4-:R-:W-:Y:S04]  /*2570*/  SHFL.IDX PT, R95, R202, R110, 0x1f ;  /* 0x00001f6eca5f7589 */ /* 0x010fe800000e0000 */
[----:B------:R-:W-:Y:S02]  /*2580*/  STL [R1+0x20], R4 ;  /* 0x0000200401007387 */ /* 0x000fe40000100800 */
[----:B------:R-:W-:Y:S02]  /*2590*/  MUFU.TANH R230, R230 ;  /* 0x000000e600e67308 */ /* 0x000fe40000002400 */
[----:B------:R-:W-:Y:S04]  /*25a0*/  SHFL.IDX PT, R135, R23, R108, 0x1f ;  /* 0x00001f6c17877589 */ /* 0x000fe800000e0000 */
[----:B------:R-:W-:Y:S02]  /*25b0*/  SHFL.IDX PT, R205, R23, R114, 0x1f ;  /* 0x00001f7217cd7589 */ /* 0x000fe400000e0000 */
[----:B------:R-:W-:Y:S01]  /*25c0*/  MUFU.TANH R233, R233 ;  /* 0x000000e900e97308 */ /* 0x000fe20000002400 */
[----:B---3--:R-:W-:Y:S01]  /*25d0*/  FSEL R211, R198, -INF , P2 ;  /* 0xff800000c6d37808 */ /* 0x008fe20001000000 */
[----:B------:R-:W-:Y:S04]  /*25e0*/  STL [R1+0x1c], R3 ;  /* 0x00001c0301007387 */ /* 0x000fe80000100800 */
[----:B------:R-:W-:Y:S01]  /*25f0*/  STL [R1+0x18], R0 ;  /* 0x0000180001007387 */ /* 0x000fe20000100800 */
[----:B-1----:R-:W-:Y:S01]  /*2600*/  FFMA.FTZ R211, R211, UR11, -R122 ;  /* 0x0000000bd3d37c23 */ /* 0x002fe2000801087a */
[----:B------:R-:W1:Y:S02]  /*2610*/  MUFU.TANH R220, R220 ;  /* 0x000000dc00dc7308 */ /* 0x000e640000002400 */
[----:B------:R-:W-:Y:S04]  /*2620*/  SHFL.IDX PT, R215, R17, R108, 0x1f ;  /* 0x00001f6c11d77589 */ /* 0x000fe800000e0000 */
[----:B------:R-:W3:Y:S02]  /*2630*/  SHFL.IDX PT, R213, R17, R112, 0x1f ;  /* 0x00001f7011d57589 */ /* 0x000ee400000e0000 */
[----:B------:R-:W4:Y:S02]  /*2640*/  MUFU.TANH R227, R227 ;  /* 0x000000e300e37308 */ /* 0x000f240000002400 */
[----:B------:R-:W-:Y:S06]  /*2650*/  SHFL.IDX PT, R224, R14, R109, 0x1f ;  /* 0x00001f6d0ee07589 */ /* 0x000fec00000e0000 */
[----:B------:R-:W3:Y:S01]  /*2660*/  MUFU.TANH R217, R217 ;  /* 0x000000d900d97308 */ /* 0x000ee20000002400 */
[C---:B-1----:R-:W-:Y:S01]  /*2670*/  FSEL R96, R220.reuse, -INF , P2 ;  /* 0xff800000dc607808 */ /* 0x042fe20001000000 */
[----:B------:R-:W-:-:S04]  /*2680*/  FFMA.FTZ R220, -R220, R220, 1 ;  /* 0x3f800000dcdc7423 */ /* 0x000fc800000101dc */
[----:B--2---:R-:W-:Y:S02]  /*2690*/  FFMA.FTZ R96, R96, UR11, -R94 ;  /* 0x0000000b60607c23 */ /* 0x004fe4000801085e */
[----:B------:R-:W-:Y:S01]  /*26a0*/  MUFU.TANH R216, R216 ;  /* 0x000000d800d87308 */ /* 0x000fe20000002400 */
[C---:B----4-:R-:W-:Y:S01]  /*26b0*/  FSEL R98, R227.reuse, -INF , P1 ;  /* 0xff800000e3627808 */ /* 0x050fe20000800000 */
[----:B------:R-:W-:Y:S01]  /*26c0*/  FFMA.FTZ R227, -R227, R227, 1 ;  /* 0x3f800000e3e37423 */ /* 0x000fe200000101e3 */
[----:B---3--:R-:W-:-:S05]  /*26d0*/  FFMA.FTZ R214, R214, UR11, -R213 ;  /* 0x0000000bd6d67c23 */ /* 0x008fca00080108d5 */
[----:B------:R1:W-:Y:S01]  /*26e0*/  MUFU.TANH R4, R132 ;  /* 0x0000008400047308 */ /* 0x0003e20000002400 */
[----:B------:R-:W-:-:S05]  /*26f0*/  FSEL R97, R217, -INF , P2 ;  /* 0xff800000d9617808 */ /* 0x000fca0001000000 */
[----:B------:R-:W-:Y:S02]  /*2700*/  FFMA.FTZ R97, R97, UR11, -R95 ;  /* 0x0000000b61617c23 */ /* 0x000fe4000801085f */
[----:B------:R-:W-:Y:S01]  /*2710*/  MUFU.TANH R228, R228 ;  /* 0x000000e400e47308 */ /* 0x000fe20000002400 */
[----:B-1----:R-:W-:Y:S07]  /*2720*/  SHFL.IDX PT, R132, R23, R111, 0x1f ;  /* 0x00001f6f17847589 */ /* 0x002fee00000e0000 */
[----:B------:R1:W-:Y:S08]  /*2730*/  MUFU.TANH R195, R100 ;  /* 0x0000006400c37308 */ /* 0x0003f00000002400 */
[----:B------:R2:W-:Y:S01]  /*2740*/  MUFU.TANH R192, R103 ;  /* 0x0000006700c07308 */ /* 0x0005e20000002400 */
[----:B-1----:R-:W-:Y:S07]  /*2750*/  SHFL.IDX PT, R100, R23, R218, 0x1f ;  /* 0x00001fda17647589 */ /* 0x002fee00000e0000 */
[----:B------:R1:W-:Y:S01]  /*2760*/  MUFU.TANH R180, R115 ;  /* 0x0000007300b47308 */ /* 0x0003e20000002400 */
[----:B--2---:R-:W-:Y:S01]  /*2770*/  FFMA.FTZ R103, R89, UR11, -R88 ;  /* 0x0000000b59677c23 */ /* 0x004fe20008010858 */
[C---:B------:R-:W-:Y:S01]  /*2780*/  FSEL R89, R201.reuse, -INF , P1 ;  /* 0xff800000c9597808 */ /* 0x040fe20000800000 */
[----:B------:R-:W-:-:S05]  /*2790*/  FFMA.FTZ R201, -R201, R201, 1 ;  /* 0x3f800000c9c97423 */ /* 0x000fca00000101c9 */
[----:B------:R2:W3:Y:S01]  /*27a0*/  MUFU.TANH R199, R93 ;  /* 0x0000005d00c77308 */ /* 0x0004e20000002400 */
[----:B-1----:R-:W1:Y:S01]  /*27b0*/  SHFL.IDX PT, R115, R23, R11, 0x1f ;  /* 0x00001f0b17737589 */ /* 0x002e6200000e0000 */
[----:B------:R-:W-:Y:S02]  /*27c0*/  WARPGROUP.DEPBAR.LE gsb0, 0x0 ;  /* 0x00008000000079c5 */ /* 0x000fe40000010000 */
[----:B------:R-:W-:-:S04]  /*27d0*/  WARPGROUP.ARRIVE ;  /* 0x00000000000079c5 */ /* 0x000fc80000000000 */
[----:B------:R-:W4:Y:S01]  /*27e0*/  MUFU.TANH R232, R232 ;  /* 0x000000e800e87308 */ /* 0x000f220000002400 */
[----:B--2---:R-:W-:Y:S01]  /*27f0*/  FSEL R93, R230, -INF , P2 ;  /* 0xff800000e65d7808 */ /* 0x004fe20001000000 */
[----:B------:R-:W-:Y:S01]  /*2800*/  HGMMA.64x128x16.F32 R24, gdesc[UR4], R24, gsb0 ;  /* 0x01e00000041879f0 */ /* 0x000fe20008000818 */
[----:B------:R-:W-:-:S03]  /*2810*/  UIADD3 UR6, UR8, 0x6, URZ ;  /* 0x0000000608067890 */ /* 0x000fc6000fffe03f */
[--C-:B------:R-:W-:Y:S01]  /*2820*/  FFMA.FTZ R93, R93, UR11, -R91.reuse ;  /* 0x0000000b5d5d7c23 */ /* 0x100fe2000801085b */
[----:B------:R-:W-:Y:S01]  /*2830*/  UIADD3 UR4, UR9, 0x6, URZ ;  /* 0x0000000609047890 */ /* 0x000fe2000fffe03f */
[----:B------:R2:W-:Y:S01]  /*2840*/  MUFU.TANH R6, R131 ;  /* 0x0000008300067308 */ /* 0x0005e20000002400 */
[----:B------:R-:W-:Y:S01]  /*2850*/  UMOV UR7, 0x40000040 ;  /* 0x4000004000077882 */ /* 0x000fe20000000000 */
[----:B------:R-:W-:Y:S01]  /*2860*/  UMOV UR5, 0x40000040 ;  /* 0x4000004000057882 */ /* 0x000fe20000000000 */
[----:B------:R-:W-:Y:S01]  /*2870*/  FFMA.FTZ R91, R98, UR11, -R91 ;  /* 0x0000000b625b7c23 */ /* 0x000fe2000801085b */
[----:B---3--:R-:W-:-:S04]  /*2880*/  FSEL R98, R199, -INF , P2 ;  /* 0xff800000c7627808 */ /* 0x008fc80001000000 */
[----:B------:R-:W3:Y:S01]  /*2890*/  MUFU.TANH R235, R235 ;  /* 0x000000eb00eb7308 */ /* 0x000ee20000002400 */
[----:B--2---:R-:W2:Y:S01]  /*28a0*/  SHFL.IDX PT, R131, R17, R11, 0x1f ;  /* 0x00001f0b11837589 */ /* 0x004ea200000e0000 */
[----:B------:R-:W-:-:S06]  /*28b0*/  FFMA.FTZ R98, R98, UR11, -R135 ;  /* 0x0000000b62627c23 */ /* 0x000fcc0008010887 */
[----:B------:R4:W-:Y:S08]  /*28c0*/  MUFU.TANH R8, R129 ;  /* 0x0000008100087308 */ /* 0x0009f00000002400 */
[----:B------:R1:W2:Y:S01]  /*28d0*/  MUFU.TANH R194, R101 ;  /* 0x0000006500c27308 */ /* 0x0002a20000002400 */
[----:B----4-:R-:W4:Y:S07]  /*28e0*/  SHFL.IDX PT, R129, R23, R110, 0x1f ;  /* 0x00001f6e17817589 */ /* 0x010f2e00000e0000 */
[----:B------:R3:W-:Y:S01]  /*28f0*/  MUFU.TANH R191, R104 ;  /* 0x0000006800bf7308 */ /* 0x0007e20000002400 */
[----:B-1----:R-:W-:Y:S01]  /*2900*/  FFMA.FTZ R101, R89, UR11, -R88 ;  /* 0x0000000b59657c23 */ /* 0x002fe20008010858 */
[C---:B------:R-:W-:Y:S01]  /*2910*/  FSEL R89, R203.reuse, -INF , P2 ;  /* 0xff800000cb597808 */ /* 0x040fe20001000000 */
[----:B------:R-:W-:Y:S01]  /*2920*/  FFMA.FTZ R203, -R203, R203, 1 ;  /* 0x3f800000cbcb7423 */ /* 0x000fe200000101cb */
[C---:B------:R-:W-:Y:S01]  /*2930*/  FSEL R88, R221.reuse, -INF , P1 ;  /* 0xff800000dd587808 */ /* 0x040fe20000800000 */
[----:B------:R-:W-:-:S03]  /*2940*/  FFMA.FTZ R221, -R221, R221, 1 ;  /* 0x3f800000dddd7423 */ /* 0x000fc600000101dd */
[----:B------:R-:W-:Y:S01]  /*2950*/  MUFU.TANH R188, R107 ;  /* 0x0000006b00bc7308 */ /* 0x000fe20000002400 */
[--C-:B---3--:R-:W-:Y:S01]  /*2960*/  FFMA.FTZ R104, R89, UR11, -R102.reuse ;  /* 0x0000000b59687c23 */ /* 0x108fe20008010866 */
[----:B------:R-:W-:Y:S01]  /*2970*/  FFMA.FTZ R102, R88, UR11, -R102 ;  /* 0x0000000b58667c23 */ /* 0x000fe20008010866 */
[----:B------:R-:W-:Y:S02]  /*2980*/  FSEL R89, R216, -INF , P1 ;  /* 0xff800000d8597808 */ /* 0x000fe40000800000 */
[----:B------:R-:W-:-:S03]  /*2990*/  FSEL R88, R228, -INF , P1 ;  /* 0xff800000e4587808 */ /* 0x000fc60000800000 */
[----:B------:R-:W-:Y:S01]  /*29a0*/  MUFU.TANH R189, R106 ;  /* 0x0000006a00bd7308 */ /* 0x000fe20000002400 */
[----:B------:R-:W-:Y:S01]  /*29b0*/  FFMA.FTZ R94, R89, UR11, -R94 ;  /* 0x0000000b595e7c23 */ /* 0x000fe2000801085e */
[----:B------:R-:W-:Y:S01]  /*29c0*/  FFMA.FTZ R95, R88, UR11, -R95 ;  /* 0x0000000b585f7c23 */ /* 0x000fe2000801085f */
[C---:B------:R-:W-:Y:S01]  /*29d0*/  FSEL R89, R232.reuse, -INF , P2 ;  /* 0xff800000e8597808 */ /* 0x040fe20001000000 */
[----:B------:R-:W-:Y:S01]  /*29e0*/  FFMA.FTZ R232, -R232, R232, 1 ;  /* 0x3f800000e8e87423 */ /* 0x000fe200000101e8 */
[----:B------:R-:W-:-:S03]  /*29f0*/  FSEL R88, R235, -INF , P1 ;  /* 0xff800000eb587808 */ /* 0x000fc60000800000 */
[----:B------:R1:W-:Y:S01]  /*2a00*/  MUFU.EX2 R107, R90 ;  /* 0x0000005a006b7308 */ /* 0x0003e20000000800 */
[--C-:B------:R-:W-:Y:S01]  /*2a10*/  FFMA.FTZ R89, R89, UR11, -R115.reuse ;  /* 0x0000000b59597c23 */ /* 0x100fe20008010873 */
[----:B------:R-:W-:-:S06]  /*2a20*/  FFMA.FTZ R115, R88, UR11, -R115 ;  /* 0x0000000b58737c23 */ /* 0x000fcc0008010873 */
[----:B------:R-:W-:Y:S01]  /*2a30*/  MUFU.TANH R237, R237 ;  /* 0x000000ed00ed7308 */ /* 0x000fe20000002400 */
[----:B-1----:R2:W1:Y:S07]  /*2a40*/  SHFL.IDX PT, R90, R202, R111, 0x1f ;  /* 0x00001f6fca5a7589 */ /* 0x00246e00000e0000 */
[----:B------:R-:W-:Y:S01]  /*2a50*/  MUFU.TANH R196, R99 ;  /* 0x0000006300c47308 */ /* 0x000fe20000002400 */
[----:B--2---:R-:W-:-:S07]  /*2a60*/  FSEL R202, R194, -INF , P2 ;  /* 0xff800000c2ca7808 */ /* 0x004fce0001000000 */
[----:B------:R-:W-:Y:S01]  /*2a70*/  MUFU.TANH R222, R222 ;  /* 0x000000de00de7308 */ /* 0x000fe20000002400 */
[----:B------:R-:W-:-:S07]  /*2a80*/  FFMA.FTZ R202, R202, UR11, -R205 ;  /* 0x0000000bcaca7c23 */ /* 0x000fce00080108cd */
[----:B------:R2:W3:Y:S08]  /*2a90*/  MUFU.TANH R177, R118 ;  /* 0x0000007600b17308 */ /* 0x0004f00000002400 */
[----:B------:R4:W-:Y:S01]  /*2aa0*/  MUFU.TANH R169, R126 ;  /* 0x0000007e00a97308 */ /* 0x0009e20000002400 */
[----:B--2---:R2:W-:Y:S07]  /*2ab0*/  SHFL.IDX PT, R118, R23, R109, 0x1f ;  /* 0x00001f6d17767589 */ /* 0x0045ee00000e0000 */
[----:B------:R-:W1:Y:S01]  /*2ac0*/  MUFU.TANH R229, R229 ;  /* 0x000000e500e57308 */ /* 0x000e620000002400 */
[----:B----4-:R-:W4:Y:S01]  /*2ad0*/  SHFL.IDX PT, R126, R17, R109, 0x1f ;  /* 0x00001f6d117e7589 */ /* 0x010f2200000e0000 */
[----:B---3--:R-:W-:-:S02]  /*2ae0*/  FSEL R207, R177, -INF , P1 ;  /* 0xff800000b1cf7808 */ /* 0x008fc40000800000 */
[----:B--2---:R-:W-:-:S04]  /*2af0*/  FSEL R23, R233, -INF , P1 ;  /* 0xff800000e9177808 */ /* 0x004fc80000800000 */
[----:B------:R-:W2:Y:S01]  /*2b00*/  MUFU.TANH R236, R236 ;  /* 0x000000ec00ec7308 */ /* 0x000ea20000002400 */
[----:B------:R-:W-:Y:S01]  /*2b10*/  FFMA.FTZ R122, R23, UR11, -R122 ;  /* 0x0000000b177a7c23 */ /* 0x000fe2000801087a */
[----:B------:R-:W-:-:S06]  /*2b20*/  FSEL R23, R193, -INF , P1 ;  /* 0xff800000c1177808 */ /* 0x000fcc0000800000 */
[----:B------:R-:W-:Y:S01]  /*2b30*/  MUFU.TANH R231, R231 ;  /* 0x000000e700e77308 */ /* 0x000fe20000002400 */
[----:B-1----:R-:W-:-:S07]  /*2b40*/  FSEL R99, R229, -INF , P1 ;  /* 0xff800000e5637808 */ /* 0x002fce0000800000 */
[----:B------:R1:W-:Y:S01]  /*2b50*/  MUFU.TANH R0, R134 ;  /* 0x0000008600007308 */ /* 0x0003e20000002400 */
[----:B--2---:R-:W-:Y:S01]  /*2b60*/  FSEL R88, R236, -INF , P2 ;  /* 0xff800000ec587808 */ /* 0x004fe20001000000 */
[----:B------:R-:W-:Y:S02]  /*2b70*/  WARPGROUP.DEPBAR.LE gsb0, 0x0 ;  /* 0x00008000000079c5 */ /* 0x000fe40000010000 */
[----:B------:R-:W-:Y:S02]  /*2b80*/  WARPGROUP.ARRIVE ;  /* 0x00000000000079c5 */ /* 0x000fe40000000000 */
[----:B------:R-:W-:Y:S02]  /*2b90*/  FFMA.FTZ R88, R88, UR11, -R100 ;  /* 0x0000000b58587c23 */ /* 0x000fe40008010864 */
[----:B------:R2:W-:Y:S01]  /*2ba0*/  MUFU.TANH R10, R128 ;  /* 0x00000080000a7308 */ /* 0x0005e20000002400 */
[----:B-1----:R-:W-:Y:S01]  /*2bb0*/  FSEL R134, R195, -INF , P2 ;  /* 0xff800000c3867808 */ /* 0x002fe20001000000 */
[----:B------:R-:W-:Y:S04]  /*2bc0*/  HGMMA.64x128x16.F32 R24, gdesc[UR4], R24, gsb0 ;  /* 0x01e00000041879f0 */ /* 0x000fe80008000818 */
[--C-:B------:R-:W-:Y:S01]  /*2bd0*/  FFMA.FTZ R134, R134, UR11, -R132.reuse ;  /* 0x0000000b86867c23 */ /* 0x100fe20008010884 */
[----:B------:R-:W-:Y:S01]  /*2be0*/  FFMA.FTZ R132, R23, UR11, -R132 ;  /* 0x0000000b17847c23 */ /* 0x000fe20008010884 */
[----:B------:R-:W-:Y:S01]  /*2bf0*/  MUFU.TANH R234, R234 ;  /* 0x000000ea00ea7308 */ /* 0x000fe20000002400 */
[----:B--2---:R-:W1:Y:S01]  /*2c00*/  SHFL.IDX PT, R128, R17, R218, 0x1f ;  /* 0x00001fda11807589 */ /* 0x004e6200000e0000 */
[----:B------:R-:W-:-:S06]  /*2c10*/  FSEL R23, R189, -INF , P1 ;  /* 0xff800000bd177808 */ /* 0x000fcc0000800000 */
[----:B------:R2:W3:Y:S08]  /*2c20*/  MUFU.TANH R179, R116 ;  /* 0x0000007400b37308 */ /* 0x0004f00000002400 */
[----:B------:R4:W-:Y:S01]  /*2c30*/  MUFU.TANH R3, R133 ;  /* 0x0000008500037308 */ /* 0x0009e20000002400 */
[----:B--2---:R-:W-:-:S05]  /*2c40*/  FSEL R116, R197, -INF , P1 ;  /* 0xff800000c5747808 */ /* 0x004fca0000800000 */
[----:B------:R-:W-:Y:S01]  /*2c50*/  FFMA.FTZ R135, R116, UR11, -R135 ;  /* 0x0000000b74877c23 */ /* 0x000fe20008010887 */
[----:B------:R-:W-:Y:S01]  /*2c60*/  FSEL R116, R196, -INF , P1 ;  /* 0xff800000c4747808 */ /* 0x000fe20000800000 */
[----:B------:R2:W-:Y:S01]  /*2c70*/  MUFU.TANH R174, R121 ;  /* 0x0000007900ae7308 */ /* 0x0005e20000002400 */
[----:B----4-:R-:W-:Y:S02]  /*2c80*/  FSEL R133, R191, -INF , P2 ;  /* 0xff800000bf857808 */ /* 0x010fe40001000000 */
[----:B---3--:R-:W-:-:S03]  /*2c90*/  FSEL R209, R179, -INF , P2 ;  /* 0xff800000b3d17808 */ /* 0x008fc60001000000 */
[--C-:B------:R-:W-:Y:S01]  /*2ca0*/  FFMA.FTZ R133, R133, UR11, -R131.reuse ;  /* 0x0000000b85857c23 */ /* 0x100fe20008010883 */
[----:B------:R-:W-:Y:S01]  /*2cb0*/  FFMA.FTZ R131, R23, UR11, -R131 ;  /* 0x0000000b17837c23 */ /* 0x000fe20008010883 */
[----:B------:R3:W-:Y:S01]  /*2cc0*/  MUFU.EX2 R106, R92 ;  /* 0x0000005c006a7308 */ /* 0x0007e20000000800 */
[----:B--2---:R-:W-:-:S05]  /*2cd0*/  FSEL R121, R237, -INF , P2 ;  /* 0xff800000ed797808 */ /* 0x004fca0001000000 */
[--C-:B------:R-:W-:Y:S01]  /*2ce0*/  FFMA.FTZ R121, R121, UR11, -R129.reuse ;  /* 0x0000000b79797c23 */ /* 0x100fe20008010881 */
[----:B------:R-:W-:Y:S01]  /*2cf0*/  FFMA.FTZ R129, R116, UR11, -R129 ;  /* 0x0000000b74817c23 */ /* 0x000fe20008010881 */
[----:B------:R2:W-:Y:S01]  /*2d00*/  MUFU.TANH R168, R127 ;  /* 0x0000007f00a87308 */ /* 0x0005e20000002400 */
[----:B---3--:R-:W-:Y:S02]  /*2d10*/  FSEL R92, R222, -INF , P2 ;  /* 0xff800000de5c7808 */ /* 0x008fe40001000000 */
[----:B------:R-:W-:-:S03]  /*2d20*/  FSEL R116, R192, -INF , P1 ;  /* 0xff800000c0747808 */ /* 0x000fc60000800000 */
[--C-:B------:R-:W-:Y:S01]  /*2d30*/  FFMA.FTZ R92, R92, UR11, -R90.reuse ;  /* 0x0000000b5c5c7c23 */ /* 0x100fe2000801085a */
[----:B------:R-:W-:Y:S01]  /*2d40*/  FFMA.FTZ R90, R99, UR11, -R90 ;  /* 0x0000000b635a7c23 */ /* 0x000fe2000801085a */
[----:B------:R3:W-:Y:S01]  /*2d50*/  MUFU.EX2 R23, R115 ;  /* 0x0000007300177308 */ /* 0x0007e20000000800 */
[----:B--2---:R-:W-:Y:S01]  /*2d60*/  FSEL R127, R187, -INF , P2 ;  /* 0xff800000bb7f7808 */ /* 0x004fe20001000000 */
[----:B------:R-:W-:Y:S01]  /*2d70*/  FFMA.FTZ R205, R116, UR11, -R205 ;  /* 0x0000000b74cd7c23 */ /* 0x000fe200080108cd */
[----:B------:R-:W-:Y:S02]  /*2d80*/  FSEL R99, R12, -INF , P2 ;  /* 0xff8000000c637808 */ /* 0x000fe40001000000 */
[----:B------:R-:W-:Y:S01]  /*2d90*/  FSEL R116, R188, -INF , P1 ;  /* 0xff800000bc747808 */ /* 0x000fe20000800000 */
[----:B------:R-:W-:Y:S02]  /*2da0*/  FFMA.FTZ R127, R127, UR11, -R126 ;  /* 0x0000000b7f7f7c23 */ /* 0x000fe4000801087e */
[----:B------:R2:W-:Y:S01]  /*2db0*/  MUFU.TANH R176, R119 ;  /* 0x0000007700b07308 */ /* 0x0005e20000002400 */
[----:B---3--:R-:W-:Y:S01]  /*2dc0*/  FSEL R115, R186, -INF , P1 ;  /* 0xff800000ba737808 */ /* 0x008fe20000800000 */
[----:B------:R-:W-:-:S04]  /*2dd0*/  FFMA.FTZ R99, R99, UR11, -R118 ;  /* 0x0000000b63637c23 */ /* 0x000fc80008010876 */
[----:B------:R-:W-:Y:S02]  /*2de0*/  FFMA.FTZ R126, R115, UR11, -R126 ;  /* 0x0000000b737e7c23 */ /* 0x000fe4000801087e */
[----:B------:R3:W4:Y:S01]  /*2df0*/  MUFU.TANH R178, R117 ;  /* 0x0000007500b27308 */ /* 0x0007220000002400 */
[C---:B--2---:R-:W-:Y:S01]  /*2e00*/  FSEL R119, R231.reuse, -INF , P1 ;  /* 0xff800000e7777808 */ /* 0x044fe20000800000 */
[----:B------:R-:W-:Y:S01]  /*2e10*/  SHFL.IDX PT, R115, R17, R114, 0x1f ;  /* 0x00001f7211737589 */ /* 0x000fe200000e0000 */
[----:B------:R-:W-:-:S03]  /*2e20*/  FFMA.FTZ R231, -R231, R231, 1 ;  /* 0x3f800000e7e77423 */ /* 0x000fc600000101e7 */
[----:B------:R-:W-:Y:S02]  /*2e30*/  FFMA.FTZ R100, R119, UR11, -R100 ;  /* 0x0000000b77647c23 */ /* 0x000fe40008010864 */
[----:B------:R2:W-:Y:S01]  /*2e40*/  MUFU.TANH R7, R130 ;  /* 0x0000008200077308 */ /* 0x0005e20000002400 */
[----:B---3--:R-:W-:Y:S01]  /*2e50*/  FSEL R117, R234, -INF , P1 ;  /* 0xff800000ea757808 */ /* 0x008fe20000800000 */
[----:B------:R-:W3:Y:S04]  /*2e60*/  SHFL.IDX PT, R119, R17, R110, 0x1f ;  /* 0x00001f6e11777589 */ /* 0x000ee800000e0000 */
[----:B------:R-:W-:Y:S02]  /*2e70*/  FFMA.FTZ R118, R117, UR11, -R118 ;  /* 0x0000000b75767c23 */ /* 0x000fe40008010876 */
[----:B------:R4:W3:Y:S01]  /*2e80*/  SHFL.IDX PT, R117, R17, R111, 0x1f ;  /* 0x00001f6f11757589 */ /* 0x0008e200000e0000 */
[----:B--2---:R-:W-:Y:S01]  /*2e90*/  FSEL R130, R190, -INF , P2 ;  /* 0xff800000be827808 */ /* 0x004fe20001000000 */
[----:B------:R2:W-:Y:S04]  /*2ea0*/  MUFU.TANH R170, R125 ;  /* 0x0000007d00aa7308 */ /* 0x0005e80000002400 */
[--C-:B-1----:R-:W-:Y:S01]  /*2eb0*/  FFMA.FTZ R130, R130, UR11, -R128.reuse ;  /* 0x0000000b82827c23 */ /* 0x102fe20008010880 */
[----:B------:R-:W-:Y:S01]  /*2ec0*/  FFMA.FTZ R128, R116, UR11, -R128 ;  /* 0x0000000b74807c23 */ /* 0x000fe20008010880 */
[----:B------:R-:W-:-:S02]  /*2ed0*/  FSEL R116, R183, -INF , P1 ;  /* 0xff800000b7747808 */ /* 0x000fc40000800000 */
[----:B------:R1:W-:Y:S01]  /*2ee0*/  MUFU.TANH R175, R120 ;  /* 0x0000007800af7308 */ /* 0x0003e20000002400 */
[----:B--2---:R-:W-:Y:S02]  /*2ef0*/  FSEL R125, R185, -INF , P2 ;  /* 0xff800000b97d7808 */ /* 0x004fe40001000000 */
[----:B----4-:R-:W-:-:S03]  /*2f00*/  FSEL R17, R180, -INF , P1 ;  /* 0xff800000b4117808 */ /* 0x010fc60000800000 */
[--C-:B------:R-:W-:Y:S01]  /*2f10*/  FFMA.FTZ R125, R125, UR11, -R215.reuse ;  /* 0x0000000b7d7d7c23 */ /* 0x100fe200080108d7 */
[----:B------:R-:W-:Y:S01]  /*2f20*/  FFMA.FTZ R215, R116, UR11, -R215 ;  /* 0x0000000b74d77c23 */ /* 0x000fe200080108d7 */
[----:B------:R-:W-:Y:S01]  /*2f30*/  FSEL R116, R182, -INF , P1 ;  /* 0xff800000b6747808 */ /* 0x000fe20000800000 */
[----:B------:R2:W-:Y:S01]  /*2f40*/  MUFU.TANH R172, R123 ;  /* 0x0000007b00ac7308 */ /* 0x0005e20000002400 */
[----:B-1----:R-:W-:-:S03]  /*2f50*/  FSEL R120, R181, -INF , P2 ;  /* 0xff800000b5787808 */ /* 0x002fc60001000000 */
[----:B------:R-:W-:Y:S01]  /*2f60*/  FFMA.FTZ R213, R116, UR11, -R213 ;  /* 0x0000000b74d57c23 */ /* 0x000fe200080108d5 */
[----:B------:R-:W-:Y:S01]  /*2f70*/  FSEL R116, R178, -INF , P2 ;  /* 0xff800000b2747808 */ /* 0x000fe20001000000 */
[--C-:B---3--:R-:W-:Y:S01]  /*2f80*/  FFMA.FTZ R120, R120, UR11, -R119.reuse ;  /* 0x0000000b78787c23 */ /* 0x108fe20008010877 */
[----:B------:R-:W-:Y:S01]  /*2f90*/  FFMA.FTZ R119, R17, UR11, -R119 ;  /* 0x0000000b11777c23 */ /* 0x000fe20008010877 */
[----:B------:R1:W-:Y:S01]  /*2fa0*/  MUFU.TANH R171, R124 ;  /* 0x0000007c00ab7308 */ /* 0x0003e20000002400 */
[----:B--2---:R-:W-:Y:S01]  /*2fb0*/  FSEL R123, R176, -INF , P1 ;  /* 0xff800000b07b7808 */ /* 0x004fe20000800000 */
[----:B------:R-:W-:-:S04]  /*2fc0*/  FFMA.FTZ R116, R116, UR11, -R115 ;  /* 0x0000000b74747c23 */ /* 0x000fc80008010873 */
[----:B------:R-:W-:Y:S02]  /*2fd0*/  FFMA.FTZ R115, R123, UR11, -R115 ;  /* 0x0000000b7b737c23 */ /* 0x000fe40008010873 */
[----:B------:R-:W-:Y:S01]  /*2fe0*/  SHFL.IDX PT, R123, R14, R218, 0x1f ;  /* 0x00001fda0e7b7589 */ /* 0x000fe200000e0000 */
[----:B------:R2:W-:Y:S03]  /*2ff0*/  MUFU.EX2 R17, R118 ;  /* 0x0000007600117308 */ /* 0x0005e60000000800 */
[----:B-1----:R-:W-:Y:S05]  /*3000*/  SHFL.IDX PT, R124, R14, R11, 0x1f ;  /* 0x00001f0b0e7c7589 */ /* 0x002fea00000e0000 */
[----:B------:R-:W-:Y:S01]  /*3010*/  MUFU.EX2 R94, R94 ;  /* 0x0000005e005e7308 */ /* 0x000fe20000000800 */
[--C-:B--2---:R-:W-:Y:S01]  /*3020*/  FFMA.FTZ R118, R209, UR11, -R117.reuse ;  /* 0x0000000bd1767c23 */ /* 0x104fe20008010875 */
[----:B------:R-:W-:Y:S01]  /*3030*/  FFMA.FTZ R117, R207, UR11, -R117 ;  /* 0x0000000bcf757c23 */ /* 0x000fe20008010875 */
[----:B------:R-:W-:-:S02]  /*3040*/  WARPGROUP.DEPBAR.LE gsb0, 0x0 ;  /* 0x00008000000079c5 */ /* 0x000fc40000010000 */
[----:B------:R-:W1:Y:S03]  /*3050*/  LDS R200, [R200+0x400] ;  /* 0x00040000c8c87984 */ /* 0x000e660000000800 */
[----:B------:R-:W2:Y:S01]  /*3060*/  MUFU.EX2 R103, R103 ;  /* 0x0000006700677308 */ /* 0x000ea20000000800 */
[----:B------:R-:W-:Y:S07]  /*3070*/  LDS R13, [R13+0x400] ;  /* 0x000400000d0d7984 */ /* 0x000fee0000000800 */
[----:B------:R-:W3:Y:S08]  /*3080*/  MUFU.EX2 R113, R113 ;  /* 0x0000007100717308 */ /* 0x000ef00000000800 */
[----:B------:R-:W-:Y:S08]  /*3090*/  MUFU.EX2 R101, R101 ;  /* 0x0000006500657308 */ /* 0x000ff00000000800 */
[----:B------:R-:W4:Y:S08]  /*30a0*/  MUFU.EX2 R97, R97 ;  /* 0x0000006100617308 */ /* 0x000f300000000800 */
[----:B------:R-:W4:Y:S01]  /*30b0*/  MUFU.EX2 R95, R95 ;  /* 0x0000005f005f7308 */ /* 0x000f220000000800 */
[----:B-1----:R-:W1:Y:S07]  /*30c0*/  SHFL.IDX PT, R208, R200, R109, 0x1f ;  /* 0x00001f6dc8d07589 */ /* 0x002e6e00000e0000 */
[----:B------:R-:W4:Y:S01]  /*30d0*/  MUFU.EX2 R92, R92 ;  /* 0x0000005c005c7308 */ /* 0x000f220000000800 */
[----:B------:R-:W2:Y:S04]  /*30e0*/  SHFL.IDX PT, R212, R200, R108, 0x1f ;  /* 0x00001f6cc8d47589 */ /* 0x000ea800000e0000 */
[----:B------:R-:W3:Y:S03]  /*30f0*/  SHFL.IDX PT, R206, R200, R11, 0x1f ;  /* 0x00001f0bc8ce7589 */ /* 0x000ee600000e0000 */
[----:B------:R-:W-:Y:S01]  /*3100*/  MUFU.TANH R219, R219 ;  /* 0x000000db00db7308 */ /* 0x000fe20000002400 */
[----:B------:R-:W4:Y:S04]  /*3110*/  SHFL.IDX PT, R204, R200, R218, 0x1f ;  /* 0x00001fdac8cc7589 */ /* 0x000f2800000e0000 */
[----:B------:R-:W-:Y:S03]  /*3120*/  SHFL.IDX PT, R225, R200, R112, 0x1f ;  /* 0x00001f70c8e17589 */ /* 0x000fe600000e0000 */
[----:B------:R-:W4:Y:S01]  /*3130*/  MUFU.EX2 R102, R102 ;  /* 0x0000006600667308 */ /* 0x000f220000000800 */
[----:B------:R-:W4:Y:S01]  /*3140*/  SHFL.IDX PT, R223, R200, R110, 0x1f ;  /* 0x00001f6ec8df7589 */ /* 0x000f2200000e0000 */
[--C-:B-1----:R-:W-:Y:S01]  /*3150*/  FADD.FTZ R207, R28, -R208.reuse ;  /* 0x800000d01ccf7221 */ /* 0x102fe20000010000 */
[----:B------:R-:W-:-:S05]  /*3160*/  FADD.FTZ R208, R30, -R208 ;  /* 0x800000d01ed07221 */ /* 0x000fca0000010000 */
[----:B------:R1:W-:Y:S01]  /*3170*/  MUFU.EX2 R28, R135 ;  /* 0x00000087001c7308 */ /* 0x0003e20000000800 */
[----:B--2---:R-:W-:Y:S01]  /*3180*/  FADD.FTZ R226, R29, -R212 ;  /* 0x800000d41de27221 */ /* 0x004fe20000010000 */
[----:B------:R-:W-:Y:S01]  /*3190*/  FMUL.FTZ R207, R103, R207 ;  /* 0x000000cf67cf7220 */ /* 0x000fe20000410000 */
[--C-:B---3--:R-:W-:Y:S01]  /*31a0*/  FADD.FTZ R210, R24, -R206.reuse ;  /* 0x800000ce18d27221 */ /* 0x108fe20000010000 */
[----:B------:R-:W-:Y:S01]  /*31b0*/  FADD.FTZ R206, R26, -R206 ;  /* 0x800000ce1ace7221 */ /* 0x000fe20000010000 */
[----:B------:R-:W-:Y:S01]  /*31c0*/  FSEL R26, R173, -INF , P1 ;  /* 0xff800000ad1a7808 */ /* 0x000fe20000800000 */
[----:B-1----:R-:W-:Y:S01]  /*31d0*/  FADD.FTZ R135, R31, -R212 ;  /* 0x800000d41f877221 */ /* 0x002fe20000010000 */
[--C-:B----4-:R-:W-:Y:S01]  /*31e0*/  FADD.FTZ R209, R25, -R204.reuse ;  /* 0x800000cc19d17221 */ /* 0x110fe20000010000 */
[----:B------:R-:W1:Y:S01]  /*31f0*/  SHFL.IDX PT, R212, R200, R111, 0x1f ;  /* 0x00001f6fc8d47589 */ /* 0x000e6200000e0000 */
[----:B------:R-:W-:Y:S01]  /*3200*/  FADD.FTZ R204, R27, -R204 ;  /* 0x800000cc1bcc7221 */ /* 0x000fe20000010000 */
[----:B------:R-:W-:Y:S01]  /*3210*/  FSEL R27, R175, -INF , P2 ;  /* 0xff800000af1b7808 */ /* 0x000fe20001000000 */
[----:B------:R2:W-:Y:S01]  /*3220*/  MUFU.EX2 R30, R211 ;  /* 0x000000d3001e7308 */ /* 0x0005e20000000800 */
[----:B------:R-:W3:Y:S01]  /*3230*/  SHFL.IDX PT, R31, R14, R108, 0x1f ;  /* 0x00001f6c0e1f7589 */ /* 0x000ee200000e0000 */
[----:B------:R-:W-:Y:S01]  /*3240*/  FSEL R25, R174, -INF , P2 ;  /* 0xff800000ae197808 */ /* 0x000fe20001000000 */
[--C-:B------:R-:W-:Y:S01]  /*3250*/  FFMA.FTZ R26, R26, UR11, -R124.reuse ;  /* 0x0000000b1a1a7c23 */ /* 0x100fe2000801087c */
[----:B------:R-:W-:Y:S01]  /*3260*/  FSEL R24, R172, -INF , P1 ;  /* 0xff800000ac187808 */ /* 0x000fe20000800000 */
[----:B------:R-:W-:Y:S01]  /*3270*/  FFMA.FTZ R27, R27, UR11, -R124 ;  /* 0x0000000b1b1b7c23 */ /* 0x000fe2000801087c */
[----:B------:R-:W-:Y:S01]  /*3280*/  FSEL R124, R171, -INF , P2 ;  /* 0xff800000ab7c7808 */ /* 0x000fe20001000000 */
[----:B------:R-:W-:Y:S01]  /*3290*/  FFMA.FTZ R25, R25, UR11, -R123 ;  /* 0x0000000b19197c23 */ /* 0x000fe2000801087b */
[----:B------:R-:W-:Y:S01]  /*32a0*/  FADD.FTZ R33, R33, -R223 ;  /* 0x800000df21217221 */ /* 0x000fe20000010000 */
[----:B--2---:R2:W4:Y:S01]  /*32b0*/  SHFL.IDX PT, R211, R200, R114, 0x1f ;  /* 0x00001f72c8d37589 */ /* 0x00452200000e0000 */
[----:B------:R-:W-:Y:S01]  /*32c0*/  FFMA.FTZ R24, R24, UR11, -R123 ;  /* 0x0000000b18187c23 */ /* 0x000fe2000801087b */
[----:B------:R-:W-:Y:S01]  /*32d0*/  FSEL R123, R169, -INF , P1 ;  /* 0xff800000a97b7808 */ /* 0x000fe20000800000 */
[--C-:B------:R-:W-:Y:S01]  /*32e0*/  FFMA.FTZ R124, R124, UR11, -R224.reuse ;  /* 0x0000000b7c7c7c23 */ /* 0x100fe200080108e0 */
[----:B------:R-:W-:Y:S01]  /*32f0*/  FADD.FTZ R223, R35, -R223 ;  /* 0x800000df23df7221 */ /* 0x000fe20000010000 */
[----:B------:R3:W-:Y:S01]  /*3300*/  MUFU.EX2 R29, R122 ;  /* 0x0000007a001d7308 */ /* 0x0007e20000000800 */
[----:B------:R-:W4:Y:S01]  /*3310*/  SHFL.IDX PT, R35, R14, R111, 0x1f ;  /* 0x00001f6f0e237589 */ /* 0x000f2200000e0000 */
[----:B------:R-:W-:Y:S01]  /*3320*/  FFMA.FTZ R123, R123, UR11, -R224 ;  /* 0x0000000b7b7b7c23 */ /* 0x000fe200080108e0 */
[----:B------:R-:W-:Y:S01]  /*3330*/  FMUL.FTZ R206, R105, R206 ;  /* 0x000000ce69ce7220 */ /* 0x000fe20000410000 */
[----:B------:R-:W-:Y:S01]  /*3340*/  FMUL.FTZ R210, R113, R210 ;  /* 0x000000d271d27220 */ /* 0x000fe20000410000 */
[--C-:B--2---:R-:W-:Y:S01]  /*3350*/  FADD.FTZ R200, R32, -R225.reuse ;  /* 0x800000e120c87221 */ /* 0x104fe20000010000 */
[----:B------:R-:W-:Y:S01]  /*3360*/  FADD.FTZ R225, R34, -R225 ;  /* 0x800000e122e17221 */ /* 0x000fe20000010000 */
[--C-:B-1----:R-:W-:Y:S01]  /*3370*/  FADD.FTZ R224, R36, -R212.reuse ;  /* 0x800000d424e07221 */ /* 0x102fe20000010000 */
[----:B------:R-:W-:Y:S01]  /*3380*/  FMUL.FTZ R36, R106, R204 ;  /* 0x000000cc6a247220 */ /* 0x000fe20000410000 */
[----:B------:R-:W-:Y:S01]  /*3390*/  FFMA.FTZ R204, -R22, R22, 1 ;  /* 0x3f80000016cc7423 */ /* 0x000fe20000010116 */
[----:B------:R-:W-:Y:S01]  /*33a0*/  FMUL.FTZ R225, R94, R225 ;  /* 0x000000e15ee17220 */ /* 0x000fe20000410000 */
[----:B------:R1:W-:Y:S01]  /*33b0*/  MUFU.EX2 R22, R131 ;  /* 0x0000008300167308 */ /* 0x0003e20000000800 */
[----:B------:R-:W-:Y:S01]  /*33c0*/  SHFL.IDX PT, R34, R14, R110, 0x1f ;  /* 0x00001f6e0e227589 */ /* 0x000fe200000e0000 */
[----:B---3--:R-:W-:Y:S01]  /*33d0*/  FSEL R122, R170, -INF , P2 ;  /* 0xff800000aa7a7808 */ /* 0x008fe20001000000 */
[----:B------:R-:W-:Y:S01]  /*33e0*/  FMUL.FTZ R204, R204, R207 ;  /* 0x000000cfcccc7220 */ /* 0x000fe20000410000 */
[----:B------:R-:W-:Y:S01]  /*33f0*/  FSEL R207, R4, -INF , P2 ;  /* 0xff80000004cf7808 */ /* 0x000fe20001000000 */
[----:B------:R-:W-:Y:S01]  /*3400*/  FMUL.FTZ R33, R97, R33 ;  /* 0x0000002161217220 */ /* 0x000fe20000410000 */
[----:B------:R-:W-:Y:S01]  /*3410*/  FADD.FTZ R38, R38, -R212 ;  /* 0x800000d426267221 */ /* 0x000fe20000010000 */
[----:B------:R-:W-:Y:S01]  /*3420*/  FFMA.FTZ R122, R122, UR11, -R31 ;  /* 0x0000000b7a7a7c23 */ /* 0x000fe2000801081f */
[----:B------:R2:W-:Y:S01]  /*3430*/  MUFU.EX2 R32, R121 ;  /* 0x0000007900207308 */ /* 0x0005e20000000800 */
[----:B-1----:R-:W-:Y:S01]  /*3440*/  FFMA.FTZ R131, -R216, R216, 1 ;  /* 0x3f800000d8837423 */ /* 0x002fe200000101d8 */
[--C-:B----4-:R-:W-:Y:S01]  /*3450*/  FADD.FTZ R37, R37, -R211.reuse ;  /* 0x800000d325257221 */ /* 0x110fe20000010000 */
[----:B------:R-:W1:Y:S01]  /*3460*/  SHFL.IDX PT, R216, R13, R11, 0x1f ;  /* 0x00001f0b0dd87589 */ /* 0x000e6200000e0000 */
[----:B------:R-:W-:Y:S01]  /*3470*/  FADD.FTZ R39, R39, -R211 ;  /* 0x800000d327277221 */ /* 0x000fe20000010000 */
[----:B------:R-:W-:Y:S01]  /*3480*/  FMUL.FTZ R131, R131, R225 ;  /* 0x000000e183837220 */ /* 0x000fe20000410000 */
[----:B------:R-:W-:Y:S01]  /*3490*/  FFMA.FTZ R207, R207, UR11, -R35 ;  /* 0x0000000bcfcf7c23 */ /* 0x000fe20008010823 */
[----:B------:R-:W3:Y:S01]  /*34a0*/  SHFL.IDX PT, R225, R13, R108, 0x1f ;  /* 0x00001f6c0de17589 */ /* 0x000ee200000e0000 */
[----:B------:R-:W-:Y:S01]  /*34b0*/  MUFU.EX2 R96, R96 ;  /* 0x0000006000607308 */ /* 0x000fe20000000800 */
[----:B--2---:R-:W-:Y:S01]  /*34c0*/  FSEL R121, R168, -INF , P1 ;  /* 0xff800000a8797808 */ /* 0x004fe20000800000 */
[----:B------:R-:W-:Y:S01]  /*34d0*/  FMUL.FTZ R223, R95, R223 ;  /* 0x000000df5fdf7220 */ /* 0x000fe20000410000 */
[----:B------:R-:W2:Y:S01]  /*34e0*/  SHFL.IDX PT, R211, R14, R112, 0x1f ;  /* 0x00001f700ed37589 */ /* 0x000ea200000e0000 */
[----:B------:R-:W-:Y:S01]  /*34f0*/  FSEL R212, R10, -INF , P2 ;  /* 0xff8000000ad47808 */ /* 0x000fe20001000000 */
[----:B------:R-:W-:Y:S01]  /*3500*/  FMUL.FTZ R209, R107, R209 ;  /* 0x000000d16bd17220 */ /* 0x000fe20000410000 */
[----:B------:R-:W-:Y:S01]  /*3510*/  FFMA.FTZ R121, R121, UR11, -R31 ;  /* 0x0000000b79797c23 */ /* 0x000fe2000801081f */
[----:B------:R-:W-:Y:S01]  /*3520*/  FMUL.FTZ R224, R92, R224 ;  /* 0x000000e05ce07220 */ /* 0x000fe20000410000 */
[----:B------:R4:W-:Y:S01]  /*3530*/  MUFU.EX2 R31, R129 ;  /* 0x00000081001f7308 */ /* 0x0009e20000000800 */
[----:B------:R-:W-:-:S07]  /*3540*/  FMUL.FTZ R135, R102, R135 ;  /* 0x0000008766877220 */ /* 0x000fce0000410000 */
[----:B------:R-:W2:Y:S01]  /*3550*/  MUFU.EX2 R90, R90 ;  /* 0x0000005a005a7308 */ /* 0x000ea20000000800 */
[----:B----4-:R-:W-:Y:S01]  /*3560*/  FFMA.FTZ R129, -R18, R18, 1 ;  /* 0x3f80000012817423 */ /* 0x010fe20000010112 */
[--C-:B-1----:R-:W-:Y:S01]  /*3570*/  FADD.FTZ R40, R40, -R216.reuse ;  /* 0x800000d828287221 */ /* 0x102fe20000010000 */
[----:B------:R-:W-:Y:S02]  /*3580*/  FADD.FTZ R42, R42, -R216 ;  /* 0x800000d82a2a7221 */ /* 0x000fe40000010000 */
[----:B------:R-:W-:Y:S01]  /*3590*/  FMUL.FTZ R129, R129, R210 ;  /* 0x000000d281817220 */ /* 0x000fe20000410000 */
[----:B------:R-:W-:Y:S01]  /*35a0*/  FSEL R210, R8, -INF , P2 ;  /* 0xff80000008d27808 */ /* 0x000fe20001000000 */
[----:B---3--:R-:W-:Y:S01]  /*35b0*/  FADD.FTZ R216, R45, -R225 ;  /* 0x800000e12dd87221 */ /* 0x008fe20000010000 */
[----:B------:R1:W-:Y:S01]  /*35c0*/  MUFU.EX2 R18, R134 ;  /* 0x0000008600127308 */ /* 0x0003e20000000800 */
[----:B------:R-:W-:Y:S01]  /*35d0*/  LDS R45, [R16+0x400] ;  /* 0x00040000102d7984 */ /* 0x000fe20000000800 */
[----:B------:R-:W-:Y:S01]  /*35e0*/  FMUL.FTZ R42, R23, R42 ;  /* 0x0000002a172a7220 */ /* 0x000fe20000410000 */
[----:B------:R-:W-:Y:S01]  /*35f0*/  FFMA.FTZ R210, R210, UR11, -R34 ;  /* 0x0000000bd2d27c23 */ /* 0x000fe20008010822 */
[----:B--2---:R-:W-:Y:S01]  /*3600*/  FFMA.FTZ R212, R212, UR11, -R211 ;  /* 0x0000000bd4d47c23 */ /* 0x004fe200080108d3 */
[----:B------:R-:W-:-:S03]  /*3610*/  FADD.FTZ R47, R47, -R225 ;  /* 0x800000e12f2f7221 */ /* 0x000fc60000010000 */
[----:B------:R-:W2:Y:S01]  /*3620*/  MUFU.EX2 R93, R93 ;  /* 0x0000005d005d7308 */ /* 0x000ea20000000800 */
[----:B-1----:R-:W-:Y:S01]  /*3630*/  FFMA.FTZ R134, -R19, R19, 1 ;  /* 0x3f80000013867423 */ /* 0x002fe20000010113 */
[----:B------:R-:W-:-:S03]  /*3640*/  FMUL.FTZ R38, R90, R38 ;  /* 0x000000265a267220 */ /* 0x000fc60000410000 */
[----:B------:R-:W-:Y:S01]  /*3650*/  FMUL.FTZ R134, R134, R209 ;  /* 0x000000d186867220 */ /* 0x000fe20000410000 */
[----:B------:R-:W-:Y:S02]  /*3660*/  FSEL R209, R3, -INF , P2 ;  /* 0xff80000003d17808 */ /* 0x000fe40001000000 */
[----:B------:R1:W-:Y:S08]  /*3670*/  MUFU.EX2 R19, R132 ;  /* 0x0000008400137308 */ /* 0x0003f00000000800 */
[----:B------:R-:W-:Y:S01]  /*3680*/  MUFU.EX2 R88, R88 ;  /* 0x0000005800587308 */ /* 0x000fe20000000800 */
[----:B-1----:R-:W-:Y:S01]  /*3690*/  FMUL.FTZ R132, R20, R206 ;  /* 0x000000ce14847220 */ /* 0x002fe20000410000 */
[----:B------:R-:W-:Y:S01]  /*36a0*/  FSEL R206, R6, -INF , P1 ;  /* 0xff80000006ce7808 */ /* 0x000fe20000800000 */
[----:B------:R1:W3:Y:S01]  /*36b0*/  SHFL.IDX PT, R20, R14, R114, 0x1f ;  /* 0x00001f720e147589 */ /* 0x0002e200000e0000 */
[----:B--2---:R-:W-:-:S03]  /*36c0*/  FMUL.FTZ R37, R93, R37 ;  /* 0x000000255d257220 */ /* 0x004fc60000410000 */
[----:B------:R-:W-:Y:S01]  /*36d0*/  FFMA.FTZ R206, R206, UR11, -R34 ;  /* 0x0000000bcece7c23 */ /* 0x000fe20008010822 */
[----:B------:R-:W2:Y:S08]  /*36e0*/  MUFU.EX2 R91, R91 ;  /* 0x0000005b005b7308 */ /* 0x000eb00000000800 */
[----:B-1----:R1:W-:Y:S08]  /*36f0*/  MUFU.EX2 R14, R202 ;  /* 0x000000ca000e7308 */ /* 0x0023f00000000800 */
[----:B------:R4:W-:Y:S01]  /*3700*/  MUFU.EX2 R34, R133 ;  /* 0x0000008500227308 */ /* 0x0009e20000000800 */
[----:B-1----:R-:W-:Y:S01]  /*3710*/  FMUL.FTZ R202, R21, R36 ;  /* 0x0000002415ca7220 */ /* 0x002fe20000410000 */
[----:B------:R-:W-:Y:S01]  /*3720*/  FSEL R21, R7, -INF , P1 ;  /* 0xff80000007157808 */ /* 0x000fe20000800000 */
[----:B---3--:R-:W-:Y:S01]  /*3730*/  FFMA.FTZ R209, R209, UR11, -R20 ;  /* 0x0000000bd1d17c23 */ /* 0x008fe20008010814 */
[----:B--2---:R-:W-:-:S03]  /*3740*/  FMUL.FTZ R39, R91, R39 ;  /* 0x000000275b277220 */ /* 0x004fc60000410000 */
[----:B------:R-:W-:Y:S01]  /*3750*/  FFMA.FTZ R211, R21, UR11, -R211 ;  /* 0x0000000b15d37c23 */ /* 0x000fe200080108d3 */
[----:B------:R1:W-:Y:S01]  /*3760*/  MUFU.EX2 R36, R205 ;  /* 0x000000cd00247308 */ /* 0x0003e20000000800 */
[----:B----4-:R-:W-:Y:S01]  /*3770*/  FFMA.FTZ R133, -R217, R217, 1 ;  /* 0x3f800000d9857423 */ /* 0x010fe200000101d9 */
[----:B------:R-:W-:Y:S01]  /*3780*/  FSEL R21, R219, -INF , P1 ;  /* 0xff800000db157808 */ /* 0x000fe20000800000 */
[----:B------:R-:W2:Y:S02]  /*3790*/  SHFL.IDX PT, R217, R13, R218, 0x1f ;  /* 0x00001fda0dd97589 */ /* 0x000ea400000e0000 */
[----:B------:R-:W-:-:S03]  /*37a0*/  FMUL.FTZ R133, R133, R33 ;  /* 0x0000002185857220 */ /* 0x000fc60000410000 */
[----:B------:R3:W-:Y:S01]  /*37b0*/  MUFU.EX2 R33, R128 ;  /* 0x0000008000217308 */ /* 0x0007e20000000800 */
[----:B-1----:R-:W-:-:S05]  /*37c0*/  FSEL R205, R0, -INF , P1 ;  /* 0xff80000000cd7808 */ /* 0x002fca0000800000 */
[----:B------:R-:W-:Y:S01]  /*37d0*/  FFMA.FTZ R205, R205, UR11, -R35 ;  /* 0x0000000bcdcd7c23 */ /* 0x000fe20008010823 */
[----:B------:R-:W-:Y:S01]  /*37e0*/  FMUL.FTZ R35, R101, R208 ;  /* 0x000000d065237220 */ /* 0x000fe20000410000 */
[----:B------:R-:W-:Y:S01]  /*37f0*/  FFMA.FTZ R208, R21, UR11, -R20 ;  /* 0x0000000b15d07c23 */ /* 0x000fe20008010814 */
[----:B---3--:R-:W-:Y:S01]  /*3800*/  FFMA.FTZ R128, -R222, R222, 1 ;  /* 0x3f800000de807423 */ /* 0x008fe200000101de */
[----:B------:R-:W-:Y:S01]  /*3810*/  FMUL.FTZ R20, R96, R200 ;  /* 0x000000c860147220 */ /* 0x000fe20000410000 */
[----:B------:R-:W-:Y:S01]  /*3820*/  FMUL.FTZ R201, R201, R35 ;  /* 0x00000023c9c97220 */ /* 0x000fe20000410000 */
[----:B------:R-:W1:Y:S01]  /*3830*/  SHFL.IDX PT, R222, R13, R114, 0x1f ;  /* 0x00001f720dde7589 */ /* 0x000e6200000e0000 */
[----:B------:R3:W-:Y:S01]  /*3840*/  MUFU.EX2 R35, R130 ;  /* 0x0000008200237308 */ /* 0x0007e20000000800 */
[----:B------:R-:W-:Y:S01]  /*3850*/  FMUL.FTZ R128, R128, R224 ;  /* 0x000000e080807220 */ /* 0x000fe20000410000 */
[----:B------:R-:W-:Y:S01]  /*3860*/  FMUL.FTZ R200, R221, R135 ;  /* 0x00000087ddc87220 */ /* 0x000fe20000410000 */
[----:B------:R-:W4:Y:S01]  /*3870*/  SHFL.IDX PT, R224, R13, R110, 0x1f ;  /* 0x00001f6e0de07589 */ /* 0x000f2200000e0000 */
[----:B------:R-:W-:Y:S01]  /*3880*/  FMUL.FTZ R135, R220, R20 ;  /* 0x00000014dc877220 */ /* 0x000fe20000410000 */
[----:B--2---:R-:W-:-:S02]  /*3890*/  FADD.FTZ R41, R41, -R217 ;  /* 0x800000d929297221 */ /* 0x004fc40000010000 */
[----:B------:R-:W2:Y:S01]  /*38a0*/  SHFL.IDX PT, R220, R13, R109, 0x1f ;  /* 0x00001f6d0ddc7589 */ /* 0x000ea200000e0000 */
[----:B------:R-:W4:Y:S01]  /*38b0*/  MUFU.EX2 R100, R100 ;  /* 0x0000006400647308 */ /* 0x000f220000000800 */
[----:B---3--:R-:W-:Y:S01]  /*38c0*/  FFMA.FTZ R130, -R228, R228, 1 ;  /* 0x3f800000e4827423 */ /* 0x008fe200000101e4 */
[----:B------:R-:W-:Y:S01]  /*38d0*/  FADD.FTZ R43, R43, -R217 ;  /* 0x800000d92b2b7221 */ /* 0x000fe20000010000 */
[----:B------:R-:W-:Y:S01]  /*38e0*/  SHFL.IDX PT, R221, R13, R111, 0x1f ;  /* 0x00001f6f0ddd7589 */ /* 0x000fe200000e0000 */
[----:B------:R-:W-:Y:S01]  /*38f0*/  FMUL.FTZ R41, R88, R41 ;  /* 0x0000002958297220 */ /* 0x000fe20000410000 */
[----:B------:R-:W-:Y:S02]  /*3900*/  FMUL.FTZ R130, R130, R223 ;  /* 0x000000df82827220 */ /* 0x000fe40000410000 */
[----:B------:R-:W3:Y:S01]  /*3910*/  SHFL.IDX PT, R223, R13, R112, 0x1f ;  /* 0x00001f700ddf7589 */ /* 0x000ee200000e0000 */
[----:B------:R-:W-:Y:S01]  /*3920*/  MUFU.EX2 R98, R98 ;  /* 0x0000006200627308 */ /* 0x000fe20000000800 */
[----:B-1----:R-:W-:-:S07]  /*3930*/  FADD.FTZ R53, R53, -R222 ;  /* 0x800000de35357221 */ /* 0x002fce0000010000 */
[----:B------:R-:W1:Y:S01]  /*3940*/  MUFU.EX2 R99, R99 ;  /* 0x0000006300637308 */ /* 0x000e620000000800 */
[----:B------:R-:W-:Y:S01]  /*3950*/  FADD.FTZ R222, R55, -R222 ;  /* 0x800000de37de7221 */ /* 0x000fe20000010000 */
[--C-:B----4-:R-:W-:Y:S01]  /*3960*/  FADD.FTZ R49, R49, -R224.reuse ;  /* 0x800000e031317221 */ /* 0x110fe20000010000 */
[----:B------:R-:W-:Y:S01]  /*3970*/  FFMA.FTZ R55, -R198, R198, 1 ;  /* 0x3f800000c6377423 */ /* 0x000fe200000101c6 */
[----:B------:R-:W-:Y:S01]  /*3980*/  FADD.FTZ R224, R51, -R224 ;  /* 0x800000e033e07221 */ /* 0x000fe20000010000 */
[----:B------:R-:W-:Y:S01]  /*3990*/  FMUL.FTZ R43, R100, R43 ;  /* 0x0000002b642b7220 */ /* 0x000fe20000410000 */
[----:B--2---:R-:W-:Y:S02]  /*39a0*/  FADD.FTZ R44, R44, -R220 ;  /* 0x800000dc2c2c7221 */ /* 0x004fe40000010000 */
[----:B------:R-:W2:Y:S01]  /*39b0*/  MUFU.EX2 R89, R89 ;  /* 0x0000005900597308 */ /* 0x000ea20000000800 */
[----:B------:R-:W-:-:S07]  /*39c0*/  FMUL.FTZ R49, R32, R49 ;  /* 0x0000003120317220 */ /* 0x000fce0000410000 */
[----:B------:R4:W-:Y:S01]  /*39d0*/  MUFU.EX2 R20, R127 ;  /* 0x0000007f00147308 */ /* 0x0009e20000000800 */
[--C-:B---3--:R-:W-:Y:S01]  /*39e0*/  FADD.FTZ R48, R48, -R223.reuse ;  /* 0x800000df30307221 */ /* 0x108fe20000010000 */
[----:B------:R-:W-:Y:S01]  /*39f0*/  FFMA.FTZ R51, -R237, R237, 1 ;  /* 0x3f800000ed337423 */ /* 0x000fe200000101ed */
[----:B------:R-:W-:Y:S01]  /*3a00*/  FADD.FTZ R50, R50, -R223 ;  /* 0x800000df32327221 */ /* 0x000fe20000010000 */
[----:B------:R-:W-:Y:S01]  /*3a10*/  FFMA.FTZ R217, -R199, R199, 1 ;  /* 0x3f800000c7d97423 */ /* 0x000fe200000101c7 */
[----:B------:R-:W-:Y:S01]  /*3a20*/  FMUL.FTZ R48, R30, R48 ;  /* 0x000000301e307220 */ /* 0x000fe20000410000 */
[----:B------:R-:W-:Y:S01]  /*3a30*/  FADD.FTZ R46, R46, -R220 ;  /* 0x800000dc2e2e7221 */ /* 0x000fe20000010000 */
[--C-:B------:R-:W-:Y:S01]  /*3a40*/  FADD.FTZ R52, R52, -R221.reuse ;  /* 0x800000dd34347221 */ /* 0x100fe20000010000 */
[----:B------:R3:W-:Y:S01]  /*3a50*/  MUFU.EX2 R13, R126 ;  /* 0x0000007e000d7308 */ /* 0x0007e20000000800 */
[----:B----4-:R-:W-:Y:S01]  /*3a60*/  FFMA.FTZ R127, -R230, R230, 1 ;  /* 0x3f800000e67f7423 */ /* 0x010fe200000101e6 */
[----:B------:R-:W-:Y:S01]  /*3a70*/  FMUL.FTZ R55, R55, R48 ;  /* 0x0000003037377220 */ /* 0x000fe20000410000 */
[----:B------:R-:W-:Y:S01]  /*3a80*/  FMUL.FTZ R51, R51, R49 ;  /* 0x0000003133337220 */ /* 0x000fe20000410000 */
[----:B------:R-:W-:Y:S01]  /*3a90*/  SHFL.IDX PT, R223, R45, R108, 0x1f ;  /* 0x00001f6c2ddf7589 */ /* 0x000fe200000e0000 */
[----:B------:R-:W-:Y:S01]  /*3aa0*/  FMUL.FTZ R127, R127, R37 ;  /* 0x000000257f7f7220 */ /* 0x000fe20000410000 */
[----:B-1----:R-:W-:Y:S01]  /*3ab0*/  FMUL.FTZ R44, R99, R44 ;  /* 0x0000002c632c7220 */ /* 0x002fe20000410000 */
[----:B--2---:R-:W-:Y:S01]  /*3ac0*/  FMUL.FTZ R40, R89, R40 ;  /* 0x0000002859287220 */ /* 0x004fe20000410000 */
[----:B------:R1:W-:Y:S01]  /*3ad0*/  MUFU.EX2 R37, R215 ;  /* 0x000000d700257308 */ /* 0x0003e20000000800 */
[----:B---3--:R-:W-:Y:S01]  /*3ae0*/  FFMA.FTZ R126, -R229, R229, 1 ;  /* 0x3f800000e57e7423 */ /* 0x008fe200000101e5 */
[----:B------:R-:W2:Y:S01]  /*3af0*/  SHFL.IDX PT, R48, R45, R109, 0x1f ;  /* 0x00001f6d2d307589 */ /* 0x000ea200000e0000 */
[----:B------:R-:W-:-:S02]  /*3b00*/  FADD.FTZ R221, R54, -R221 ;  /* 0x800000dd36dd7221 */ /* 0x000fc40000010000 */
[----:B------:R-:W-:-:S03]  /*3b10*/  FMUL.FTZ R126, R126, R38 ;  /* 0x000000267e7e7220 */ /* 0x000fc60000410000 */
[----:B------:R3:W-:Y:S01]  /*3b20*/  MUFU.EX2 R38, R213 ;  /* 0x000000d500267308 */ /* 0x0007e20000000800 */
[----:B-1----:R-:W-:Y:S01]  /*3b30*/  FFMA.FTZ R215, -R236, R236, 1 ;  /* 0x3f800000ecd77423 */ /* 0x002fe200000101ec */
[----:B------:R-:W1:Y:S03]  /*3b40*/  SHFL.IDX PT, R49, R45, R111, 0x1f ;  /* 0x00001f6f2d317589 */ /* 0x000e6600000e0000 */
[----:B------:R-:W-:Y:S01]  /*3b50*/  FMUL.FTZ R215, R215, R41 ;  /* 0x00000029d7d77220 */ /* 0x000fe20000410000 */
[----:B------:R-:W-:Y:S02]  /*3b60*/  FFMA.FTZ R41, -R12, R12, 1 ;  /* 0x3f8000000c297423 */ /* 0x000fe4000001010c */
[----:B------:R4:W-:Y:S01]  /*3b70*/  MUFU.EX2 R21, R125 ;  /* 0x0000007d00157308 */ /* 0x0009e20000000800 */
[----:B---3--:R-:W-:Y:S01]  /*3b80*/  FFMA.FTZ R213, -R235, R235, 1 ;  /* 0x3f800000ebd57423 */ /* 0x008fe200000101eb */
[----:B------:R-:W-:Y:S01]  /*3b90*/  FMUL.FTZ R46, R17, R46 ;  /* 0x0000002e112e7220 */ /* 0x000fe20000410000 */
[----:B------:R-:W-:Y:S01]  /*3ba0*/  FMUL.FTZ R47, R28, R47 ;  /* 0x0000002f1c2f7220 */ /* 0x000fe20000410000 */
[----:B------:R-:W-:Y:S01]  /*3bb0*/  FMUL.FTZ R224, R31, R224 ;  /* 0x000000e01fe07220 */ /* 0x000fe20000410000 */
[----:B------:R-:W-:Y:S01]  /*3bc0*/  FMUL.FTZ R213, R213, R42 ;  /* 0x0000002ad5d57220 */ /* 0x000fe20000410000 */
[----:B------:R-:W-:Y:S01]  /*3bd0*/  FMUL.FTZ R42, R98, R216 ;  /* 0x000000d8622a7220 */ /* 0x000fe20000410000 */
[----:B------:R-:W-:Y:S01]  /*3be0*/  FFMA.FTZ R234, -R234, R234, 1 ;  /* 0x3f800000eaea7423 */ /* 0x000fe200000101ea */
[----:B------:R-:W-:Y:S01]  /*3bf0*/  FFMA.FTZ R54, -R195, R195, 1 ;  /* 0x3f800000c3367423 */ /* 0x000fe200000101c3 */
[----:B----4-:R-:W-:Y:S01]  /*3c00*/  FMUL.FTZ R125, R227, R39 ;  /* 0x00000027e37d7220 */ /* 0x010fe20000410000 */
[----:B------:R-:W-:Y:S01]  /*3c10*/  FMUL.FTZ R217, R217, R42 ;  /* 0x0000002ad9d97220 */ /* 0x000fe20000410000 */
[----:B------:R3:W-:Y:S01]  /*3c20*/  MUFU.EX2 R39, R120 ;  /* 0x0000007800277308 */ /* 0x0007e20000000800 */
[----:B------:R-:W-:Y:S01]  /*3c30*/  FMUL.FTZ R216, R41, R44 ;  /* 0x0000002c29d87220 */ /* 0x000fe20000410000 */
[----:B------:R-:W-:Y:S01]  /*3c40*/  FFMA.FTZ R42, -R197, R197, 1 ;  /* 0x3f800000c52a7423 */ /* 0x000fe200000101c5 */
[----:B------:R-:W-:Y:S01]  /*3c50*/  FMUL.FTZ R44, R18, R52 ;  /* 0x00000034122c7220 */ /* 0x000fe20000410000 */
[----:B------:R-:W-:Y:S04]  /*3c60*/  SHFL.IDX PT, R220, R45, R110, 0x1f ;  /* 0x00001f6e2ddc7589 */ /* 0x000fe800000e0000 */
[----:B------:R4:W1:Y:S01]  /*3c70*/  MUFU.EX2 R16, R214 ;  /* 0x000000d600107308 */ /* 0x0008620000000800 */
[----:B---3--:R-:W-:Y:S01]  /*3c80*/  FMUL.FTZ R120, R231, R43 ;  /* 0x0000002be7787220 */ /* 0x008fe20000410000 */
[----:B------:R-:W-:Y:S01]  /*3c90*/  FFMA.FTZ R43, -R196, R196, 1 ;  /* 0x3f800000c42b7423 */ /* 0x000fe200000101c4 */
[----:B------:R-:W-:Y:S01]  /*3ca0*/  FMUL.FTZ R54, R54, R44 ;  /* 0x0000002c36367220 */ /* 0x000fe20000410000 */
[----:B------:R-:W-:Y:S01]  /*3cb0*/  FMUL.FTZ R225, R14, R53 ;  /* 0x000000350ee17220 */ /* 0x000fe20000410000 */
[----:B------:R-:W-:Y:S01]  /*3cc0*/  FMUL.FTZ R222, R36, R222 ;  /* 0x000000de24de7220 */ /* 0x000fe20000410000 */
[----:B------:R-:W-:Y:S01]  /*3cd0*/  FMUL.FTZ R52, R43, R224 ;  /* 0x000000e02b347220 */ /* 0x000fe20000410000 */
[----:B--2---:R-:W-:Y:S01]  /*3ce0*/  FADD.FTZ R60, R60, -R48 ;  /* 0x800000303c3c7221 */ /* 0x004fe20000010000 */
[----:B------:R2:W-:Y:S01]  /*3cf0*/  MUFU.EX2 R41, R118 ;  /* 0x0000007600297308 */ /* 0x0005e20000000800 */
[----:B----4-:R-:W-:Y:S01]  /*3d00*/  FMUL.FTZ R214, R232, R40 ;  /* 0x00000028e8d67220 */ /* 0x010fe20000410000 */
[----:B------:R-:W-:Y:S01]  /*3d10*/  FMUL.FTZ R224, R19, R221 ;  /* 0x000000dd13e07220 */ /* 0x000fe20000410000 */
[----:B------:R-:W3:Y:S05]  /*3d20*/  LDL.LU R12, [R1+0xb4] ;  /* 0x0000b400010c7983 */ /* 0x000eea0000300800 */
[----:B------:R4:W-:Y:S01]  /*3d30*/  MUFU.EX2 R40, R119 ;  /* 0x0000007700287308 */ /* 0x0009e20000000800 */
[----:B--2---:R-:W-:Y:S01]  /*3d40*/  FMUL.FTZ R118, R42, R47 ;  /* 0x0000002f2a767220 */ /* 0x004fe20000410000 */
[----:B------:R-:W-:Y:S01]  /*3d50*/  FFMA.FTZ R221, -R192, R192, 1 ;  /* 0x3f800000c0dd7423 */ /* 0x000fe200000101c0 */
[----:B------:R-:W2:Y:S05]  /*3d60*/  SHFL.IDX PT, R47, R45, R218, 0x1f ;  /* 0x00001fda2d2f7589 */ /* 0x000eaa00000e0000 */
[----:B------:R1:W-:Y:S01]  /*3d70*/  MUFU.EX2 R43, R116 ;  /* 0x00000074002b7308 */ /* 0x0003e20000000800 */
[----:B----4-:R-:W-:-:S07]  /*3d80*/  FMUL.FTZ R119, R234, R46 ;  /* 0x0000002eea777220 */ /* 0x010fce0000410000 */
[----:B------:R4:W-:Y:S01]  /*3d90*/  MUFU.EX2 R44, R115 ;  /* 0x00000073002c7308 */ /* 0x0009e20000000800 */
[----:B------:R-:W-:Y:S04]  /*3da0*/  SHFL.IDX PT, R46, R45, R11, 0x1f ;  /* 0x00001f0b2d2e7589 */ /* 0x000fe800000e0000 */
[----:B-1----:R-:W1:Y:S03]  /*3db0*/  SHFL.IDX PT, R116, R45, R112, 0x1f ;  /* 0x00001f702d747589 */ /* 0x002e6600000e0000 */
[----:B------:R2:W-:Y:S01]  /*3dc0*/  MUFU.EX2 R42, R117 ;  /* 0x00000075002a7308 */ /* 0x0005e20000000800 */
[----:B----4-:R-:W-:Y:S01]  /*3dd0*/  FFMA.FTZ R115, -R193, R193, 1 ;  /* 0x3f800000c1737423 */ /* 0x010fe200000101c1 */
[----:B------:R-:W-:Y:S01]  /*3de0*/  FADD.FTZ R48, R62, -R48 ;  /* 0x800000303e307221 */ /* 0x000fe20000010000 */
[----:B------:R4:W5:Y:S05]  /*3df0*/  LDL.LU R199, [R1+0xb0] ;  /* 0x0000b00001c77983 */ /* 0x00096a0000300800 */
[----:B------:R-:W4:Y:S01]  /*3e00*/  MUFU.EX2 R104, R104 ;  /* 0x0000006800687308 */ /* 0x000f220000000800 */
[----:B--2---:R2:W4:Y:S01]  /*3e10*/  SHFL.IDX PT, R117, R45, R114, 0x1f ;  /* 0x00001f722d757589 */ /* 0x00452200000e0000 */
[----:B------:R-:W-:Y:S01]  /*3e20*/  FMUL.FTZ R53, R115, R224 ;  /* 0x000000e073357220 */ /* 0x000fe20000410000 */
[----:B------:R-:W-:Y:S01]  /*3e30*/  FADD.FTZ R62, R70, -R49 ;  /* 0x80000031463e7221 */ /* 0x000fe20000010000 */
[--C-:B------:R-:W-:Y:S01]  /*3e40*/  FADD.FTZ R59, R59, -R47.reuse ;  /* 0x8000002f3b3b7221 */ /* 0x100fe20000010000 */
[----:B------:R1:W5:Y:S02]  /*3e50*/  LDL.LU R198, [R1+0xac] ;  /* 0x0000ac0001c67983 */ /* 0x0003640000300800 */
[----:B-1----:R-:W-:Y:S01]  /*3e60*/  FADD.FTZ R64, R64, -R116 ;  /* 0x8000007440407221 */ /* 0x002fe20000010000 */
[----:B--2---:R-:W-:Y:S01]  /*3e70*/  FFMA.FTZ R45, -R194, R194, 1 ;  /* 0x3f800000c22d7423 */ /* 0x004fe200000101c2 */
[--C-:B------:R-:W-:Y:S01]  /*3e80*/  FADD.FTZ R58, R58, -R46.reuse ;  /* 0x8000002e3a3a7221 */ /* 0x100fe20000010000 */
[----:B------:R1:W5:Y:S01]  /*3e90*/  LDL.LU R197, [R1+0xa8] ;  /* 0x0000a80001c57983 */ /* 0x0003620000300800 */
[----:B------:R-:W-:Y:S01]  /*3ea0*/  FADD.FTZ R56, R56, -R46 ;  /* 0x8000002e38387221 */ /* 0x000fe20000010000 */
[----:B------:R-:W-:Y:S01]  /*3eb0*/  FMUL.FTZ R115, R45, R225 ;  /* 0x000000e12d737220 */ /* 0x000fe20000410000 */
[----:B------:R-:W-:Y:S01]  /*3ec0*/  FADD.FTZ R57, R57, -R47 ;  /* 0x8000002f39397221 */ /* 0x000fe20000010000 */
[----:B------:R2:W1:Y:S01]  /*3ed0*/  MUFU.EX2 R45, R27 ;  /* 0x0000001b002d7308 */ /* 0x0004620000000800 */
[----:B------:R-:W-:Y:S01]  /*3ee0*/  FMUL.FTZ R64, R16, R64 ;  /* 0x0000004010407220 */ /* 0x000fe20000410000 */
[----:B------:R-:W-:Y:S01]  /*3ef0*/  FADD.FTZ R116, R66, -R116 ;  /* 0x8000007442747221 */ /* 0x000fe20000010000 */
[----:B------:R1:W5:Y:S01]  /*3f00*/  LDL.LU R196, [R1+0xa4] ;  /* 0x0000a40001c47983 */ /* 0x0003620000300800 */
[----:B------:R-:W-:Y:S01]  /*3f10*/  FMUL.FTZ R48, R13, R48 ;  /* 0x000000300d307220 */ /* 0x000fe20000410000 */
[--C-:B------:R-:W-:Y:S01]  /*3f20*/  FADD.FTZ R63, R63, -R223.reuse ;  /* 0x800000df3f3f7221 */ /* 0x100fe20000010000 */
[----:B------:R-:W-:Y:S01]  /*3f30*/  FADD.FTZ R67, R67, -R220 ;  /* 0x800000dc43437221 */ /* 0x000fe20000010000 */
[----:B------:R-:W-:Y:S01]  /*3f40*/  FMUL.FTZ R60, R20, R60 ;  /* 0x0000003c143c7220 */ /* 0x000fe20000410000 */
[----:B------:R-:W-:Y:S01]  /*3f50*/  MUFU.EX2 R124, R124 ;  /* 0x0000007c007c7308 */ /* 0x000fe20000000800 */
[----:B--2---:R-:W-:Y:S01]  /*3f60*/  FMUL.FTZ R27, R221, R222 ;  /* 0x000000dedd1b7220 */ /* 0x004fe20000410000 */
[----:B------:R-:W-:Y:S01]  /*3f70*/  FADD.FTZ R221, R61, -R223 ;  /* 0x800000df3ddd7221 */ /* 0x000fe20000010000 */
[----:B------:R-:W-:Y:S01]  /*3f80*/  FADD.FTZ R61, R68, -R49 ;  /* 0x80000031443d7221 */ /* 0x000fe20000010000 */
[--C-:B----4-:R-:W-:Y:S01]  /*3f90*/  FADD.FTZ R66, R69, -R117.reuse ;  /* 0x8000007545427221 */ /* 0x110fe20000010000 */
[----:B------:R2:W4:Y:S01]  /*3fa0*/  LDS R49, [R15+0x400] ;  /* 0x000400000f317984 */ /* 0x0005220000000800 */
[----:B------:R-:W-:Y:S01]  /*3fb0*/  FMUL.FTZ R59, R33, R59 ;  /* 0x0000003b213b7220 */ /* 0x000fe20000410000 */
[----:B------:R-:W-:Y:S01]  /*3fc0*/  FMUL.FTZ R58, R22, R58 ;  /* 0x0000003a163a7220 */ /* 0x000fe20000410000 */
[----:B------:R1:W-:Y:S01]  /*3fd0*/  MUFU.EX2 R46, R26 ;  /* 0x0000001a002e7308 */ /* 0x0003e20000000800 */
[----:B------:R1:W5:Y:S01]  /*3fe0*/  LDL.LU R195, [R1+0xa0] ;  /* 0x0000a00001c37983 */ /* 0x0003620000300800 */
[----:B------:R-:W-:-:S06]  /*3ff0*/  FADD.FTZ R117, R71, -R117 ;  /* 0x8000007547757221 */ /* 0x000fcc0000010000 */
[----:B------:R-:W-:Y:S01]  /*4000*/  MUFU.EX2 R121, R121 ;  /* 0x0000007900797308 */ /* 0x000fe20000000800 */
[----:B------:R-:W-:Y:S01]  /*4010*/  FFMA.FTZ R69, -R188, R188, 1 ;  /* 0x3f800000bc457423 */ /* 0x000fe200000101bc */
[----:B------:R1:W5:Y:S06]  /*4020*/  LDL.LU R194, [R1+0x9c] ;  /* 0x00009c0001c27983 */ /* 0x00036c0000300800 */
[----:B------:R-:W-:Y:S08]  /*4030*/  MUFU.EX2 R123, R123 ;  /* 0x0000007b007b7308 */ /* 0x000ff00000000800 */
[----:B------:R-:W-:Y:S08]  /*4040*/  MUFU.EX2 R206, R206 ;  /* 0x000000ce00ce7308 */ /* 0x000ff00000000800 */
[----:B------:R-:W-:Y:S08]  /*4050*/  MUFU.EX2 R207, R207 ;  /* 0x000000cf00cf7308 */ /* 0x000ff00000000800 */
[----:B------:R-:W-:Y:S08]  /*4060*/  MUFU.EX2 R210, R210 ;  /* 0x000000d200d27308 */ /* 0x000ff00000000800 */
[----:B------:R-:W-:Y:S08]  /*4070*/  MUFU.EX2 R122, R122 ;  /* 0x0000007a007a7308 */ /* 0x000ff00000000800 */
[----:B------:R-:W-:Y:S08]  /*4080*/  MUFU.EX2 R205, R205 ;  /* 0x000000cd00cd7308 */ /* 0x000ff00000000800 */
[----:B------:R-:W-:Y:S08]  /*4090*/  MUFU.EX2 R209, R209 ;  /* 0x000000d100d17308 */ /* 0x000ff00000000800 */
[----:B------:R-:W-:Y:S01]  /*40a0*/  MUFU.EX2 R208, R208 ;  /* 0x000000d000d07308 */ /* 0x000fe20000000800 */
[----:B------:R-:W-:Y:S01]  /*40b0*/  FFMA.FTZ R233, -R233, R233, 1 ;  /* 0x3f800000e9e97423 */ /* 0x000fe200000101e9 */
[----:B------:R-:W-:Y:S01]  /*40c0*/  FMUL.FTZ R50, R29, R50 ;  /* 0x000000321d327220 */ /* 0x000fe20000410000 */
[----:B------:R-:W-:-:S05]  /*40d0*/  FMUL.FTZ R226, R104, R226 ;  /* 0x000000e268e27220 */ /* 0x000fca0000410000 */
[----:B--2---:R2:W-:Y:S01]  /*40e0*/  MUFU.EX2 R15, R24 ;  /* 0x00000018000f7308 */ /* 0x0045e20000000800 */
[----:B----4-:R-:W-:Y:S04]  /*40f0*/  SHFL.IDX PT, R109, R49, R109, 0x1f ;  /* 0x00001f6d316d7589 */ /* 0x010fe800000e0000 */
[----:B------:R-:W-:Y:S01]  /*4100*/  SHFL.IDX PT, R108, R49, R108, 0x1f ;  /* 0x00001f6c316c7589 */ /* 0x000fe200000e0000 */
[----:B-1----:R-:W-:-:S03]  /*4110*/  FADD.FTZ R26, R65, -R220 ;  /* 0x800000dc411a7221 */ /* 0x002fc60000010000 */
[----:B------:R-:W-:Y:S01]  /*4120*/  SHFL.IDX PT, R112, R49, R112, 0x1f ;  /* 0x00001f7031707589 */ /* 0x000fe200000e0000 */
[----:B--2---:R-:W-:Y:S01]  /*4130*/  FFMA.FTZ R24, -R184, R184, 1 ;  /* 0x3f800000b8187423 */ /* 0x004fe200000101b8 */
[----:B------:R1:W2:Y:S02]  /*4140*/  MUFU.EX2 R47, R25 ;  /* 0x00000019002f7308 */ /* 0x0002a40000000800 */
[----:B------:R-:W-:Y:S01]  /*4150*/  SHFL.IDX PT, R114, R49, R114, 0x1f ;  /* 0x00001f7231727589 */ /* 0x000fe200000e0000 */
[----:B------:R-:W-:Y:S01]  /*4160*/  FMUL.FTZ R64, R24, R64 ;  /* 0x0000004018407220 */ /* 0x000fe20000410000 */
[----:B------:R-:W-:Y:S02]  /*4170*/  FFMA.FTZ R71, -R186, R186, 1 ;  /* 0x3f800000ba477423 */ /* 0x000fe400000101ba */
[----:B------:R-:W-:Y:S01]  /*4180*/  SHFL.IDX PT, R110, R49, R110, 0x1f ;  /* 0x00001f6e316e7589 */ /* 0x000fe200000e0000 */
[----:B------:R-:W-:Y:S01]  /*4190*/  FFMA.FTZ R68, -R191, R191, 1 ;  /* 0x3f800000bf447423 */ /* 0x000fe200000101bf */
[----:B------:R-:W-:-:S02]  /*41a0*/  FMUL.FTZ R56, R34, R56 ;  /* 0x0000003822387220 */ /* 0x000fc40000410000 */
[----:B------:R-:W-:Y:S01]  /*41b0*/  SHFL.IDX PT, R111, R49, R111, 0x1f ;  /* 0x00001f6f316f7589 */ /* 0x000fe200000e0000 */
[----:B------:R-:W-:Y:S01]  /*41c0*/  FMUL.FTZ R57, R35, R57 ;  /* 0x0000003923397220 */ /* 0x000fe20000410000 */
[----:B------:R-:W-:Y:S02]  /*41d0*/  FMUL.FTZ R69, R69, R59 ;  /* 0x0000003b45457220 */ /* 0x000fe40000410000 */
[----:B------:R4:W5:Y:S01]  /*41e0*/  LDL.LU R193, [R1+0x98] ;  /* 0x0000980001c17983 */ /* 0x0009620000300800 */
[----:B------:R-:W-:Y:S01]  /*41f0*/  FMUL.FTZ R63, R37, R63 ;  /* 0x0000003f253f7220 */ /* 0x000fe20000410000 */
[----:B------:R-:W-:Y:S01]  /*4200*/  FMUL.FTZ R67, R40, R67 ;  /* 0x0000004328437220 */ /* 0x000fe20000410000 */
[----:B------:R-:W-:Y:S01]  /*4210*/  FFMA.FTZ R70, -R187, R187, 1 ;  /* 0x3f800000bb467423 */ /* 0x000fe200000101bb */
[----:B------:R-:W2:Y:S01]  /*4220*/  SHFL.IDX PT, R24, R49, R11, 0x1f ;  /* 0x00001f0b31187589 */ /* 0x000ea200000e0000 */
[----:B-1----:R-:W-:Y:S01]  /*4230*/  FFMA.FTZ R25, -R189, R189, 1 ;  /* 0x3f800000bd197423 */ /* 0x002fe200000101bd */
[----:B------:R-:W-:-:S02]  /*4240*/  FFMA.FTZ R65, -R190, R190, 1 ;  /* 0x3f800000be417423 */ /* 0x000fc400000101be */
[----:B------:R1:W4:Y:S01]  /*4250*/  SHFL.IDX PT, R218, R49, R218, 0x1f ;  /* 0x00001fda31da7589 */ /* 0x00032200000e0000 */
[----:B------:R-:W-:Y:S01]  /*4260*/  FMUL.FTZ R25, R25, R58 ;  /* 0x0000003a19197220 */ /* 0x000fe20000410000 */
[----:B------:R-:W-:Y:S01]  /*4270*/  FMUL.FTZ R71, R71, R48 ;  /* 0x0000003047477220 */ /* 0x000fe20000410000 */
[----:B------:R-:W-:Y:S01]  /*4280*/  FMUL.FTZ R61, R41, R61 ;  /* 0x0000003d293d7220 */ /* 0x000fe20000410000 */
[----:B------:R1:W5:Y:S01]  /*4290*/  LDL.LU R192, [R1+0x94] ;  /* 0x0000940001c07983 */ /* 0x0003620000300800 */
[----:B------:R-:W-:Y:S01]  /*42a0*/  FFMA.FTZ R59, -R181, R181, 1 ;  /* 0x3f800000b53b7423 */ /* 0x000fe200000101b5 */
[----:B------:R-:W-:Y:S01]  /*42b0*/  FMUL.FTZ R26, R39, R26 ;  /* 0x0000001a271a7220 */ /* 0x000fe20000410000 */
[----:B------:R-:W-:Y:S01]  /*42c0*/  FMUL.FTZ R62, R42, R62 ;  /* 0x0000003e2a3e7220 */ /* 0x000fe20000410000 */
[----:B------:R1:W5:Y:S01]  /*42d0*/  LDL.LU R191, [R1+0x90] ;  /* 0x0000900001bf7983 */ /* 0x0003620000300800 */
[----:B------:R-:W-:Y:S01]  /*42e0*/  FFMA.FTZ R58, -R183, R183, 1 ;  /* 0x3f800000b73a7423 */ /* 0x000fe200000101b7 */
[----:B------:R-:W-:Y:S01]  /*42f0*/  FFMA.FTZ R48, -R180, R180, 1 ;  /* 0x3f800000b4307423 */ /* 0x000fe200000101b4 */
[----:B------:R-:W-:Y:S01]  /*4300*/  FMUL.FTZ R116, R38, R116 ;  /* 0x0000007426747220 */ /* 0x000fe20000410000 */
[----:B------:R1:W5:Y:S01]  /*4310*/  LDL.LU R190, [R1+0x8c] ;  /* 0x00008c0001be7983 */ /* 0x0003620000300800 */
        /* <DEDUP_REMOVED lines=8> */
[----:B------:R-:W-:Y:S01]  /*43a0*/  FMUL.FTZ R58, R58, R63 ;  /* 0x0000003f3a3a7220 */ /* 0x000fe20000410000 */
[----:B------:R-:W-:Y:S01]  /*43b0*/  FMUL.FTZ R26, R48, R67 ;  /* 0x00000043301a7220 */ /* 0x000fe20000410000 */
[----:B------:R-:W-:Y:S01]  /*43c0*/  FMUL.FTZ R50, R233, R50 ;  /* 0x00000032e9327220 */ /* 0x000fe20000410000 */
[----:B------:R1:W5:Y:S01]  /*43d0*/  LDL.LU R187, [R1+0x80] ;  /* 0x0000800001bb7983 */ /* 0x0003620000300800 */
[----:B------:R-:W-:Y:S01]  /*43e0*/  FFMA.FTZ R63, -R179, R179, 1 ;  /* 0x3f800000b33f7423 */ /* 0x000fe200000101b3 */
[----:B------:R-:W-:Y:S01]  /*43f0*/  FFMA.FTZ R67, -R177, R177, 1 ;  /* 0x3f800000b1437423 */ /* 0x000fe200000101b1 */
[----:B------:R-:W-:Y:S01]  /*4400*/  FMUL.FTZ R203, R203, R226 ;  /* 0x000000e2cbcb7220 */ /* 0x000fe20000410000 */
[----:B------:R3:W5:Y:S01]  /*4410*/  LDL.LU R186, [R1+0x7c] ;  /* 0x00007c0001ba7983 */ /* 0x0007620000300800 */
[----:B------:R-:W-:Y:S01]  /*4420*/  FFMA.FTZ R65, -R182, R182, 1 ;  /* 0x3f800000b6417423 */ /* 0x000fe200000101b6 */
[----:B--2---:R-:W-:-:S02]  /*4430*/  FADD.FTZ R72, R72, -R24 ;  /* 0x8000001848487221 */ /* 0x004fc40000010000 */
[----:B------:R2:W5:Y:S01]  /*4440*/  LDL.LU R185, [R1+0x78] ;  /* 0x0000780001b97983 */ /* 0x0005620000300800 */
[----:B-1----:R1:W2:Y:S03]  /*4450*/  MUFU.EX2 R49, R211 ;  /* 0x000000d300317308 */ /* 0x0022a60000000800 */
[----:B------:R2:W5:Y:S01]  /*4460*/  LDL.LU R184, [R1+0x74] ;  /* 0x0000740001b87983 */ /* 0x0005620000300800 */
[----:B------:R-:W-:-:S03]  /*4470*/  FMUL.FTZ R70, R70, R60 ;  /* 0x0000003c46467220 */ /* 0x000fc60000410000 */
[----:B------:R2:W5:Y:S01]  /*4480*/  LDL.LU R183, [R1+0x70] ;  /* 0x0000700001b77983 */ /* 0x0005620000300800 */
[----:B------:R-:W-:Y:S01]  /*4490*/  FMUL.FTZ R67, R67, R62 ;  /* 0x0000003e43437220 */ /* 0x000fe20000410000 */
[----:B-1----:R-:W-:Y:S02]  /*44a0*/  FMUL.FTZ R211, R43, R66 ;  /* 0x000000422bd37220 */ /* 0x002fe40000410000 */
[----:B------:R1:W5:Y:S01]  /*44b0*/  LDL.LU R182, [R1+0x6c] ;  /* 0x00006c0001b67983 */ /* 0x0003620000300800 */
[----:B------:R-:W-:Y:S01]  /*44c0*/  FMUL.FTZ R66, R63, R61 ;  /* 0x0000003d3f427220 */ /* 0x000fe20000410000 */
[----:B------:R-:W-:Y:S02]  /*44d0*/  FFMA.FTZ R60, -R178, R178, 1 ;  /* 0x3f800000b23c7423 */ /* 0x000fe400000101b2 */
[----:B------:R1:W5:Y:S01]  /*44e0*/  LDL.LU R181, [R1+0x68] ;  /* 0x0000680001b57983 */ /* 0x0003620000300800 */
[----:B------:R-:W-:Y:S01]  /*44f0*/  FFMA.FTZ R62, -R175, R175, 1 ;  /* 0x3f800000af3e7423 */ /* 0x000fe200000101af */
[----:B------:R-:W-:-:S02]  /*4500*/  FMUL.FTZ R63, R45, R72 ;  /* 0x000000482d3f7220 */ /* 0x000fc40000410000 */
[----:B------:R1:W5:Y:S01]  /*4510*/  LDL.LU R180, [R1+0x64] ;  /* 0x0000640001b47983 */ /* 0x0003620000300800 */
[----:B------:R-:W-:Y:S01]  /*4520*/  FMUL.FTZ R65, R65, R116 ;  /* 0x0000007441417220 */ /* 0x000fe20000410000 */
[----:B------:R-:W-:Y:S02]  /*4530*/  FFMA.FTZ R116, -R176, R176, 1 ;  /* 0x3f800000b0747423 */ /* 0x000fe400000101b0 */
[----:B------:R1:W5:Y:S01]  /*4540*/  LDL.LU R179, [R1+0x60] ;  /* 0x0000600001b37983 */ /* 0x0003620000300800 */
[--C-:B------:R-:W-:Y:S01]  /*4550*/  FADD.FTZ R76, R76, -R109.reuse ;  /* 0x8000006d4c4c7221 */ /* 0x100fe20000010000 */
[----:B------:R-:W-:Y:S02]  /*4560*/  FADD.FTZ R78, R78, -R109 ;  /* 0x8000006d4e4e7221 */ /* 0x000fe40000010000 */
[----:B------:R1:W5:Y:S01]  /*4570*/  LDL.LU R178, [R1+0x5c] ;  /* 0x00005c0001b27983 */ /* 0x0003620000300800 */
[----:B------:R-:W-:Y:S01]  /*4580*/  FMUL.FTZ R62, R62, R63 ;  /* 0x0000003f3e3e7220 */ /* 0x000fe20000410000 */
[----:B------:R-:W-:-:S02]  /*4590*/  FFMA.FTZ R109, -R174, R174, 1 ;  /* 0x3f800000ae6d7423 */ /* 0x000fc400000101ae */
[----:B------:R1:W5:Y:S01]  /*45a0*/  LDL.LU R177, [R1+0x58] ;  /* 0x0000580001b17983 */ /* 0x0003620000300800 */
[--C-:B------:R-:W-:Y:S01]  /*45b0*/  FADD.FTZ R77, R77, -R108.reuse ;  /* 0x8000006c4d4d7221 */ /* 0x100fe20000010000 */
[----:B------:R-:W-:Y:S02]  /*45c0*/  FADD.FTZ R79, R79, -R108 ;  /* 0x8000006c4f4f7221 */ /* 0x000fe40000010000 */
[----:B------:R1:W5:Y:S01]  /*45d0*/  LDL.LU R176, [R1+0x54] ;  /* 0x0000540001b07983 */ /* 0x0003620000300800 */
[----:B------:R-:W-:Y:S01]  /*45e0*/  FFMA.FTZ R63, -R173, R173, 1 ;  /* 0x3f800000ad3f7423 */ /* 0x000fe200000101ad */
[--C-:B------:R-:W-:Y:S02]  /*45f0*/  FADD.FTZ R80, R80, -R112.reuse ;  /* 0x8000007050507221 */ /* 0x100fe40000010000 */
[----:B------:R1:W5:Y:S01]  /*4600*/  LDL.LU R175, [R1+0x50] ;  /* 0x0000500001af7983 */ /* 0x0003620000300800 */
[----:B------:R-:W-:Y:S01]  /*4610*/  FADD.FTZ R82, R82, -R112 ;  /* 0x8000007052527221 */ /* 0x000fe20000010000 */
[----:B------:R-:W-:-:S02]  /*4620*/  FFMA.FTZ R108, -R172, R172, 1 ;  /* 0x3f800000ac6c7423 */ /* 0x000fc400000101ac */
[----:B------:R1:W5:Y:S01]  /*4630*/  LDL.LU R174, [R1+0x4c] ;  /* 0x00004c0001ae7983 */ /* 0x0003620000300800 */
[--C-:B------:R-:W-:Y:S01]  /*4640*/  FADD.FTZ R85, R85, -R114.reuse ;  /* 0x8000007255557221 */ /* 0x100fe20000010000 */
[----:B------:R-:W-:Y:S01]  /*4650*/  FADD.FTZ R87, R87, -R114 ;  /* 0x8000007257577221 */ /* 0x000fe20000010000 */
[----:B------:R-:W-:Y:S01]  /*4660*/  FFMA.FTZ R112, -R171, R171, 1 ;  /* 0x3f800000ab707423 */ /* 0x000fe200000101ab */
        /* <DEDUP_REMOVED lines=9> */
[----:B------:R-:W-:Y:S01]  /*4700*/  FMUL.FTZ R61, R60, R211 ;  /* 0x000000d33c3d7220 */ /* 0x000fe20000410000 */
[----:B------:R-:W-:-:S02]  /*4710*/  FFMA.FTZ R111, -R168, R168, 1 ;  /* 0x3f800000a86f7423 */ /* 0x000fc400000101a8 */
[----:B------:R1:W5:Y:S01]  /*4720*/  LDL.LU R170, [R1+0x3c] ;  /* 0x00003c0001aa7983 */ /* 0x0003620000300800 */
[----:B------:R4:W1:Y:S01]  /*4730*/  MUFU.EX2 R48, R212 ;  /* 0x000000d400307308 */ /* 0x0008620000000800 */
[----:B------:R-:W-:Y:S02]  /*4740*/  FFMA.FTZ R211, -R10, R10, 1 ;  /* 0x3f8000000ad37423 */ /* 0x000fe4000001010a */
[----:B------:R1:W5:Y:S01]  /*4750*/  LDL.LU R169, [R1+0x38] ;  /* 0x0000380001a97983 */ /* 0x0003620000300800 */
[----:B------:R-:W-:Y:S01]  /*4760*/  FMUL.FTZ R60, R116, R117 ;  /* 0x00000075743c7220 */ /* 0x000fe20000410000 */
[----:B------:R-:W-:Y:S02]  /*4770*/  FFMA.FTZ R116, -R7, R7, 1 ;  /* 0x3f80000007747423 */ /* 0x000fe40000010107 */
[----:B------:R1:W5:Y:S01]  /*4780*/  LDL.LU R168, [R1+0x34] ;  /* 0x0000340001a87983 */ /* 0x0003620000300800 */
[----:B----4-:R-:W-:-:S03]  /*4790*/  FFMA.FTZ R212, -R8, R8, 1 ;  /* 0x3f80000008d47423 */ /* 0x010fc60000010108 */
[----:B------:R4:W5:Y:S01]  /*47a0*/  LDL.LU R10, [R1+0x30] ;  /* 0x00003000010a7983 */ /* 0x0009620000300800 */
[----:B------:R-:W-:Y:S01]  /*47b0*/  FFMA.FTZ R117, -R6, R6, 1 ;  /* 0x3f80000006757423 */ /* 0x000fe20000010106 */
[----:B------:R-:W-:Y:S02]  /*47c0*/  FMUL.FTZ R57, R57, R221 ;  /* 0x000000dd39397220 */ /* 0x000fe40000410000 */
[----:B------:R4:W5:Y:S01]  /*47d0*/  LDL.LU R8, [R1+0x2c] ;  /* 0x00002c0001087983 */ /* 0x0009620000300800 */
[----:B------:R-:W-:Y:S01]  /*47e0*/  FFMA.FTZ R220, -R4, R4, 1 ;  /* 0x3f80000004dc7423 */ /* 0x000fe20000010104 */
[--C-:B------:R-:W-:Y:S02]  /*47f0*/  FADD.FTZ R73, R73, -R218.reuse ;  /* 0x800000da49497221 */ /* 0x100fe40000010000 */
[----:B------:R4:W5:Y:S01]  /*4800*/  LDL.LU R7, [R1+0x28] ;  /* 0x0000280001077983 */ /* 0x0009620000300800 */
[----:B------:R-:W-:Y:S01]  /*4810*/  FADD.FTZ R75, R75, -R218 ;  /* 0x800000da4b4b7221 */ /* 0x000fe20000010000 */
[----:B------:R-:W-:-:S02]  /*4820*/  FFMA.FTZ R221, -R3, R3, 1 ;  /* 0x3f80000003dd7423 */ /* 0x000fc40000010103 */
[----:B------:R4:W5:Y:S01]  /*4830*/  LDL.LU R6, [R1+0x24] ;  /* 0x0000240001067983 */ /* 0x0009620000300800 */
[----:B------:R-:W-:-:S03]  /*4840*/  FFMA.FTZ R218, -R0, R0, 1 ;  /* 0x3f80000000da7423 */ /* 0x000fc60000010100 */
[----:B------:R4:W5:Y:S04]  /*4850*/  LDL.LU R4, [R1+0x20] ;  /* 0x0000200001047983 */ /* 0x0009680000300800 */
[----:B------:R4:W5:Y:S04]  /*4860*/  LDL.LU R3, [R1+0x1c] ;  /* 0x00001c0001037983 */ /* 0x0009680000300800 */
[----:B------:R4:W5:Y:S04]  /*4870*/  LDL.LU R0, [R1+0x18] ;  /* 0x0000180001007983 */ /* 0x0009680000300800 */
[----:B------:R-:W3:Y:S01]  /*4880*/  LDL R222, [R1+0x4] ;  /* 0x0000040001de7983 */ /* 0x000ee20000100800 */
[----:B------:R-:W-:Y:S01]  /*4890*/  FADD.FTZ R24, R74, -R24 ;  /* 0x800000184a187221 */ /* 0x000fe20000010000 */
[----:B------:R-:W-:Y:S01]  /*48a0*/  FMUL.FTZ R72, R47, R73 ;  /* 0x000000492f487220 */ /* 0x000fe20000410000 */
[----:B------:R-:W-:-:S02]  /*48b0*/  FMUL.FTZ R73, R124, R76 ;  /* 0x0000004c7c497220 */ /* 0x000fc40000410000 */
[----:B------:R-:W-:Y:S01]  /*48c0*/  FMUL.FTZ R24, R46, R24 ;  /* 0x000000182e187220 */ /* 0x000fe20000410000 */
[----:B------:R-:W-:Y:S01]  /*48d0*/  FMUL.FTZ R75, R15, R75 ;  /* 0x0000004b0f4b7220 */ /* 0x000fe20000410000 */
[----:B------:R-:W-:Y:S02]  /*48e0*/  FMUL.FTZ R112, R112, R73 ;  /* 0x0000004970707220 */ /* 0x000fe40000410000 */
[----:B------:R-:W-:Y:S01]  /*48f0*/  FMUL.FTZ R63, R63, R24 ;  /* 0x000000183f3f7220 */ /* 0x000fe20000410000 */
[----:B------:R-:W-:Y:S01]  /*4900*/  FMUL.FTZ R24, R121, R79 ;  /* 0x0000004f79187220 */ /* 0x000fe20000410000 */
[----:B--2---:R-:W-:Y:S01]  /*4910*/  FMUL.FTZ R73, R49, R82 ;  /* 0x0000005231497220 */ /* 0x004fe20000410000 */
[----:B------:R-:W-:Y:S01]  /*4920*/  FMUL.FTZ R108, R108, R75 ;  /* 0x0000004b6c6c7220 */ /* 0x000fe20000410000 */
[----:B------:R-:W-:Y:S01]  /*4930*/  FMUL.FTZ R75, R123, R78 ;  /* 0x0000004e7b4b7220 */ /* 0x000fe20000410000 */
[----:B------:R-:W-:Y:S01]  /*4940*/  FMUL.FTZ R111, R111, R24 ;  /* 0x000000186f6f7220 */ /* 0x000fe20000410000 */
[----:B------:R-:W-:Y:S01]  /*4950*/  FMUL.FTZ R24, R206, R83 ;  /* 0x00000053ce187220 */ /* 0x000fe20000410000 */
[----:B------:R-:W-:Y:S01]  /*4960*/  FMUL.FTZ R116, R116, R73 ;  /* 0x0000004974747220 */ /* 0x000fe20000410000 */
[----:B------:R-:W-:Y:S01]  /*4970*/  FMUL.FTZ R73, R207, R84 ;  /* 0x00000054cf497220 */ /* 0x000fe20000410000 */
[----:B------:R-:W-:Y:S01]  /*4980*/  F2FP.F16.F32.PACK_AB R69, R69, R25 ;  /* 0x000000194545723e */ /* 0x000fe200000000ff */
[----:B-1----:R-:W-:Y:S01]  /*4990*/  FMUL.FTZ R80, R48, R80 ;  /* 0x0000005030507220 */ /* 0x002fe20000410000 */
[----:B------:R-:W-:Y:S01]  /*49a0*/  FMUL.FTZ R81, R210, R81 ;  /* 0x00000051d2517220 */ /* 0x000fe20000410000 */
[----:B------:R-:W-:Y:S01]  /*49b0*/  FMUL.FTZ R109, R109, R72 ;  /* 0x000000486d6d7220 */ /* 0x000fe20000410000 */
[----:B------:R-:W-:Y:S01]  /*49c0*/  FMUL.FTZ R77, R122, R77 ;  /* 0x0000004d7a4d7220 */ /* 0x000fe20000410000 */
[----:B------:R-:W-:Y:S01]  /*49d0*/  FMUL.FTZ R110, R110, R75 ;  /* 0x0000004b6e6e7220 */ /* 0x000fe20000410000 */
[----:B------:R-:W-:Y:S01]  /*49e0*/  FMUL.FTZ R117, R117, R24 ;  /* 0x0000001875757220 */ /* 0x000fe20000410000 */
[----:B------:R-:W-:Y:S01]  /*49f0*/  FFMA.FTZ R219, -R219, R219, 1 ;  /* 0x3f800000dbdb7423 */ /* 0x000fe200000101db */
[----:B------:R-:W-:Y:S01]  /*4a00*/  FMUL.FTZ R75, R205, R86 ;  /* 0x00000056cd4b7220 */ /* 0x000fe20000410000 */
[----:B------:R-:W-:Y:S01]  /*4a10*/  FMUL.FTZ R24, R209, R85 ;  /* 0x00000055d1187220 */ /* 0x000fe20000410000 */
[----:B------:R-:W-:Y:S01]  /*4a20*/  FMUL.FTZ R72, R208, R87 ;  /* 0x00000057d0487220 */ /* 0x000fe20000410000 */
[----:B------:R-:W-:Y:S01]  /*4a30*/  FMUL.FTZ R220, R220, R73 ;  /* 0x00000049dcdc7220 */ /* 0x000fe20000410000 */
[----:B------:R-:W-:Y:S01]  /*4a40*/  F2FP.F16.F32.PACK_AB R73, R52, R50 ;  /* 0x000000323449723e */ /* 0x000fe200000000ff */
[----:B------:R-:W-:Y:S01]  /*4a50*/  FMUL.FTZ R211, R211, R80 ;  /* 0x00000050d3d37220 */ /* 0x000fe20000410000 */
[----:B------:R-:W-:Y:S01]  /*4a60*/  FMUL.FTZ R212, R212, R81 ;  /* 0x00000051d4d47220 */ /* 0x000fe20000410000 */
[----:B------:R-:W-:Y:S01]  /*4a70*/  F2FP.F16.F32.PACK_AB R84, R134, R129 ;  /* 0x000000818654723e */ /* 0x000fe200000000ff */
[----:B------:R-:W-:Y:S01]  /*4a80*/  FMUL.FTZ R114, R114, R77 ;  /* 0x0000004d72727220 */ /* 0x000fe20000410000 */
[----:B------:R-:W-:-:S02]  /*4a90*/  F2FP.F16.F32.PACK_AB R85, R202, R132 ;  /* 0x00000084ca55723e */ /* 0x000fc400000000ff */
[----:B------:R-:W-:Y:S02]  /*4aa0*/  F2FP.F16.F32.PACK_AB R86, R203, R204 ;  /* 0x000000cccb56723e */ /* 0x000fe400000000ff */
[----:B------:R-:W-:Y:S01]  /*4ab0*/  F2FP.F16.F32.PACK_AB R87, R200, R201 ;  /* 0x000000c9c857723e */ /* 0x000fe200000000ff */
[----:B------:R-:W-:Y:S01]  /*4ac0*/  FMUL.FTZ R218, R218, R75 ;  /* 0x0000004bdada7220 */ /* 0x000fe20000410000 */
[----:B------:R-:W-:Y:S01]  /*4ad0*/  F2FP.F16.F32.PACK_AB R80, R133, R135 ;  /* 0x000000878550723e */ /* 0x000fe200000000ff */
[----:B------:R-:W-:Y:S01]  /*4ae0*/  FMUL.FTZ R221, R221, R24 ;  /* 0x00000018dddd7220 */ /* 0x000fe20000410000 */
[----:B------:R-:W-:Y:S01]  /*4af0*/  F2FP.F16.F32.PACK_AB R81, R130, R131 ;  /* 0x000000838251723e */ /* 0x000fe200000000ff */
[----:B------:R-:W-:Y:S01]  /*4b00*/  FMUL.FTZ R219, R219, R72 ;  /* 0x00000048dbdb7220 */ /* 0x000fe20000410000 */
[----:B------:R-:W-:Y:S02]  /*4b10*/  F2FP.F16.F32.PACK_AB R82, R127, R128 ;  /* 0x000000807f52723e */ /* 0x000fe400000000ff */
[----:B------:R-:W-:-:S02]  /*4b20*/  F2FP.F16.F32.PACK_AB R83, R125, R126 ;  /* 0x0000007e7d53723e */ /* 0x000fc400000000ff */
[----:B------:R-:W-:Y:S02]  /*4b30*/  F2FP.F16.F32.PACK_AB R76, R215, R214 ;  /* 0x000000d6d74c723e */ /* 0x000fe400000000ff */
[----:B------:R-:W-:Y:S02]  /*4b40*/  F2FP.F16.F32.PACK_AB R77, R120, R213 ;  /* 0x000000d5784d723e */ /* 0x000fe400000000ff */
[----:B------:R-:W-:Y:S02]  /*4b50*/  F2FP.F16.F32.PACK_AB R78, R217, R216 ;  /* 0x000000d8d94e723e */ /* 0x000fe400000000ff */
[----:B------:R-:W-:Y:S02]  /*4b60*/  F2FP.F16.F32.PACK_AB R79, R118, R119 ;  /* 0x00000077764f723e */ /* 0x000fe400000000ff */
        /* <DEDUP_REMOVED lines=20> */
[----:B------:R-:W-:Y:S01]  /*4cb0*/  F2FP.F16.F32.PACK_AB R27, R102, R101 ;  /* 0x00000065661b723e */ /* 0x000fe200000000ff */
[----:B------:R-:W-:Y:S01]  /*4cc0*/  UMOV UR11, 0x40000040 ;  /* 0x40000040000b7882 */ /* 0x000fe20000000000 */
[----:B------:R-:W-:Y:S01]  /*4cd0*/  UIADD3 UR4, UR10, 0x80, URZ ;  /* 0x000000800a047890 */ /* 0x000fe2000fffe03f */
[----:B------:R-:W-:-:S06]  /*4ce0*/  UMOV UR7, 0x40000040 ;  /* 0x4000004000077882 */ /* 0x000fcc0000000000 */
[----:B------:R-:W-:Y:S01]  /*4cf0*/  UMOV UR6, UR4 ;  /* 0x0000000400067c82 */ /* 0x000fe20008000000 */
[----:B------:R-:W-:Y:S01]  /*4d00*/  F2FP.F16.F32.PACK_AB R88, R88, R89 ;  /* 0x000000595858723e */ /* 0x000fe200000000ff */
[----:B------:R-:W-:Y:S01]  /*4d10*/  UIADD3 UR4, UR10, 0x100, URZ ;  /* 0x000001000a047890 */ /* 0x000fe2000fffe03f */
[----:B------:R-:W-:Y:S02]  /*4d20*/  F2FP.F16.F32.PACK_AB R89, R100, R23 ;  /* 0x000000176459723e */ /* 0x000fe400000000ff */
[----:B---3--:R-:W-:-:S05]  /*4d30*/  LEA R25, R5, R222, 0xe ;  /* 0x000000de05197211 */ /* 0x008fca00078e70ff */
[----:B------:R-:W-:Y:S01]  /*4d40*/  IMAD R50, R25, 0x2, R2 ;  /* 0x0000000219327824 */ /* 0x000fe200078e0202 */
[----:B------:R-:W-:-:S04]  /*4d50*/  F2FP.F16.F32.PACK_AB R25, R106, R105 ;  /* 0x000000696a19723e */ /* 0x000fc800000000ff */
[----:B------:R-:W-:Y:S04]  /*4d60*/  STSM.16.MT88.4 [R50+0x20c00], R84 ;  /* 0x020c005432007844 */ /* 0x000fe80000004200 */
[----:B------:R-:W-:Y:S04]  /*4d70*/  STSM.16.MT88.4 [R50+0x21400], R80 ;  /* 0x0214005032007844 */ /* 0x000fe80000004200 */
[----:B------:R-:W-:Y:S04]  /*4d80*/  STSM.16.MT88.4 [R50+0x21c00], R76 ;  /* 0x021c004c32007844 */ /* 0x000fe80000004200 */
[----:B------:R-:W-:Y:S04]  /*4d90*/  STSM.16.MT88.4 [R50+0x22400], R72 ;  /* 0x0224004832007844 */ /* 0x000fe80000004200 */
[----:B------:R-:W-:Y:S04]  /*4da0*/  STSM.16.MT88.4 [R50+0x22c00], R68 ;  /* 0x022c004432007844 */ /* 0x000fe80000004200 */
[----:B------:R-:W-:Y:S04]  /*4db0*/  STSM.16.MT88.4 [R50+0x23400], R64 ;  /* 0x0234004032007844 */ /* 0x000fe80000004200 */
[----:B------:R-:W-:Y:S04]  /*4dc0*/  STSM.16.MT88.4 [R50+0x23c00], R60 ;  /* 0x023c003c32007844 */ /* 0x000fe80000004200 */
[----:B------:R1:W-:Y:S01]  /*4dd0*/  STSM.16.MT88.4 [R50+0x24400], R56 ;  /* 0x0244003832007844 */ /* 0x0003e20000004200 */
[----:B------:R-:W-:-:S06]  /*4de0*/  WARPGROUP.ARRIVE ;  /* 0x00000000000079c5 */ /* 0x000fcc0000000000 */
[----:B------:R-:W-:Y:S03]  /*4df0*/  HGMMA.64x64x16.F32 R136, R24, gdesc[UR8].tnspB, R136, gsb0 ;  /* 0x40e0000818887df0 */ /* 0x000fe60008000888 */
[----:B------:R-:W-:Y:S02]  /*4e00*/  WARPGROUP.DEPBAR.LE gsb0, 0x0 ;  /* 0x00008000000079c5 */ /* 0x000fe40000010000 */
[----:B------:R-:W-:Y:S02]  /*4e10*/  F2FP.F16.F32.PACK_AB R24, R97, R96 ;  /* 0x000000606118723e */ /* 0x000fe400000000ff */
[----:B------:R-:W-:Y:S02]  /*4e20*/  F2FP.F16.F32.PACK_AB R25, R95, R94 ;  /* 0x0000005e5f19723e */ /* 0x000fe400000000ff */
[----:B------:R-:W-:Y:S02]  /*4e30*/  F2FP.F16.F32.PACK_AB R26, R93, R92 ;  /* 0x0000005c5d1a723e */ /* 0x000fe400000000ff */
[----:B------:R-:W-:-:S04]  /*4e40*/  F2FP.F16.F32.PACK_AB R27, R91, R90 ;  /* 0x0000005a5b1b723e */ /* 0x000fc800000000ff */
[----:B------:R-:W-:-:S06]  /*4e50*/  WARPGROUP.ARRIVE ;  /* 0x00000000000079c5 */ /* 0x000fcc0000000000 */
[----:B------:R-:W-:Y:S01]  /*4e60*/  HGMMA.64x64x16.F32 R136, R24, gdesc[UR4].tnspB, R136, gsb0 ;  /* 0x40e0000418887df0 */ /* 0x000fe20008000888 */
[----:B------:R-:W-:Y:S02]  /*4e70*/  F2FP.F16.F32.PACK_AB R90, R98, R99 ;  /* 0x00000063625a723e */ /* 0x000fe400000000ff */
[----:B------:R-:W-:Y:S01]  /*4e80*/  F2FP.F16.F32.PACK_AB R91, R28, R17 ;  /* 0x000000111c5b723e */ /* 0x000fe200000000ff */
[----:B------:R-:W-:Y:S01]  /*4e90*/  UMOV UR6, UR4 ;  /* 0x0000000400067c82 */ /* 0x000fe20008000000 */
[----:B------:R-:W-:Y:S01]  /*4ea0*/  UMOV UR7, 0x40000040 ;  /* 0x4000004000077882 */ /* 0x000fe20000000000 */
[----:B------:R-:W-:Y:S02]  /*4eb0*/  F2FP.F16.F32.PACK_AB R28, R32, R30 ;  /* 0x0000001e201c723e */ /* 0x000fe400000000ff */
[----:B------:R-:W-:Y:S01]  /*4ec0*/  F2FP.F16.F32.PACK_AB R29, R31, R29 ;  /* 0x0000001d1f1d723e */ /* 0x000fe200000000ff */
[----:B------:R-:W-:Y:S02]  /*4ed0*/  WARPGROUP.DEPBAR.LE gsb0, 0x0 ;  /* 0x00008000000079c5 */ /* 0x000fe40000010000 */
[----:B------:R-:W-:-:S06]  /*4ee0*/  WARPGROUP.ARRIVE ;  /* 0x00000000000079c5 */ /* 0x000fcc0000000000 */
[----:B------:R-:W-:Y:S01]  /*4ef0*/  HGMMA.64x64x16.F32 R136, R88, gdesc[UR4].tnspB, R136, gsb0 ;  /* 0x40e0000458887df0 */ /* 0x000fe20008000888 */
[----:B------:R-:W-:Y:S01]  /*4f00*/  F2FP.F16.F32.PACK_AB R30, R14, R18 ;  /* 0x000000120e1e723e */ /* 0x000fe200000000ff */
[----:B------:R-:W-:Y:S01]  /*4f10*/  UIADD3 UR4, UR10, 0x180, URZ ;  /* 0x000001800a047890 */ /* 0x000fe2000fffe03f */
[----:B------:R-:W-:Y:S01]  /*4f20*/  F2FP.F16.F32.PACK_AB R31, R36, R19 ;  /* 0x00000013241f723e */ /* 0x000fe200000000ff */
[----:B------:R-:W-:-:S05]  /*4f30*/  UMOV UR7, 0x40000040 ;  /* 0x4000004000077882 */ /* 0x000fca0000000000 */
[----:B------:R-:W-:Y:S01]  /*4f40*/  UMOV UR6, UR4 ;  /* 0x0000000400067c82 */ /* 0x000fe20008000000 */
[----:B------:R-:W-:Y:S02]  /*4f50*/  WARPGROUP.DEPBAR.LE gsb0, 0x0 ;  /* 0x00008000000079c5 */ /* 0x000fe40000010000 */
[----:B------:R-:W-:-:S06]  /*4f60*/  WARPGROUP.ARRIVE ;  /* 0x00000000000079c5 */ /* 0x000fcc0000000000 */
[----:B------:R-:W-:Y:S01]  /*4f70*/  HGMMA.64x64x16.F32 R136, R28, gdesc[UR4].tnspB, R136, gsb0 ;  /* 0x40e000041c887df0 */ /* 0x000fe20008000888 */
[----:B------:R-:W-:Y:S01]  /*4f80*/  F2FP.F16.F32.PACK_AB R32, R35, R34 ;  /* 0x000000222320723e */ /* 0x000fe200000000ff */
[----:B------:R-:W-:Y:S01]  /*4f90*/  UIADD3 UR4, UR10, 0x200, URZ ;  /* 0x000002000a047890 */ /* 0x000fe2000fffe03f */
[----:B------:R-:W-:Y:S02]  /*4fa0*/  F2FP.F16.F32.PACK_AB R33, R33, R22 ;  /* 0x000000162121723e */ /* 0x000fe400000000ff */
[----:B------:R-:W-:Y:S02]  /*4fb0*/  F2FP.F16.F32.PACK_AB R34, R21, R20 ;  /* 0x000000141522723e */ /* 0x000fe400000000ff */
[----:B------:R-:W-:Y:S01]  /*4fc0*/  F2FP.F16.F32.PACK_AB R35, R37, R13 ;  /* 0x0000000d2523723e */ /* 0x000fe200000000ff */
[----:B------:R-:W-:Y:S01]  /*4fd0*/  UMOV UR7, 0x40000040 ;  /* 0x4000004000077882 */ /* 0x000fe20000000000 */
[----:B------:R-:W-:Y:S01]  /*4fe0*/  UMOV UR6, UR4 ;  /* 0x0000000400067c82 */ /* 0x000fe20008000000 */
[----:B------:R-:W-:-:S02]  /*4ff0*/  WARPGROUP.DEPBAR.LE gsb0, 0x0 ;  /* 0x00008000000079c5 */ /* 0x000fc40000010000 */
        /* <DEDUP_REMOVED lines=12> */
[----:B------:R-:W-:Y:S01]  /*50c0*/  UIADD3 UR4, UR10, 0x300, URZ ;  /* 0x000003000a047890 */ /* 0x000fe2000fffe03f */
[----:B------:R-:W-:-:S06]  /*50d0*/  UMOV UR7, 0x40000040 ;  /* 0x4000004000077882 */ /* 0x000fcc0000000000 */
[----:B------:R-:W-:Y:S01]  /*50e0*/  UMOV UR6, UR4 ;  /* 0x0000000400067c82 */ /* 0x000fe20008000000 */
[----:B------:R-:W-:Y:S01]  /*50f0*/  VIADD R51, R2, 0x20c00 ;  /* 0x00020c0002337836 */ /* 0x000fe20000000000 */
[----:B------:R-:W-:Y:S02]  /*5100*/  WARPGROUP.DEPBAR.LE gsb0, 0x0 ;  /* 0x00008000000079c5 */ /* 0x000fe40000010000 */
[----:B------:R-:W-:Y:S02]  /*5110*/  F2FP.F16.F32.PACK_AB R24, R47, R45 ;  /* 0x0000002d2f18723e */ /* 0x000fe400000000ff */
[----:B------:R-:W-:Y:S02]  /*5120*/  F2FP.F16.F32.PACK_AB R25, R15, R46 ;  /* 0x0000002e0f19723e */ /* 0x000fe400000000ff */
[----:B------:R-:W-:Y:S02]  /*5130*/  F2FP.F16.F32.PACK_AB R26, R122, R124 ;  /* 0x0000007c7a1a723e */ /* 0x000fe400000000ff */
[----:B------:R-:W-:-:S04]  /*5140*/  F2FP.F16.F32.PACK_AB R27, R121, R123 ;  /* 0x0000007b791b723e */ /* 0x000fc800000000ff */
[----:B------:R-:W-:-:S06]  /*5150*/  WARPGROUP.ARRIVE ;  /* 0x00000000000079c5 */ /* 0x000fcc0000000000 */
[----:B------:R-:W-:Y:S01]  /*5160*/  HGMMA.64x64x16.F32 R136, R24, gdesc[UR4].tnspB, R136, gsb0 ;  /* 0x40e0000418887df0 */ /* 0x000fe20008000888 */
[----:B------:R-:W-:Y:S01]  /*5170*/  LEA R13, R12, R51, 0xd ;  /* 0x000000330c0d7211 */ /* 0x000fe200078e68ff */
[----:B------:R-:W-:Y:S01]  /*5180*/  UIADD3 UR10, UR10, 0x380, URZ ;  /* 0x000003800a0a7890 */ /* 0x000fe2000fffe03f */
[----:B------:R-:W-:Y:S02]  /*5190*/  F2FP.F16.F32.PACK_AB R48, R210, R48 ;  /* 0x00000030d230723e */ /* 0x000fe400000000ff */
[----:B------:R-:W-:Y:S02]  /*51a0*/  F2FP.F16.F32.PACK_AB R49, R206, R49 ;  /* 0x00000031ce31723e */ /* 0x000fe400000000ff */
[----:B-1----:R-:W-:Y:S02]  /*51b0*/  F2FP.F16.F32.PACK_AB R50, R209, R207 ;  /* 0x000000cfd132723e */ /* 0x002fe400000000ff */
[----:B------:R-:W-:Y:S01]  /*51c0*/  F2FP.F16.F32.PACK_AB R51, R208, R205 ;  /* 0x000000cdd033723e */ /* 0x000fe200000000ff */
[----:B------:R-:W-:Y:S01]  /*51d0*/  UMOV UR11, 0x40000040 ;  /* 0x40000040000b7882 */ /* 0x000fe20000000000 */
[----:B------:R-:W-:-:S02]  /*51e0*/  WARPGROUP.DEPBAR.LE gsb0, 0x0 ;  /* 0x00008000000079c5 */ /* 0x000fc40000010000 */
[----:B------:R-:W-:-:S06]  /*51f0*/  WARPGROUP.ARRIVE ;  /* 0x00000000000079c5 */ /* 0x000fcc0000000000 */
[----:B------:R-:W-:Y:S01]  /*5200*/  HGMMA.64x64x16.F32 R136, R48, gdesc[UR8].tnspB, R136, gsb0 ;  /* 0x40e0000830887df0 */ /* 0x000fe20008000888 */
[----:B------:R-:W-:-:S04]  /*5210*/  SHF.R.U32.HI R13, RZ, 0x4, R13 ;  /* 0x00000004ff0d7819 */ /* 0x000fc8000001160d */
[----:B------:R-:W-:Y:S02]  /*5220*/  LOP3.LUT R13, R13, 0x3fff, RZ, 0xc0, !PT ;  /* 0x00003fff0d0d7812 */ /* 0x000fe400078ec0ff */
[----:B------:R-:W-:Y:S02]  /*5230*/  R2UR UR4, R2 ;  /* 0x00000000020472ca */ /* 0x000fe400000e0000 */
[----:B------:R-:W-:-:S05]  /*5240*/  LOP3.LUT R14, R13, 0x10000, RZ, 0xfc, !PT ;  /* 0x000100000d0e7812 */ /* 0x000fca00078efcff */
[----:B------:R-:W-:-:S05]  /*5250*/  IMAD R14, R5, 0x800, R14 ;  /* 0x00000800050e7824 */ /* 0x000fca00078e020e */
[----:B------:R-:W-:Y:S01]  /*5260*/  R2UR UR8, R14 ;  /* 0x000000000e0872ca */ /* 0x000fe200000e0000 */
[----:B------:R-:W-:-:S04]  /*5270*/  USHF.R.U32.HI UR4, URZ, 0x4, UR4 ;  /* 0x000000043f047899 */ /* 0x000fc80008011604 */
[----:B------:R-:W-:Y:S01]  /*5280*/  ULOP3.LUT UR9, UR4, 0x3fff, URZ, 0xc0, !UPT ;  /* 0x00003fff04097892 */ /* 0x000fe2000f8ec03f */
[----:B------:R-:W-:Y:S02]  /*5290*/  WARPGROUP.DEPBAR.LE gsb0, 0x0 ;  /* 0x00008000000079c5 */ /* 0x000fe40000010000 */
[----:B------:R1:W-:Y:S06]  /*52a0*/  MEMBAR.ALL.CTA ;  /* 0x0000000000007992 */ /* 0x0003ec0000008000 */
[----:B-1----:R-:W1:Y:S02]  /*52b0*/  FENCE.VIEW.ASYNC.S ;  /* 0x00000000000073c6 */ /* 0x002e640000000000 */
[----:B-1----:R-:W-:Y:S06]  /*52c0*/  BAR.SYNC.DEFER_BLOCKING 0x9, 0x100 ;  /* 0x0244000000007b1d */ /* 0x002fec0000010000 */
[----:B------:R-:W-:Y:S01]  /*52d0*/  UMOV UR4, UR8 ;  /* 0x0000000800047c82 */ /* 0x000fe20008000000 */
[----:B------:R-:W-:Y:S01]  /*52e0*/  UMOV UR5, 0x40000040 ;  /* 0x4000004000057882 */ /* 0x000fe20000000000 */
[----:B------:R-:W-:Y:S01]  /*52f0*/  UMOV UR6, UR9 ;  /* 0x0000000900067c82 */ /* 0x000fe20008000000 */
[----:B------:R-:W-:Y:S01]  /*5300*/  UMOV UR7, 0x40000040 ;  /* 0x4000004000077882 */ /* 0x000fe20000000000 */
[----:B------:R-:W-:-:S06]  /*5310*/  WARPGROUP.ARRIVE ;  /* 0x00000000000079c5 */ /* 0x000fcc0000000000 */
[----:B------:R-:W-:Y:S01]  /*5320*/  HGMMA.64x64x16.F32 R24, gdesc[UR4].tnspB, RZ, !UPT, gsb0 ;  /* 0x40e00000041879f0 */ /* 0x000fe2000c0008ff */
[----:B------:R-:W-:Y:S02]  /*5330*/  UIADD3 UR4, UR8, 0x2, URZ ;  /* 0x0000000208047890 */ /* 0x000fe4000fffe03f */
[----:B------:R-:W-:Y:S01]  /*5340*/  UIADD3 UR6, UR9, 0x80, URZ ;  /* 0x0000008009067890 */ /* 0x000fe2000fffe03f */
[----:B------:R-:W-:Y:S01]  /*5350*/  UMOV UR5, 0x40000040 ;  /* 0x4000004000057882 */ /* 0x000fe20000000000 */
[----:B------:R-:W-:Y:S01]  /*5360*/  UMOV UR7, 0x40000040 ;  /* 0x4000004000077882 */ /* 0x000fe20000000000 */
[----:B------:R-:W-:Y:S02]  /*5370*/  WARPGROUP.DEPBAR.LE gsb0, 0x0 ;  /* 0x00008000000079c5 */ /* 0x000fe40000010000 */
[----:B------:R-:W-:-:S06]  /*5380*/  WARPGROUP.ARRIVE ;  /* 0x00000000000079c5 */ /* 0x000fcc0000000000 */
[----:B------:R-:W-:Y:S01]  /*5390*/  HGMMA.64x64x16.F32 R24, gdesc[UR4].tnspB, R24, gsb0 ;  /* 0x40e00000041879f0 */ /* 0x000fe20008000818 */
        /* <DEDUP_REMOVED lines=41> */
[----:B------:R-:W-:Y:S03]  /*5630*/  HGMMA.64x64x16.F32 R24, gdesc[UR4].tnspB, R24, gsb0 ;  /* 0x40e00000041879f0 */ /* 0x000fe60008000818 */
[----:B------:R-:W-:Y:S02]  /*5640*/  WARPGROUP.DEPBAR.LE gsb0, 0x0 ;  /* 0x00008000000079c5 */ /* 0x000fe40000010000 */
[----:B----4-:R-:W-:Y:S05]  /*5650*/  @!P0 BRA `(.L_x_24) ;  /* 0x0000000000048947 */ /* 0x010fea0003800000 */
[----:B------:R-:W-:Y:S01]  /*5660*/  BPT.TRAP 0x1 ;  /* 0x000000040000795c */ /* 0x000fe20000300000 */
.L_x_24:
[----:B-----5:R-:W-:Y:S01]  /*5670*/  IMAD R0, R5, 0x400, R0 ;  /* 0x0000040005007824 */ /* 0x020fe200078e0200 */
[----:B------:R-:W-:Y:S01]  /*5680*/  UMOV UR7, 0x40000040 ;  /* 0x4000004000077882 */ /* 0x000fe20000000000 */
[----:B------:R-:W1:Y:S03]  /*5690*/  S2R R13, SR_TID.X ;  /* 0x00000000000d7919 */ /* 0x000e660000002100 */
[----:B------:R-:W-:Y:S02]  /*56a0*/  R2UR UR4, R0 ;  /* 0x00000000000472ca */ /* 0x000fe400000e0000 */
[----:B------:R-:W-:-:S04]  /*56b0*/  IADD3 R0, R3, 0x30c40, RZ ;  /* 0x00030c4003007810 */ /* 0x000fc80007ffe0ff */
[----:B------:R-:W-:-:S04]  /*56c0*/  PRMT R0, RZ, 0x654, R0 ;  /* 0x00000654ff007816 */ /* 0x000fc80000000000 */
[----:B------:R2:W-:Y:S01]  /*56d0*/  SYNCS.ARRIVE.TRANS64.RED.A1T0 RZ, [R0+URZ], RZ ;  /* 0x000000ff00ff79a7 */ /* 0x0005e2000810043f */
[----:B------:R-:W-:Y:S02]  /*56e0*/  WARPGROUP.ARRIVE ;  /* 0x00000000000079c5 */ /* 0x000fe40000000000 */
[----:B------:R-:W-:-:S04]  /*56f0*/  UMOV UR6, UR4 ;  /* 0x0000000400067c82 */ /* 0x000fc80008000000 */
[----:B------:R-:W-:Y:S01]  /*5700*/  HGMMA.64x64x16.F32 R168, R84, gdesc[UR4].tnspB, R168, gsb0 ;  /* 0x40e0000454a87df0 */ /* 0x000fe200080008a8 */
[----:B------:R-:W-:Y:S01]  /*5710*/  UIADD3 UR6, UR4, 0x80, URZ ;  /* 0x0000008004067890 */ /* 0x000fe2000fffe03f */
[----:B------:R-:W-:Y:S01]  /*5720*/  UMOV UR7, 0x40000040 ;  /* 0x4000004000077882 */ /* 0x000fe20000000000 */
[----:B-1----:R-:W-:-:S05]  /*5730*/  SHF.R.U32.HI R14, RZ, 0x7, R13 ;  /* 0x00000007ff0e7819 */ /* 0x002fca000001160d */
[C---:B------:R-:W-:Y:S02]  /*5740*/  VIADD R13, R14.reuse, 0x9 ;  /* 0x000000090e0d7836 */ /* 0x040fe40000000000 */
[----:B--2---:R-:W-:Y:S01]  /*5750*/  VIADD R0, R14, 0xc ;  /* 0x0000000c0e007836 */ /* 0x004fe20000000000 */
[----:B------:R-:W-:Y:S02]  /*5760*/  WARPGROUP.DEPBAR.LE gsb0, 0x0 ;  /* 0x00008000000079c5 */ /* 0x000fe40000010000 */
[----:B------:R-:W-:-:S06]  /*5770*/  WARPGROUP.ARRIVE ;  /* 0x00000000000079c5 */ /* 0x000fcc0000000000 */
[----:B------:R-:W-:Y:S01]  /*5780*/  HGMMA.64x64x16.F32 R168, R80, gdesc[UR4].tnspB, R168, gsb0 ;  /* 0x40e0000450a87df0 */ /* 0x000fe200080008a8 */
[----:B------:R-:W-:Y:S01]  /*5790*/  UIADD3 UR6, UR4, 0x100, URZ ;  /* 0x0000010004067890 */ /* 0x000fe2000fffe03f */
[----:B------:R-:W-:Y:S01]  /*57a0*/  UMOV UR7, 0x40000040 ;  /* 0x4000004000077882 */ /* 0x000fe20000000000 */
        /* <DEDUP_REMOVED lines=20> */
[----:B------:R-:W-:Y:S01]  /*58f0*/  UIADD3 UR4, UR4, 0x380, URZ ;  /* 0x0000038004047890 */ /* 0x000fe2000fffe03f */
[----:B------:R-:W-:Y:S02]  /*5900*/  WARPGROUP.DEPBAR.LE gsb0, 0x0 ;  /* 0x00008000000079c5 */ /* 0x000fe40000010000 */
[----:B------:R-:W-:-:S06]  /*5910*/  WARPGROUP.ARRIVE ;  /* 0x00000000000079c5 */ /* 0x000fcc0000000000 */
[----:B------:R-:W-:Y:S01]  /*5920*/  HGMMA.64x64x16.F32 R168, R60, gdesc[UR4].tnspB, R168, gsb0 ;  /* 0x40e000043ca87df0 */ /* 0x000fe200080008a8 */
[----:B------:R-:W-:Y:S01]  /*5930*/  UMOV UR6, UR4 ;  /* 0x0000000400067c82 */ /* 0x000fe20008000000 */
[----:B------:R-:W-:Y:S01]  /*5940*/  UMOV UR7, 0x40000040 ;  /* 0x4000004000077882 */ /* 0x000fe20000000000 */
[----:B------:R-:W-:Y:S02]  /*5950*/  WARPGROUP.DEPBAR.LE gsb0, 0x0 ;  /* 0x00008000000079c5 */ /* 0x000fe40000010000 */
[----:B------:R-:W-:-:S06]  /*5960*/  WARPGROUP.ARRIVE ;  /* 0x00000000000079c5 */ /* 0x000fcc0000000000 */
[----:B------:R-:W-:Y:S03]  /*5970*/  HGMMA.64x64x16.F32 R168, R56, gdesc[UR4].tnspB, R168, gsb0 ;  /* 0x40e0000438a87df0 */ /* 0x000fe600080008a8 */
[----:B------:R-:W-:Y:S02]  /*5980*/  WARPGROUP.DEPBAR.LE gsb0, 0x0 ;  /* 0x00008000000079c5 */ /* 0x000fe40000010000 */
[----:B------:R1:W-:Y:S06]  /*5990*/  BAR.SYNC.DEFER_BLOCKING R13, 0xa0 ;  /* 0x0002800d0000751d */ /* 0x0003ec0000010000 */
[----:B------:R1:W-:Y:S04]  /*59a0*/  STS.128 [R4+0x8000], R24 ;  /* 0x0080001804007388 */ /* 0x0003e80000000c00 */
[----:B------:R1:W-:Y:S04]  /*59b0*/  STS.128 [R4+0x8800], R28 ;  /* 0x0088001c04007388 */ /* 0x0003e80000000c00 */
[----:B------:R1:W-:Y:S04]  /*59c0*/  STS.128 [R4+0x9000], R32 ;  /* 0x0090002004007388 */ /* 0x0003e80000000c00 */
[----:B------:R1:W-:Y:S04]  /*59d0*/  STS.128 [R4+0x9800], R36 ;  /* 0x0098002404007388 */ /* 0x0003e80000000c00 */
[----:B------:R1:W-:Y:S04]  /*59e0*/  STS.128 [R4+0xa000], R40 ;  /* 0x00a0002804007388 */ /* 0x0003e80000000c00 */
[----:B------:R1:W-:Y:S04]  /*59f0*/  STS.128 [R4+0xa800], R44 ;  /* 0x00a8002c04007388 */ /* 0x0003e80000000c00 */
[----:B------:R1:W-:Y:S04]  /*5a00*/  STS.128 [R4+0xb000], R48 ;  /* 0x00b0003004007388 */ /* 0x0003e80000000c00 */
[----:B------:R1:W-:Y:S01]  /*5a10*/  STS.128 [R4+0xb800], R52 ;  /* 0x00b8003404007388 */ /* 0x0003e20000000c00 */
[----:B------:R-:W-:Y:S01]  /*5a20*/  @!PT LDS RZ, [RZ] ;  /* 0x00000000fffff984 */ /* 0x000fe20000000800 */
[----:B------:R-:W-:Y:S01]  /*5a30*/  @!PT LDS RZ, [RZ] ;  /* 0x00000000fffff984 */ /* 0x000fe20000000800 */
[----:B------:R-:W-:Y:S01]  /*5a40*/  @!PT LDS RZ, [RZ] ;  /* 0x00000000fffff984 */ /* 0x000fe20000000800 */
[----:B------:R-:W-:Y:S01]  /*5a50*/  @!PT LDS RZ, [RZ] ;  /* 0x00000000fffff984 */ /* 0x000fe20000000800 */
[----:B------:R2:W-:Y:S06]  /*5a60*/  MEMBAR.ALL.CTA ;  /* 0x0000000000007992 */ /* 0x0005ec0000008000 */
[----:B--2---:R-:W2:Y:S02]  /*5a70*/  FENCE.VIEW.ASYNC.S ;  /* 0x00000000000073c6 */ /* 0x004ea40000000000 */
[----:B--2---:R1:W-:Y:S06]  /*5a80*/  BAR.ARV R0, 0xa0 ;  /* 0x000280000000751d */ /* 0x0043ec0000002000 */
[----:B------:R-:W-:Y:S05]  /*5a90*/  @!P0 BRA `(.L_x_25) ;  /* 0x0000000000048947 */ /* 0x000fea0003800000 */
[----:B------:R-:W-:Y:S01]  /*5aa0*/  BPT.TRAP 0x1 ;  /* 0x000000040000795c */ /* 0x000fe20000300000 */
.L_x_25:
[----:B-1----:R-:W2:Y:S01]  /*5ab0*/  LDL R0, [R1] ;  /* 0x0000000001007983 */ /* 0x002ea20000100800 */
[----:B------:R-:W-:Y:S01]  /*5ac0*/  VIADD R7, R7, 0x1 ;  /* 0x0000000107077836 */ /* 0x000fe20000000000 */
[----:B------:R-:W-:Y:S01]  /*5ad0*/  IADD3 R3, R3, 0x30c20, RZ ;  /* 0x00030c2003037810 */ /* 0x000fe20007ffe0ff */
[----:B------:R-:W-:-:S03]  /*5ae0*/  VIADD R5, R5, 0x1 ;  /* 0x0000000105057836 */ /* 0x000fc60000000000 */
[----:B------:R-:W-:Y:S02]  /*5af0*/  PRMT R3, RZ, 0x654, R3 ;  /* 0x00000654ff037816 */ /* 0x000fe40000000003 */
[C---:B------:R-:W-:Y:S02]  /*5b00*/  ISETP.NE.AND P0, PT, R5.reuse, 0x2, PT ;  /* 0x000000020500780c */ /* 0x040fe40003f05270 */
[----:B------:R1:W-:Y:S02]  /*5b10*/  SYNCS.ARRIVE.TRANS64.RED.A1T0 RZ, [R3+URZ], RZ ;  /* 0x000000ff03ff79a7 */ /* 0x0003e4000810043f */
[----:B------:R-:W-:Y:S02]  /*5b20*/  SEL R5, R5, RZ, P0 ;  /* 0x000000ff05057207 */ /* 0x000fe40000000000 */
[----:B-1----:R-:W-:-:S04]  /*5b30*/  SEL R3, RZ, 0x1, P0 ;  /* 0x00000001ff037807 */ /* 0x002fc80000000000 */
[----:B------:R-:W-:Y:S02]  /*5b40*/  LOP3.LUT R6, R6, R3, RZ, 0x3c, !PT ;  /* 0x0000000306067212 */ /* 0x000fe400078e3cff */
[----:B--2---:R-:W-:-:S13]  /*5b50*/  ISETP.GE.AND P1, PT, R7, R0, PT ;  /* 0x000000000700720c */ /* 0x004fda0003f26270 */
[----:B------:R-:W-:Y:S05]  /*5b60*/  @!P1 BRA `(.L_x_26) ;  /* 0xffffffb800549947 */ /* 0x000fea000383ffff */
.L_x_15:
[----:B------:R-:W-:Y:S01]  /*5b70*/  LOP3.LUT P0, RZ, R2, 0x3ff, RZ, 0xc0, !PT ;  /* 0x000003ff02ff7812 */ /* 0x000fe2000780c0ff */
[----:B------:R-:W-:Y:S02]  /*5b80*/  ULDC UR4, c[0x0][0x740] ;  /* 0x0001d00000047ab9 */ /* 0x000fe40000000800 */
[----:B------:R-:W-:Y:S01]  /*5b90*/  FMUL.FTZ R168, R168, UR4 ;  /* 0x00000004a8a87c20 */ /* 0x000fe20008410000 */
        /* <DEDUP_REMOVED lines=31> */
[----:B------:R-:W-:Y:S06]  /*5d90*/  @!P0 BRA `(.L_x_27) ;  /* 0x0000000000408947 */ /* 0x000fec0003800000 */
[----:B------:R-:W-:Y:S01]  /*5da0*/  MOV R0, 0x0 ;  /* 0x0000000000007802 */ /* 0x000fe20000000f00 */
[----:B------:R-:W-:Y:S01]  /*5db0*/  ULDC.64 UR4, c[0x4][0x90] ;  /* 0x0100240000047ab9 */ /* 0x000fe20000000a00 */
[----:B------:R-:W-:Y:S01]  /*5dc0*/  ULDC.64 UR6, c[0x4][0x98] ;  /* 0x0100260000067ab9 */ /* 0x000fe20000000a00 */
[----:B------:R-:W-:Y:S01]  /*5dd0*/  MOV R4, UR4 ;  /* 0x0000000400047c02 */ /* 0x000fe20008000f00 */
[----:B------:R3:W4:Y:S01]  /*5de0*/  LDC.64 R14, c[0x4][R0] ;  /* 0x01000000000e7b82 */ /* 0x0007220000000a00 */
        /* <DEDUP_REMOVED lines=8> */
[----:B-1-3--:R-:W-:-:S07]  /*5e70*/  IMAD.MOV.U32 R13, RZ, RZ, RZ ;  /* 0x000000ffff0d7224 */ /* 0x00afce00078e00ff */
[----:B------:R-:W-:-:S07]  /*5e80*/  LEPC R20, `(.L_x_27) ;  /* 0x000000001014794e */ /* 0x000fce0000000000 */
[----:B--2-4-:R-:W-:Y:S05]  /*5e90*/  CALL.ABS.NOINC R14 ;  /* 0x000000000e007343 */ /* 0x014fea0003c00000 */
.L_x_27:
[----:B------:R-:W-:-:S04]  /*5ea0*/  IADD3 R22, R2, 0x4000, RZ ;  /* 0x0000400002167810 */ /* 0x000fc80007ffe0ff */
[----:B------:R-:W-:-:S13]  /*5eb0*/  LOP3.LUT P0, RZ, R22, 0x3ff, RZ, 0xc0, !PT ;  /* 0x000003ff16ff7812 */ /* 0x000fda000780c0ff */
[----:B------:R-:W-:Y:S05]  /*5ec0*/  @!P0 BRA `(.L_x_28) ;  /* 0x0000000000408947 */ /* 0x000fea0003800000 */
[----:B------:R-:W-:Y:S01]  /*5ed0*/  MOV R0, 0x0 ;  /* 0x0000000000007802 */ /* 0x000fe20000000f00 */
[----:B------:R-:W-:Y:S01]  /*5ee0*/  ULDC.64 UR4, c[0x4][0x90] ;  /* 0x0100240000047ab9 */ /* 0x000fe20000000a00 */
[----:B------:R-:W-:Y:S01]  /*5ef0*/  ULDC.64 UR6, c[0x4][0x18] ;  /* 0x0100060000067ab9 */ /* 0x000fe20000000a00 */
[----:B------:R-:W-:Y:S01]  /*5f00*/  IMAD.U32 R4, RZ, RZ, UR4 ;  /* 0x00000004ff047e24 */ /* 0x000fe2000f8e00ff */
[----:B------:R3:W4:Y:S01]  /*5f10*/  LDC.64 R14, c[0x4][R0] ;  /* 0x01000000000e7b82 */ /* 0x0007220000000a00 */
[----:B------:R-:W-:Y:S01]  /*5f20*/  IMAD.U32 R5, RZ, RZ, UR5 ;  /* 0x00000005ff057e24 */ /* 0x000fe2000f8e00ff */
[----:B------:R-:W-:Y:S01]  /*5f30*/  ULDC.64 UR4, c[0x4][0x98] ;  /* 0x0100260000047ab9 */ /* 0x000fe20000000a00 */
[----:B------:R-:W-:Y:S01]  /*5f40*/  IMAD.U32 R10, RZ, RZ, UR6 ;  /* 0x00000006ff0a7e24 */ /* 0x000fe2000f8e00ff */
[----:B------:R-:W-:Y:S01]  /*5f50*/  MOV R6, UR4 ;  /* 0x0000000400067c02 */ /* 0x000fe20008000f00 */
[----:B------:R-:W-:Y:S01]  /*5f60*/  IMAD.U32 R7, RZ, RZ, UR5 ;  /* 0x00000005ff077e24 */ /* 0x000fe2000f8e00ff */
[----:B------:R-:W-:Y:S01]  /*5f70*/  MOV R11, UR7 ;  /* 0x00000007000b7c02 */ /* 0x000fe20008000f00 */
[----:B------:R-:W-:Y:S01]  /*5f80*/  IMAD.MOV.U32 R8, RZ, RZ, 0x70 ;  /* 0x00000070ff087424 */ /* 0x000fe200078e00ff */
[----:B-1----:R-:W-:Y:S01]  /*5f90*/  MOV R13, RZ ;  /* 0x000000ff000d7202 */ /* 0x002fe20000000f00 */
[----:B---3--:R-:W-:-:S07]  /*5fa0*/  IMAD.MOV.U32 R12, RZ, RZ, 0x1 ;  /* 0x00000001ff0c7424 */ /* 0x008fce00078e00ff */
[----:B------:R-:W-:-:S07]  /*5fb0*/  LEPC R20, `(.L_x_28) ;  /* 0x000000001014794e */ /* 0x000fce0000000000 */
[----:B--2-4-:R-:W-:Y:S05]  /*5fc0*/  CALL.ABS.NOINC R14 ;  /* 0x000000000e007343 */ /* 0x014fea0003c00000 */
.L_x_28:
        /* <DEDUP_REMOVED lines=9> */
[----:B------:R-:W-:Y:S01]  /*6060*/  MOV R6, UR6 ;  /* 0x0000000600067c02 */ /* 0x000fe20008000f00 */
[----:B------:R-:W-:Y:S01]  /*6070*/  IMAD.U32 R7, RZ, RZ, UR7 ;  /* 0x00000007ff077e24 */ /* 0x000fe2000f8e00ff */
[----:B------:R-:W-:Y:S01]  /*6080*/  MOV R11, UR5 ;  /* 0x00000005000b7c02 */ /* 0x000fe20008000f00 */
[----:B------:R-:W-:Y:S01]  /*6090*/  IMAD.U32 R10, RZ, RZ, UR4 ;  /* 0x00000004ff0a7e24 */ /* 0x000fe2000f8e00ff */
[----:B-1----:R-:W-:Y:S01]  /*60a0*/  MOV R13, RZ ;  /* 0x000000ff000d7202 */ /* 0x002fe20000000f00 */
[----:B------:R-:W-:-:S02]  /*60b0*/  IMAD.MOV.U32 R8, RZ, RZ, 0x70 ;  /* 0x00000070ff087424 */ /* 0x000fc400078e00ff */
[----:B---3--:R-:W-:-:S07]  /*60c0*/  IMAD.MOV.U32 R12, RZ, RZ, 0x1 ;  /* 0x00000001ff0c7424 */ /* 0x008fce00078e00ff */
[----:B------:R-:W-:-:S07]  /*60d0*/  LEPC R20, `(.L_x_29) ;  /* 0x000000001014794e */ /* 0x000fce0000000000 */
[----:B--2-4-:R-:W-:Y:S05]  /*60e0*/  CALL.ABS.NOINC R14 ;  /* 0x000000000e007343 */ /* 0x014fea0003c00000 */
.L_x_29:
        /* <DEDUP_REMOVED lines=18> */
.L_x_30:
[----:B------:R-:W3:Y:S01]  /*6210*/  S2R R0, SR_TID.X ;  /* 0x0000000000007919 */ /* 0x000ee20000002100 */
[----:B------:R-:W-:Y:S02]  /*6220*/  F2FP.F16.F32.PACK_AB R136, R137, R136 ;  /* 0x000000888988723e */ /* 0x000fe400000000ff */
[----:B------:R-:W-:Y:S01]  /*6230*/  F2FP.F16.F32.PACK_AB R137, R139, R138 ;  /* 0x0000008a8b89723e */ /* 0x000fe200000000ff */
[----:B------:R-:W4:Y:S01]  /*6240*/  S2R R3, SR_TID.X ;  /* 0x0000000000037919 */ /* 0x000f220000002100 */
[----:B------:R-:W-:Y:S02]  /*6250*/  F2FP.F16.F32.PACK_AB R144, R145, R144 ;  /* 0x000000909190723e */ /* 0x000fe400000000ff */
[----:B------:R-:W-:Y:S01]  /*6260*/  F2FP.F16.F32.PACK_AB R138, R141, R140 ;  /* 0x0000008c8d8a723e */ /* 0x000fe200000000ff */
[----:B------:R-:W-:Y:S01]  /*6270*/  BAR.SYNC.DEFER_BLOCKING 0x1, 0x100 ;  /* 0x0044000000007b1d */ /* 0x000fe20000010000 */
        /* <DEDUP_REMOVED lines=11> */
[----:B------:R-:W-:Y:S01]  /*6330*/  F2FP.F16.F32.PACK_AB R163, R167, R166 ;  /* 0x000000a6a7a3723e */ /* 0x000fe200000000ff */
[----:B---3--:R-:W-:Y:S01]  /*6340*/  VIADD R7, R0, 0xffffff80 ;  /* 0xffffff8000077836 */ /* 0x008fe20000000000 */
[----:B------:R-:W-:Y:S02]  /*6350*/  F2FP.F16.F32.PACK_AB R8, R177, R176 ;  /* 0x000000b0b108723e */ /* 0x000fe400000000ff */
[----:B------:R-:W-:Y:S01]  /*6360*/  F2FP.F16.F32.PACK_AB R10, R181, R180 ;  /* 0x000000b4b50a723e */ /* 0x000fe200000000ff */
[----:B----4-:R-:W-:Y:S01]  /*6370*/  VIADD R3, R3, 0xffffff80 ;  /* 0xffffff8003037836 */ /* 0x010fe20000000000 */
[----:B------:R-:W-:-:S02]  /*6380*/  SHF.R.S32.HI R4, RZ, 0x1f, R7 ;  /* 0x0000001fff047819 */ /* 0x000fc40000011407 */
[----:B------:R-:W-:Y:S02]  /*6390*/  F2FP.F16.F32.PACK_AB R11, R183, R182 ;  /* 0x000000b6b70b723e */ /* 0x000fe400000000ff */
[----:B------:R-:W-:Y:S02]  /*63a0*/  LEA.HI R0, R4, R7, RZ, 0x4 ;  /* 0x0000000704007211 */ /* 0x000fe400078f20ff */
[----:B------:R-:W-:Y:S02]  /*63b0*/  SHF.R.S32.HI R6, RZ, 0x1f, R3 ;  /* 0x0000001fff067819 */ /* 0x000fe40000011403 */
[----:B------:R-:W-:Y:S02]  /*63c0*/  LOP3.LUT R0, R0, 0xfffffff0, RZ, 0xc0, !PT ;  /* 0xfffffff000007812 */ /* 0x000fe400078ec0ff */
[----:B------:R-:W-:Y:S02]  /*63d0*/  LEA.HI R6, R6, R3, RZ, 0x4 ;  /* 0x0000000306067211 */ /* 0x000fe400078f20ff */
[----:B------:R-:W-:-:S02]  /*63e0*/  IADD3 R0, R7, -R0, RZ ;  /* 0x8000000007007210 */ /* 0x000fc40007ffe0ff */
[----:B--2---:R-:W-:Y:S02]  /*63f0*/  SHF.R.S32.HI R9, RZ, 0x4, R6 ;  /* 0x00000004ff097819 */ /* 0x004fe40000011406 */
[----:B------:R-:W-:Y:S02]  /*6400*/  SHF.R.S32.HI R3, RZ, 0x1f, R0 ;  /* 0x0000001fff037819 */ /* 0x000fe40000011400 */
[----:B------:R-:W-:Y:S02]  /*6410*/  LEA.HI R6, R6, R9, RZ, 0x1 ;  /* 0x0000000906067211 */ /* 0x000fe400078f08ff */
[----:B------:R-:W-:Y:S02]  /*6420*/  LEA.HI R3, R3, R0, RZ, 0x3 ;  /* 0x0000000003037211 */ /* 0x000fe400078f18ff */
[----:B------:R-:W-:Y:S02]  /*6430*/  LOP3.LUT R6, R6, 0xfffffffe, RZ, 0xc0, !PT ;  /* 0xfffffffe06067812 */ /* 0x000fe400078ec0ff */
[C---:B------:R-:W-:Y:S01]  /*6440*/  LOP3.LUT R5, R3.reuse, 0xfffffff8, RZ, 0xc0, !PT ;  /* 0xfffffff803057812 */ /* 0x040fe200078ec0ff */
[----:B------:R-:W-:Y:S01]  /*6450*/  IMAD.SHL.U32 R3, R3, 0x40, RZ ;  /* 0x0000004003037824 */ /* 0x000fe200078e00ff */
[----:B------:R-:W-:Y:S01]  /*6460*/  LEA.HI R4, R4, R7, RZ, 0x5 ;  /* 0x0000000704047211 */ /* 0x000fe200078f28ff */
[----:B------:R-:W-:Y:S01]  /*6470*/  IMAD.IADD R6, R9, 0x1, -R6 ;  /* 0x0000000109067824 */ /* 0x000fe200078e0a06 */
[----:B------:R-:W-:Y:S01]  /*6480*/  F2FP.F16.F32.PACK_AB R9, R179, R178 ;  /* 0x000000b2b309723e */ /* 0x000fe200000000ff */
[----:B------:R-:W-:Y:S01]  /*6490*/  IMAD.IADD R5, R0, 0x1, -R5 ;  /* 0x0000000100057824 */ /* 0x000fe200078e0a05 */
[----:B------:R-:W-:Y:S01]  /*64a0*/  SHF.R.S32.HI R22, RZ, 0x5, R4 ;  /* 0x00000005ff167819 */ /* 0x000fe20000011404 */
[----:B------:R-:W-:Y:S01]  /*64b0*/  IMAD.SHL.U32 R7, R6, 0x8, RZ ;  /* 0x0000000806077824 */ /* 0x000fe200078e00ff */
[----:B------:R-:W-:-:S02]  /*64c0*/  LOP3.LUT R3, R3, 0x7ffffe00, RZ, 0xc0, !PT ;  /* 0x7ffffe0003037812 */ /* 0x000fc400078ec0ff */
[C---:B------:R-:W-:Y:S02]  /*64d0*/  SHF.L.U32 R0, R5.reuse, 0x6, RZ ;  /* 0x0000000605007819 */ /* 0x040fe400000006ff */
[----:B------:R-:W-:Y:S02]  /*64e0*/  LEA R3, R22, R3, 0xa ;  /* 0x0000000316037211 */ /* 0x000fe400078e50ff */
[----:B------:R-:W-:Y:S01]  /*64f0*/  LOP3.LUT R0, R0, 0x1c0, RZ, 0xc0, !PT ;  /* 0x000001c000007812 */ /* 0x000fe200078ec0ff */
[----:B------:R-:W2:Y:S01]  /*6500*/  SHFL.IDX PT, R22, R22, RZ, 0x1f ;  /* 0x00001fff16167589 */ /* 0x000ea200000e0000 */
[----:B------:R-:W-:Y:S02]  /*6510*/  R2P PR, R5, 0x6 ;  /* 0x0000000605007804 */ /* 0x000fe40000000000 */
[----:B------:R-:W-:Y:S02]  /*6520*/  LOP3.LUT R7, R0, 0x8, R7, 0xf8, !PT ;  /* 0x0000000800077812 */ /* 0x000fe400078ef807 */
[----:B------:R-:W-:-:S02]  /*6530*/  SHF.R.U32.HI R0, RZ, 0x3, R0 ;  /* 0x00000003ff007819 */ /* 0x000fc40000011600 */
[----:B------:R-:W-:Y:S02]  /*6540*/  MOV R4, 0x40 ;  /* 0x0000004000047802 */ /* 0x000fe40000000f00 */
[----:B------:R-:W-:Y:S02]  /*6550*/  LOP3.LUT R0, R7, R0, RZ, 0x3c, !PT ;  /* 0x0000000007007212 */ /* 0x000fe400078e3cff */
[----:B------:R-:W-:Y:S02]  /*6560*/  SEL R4, R4, 0xffffffc0, !P2 ;  /* 0xffffffc004047807 */ /* 0x000fe40005000000 */
[----:B------:R-:W-:Y:S01]  /*6570*/  F2FP.F16.F32.PACK_AB R5, R171, R170 ;  /* 0x000000aaab05723e */ /* 0x000fe200000000ff */
[----:B------:R-:W-:Y:S01]  /*6580*/  IMAD.IADD R3, R0, 0x1, R3 ;  /* 0x0000000100037824 */ /* 0x000fe200078e0203 */
[----:B------:R-:W-:Y:S01]  /*6590*/  F2FP.F16.F32.PACK_AB R6, R173, R172 ;  /* 0x000000acad06723e */ /* 0x000fe200000000ff */
[----:B------:R-:W-:Y:S01]  /*65a0*/  IMAD.MOV.U32 R0, RZ, RZ, 0x20 ;  /* 0x00000020ff007424 */ /* 0x000fe200078e00ff */
[----:B------:R-:W-:Y:S01]  /*65b0*/  F2FP.F16.F32.PACK_AB R7, R175, R174 ;  /* 0x000000aeaf07723e */ /* 0x000fe200000000ff */
[----:B------:R-:W-:Y:S01]  /*65c0*/  IMAD R3, R3, 0x2, R2 ;  /* 0x0000000203037824 */ /* 0x000fe200078e0202 */
[----:B------:R-:W-:-:S02]  /*65d0*/  F2FP.F16.F32.PACK_AB R12, R185, R184 ;  /* 0x000000b8b90c723e */ /* 0x000fc400000000ff */
[----:B------:R-:W-:Y:S02]  /*65e0*/  SEL R0, R0, 0xffffffe0, !P1 ;  /* 0xffffffe000007807 */ /* 0x000fe40004800000 */
[--C-:B------:R-:W-:Y:S01]  /*65f0*/  IADD3 R21, R4, 0x4000, R3.reuse ;  /* 0x0000400004157810 */ /* 0x100fe20007ffe003 */
[----:B------:R3:W-:Y:S01]  /*6600*/  STSM.16.M88.4 [R3+0x4000], R136 ;  /* 0x0040008803007844 */ /* 0x0007e20000000200 */
[C---:B------:R-:W-:Y:S02]  /*6610*/  IADD3 R20, R0.reuse, 0x4000, R3 ;  /* 0x0000400000147810 */ /* 0x040fe40007ffe003 */
[----:B------:R-:W-:Y:S01]  /*6620*/  F2FP.F16.F32.PACK_AB R4, R169, R168 ;  /* 0x000000a8a904723e */ /* 0x000fe200000000ff */
[----:B------:R-:W-:Y:S01]  /*6630*/  IMAD.IADD R0, R0, 0x1, R21 ;  /* 0x0000000100007824 */ /* 0x000fe200078e0215 */
[----:B-1----:R-:W-:Y:S01]  /*6640*/  F2FP.F16.F32.PACK_AB R13, R187, R186 ;  /* 0x000000babb0d723e */ /* 0x002fe200000000ff */
[----:B------:R3:W-:Y:S01]  /*6650*/  STSM.16.M88.4 [R20], R144 ;  /* 0x0000009014007844 */ /* 0x0007e20000000200 */
[----:B------:R-:W-:-:S02]  /*6660*/  F2FP.F16.F32.PACK_AB R14, R189, R188 ;  /* 0x000000bcbd0e723e */ /* 0x000fc400000000ff */
[----:B------:R-:W-:Y:S01]  /*6670*/  F2FP.F16.F32.PACK_AB R15, R191, R190 ;  /* 0x000000bebf0f723e */ /* 0x000fe200000000ff */
[----:B------:R3:W-:Y:S01]  /*6680*/  STSM.16.M88.4 [R21], R152 ;  /* 0x0000009815007844 */ /* 0x0007e20000000200 */
[----:B------:R-:W-:Y:S02]  /*6690*/  F2FP.F16.F32.PACK_AB R17, R18, R17 ;  /* 0x000000111211723e */ /* 0x000fe400000000ff */
[----:B------:R-:W-:Y:S01]  /*66a0*/  F2FP.F16.F32.PACK_AB R16, R193, R16 ;  /* 0x00000010c110723e */ /* 0x000fe200000000ff */
[----:B------:R3:W-:Y:S01]  /*66b0*/  STSM.16.M88.4 [R0], R160 ;  /* 0x000000a000007844 */ /* 0x0007e20000000200 */
[----:B------:R-:W-:Y:S02]  /*66c0*/  F2FP.F16.F32.PACK_AB R18, R197, R196 ;  /* 0x000000c4c512723e */ /* 0x000fe400000000ff */
[----:B------:R-:W-:Y:S01]  /*66d0*/  F2FP.F16.F32.PACK_AB R19, R24, R19 ;  /* 0x000000131813723e */ /* 0x000fe200000000ff */
[----:B------:R3:W-:Y:S01]  /*66e0*/  STSM.16.M88.4 [R3], R4 ;  /* 0x0000000403007844 */ /* 0x0007e20000000200 */
[----:B--2---:R-:W-:-:S03]  /*66f0*/  ISETP.NE.AND P0, PT, R22, 0x7, PT ;  /* 0x000000071600780c */ /* 0x004fc60003f05270 */
[----:B------:R3:W-:Y:S04]  /*6700*/  STSM.16.M88.4 [R20+-0x4000], R8 ;  /* 0xffc0000814007844 */ /* 0x0007e80000000200 */
[----:B------:R3:W-:Y:S04]  /*6710*/  STSM.16.M88.4 [R21+-0x4000], R12 ;  /* 0xffc0000c15007844 */ /* 0x0007e80000000200 */
[----:B------:R3:W-:Y:S01]  /*6720*/  STSM.16.M88.4 [R0+-0x4000], R16 ;  /* 0xffc0001000007844 */ /* 0x0007e20000000200 */
[----:B------:R-:W-:Y:S01]  /*6730*/  @!PT LDS RZ, [RZ] ;  /* 0x00000000fffff984 */ /* 0x000fe20000000800 */
[----:B------:R-:W-:Y:S01]  /*6740*/  @!PT LDS RZ, [RZ] ;  /* 0x00000000fffff984 */ /* 0x000fe20000000800 */
[----:B------:R-:W-:Y:S01]  /*6750*/  @!PT LDS RZ, [RZ] ;  /* 0x00000000fffff984 */ /* 0x000fe20000000800 */
[----:B------:R1:W-:Y:S06]  /*6760*/  MEMBAR.ALL.CTA ;  /* 0x0000000000007992 */ /* 0x0003ec0000008000 */
[----:B-1----:R-:W1:Y:S02]  /*6770*/  FENCE.VIEW.ASYNC.S ;  /* 0x00000000000073c6 */ /* 0x002e640000000000 */
[----:B-1----:R-:W-:Y:S06]  /*6780*/  BAR.ARV 0x1, 0x120 ;  /* 0x0044800000007b1d */ /* 0x002fec0000002000 */
[----:B------:R-:W-:Y:S05]  /*6790*/  @P0 BRA `(.L_x_31) ;  /* 0x0000000000540947 */ /* 0x000fea0003800000 */
[----:B------:R-:W-:Y:S01]  /*67a0*/  BAR.SYNC.DEFER_BLOCKING 0x1, 0x120 ;  /* 0x0044800000007b1d */ /* 0x000fe20000010000 */
[----:B------:R-:W-:-:S05]  /*67b0*/  ELECT P0, URZ, PT ;  /* 0x00000000003f782f */ /* 0x000fca0003800000 */
[----:B------:R-:W-:Y:S08]  /*67c0*/  BSSY B0, `(.L_x_31) ;  /* 0x0000012000007945 */ /* 0x000ff00003800000 */
[----:B------:R-:W-:Y:S05]  /*67d0*/  @!P0 BRA `(.L_x_32) ;  /* 0x0000000000408947 */ /* 0x000fea0003800000 */
[----:B------:R-:W1:Y:S01]  /*67e0*/  S2UR UR10, SR_CTAID.X ;  /* 0x00000000000a79c3 */ /* 0x000e620000002500 */
[----:B------:R-:W-:Y:S01]  /*67f0*/  R2UR UR6, R2 ;  /* 0x00000000020672ca */ /* 0x000fe200000e0000 */
[----:B------:R-:W-:Y:S01]  /*6800*/  ULDC.64 UR14, c[0x0][0x198] ;  /* 0x00006600000e7ab9 */ /* 0x000fe20000000a00 */
[----:B------:R-:W-:Y:S01]  /*6810*/  UMOV UR9, URZ ;  /* 0x0000003f00097c82 */ /* 0x000fe20008000000 */
[----:B------:R-:W-:Y:S02]  /*6820*/  UIADD3 UR4, UP0, UR14, 0x770, URZ ;  /* 0x000007700e047890 */ /* 0x000fe4000ff1e03f */
[----:B------:R-:W-:Y:S02]  /*6830*/  UIADD3 UR14, UP1, UR14, 0x670, URZ ;  /* 0x000006700e0e7890 */ /* 0x000fe4000ff3e03f */
[----:B------:R-:W-:Y:S01]  /*6840*/  S2UR UR12, SR_CTAID.Z ;  /* 0x00000000000c79c3 */ /* 0x000fe20000002700 */
[----:B------:R-:W-:Y:S02]  /*6850*/  UIADD3.X UR5, URZ, UR15, URZ, UP0, !UPT ;  /* 0x0000000f3f057290 */ /* 0x000fe400087fe43f */
[----:B------:R-:W-:-:S03]  /*6860*/  UIADD3.X UR15, URZ, UR15, URZ, UP1, !UPT ;  /* 0x0000000f3f0f7290 */ /* 0x000fc60008ffe43f */
[----:B------:R-:W-:Y:S02]  /*6870*/  UIADD3 UR8, UR6, 0x4000, URZ ;  /* 0x0000400006087890 */ /* 0x000fe4000fffe03f */
[----:B------:R-:W2:Y:S01]  /*6880*/  S2UR UR11, SR_CTAID.Y ;  /* 0x00000000000b79c3 */ /* 0x000ea20000002600 */
[----:B-1----:R-:W-:-:S09]  /*6890*/  USHF.L.U32 UR10, UR10, 0x7, URZ ;  /* 0x000000070a0a7899 */ /* 0x002fd2000800063f */
[----:B--2---:R1:W-:Y:S02]  /*68a0*/  UTMASTG.4D [UR8], [UR4] ;  /* 0x00000008040073b5 */ /* 0x0043e40008018000 */
[----:B-1----:R-:W-:Y:S02]  /*68b0*/  UMOV UR8, UR6 ;  /* 0x0000000600087c82 */ /* 0x002fe40008000000 */
[----:B------:R1:W-:Y:S02]  /*68c0*/  UTMASTG.4D [UR8], [UR14] ;  /* 0x000000080e0073b5 */ /* 0x0003e40008018000 */
[----:B-1----:R0:W-:Y:S02]  /*68d0*/  UTMACMDFLUSH ;  /* 0x00000000000079b7 */ /* 0x0021e40000000000 */
.L_x_32:
[----:B------:R-:W-:Y:S05]  /*68e0*/  BSYNC B0 ;  /* 0x0000000000007941 */ /* 0x000fea0003800000 */
.L_x_31:
[----:B------:R-:W-:-:S04]  /*68f0*/  DEPBAR.LE SB0, 0x0 ;  /* 0x000080000000791a */ /* 0x000fc80000000000 */
[----:B------:R-:W-:Y:S05]  /*6900*/  BRA `(.L_x_7) ;  /* 0x00000024000c7947 */ /* 0x000fea0003800000 */
.L_x_5:
[----:B------:R-:W-:-:S08]  /*6910*/  NOP ;  /* 0x0000000000007918 */ /* 0x000fd00000000000 */
[----:B------:R-:W1:-:S00]  /*6920*/  USETMAXREG.DEALLOC.CTAPOOL 0x18 ;  /* 0x00000018000079c8 */ /* 0x000e4000080e0500 */
[----:B-1----:R-:W-:Y:S02]  /*6930*/  LOP3.LUT R2, R0, 0x3, RZ, 0xc0, !PT ;  /* 0x0000000300027812 */ /* 0x002fe400078ec0ff */
[----:B------:R-:W-:-:S04]  /*6940*/  MOV R0, RZ ;  /* 0x000000ff00007202 */ /* 0x000fc80000000f00 */
[----:B------:R-:W1:Y:S02]  /*6950*/  SHFL.IDX PT, R2, R2, RZ, 0x1f ;  /* 0x00001fff02027589 */ /* 0x000e6400000e0000 */
[----:B-1----:R-:W-:-:S13]  /*6960*/  ISETP.NE.AND P0, PT, R2, RZ, PT ;  /* 0x000000ff0200720c */ /* 0x002fda0003f05270 */
[----:B------:R-:W-:Y:S05]  /*6970*/  @!P0 BRA `(.L_x_33) ;  /* 0x0000000800b08947 */ /* 0x000fea0003800000 */
[----:B------:R-:W-:-:S13]  /*6980*/  ISETP.NE.AND P0, PT, R2, 0x1, PT ;  /* 0x000000010200780c */ /* 0x000fda0003f05270 */
[----:B------:R-:W-:Y:S05]  /*6990*/  @P0 BRA `(.L_x_7) ;  /* 0x0000002000e80947 */ /* 0x000fea0003800000 */
[----:B------:R-:W1:Y:S02]  /*69a0*/  S2UR UR11, SR_CTAID.Z ;  /* 0x00000000000b79c3 */ /* 0x000e640000002700 */
[----:B-1----:R-:W-:-:S13]  /*69b0*/  ISETP.LE.AND P0, PT, RZ, UR11, PT ;  /* 0x0000000bff007c0c */ /* 0x002fda000bf03270 */
[----:B------:R-:W-:Y:S05]  /*69c0*/  @!P0 BRA `(.L_x_7) ;  /* 0x0000002000dc8947 */ /* 0x000fea0003800000 */
[----:B------:R-:W1:Y:S01]  /*69d0*/  S2UR UR7, SR_CTAID.Y ;  /* 0x00000000000779c3 */ /* 0x000e620000002600 */
[----:B------:R-:W-:Y:S01]  /*69e0*/  ULDC.64 UR8, c[0x0][0x2d8] ;  /* 0x0000b60000087ab9 */ /* 0x000fe20000000a00 */
[----:B------:R-:W-:-:S06]  /*69f0*/  ELECT P0, URZ, PT ;  /* 0x00000000003f782f */ /* 0x000fcc0003800000 */
[----:B------:R-:W2:Y:S01]  /*6a00*/  LDC R2, c[0x0][0x280] ;  /* 0x0000a000ff027b82 */ /* 0x000ea20000000800 */
[----:B-1----:R-:W-:-:S04]  /*6a10*/  USHF.R.S32.HI UR4, URZ, 0x1f, UR7 ;  /* 0x0000001f3f047899 */ /* 0x002fc80008011407 */
[----:B------:R-:W-:Y:S02]  /*6a20*/  UIMAD UR6, UR4, UR8, URZ ;  /* 0x00000008040672a4 */ /* 0x000fe4000f8e023f */
[----:B------:R-:W-:Y:S01]  /*6a30*/  UIMAD.WIDE.U32 UR4, UR7, UR8, URZ ;  /* 0x00000008070472a5 */ /* 0x000fe2000f8e003f */
[----:B--2---:R-:W-:Y:S01]  /*6a40*/  ISETP.GE.AND P1, PT, R2, 0x1, PT ;  /* 0x000000010200780c */ /* 0x004fe20003f26270 */
[----:B------:R-:W-:Y:S02]  /*6a50*/  UIMAD UR7, UR7, UR9, UR6 ;  /* 0x00000009070772a4 */ /* 0x000fe4000f8e0206 */
[----:B------:R-:W-:Y:S01]  /*6a60*/  USHF.R.S32.HI UR6, URZ, 0x1f, UR11 ;  /* 0x0000001f3f067899 */ /* 0x000fe2000801140b */
[----:B------:R-:W-:Y:S01]  /*6a70*/  ULDC.64 UR8, c[0x0][0x2e0] ;  /* 0x0000b80000087ab9 */ /* 0x000fe20000000a00 */
[----:B------:R-:W-:Y:S02]  /*6a80*/  UIADD3 UR5, UR5, UR7, URZ ;  /* 0x0000000705057290 */ /* 0x000fe4000fffe03f */
[----:B------:R-:W-:-:S04]  /*6a90*/  UIMAD UR6, UR6, UR8, URZ ;  /* 0x00000008060672a4 */ /* 0x000fc8000f8e023f */
[----:B------:R-:W-:Y:S02]  /*6aa0*/  UIMAD UR10, UR11, UR9, UR6 ;  /* 0x000000090b0a72a4 */ /* 0x000fe4000f8e0206 */
[----:B------:R-:W-:Y:S01]  /*6ab0*/  UIMAD.WIDE.U32 UR6, UR11, UR8, UR4 ;  /* 0x000000080b0672a5 */ /* 0x000fe2000f8e0004 */
[----:B------:R-:W-:Y:S11]  /*6ac0*/  @!P1 BRA `(.L_x_7) ;  /* 0x00000020009c9947 */ /* 0x000ff60003800000 */
[C---:B------:R-:W-:Y:S01]  /*6ad0*/  VIADD R0, R2.reuse, 0x7f ;  /* 0x0000007f02007836 */ /* 0x040fe20000000000 */
[----:B------:R-:W-:Y:S01]  /*6ae0*/  ISETP.GE.AND P1, PT, R2, 0x81, PT ;  /* 0x000000810200780c */ /* 0x000fe20003f26270 */
[----:B------:R-:W-:Y:S01]  /*6af0*/  UIADD3 UR10, UR7, UR10, URZ ;  /* 0x0000000a070a7290 */ /* 0x000fe2000fffe03f */
[----:B------:R-:W-:Y:S02]  /*6b00*/  UMOV UR5, URZ ;  /* 0x0000003f00057c82 */ /* 0x000fe40008000000 */
[----:B------:R-:W-:-:S04]  /*6b10*/  SHF.R.S32.HI R3, RZ, 0x1f, R0 ;  /* 0x0000001fff037819 */ /* 0x000fc80000011400 */
[----:B------:R-:W-:-:S04]  /*6b20*/  LEA.HI R3, R3, R0, RZ, 0x7 ;  /* 0x0000000003037211 */ /* 0x000fc800078f38ff */
[----:B------:R-:W-:-:S04]  /*6b30*/  SHF.R.S32.HI R0, RZ, 0x7, R3 ;  /* 0x00000007ff007819 */ /* 0x000fc80000011403 */
[----:B------:R-:W-:-:S04]  /*6b40*/  VIMNMX R0, R0, 0x1, !PT ;  /* 0x0000000100007848 */ /* 0x000fc80007fe0100 */
[----:B------:R-:W-:Y:S01]  /*6b50*/  LOP3.LUT R3, R0, 0x1, RZ, 0xc0, !PT ;  /* 0x0000000100037812 */ /* 0x000fe200078ec0ff */
[----:B------:R-:W-:Y:S06]  /*6b60*/  @!P1 BRA `(.L_x_34) ;  /* 0x0000000400789947 */ /* 0x000fec0003800000 */
[----:B------:R-:W-:Y:S01]  /*6b70*/  ULDC.64 UR16, c[0x0][0x2c0] ;  /* 0x0000b00000107ab9 */ /* 0x000fe20000000a00 */
[----:B------:R-:W-:Y:S01]  /*6b80*/  IMAD.IADD R0, R0, 0x1, -R3 ;  /* 0x0000000100007824 */ /* 0x000fe200078e0a03 */
[----:B------:R-:W-:Y:S01]  /*6b90*/  ULEA UR16, UP0, UR6, UR16, 0x2 ;  /* 0x0000001006107291 */ /* 0x000fe2000f80103f */
[----:B------:R-:W-:Y:S01]  /*6ba0*/  UMOV UR4, URZ ;  /* 0x0000003f00047c82 */ /* 0x000fe20008000000 */
[----:B------:R-:W-:Y:S02]  /*6bb0*/  UMOV UR5, URZ ;  /* 0x0000003f00057c82 */ /* 0x000fe40008000000 */
[----:B------:R-:W-:Y:S02]  /*6bc0*/  ULEA.HI.X UR17, UR6, UR17, UR10, 0x2, UP0 ;  /* 0x0000001106117291 */ /* 0x000fe400080f140a */
[----:B------:R-:W-:Y:S02]  /*6bd0*/  UIADD3 UR12, UP0, UR16, 0x4000, URZ ;  /* 0x00004000100c7890 */ /* 0x000fe4000ff1e03f */
[----:B------:R-:W-:-:S02]  /*6be0*/  UIADD3 UR14, UP1, UR16, 0x8000, URZ ;  /* 0x00008000100e7890 */ /* 0x000fc4000ff3e03f */
[----:B------:R-:W-:Y:S02]  /*6bf0*/  UIADD3 UR16, UP2, UR16, 0xc000, URZ ;  /* 0x0000c00010107890 */ /* 0x000fe4000ff5e03f */
[----:B------:R-:W-:Y:S02]  /*6c00*/  UIADD3.X UR13, URZ, UR17, URZ, UP0, !UPT ;  /* 0x000000113f0d7290 */ /* 0x000fe400087fe43f */
[----:B------:R-:W-:Y:S02]  /*6c10*/  UIADD3.X UR15, URZ, UR17, URZ, UP1, !UPT ;  /* 0x000000113f0f7290 */ /* 0x000fe40008ffe43f */
[----:B------:R-:W-:Y:S01]  /*6c20*/  UIADD3.X UR17, URZ, UR17, URZ, UP2, !UPT ;  /* 0x000000113f117290 */ /* 0x000fe200097fe43f */
[----:B------:R-:W-:-:S11]  /*6c30*/  ULDC.64 UR20, c[0x0][0x2c0] ;  /* 0x0000b00000147ab9 */ /* 0x000fd60000000a00 */
.L_x_47:
[----:B------:R-:W-:Y:S01]  /*6c40*/  USHF.L.U32 UR8, UR4, 0xe, URZ ;  /* 0x0000000e04087899 */ /* 0x000fe2000800063f */
[----:B------:R-:W-:Y:S03]  /*6c50*/  BAR.SYNC.DEFER_BLOCKING 0xd, 0xa0 ;  /* 0x0342800000007b1d */ /* 0x000fe60000010000 */
[----:B------:R-:W-:Y:S02]  /*6c60*/  UIMAD.WIDE UR24, UR8, 0x4, UR12 ;  /* 0x00000004081878a5 */ /* 0x000fe4000f8e020c */
[----:B------:R-:W-:Y:S01]  /*6c70*/  UIMAD.WIDE UR22, UR8, 0x4, UR14 ;  /* 0x00000004081678a5 */ /* 0x000fe2000f8e020e */
[----:B------:R-:W-:Y:S01]  /*6c80*/  BSSY B0, `(.L_x_35) ;  /* 0x0000011000007945 */ /* 0x000fe20003800000 */
[----:B------:R-:W-:-:S03]  /*6c90*/  UIMAD.WIDE UR8, UR8, 0x4, UR16 ;  /* 0x00000004080878a5 */ /* 0x000fc6000f8e0210 */
[----:B------:R-:W-:Y:S09]  /*6ca0*/  @!P0 BRA `(.L_x_36) ;  /* 0x0000000000388947 */ /* 0x000ff20003800000 */
[----:B------:R-:W1:Y:S01]  /*6cb0*/  S2UR UR19, SR_CgaCtaId ;  /* 0x00000000001379c3 */ /* 0x000e620000008800 */
[----:B------:R-:W-:Y:S01]  /*6cc0*/  USHF.L.U32 UR11, UR5, 0xd, URZ ;  /* 0x0000000d050b7899 */ /* 0x000fe2000800063f */
[----:B------:R-:W-:Y:S01]  /*6cd0*/  UMOV UR18, 0x400 ;  /* 0x0000040000127882 */ /* 0x000fe20000000000 */
[----:B------:R-:W-:Y:S02]  /*6ce0*/  UMOV UR27, 0x14f00000 ;  /* 0x14f00000001b7882 */ /* 0x000fe40000000000 */
[----:B------:R-:W-:-:S04]  /*6cf0*/  UIADD3 UR26, UP0, UR11, UR6, URZ ;  /* 0x000000060b1a7290 */ /* 0x000fc8000ff1e03f */
[----:B------:R-:W-:Y:S02]  /*6d00*/  ULEA.HI.X.SX32 UR11, UR11, UR10, 0x1, UP0 ;  /* 0x0000000a0b0b7291 */ /* 0x000fe400080f0e3f */
[----:B------:R-:W-:-:S04]  /*6d10*/  ULEA UR28, UP0, UR26, UR20, 0x2 ;  /* 0x000000141a1c7291 */ /* 0x000fc8000f80103f */
[----:B------:R-:W-:-:S03]  /*6d20*/  ULEA.HI.X UR29, UR26, UR21, UR11, 0x2, UP0 ;  /* 0x000000151a1d7291 */ /* 0x000fc600080f140b */
[----:B------:R-:W-:Y:S01]  /*6d30*/  UMOV UR11, 0x400 ;  /* 0x00000400000b7882 */ /* 0x000fe20000000000 */
[----:B------:R-:W-:Y:S01]  /*6d40*/  UMOV UR26, 0x0 ;  /* 0x00000000001a7882 */ /* 0x000fe20000000000 */
[----:B-1----:R-:W-:-:S04]  /*6d50*/  ULEA UR18, UR19, UR18, 0x18 ;  /* 0x0000001213127291 */ /* 0x002fc8000f8ec03f */
[----:B------:R-:W-:-:S09]  /*6d60*/  UIADD3 UR18, UR18, 0x8000, URZ ;  /* 0x0000800012127890 */ /* 0x000fd2000fffe03f */
[----:B------:R1:W-:Y:S02]  /*6d70*/  UBLKRED.G.S.ADD.F32.RN [UR28], [UR18], UR11, desc[UR26] ;  /* 0x00001a1c120073bb */ /* 0x0003e400080a140b */
[----:B-1----:R0:W-:Y:S02]  /*6d80*/  UTMACMDFLUSH ;  /* 0x00000000000079b7 */ /* 0x0021e40000000000 */
.L_x_36:
[----:B------:R-:W-:Y:S05]  /*6d90*/  BSYNC B0 ;  /* 0x0000000000007941 */ /* 0x000fea0003800000 */
.L_x_35:
[----:B------:R-:W-:Y:S06]  /*6da0*/  BAR.SYNC.DEFER_BLOCKING 0xe, 0xa0 ;  /* 0x0382800000007b1d */ /* 0x000fec0000010000 */
[----:B------:R-:W-:Y:S04]  /*6db0*/  BSSY B0, `(.L_x_37) ;  /* 0x000000c000007945 */ /* 0x000fe80003800000 */
[----:B------:R-:W-:Y:S05]  /*6dc0*/  @!P0 BRA `(.L_x_38) ;  /* 0x0000000000288947 */ /* 0x000fea0003800000 */
[----:B------:R-:W1:Y:S01]  /*6dd0*/  S2UR UR18, SR_CgaCtaId ;  /* 0x00000000001279c3 */ /* 0x000e620000008800 */
[----:B------:R-:W-:Y:S01]  /*6de0*/  UMOV UR11, 0x400 ;  /* 0x00000400000b7882 */ /* 0x000fe20000000000 */
[----:B------:R-:W-:Y:S01]  /*6df0*/  UMOV UR26, 0x0 ;  /* 0x00000000001a7882 */ /* 0x000fe20000000000 */
[----:B------:R-:W-:Y:S01]  /*6e00*/  UMOV UR27, 0x14f00000 ;  /* 0x14f00000001b7882 */ /* 0x000fe20000000000 */
[----:B-1----:R-:W-:-:S03]  /*6e10*/  ULEA UR11, UR18, UR11, 0x18 ;  /* 0x0000000b120b7291 */ /* 0x002fc6000f8ec03f */
[----:B------:R-:W-:Y:S01]  /*6e20*/  UMOV UR18, 0x400 ;  /* 0x0000040000127882 */ /* 0x000fe20000000000 */
[----:B------:R-:W-:-:S09]  /*6e30*/  UIADD3 UR11, UR11, 0xc000, URZ ;  /* 0x0000c0000b0b7890 */ /* 0x000fd2000fffe03f */
[----:B------:R1:W-:Y:S01]  /*6e40*/  UBLKRED.G.S.ADD.F32.RN [UR24], [UR11], UR18, desc[UR26] ;  /* 0x00001a180b0073bb */ /* 0x0003e200080a1412 */
[----:B------:R0:W-:Y:S01]  /*6e50*/  UTMACMDFLUSH ;  /* 0x00000000000079b7 */ /* 0x0001e20000000000 */
[----:B-1----:R-:W-:-:S04]  /*6e60*/  DEPBAR.LE SB0, 0x1 ;  /* 0x000080400000791a */ /* 0x002fc80000000000 */
.L_x_38:
[----:B------:R-:W-:Y:S05]  /*6e70*/  BSYNC B0 ;  /* 0x0000000000007941 */ /* 0x000fea0003800000 */
.L_x_37:
[----:B------:R-:W-:Y:S06]  /*6e80*/  BAR.ARV 0xa, 0xa0 ;  /* 0x0282800000007b1d */ /* 0x000fec0000002000 */
[----:B------:R-:W-:Y:S04]  /*6e90*/  BSSY B0, `(.L_x_39) ;  /* 0x0000003000007945 */ /* 0x000fe80003800000 */
[----:B------:R-:W-:Y:S05]  /*6ea0*/  @!P0 BRA `(.L_x_40) ;  /* 0x0000000000048947 */ /* 0x000fea0003800000 */
[----:B------:R-:W-:-:S04]  /*6eb0*/  DEPBAR.LE SB0, 0x0 ;  /* 0x000080000000791a */ /* 0x000fc80000000000 */
.L_x_40:
[----:B------:R-:W-:Y:S05]  /*6ec0*/  BSYNC B0 ;  /* 0x0000000000007941 */ /* 0x000fea0003800000 */
.L_x_39:
[----:B------:R-:W-:Y:S06]  /*6ed0*/  BAR.ARV 0xb, 0xa0 ;  /* 0x02c2800000007b1d */ /* 0x000fec0000002000 */
[----:B------:R-:W-:Y:S02]  /*6ee0*/  BSSY B0, `(.L_x_41) ;  /* 0x000000c000007945 */ /* 0x000fe40003800000 */
[----:B------:R-:W-:Y:S06]  /*6ef0*/  BAR.SYNC.DEFER_BLOCKING 0xd, 0xa0 ;  /* 0x0342800000007b1d */ /* 0x000fec0000010000 */
        /* <DEDUP_REMOVED lines=8> */
[----:B------:R1:W-:Y:S02]  /*6f80*/  UBLKRED.G.S.ADD.F32.RN [UR22], [UR11], UR18, desc[UR24] ;  /* 0x000018160b0073bb */ /* 0x0003e400080a1412 */
[----:B-1----:R0:W-:Y:S02]  /*6f90*/  UTMACMDFLUSH ;  /* 0x00000000000079b7 */ /* 0x0021e40000000000 */
.L_x_42:
[----:B------:R-:W-:Y:S05]  /*6fa0*/  BSYNC B0 ;  /* 0x0000000000007941 */ /* 0x000fea0003800000 */
.L_x_41:
        /* <DEDUP_REMOVED lines=13> */
.L_x_44:
[----:B------:R-:W-:Y:S05]  /*7080*/  BSYNC B0 ;  /* 0x0000000000007941 */ /* 0x000fea0003800000 */
.L_x_43:
[----:B------:R-:W-:Y:S01]  /*7090*/  IADD3 R0, R0, -0x2, RZ ;  /* 0xfffffffe00007810 */ /* 0x000fe20007ffe0ff */
[----:B------:R-:W-:Y:S06]  /*70a0*/  BAR.ARV 0xa, 0xa0 ;  /* 0x0282800000007b1d */ /* 0x000fec0000002000 */
[----:B------:R-:W-:Y:S01]  /*70b0*/  BSSY B0, `(.L_x_45) ;  /* 0x0000004000007945 */ /* 0x000fe20003800000 */
[----:B------:R-:W-:-:S03]  /*70c0*/  ISETP.NE.AND P1, PT, R0, RZ, PT ;  /* 0x000000ff0000720c */ /* 0x000fc60003f25270 */
[----:B------:R-:W-:Y:S10]  /*70d0*/  @!P0 BRA `(.L_x_46) ;  /* 0x0000000000048947 */ /* 0x000ff40003800000 */
[----:B------:R-:W-:-:S04]  /*70e0*/  DEPBAR.LE SB0, 0x0 ;  /* 0x000080000000791a */ /* 0x000fc80000000000 */
.L_x_46:
[----:B------:R-:W-:Y:S05]  /*70f0*/  BSYNC B0 ;  /* 0x0000000000007941 */ /* 0x000fea0003800000 */
.L_x_45:
[----:B------:R-:W-:Y:S06]  /*7100*/  BAR.ARV 0xb, 0xa0 ;  /* 0x02c2800000007b1d */ /* 0x000fec0000002000 */
[----:B------:R-:W-:Y:S02]  /*7110*/  UIADD3 UR5, UR5, 0x2, URZ ;  /* 0x0000000205057890 */ /* 0x000fe4000fffe03f */
[----:B------:R-:W-:Y:S01]  /*7120*/  UIADD3 UR4, UR4, 0x1, URZ ;  /* 0x0000000104047890 */ /* 0x000fe2000fffe03f */
[----:B------:R-:W-:Y:S11]  /*7130*/  @P1 BRA `(.L_x_47) ;  /* 0xfffffff800c01947 */ /* 0x000ff6000383ffff */
[----:B------:R-:W-:-:S12]  /*7140*/  USHF.L.U32 UR5, UR5, 0xd, URZ ;  /* 0x0000000d05057899 */ /* 0x000fd8000800063f */
.L_x_34:
[----:B------:R-:W-:-:S13]  /*7150*/  ISETP.NE.AND P1, PT, R3, RZ, PT ;  /* 0x000000ff0300720c */ /* 0x000fda0003f25270 */
[----:B------:R-:W-:Y:S05]  /*7160*/  @!P1 BRA `(.L_x_7) ;  /* 0x0000001800f49947 */ /* 0x000fea0003800000 */
[----:B------:R-:W-:Y:S06]  /*7170*/  BAR.SYNC.DEFER_BLOCKING 0xd, 0xa0 ;  /* 0x0342800000007b1d */ /* 0x000fec0000010000 */
[----:B------:R-:W-:Y:S04]  /*7180*/  BSSY B0, `(.L_x_48) ;  /* 0x0000010000007945 */ /* 0x000fe80003800000 */
[----:B------:R-:W-:Y:S05]  /*7190*/  @!P0 BRA `(.L_x_49) ;  /* 0x0000000000388947 */ /* 0x000fea0003800000 */
[----:B------:R-:W1:Y:S01]  /*71a0*/  S2UR UR11, SR_CgaCtaId ;  /* 0x00000000000b79c3 */ /* 0x000e620000008800 */
[----:B------:R-:W-:Y:S01]  /*71b0*/  UIADD3 UR12, UP0, UR5, UR6, URZ ;  /* 0x00000006050c7290 */ /* 0x000fe2000ff1e03f */
[----:B------:R-:W-:Y:S01]  /*71c0*/  UMOV UR4, 0x400 ;  /* 0x0000040000047882 */ /* 0x000fe20000000000 */
[----:B------:R-:W-:Y:S02]  /*71d0*/  ULDC.64 UR8, c[0x0][0x2c0] ;  /* 0x0000b00000087ab9 */ /* 0x000fe40000000a00 */
[----:B------:R-:W-:Y:S02]  /*71e0*/  ULEA.HI.X.SX32 UR13, UR5, UR10, 0x1, UP0 ;  /* 0x0000000a050d7291 */ /* 0x000fe400080f0e3f */
[----:B------:R-:W-:-:S04]  /*71f0*/  ULEA UR8, UP0, UR12, UR8, 0x2 ;  /* 0x000000080c087291 */ /* 0x000fc8000f80103f */
[----:B------:R-:W-:-:S03]  /*7200*/  ULEA.HI.X UR9, UR12, UR9, UR13, 0x2, UP0 ;  /* 0x000000090c097291 */ /* 0x000fc600080f140d */
[----:B------:R-:W-:Y:S01]  /*7210*/  UMOV UR12, 0x0 ;  /* 0x00000000000c7882 */ /* 0x000fe20000000000 */
[----:B------:R-:W-:Y:S01]  /*7220*/  UMOV UR13, 0x14f00000 ;  /* 0x14f00000000d7882 */ /* 0x000fe20000000000 */
[----:B-1----:R-:W-:-:S03]  /*7230*/  ULEA UR4, UR11, UR4, 0x18 ;  /* 0x000000040b047291 */ /* 0x002fc6000f8ec03f */
[----:B------:R-:W-:Y:S01]  /*7240*/  UMOV UR11, 0x400 ;  /* 0x00000400000b7882 */ /* 0x000fe20000000000 */
[----:B------:R-:W-:-:S09]  /*7250*/  UIADD3 UR4, UR4, 0x8000, URZ ;  /* 0x0000800004047890 */ /* 0x000fd2000fffe03f */
[----:B------:R1:W-:Y:S02]  /*7260*/  UBLKRED.G.S.ADD.F32.RN [UR8], [UR4], UR11, desc[UR12] ;  /* 0x00000c08040073bb */ /* 0x0003e400080a140b */
[----:B-1----:R0:W-:Y:S02]  /*7270*/  UTMACMDFLUSH ;  /* 0x00000000000079b7 */ /* 0x0021e40000000000 */
.L_x_49:
[----:B------:R-:W-:Y:S05]  /*7280*/  BSYNC B0 ;  /* 0x0000000000007941 */ /* 0x000fea0003800000 */
.L_x_48:
[----:B------:R-:W-:Y:S06]  /*7290*/  BAR.SYNC.DEFER_BLOCKING 0xe, 0xa0 ;  /* 0x0382800000007b1d */ /* 0x000fec0000010000 */
[----:B------:R-:W-:Y:S04]  /*72a0*/  BSSY B0, `(.L_x_50) ;  /* 0x0000012000007945 */ /* 0x000fe80003800000 */
[----:B------:R-:W-:Y:S05]  /*72b0*/  @!P0 BRA `(.L_x_51) ;  /* 0x0000000000408947 */ /* 0x000fea0003800000 */
[----:B------:R-:W1:Y:S01]  /*72c0*/  S2UR UR12, SR_CgaCtaId ;  /* 0x00000000000c79c3 */ /* 0x000e620000008800 */
[----:B------:R-:W-:Y:S01]  /*72d0*/  UIADD3 UR4, UR5, 0x1000, URZ ;  /* 0x0000100005047890 */ /* 0x000fe2000fffe03f */
[----:B------:R-:W-:Y:S01]  /*72e0*/  UMOV UR11, 0x400 ;  /* 0x00000400000b7882 */ /* 0x000fe20000000000 */
[----:B------:R-:W-:Y:S02]  /*72f0*/  ULDC.64 UR8, c[0x0][0x2c0] ;  /* 0x0000b00000087ab9 */ /* 0x000fe40000000a00 */
[----:B------:R-:W-:-:S04]  /*7300*/  UIADD3 UR13, UP0, UR4, UR6, URZ ;  /* 0x00000006040d7290 */ /* 0x000fc8000ff1e03f */
        /* <DEDUP_REMOVED lines=11> */
.L_x_51:
[----:B------:R-:W-:Y:S05]  /*73c0*/  BSYNC B0 ;  /* 0x0000000000007941 */ /* 0x000fea0003800000 */
.L_x_50:
[----:B------:R-:W-:Y:S06]  /*73d0*/  BAR.ARV 0xa, 0xa0 ;  /* 0x0282800000007b1d */ /* 0x000fec0000002000 */
[----:B------:R-:W-:Y:S04]  /*73e0*/  BSSY B0, `(.L_x_52) ;  /* 0x0000003000007945 */ /* 0x000fe80003800000 */
[----:B------:R-:W-:Y:S05]  /*73f0*/  @!P0 BRA `(.L_x_53) ;  /* 0x0000000000048947 */ /* 0x000fea0003800000 */
[----:B------:R-:W-:-:S04]  /*7400*/  DEPBAR.LE SB0, 0x0 ;  /* 0x000080000000791a */ /* 0x000fc80000000000 */
.L_x_53:
[----:B------:R-:W-:Y:S05]  /*7410*/  BSYNC B0 ;  /* 0x0000000000007941 */ /* 0x000fea0003800000 */
.L_x_52:
[----:B------:R-:W-:Y:S06]  /*7420*/  BAR.ARV 0xb, 0xa0 ;  /* 0x02c2800000007b1d */ /* 0x000fec0000002000 */
[----:B------:R-:W-:Y:S05]  /*7430*/  BRA `(.L_x_7) ;  /* 0x0000001800407947 */ /* 0x000fea0003800000 */
.L_x_33:
[----:B------:R-:W1:Y:S01]  /*7440*/  S2UR UR21, SR_CTAID.Z ;  /* 0x00000000001579c3 */ /* 0x000e620000002700 */
[----:B------:R-:W-:Y:S01]  /*7450*/  IMAD.MOV.U32 R9, RZ, RZ, 0x1 ;  /* 0x00000001ff097424 */ /* 0x000fe200078e00ff */
[----:B-1----:R-:W-:-:S13]  /*7460*/  ISETP.LE.AND P0, PT, RZ, UR21, PT ;  /* 0x00000015ff007c0c */ /* 0x002fda000bf03270 */
[----:B------:R-:W-:Y:S05]  /*7470*/  @!P0 BRA `(.L_x_54) ;  /* 0x0000001400a08947 */ /* 0x000fea0003800000 */
[----:B------:R-:W1:Y:S01]  /*7480*/  S2R R15, SR_CTAID.Y ;  /* 0x00000000000f7919 */ /* 0x000e620000002600 */
[----:B------:R-:W2:Y:S01]  /*7490*/  LDC.64 R2, c[0x0][0x718] ;  /* 0x0001c600ff027b82 */ /* 0x000ea20000000a00 */
[----:B------:R-:W-:Y:S01]  /*74a0*/  ULDC UR4, c[0x0][0x2e8] ;  /* 0x0000ba0000047ab9 */ /* 0x000fe20000000800 */
[----:B------:R-:W-:Y:S01]  /*74b0*/  BSSY B0, `(.L_x_54) ;  /* 0x0000164000007945 */ /* 0x000fe20003800000 */
[----:B------:R-:W3:Y:S01]  /*74c0*/  S2R R13, SR_CTAID.Z ;  /* 0x00000000000d7919 */ /* 0x000ee20000002700 */
[----:B------:R-:W-:-:S04]  /*74d0*/  UISETP.NE.AND UP0, UPT, UR4, 0x1, UPT ;  /* 0x000000010400788c */ /* 0x000fc8000bf05270 */
[----:B------:R-:W4:Y:S07]  /*74e0*/  S2UR UR20, SR_CTAID.Y ;  /* 0x00000000001479c3 */ /* 0x000f2e0000002600 */
[----:B------:R-:W-:Y:S01]  /*74f0*/  @UP0 ULDC UR6, c[0x0][0x2ec] ;  /* 0x0000bb0000060ab9 */ /* 0x000fe20000000800 */
[----:B------:R-:W5:Y:S01]  /*7500*/  LDC.64 R10, c[0x0][0x720] ;  /* 0x0001c800ff0a7b82 */ /* 0x000f620000000a00 */
[----:B------:R-:W-:-:S07]  /*7510*/  @UP0 ULDC UR8, c[0x0][0x2f0] ;  /* 0x0000bc0000080ab9 */ /* 0x000fce0000000800 */
[----:B------:R-:W5:Y:S01]  /*7520*/  LDC.64 R4, c[0x0][0x700] ;  /* 0x0001c000ff047b82 */ /* 0x000f620000000a00 */
[----:B-1----:R-:W-:Y:S01]  /*7530*/  SHF.R.S32.HI R15, RZ, 0x1f, R15 ;  /* 0x0000001fff0f7819 */ /* 0x002fe2000001140f */
[----:B----4-:R-:W-:Y:S02]  /*7540*/  UIMAD.WIDE.U32 UR6, UR20, UR6, URZ ;  /* 0x00000006140672a5 */ /* 0x010fe4000f8e003f */
[----:B------:R-:W-:Y:S01]  /*7550*/  UMOV UR12, UR20 ;  /* 0x00000014000c7c82 */ /* 0x000fe20008000000 */
[----:B---3--:R-:W-:Y:S01]  /*7560*/  SHF.R.S32.HI R13, RZ, 0x1f, R13 ;  /* 0x0000001fff0d7819 */ /* 0x008fe2000001140d */
[----:B--2---:R-:W-:Y:S01]  /*7570*/  IMAD R0, R15, R2, RZ ;  /* 0x000000020f007224 */ /* 0x004fe200078e02ff */
[----:B------:R-:W-:-:S03]  /*7580*/  @UP0 USHF.R.U32.HI UR12, URZ, UR8, UR7 ;  /* 0x000000083f0c0299 */ /* 0x000fc60008011607 */
[----:B------:R-:W-:Y:S02]  /*7590*/  IMAD R7, R3, UR20, R0 ;  /* 0x0000001403077c24 */ /* 0x000fe4000f8e0200 */
[----:B------:R-:W-:-:S04]  /*75a0*/  IMAD.WIDE.U32 R2, R2, UR20, RZ ;  /* 0x0000001402027c25 */ /* 0x000fc8000f8e00ff */
[----:B------:R-:W-:Y:S02]  /*75b0*/  IMAD.IADD R3, R3, 0x1, R7 ;  /* 0x0000000103037824 */ /* 0x000fe400078e0207 */
[----:B------:R-:W1:Y:S01]  /*75c0*/  LDC.64 R6, c[0x0][0x730] ;  /* 0x0001cc00ff067b82 */ /* 0x000e620000000a00 */
[----:B-----5:R-:W-:Y:S02]  /*75d0*/  IMAD R0, R13, R10, RZ ;  /* 0x0000000a0d007224 */ /* 0x020fe400078e02ff */
[----:B------:R-:W-:-:S04]  /*75e0*/  IMAD.WIDE.U32 R2, R10, UR21, R2 ;  /* 0x000000150a027c25 */ /* 0x000fc8000f8e0002 */
[----:B------:R-:W-:Y:S01]  /*75f0*/  IMAD R11, R11, UR21, R0 ;  /* 0x000000150b0b7c24 */ /* 0x000fe2000f8e0200 */
[----:B------:R-:W-:-:S04]  /*7600*/  LEA R4, P0, R2, R4, 0x2 ;  /* 0x0000000402047211 */ /* 0x000fc800078010ff */
[----:B------:R-:W-:Y:S02]  /*7610*/  IADD3 R0, R3, R11, RZ ;  /* 0x0000000b03007210 */ /* 0x000fe40007ffe0ff */
[----:B------:R-:W-:Y:S02]  /*7620*/  R2UR UR4, R4 ;  /* 0x00000000040472ca */ /* 0x000fe400000e0000 */
[----:B------:R-:W-:Y:S02]  /*7630*/  LEA.HI.X R0, R2, R5, R0, 0x2, P0 ;  /* 0x0000000502007211 */ /* 0x000fe400000f1400 */
[----:B------:R-:W-:Y:S02]  /*7640*/  ELECT P0, URZ, PT ;  /* 0x00000000003f782f */ /* 0x000fe40003800000 */
[----:B------:R-:W-:Y:S01]  /*7650*/  R2UR UR5, R0 ;  /* 0x00000000000572ca */ /* 0x000fe200000e0000 */
[----:B-1----:R-:W-:-:S04]  /*7660*/  IMAD R2, R15, R6, RZ ;  /* 0x000000060f027224 */ /* 0x002fc800078e02ff */
[----:B------:R-:W-:Y:S02]  /*7670*/  IMAD R5, R7, UR20, R2 ;  /* 0x0000001407057c24 */ /* 0x000fe4000f8e0202 */
[----:B------:R-:W1:Y:S01]  /*7680*/  LDC.64 R2, c[0x0][0x738] ;  /* 0x0001ce00ff027b82 */ /* 0x000e620000000a00 */
[----:B------:R-:W-:-:S04]  /*7690*/  IMAD.WIDE.U32 R6, R6, UR20, RZ ;  /* 0x0000001406067c25 */ /* 0x000fc8000f8e00ff */
[----:B------:R-:W-:Y:S02]  /*76a0*/  IMAD.IADD R7, R7, 0x1, R5 ;  /* 0x0000000107077824 */ /* 0x000fe400078e0205 */
[----:B-1----:R-:W-:Y:S02]  /*76b0*/  IMAD R0, R13, R2, RZ ;  /* 0x000000020d007224 */ /* 0x002fe400078e02ff */
[----:B------:R-:W-:-:S04]  /*76c0*/  IMAD.WIDE.U32 R6, R2, UR21, R6 ;  /* 0x0000001502067c25 */ /* 0x000fc8000f8e0006 */
[----:B------:R-:W-:Y:S02]  /*76d0*/  IMAD R3, R3, UR21, R0 ;  /* 0x0000001503037c24 */ /* 0x000fe4000f8e0200 */
[----:B------:R-:W-:Y:S01]  /*76e0*/  IMAD.MOV.U32 R0, RZ, RZ, RZ ;  /* 0x000000ffff007224 */ /* 0x000fe200078e00ff */
[----:B------:R-:W-:Y:S06]  /*76f0*/  @!P0 BRA `(.L_x_55) ;  /* 0x0000001000fc8947 */ /* 0x000fec0003800000 */
[----:B------:R-:W1:Y:S01]  /*7700*/  S2R R0, SR_CgaCtaId ;  /* 0x0000000000007919 */ /* 0x000e620000008800 */
[----:B------:R-:W-:Y:S01]  /*7710*/  MOV R11, 0x400 ;  /* 0x00000400000b7802 */ /* 0x000fe20000000f00 */
[----:B------:R-:W2:Y:S01]  /*7720*/  S2R R8, SR_TID.X ;  /* 0x0000000000087919 */ /* 0x000ea20000002100 */
[----:B------:R-:W3:Y:S02]  /*7730*/  S2R R2, SR_CTAID.X ;  /* 0x0000000000027919 */ /* 0x000ee40000002500 */
[----:B-1----:R-:W-:Y:S02]  /*7740*/  LEA R11, R0, R11, 0x18 ;  /* 0x0000000b000b7211 */ /* 0x002fe400078ec0ff */
[----:B------:R-:W-:Y:S02]  /*7750*/  MOV R0, 0x1 ;  /* 0x0000000100007802 */ /* 0x000fe40000000f00 */
[----:B--2---:R-:W-:Y:S02]  /*7760*/  LOP3.LUT R8, R8, 0x7f, RZ, 0xc0, !PT ;  /* 0x0000007f08087812 */ /* 0x004fe400078ec0ff */
[----:B------:R-:W-:-:S02]  /*7770*/  SHF.L.U32 R0, R0, 0x1f, RZ ;  /* 0x0000001f00007819 */ /* 0x000fc400000006ff */
[----:B------:R-:W-:Y:S02]  /*7780*/  ISETP.NE.AND P0, PT, R8, RZ, PT ;  /* 0x000000ff0800720c */ /* 0x000fe40003f05270 */
[----:B------:R-:W1:Y:S02]  /*7790*/  SYNCS.PHASECHK.TRANS64.TRYWAIT P1, [R11+URZ+0x30c20], R0 ;  /* 0x030c20000b0075a7 */ /* 0x000e64000802017f */
[----:B-1-3--:R-:W-:Y:S09]  /*77a0*/  @!P1 BRA `(.L_x_56) ;  /* 0x0000001400c49947 */ /* 0x00aff20003800000 */
.L_x_84:
[----:B------:R-:W-:Y:S01]  /*77b0*/  IMAD.IADD R10, R7, 0x1, R3 ;  /* 0x00000001070a7824 */ /* 0x000fe200078e0203 */
[----:B------:R-:W-:Y:S01]  /*77c0*/  SHF.L.U32 R2, R2, 0x7, RZ ;  /* 0x0000000702027819 */ /* 0x000fe200000006ff */
[----:B------:R-:W-:Y:S01]  /*77d0*/  IMAD.MOV.U32 R9, RZ, RZ, 0x1 ;  /* 0x00000001ff097424 */ /* 0x000fe200078e00ff */
[----:B------:R-:W-:Y:S06]  /*77e0*/  @P0 BRA `(.L_x_57) ;  /* 0x0000000000180947 */ /* 0x000fec0003800000 */
[----:B------:R-:W2:Y:S01]  /*77f0*/  S2R R4, SR_TID.X ;  /* 0x0000000000047919 */ /* 0x000ea20000002100 */
[----:B-1----:R-:W-:-:S04]  /*7800*/  MOV R0, 0x4200 ;  /* 0x0000420000007802 */ /* 0x002fc80000000f00 */
[----:B------:R3:W-:Y:S01]  /*7810*/  SYNCS.ARRIVE.TRANS64 RZ, [R11+URZ+0x30c10], R0 ;  /* 0x030c10000bff79a7 */ /* 0x0007e2000800003f */
[----:B--2---:R-:W-:-:S13]  /*7820*/  LOP3.LUT P1, RZ, R4, 0x1f, RZ, 0xc0, !PT ;  /* 0x0000001f04ff7812 */ /* 0x004fda000782c0ff */
[----:B---3--:R-:W-:Y:S05]  /*7830*/  @!P1 BRA `(.L_x_57) ;  /* 0x0000000000049947 */ /* 0x008fea0003800000 */
[----:B------:R-:W-:Y:S01]  /*7840*/  BPT.TRAP 0x1 ;  /* 0x000000040000795c */ /* 0x000fe20000300000 */
.L_x_57:
[----:B------:R-:W2:Y:S01]  /*7850*/  LDC.64 R4, c[0x0][0x198] ;  /* 0x00006600ff047b82 */ /* 0x000ea20000000a00 */
[----:B------:R-:W-:Y:S01]  /*7860*/  R2UR UR11, R2 ;  /* 0x00000000020b72ca */ /* 0x000fe200000e0000 */
[----:B------:R-:W-:Y:S01]  /*7870*/  UMOV UR14, 0x0 ;  /* 0x00000000000e7882 */ /* 0x000fe20000000000 */
[----:B------:R-:W-:Y:S01]  /*7880*/  R2UR UR8, R11 ;  /* 0x000000000b0872ca */ /* 0x000fe200000e0000 */
[----:B------:R-:W-:Y:S01]  /*7890*/  UMOV UR15, 0x14f00000 ;  /* 0x14f00000000f7882 */ /* 0x000fe20000000000 */
[----:B------:R-:W-:Y:S01]  /*78a0*/  UMOV UR19, URZ ;  /* 0x0000003f00137c82 */ /* 0x000fe20008000000 */
[----:B------:R-:W-:Y:S01]  /*78b0*/  UMOV UR18, URZ ;  /* 0x0000003f00127c82 */ /* 0x000fe20008000000 */
[----:B------:R-:W-:Y:S01]  /*78c0*/  UMOV UR25, 0x20 ;  /* 0x0000002000197882 */ /* 0x000fe20000000000 */
[----:B------:R-:W3:Y:S01]  /*78d0*/  LDC R12, c[0x0][0x280] ;  /* 0x0000a000ff0c7b82 */ /* 0x000ee20000000800 */
[----:B------:R-:W-:Y:S01]  /*78e0*/  UMOV UR22, 0x0 ;  /* 0x0000000000167882 */ /* 0x000fe20000000000 */
[----:B------:R-:W-:Y:S01]  /*78f0*/  UMOV UR23, 0x10000000 ;  /* 0x1000000000177882 */ /* 0x000fe20000000000 */
[----:B------:R-:W-:Y:S01]  /*7900*/  UMOV UR13, UR21 ;  /* 0x00000015000d7c82 */ /* 0x000fe20008000000 */
[----:B------:R-:W-:Y:S01]  /*7910*/  UMOV UR10, UR18 ;  /* 0x00000012000a7c82 */ /* 0x000fe20008000000 */
[----:B------:R-:W-:Y:S01]  /*7920*/  UMOV UR28, UR12 ;  /* 0x0000000c001c7c82 */ /* 0x000fe20008000000 */
[----:B------:R-:W-:Y:S01]  /*7930*/  UMOV UR29, UR21 ;  /* 0x00000015001d7c82 */ /* 0x000fe20008000000 */
[----:B------:R-:W-:Y:S01]  /*7940*/  UMOV UR26, UR18 ;  /* 0x00000012001a7c82 */ /* 0x000fe20008000000 */
[----:B------:R-:W-:Y:S01]  /*7950*/  UIADD3 UR16, UR8, 0x10000, URZ ;  /* 0x0001000008107890 */ /* 0x000fe2000fffe03f */
[----:B------:R-:W-:Y:S01]  /*7960*/  IMAD.MOV.U32 R20, RZ, RZ, RZ ;  /* 0x000000ffff147224 */ /* 0x000fe200078e00ff */
[----:B------:R-:W-:-:S02]  /*7970*/  UIADD3 UR17, UR8, 0x30c10, URZ ;  /* 0x00030c1008117890 */ /* 0x000fc4000fffe03f */
[----:B------:R-:W-:Y:S02]  /*7980*/  UIADD3 UR30, UR8, 0x20000, URZ ;  /* 0x00020000081e7890 */ /* 0x000fe4000fffe03f */
[----:B------:R-:W-:Y:S01]  /*7990*/  UIADD3 UR9, UR8, 0x30c00, URZ ;  /* 0x00030c0008097890 */ /* 0x000fe2000fffe03f */
[----:B--2---:R-:W-:Y:S01]  /*79a0*/  IMAD.MOV.U32 R8, RZ, RZ, R4 ;  /* 0x000000ffff087224 */ /* 0x004fe200078e0004 */
[----:B------:R-:W-:Y:S01]  /*79b0*/  UIADD3 UR24, UR8, 0x4000, URZ ;  /* 0x0000400008187890 */ /* 0x000fe2000fffe03f */
[----:B------:R-:W-:Y:S01]  /*79c0*/  MOV R4, 0x8000 ;  /* 0x0000800000047802 */ /* 0x000fe20000000f00 */
[----:B------:R-:W-:Y:S01]  /*79d0*/  UMOV UR31, UR17 ;  /* 0x00000011001f7c82 */ /* 0x000fe20008000000 */
[----:B------:R-:W-:Y:S01]  /*79e0*/  UMOV UR27, UR11 ;  /* 0x0000000b001b7c82 */ /* 0x000fe20008000000 */
[----:B-1----:R-:W-:-:S04]  /*79f0*/  IADD3 R0, P1, R8, 0x2f0, RZ ;  /* 0x000002f008007810 */ /* 0x002fc80007f3e0ff */
[----:B------:R-:W-:Y:S02]  /*7a00*/  R2UR UR32, R0 ;  /* 0x00000000002072ca */ /* 0x000fe400000e0000 */
[----:B------:R-:W-:-:S04]  /*7a10*/  IADD3 R0, P2, R8, 0x3f0, RZ ;  /* 0x000003f008007810 */ /* 0x000fc80007f5e0ff */
[----:B------:R-:W-:Y:S02]  /*7a20*/  R2UR UR34, R0 ;  /* 0x00000000002272ca */ /* 0x000fe400000e0000 */
[----:B------:R-:W-:Y:S02]  /*7a30*/  MOV R0, R5 ;  /* 0x0000000500007202 */ /* 0x000fe40000000f00 */
[----:B------:R-:W-:-:S03]  /*7a40*/  MOV R5, RZ ;  /* 0x000000ff00057202 */ /* 0x000fc60000000f00 */
[----:B------:R-:W-:-:S05]  /*7a50*/  IMAD.X R2, RZ, RZ, R0, P1 ;  /* 0x000000ffff027224 */ /* 0x000fca00008e0600 */
[----:B------:R-:W-:Y:S02]  /*7a60*/  R2UR UR33, R2 ;  /* 0x00000000022172ca */ /* 0x000fe400000e0000 */
[----:B------:R-:W-:-:S04]  /*7a70*/  IADD3.X R2, RZ, R0, RZ, P2, !PT ;  /* 0x00000000ff027210 */ /* 0x000fc800017fe4ff */
[----:B------:R-:W-:Y:S02]  /*7a80*/  R2UR UR35, R2 ;  /* 0x00000000022372ca */ /* 0x000fe400000e0000 */
[----:B------:R-:W-:-:S04]  /*7a90*/  IADD3 R2, P1, R8, 0xf0, RZ ;  /* 0x000000f008027810 */ /* 0x000fc80007f3e0ff */
[----:B------:R-:W-:Y:S01]  /*7aa0*/  R2UR UR6, R2 ;  /* 0x00000000020672ca */ /* 0x000fe200000e0000 */
[----:B------:R-:W-:Y:S01]  /*7ab0*/  IMAD.X R3, RZ, RZ, R0, P1 ;  /* 0x000000ffff037224 */ /* 0x000fe200008e0600 */
[----:B---3--:R-:W-:-:S04]  /*7ac0*/  ISETP.GE.AND P1, PT, R12, 0x81, PT ;  /* 0x000000810c00780c */ /* 0x008fc80003f26270 */
[----:B------:R-:W-:-:S13]  /*7ad0*/  R2UR UR7, R3 ;  /* 0x00000000030772ca */ /* 0x000fda00000e0000 */
[----:B------:R-:W-:Y:S01]  /*7ae0*/  UTMALDG.4D [UR16], [UR6], desc[UR14] ;  /* 0x00000e10060075b4 */ /* 0x000fe20008019000 */
[----:B------:R1:W-:Y:S01]  /*7af0*/  UBLKCP.S.G [UR30], [UR4], UR25 ;  /* 0x0000001e040073ba */ /* 0x0003e20008000219 */
[----:B------:R2:W-:Y:S01]  /*7b00*/  SYNCS.ARRIVE.TRANS64 RZ, [R11+URZ+0x30c00], R4 ;  /* 0x030c00040bff79a7 */ /* 0x0005e2000800003f */
[----:B------:R2:W-:Y:S01]  /*7b10*/  UTMALDG.4D [UR8], [UR32], desc[UR22] ;  /* 0x00001608200075b4 */ /* 0x0005e20008019000 */
[----:B-1----:R-:W-:Y:S02]  /*7b20*/  UMOV UR25, UR9 ;  /* 0x0000000900197c82 */ /* 0x002fe40008000000 */
[----:B------:R2:W-:Y:S01]  /*7b30*/  UTMALDG.4D [UR24], [UR34], desc[UR22] ;  /* 0x00001618220075b4 */ /* 0x0005e20008019000 */
[----:B------:R-:W-:Y:S05]  /*7b40*/  @!P1 BRA `(.L_x_58) ;  /* 0x0000000c002c9947 */ /* 0x000fea0003800000 */
[----:B------:R-:W1:Y:S01]  /*7b50*/  S2R R13, SR_TID.X ;  /* 0x00000000000d7919 */ /* 0x000e620000002100 */
[C---:B--2---:R-:W-:Y:S01]  /*7b60*/  VIADD R4, R12.reuse, 0x7f ;  /* 0x0000007f0c047836 */ /* 0x044fe20000000000 */
[----:B------:R-:W-:Y:S01]  /*7b70*/  ISETP.GE.AND P1, PT, R12, 0x101, PT ;  /* 0x000001010c00780c */ /* 0x000fe20003f26270 */
[----:B------:R-:W-:Y:S01]  /*7b80*/  IMAD.MOV.U32 R20, RZ, RZ, RZ ;  /* 0x000000ffff147224 */ /* 0x000fe200078e00ff */
[----:B------:R-:W-:Y:S02]  /*7b90*/  MOV R15, RZ ;  /* 0x000000ff000f7202 */ /* 0x000fe40000000f00 */
[----:B------:R-:W-:-:S04]  /*7ba0*/  SHF.R.S32.HI R9, RZ, 0x1f, R4 ;  /* 0x0000001fff097819 */ /* 0x000fc80000011404 */
[----:B------:R-:W-:Y:S02]  /*7bb0*/  LEA.HI R4, R9, R4, RZ, 0x7 ;  /* 0x0000000409047211 */ /* 0x000fe400078f38ff */
[----:B------:R-:W-:Y:S02]  /*7bc0*/  MOV R9, 0x1 ;  /* 0x0000000100097802 */ /* 0x000fe40000000f00 */
[----:B------:R-:W-:-:S04]  /*7bd0*/  LEA.HI.SX32 R4, R4, 0xffffffff, 0x19 ;  /* 0xffffffff04047811 */ /* 0x000fc800078fcaff */
[----:B------:R-:W-:-:S04]  /*7be0*/  VIMNMX R4, R4, 0x1, !PT ;  /* 0x0000000104047848 */ /* 0x000fc80007fe0100 */
[----:B------:R-:W-:Y:S02]  /*7bf0*/  LOP3.LUT R19, R4, 0x1, RZ, 0xc0, !PT ;  /* 0x0000000104137812 */ /* 0x000fe400078ec0ff */
[----:B-1----:R-:W-:Y:S01]  /*7c00*/  LOP3.LUT R14, R13, 0x1f, RZ, 0xc0, !PT ;  /* 0x0000001f0d0e7812 */ /* 0x002fe200078ec0ff */
[----:B------:R-:W-:Y:S06]  /*7c10*/  @!P1 BRA `(.L_x_59) ;  /* 0x0000000800009947 */ /* 0x000fec0003800000 */
[----:B------:R-:W-:Y:S01]  /*7c20*/  IMAD.IADD R18, R4, 0x1, -R19 ;  /* 0x0000000104127824 */ /* 0x000fe200078e0a13 */
[----:B------:R-:W-:Y:S01]  /*7c30*/  MOV R9, 0x1 ;  /* 0x0000000100097802 */ /* 0x000fe20000000f00 */
[----:B------:R-:W-:-:S07]  /*7c40*/  IMAD.MOV.U32 R15, RZ, RZ, RZ ;  /* 0x000000ffff0f7224 */ /* 0x000fce00078e00ff */
.L_x_68:
[----:B------:R-:W-:-:S04]  /*7c50*/  SHF.L.U32 R21, R9, 0x1f, RZ ;  /* 0x0000001f09157819 */ /* 0x000fc800000006ff */
[----:B-1----:R-:W1:Y:S02]  /*7c60*/  SYNCS.PHASECHK.TRANS64.TRYWAIT P1, [R11+URZ+0x30c40], R21 ;  /* 0x030c40150b0075a7 */ /* 0x002e64000802017f */
[----:B-12---:R-:W-:Y:S05]  /*7c70*/  @!P1 BRA `(.L_x_60) ;  /* 0x0000001000a49947 */ /* 0x006fea0003800000 */
.L_x_85:
[----:B------:R-:W-:Y:S05]  /*7c80*/  @P0 BRA `(.L_x_61) ;  /* 0x0000000000140947 */ /* 0x000fea0003800000 */
[----:B------:R-:W-:Y:S02]  /*7c90*/  ISETP.NE.AND P1, PT, R14, RZ, PT ;  /* 0x000000ff0e00720c */ /* 0x000fe40003f25270 */
[----:B------:R-:W-:-:S04]  /*7ca0*/  MOV R0, 0x4200 ;  /* 0x0000420000007802 */ /* 0x000fc80000000f00 */
[----:B------:R2:W-:Y:S07]  /*7cb0*/  SYNCS.ARRIVE.TRANS64 RZ, [R11+URZ+0x30c30], R0 ;  /* 0x030c30000bff79a7 */ /* 0x0005ee000800003f */
[----:B------:R-:W-:Y:S05]  /*7cc0*/  @!P1 BRA `(.L_x_61) ;  /* 0x0000000000049947 */ /* 0x000fea0003800000 */
[----:B------:R-:W-:Y:S01]  /*7cd0*/  BPT.TRAP 0x1 ;  /* 0x000000040000795c */ /* 0x000fe20000300000 */
.L_x_61:
[----:B------:R-:W3:Y:S01]  /*7ce0*/  LDC.64 R12, c[0x0][0x728] ;  /* 0x0001ca00ff0c7b82 */ /* 0x000ee20000000a00 */
[----:B------:R-:W-:Y:S01]  /*7cf0*/  IMAD.SHL.U32 R17, R15, 0x80, RZ ;  /* 0x000000800f117824 */ /* 0x000fe200078e00ff */
[----:B------:R-:W-:Y:S01]  /*7d00*/  R2UR UR6, R11 ;  /* 0x000000000b0672ca */ /* 0x000fe200000e0000 */
[----:B------:R-:W-:Y:S01]  /*7d10*/  UMOV UR14, 0x0 ;  /* 0x00000000000e7882 */ /* 0x000fe20000000000 */
[----:B------:R-:W-:Y:S01]  /*7d20*/  UMOV UR15, 0x14f00000 ;  /* 0x14f00000000f7882 */ /* 0x000fe20000000000 */
[----:B------:R-:W-:Y:S01]  /*7d30*/  UMOV UR18, URZ ;  /* 0x0000003f00127c82 */ /* 0x000fe20008000000 */
[C---:B--2---:R-:W-:Y:S01]  /*7d40*/  IADD3 R0, P1, R17.reuse, R6, RZ ;  /* 0x0000000611007210 */ /* 0x044fe20007f3e0ff */
[----:B------:R-:W-:Y:S01]  /*7d50*/  UMOV UR13, 0x20 ;  /* 0x00000020000d7882 */ /* 0x000fe20000000000 */
[----:B------:R-:W2:Y:S01]  /*7d60*/  LDC.64 R4, c[0x0][0x198] ;  /* 0x00006600ff047b82 */ /* 0x000ea20000000a00 */
[----:B------:R-:W-:-:S06]  /*7d70*/  R2UR UR19, R17 ;  /* 0x00000000111372ca */ /* 0x000fcc00000e0000 */
[----:B------:R-:W-:Y:S02]  /*7d80*/  UIADD3 UR16, UR6, 0x18000, URZ ;  /* 0x0001800006107890 */ /* 0x000fe4000fffe03f */
[----:B------:R-:W-:Y:S02]  /*7d90*/  UIADD3 UR17, UR6, 0x30c30, URZ ;  /* 0x00030c3006117890 */ /* 0x000fe4000fffe03f */
[----:B------:R-:W-:Y:S01]  /*7da0*/  UIADD3 UR6, UR6, 0x20400, URZ ;  /* 0x0002040006067890 */ /* 0x000fe2000fffe03f */
[----:B---3--:R-:W-:-:S04]  /*7db0*/  LEA R2, P2, R0, R12, 0x2 ;  /* 0x0000000c00027211 */ /* 0x008fc800078410ff */
[----:B------:R-:W-:Y:S01]  /*7dc0*/  UMOV UR7, UR17 ;  /* 0x0000001100077c82 */ /* 0x000fe20008000000 */
[----:B------:R-:W-:Y:S02]  /*7dd0*/  R2UR UR8, R2 ;  /* 0x00000000020872ca */ /* 0x000fe400000e0000 */
[----:B------:R-:W-:Y:S02]  /*7de0*/  LEA.HI.X.SX32 R2, R17, R10, 0x1, P1 ;  /* 0x0000000a11027211 */ /* 0x000fe400008f0eff */
[----:B--2---:R-:W-:Y:S02]  /*7df0*/  MOV R8, R4 ;  /* 0x0000000400087202 */ /* 0x004fe40000000f00 */
[----:B------:R-:W-:Y:S02]  /*7e00*/  LEA.HI.X R0, R0, R13, R2, 0x2, P2 ;  /* 0x0000000d00007211 */ /* 0x000fe400010f1402 */
[----:B------:R-:W-:Y:S02]  /*7e10*/  IADD3 R4, P1, R8, 0x1f0, RZ ;  /* 0x000001f008047810 */ /* 0x000fe40007f3e0ff */
[----:B------:R-:W-:Y:S01]  /*7e20*/  R2UR UR9, R0 ;  /* 0x00000000000972ca */ /* 0x000fe200000e0000 */
[----:B------:R-:W-:Y:S01]  /*7e30*/  IMAD.MOV.U32 R0, RZ, RZ, R5 ;  /* 0x000000ffff007224 */ /* 0x000fe200078e0005 */
[----:B------:R-:W-:-:S04]  /*7e40*/  R2UR UR10, R4 ;  /* 0x00000000040a72ca */ /* 0x000fc800000e0000 */
[----:B------:R-:W-:-:S04]  /*7e50*/  IADD3.X R5, RZ, R0, RZ, P1, !PT ;  /* 0x00000000ff057210 */ /* 0x000fc80000ffe4ff */
[----:B------:R-:W-:-:S13]  /*7e60*/  R2UR UR11, R5 ;  /* 0x00000000050b72ca */ /* 0x000fda00000e0000 */
[----:B------:R2:W-:Y:S01]  /*7e70*/  UTMALDG.4D [UR16], [UR10], desc[UR14] ;  /* 0x00000e100a0075b4 */ /* 0x0005e20008019000 */
[----:B------:R2:W-:Y:S01]  /*7e80*/  UBLKCP.S.G [UR6], [UR8], UR13 ;  /* 0x00000006080073ba */ /* 0x0005e2000800020d */
[----:B------:R-:W3:Y:S02]  /*7e90*/  SYNCS.PHASECHK.TRANS64.TRYWAIT P1, [R11+URZ+0x30c28], R21 ;  /* 0x030c28150b0075a7 */ /* 0x000ee4000802017f */
[----:B--23--:R-:W-:Y:S05]  /*7ea0*/  @!P1 BRA `(.L_x_62) ;  /* 0x00000010002c9947 */ /* 0x00cfea0003800000 */
.L_x_86:
[----:B------:R-:W-:Y:S05]  /*7eb0*/  @P0 BRA `(.L_x_63) ;  /* 0x0000000000140947 */ /* 0x000fea0003800000 */
[----:B------:R-:W-:Y:S01]  /*7ec0*/  ISETP.NE.AND P1, PT, R14, RZ, PT ;  /* 0x000000ff0e00720c */ /* 0x000fe20003f25270 */
[----:B------:R-:W-:-:S04]  /*7ed0*/  IMAD.MOV.U32 R2, RZ, RZ, 0x4200 ;  /* 0x00004200ff027424 */ /* 0x000fc800078e00ff */
[----:B------:R3:W-:Y:S08]  /*7ee0*/  SYNCS.ARRIVE.TRANS64 RZ, [R11+URZ+0x30c18], R2 ;  /* 0x030c18020bff79a7 */ /* 0x0007f0000800003f */
[----:B------:R-:W-:Y:S05]  /*7ef0*/  @!P1 BRA `(.L_x_63) ;  /* 0x0000000000049947 */ /* 0x000fea0003800000 */
[----:B------:R-:W-:Y:S01]  /*7f00*/  BPT.TRAP 0x1 ;  /* 0x000000040000795c */ /* 0x000fe20000300000 */
.L_x_63:
[----:B------:R-:W-:Y:S01]  /*7f10*/  IADD3 R17, R17, 0x80, RZ ;  /* 0x0000008011117810 */ /* 0x000fe20007ffe0ff */
[----:B------:R-:W-:Y:S01]  /*7f20*/  UMOV UR14, 0x0 ;  /* 0x00000000000e7882 */ /* 0x000fe20000000000 */
[----:B------:R-:W-:Y:S01]  /*7f30*/  R2UR UR17, R11 ;  /* 0x000000000b1172ca */ /* 0x000fe200000e0000 */
[----:B------:R-:W-:Y:S01]  /*7f40*/  UMOV UR15, 0x14f00000 ;  /* 0x14f00000000f7882 */ /* 0x000fe20000000000 */
[----:B---3--:R-:W-:Y:S01]  /*7f50*/  IADD3 R2, P1, R8, 0xf0, RZ ;  /* 0x000000f008027810 */ /* 0x008fe20007f3e0ff */
[----:B------:R-:W-:Y:S01]  /*7f60*/  UMOV UR18, URZ ;  /* 0x0000003f00127c82 */ /* 0x000fe20008000000 */
[----:B------:R-:W-:Y:S01]  /*7f70*/  R2UR UR19, R17 ;  /* 0x00000000111372ca */ /* 0x000fe200000e0000 */
[----:B------:R-:W-:Y:S01]  /*7f80*/  UMOV UR13, 0x20 ;  /* 0x00000020000d7882 */ /* 0x000fe20000000000 */
[----:B------:R-:W-:Y:S01]  /*7f90*/  R2UR UR10, R2 ;  /* 0x00000000020a72ca */ /* 0x000fe200000e0000 */
[----:B------:R-:W-:-:S05]  /*7fa0*/  IMAD.X R3, RZ, RZ, R0, P1 ;  /* 0x000000ffff037224 */ /* 0x000fca00008e0600 */
[----:B------:R-:W-:Y:S01]  /*7fb0*/  R2UR UR11, R3 ;  /* 0x00000000030b72ca */ /* 0x000fe200000e0000 */
[----:B------:R-:W-:Y:S02]  /*7fc0*/  UIADD3 UR8, UR17, 0x20200, URZ ;  /* 0x0002020011087890 */ /* 0x000fe4000fffe03f */
[----:B------:R-:W-:Y:S02]  /*7fd0*/  UIADD3 UR16, UR17, 0x14000, URZ ;  /* 0x0001400011107890 */ /* 0x000fe4000fffe03f */
[----:B------:R-:W-:Y:S02]  /*7fe0*/  UIADD3 UR17, UR17, 0x30c18, URZ ;  /* 0x00030c1811117890 */ /* 0x000fe4000fffe03f */
[----:B------:R-:W-:-:S05]  /*7ff0*/  UIMAD.WIDE UR6, UR19, 0x4, UR4 ;  /* 0x00000004130678a5 */ /* 0x000fca000f8e0204 */
[----:B------:R-:W-:Y:S02]  /*8000*/  UMOV UR9, UR17 ;  /* 0x0000001100097c82 */ /* 0x000fe40008000000 */
[----:B------:R3:W-:Y:S02]  /*8010*/  UTMALDG.4D [UR16], [UR10], desc[UR14] ;  /* 0x00000e100a0075b4 */ /* 0x0007e40008019000 */
[----:B------:R3:W-:Y:S01]  /*8020*/  UBLKCP.S.G [UR8], [UR6], UR13 ;  /* 0x00000008060073ba */ /* 0x0007e2000800020d */
[----:B------:R-:W4:Y:S02]  /*8030*/  SYNCS.PHASECHK.TRANS64.TRYWAIT P1, [R11+URZ+0x30c48], R21 ;  /* 0x030c48150b0075a7 */ /* 0x000f24000802017f */
[----:B---34-:R-:W-:Y:S05]  /*8040*/  @!P1 BRA `(.L_x_64) ;  /* 0x0000000c00d89947 */ /* 0x018fea0003800000 */
.L_x_87:
[----:B-123--:R-:W-:Y:S01]  /*8050*/  SHF.R.S32.HI R21, RZ, 0x1f, R17 ;  /* 0x0000001fff157819 */ /* 0x00efe20000011411 */
[----:B------:R-:W-:Y:S06]  /*8060*/  @P0 BRA `(.L_x_65) ;  /* 0x00000000001c0947 */ /* 0x000fec0003800000 */
[----:B------:R-:W-:-:S04]  /*8070*/  MOV R14, 0x4200 ;  /* 0x00004200000e7802 */ /* 0x000fc80000000f00 */
[----:B------:R1:W-:Y:S02]  /*8080*/  SYNCS.ARRIVE.TRANS64 RZ, [R11+URZ+0x30c38], R14 ;  /* 0x030c380e0bff79a7 */ /* 0x0003e4000800003f */
[----:B-1----:R-:W1:Y:S02]  /*8090*/  S2R R14, SR_TID.X ;  /* 0x00000000000e7919 */ /* 0x002e640000002100 */
[----:B-1----:R-:W-:-:S04]  /*80a0*/  LOP3.LUT R14, R14, 0x1f, RZ, 0xc0, !PT ;  /* 0x0000001f0e0e7812 */ /* 0x002fc800078ec0ff */
[----:B------:R-:W-:-:S13]  /*80b0*/  ISETP.NE.AND P1, PT, R14, RZ, PT ;  /* 0x000000ff0e00720c */ /* 0x000fda0003f25270 */
[----:B------:R-:W-:Y:S05]  /*80c0*/  @!P1 BRA `(.L_x_65) ;  /* 0x0000000000049947 */ /* 0x000fea0003800000 */
[----:B------:R-:W-:Y:S01]  /*80d0*/  BPT.TRAP 0x1 ;  /* 0x000000040000795c */ /* 0x000fe20000300000 */
.L_x_65:
[C---:B------:R-:W-:Y:S01]  /*80e0*/  R2UR UR19, R17.reuse ;  /* 0x00000000111372ca */ /* 0x040fe200000e0000 */
[----:B------:R-:W-:Y:S01]  /*80f0*/  UMOV UR8, 0x0 ;  /* 0x0000000000087882 */ /* 0x000fe20000000000 */
[----:B------:R-:W-:Y:S01]  /*8100*/  IADD3 R17, P1, R17, R6, RZ ;  /* 0x0000000611117210 */ /* 0x000fe20007f3e0ff */
[----:B------:R-:W-:Y:S01]  /*8110*/  UMOV UR9, 0x14f00000 ;  /* 0x14f0000000097882 */ /* 0x000fe20000000000 */
[----:B------:R-:W-:Y:S01]  /*8120*/  R2UR UR10, R11 ;  /* 0x000000000b0a72ca */ /* 0x000fe200000e0000 */
[----:B------:R-:W-:Y:S01]  /*8130*/  UMOV UR18, URZ ;  /* 0x0000003f00127c82 */ /* 0x000fe20008000000 */
[----:B------:R-:W-:Y:S01]  /*8140*/  R2UR UR6, R4 ;  /* 0x00000000040672ca */ /* 0x000fe200000e0000 */
[----:B------:R-:W-:Y:S01]  /*8150*/  IMAD.X R21, R21, 0x1, R10, P1 ;  /* 0x0000000115157824 */ /* 0x000fe200008e060a */
[----:B------:R-:W-:Y:S01]  /*8160*/  LEA R12, P1, R17, R12, 0x2 ;  /* 0x0000000c110c7211 */ /* 0x000fe200078210ff */
[----:B------:R-:W-:Y:S01]  /*8170*/  UMOV UR13, 0x20 ;  /* 0x00000020000d7882 */ /* 0x000fe20000000000 */
[----:B------:R-:W-:-:S02]  /*8180*/  R2UR UR7, R5 ;  /* 0x00000000050772ca */ /* 0x000fc400000e0000 */
[----:B------:R-:W-:Y:S02]  /*8190*/  LEA.HI.X R21, R17, R13, R21, 0x2, P1 ;  /* 0x0000000d11157211 */ /* 0x000fe400008f1415 */
[----:B------:R-:W-:Y:S02]  /*81a0*/  R2UR UR14, R12 ;  /* 0x000000000c0e72ca */ /* 0x000fe400000e0000 */
[----:B------:R-:W-:Y:S01]  /*81b0*/  R2UR UR15, R21 ;  /* 0x00000000150f72ca */ /* 0x000fe200000e0000 */
[----:B------:R-:W-:Y:S01]  /*81c0*/  UIADD3 UR16, UR10, 0x1c000, URZ ;  /* 0x0001c0000a107890 */ /* 0x000fe2000fffe03f */
[----:B------:R-:W-:Y:S01]  /*81d0*/  LOP3.LUT R9, R9, 0x1, RZ, 0x3c, !PT ;  /* 0x0000000109097812 */ /* 0x000fe200078e3cff */
[----:B------:R-:W-:Y:S02]  /*81e0*/  UIADD3 UR17, UR10, 0x30c38, URZ ;  /* 0x00030c380a117890 */ /* 0x000fe4000fffe03f */
[----:B------:R-:W-:Y:S01]  /*81f0*/  UIADD3 UR10, UR10, 0x20600, URZ ;  /* 0x000206000a0a7890 */ /* 0x000fe2000fffe03f */
[----:B------:R-:W-:-:S04]  /*8200*/  SHF.L.U32 R4, R9, 0x1f, RZ ;  /* 0x0000001f09047819 */ /* 0x000fc800000006ff */
[----:B------:R-:W-:Y:S02]  /*8210*/  UMOV UR11, UR17 ;  /* 0x00000011000b7c82 */ /* 0x000fe40008000000 */
[----:B------:R1:W-:Y:S02]  /*8220*/  UTMALDG.4D [UR16], [UR6], desc[UR8] ;  /* 0x00000810060075b4 */ /* 0x0003e40008019000 */
[----:B------:R1:W-:Y:S01]  /*8230*/  UBLKCP.S.G [UR10], [UR14], UR13 ;  /* 0x0000000a0e0073ba */ /* 0x0003e2000800020d */
[----:B------:R-:W2:Y:S02]  /*8240*/  SYNCS.PHASECHK.TRANS64.TRYWAIT P1, [R11+URZ+0x30c20], R4 ;  /* 0x030c20040b0075a7 */ /* 0x000ea4000802017f */
[----:B-12---:R-:W-:Y:S05]  /*8250*/  @!P1 BRA `(.L_x_66) ;  /* 0x0000000c00689947 */ /* 0x006fea0003800000 */
.L_x_89:
[----:B------:R-:W-:Y:S05]  /*8260*/  @P0 BRA `(.L_x_67) ;  /* 0x0000000000140947 */ /* 0x000fea0003800000 */
[----:B------:R-:W-:Y:S02]  /*8270*/  ISETP.NE.AND P1, PT, R14, RZ, PT ;  /* 0x000000ff0e00720c */ /* 0x000fe40003f25270 */
[----:B-1----:R-:W-:-:S04]  /*8280*/  MOV R4, 0x4200 ;  /* 0x0000420000047802 */ /* 0x002fc80000000f00 */
[----:B------:R2:W-:Y:S07]  /*8290*/  SYNCS.ARRIVE.TRANS64 RZ, [R11+URZ+0x30c10], R4 ;  /* 0x030c10040bff79a7 */ /* 0x0005ee000800003f */
[----:B------:R-:W-:Y:S05]  /*82a0*/  @!P1 BRA `(.L_x_67) ;  /* 0x0000000000049947 */ /* 0x000fea0003800000 */
[----:B------:R-:W-:Y:S01]  /*82b0*/  BPT.TRAP 0x1 ;  /* 0x000000040000795c */ /* 0x000fe20000300000 */
.L_x_67:
[----:B------:R-:W-:Y:S01]  /*82c0*/  R2UR UR6, R15 ;  /* 0x000000000f0672ca */ /* 0x000fe200000e0000 */
[----:B------:R-:W-:Y:S01]  /*82d0*/  VIADD R18, R18, 0xfffffffe ;  /* 0xfffffffe12127836 */ /* 0x000fe20000000000 */
[----:B------:R-:W-:Y:S01]  /*82e0*/  R2UR UR17, R11 ;  /* 0x000000000b1172ca */ /* 0x000fe200000e0000 */
[----:B------:R-:W-:Y:S01]  /*82f0*/  UMOV UR22, 0x0 ;  /* 0x0000000000167882 */ /* 0x000fe20000000000 */
[----:B------:R-:W-:Y:S01]  /*8300*/  R2UR UR14, R2 ;  /* 0x00000000020e72ca */ /* 0x000fe200000e0000 */
[----:B------:R-:W-:Y:S01]  /*8310*/  UMOV UR23, 0x14f00000 ;  /* 0x14f0000000177882 */ /* 0x000fe20000000000 */
[----:B------:R-:W-:Y:S01]  /*8320*/  R2UR UR15, R3 ;  /* 0x00000000030f72ca */ /* 0x000fe200000e0000 */
[----:B------:R-:W-:Y:S01]  /*8330*/  UMOV UR18, URZ ;  /* 0x0000003f00127c82 */ /* 0x000fe20008000000 */
[----:B------:R-:W-:Y:S01]  /*8340*/  ISETP.NE.AND P1, PT, R18, RZ, PT ;  /* 0x000000ff1200720c */ /* 0x000fe20003f25270 */
[----:B------:R-:W-:-:S04]  /*8350*/  UMOV UR7, 0x20 ;  /* 0x0000002000077882 */ /* 0x000fc80000000000 */
[----:B------:R-:W-:Y:S02]  /*8360*/  UIADD3 UR6, UR6, 0x2, URZ ;  /* 0x0000000206067890 */ /* 0x000fe4000fffe03f */
[----:B------:R-:W-:Y:S02]  /*8370*/  UIADD3 UR10, UR17, 0x20000, URZ ;  /* 0x00020000110a7890 */ /* 0x000fe4000fffe03f */
[----:B------:R-:W-:Y:S02]  /*8380*/  USHF.L.U32 UR19, UR6, 0x7, URZ ;  /* 0x0000000706137899 */ /* 0x000fe4000800063f */
[----:B------:R-:W-:Y:S01]  /*8390*/  UIADD3 UR16, UR17, 0x10000, URZ ;  /* 0x0001000011107890 */ /* 0x000fe2000fffe03f */
[----:B------:R-:W-:Y:S01]  /*83a0*/  MOV R15, UR6 ;  /* 0x00000006000f7c02 */ /* 0x000fe20008000f00 */
[----:B------:R-:W-:Y:S02]  /*83b0*/  UIADD3 UR17, UR17, 0x30c10, URZ ;  /* 0x00030c1011117890 */ /* 0x000fe4000fffe03f */
[----:B------:R-:W-:-:S05]  /*83c0*/  UIMAD.WIDE UR8, UR19, 0x4, UR4 ;  /* 0x00000004130878a5 */ /* 0x000fca000f8e0204 */
[----:B------:R-:W-:Y:S02]  /*83d0*/  UMOV UR11, UR17 ;  /* 0x00000011000b7c82 */ /* 0x000fe40008000000 */
[----:B------:R3:W-:Y:S02]  /*83e0*/  UTMALDG.4D [UR16], [UR14], desc[UR22] ;  /* 0x000016100e0075b4 */ /* 0x0007e40008019000 */
[----:B------:R3:W-:Y:S02]  /*83f0*/  UBLKCP.S.G [UR10], [UR8], UR7 ;  /* 0x0000000a080073ba */ /* 0x0007e40008000207 */
[----:B---3--:R-:W-:Y:S05]  /*8400*/  @P1 BRA `(.L_x_68) ;  /* 0xfffffff800101947 */ /* 0x008fea000383ffff */
[----:B------:R-:W-:-:S07]  /*8410*/  IMAD.U32 R5, RZ, RZ, UR19 ;  /* 0x00000013ff057e24 */ /* 0x000fce000f8e00ff */
.L_x_59:
[----:B------:R-:W-:-:S13]  /*8420*/  ISETP.NE.AND P1, PT, R19, RZ, PT ;  /* 0x000000ff1300720c */ /* 0x000fda0003f25270 */
[----:B------:R-:W-:Y:S05]  /*8430*/  @!P1 BRA `(.L_x_58) ;  /* 0x0000000000f09947 */ /* 0x000fea0003800000 */
[----:B------:R-:W-:-:S04]  /*8440*/  SHF.L.U32 R12, R9, 0x1f, RZ ;  /* 0x0000001f090c7819 */ /* 0x000fc800000006ff */
[----:B------:R-:W3:Y:S02]  /*8450*/  SYNCS.PHASECHK.TRANS64.TRYWAIT P1, [R11+URZ+0x30c40], R12 ;  /* 0x030c400c0b0075a7 */ /* 0x000ee4000802017f */
[----:B---3--:R-:W-:Y:S05]  /*8460*/  @!P1 BRA `(.L_x_69) ;  /* 0x0000000800fc9947 */ /* 0x008fea0003800000 */
.L_x_90:
[----:B------:R-:W-:Y:S05]  /*8470*/  @P0 BRA `(.L_x_70) ;  /* 0x0000000000140947 */ /* 0x000fea0003800000 */
[----:B------:R-:W-:Y:S02]  /*8480*/  ISETP.NE.AND P1, PT, R14, RZ, PT ;  /* 0x000000ff0e00720c */ /* 0x000fe40003f25270 */
[----:B-12---:R-:W-:-:S04]  /*8490*/  MOV R4, 0x4200 ;  /* 0x0000420000047802 */ /* 0x006fc80000000f00 */
[----:B------:R4:W-:Y:S07]  /*84a0*/  SYNCS.ARRIVE.TRANS64 RZ, [R11+URZ+0x30c30], R4 ;  /* 0x030c30040bff79a7 */ /* 0x0009ee000800003f */
[----:B------:R-:W-:Y:S05]  /*84b0*/  @!P1 BRA `(.L_x_70) ;  /* 0x0000000000049947 */ /* 0x000fea0003800000 */
[----:B------:R-:W-:Y:S01]  /*84c0*/  BPT.TRAP 0x1 ;  /* 0x000000040000795c */ /* 0x000fe20000300000 */
.L_x_70:
[----:B-12-4-:R-:W1:Y:S01]  /*84d0*/  LDC.64 R4, c[0x0][0x728] ;  /* 0x0001ca00ff047b82 */ /* 0x016e620000000a00 */
[----:B------:R-:W-:Y:S01]  /*84e0*/  IMAD.SHL.U32 R15, R15, 0x80, RZ ;  /* 0x000000800f0f7824 */ /* 0x000fe200078e00ff */
[----:B------:R-:W-:Y:S01]  /*84f0*/  R2UR UR10, R11 ;  /* 0x000000000b0a72ca */ /* 0x000fe200000e0000 */
[----:B------:R-:W-:Y:S01]  /*8500*/  UMOV UR8, 0x0 ;  /* 0x0000000000087882 */ /* 0x000fe20000000000 */
[----:B------:R-:W-:Y:S01]  /*8510*/  UMOV UR9, 0x14f00000 ;  /* 0x14f0000000097882 */ /* 0x000fe20000000000 */
[----:B------:R-:W-:Y:S01]  /*8520*/  UMOV UR18, URZ ;  /* 0x0000003f00127c82 */ /* 0x000fe20008000000 */
[C---:B------:R-:W-:Y:S01]  /*8530*/  IADD3 R13, P1, R15.reuse, R6, RZ ;  /* 0x000000060f0d7210 */ /* 0x040fe20007f3e0ff */
[----:B------:R-:W-:Y:S01]  /*8540*/  UMOV UR13, 0x20 ;  /* 0x00000020000d7882 */ /* 0x000fe20000000000 */
[----:B------:R-:W-:-:S07]  /*8550*/  R2UR UR19, R15 ;  /* 0x000000000f1372ca */ /* 0x000fce00000e0000 */
[----:B------:R-:W-:Y:S02]  /*8560*/  UIADD3 UR16, UR10, 0x18000, URZ ;  /* 0x000180000a107890 */ /* 0x000fe4000fffe03f */
[----:B------:R-:W-:Y:S02]  /*8570*/  UIADD3 UR17, UR10, 0x30c30, URZ ;  /* 0x00030c300a117890 */ /* 0x000fe4000fffe03f */
[----:B------:R-:W-:Y:S01]  /*8580*/  UIADD3 UR10, UR10, 0x20400, URZ ;  /* 0x000204000a0a7890 */ /* 0x000fe2000fffe03f */
[----:B-1----:R-:W-:-:S04]  /*8590*/  LEA R4, P2, R13, R4, 0x2 ;  /* 0x000000040d047211 */ /* 0x002fc800078410ff */
[----:B------:R-:W-:Y:S01]  /*85a0*/  UMOV UR11, UR17 ;  /* 0x00000011000b7c82 */ /* 0x000fe20008000000 */
[----:B------:R-:W-:Y:S02]  /*85b0*/  R2UR UR14, R4 ;  /* 0x00000000040e72ca */ /* 0x000fe400000e0000 */
[----:B------:R-:W-:-:S04]  /*85c0*/  LEA.HI.X.SX32 R4, R15, R10, 0x1, P1 ;  /* 0x0000000a0f047211 */ /* 0x000fc800008f0eff */
[----:B------:R-:W-:Y:S02]  /*85d0*/  LEA.HI.X R5, R13, R5, R4, 0x2, P2 ;  /* 0x000000050d057211 */ /* 0x000fe400010f1404 */
[----:B------:R-:W-:Y:S02]  /*85e0*/  IADD3 R4, P1, R8, 0x1f0, RZ ;  /* 0x000001f008047810 */ /* 0x000fe40007f3e0ff */
[----:B------:R-:W-:Y:S02]  /*85f0*/  R2UR UR15, R5 ;  /* 0x00000000050f72ca */ /* 0x000fe400000e0000 */
[----:B------:R-:W-:Y:S02]  /*8600*/  R2UR UR6, R4 ;  /* 0x00000000040672ca */ /* 0x000fe400000e0000 */
[----:B------:R-:W-:-:S04]  /*8610*/  IADD3.X R4, RZ, R0, RZ, P1, !PT ;  /* 0x00000000ff047210 */ /* 0x000fc80000ffe4ff */
[----:B------:R-:W-:-:S13]  /*8620*/  R2UR UR7, R4 ;  /* 0x00000000040772ca */ /* 0x000fda00000e0000 */
[----:B------:R1:W-:Y:S01]  /*8630*/  UTMALDG.4D [UR16], [UR6], desc[UR8] ;  /* 0x00000810060075b4 */ /* 0x0003e20008019000 */
[----:B------:R1:W-:Y:S01]  /*8640*/  UBLKCP.S.G [UR10], [UR14], UR13 ;  /* 0x0000000a0e0073ba */ /* 0x0003e2000800020d */
[----:B------:R-:W2:Y:S02]  /*8650*/  SYNCS.PHASECHK.TRANS64.TRYWAIT P1, [R11+URZ+0x30c28], R12 ;  /* 0x030c280c0b0075a7 */ /* 0x000ea4000802017f */
[----:B-12---:R-:W-:Y:S05]  /*8660*/  @!P1 BRA `(.L_x_71) ;  /* 0x0000000800909947 */ /* 0x006fea0003800000 */
.L_x_91:
[----:B------:R-:W-:Y:S05]  /*8670*/  @P0 BRA `(.L_x_72) ;  /* 0x0000000000140947 */ /* 0x000fea0003800000 */
[----:B------:R-:W-:Y:S01]  /*8680*/  ISETP.NE.AND P0, PT, R14, RZ, PT ;  /* 0x000000ff0e00720c */ /* 0x000fe20003f05270 */
[----:B------:R-:W-:-:S04]  /*8690*/  IMAD.MOV.U32 R4, RZ, RZ, 0x4200 ;  /* 0x00004200ff047424 */ /* 0x000fc800078e00ff */
[----:B------:R2:W-:Y:S08]  /*86a0*/  SYNCS.ARRIVE.TRANS64 RZ, [R11+URZ+0x30c18], R4 ;  /* 0x030c18040bff79a7 */ /* 0x0005f0000800003f */
[----:B------:R-:W-:Y:S05]  /*86b0*/  @!P0 BRA `(.L_x_72) ;  /* 0x0000000000048947 */ /* 0x000fea0003800000 */
[----:B------:R-:W-:Y:S01]  /*86c0*/  BPT.TRAP 0x1 ;  /* 0x000000040000795c */ /* 0x000fe20000300000 */
.L_x_72:
[----:B------:R-:W-:Y:S01]  /*86d0*/  R2UR UR19, R15 ;  /* 0x000000000f1372ca */ /* 0x000fe200000e0000 */
[----:B------:R-:W-:Y:S01]  /*86e0*/  UMOV UR14, 0x0 ;  /* 0x00000000000e7882 */ /* 0x000fe20000000000 */
[----:B------:R-:W-:Y:S01]  /*86f0*/  R2UR UR17, R11 ;  /* 0x000000000b1172ca */ /* 0x000fe200000e0000 */
[----:B------:R-:W-:Y:S01]  /*8700*/  UMOV UR15, 0x14f00000 ;  /* 0x14f00000000f7882 */ /* 0x000fe20000000000 */
[----:B------:R-:W-:Y:S01]  /*8710*/  R2UR UR10, R2 ;  /* 0x00000000020a72ca */ /* 0x000fe200000e0000 */
[----:B------:R-:W-:Y:S01]  /*8720*/  UMOV UR18, URZ ;  /* 0x0000003f00127c82 */ /* 0x000fe20008000000 */
[----:B------:R-:W-:Y:S01]  /*8730*/  R2UR UR11, R3 ;  /* 0x00000000030b72ca */ /* 0x000fe200000e0000 */
[----:B------:R-:W-:Y:S01]  /*8740*/  UMOV UR13, 0x20 ;  /* 0x00000020000d7882 */ /* 0x000fe20000000000 */
[----:B------:R-:W-:-:S05]  /*8750*/  MOV R20, 0x1 ;  /* 0x0000000100147802 */ /* 0x000fca0000000f00 */
[----:B------:R-:W-:Y:S02]  /*8760*/  UIADD3 UR19, UR19, 0x80, URZ ;  /* 0x0000008013137890 */ /* 0x000fe4000fffe03f */
[----:B------:R-:W-:Y:S02]  /*8770*/  UIADD3 UR8, UR17, 0x20200, URZ ;  /* 0x0002020011087890 */ /* 0x000fe4000fffe03f */
[----:B------:R-:W-:Y:S02]  /*8780*/  UIADD3 UR16, UR17, 0x14000, URZ ;  /* 0x0001400011107890 */ /* 0x000fe4000fffe03f */
[----:B------:R-:W-:Y:S01]  /*8790*/  UIADD3 UR17, UR17, 0x30c18, URZ ;  /* 0x00030c1811117890 */ /* 0x000fe2000fffe03f */
[----:B------:R-:W-:Y:S01]  /*87a0*/  IMAD.U32 R5, RZ, RZ, UR19 ;  /* 0x00000013ff057e24 */ /* 0x000fe2000f8e00ff */
[----:B------:R-:W-:-:S05]  /*87b0*/  UIMAD.WIDE UR6, UR19, 0x4, UR4 ;  /* 0x00000004130678a5 */ /* 0x000fca000f8e0204 */
[----:B------:R-:W-:Y:S02]  /*87c0*/  UMOV UR9, UR17 ;  /* 0x0000001100097c82 */ /* 0x000fe40008000000 */
[----:B------:R4:W-:Y:S02]  /*87d0*/  UTMALDG.4D [UR16], [UR10], desc[UR14] ;  /* 0x00000e100a0075b4 */ /* 0x0009e40008019000 */
[----:B------:R4:W-:Y:S02]  /*87e0*/  UBLKCP.S.G [UR8], [UR6], UR13 ;  /* 0x00000008060073ba */ /* 0x0009e4000800020d */
[----:B----4-:R-:W-:Y:S01]  /*87f0*/  NOP ;  /* 0x0000000000007918 */ /* 0x010fe20000000000 */
.L_x_58:
[----:B------:R-:W4:Y:S01]  /*8800*/  S2R R2, SR_TID.X ;  /* 0x0000000000027919 */ /* 0x000f220000002100 */
[----:B------:R-:W-:Y:S02]  /*8810*/  LEA R13, R20, R11, 0x3 ;  /* 0x0000000b140d7211 */ /* 0x000fe400078e18ff */
[----:B----4-:R-:W-:Y:S02]  /*8820*/  LOP3.LUT R3, R2, 0x7f, RZ, 0xc0, !PT ;  /* 0x0000007f02037812 */ /* 0x010fe400078ec0ff */
[----:B------:R-:W-:Y:S02]  /*8830*/  SHF.L.U32 R2, R9, 0x1f, RZ ;  /* 0x0000001f09027819 */ /* 0x000fe400000006ff */
[----:B------:R-:W-:Y:S02]  /*8840*/  ISETP.NE.AND P1, PT, R3, RZ, PT ;  /* 0x000000ff0300720c */ /* 0x000fe40003f25270 */
[----:B------:R-:W4:Y:S02]  /*8850*/  SYNCS.PHASECHK.TRANS64.TRYWAIT P0, [R13+URZ+0x30c40], R2 ;  /* 0x030c40020d0075a7 */ /* 0x000f24000800017f */
[----:B----4-:R-:W-:Y:S09]  /*8860*/  @!P0 BRA `(.L_x_73) ;  /* 0x0000000800248947 */ /* 0x010ff20003800000 */
.L_x_92:
[----:B------:R-:W-:Y:S05]  /*8870*/  @P1 BRA `(.L_x_74) ;  /* 0x0000000000181947 */ /* 0x000fea0003800000 */
[----:B------:R-:W5:Y:S01]  /*8880*/  S2R R3, SR_TID.X ;  /* 0x0000000000037919 */ /* 0x000f620000002100 */
[----:B----4-:R-:W-:-:S04]  /*8890*/  IMAD.MOV.U32 R2, RZ, RZ, 0x4200 ;  /* 0x00004200ff027424 */ /* 0x010fc800078e00ff */
[----:B------:R4:W-:Y:S01]  /*88a0*/  SYNCS.ARRIVE.TRANS64 RZ, [R13+URZ+0x30c30], R2 ;  /* 0x030c30020dff79a7 */ /* 0x0009e2000800003f */
[----:B-----5:R-:W-:-:S13]  /*88b0*/  LOP3.LUT P0, RZ, R3, 0x1f, RZ, 0xc0, !PT ;  /* 0x0000001f03ff7812 */ /* 0x020fda000780c0ff */
[----:B----4-:R-:W-:Y:S05]  /*88c0*/  @!P0 BRA `(.L_x_74) ;  /* 0x0000000000048947 */ /* 0x010fea0003800000 */
[----:B--2---:R-:W-:Y:S01]  /*88d0*/  BPT.TRAP 0x1 ;  /* 0x000000040000795c */ /* 0x004fe20000300000 */
.L_x_74:
[----:B----4-:R-:W4:Y:S01]  /*88e0*/  LDC.64 R2, c[0x0][0x728] ;  /* 0x0001ca00ff027b82 */ /* 0x010f220000000a00 */
[C---:B------:R-:W-:Y:S01]  /*88f0*/  IADD3 R6, P0, R5.reuse, R6, RZ ;  /* 0x0000000605067210 */ /* 0x040fe20007f1e0ff */
[----:B--2---:R-:W-:Y:S01]  /*8900*/  UMOV UR8, 0x0 ;  /* 0x0000000000087882 */ /* 0x004fe20000000000 */
[C---:B-1----:R-:W-:Y:S01]  /*8910*/  LEA R4, R20.reuse, R11, 0xe ;  /* 0x0000000b14047211 */ /* 0x042fe200078e70ff */
[----:B---3--:R-:W-:Y:S01]  /*8920*/  IMAD R11, R20, 0x200, R11 ;  /* 0x00000200140b7824 */ /* 0x008fe200078e020b */
[----:B------:R-:W-:Y:S01]  /*8930*/  LEA.HI.X.SX32 R10, R5, R10, 0x1, P0 ;  /* 0x0000000a050a7211 */ /* 0x000fe200000f0eff */
[----:B------:R-:W-:Y:S01]  /*8940*/  UMOV UR9, 0x14f00000 ;  /* 0x14f0000000097882 */ /* 0x000fe20000000000 */
[----:B------:R-:W-:Y:S01]  /*8950*/  R2UR UR17, R13 ;  /* 0x000000000d1172ca */ /* 0x000fe200000e0000 */
[----:B------:R-:W-:Y:S01]  /*8960*/  UMOV UR18, URZ ;  /* 0x0000003f00127c82 */ /* 0x000fe20008000000 */
[----:B------:R-:W-:Y:S01]  /*8970*/  R2UR UR16, R4 ;  /* 0x00000000041072ca */ /* 0x000fe200000e0000 */
[----:B------:R-:W-:Y:S01]  /*8980*/  UMOV UR13, 0x20 ;  /* 0x00000020000d7882 */ /* 0x000fe20000000000 */
[----:B------:R-:W-:-:S02]  /*8990*/  R2UR UR10, R11 ;  /* 0x000000000b0a72ca */ /* 0x000fc400000e0000 */
[----:B------:R-:W-:-:S07]  /*89a0*/  R2UR UR19, R5 ;  /* 0x00000000051372ca */ /* 0x000fce00000e0000 */
[----:B------:R-:W-:Y:S02]  /*89b0*/  UIADD3 UR17, UR17, 0x30c30, URZ ;  /* 0x00030c3011117890 */ /* 0x000fe4000fffe03f */
[----:B------:R-:W-:Y:S01]  /*89c0*/  UIADD3 UR16, UR16, 0x18000, URZ ;  /* 0x0001800010107890 */ /* 0x000fe2000fffe03f */
[----:B----4-:R-:W-:Y:S01]  /*89d0*/  LEA R2, P0, R6, R2, 0x2 ;  /* 0x0000000206027211 */ /* 0x010fe200078010ff */
[----:B------:R-:W-:-:S03]  /*89e0*/  UIADD3 UR10, UR10, 0x20400, URZ ;  /* 0x000204000a0a7890 */ /* 0x000fc6000fffe03f */
[----:B------:R-:W-:Y:S01]  /*89f0*/  UMOV UR11, UR17 ;  /* 0x00000011000b7c82 */ /* 0x000fe20008000000 */
[----:B------:R-:W-:Y:S02]  /*8a00*/  LEA.HI.X R3, R6, R3, R10, 0x2, P0 ;  /* 0x0000000306037211 */ /* 0x000fe400000f140a */
[----:B------:R-:W-:Y:S02]  /*8a10*/  IADD3 R8, P0, R8, 0x1f0, RZ ;  /* 0x000001f008087810 */ /* 0x000fe40007f1e0ff */
[----:B------:R-:W-:Y:S02]  /*8a20*/  R2UR UR14, R2 ;  /* 0x00000000020e72ca */ /* 0x000fe400000e0000 */
[----:B------:R-:W-:Y:S02]  /*8a30*/  IADD3.X R0, RZ, R0, RZ, P0, !PT ;  /* 0x00000000ff007210 */ /* 0x000fe400007fe4ff */
[----:B------:R-:W-:Y:S02]  /*8a40*/  R2UR UR6, R8 ;  /* 0x00000000080672ca */ /* 0x000fe400000e0000 */
[----:B------:R-:W-:Y:S01]  /*8a50*/  R2UR UR7, R0 ;  /* 0x00000000000772ca */ /* 0x000fe200000e0000 */
[----:B------:R-:W-:Y:S01]  /*8a60*/  VIADD R0, R20, 0x1 ;  /* 0x0000000114007836 */ /* 0x000fe20000000000 */
[----:B------:R-:W-:-:S04]  /*8a70*/  R2UR UR15, R3 ;  /* 0x00000000030f72ca */ /* 0x000fc800000e0000 */
[----:B------:R-:W-:-:S04]  /*8a80*/  ISETP.NE.AND P0, PT, R0, 0x2, PT ;  /* 0x000000020000780c */ /* 0x000fc80003f05270 */
[----:B------:R-:W-:Y:S02]  /*8a90*/  SEL R2, RZ, 0x1, P0 ;  /* 0x00000001ff027807 */ /* 0x000fe40000000000 */
[----:B------:R-:W-:Y:S01]  /*8aa0*/  SEL R0, R0, RZ, P0 ;  /* 0x000000ff00007207 */ /* 0x000fe20000000000 */
[----:B------:R1:W-:Y:S01]  /*8ab0*/  UTMALDG.4D [UR16], [UR6], desc[UR8] ;  /* 0x00000810060075b4 */ /* 0x0003e20008019000 */
[----:B------:R-:W-:Y:S01]  /*8ac0*/  LOP3.LUT R9, R9, R2, RZ, 0x3c, !PT ;  /* 0x0000000209097212 */ /* 0x000fe200078e3cff */
[----:B------:R1:W-:Y:S02]  /*8ad0*/  UBLKCP.S.G [UR10], [UR14], UR13 ;  /* 0x0000000a0e0073ba */ /* 0x0003e4000800020d */
[----:B-1----:R-:W-:-:S04]  /*8ae0*/  NOP ;  /* 0x0000000000007918 */ /* 0x002fc80000000000 */
.L_x_55:
[----:B------:R-:W-:Y:S05]  /*8af0*/  BSYNC B0 ;  /* 0x0000000000007941 */ /* 0x000fea0003800000 */
.L_x_54:
[----:B------:R-:W-:-:S03]  /*8b00*/  UMOV UR6, 0xffffffff ;  /* 0xffffffff00067882 */ /* 0x000fc60000000000 */
[----:B------:R-:W-:Y:S05]  /*8b10*/  BRA.DIV UR6, `(.L_x_75) ;  /* 0x00000006068c7947 */ /* 0x000fea000b800000 */
[----:B------:R-:W-:-:S13]  /*8b20*/  ELECT P0, URZ, PT ;  /* 0x00000000003f782f */ /* 0x000fda0003800000 */
.L_x_95:
[----:B------:R-:W-:Y:S05]  /*8b30*/  @!P0 BRA `(.L_x_7) ;  /* 0x0000000000808947 */ /* 0x000fea0003800000 */
[----:B------:R-:W-:-:S04]  /*8b40*/  LOP3.LUT R16, R16, 0x2, RZ, 0xfc, !PT ;  /* 0x0000000210107812 */ /* 0x000fc800078efcff */
[----:B------:R-:W-:-:S13]  /*8b50*/  ISETP.NE.AND P0, PT, R16, 0x3, PT ;  /* 0x000000031000780c */ /* 0x000fda0003f05270 */
[----:B------:R-:W-:Y:S05]  /*8b60*/  @!P0 BRA `(.L_x_76) ;  /* 0x0000000000048947 */ /* 0x000fea0003800000 */
[----:B------:R-:W-:Y:S01]  /*8b70*/  BPT.TRAP 0x1 ;  /* 0x000000040000795c */ /* 0x000fe20000300000 */
.L_x_76:
[----:B------:R-:W1:Y:S01]  /*8b80*/  S2R R3, SR_CgaCtaId ;  /* 0x0000000000037919 */ /* 0x000e620000008800 */
[----:B------:R-:W-:Y:S02]  /*8b90*/  MOV R2, 0x400 ;  /* 0x0000040000027802 */ /* 0x000fe40000000f00 */
[----:B------:R-:W-:Y:S02]  /*8ba0*/  SHF.L.U32 R5, R9, 0x1f, RZ ;  /* 0x0000001f09057819 */ /* 0x000fe400000006ff */
[----:B-1----:R-:W-:Y:S02]  /*8bb0*/  LEA R7, R3, R2, 0x18 ;  /* 0x0000000203077211 */ /* 0x002fe400078ec0ff */
[----:B------:R-:W-:Y:S02]  /*8bc0*/  IADD3 R2, R0, 0x1, RZ ;  /* 0x0000000100027810 */ /* 0x000fe40007ffe0ff */
[----:B------:R-:W-:Y:S02]  /*8bd0*/  IADD3 R3, R7, 0x30c20, RZ ;  /* 0x00030c2007037810 */ /* 0x000fe40007ffe0ff */
[----:B------:R-:W-:-:S03]  /*8be0*/  ISETP.NE.AND P2, PT, R2, 0x2, PT ;  /* 0x000000020200780c */ /* 0x000fc60003f45270 */
[----:B------:R-:W-:Y:S01]  /*8bf0*/  IMAD R6, R0, 0x8, R3 ;  /* 0x0000000800067824 */ /* 0x000fe200078e0203 */
[----:B------:R-:W-:-:S03]  /*8c00*/  SEL R4, RZ, 0x1, P2 ;  /* 0x00000001ff047807 */ /* 0x000fc60001000000 */
[----:B------:R-:W1:Y:S01]  /*8c10*/  SYNCS.PHASECHK.TRANS64.TRYWAIT P1, [R6+URZ], R5 ;  /* 0x00000005060075a7 */ /* 0x000e62000802017f */
[----:B------:R-:W-:Y:S02]  /*8c20*/  LOP3.LUT R9, R9, R4, RZ, 0x3c, !PT ;  /* 0x0000000409097212 */ /* 0x000fe400078e3cff */
[----:B------:R-:W-:Y:S02]  /*8c30*/  SEL R4, R2, RZ, P2 ;  /* 0x000000ff02047207 */ /* 0x000fe40001000000 */
[----:B------:R-:W-:-:S03]  /*8c40*/  SHF.L.U32 R2, R9, 0x1f, RZ ;  /* 0x0000001f09027819 */ /* 0x000fc600000006ff */
[----:B------:R-:W-:Y:S01]  /*8c50*/  IMAD R3, R4, 0x8, R3 ;  /* 0x0000000804037824 */ /* 0x000fe200078e0203 */
[----:B-1----:R-:W-:Y:S06]  /*8c60*/  @!P1 BRA `(.L_x_77) ;  /* 0x00000004005c9947 */ /* 0x002fec0003800000 */
.L_x_96:
[----:B------:R-:W2:Y:S02]  /*8c70*/  SYNCS.PHASECHK.TRANS64.TRYWAIT P1, [R3+URZ], R2 ;  /* 0x00000002030075a7 */ /* 0x000ea4000802017f */
[----:B--2---:R-:W-:Y:S05]  /*8c80*/  @!P1 BRA `(.L_x_78) ;  /* 0x0000000400689947 */ /* 0x004fea0003800000 */
.L_x_97:
[----:B------:R-:W-:Y:S05]  /*8c90*/  @!P0 BRA `(.L_x_79) ;  /* 0x0000000000048947 */ /* 0x000fea0003800000 */
[----:B------:R-:W-:Y:S01]  /*8ca0*/  BPT.TRAP 0x1 ;  /* 0x000000040000795c */ /* 0x000fe20000300000 */
.L_x_79:
[----:B--2---:R-:W-:-:S05]  /*8cb0*/  IADD3 R3, R7, 0x30c40, RZ ;  /* 0x00030c4007037810 */ /* 0x004fca0007ffe0ff */
[----:B------:R-:W-:-:S04]  /*8cc0*/  IMAD R0, R0, 0x8, R3 ;  /* 0x0000000800007824 */ /* 0x000fc800078e0203 */
[----:B------:R-:W2:Y:S02]  /*8cd0*/  SYNCS.PHASECHK.TRANS64.TRYWAIT P0, [R0+URZ], R5 ;  /* 0x00000005000075a7 */ /* 0x000ea4000800017f */
[----:B--2---:R-:W-:Y:S05]  /*8ce0*/  @!P0 BRA `(.L_x_80) ;  /* 0x0000000400648947 */ /* 0x004fea0003800000 */
.L_x_98:
[----:B------:R-:W-:-:S07]  /*8cf0*/  LEA R3, R4, R3, 0x3 ;  /* 0x0000000304037211 */ /* 0x000fce00078e18ff */
.L_x_81:
[----:B---3--:R3:W4:Y:S02]  /*8d00*/  SYNCS.PHASECHK.TRANS64.TRYWAIT P0, [R3+URZ], R2 ;  /* 0x00000002030075a7 */ /* 0x008724000800017f */
[----:B----4-:R-:W-:Y:S05]  /*8d10*/  @!P0 NANOSLEEP.SYNCS 0x989680 ;  /* 0x009896800000895d */ /* 0x010fea0003900000 */
[----:B------:R-:W4:Y:S02]  /*8d20*/  @!P0 SYNCS.PHASECHK.TRANS64 P0, [R3+URZ], R2 ;  /* 0x00000002030085a7 */ /* 0x000f24000800007f */
[----:B----4-:R-:W-:Y:S05]  /*8d30*/  @!P0 BRA `(.L_x_81) ;  /* 0xfffffffc00f08947 */ /* 0x010fea000383ffff */
.L_x_7:
[----:B------:R-:W-:Y:S05]  /*8d40*/  BSYNC B6 ;  /* 0x0000000000067941 */ /* 0x000fea0003800000 */
.L_x_4:
[----:B------:R-:W-:Y:S05]  /*8d50*/  EXIT ;  /* 0x000000000000794d */ /* 0x000fea0003800000 */
.L_x_12:
[----:B------:R-:W-:Y:S01]  /*8d60*/  IMAD.MOV.U32 R12, RZ, RZ, RZ ;  /* 0x000000ffff0c7224 */ /* 0x000fe200078e00ff */
[----:B------:R-:W-:Y:S01]  /*8d70*/  MOV R11, 0x1f ;  /* 0x0000001f000b7802 */ /* 0x000fe20000000f00 */
[----:B------:R-:W-:-:S07]  /*8d80*/  IMAD.MOV.U32 R15, RZ, RZ, -0x1 ;  /* 0xffffffffff0f7424 */ /* 0x000fce00078e00ff */
[----:B------:R-:W-:Y:S05]  /*8d90*/  WARPSYNC.COLLECTIVE R15, `(.L_x_82) ;  /* 0x000000000f087348 */ /* 0x000fea0003c00000 */
[----:B------:R1:W2:Y:S02]  /*8da0*/  SHFL.IDX P6, R14, R13, R12, R11 ;  /* 0x0000000c0d0e7389 */ /* 0x0002a400000c000b */
[----:B-12---:R-:W-:Y:S01]  /*8db0*/  ENDCOLLECTIVE ;  /* 0x000000000000791b */ /* 0x006fe20003800000 */
.L_x_82:
[----:B------:R-:W-:Y:S05]  /*8dc0*/  BRA `(.L_x_83) ;  /* 0xffffff7c00747947 */ /* 0x000fea000383ffff */
.L_x_14:
[----:B--2---:R2:W3:Y:S02]  /*8dd0*/  SYNCS.PHASECHK.TRANS64.TRYWAIT P0, [R2+URZ+0x30c00], R9 ;  /* 0x030c0009020075a7 */ /* 0x0044e4000800017f */
[----:B---3--:R-:W-:Y:S05]  /*8de0*/  @!P0 NANOSLEEP.SYNCS 0x989680 ;  /* 0x009896800000895d */ /* 0x008fea0003900000 */
[----:B------:R-:W3:Y:S02]  /*8df0*/  @!P0 SYNCS.PHASECHK.TRANS64 P0, [R2+URZ+0x30c00], R9 ;  /* 0x030c0009020085a7 */ /* 0x000ee4000800007f */
[----:B---3--:R-:W-:Y:S05]  /*8e00*/  @!P0 BRA `(.L_x_14) ;  /* 0xfffffffc00f08947 */ /* 0x008fea000383ffff */
[----:B------:R-:W-:Y:S05]  /*8e10*/  BRA `(.L_x_13) ;  /* 0xffffff7c00947947 */ /* 0x000fea000383ffff */
.L_x_19:
[----:B-1----:R1:W3:Y:S02]  /*8e20*/  SYNCS.PHASECHK.TRANS64.TRYWAIT P1, [R3+URZ+0x30c10], R20 ;  /* 0x030c1014030075a7 */ /* 0x0022e4000802017f */
[----:B---3--:R-:W-:Y:S05]  /*8e30*/  @!P1 NANOSLEEP.SYNCS 0x989680 ;  /* 0x009896800000995d */ /* 0x008fea0003900000 */
[----:B------:R-:W3:Y:S02]  /*8e40*/  @!P1 SYNCS.PHASECHK.TRANS64 P1, [R3+URZ+0x30c10], R20 ;  /* 0x030c1014030095a7 */ /* 0x000ee4000802007f */
[----:B---3--:R-:W-:Y:S05]  /*8e50*/  @!P1 BRA `(.L_x_19) ;  /* 0xfffffffc00f09947 */ /* 0x008fea000383ffff */
[----:B------:R-:W-:Y:S05]  /*8e60*/  BRA `(.L_x_18) ;  /* 0xffffff8400d07947 */ /* 0x000fea000383ffff */
.L_x_23:
[----:B------:R1:W1:Y:S02]  /*8e70*/  SYNCS.PHASECHK.TRANS64.TRYWAIT P1, [R3+URZ+0x30c30], R20 ;  /* 0x030c3014030075a7 */ /* 0x000264000802017f */
[----:B-1----:R-:W-:Y:S05]  /*8e80*/  @!P1 NANOSLEEP.SYNCS 0x989680 ;  /* 0x009896800000995d */ /* 0x002fea0003900000 */
[----:B------:R-:W1:Y:S02]  /*8e90*/  @!P1 SYNCS.PHASECHK.TRANS64 P1, [R3+URZ+0x30c30], R20 ;  /* 0x030c3014030095a7 */ /* 0x000e64000802007f */
[----:B-1----:R-:W-:Y:S05]  /*8ea0*/  @!P1 BRA `(.L_x_23) ;  /* 0xfffffffc00f09947 */ /* 0x002fea000383ffff */
[----:B------:R-:W-:Y:S05]  /*8eb0*/  BRA `(.L_x_22) ;  /* 0xffffff8800d47947 */ /* 0x000fea000383ffff */
.L_x_56:
[----:B-1----:R1:W2:Y:S02]  /*8ec0*/  SYNCS.PHASECHK.TRANS64.TRYWAIT P1, [R11+URZ+0x30c20], R0 ;  /* 0x030c20000b0075a7 */ /* 0x0022a4000802017f */
[----:B--2---:R-:W-:Y:S05]  /*8ed0*/  @!P1 NANOSLEEP.SYNCS 0x989680 ;  /* 0x009896800000995d */ /* 0x004fea0003900000 */
[----:B------:R-:W2:Y:S02]  /*8ee0*/  @!P1 SYNCS.PHASECHK.TRANS64 P1, [R11+URZ+0x30c20], R0 ;  /* 0x030c20000b0095a7 */ /* 0x000ea4000802007f */
[----:B--2---:R-:W-:Y:S05]  /*8ef0*/  @!P1 BRA `(.L_x_56) ;  /* 0xfffffffc00f09947 */ /* 0x004fea000383ffff */
[----:B------:R-:W-:Y:S05]  /*8f00*/  BRA `(.L_x_84) ;  /* 0xffffffe800287947 */ /* 0x000fea000383ffff */
.L_x_60:
[----:B-1----:R1:W2:Y:S02]  /*8f10*/  SYNCS.PHASECHK.TRANS64.TRYWAIT P1, [R11+URZ+0x30c40], R21 ;  /* 0x030c40150b0075a7 */ /* 0x0022a4000802017f */
[----:B--2---:R-:W-:Y:S05]  /*8f20*/  @!P1 NANOSLEEP.SYNCS 0x989680 ;  /* 0x009896800000995d */ /* 0x004fea0003900000 */
[----:B------:R-:W2:Y:S02]  /*8f30*/  @!P1 SYNCS.PHASECHK.TRANS64 P1, [R11+URZ+0x30c40], R21 ;  /* 0x030c40150b0095a7 */ /* 0x000ea4000802007f */
[----:B--2---:R-:W-:Y:S05]  /*8f40*/  @!P1 BRA `(.L_x_60) ;  /* 0xfffffffc00f09947 */ /* 0x004fea000383ffff */
[----:B------:R-:W-:Y:S05]  /*8f50*/  BRA `(.L_x_85) ;  /* 0xffffffec00487947 */ /* 0x000fea000383ffff */
.L_x_62:
[----:B--2---:R2:W3:Y:S02]  /*8f60*/  SYNCS.PHASECHK.TRANS64.TRYWAIT P1, [R11+URZ+0x30c28], R21 ;  /* 0x030c28150b0075a7 */ /* 0x0044e4000802017f */
[----:B---3--:R-:W-:Y:S05]  /*8f70*/  @!P1 NANOSLEEP.SYNCS 0x989680 ;  /* 0x009896800000995d */ /* 0x008fea0003900000 */
[----:B------:R-:W3:Y:S02]  /*8f80*/  @!P1 SYNCS.PHASECHK.TRANS64 P1, [R11+URZ+0x30c28], R21 ;  /* 0x030c28150b0095a7 */ /* 0x000ee4000802007f */
[----:B---3--:R-:W-:Y:S05]  /*8f90*/  @!P1 BRA `(.L_x_62) ;  /* 0xfffffffc00f09947 */ /* 0x008fea000383ffff */
[----:B------:R-:W-:Y:S05]  /*8fa0*/  BRA `(.L_x_86) ;  /* 0xffffffec00c07947 */ /* 0x000fea000383ffff */
.L_x_64:
[----:B---3--:R3:W4:Y:S02]  /*8fb0*/  SYNCS.PHASECHK.TRANS64.TRYWAIT P1, [R11+URZ+0x30c48], R21 ;  /* 0x030c48150b0075a7 */ /* 0x008724000802017f */
[----:B----4-:R-:W-:Y:S05]  /*8fc0*/  @!P1 NANOSLEEP.SYNCS 0x989680 ;  /* 0x009896800000995d */ /* 0x010fea0003900000 */
[----:B------:R-:W4:Y:S02]  /*8fd0*/  @!P1 SYNCS.PHASECHK.TRANS64 P1, [R11+URZ+0x30c48], R21 ;  /* 0x030c48150b0095a7 */ /* 0x000f24000802007f */
[----:B----4-:R-:W-:Y:S05]  /*8fe0*/  @!P1 BRA `(.L_x_64) ;  /* 0xfffffffc00f09947 */ /* 0x010fea000383ffff */
[----:B------:R-:W-:Y:S05]  /*8ff0*/  BRA `(.L_x_87) ;  /* 0xfffffff000147947 */ /* 0x000fea000383ffff */
.L_x_66:
[----:B------:R-:W-:-:S07]  /*9000*/  SHF.L.U32 R4, R9, 0x1f, RZ ;  /* 0x0000001f09047819 */ /* 0x000fce00000006ff */
.L_x_88:
[----:B-1----:R1:W2:Y:S02]  /*9010*/  SYNCS.PHASECHK.TRANS64.TRYWAIT P1, [R11+URZ+0x30c20], R4 ;  /* 0x030c20040b0075a7 */ /* 0x0022a4000802017f */
[----:B--2---:R-:W-:Y:S05]  /*9020*/  @!P1 NANOSLEEP.SYNCS 0x989680 ;  /* 0x009896800000995d */ /* 0x004fea0003900000 */
[----:B------:R-:W2:Y:S02]  /*9030*/  @!P1 SYNCS.PHASECHK.TRANS64 P1, [R11+URZ+0x30c20], R4 ;  /* 0x030c20040b0095a7 */ /* 0x000ea4000802007f */
[----:B--2---:R-:W-:Y:S05]  /*9040*/  @!P1 BRA `(.L_x_88) ;  /* 0xfffffffc00f09947 */ /* 0x004fea000383ffff */
[----:B------:R-:W-:Y:S05]  /*9050*/  BRA `(.L_x_89) ;  /* 0xfffffff000807947 */ /* 0x000fea000383ffff */
.L_x_69:
[----:B---3--:R3:W4:Y:S02]  /*9060*/  SYNCS.PHASECHK.TRANS64.TRYWAIT P1, [R11+URZ+0x30c40], R12 ;  /* 0x030c400c0b0075a7 */ /* 0x008724000802017f */
[----:B----4-:R-:W-:Y:S05]  /*9070*/  @!P1 NANOSLEEP.SYNCS 0x989680 ;  /* 0x009896800000995d */ /* 0x010fea0003900000 */
[----:B------:R-:W4:Y:S02]  /*9080*/  @!P1 SYNCS.PHASECHK.TRANS64 P1, [R11+URZ+0x30c40], R12 ;  /* 0x030c400c0b0095a7 */ /* 0x000f24000802007f */
[----:B----4-:R-:W-:Y:S05]  /*9090*/  @!P1 BRA `(.L_x_69) ;  /* 0xfffffffc00f09947 */ /* 0x010fea000383ffff */
[----:B------:R-:W-:Y:S05]  /*90a0*/  BRA `(.L_x_90) ;  /* 0xfffffff000f07947 */ /* 0x000fea000383ffff */
.L_x_71:
[----:B-1----:R1:W2:Y:S02]  /*90b0*/  SYNCS.PHASECHK.TRANS64.TRYWAIT P1, [R11+URZ+0x30c28], R12 ;  /* 0x030c280c0b0075a7 */ /* 0x0022a4000802017f */
[----:B--2---:R-:W-:Y:S05]  /*90c0*/  @!P1 NANOSLEEP.SYNCS 0x989680 ;  /* 0x009896800000995d */ /* 0x004fea0003900000 */
[----:B------:R-:W2:Y:S02]  /*90d0*/  @!P1 SYNCS.PHASECHK.TRANS64 P1, [R11+URZ+0x30c28], R12 ;  /* 0x030c280c0b0095a7 */ /* 0x000ea4000802007f */
[----:B--2---:R-:W-:Y:S05]  /*90e0*/  @!P1 BRA `(.L_x_71) ;  /* 0xfffffffc00f09947 */ /* 0x004fea000383ffff */
[----:B------:R-:W-:Y:S05]  /*90f0*/  BRA `(.L_x_91) ;  /* 0xfffffff4005c7947 */ /* 0x000fea000383ffff */
.L_x_73:
[----:B----4-:R4:W1:Y:S02]  /*9100*/  SYNCS.PHASECHK.TRANS64.TRYWAIT P0, [R13+URZ+0x30c40], R2 ;  /* 0x030c40020d0075a7 */ /* 0x010864000800017f */
[----:B-1----:R-:W-:Y:S05]  /*9110*/  @!P0 NANOSLEEP.SYNCS 0x989680 ;  /* 0x009896800000895d */ /* 0x002fea0003900000 */
[----:B------:R-:W1:Y:S02]  /*9120*/  @!P0 SYNCS.PHASECHK.TRANS64 P0, [R13+URZ+0x30c40], R2 ;  /* 0x030c40020d0085a7 */ /* 0x000e64000800007f */
[----:B-1----:R-:W-:Y:S05]  /*9130*/  @!P0 BRA `(.L_x_73) ;  /* 0xfffffffc00f08947 */ /* 0x002fea000383ffff */
[----:B------:R-:W-:Y:S05]  /*9140*/  BRA `(.L_x_92) ;  /* 0xfffffff400c87947 */ /* 0x000fea000383ffff */
.L_x_75:
[----:B------:R-:W-:Y:S01]  /*9150*/  BSSY B0, `(.L_x_93) ;  /* 0x0000006000007945 */ /* 0x000fe20003800000 */
[----:B------:R-:W-:-:S07]  /*9160*/  MOV R15, 0xffffffff ;  /* 0xffffffff000f7802 */ /* 0x000fce0000000f00 */
[----:B------:R-:W-:Y:S05]  /*9170*/  WARPSYNC.COLLECTIVE R15, `(.L_x_94) ;  /* 0x000000000f0c7348 */ /* 0x000fea0003c00000 */
[----:B------:R-:W-:Y:S02]  /*9180*/  ELECT P6, UR62, PT ;  /* 0x00000000003e782f */ /* 0x000fe400038c0000 */
[----:B------:R-:W-:Y:S01]  /*9190*/  MOV R14, UR62 ;  /* 0x0000003e000e7c02 */ /* 0x000fe20008000f00 */
[----:B------:R-:W-:Y:S10]  /*91a0*/  ENDCOLLECTIVE ;  /* 0x000000000000791b */ /* 0x000ff40003800000 */
.L_x_94:
[----:B------:R-:W-:Y:S05]  /*91b0*/  BSYNC B0 ;  /* 0x0000000000007941 */ /* 0x000fea0003800000 */
.L_x_93:
[----:B------:R-:W-:Y:S01]  /*91c0*/  PLOP3.LUT P0, PT, P6, PT, PT, 0x80, 0x0 ;  /* 0x000000000000781c */ /* 0x000fe2000370f070 */
[----:B------:R-:W-:-:S12]  /*91d0*/  BRA `(.L_x_95) ;  /* 0xfffffff800547947 */ /* 0x000fd8000383ffff */
.L_x_77:
[----:B-1----:R1:W2:Y:S02]  /*91e0*/  SYNCS.PHASECHK.TRANS64.TRYWAIT P1, [R6+URZ], R5 ;  /* 0x00000005060075a7 */ /* 0x0022a4000802017f */
[----:B--2---:R-:W-:Y:S05]  /*91f0*/  @!P1 NANOSLEEP.SYNCS 0x989680 ;  /* 0x009896800000995d */ /* 0x004fea0003900000 */
[----:B------:R-:W2:Y:S02]  /*9200*/  @!P1 SYNCS.PHASECHK.TRANS64 P1, [R6+URZ], R5 ;  /* 0x00000005060095a7 */ /* 0x000ea4000802007f */
[----:B--2---:R-:W-:Y:S05]  /*9210*/  @!P1 BRA `(.L_x_77) ;  /* 0xfffffffc00f09947 */ /* 0x004fea000383ffff */
[----:B------:R-:W-:Y:S05]  /*9220*/  BRA `(.L_x_96) ;  /* 0xfffffff800907947 */ /* 0x000fea000383ffff */
.L_x_78:
[----:B--2---:R2:W3:Y:S02]  /*9230*/  SYNCS.PHASECHK.TRANS64.TRYWAIT P1, [R3+URZ], R2 ;  /* 0x00000002030075a7 */ /* 0x0044e4000802017f */
[----:B---3--:R-:W-:Y:S05]  /*9240*/  @!P1 NANOSLEEP.SYNCS 0x989680 ;  /* 0x009896800000995d */ /* 0x008fea0003900000 */
[----:B------:R-:W3:Y:S02]  /*9250*/  @!P1 SYNCS.PHASECHK.TRANS64 P1, [R3+URZ], R2 ;  /* 0x00000002030095a7 */ /* 0x000ee4000802007f */
[----:B---3--:R-:W-:Y:S05]  /*9260*/  @!P1 BRA `(.L_x_78) ;  /* 0xfffffffc00f09947 */ /* 0x008fea000383ffff */
[----:B------:R-:W-:Y:S05]  /*9270*/  BRA `(.L_x_97) ;  /* 0xfffffff800847947 */ /* 0x000fea000383ffff */
.L_x_80:
[----:B--2---:R2:W3:Y:S02]  /*9280*/  SYNCS.PHASECHK.TRANS64.TRYWAIT P0, [R0+URZ], R5 ;  /* 0x00000005000075a7 */ /* 0x0044e4000800017f */
[----:B---3--:R-:W-:Y:S05]  /*9290*/  @!P0 NANOSLEEP.SYNCS 0x989680 ;  /* 0x009896800000895d */ /* 0x008fea0003900000 */
[----:B------:R-:W3:Y:S02]  /*92a0*/  @!P0 SYNCS.PHASECHK.TRANS64 P0, [R0+URZ], R5 ;  /* 0x00000005000085a7 */ /* 0x000ee4000800007f */
[----:B---3--:R-:W-:Y:S05]  /*92b0*/  @!P0 BRA `(.L_x_80) ;  /* 0xfffffffc00f08947 */ /* 0x008fea000383ffff */
[----:B------:R-:W-:Y:S05]  /*92c0*/  BRA `(.L_x_98) ;  /* 0xfffffff800887947 */ /* 0x000fea000383ffff */
.L_x_99:
[----:B------:R-:W-:-:S00]  /*92d0*/  BRA `(.L_x_99) ;  /* 0xfffffffc00fc7947 */ /* 0x000fc0000383ffff */
[----:B------:R-:W-:-:S00]  /*92e0*/  NOP ;  /* 0x0000000000007918 */ /* 0x000fc00000000000 */
        /* <DEDUP_REMOVED lines=9> */
.L_x_7374:


//--------------------- .text._ZN7cutlass13device_kernelIN5flash11enable_sm90INS1_16FlashAttnBwdSm90INS1_25CollectiveMainloopBwdSm90ILi2ELi2ELi2EN4cute5tupleIJNS5_1CILi1EEES8_S8_EEENS6_IJNS7_ILi128EEESA_NS7_ILi64EEEEEENS_6half_tEfNS_4arch4Sm90ELb0ELb0ELb1ELb0ELb1ELb1ELb0ELb0ELi2ELi1ELi2ELi2ELb0EEENS1_21CollectiveEpilogueBwdISC_SD_SF_Li256ELb0ELb0ELi1EEENS1_19SingleTileSchedulerILb0ELb0ELb0ELi128EEEEEEEEEvNT_6ParamsE --------------------------
	.section	.text._ZN7cutlass13device_kernelIN5flash11enable_sm90INS1_16FlashAttnBwdSm90INS1_25CollectiveMainloopBwdSm90ILi2ELi2ELi2EN4cute5tupleIJNS5_1CILi1EEES8_S8_EEENS6_IJNS7_ILi128EEESA_NS7_ILi64EEEEEENS_6half_tEfNS_4arch4Sm90ELb0ELb0ELb1ELb0ELb1ELb1ELb0ELb0ELi2ELi1ELi2ELi2ELb0EEENS1_21CollectiveEpilogueBwdISC_SD_SF_Li256ELb0ELb0ELi1EEENS1_19SingleTileSchedulerILb0ELb0ELb0ELi128EEEEEEEEEvNT_6ParamsE,"ax",@progbits
	.align	128
.text._ZN7cutlass13device_kernelIN5flash11enable_sm90INS1_16FlashAttnBwdSm90INS1_25CollectiveMainloopBwdSm90ILi2ELi2ELi2EN4cute5tupleIJNS5_1CILi1EEES8_S8_EEENS6_IJNS7_ILi128EEESA_NS7_ILi64EEEEEENS_6half_tEfNS_4arch4Sm90ELb0ELb0ELb1ELb0ELb1ELb1ELb0ELb0ELi2ELi1ELi2ELi2ELb0EEENS1_21CollectiveEpilogueBwdISC_SD_SF_Li256ELb0ELb0ELi1EEENS1_19SingleTileSchedulerILb0ELb0ELb0ELi128EEEEEEEEEvNT_6ParamsE:
        .type           _ZN7cutlass13device_kernelIN5flash11enable_sm90INS1_16FlashAttnBwdSm90INS1_25CollectiveMainloopBwdSm90ILi2ELi2ELi2EN4cute5tupleIJNS5_1CILi1EEES8_S8_EEENS6_IJNS7_ILi128EEESA_NS7_ILi64EEEEEENS_6half_tEfNS_4arch4Sm90ELb0ELb0ELb1ELb0ELb1ELb1ELb0ELb0ELi2ELi1ELi2ELi2ELb0EEENS1_21CollectiveEpilogueBwdISC_SD_SF_Li256ELb0ELb0ELi1EEENS1_19SingleTileSchedulerILb0ELb0ELb0ELi128EEEEEEEEEvNT_6ParamsE,@function
        .size           _ZN7cutlass13device_kernelIN5flash11enable_sm90INS1_16FlashAttnBwdSm90INS1_25CollectiveMainloopBwdSm90ILi2ELi2ELi2EN4cute5tupleIJNS5_1CILi1EEES8_S8_EEENS6_IJNS7_ILi128EEESA_NS7_ILi64EEEEEENS_6half_tEfNS_4arch4Sm90ELb0ELb0ELb1ELb0ELb1ELb1ELb0ELb0ELi2ELi1ELi2ELi2ELb0EEENS1_21CollectiveEpilogueBwdISC_SD_SF_Li256ELb0ELb0ELi1EEENS1_19SingleTileSchedulerILb0ELb0ELb0ELi128EEEEEEEEEvNT_6ParamsE,(.L_x_7375 - _ZN7cutlass13device_kernelIN5flash11enable_sm90INS1_16FlashAttnBwdSm90INS1_25CollectiveMainloopBwdSm90ILi2ELi2ELi2EN4cute5tupleIJNS5_1CILi1EEES8_S8_EEENS6_IJNS7_ILi128EEESA_NS7_ILi64EEEEEENS_6half_tEfNS_4arch4Sm90ELb0ELb0ELb1ELb0ELb1ELb1ELb0ELb0ELi2ELi1ELi2ELi2ELb0EEENS1_21CollectiveEpilogueBwdISC_SD_SF_Li256ELb0ELb0ELi1EEENS1_19SingleTileSchedulerILb0ELb0ELb0ELi128EEEEEEEEEvNT_6ParamsE)
        .other          _ZN7cutlass13device_kernelIN5flash11enable_sm90INS1_16FlashAttnBwdSm90INS1_25CollectiveMainloopBwdSm90ILi2ELi2ELi2EN4cute5tupleIJNS5_1CILi1EEES8_S8_EEENS6_IJNS7_ILi128EEESA_NS7_ILi64EEEEEENS_6half_tEfNS_4arch4Sm90ELb0ELb0ELb1ELb0ELb1ELb1ELb0ELb0ELi2ELi1ELi2ELi2ELb0EEENS1_21CollectiveEpilogueBwdISC_SD_SF_Li256ELb0ELb0ELi1EEENS1_19SingleTileSchedulerILb0ELb0ELb0ELi128EEEEEEEEEvNT_6ParamsE,@"STO_CUDA_ENTRY STV_DEFAULT"
_ZN7cutlass13device_kernelIN5flash11enable_sm90INS1_16FlashAttnBwdSm90INS1_25CollectiveMainloopBwdSm90ILi2ELi2ELi2EN4cute5tupleIJNS5_1CILi1EEES8_S8_EEENS6_IJNS7_ILi128EEESA_NS7_ILi64EEEEEENS_6half_tEfNS_4arch4Sm90ELb0ELb0ELb1ELb0ELb1ELb1ELb0ELb0ELi2ELi1ELi2ELi2ELb0EEENS1_21CollectiveEpilogueBwdISC_SD_SF_Li256ELb0ELb0ELi1EEENS1_19SingleTileSchedulerILb0ELb0ELb0ELi128EEEEEEEEEvNT_6ParamsE:
        /* <DEDUP_REMOVED lines=29> */
.L_x_101:
[----:B------:R-:W-:Y:S05]  /*01d0*/  BSYNC B0 ;  /* 0x0000000000007941 */ /* 0x000fea0003800000 */
.L_x_100:
        /* <DEDUP_REMOVED lines=34> */
.L_x_102:
        /* <DEDUP_REMOVED lines=22> */
.L_x_103:
[----:B---3--:R-:W-:Y:S01]  /*0560*/  ISETP.NE.AND P0, PT, R2, RZ, PT ;  /* 0x000000ff0200720c */ /* 0x008fe20003f05270 */
[----:B------:R-:W-:Y:S01]  /*0570*/  IMAD.MOV.U32 R16, RZ, RZ, 0x1 ;  /* 0x00000001ff107424 */ /* 0x000fe200078e00ff */
[----:B------:R-:W-:Y:S01]  /*0580*/  NOP ;  /* 0x0000000000007918 */ /* 0x000fe20000000000 */
[----:B------:R-:W-:Y:S03]  /*0590*/  BSSY B6, `(.L_x_104) ;  /* 0x00008fc000067945 */ /* 0x000fe60003800000 */
[----:B------:R-:W-:Y:S01]  /*05a0*/  SEL R16, R16, 0x2, !P0 ;  /* 0x0000000210107807 */ /* 0x000fe20004000000 */
[----:B-12-4-:R-:W-:Y:S06]  /*05b0*/  BAR.SYNC.DEFER_BLOCKING 0x0 ;  /* 0x0000000000007b1d */ /* 0x016fec0000010000 */
[----:B------:R-:W-:Y:S05]  /*05c0*/  @!P0 BRA `(.L_x_105) ;  /* 0x0000006000cc8947 */ /* 0x000fea0003800000 */
.L_x_106:
        /* <DEDUP_REMOVED lines=35> */
.L_x_109:
        /* <DEDUP_REMOVED lines=15> */
.L_x_108:
        /* <DEDUP_REMOVED lines=22> */
.L_x_111:
        /* <DEDUP_REMOVED lines=15> */
.L_x_110:
[----:B------:R-:W-:Y:S01]  /*0b40*/  SHF.R.S32.HI R3, RZ, 0x1f, R18 ;  /* 0x0000001fff037819 */ /* 0x000fe20000011412 */
[----:B------:R-:W-:-:S03]  /*0b50*/  UMOV UR4, 0xffffffff ;  /* 0xffffffff00047882 */ /* 0x000fc60000000000 */
[----:B------:R-:W-:-:S04]  /*0b60*/  LEA.HI R0, R3, R18, RZ, 0x7 ;  /* 0x0000001203007211 */ /* 0x000fc800078f38ff */
[----:B------:R-:W-:Y:S01]  /*0b70*/  SHF.R.S32.HI R13, RZ, 0x7, R0 ;  /* 0x00000007ff0d7819 */ /* 0x000fe20000011400 */
[----:B------:R-:W-:Y:S06]  /*0b80*/  BRA.DIV UR4, `(.L_x_112) ;  /* 0x0000008a04787947 */ /* 0x000fec000b800000 */
[----:B------:R1:W2:Y:S02]  /*0b90*/  SHFL.IDX PT, R14, R13, RZ, 0x1f ;  /* 0x00001fff0d0e7589 */ /* 0x0002a400000e0000 */
.L_x_199:
[----:B------:R-:W-:Y:S02]  /*0ba0*/  SHF.L.U32 R7, RZ, 0x1f, RZ ;  /* 0x0000001fff077819 */ /* 0x000fe400000006ff */
[----:B------:R-:W-:Y:S02]  /*0bb0*/  LEA.HI R5, R3, R18, RZ, 0x4 ;  /* 0x0000001203057211 */ /* 0x000fe400078f20ff */
[----:B------:R-:W3:Y:S01]  /*0bc0*/  SYNCS.PHASECHK.TRANS64.TRYWAIT P0, [R2+URZ+0x30c00], R7 ;  /* 0x030c0007020075a7 */ /* 0x000ee2000800017f */
[----:B--2---:R-:W-:Y:S02]  /*0bd0*/  LEA.HI R4, R14, R14, RZ, 0x1 ;  /* 0x0000000e0e047211 */ /* 0x004fe400078f08ff */
[----:B------:R-:W-:Y:S02]  /*0be0*/  SHF.R.S32.HI R6, RZ, 0x4, R5 ;  /* 0x00000004ff067819 */ /* 0x000fe40000011405 */
[----:B------:R-:W-:Y:S02]  /*0bf0*/  LOP3.LUT R11, R4, 0xffffe, RZ, 0xc0, !PT ;  /* 0x000ffffe040b7812 */ /* 0x000fe400078ec0ff */
[----:B------:R-:W-:-:S02]  /*0c00*/  LEA.HI R5, R5, R6, RZ, 0x1 ;  /* 0x0000000605057211 */ /* 0x000fc400078f08ff */
[----:B------:R-:W-:Y:S02]  /*0c10*/  IADD3 R11, R14, -R11, RZ ;  /* 0x8000000b0e0b7210 */ /* 0x000fe40007ffe0ff */
[----:B------:R-:W-:-:S05]  /*0c20*/  LOP3.LUT R5, R5, 0xfffffffe, RZ, 0xc0, !PT ;  /* 0xfffffffe05057812 */ /* 0x000fca00078ec0ff */
[----:B------:R-:W-:Y:S01]  /*0c30*/  IMAD.IADD R6, R6, 0x1, -R5 ;  /* 0x0000000106067824 */ /* 0x000fe200078e0a05 */
[----:B---3--:R-:W-:Y:S06]  /*0c40*/  @P0 BRA `(.L_x_113) ;  /* 0x0000000000080947 */ /* 0x008fec0003800000 */
[----:B------:R-:W2:Y:S02]  /*0c50*/  SYNCS.PHASECHK.TRANS64.TRYWAIT P0, [R2+URZ+0x30c00], R7 ;  /* 0x030c0007020075a7 */ /* 0x000ea4000800017f */
[----:B--2---:R-:W-:Y:S05]  /*0c60*/  @!P0 BRA `(.L_x_114) ;  /* 0x00000088005c8947 */ /* 0x004fea0003800000 */
.L_x_113:
        /* <DEDUP_REMOVED lines=37> */
[----:B--2---:R-:W-:Y:S01]  /*0ec0*/  IMAD.SHL.U32 R7, R18, 0x40, RZ ;  /* 0x0000004012077824 */ /* 0x004fe200078e00ff */
[----:B------:R-:W-:Y:S01]  /*0ed0*/  SHF.L.U32 R8, R5, 0x4, RZ ;  /* 0x0000000405087819 */ /* 0x000fe200000006ff */
[----:B------:R-:W-:Y:S01]  /*0ee0*/  VIADD R12, R12, 0x7f ;  /* 0x0000007f0c0c7836 */ /* 0x000fe20000000000 */
[-C--:B------:R-:W-:Y:S01]  /*0ef0*/  LEA.HI R9, R3, R18.reuse, RZ, 0x3 ;  /* 0x0000001203097211 */ /* 0x080fe200078f18ff */
[----:B------:R-:W2:Y:S01]  /*0f00*/  S2R R19, SR_CTAID.X ;  /* 0x0000000000137919 */ /* 0x000ea20000002500 */
[----:B------:R-:W-:Y:S01]  /*0f10*/  LOP3.LUT R7, R7, 0x1c0, RZ, 0xc0, !PT ;  /* 0x000001c007077812 */ /* 0x000fe200078ec0ff */
[----:B------:R-:W2:Y:S01]  /*0f20*/  LDC R24, c[0x0][0x290] ;  /* 0x0000a400ff187b82 */ /* 0x000ea20000000800 */
[----:B------:R-:W-:Y:S02]  /*0f30*/  LOP3.LUT R5, R0, 0xffffff80, RZ, 0xc0, !PT ;  /* 0xffffff8000057812 */ /* 0x000fe400078ec0ff */
[----:B------:R-:W-:Y:S02]  /*0f40*/  LOP3.LUT R10, R7, 0x30, R8, 0xf8, !PT ;  /* 0x00000030070a7812 */ /* 0x000fe400078ef808 */
[----:B------:R-:W-:Y:S01]  /*0f50*/  LEA.HI R8, R3, R18, RZ, 0x2 ;  /* 0x0000001203087211 */ /* 0x000fe200078f10ff */
[----:B------:R-:W-:Y:S01]  /*0f60*/  IMAD.IADD R0, R18, 0x1, -R5 ;  /* 0x0000000112007824 */ /* 0x000fe200078e0a05 */
[----:B------:R-:W-:-:S02]  /*0f70*/  LOP3.LUT R3, R4, 0xffffffe0, RZ, 0xc0, !PT ;  /* 0xffffffe004037812 */ /* 0x000fc400078ec0ff */
[----:B------:R-:W-:Y:S01]  /*0f80*/  LOP3.LUT R9, R10, 0x8, R9, 0xf8, !PT ;  /* 0x000000080a097812 */ /* 0x000fe200078ef809 */
[C---:B------:R-:W-:Y:S01]  /*0f90*/  IMAD R23, R13.reuse, 0x400, R0 ;  /* 0x000004000d177824 */ /* 0x040fe200078e0200 */
[----:B------:R-:W-:Y:S02]  /*0fa0*/  SHF.R.U32.HI R4, RZ, 0x3, R7 ;  /* 0x00000003ff047819 */ /* 0x000fe40000011607 */
[----:B------:R-:W-:Y:S02]  /*0fb0*/  IADD3 R3, R18, -R3, RZ ;  /* 0x8000000312037210 */ /* 0x000fe40007ffe0ff */
[----:B------:R-:W-:Y:S01]  /*0fc0*/  LOP3.LUT R5, R8, 0xfffffffc, RZ, 0xc0, !PT ;  /* 0xfffffffc08057812 */ /* 0x000fe200078ec0ff */
[----:B------:R-:W-:Y:S01]  /*0fd0*/  IMAD R8, R13, 0x10, R6 ;  /* 0x000000100d087824 */ /* 0x000fe200078e0206 */
[----:B------:R-:W-:Y:S02]  /*0fe0*/  LOP3.LUT R9, R9, R4, RZ, 0x3c, !PT ;  /* 0x0000000409097212 */ /* 0x000fe400078e3cff */
[----:B------:R-:W-:Y:S01]  /*0ff0*/  SHF.R.S32.HI R4, RZ, 0x1f, R3 ;  /* 0x0000001fff047819 */ /* 0x000fe20000011403 */
[----:B------:R-:W-:Y:S01]  /*1000*/  IMAD.IADD R10, R18, 0x1, -R5 ;  /* 0x00000001120a7824 */ /* 0x000fe200078e0a05 */
[----:B------:R-:W-:-:S02]  /*1010*/  LEA.HI R6, R13, R13, RZ, 0x1 ;  /* 0x0000000d0d067211 */ /* 0x000fc400078f08ff */
[CC--:B------:R-:W-:Y:S02]  /*1020*/  LEA.HI R5, R4.reuse, R3.reuse, RZ, 0x3 ;  /* 0x0000000304057211 */ /* 0x0c0fe400078f18ff */
[----:B------:R-:W-:Y:S02]  /*1030*/  LEA.HI R7, R4, R3, RZ, 0x2 ;  /* 0x0000000304077211 */ /* 0x000fe400078f10ff */
[----:B------:R-:W-:Y:S02]  /*1040*/  LEA R8, R8, R9, 0x9 ;  /* 0x0000000908087211 */ /* 0x000fe400078e48ff */
[----:B------:R-:W-:Y:S01]  /*1050*/  LOP3.LUT R4, R6, 0xfffffffe, RZ, 0xc0, !PT ;  /* 0xfffffffe06047812 */ /* 0x000fe200078ec0ff */
[----:B--2---:R-:W-:Y:S01]  /*1060*/  IMAD R19, R19, -0x80, R24 ;  /* 0xffffff8013137824 */ /* 0x004fe200078e0218 */
[----:B------:R-:W-:Y:S01]  /*1070*/  SHF.R.S32.HI R3, RZ, 0x1f, R0 ;  /* 0x0000001fff037819 */ /* 0x000fe20000011400 */
[----:B------:R2:W-:Y:S01]  /*1080*/  STL [R1+0x4], R8 ;  /* 0x0000040801007387 */ /* 0x0005e20000100800 */
[----:B------:R-:W-:Y:S01]  /*1090*/  SHF.R.S32.HI R6, RZ, 0x3, R5 ;  /* 0x00000003ff067819 */ /* 0x000fe20000011405 */
[----:B------:R-:W-:Y:S01]  /*10a0*/  IMAD.IADD R20, R13, 0x1, -R4 ;  /* 0x000000010d147824 */ /* 0x000fe200078e0a04 */
[----:B------:R-:W-:-:S02]  /*10b0*/  LEA.HI R4, R3, R0, RZ, 0x2 ;  /* 0x0000000003047211 */ /* 0x000fc400078f10ff */
[----:B------:R-:W-:Y:S02]  /*10c0*/  SHF.R.S32.HI R15, RZ, 0x1f, R12 ;  /* 0x0000001fff0f7819 */ /* 0x000fe4000001140c */
[----:B------:R-:W-:Y:S02]  /*10d0*/  SHF.R.S32.HI R5, RZ, 0x1f, R5 ;  /* 0x0000001fff057819 */ /* 0x000fe40000011405 */
[----:B------:R-:W-:Y:S02]  /*10e0*/  LOP3.LUT R9, R4, 0x7ffffffc, RZ, 0xc0, !PT ;  /* 0x7ffffffc04097812 */ /* 0x000fe400078ec0ff */
[----:B--2---:R-:W-:Y:S02]  /*10f0*/  SHF.R.S32.HI R8, RZ, 0x2, R7 ;  /* 0x00000002ff087819 */ /* 0x004fe40000011407 */
[----:B------:R-:W-:Y:S02]  /*1100*/  LEA.HI R22, R15, R12, RZ, 0x7 ;  /* 0x0000000c0f167211 */ /* 0x000fe400078f38ff */
[----:B------:R-:W-:Y:S01]  /*1110*/  LEA.HI R7, R7, R8, RZ, 0x1 ;  /* 0x0000000807077211 */ /* 0x000fe200078f08ff */
[----:B------:R-:W-:Y:S01]  /*1120*/  VIADD R14, R8, 0x18 ;  /* 0x00000018080e7836 */ /* 0x000fe20000000000 */
[----:B------:R-:W-:-:S02]  /*1130*/  LEA.HI R5, R5, R6, RZ, 0x4 ;  /* 0x0000000605057211 */ /* 0x000fc400078f20ff */
[----:B------:R-:W-:Y:S02]  /*1140*/  LOP3.LUT R7, R7, 0xfffffffe, RZ, 0xc0, !PT ;  /* 0xfffffffe07077812 */ /* 0x000fe400078ec0ff */
[----:B-1----:R-:W-:Y:S02]  /*1150*/  LEA.HI R13, R3, R0, RZ, 0x5 ;  /* 0x00000000030d7211 */ /* 0x002fe400078f28ff */
[----:B------:R-:W-:Y:S01]  /*1160*/  IADD3 R9, R0, -R9, RZ ;  /* 0x8000000900097210 */ /* 0x000fe20007ffe0ff */
[C---:B------:R-:W-:Y:S01]  /*1170*/  VIADD R0, R8.reuse, 0x8 ;  /* 0x0000000808007836 */ /* 0x040fe20000000000 */
[C---:B------:R-:W-:Y:S01]  /*1180*/  IADD3 R12, R8.reuse, 0x10, RZ ;  /* 0x00000010080c7810 */ /* 0x040fe20007ffe0ff */
[----:B------:R-:W-:Y:S01]  /*1190*/  IMAD.IADD R7, R8, 0x1, -R7 ;  /* 0x0000000108077824 */ /* 0x000fe200078e0a07 */
[----:B------:R-:W-:Y:S02]  /*11a0*/  LOP3.LUT R5, R5, 0x1ffffff0, RZ, 0xc0, !PT ;  /* 0x1ffffff005057812 */ /* 0x000fe400078ec0ff */
[----:B------:R-:W-:-:S02]  /*11b0*/  LEA.HI R8, R12, R12, RZ, 0x1 ;  /* 0x0000000c0c087211 */ /* 0x000fc400078f08ff */
[----:B------:R-:W-:Y:S01]  /*11c0*/  LEA.HI R17, R14, R14, RZ, 0x1 ;  /* 0x0000000e0e117211 */ /* 0x000fe200078f08ff */
[----:B------:R-:W-:Y:S01]  /*11d0*/  IMAD.IADD R6, R6, 0x1, -R5 ;  /* 0x0000000106067824 */ /* 0x000fe200078e0a05 */
[----:B------:R-:W-:Y:S02]  /*11e0*/  LEA.HI R3, R0, R0, RZ, 0x1 ;  /* 0x0000000000037211 */ /* 0x000fe400078f08ff */
[----:B------:R-:W-:Y:S02]  /*11f0*/  SHF.R.S32.HI R18, RZ, 0x5, R13 ;  /* 0x00000005ff127819 */ /* 0x000fe4000001140d */
[----:B------:R-:W-:Y:S02]  /*1200*/  LOP3.LUT R13, R8, 0xfffffffe, RZ, 0xc0, !PT ;  /* 0xfffffffe080d7812 */ /* 0x000fe400078ec0ff */
[----:B------:R-:W-:Y:S01]  /*1210*/  LOP3.LUT R15, R17, 0xfffffffe, RZ, 0xc0, !PT ;  /* 0xfffffffe110f7812 */ /* 0x000fe200078ec0ff */
[----:B------:R-:W-:Y:S01]  /*1220*/  IMAD R21, R18, -0x10, R19 ;  /* 0xfffffff012157824 */ /* 0x000fe200078e0213 */
[----:B------:R-:W-:Y:S01]  /*1230*/  LOP3.LUT R5, R3, 0xfffffffe, RZ, 0xc0, !PT ;  /* 0xfffffffe03057812 */ /* 0x000fe200078ec0ff */
[----:B------:R-:W-:Y:S01]  /*1240*/  IMAD.IADD R13, R12, 0x1, -R13 ;  /* 0x000000010c0d7824 */ /* 0x000fe200078e0a0d */
[----:B------:R-:W-:Y:S01]  /*1250*/  SHF.R.S32.HI R12, RZ, 0x1, R8 ;  /* 0x00000001ff0c7819 */ /* 0x000fe20000011408 */
[----:B------:R-:W-:Y:S01]  /*1260*/  IMAD.IADD R14, R14, 0x1, -R15 ;  /* 0x000000010e0e7824 */ /* 0x000fe200078e0a0f */
[----:B------:R-:W-:-:S02]  /*1270*/  IADD3 R5, R0, -R5, RZ ;  /* 0x8000000500057210 */ /* 0x000fc40007ffe0ff */
[--C-:B------:R-:W-:Y:S02]  /*1280*/  SHF.R.S32.HI R0, RZ, 0x1, R3.reuse ;  /* 0x00000001ff007819 */ /* 0x100fe40000011403 */
[----:B------:R-:W-:Y:S02]  /*1290*/  SHF.R.S32.HI R15, RZ, 0x1f, R8 ;  /* 0x0000001fff0f7819 */ /* 0x000fe40000011408 */
[----:B------:R-:W-:Y:S02]  /*12a0*/  SHF.R.S32.HI R3, RZ, 0x1f, R3 ;  /* 0x0000001fff037819 */ /* 0x000fe40000011403 */
[--C-:B------:R-:W-:Y:S02]  /*12b0*/  SHF.R.S32.HI R8, RZ, 0x1, R17.reuse ;  /* 0x00000001ff087819 */ /* 0x100fe40000011411 */
[----:B------:R-:W-:Y:S02]  /*12c0*/  SHF.R.S32.HI R17, RZ, 0x1f, R17 ;  /* 0x0000001fff117819 */ /* 0x000fe40000011411 */
[----:B------:R-:W-:-:S02]  /*12d0*/  LEA.HI R3, R3, R0, RZ, 0x4 ;  /* 0x0000000003037211 */ /* 0x000fc400078f20ff */
[----:B------:R-:W-:Y:S02]  /*12e0*/  LEA.HI R15, R15, R12, RZ, 0x4 ;  /* 0x0000000c0f0f7211 */ /* 0x000fe400078f20ff */
[----:B------:R-:W-:Y:S02]  /*12f0*/  LEA.HI R17, R17, R8, RZ, 0x4 ;  /* 0x0000000811117211 */ /* 0x000fe400078f20ff */
[----:B------:R-:W-:Y:S02]  /*1300*/  LOP3.LUT R3, R3, 0x1ffffff0, RZ, 0xc0, !PT ;  /* 0x1ffffff003037812 */ /* 0x000fe400078ec0ff */
[----:B------:R-:W-:Y:S02]  /*1310*/  LOP3.LUT R15, R15, 0x1ffffff0, RZ, 0xc0, !PT ;  /* 0x1ffffff00f0f7812 */ /* 0x000fe400078ec0ff */
[----:B------:R-:W-:Y:S02]  /*1320*/  LOP3.LUT R17, R17, 0x1ffffff0, RZ, 0xc0, !PT ;  /* 0x1ffffff011117812 */ /* 0x000fe400078ec0ff */
[----:B------:R-:W-:Y:S01]  /*1330*/  IADD3 R0, R0, -R3, RZ ;  /* 0x8000000300007210 */ /* 0x000fe20007ffe0ff */
[----:B------:R-:W-:Y:S01]  /*1340*/  IMAD.IADD R12, R12, 0x1, -R15 ;  /* 0x000000010c0c7824 */ /* 0x000fe200078e0a0f */
[--C-:B------:R-:W-:Y:S01]  /*1350*/  SHF.R.S32.HI R18, RZ, 0x2, R4.reuse ;  /* 0x00000002ff127819 */ /* 0x100fe20000011404 */
[----:B------:R-:W-:Y:S01]  /*1360*/  IMAD.IADD R17, R8, 0x1, -R17 ;  /* 0x0000000108117824 */ /* 0x000fe200078e0a11 */
[----:B------:R-:W-:Y:S01]  /*1370*/  SHF.R.S32.HI R19, RZ, 0x1f, R4 ;  /* 0x0000001fff137819 */ /* 0x000fe20000011404 */
[----:B------:R-:W-:Y:S01]  /*1380*/  IMAD R4, R0, 0x8, R5 ;  /* 0x0000000800047824 */ /* 0x000fe200078e0205 */
[----:B------:R-:W-:Y:S01]  /*1390*/  LEA R6, R6, R7, 0x3 ;  /* 0x0000000706067211 */ /* 0x000fe200078e18ff */
[----:B------:R-:W-:Y:S01]  /*13a0*/  IMAD R3, R12, 0x8, R13 ;  /* 0x000000080c037824 */ /* 0x000fe200078e020d */
[----:B------:R-:W-:-:S02]  /*13b0*/  LEA R0, R17, R14, 0x3 ;  /* 0x0000000e11007211 */ /* 0x000fc400078e18ff */
[----:B------:R-:W-:Y:S01]  /*13c0*/  LEA.HI R19, R19, R18, RZ, 0x3 ;  /* 0x0000001213137211 */ /* 0x000fe200078f18ff */
[----:B------:R1:W-:Y:S01]  /*13d0*/  STL [R1+0x14], R6 ;  /* 0x0000140601007387 */ /* 0x0003e20000100800 */
[----:B------:R-:W-:Y:S02]  /*13e0*/  LOP3.LUT R7, R16, 0x1, RZ, 0xfc, !PT ;  /* 0x0000000110077812 */ /* 0x000fe400078efcff */
[----:B------:R-:W-:Y:S01]  /*13f0*/  LOP3.LUT R19, R19, 0xfffffff8, RZ, 0xc0, !PT ;  /* 0xfffffff813137812 */ /* 0x000fe200078ec0ff */
[----:B------:R2:W-:Y:S01]  /*1400*/  STL [R1+0x10], R4 ;  /* 0x0000100401007387 */ /* 0x0005e20000100800 */
[----:B------:R-:W-:Y:S02]  /*1410*/  MOV R199, RZ ;  /* 0x000000ff00c77202 */ /* 0x000fe40000000f00 */
[----:B------:R-:W-:Y:S01]  /*1420*/  IADD3 R19, R21, R19, -R18 ;  /* 0x0000001315137210 */ /* 0x000fe20007ffe812 */
[----:B------:R3:W-:Y:S01]  /*1430*/  STL [R1+0xc], R3 ;  /* 0x00000c0301007387 */ /* 0x0007e20000100800 */
[----:B-1----:R-:W-:-:S03]  /*1440*/  IMAD.MOV.U32 R6, RZ, RZ, RZ ;  /* 0x000000ffff067224 */ /* 0x002fc600078e00ff */
[----:B------:R1:W-:Y:S01]  /*1450*/  STL [R1+0x8], R0 ;  /* 0x0000080001007387 */ /* 0x0003e20000100800 */
[----:B------:R-:W-:Y:S01]  /*1460*/  IMAD R8, R20, -0x40, R19 ;  /* 0xffffffc014087824 */ /* 0x000fe200078e0213 */
[----:B--2---:R-:W-:Y:S01]  /*1470*/  CS2R R4, SRZ ;  /* 0x0000000000047805 */ /* 0x004fe2000001ff00 */
[----:B---3--:R-:W-:Y:S01]  /*1480*/  IMAD.SHL.U32 R3, R23, 0x4, RZ ;  /* 0x0000000417037824 */ /* 0x008fe200078e00ff */
[----:B-1----:R-:W-:-:S03]  /*1490*/  SHF.R.S32.HI R0, RZ, 0x7, R22 ;  /* 0x00000007ff007819 */ /* 0x002fc60000011416 */
[----:B------:R-:W-:Y:S02]  /*14a0*/  IMAD R3, R3, 0x4, R2 ;  /* 0x0000000403037824 */ /* 0x000fe400078e0202 */
[----:B------:R1:W-:Y:S05]  /*14b0*/  STL [R1], R0 ;  /* 0x0000000001007387 */ /* 0x0003ea0000100800 */
.L_x_126:
[----:B------:R-:W-:Y:S01]  /*14c0*/  ISETP.NE.AND P0, PT, R7, 0x3, PT ;  /* 0x000000030700780c */ /* 0x000fe20003f05270 */
[----:B------:R-:W-:-:S12]  /*14d0*/  YIELD ;  /* 0x0000000000007946 */ /* 0x000fd80003800000 */
[----:B------:R-:W-:Y:S05]  /*14e0*/  @!P0 BRA `(.L_x_116) ;  /* 0x0000000000048947 */ /* 0x000fea0003800000 */
[----:B------:R-:W-:Y:S01]  /*14f0*/  BPT.TRAP 0x1 ;  /* 0x000000040000795c */ /* 0x000fe20000300000 */
.L_x_116:
[----:B------:R-:W-:Y:S01]  /*1500*/  IMAD R21, R4, 0x8, R2 ;  /* 0x0000000804157824 */ /* 0x000fe200078e0202 */
[----:B------:R-:W-:-:S04]  /*1510*/  SHF.L.U32 R20, R5, 0x1f, RZ ;  /* 0x0000001f05147819 */ /* 0x000fc800000006ff */
[----:B------:R2:W3:Y:S01]  /*1520*/  SYNCS.PHASECHK.TRANS64.TRYWAIT P1, [R21+URZ+0x30c10], R20 ;  /* 0x030c1014150075a7 */ /* 0x0004e2000802017f */
[----:B------:R-:W-:Y:S05]  /*1530*/  @!P0 BRA `(.L_x_117) ;  /* 0x0000000000048947 */ /* 0x000fea0003800000 */
[----:B------:R-:W-:Y:S01]  /*1540*/  BPT.TRAP 0x1 ;  /* 0x000000040000795c */ /* 0x000fe20000300000 */
.L_x_117:
[----:B-1----:R-:W-:-:S04]  /*1550*/  IADD3 R0, R2, 0x10000, RZ ;  /* 0x0001000002007810 */ /* 0x002fc80007ffe0ff */
[----:B------:R-:W-:-:S04]  /*1560*/  SHF.R.U32.HI R0, RZ, 0x4, R0 ;  /* 0x00000004ff007819 */ /* 0x000fc80000011600 */
[----:B------:R-:W-:Y:S01]  /*1570*/  LOP3.LUT R0, R0, 0x3fff, RZ, 0xc0, !PT ;  /* 0x00003fff00007812 */ /* 0x000fe200078ec0ff */
[----:B---3--:R-:W-:Y:S06]  /*1580*/  @P1 BRA `(.L_x_118) ;  /* 0x0000000000081947 */ /* 0x008fec0003800000 */
[----:B------:R-:W1:Y:S02]  /*1590*/  SYNCS.PHASECHK.TRANS64.TRYWAIT P1, [R21+URZ+0x30c10], R20 ;  /* 0x030c1014150075a7 */ /* 0x000e64000802017f */
[----:B-1----:R-:W-:Y:S05]  /*15a0*/  @!P1 BRA `(.L_x_119) ;  /* 0x0000008000209947 */ /* 0x002fea0003800000 */
.L_x_118:
        /* <DEDUP_REMOVED lines=64> */
.L_x_120:
[----:B------:R1:W1:Y:S01]  /*19b0*/  SYNCS.PHASECHK.TRANS64.TRYWAIT P1, [R21+URZ+0x30c30], R20 ;  /* 0x030c3014150075a7 */ /* 0x000262000802017f */
[----:B------:R-:W-:Y:S05]  /*19c0*/  @!P0 BRA `(.L_x_121) ;  /* 0x0000000000048947 */ /* 0x000fea0003800000 */
[----:B------:R-:W-:Y:S01]  /*19d0*/  BPT.TRAP 0x1 ;  /* 0x000000040000795c */ /* 0x000fe20000300000 */
.L_x_121:
[----:B-1----:R-:W-:Y:S05]  /*19e0*/  @P1 BRA `(.L_x_122) ;  /* 0x0000000000081947 */ /* 0x002fea0003800000 */
[----:B------:R-:W1:Y:S02]  /*19f0*/  SYNCS.PHASECHK.TRANS64.TRYWAIT P1, [R21+URZ+0x30c30], R20 ;  /* 0x030c3014150075a7 */ /* 0x000e64000802017f */
[----:B-1----:R-:W-:Y:S05]  /*1a00*/  @!P1 BRA `(.L_x_123) ;  /* 0x0000007c001c9947 */ /* 0x002fea0003800000 */
.L_x_122:
        /* <DEDUP_REMOVED lines=35> */
[----:B------:R-:W-:Y:S01]  /*1c40*/  FMUL.FTZ R106, R106, UR10 ;  /* 0x0000000a6a6a7c20 */ /* 0x000fe20008410000 */
[----:B------:R-:W-:Y:S01]  /*1c50*/  HGMMA.64x128x16.F32 R24, gdesc[UR4], RZ, !UPT, gsb0 ;  /* 0x01e00000041879f0 */ /* 0x000fe2000c0008ff */
[----:B------:R-:W-:Y:S01]  /*1c60*/  UIADD3 UR6, UR8, 0x2, URZ ;  /* 0x0000000208067890 */ /* 0x000fe2000fffe03f */
[----:B------:R-:W-:Y:S01]  /*1c70*/  STL [R1+0xa8], R198 ;  /* 0x0000a8c601007387 */ /* 0x000fe20000100800 */
[----:B------:R-:W-:Y:S01]  /*1c80*/  UIADD3 UR4, UR9, 0x2, URZ ;  /* 0x0000000209047890 */ /* 0x000fe2000fffe03f */
[----:B-1----:R-:W-:Y:S01]  /*1c90*/  MUFU.TANH R11, R92 ;  /* 0x0000005c000b7308 */ /* 0x002fe20000002400 */
[----:B------:R-:W-:Y:S01]  /*1ca0*/  UMOV UR7, 0x40000040 ;  /* 0x4000004000077882 */ /* 0x000fe20000000000 */
[----:B------:R-:W-:Y:S01]  /*1cb0*/  UMOV UR5, 0x40000040 ;  /* 0x4000004000057882 */ /* 0x000fe20000000000 */
[----:B------:R-:W-:Y:S01]  /*1cc0*/  STL [R1+0xa4], R197 ;  /* 0x0000a4c501007387 */ /* 0x000fe20000100800 */
[----:B------:R-:W-:Y:S01]  /*1cd0*/  FMUL.FTZ R109, R109, UR10 ;  /* 0x0000000a6d6d7c20 */ /* 0x000fe20008410000 */
[----:B------:R-:W-:Y:S01]  /*1ce0*/  FMUL.FTZ R236, R89, UR10 ;  /* 0x0000000a59ec7c20 */ /* 0x000fe20008410000 */
[----:B------:R-:W-:Y:S01]  /*1cf0*/  FMUL.FTZ R232, R88, UR10 ;  /* 0x0000000a58e87c20 */ /* 0x000fe20008410000 */
[----:B------:R-:W-:Y:S01]  /*1d00*/  STL [R1+0xa0], R196 ;  /* 0x0000a0c401007387 */ /* 0x000fe20000100800 */
[----:B------:R-:W1:Y:S01]  /*1d10*/  MUFU.TANH R17, R17 ;  /* 0x0000001100117308 */ /* 0x000e620000002400 */
[----:B------:R-:W-:Y:S01]  /*1d20*/  FMUL.FTZ R108, R108, UR10 ;  /* 0x0000000a6c6c7c20 */ /* 0x000fe20008410000 */
[C---:B------:R-:W-:Y:S01]  /*1d30*/  ISETP.GT.AND P2, PT, R8.reuse, RZ, PT ;  /* 0x000000ff0800720c */ /* 0x040fe20003f44270 */
[----:B------:R-:W-:Y:S01]  /*1d40*/  STL [R1+0x9c], R195 ;  /* 0x00009cc301007387 */ /* 0x000fe20000100800 */
[----:B------:R-:W-:Y:S01]  /*1d50*/  ISETP.GT.AND P1, PT, R8, 0x8, PT ;  /* 0x000000080800780c */ /* 0x000fe20003f24270 */
[----:B------:R-:W-:Y:S01]  /*1d60*/  FMUL.FTZ R235, R90, UR10 ;  /* 0x0000000a5aeb7c20 */ /* 0x000fe20008410000 */
[----:B------:R-:W-:Y:S01]  /*1d70*/  FMUL.FTZ R231, R91, UR10 ;  /* 0x0000000a5be77c20 */ /* 0x000fe20008410000 */
[----:B------:R-:W-:Y:S01]  /*1d80*/  STL [R1+0x98], R194 ;  /* 0x000098c201007387 */ /* 0x000fe20000100800 */
[----:B------:R-:W2:Y:S01]  /*1d90*/  MUFU.TANH R19, R19 ;  /* 0x0000001300137308 */ /* 0x000ea20000002400 */
[----:B------:R-:W-:Y:S01]  /*1da0*/  FMUL.FTZ R101, R101, UR10 ;  /* 0x0000000a65657c20 */ /* 0x000fe20008410000 */
[----:B------:R-:W-:Y:S01]  /*1db0*/  FMUL.FTZ R113, R113, UR10 ;  /* 0x0000000a71717c20 */ /* 0x000fe20008410000 */
[----:B------:R-:W-:Y:S01]  /*1dc0*/  STL [R1+0x94], R193 ;  /* 0x000094c101007387 */ /* 0x000fe20000100800 */
[----:B------:R-:W-:Y:S01]  /*1dd0*/  ULDC UR11, c[0x0][0x744] ;  /* 0x0001d100000b7ab9 */ /* 0x000fe20000000800 */
[----:B------:R-:W-:Y:S01]  /*1de0*/  FMUL.FTZ R110, R110, UR10 ;  /* 0x0000000a6e6e7c20 */ /* 0x000fe20008410000 */
[----:B------:R-:W-:Y:S01]  /*1df0*/  FMUL.FTZ R114, R114, UR10 ;  /* 0x0000000a72727c20 */ /* 0x000fe20008410000 */
[----:B------:R-:W-:Y:S01]  /*1e00*/  STL [R1+0x90], R192 ;  /* 0x000090c001007387 */ /* 0x000fe20000100800 */
[----:B------:R-:W3:Y:S01]  /*1e10*/  MUFU.TANH R18, R18 ;  /* 0x0000001200127308 */ /* 0x000ee20000002400 */
[----:B-1----:R-:W-:Y:S01]  /*1e20*/  FSEL R90, R17, -INF , P2 ;  /* 0xff800000115a7808 */ /* 0x002fe20001000000 */
[----:B------:R-:W-:Y:S01]  /*1e30*/  FMUL.FTZ R102, R102, UR10 ;  /* 0x0000000a66667c20 */ /* 0x000fe20008410000 */
[----:B------:R-:W-:Y:S01]  /*1e40*/  STL [R1+0x8c], R191 ;  /* 0x00008cbf01007387 */ /* 0x000fe20000100800 */
[----:B------:R-:W-:Y:S01]  /*1e50*/  FMUL.FTZ R107, R107, UR10 ;  /* 0x0000000a6b6b7c20 */ /* 0x000fe20008410000 */
[----:B------:R-:W-:Y:S01]  /*1e60*/  FMUL.FTZ R234, R94, UR10 ;  /* 0x0000000a5eea7c20 */ /* 0x000fe20008410000 */
[----:B------:R-:W-:Y:S01]  /*1e70*/  FMUL.FTZ R112, R112, UR10 ;  /* 0x0000000a70707c20 */ /* 0x000fe20008410000 */
[----:B------:R-:W-:Y:S01]  /*1e80*/  STL [R1+0x88], R190 ;  /* 0x000088be01007387 */ /* 0x000fe20000100800 */
[----:B------:R-:W1:Y:S01]  /*1e90*/  MUFU.TANH R20, R20 ;  /* 0x0000001400147308 */ /* 0x000e620000002400 */
[----:B--2---:R-:W-:Y:S01]  /*1ea0*/  FSEL R91, R19, -INF , P1 ;  /* 0xff800000135b7808 */ /* 0x004fe20000800000 */
[----:B------:R-:W-:Y:S01]  /*1eb0*/  FMUL.FTZ R116, R116, UR10 ;  /* 0x0000000a74747c20 */ /* 0x000fe20008410000 */
[----:B------:R2:W-:Y:S01]  /*1ec0*/  STL [R1+0x84], R189 ;  /* 0x000084bd01007387 */ /* 0x0005e20000100800 */
[----:B------:R-:W-:Y:S01]  /*1ed0*/  FMUL.FTZ R93, R93, UR10 ;  /* 0x0000000a5d5d7c20 */ /* 0x000fe20008410000 */
[----:B------:R-:W-:Y:S01]  /*1ee0*/  FMUL.FTZ R237, R97, UR10 ;  /* 0x0000000a61ed7c20 */ /* 0x000fe20008410000 */
[----:B------:R-:W-:Y:S01]  /*1ef0*/  FMUL.FTZ R103, R103, UR10 ;  /* 0x0000000a67677c20 */ /* 0x000fe20008410000 */
[----:B------:R-:W4:Y:S01]  /*1f00*/  SHFL.IDX PT, R92, R202, R10, 0x1f ;  /* 0x00001f0aca5c7589 */ /* 0x000f2200000e0000 */
[----:B------:R-:W1:Y:S01]  /*1f10*/  MUFU.TANH R21, R21 ;  /* 0x0000001500157308 */ /* 0x000e620000002400 */
[----:B------:R-:W-:Y:S01]  /*1f20*/  FMUL.FTZ R111, R111, UR10 ;  /* 0x0000000a6f6f7c20 */ /* 0x000fe20008410000 */
[----:B------:R-:W-:Y:S01]  /*1f30*/  FMUL.FTZ R118, R118, UR10 ;  /* 0x0000000a76767c20 */ /* 0x000fe20008410000 */
[----:B------:R-:W-:Y:S01]  /*1f40*/  STL [R1+0x80], R188 ;  /* 0x000080bc01007387 */ /* 0x000fe20000100800 */
[----:B------:R-:W-:Y:S01]  /*1f50*/  FMUL.FTZ R95, R95, UR10 ;  /* 0x0000000a5f5f7c20 */ /* 0x000fe20008410000 */
[----:B------:R-:W-:Y:S01]  /*1f60*/  FMUL.FTZ R129, R129, UR10 ;  /* 0x0000000a81817c20 */ /* 0x000fe20008410000 */
[----:B------:R-:W-:Y:S01]  /*1f70*/  FMUL.FTZ R217, R135, UR10 ;  /* 0x0000000a87d97c20 */ /* 0x000fe20008410000 */
[----:B------:R3:W-:Y:S01]  /*1f80*/  STL [R1+0x7c], R187 ;  /* 0x00007cbb01007387 */ /* 0x0007e20000100800 */
[----:B--2---:R2:W-:Y:S01]  /*1f90*/  MUFU.TANH R189, R106 ;  /* 0x0000006a00bd7308 */ /* 0x0045e20000002400 */
[----:B------:R-:W-:Y:S01]  /*1fa0*/  FMUL.FTZ R126, R126, UR10 ;  /* 0x0000000a7e7e7c20 */ /* 0x000fe20008410000 */
[----:B------:R-:W-:Y:S01]  /*1fb0*/  FMUL.FTZ R96, R96, UR10 ;  /* 0x0000000a60607c20 */ /* 0x000fe20008410000 */
[----:B------:R-:W-:Y:S01]  /*1fc0*/  STL [R1+0x78], R186 ;  /* 0x000078ba01007387 */ /* 0x000fe20000100800 */
[----:B------:R-:W-:Y:S01]  /*1fd0*/  FMUL.FTZ R99, R99, UR10 ;  /* 0x0000000a63637c20 */ /* 0x000fe20008410000 */
[----:B------:R-:W-:Y:S01]  /*1fe0*/  FMUL.FTZ R105, R105, UR10 ;  /* 0x0000000a69697c20 */ /* 0x000fe20008410000 */
[----:B------:R-:W-:Y:S01]  /*1ff0*/  FMUL.FTZ R122, R122, UR10 ;  /* 0x0000000a7a7a7c20 */ /* 0x000fe20008410000 */
[----:B------:R1:W-:Y:S01]  /*2000*/  STL [R1+0x74], R185 ;  /* 0x000074b901007387 */ /* 0x0003e20000100800 */
[----:B------:R-:W1:Y:S01]  /*2010*/  MUFU.TANH R200, R200 ;  /* 0x000000c800c87308 */ /* 0x000e620000002400 */
[----:B--2---:R-:W-:-:S02]  /*2020*/  VIADD R106, R10, 0x4 ;  /* 0x000000040a6a7836 */ /* 0x004fc40000000000 */
[----:B------:R-:W-:Y:S01]  /*2030*/  FMUL.FTZ R100, R100, UR10 ;  /* 0x0000000a64647c20 */ /* 0x000fe20008410000 */
[----:B------:R-:W-:Y:S01]  /*2040*/  STL [R1+0x70], R184 ;  /* 0x000070b801007387 */ /* 0x000fe20000100800 */
[----:B------:R-:W-:Y:S01]  /*2050*/  FMUL.FTZ R233, R98, UR10 ;  /* 0x0000000a62e97c20 */ /* 0x000fe20008410000 */
[----:B------:R-:W-:Y:S01]  /*2060*/  FMUL.FTZ R128, R128, UR10 ;  /* 0x0000000a80807c20 */ /* 0x000fe20008410000 */
[----:B------:R-:W-:Y:S01]  /*2070*/  FMUL.FTZ R132, R132, UR10 ;  /* 0x0000000a84847c20 */ /* 0x000fe20008410000 */
[----:B------:R-:W2:Y:S01]  /*2080*/  SHFL.IDX PT, R89, R202, R106, 0x1f ;  /* 0x00001f6aca597589 */ /* 0x000ea200000e0000 */
[----:B---3--:R3:W-:Y:S01]  /*2090*/  MUFU.TANH R187, R108 ;  /* 0x0000006c00bb7308 */ /* 0x0087e20000002400 */
[----:B----4-:R-:W-:Y:S01]  /*20a0*/  FFMA.FTZ R91, R91, UR11, -R92 ;  /* 0x0000000b5b5b7c23 */ /* 0x010fe2000801085c */
[----:B------:R-:W-:Y:S01]  /*20b0*/  FMUL.FTZ R104, R104, UR10 ;  /* 0x0000000a68687c20 */ /* 0x000fe20008410000 */
[----:B------:R-:W-:Y:S01]  /*20c0*/  STL [R1+0x6c], R183 ;  /* 0x00006cb701007387 */ /* 0x000fe20000100800 */
[----:B------:R-:W-:Y:S01]  /*20d0*/  FMUL.FTZ R117, R117, UR10 ;  /* 0x0000000a75757c20 */ /* 0x000fe20008410000 */
[----:B------:R-:W-:Y:S01]  /*20e0*/  FMUL.FTZ R119, R119, UR10 ;  /* 0x0000000a77777c20 */ /* 0x000fe20008410000 */
[----:B------:R-:W-:Y:S01]  /*20f0*/  FMUL.FTZ R131, R131, UR10 ;  /* 0x0000000a83837c20 */ /* 0x000fe20008410000 */
[----:B------:R-:W-:Y:S01]  /*2100*/  STL [R1+0x68], R182 ;  /* 0x000068b601007387 */ /* 0x000fe20000100800 */
[----:B-1----:R1:W-:Y:S01]  /*2110*/  MUFU.TANH R185, R109 ;  /* 0x0000006d00b97308 */ /* 0x0023e20000002400 */
[----:B---3--:R-:W-:Y:S01]  /*2120*/  IADD3 R108, R10, 0xc, RZ ;  /* 0x0000000c0a6c7810 */ /* 0x008fe20007ffe0ff */
[----:B------:R-:W-:Y:S01]  /*2130*/  FMUL.FTZ R121, R121, UR10 ;  /* 0x0000000a79797c20 */ /* 0x000fe20008410000 */
[----:B------:R3:W-:Y:S01]  /*2140*/  STL [R1+0x64], R181 ;  /* 0x000064b501007387 */ /* 0x0007e20000100800 */
[----:B------:R-:W-:Y:S01]  /*2150*/  FMUL.FTZ R127, R127, UR10 ;  /* 0x0000000a7f7f7c20 */ /* 0x000fe20008410000 */
[----:B------:R-:W-:Y:S01]  /*2160*/  FMUL.FTZ R115, R115, UR10 ;  /* 0x0000000a73737c20 */ /* 0x000fe20008410000 */
[----:B------:R-:W-:Y:S01]  /*2170*/  LEA R203, R4, R203, 0xa ;  /* 0x000000cb04cb7211 */ /* 0x000fe200078e50ff */
[----:B------:R-:W-:Y:S01]  /*2180*/  STL [R1+0x60], R180 ;  /* 0x000060b401007387 */ /* 0x000fe20000100800 */
[----:B------:R4:W-:Y:S01]  /*2190*/  MUFU.TANH R194, R101 ;  /* 0x0000006500c27308 */ /* 0x0009e20000002400 */
[----:B-1----:R-:W-:-:S02]  /*21a0*/  VIADD R109, R10, 0x8 ;  /* 0x000000080a6d7836 */ /* 0x002fc40000000000 */
[----:B------:R-:W-:Y:S01]  /*21b0*/  FMUL.FTZ R130, R130, UR10 ;  /* 0x0000000a82827c20 */ /* 0x000fe20008410000 */
[----:B------:R-:W-:Y:S01]  /*21c0*/  STL [R1+0x5c], R179 ;  /* 0x00005cb301007387 */ /* 0x000fe20000100800 */
[----:B------:R-:W-:Y:S01]  /*21d0*/  FMUL.FTZ R120, R120, UR10 ;  /* 0x0000000a78787c20 */ /* 0x000fe20008410000 */
[----:B------:R-:W-:Y:S01]  /*21e0*/  FMUL.FTZ R123, R123, UR10 ;  /* 0x0000000a7b7b7c20 */ /* 0x000fe20008410000 */
[----:B------:R-:W-:Y:S01]  /*21f0*/  FMUL.FTZ R124, R124, UR10 ;  /* 0x0000000a7c7c7c20 */ /* 0x000fe20008410000 */
[----:B------:R-:W1:Y:S01]  /*2200*/  SHFL.IDX PT, R88, R202, R109, 0x1f ;  /* 0x00001f6dca587589 */ /* 0x000e6200000e0000 */
[----:B---3--:R3:W-:Y:S01]  /*2210*/  MUFU.TANH R181, R113 ;  /* 0x0000007100b57308 */ /* 0x0087e20000002400 */
[----:B------:R-:W-:Y:S01]  /*2220*/  FMUL.FTZ R125, R125, UR10 ;  /* 0x0000000a7d7d7c20 */ /* 0x000fe20008410000 */
[----:B------:R-:W-:Y:S01]  /*2230*/  FMUL.FTZ R133, R133, UR10 ;  /* 0x0000000a85857c20 */ /* 0x000fe20008410000 */
[----:B----4-:R-:W-:Y:S01]  /*2240*/  SHFL.IDX PT, R101, R202, R108, 0x1f ;  /* 0x00001f6cca657589 */ /* 0x010fe200000e0000 */
[----:B------:R-:W-:Y:S01]  /*2250*/  FMUL.FTZ R218, R134, UR10 ;  /* 0x0000000a86da7c20 */ /* 0x000fe20008410000 */
[----:B------:R-:W-:Y:S01]  /*2260*/  R2UR UR10, R203 ;  /* 0x00000000cb0a72ca */ /* 0x000fe200000e0000 */
[----:B------:R-:W-:Y:S01]  /*2270*/  FFMA.FTZ R19, -R19, R19, 1 ;  /* 0x3f80000013137423 */ /* 0x000fe20000010113 */
[----:B------:R-:W-:Y:S01]  /*2280*/  STL [R1+0x58], R178 ;  /* 0x000058b201007387 */ /* 0x000fe20000100800 */
[----:B------:R-:W4:Y:S01]  /*2290*/  MUFU.TANH R201, R201 ;  /* 0x000000c900c97308 */ /* 0x000f220000002400 */
[----:B---3--:R-:W-:Y:S01]  /*22a0*/  FFMA.FTZ R113, R90, UR11, -R92 ;  /* 0x0000000b5a717c23 */ /* 0x008fe2000801085c */
[----:B------:R-:W-:Y:S01]  /*22b0*/  FSEL R90, R18, -INF , P2 ;  /* 0xff800000125a7808 */ /* 0x000fe20001000000 */
[----:B------:R-:W-:Y:S01]  /*22c0*/  STL [R1+0x54], R177 ;  /* 0x000054b101007387 */ /* 0x000fe20000100800 */
[C---:B------:R-:W-:Y:S01]  /*22d0*/  FSEL R92, R20.reuse, -INF , P1 ;  /* 0xff800000145c7808 */ /* 0x040fe20000800000 */
[----:B------:R-:W-:-:S02]  /*22e0*/  FFMA.FTZ R20, -R20, R20, 1 ;  /* 0x3f80000014147423 */ /* 0x000fc40000010114 */
[--C-:B--2---:R-:W-:Y:S01]  /*22f0*/  FFMA.FTZ R90, R90, UR11, -R89.reuse ;  /* 0x0000000b5a5a7c23 */ /* 0x104fe20008010859 */
[----:B------:R2:W-:Y:S01]  /*2300*/  MUFU.TANH R186, R110 ;  /* 0x0000006e00ba7308 */ /* 0x0005e20000002400 */
[----:B------:R-:W-:Y:S01]  /*2310*/  FFMA.FTZ R92, R92, UR11, -R89 ;  /* 0x0000000b5c5c7c23 */ /* 0x000fe20008010859 */
[----:B------:R-:W-:Y:S01]  /*2320*/  FSEL R89, R21, -INF , P2 ;  /* 0xff80000015597808 */ /* 0x000fe20001000000 */
[----:B------:R-:W-:Y:S04]  /*2330*/  STL [R1+0x50], R176 ;  /* 0x000050b001007387 */ /* 0x000fe80000100800 */
[----:B------:R-:W-:Y:S01]  /*2340*/  STL [R1+0x4c], R175 ;  /* 0x00004caf01007387 */ /* 0x000fe20000100800 */
[----:B------:R-:W-:Y:S01]  /*2350*/  MUFU.TANH R221, R221 ;  /* 0x000000dd00dd7308 */ /* 0x000fe20000002400 */
[----:B--2---:R-:W-:-:S02]  /*2360*/  VIADD R110, R10, 0x14 ;  /* 0x000000140a6e7836 */ /* 0x004fc40000000000 */
[----:B------:R-:W-:Y:S04]  /*2370*/  STL [R1+0x48], R174 ;  /* 0x000048ae01007387 */ /* 0x000fe80000100800 */
[----:B------:R-:W-:Y:S01]  /*2380*/  SHFL.IDX PT, R94, R202, R110, 0x1f ;  /* 0x00001f6eca5e7589 */ /* 0x000fe200000e0000 */
[----:B------:R2:W-:Y:S03]  /*2390*/  MUFU.TANH R182, R114 ;  /* 0x0000007200b67308 */ /* 0x0005e60000002400 */
[----:B------:R-:W-:Y:S04]  /*23a0*/  STL [R1+0x44], R173 ;  /* 0x000044ad01007387 */ /* 0x000fe80000100800 */
[----:B------:R-:W-:Y:S01]  /*23b0*/  STL [R1+0x40], R172 ;  /* 0x000040ac01007387 */ /* 0x000fe20000100800 */
[----:B------:R1:W-:Y:S01]  /*23c0*/  MUFU.TANH R193, R102 ;  /* 0x0000006600c17308 */ /* 0x0003e20000002400 */
[----:B--2---:R-:W-:Y:S01]  /*23d0*/  VIADD R114, R10, 0x1c ;  /* 0x0000001c0a727836 */ /* 0x004fe20000000000 */
[----:B------:R-:W-:-:S02]  /*23e0*/  WARPGROUP.DEPBAR.LE gsb0, 0x0 ;  /* 0x00008000000079c5 */ /* 0x000fc40000010000 */
[----:B------:R-:W-:Y:S01]  /*23f0*/  WARPGROUP.ARRIVE ;  /* 0x00000000000079c5 */ /* 0x000fe20000000000 */
[----:B------:R-:W-:Y:S03]  /*2400*/  STL [R1+0x3c], R171 ;  /* 0x00003cab01007387 */ /* 0x000fe60000100800 */
[----:B------:R-:W-:Y:S01]  /*2410*/  MUFU.TANH R219, R219 ;  /* 0x000000db00db7308 */ /* 0x000fe20000002400 */
[--C-:B-1----:R-:W-:Y:S01]  /*2420*/  FFMA.FTZ R102, R89, UR11, -R88.reuse ;  /* 0x0000000b59667c23 */ /* 0x102fe20008010858 */
[----:B------:R-:W-:Y:S01]  /*2430*/  HGMMA.64x128x16.F32 R24, gdesc[UR4], R24, gsb0 ;  /* 0x01e00000041879f0 */ /* 0x000fe20008000818 */
[----:B------:R-:W-:Y:S01]  /*2440*/  UIADD3 UR6, UR8, 0x4, URZ ;  /* 0x0000000408067890 */ /* 0x000fe2000fffe03f */
[----:B------:R-:W-:Y:S01]  /*2450*/  FSEL R89, R200, -INF , P1 ;  /* 0xff800000c8597808 */ /* 0x000fe20000800000 */
[----:B------:R-:W-:Y:S01]  /*2460*/  UIADD3 UR4, UR9, 0x4, URZ ;  /* 0x0000000409047890 */ /* 0x000fe2000fffe03f */
[----:B------:R-:W-:Y:S01]  /*2470*/  STL [R1+0x38], R170 ;  /* 0x000038aa01007387 */ /* 0x000fe20000100800 */
[----:B------:R-:W-:Y:S01]  /*2480*/  UMOV UR7, 0x40000040 ;  /* 0x4000004000077882 */ /* 0x000fe20000000000 */
[----:B------:R-:W-:Y:S01]  /*2490*/  UMOV UR5, 0x40000040 ;  /* 0x4000004000057882 */ /* 0x000fe20000000000 */
[----:B------:R-:W-:Y:S01]  /*24a0*/  MUFU.TANH R188, R107 ;  /* 0x0000006b00bc7308 */ /* 0x000fe20000002400 */
[----:B------:R-:W-:Y:S01]  /*24b0*/  FFMA.FTZ R97, R89, UR11, -R88 ;  /* 0x0000000b59617c23 */ /* 0x000fe20008010858 */
[----:B----4-:R-:W-:Y:S01]  /*24c0*/  FSEL R88, R201, -INF , P2 ;  /* 0xff800000c9587808 */ /* 0x010fe20001000000 */
[----:B------:R-:W-:Y:S04]  /*24d0*/  STL [R1+0x34], R169 ;  /* 0x000034a901007387 */ /* 0x000fe80000100800 */
[----:B------:R-:W-:Y:S01]  /*24e0*/  SHFL.IDX PT, R135, R22, R108, 0x1f ;  /* 0x00001f6c16877589 */ /* 0x000fe200000e0000 */
[----:B------:R-:W-:Y:S03]  /*24f0*/  MUFU.TANH R228, R228 ;  /* 0x000000e400e47308 */ /* 0x000fe60000002400 */
[----:B------:R-:W-:Y:S04]  /*2500*/  STL [R1+0x30], R168 ;  /* 0x000030a801007387 */ /* 0x000fe80000100800 */
[----:B------:R-:W-:Y:S01]  /*2510*/  STL [R1+0x2c], R9 ;  /* 0x00002c0901007387 */ /* 0x000fe20000100800 */
[----:B------:R1:W-:Y:S03]  /*2520*/  MUFU.EX2 R107, R90 ;  /* 0x0000005a006b7308 */ /* 0x0003e60000000800 */
[----:B------:R-:W-:Y:S04]  /*2530*/  STL [R1+0x28], R7 ;  /* 0x0000280701007387 */ /* 0x000fe80000100800 */
[----:B------:R-:W-:Y:S01]  /*2540*/  SHFL.IDX PT, R205, R22, R114, 0x1f ;  /* 0x00001f7216cd7589 */ /* 0x000fe200000e0000 */
[----:B------:R2:W3:Y:S03]  /*2550*/  MUFU.TANH R184, R112 ;  /* 0x0000007000b87308 */ /* 0x0004e60000002400 */
[----:B-1----:R-:W-:Y:S04]  /*2560*/  SHFL.IDX PT, R90, R202, R114, 0x1f ;  /* 0x00001f72ca5a7589 */ /* 0x002fe800000e0000 */
[----:B------:R-:W-:Y:S01]  /*2570*/  STL [R1+0x24], R6 ;  /* 0x0000240601007387 */ /* 0x000fe20000100800 */
[----:B------:R-:W-:Y:S01]  /*2580*/  MUFU.TANH R230, R230 ;  /* 0x000000e600e67308 */ /* 0x000fe20000002400 */
[----:B--2---:R-:W-:-:S02]  /*2590*/  VIADD R112, R10, 0x10 ;  /* 0x000000100a707836 */ /* 0x004fc40000000000 */
[----:B------:R-:W-:Y:S04]  /*25a0*/  STL [R1+0x20], R5 ;  /* 0x0000200501007387 */ /* 0x000fe80000100800 */
[----:B------:R-:W-:Y:S01]  /*25b0*/  STL [R1+0x1c], R3 ;  /* 0x00001c0301007387 */ /* 0x000fe20000100800 */
[----:B------:R1:W2:Y:S01]  /*25c0*/  MUFU.TANH R179, R116 ;  /* 0x0000007400b37308 */ /* 0x0002a20000002400 */
[----:B---3--:R-:W-:Y:S02]  /*25d0*/  FSEL R214, R184, -INF , P2 ;  /* 0xff800000b8d67808 */ /* 0x008fe40001000000 */
[----:B------:R-:W-:Y:S04]  /*25e0*/  SHFL.IDX PT, R215, R16, R108, 0x1f ;  /* 0x00001f6c10d77589 */ /* 0x000fe800000e0000 */
[----:B------:R-:W3:Y:S01]  /*25f0*/  SHFL.IDX PT, R213, R16, R112, 0x1f ;  /* 0x00001f7010d57589 */ /* 0x000ee200000e0000 */
[----:B------:R-:W-:Y:S03]  /*2600*/  MUFU.TANH R227, R227 ;  /* 0x000000e300e37308 */ /* 0x000fe60000002400 */
[----:B-1----:R-:W-:Y:S04]  /*2610*/  SHFL.IDX PT, R116, R22, R10, 0x1f ;  /* 0x00001f0a16747589 */ /* 0x002fe800000e0000 */
[----:B------:R-:W-:Y:S01]  /*2620*/  STL [R1+0x18], R0 ;  /* 0x0000180001007387 */ /* 0x000fe20000100800 */
[----:B------:R-:W-:Y:S01]  /*2630*/  MUFU.TANH R232, R232 ;  /* 0x000000e800e87308 */ /* 0x000fe20000002400 */
[----:B--2---:R-:W-:-:S02]  /*2640*/  FSEL R208, R179, -INF , P2 ;  /* 0xff800000b3d07808 */ /* 0x004fc40001000000 */
[----:B------:R-:W-:Y:S05]  /*2650*/  SHFL.IDX PT, R225, R13, R109, 0x1f ;  /* 0x00001f6d0de17589 */ /* 0x000fea00000e0000 */
[----:B------:R-:W1:Y:S01]  /*2660*/  MUFU.TANH R235, R235 ;  /* 0x000000eb00eb7308 */ /* 0x000e620000002400 */
[----:B---3--:R-:W-:-:S07]  /*2670*/  FFMA.FTZ R214, R214, UR11, -R213 ;  /* 0x0000000bd6d67c23 */ /* 0x008fce00080108d5 */
[----:B------:R2:W-:Y:S08]  /*2680*/  MUFU.TANH R199, R93 ;  /* 0x0000005d00c77308 */ /* 0x0005f00000002400 */
[----:B------:R3:W-:Y:S01]  /*2690*/  MUFU.TANH R192, R103 ;  /* 0x0000006700c07308 */ /* 0x0007e20000002400 */
[----:B--2---:R-:W2:Y:S01]  /*26a0*/  SHFL.IDX PT, R93, R202, R112, 0x1f ;  /* 0x00001f70ca5d7589 */ /* 0x004ea200000e0000 */
[----:B-1----:R-:W-:-:S06]  /*26b0*/  FSEL R98, R235, -INF , P1 ;  /* 0xff800000eb627808 */ /* 0x002fcc0000800000 */
[----:B------:R1:W-:Y:S01]  /*26c0*/  MUFU.TANH R183, R111 ;  /* 0x0000006f00b77308 */ /* 0x0003e20000002400 */
[----:B---3--:R-:W-:Y:S01]  /*26d0*/  FFMA.FTZ R103, R88, UR11, -R101 ;  /* 0x0000000b58677c23 */ /* 0x008fe20008010865 */
[----:B------:R-:W-:-:S05]  /*26e0*/  FSEL R88, R221, -INF , P1 ;  /* 0xff800000dd587808 */ /* 0x000fca0000800000 */
[----:B------:R-:W-:Y:S01]  /*26f0*/  FFMA.FTZ R101, R88, UR11, -R101 ;  /* 0x0000000b58657c23 */ /* 0x000fe20008010865 */
[----:B------:R-:W-:Y:S01]  /*2700*/  MUFU.TANH R220, R220 ;  /* 0x000000dc00dc7308 */ /* 0x000fe20000002400 */
[----:B-1----:R-:W-:Y:S01]  /*2710*/  VIADD R111, R10, 0x18 ;  /* 0x000000180a6f7836 */ /* 0x002fe20000000000 */
[----:B------:R-:W-:-:S04]  /*2720*/  FSEL R88, R228, -INF , P1 ;  /* 0xff800000e4587808 */ /* 0x000fc80000800000 */
[----:B------:R1:W-:Y:S02]  /*2730*/  SHFL.IDX PT, R89, R202, R111, 0x1f ;  /* 0x00001f6fca597589 */ /* 0x0003e400000e0000 */
[----:B------:R3:W4:Y:S08]  /*2740*/  MUFU.TANH R177, R118 ;  /* 0x0000007600b17308 */ /* 0x0007300000002400 */
[----:B------:R-:W-:Y:S01]  /*2750*/  MUFU.TANH R216, R216 ;  /* 0x000000d800d87308 */ /* 0x000fe20000002400 */
[----:B---3--:R-:W3:Y:S01]  /*2760*/  SHFL.IDX PT, R118, R22, R109, 0x1f ;  /* 0x00001f6d16767589 */ /* 0x008ee200000e0000 */
[----:B-1----:R-:W-:-:S05]  /*2770*/  FSEL R202, R194, -INF , P2 ;  /* 0xff800000c2ca7808 */ /* 0x002fca0001000000 */
[----:B------:R-:W-:Y:S01]  /*2780*/  FFMA.FTZ R202, R202, UR11, -R205 ;  /* 0x0000000bcaca7c23 */ /* 0x000fe200080108cd */
[----:B------:R1:W-:Y:S01]  /*2790*/  MUFU.TANH R197, R95 ;  /* 0x0000005f00c57308 */ /* 0x0003e20000002400 */
[----:B----4-:R-:W-:Y:S01]  /*27a0*/  FSEL R207, R177, -INF , P1 ;  /* 0xff800000b1cf7808 */ /* 0x010fe20000800000 */
[----:B------:R-:W-:Y:S02]  /*27b0*/  WARPGROUP.DEPBAR.LE gsb0, 0x0 ;  /* 0x00008000000079c5 */ /* 0x000fe40000010000 */
[----:B------:R-:W-:-:S04]  /*27c0*/  WARPGROUP.ARRIVE ;  /* 0x00000000000079c5 */ /* 0x000fc80000000000 */
[----:B------:R4:W-:Y:S01]  /*27d0*/  MUFU.TANH R7, R129 ;  /* 0x0000008100077308 */ /* 0x0009e20000002400 */
[C---:B-1----:R-:W-:Y:S01]  /*27e0*/  FSEL R95, R220.reuse, -INF , P2 ;  /* 0xff800000dc5f7808 */ /* 0x042fe20001000000 */
[----:B------:R-:W-:Y:S01]  /*27f0*/  FFMA.FTZ R220, -R220, R220, 1 ;  /* 0x3f800000dcdc7423 */ /* 0x000fe200000101dc */
[----:B------:R-:W-:Y:S01]  /*2800*/  HGMMA.64x128x16.F32 R24, gdesc[UR4], R24, gsb0 ;  /* 0x01e00000041879f0 */ /* 0x000fe20008000818 */
[----:B------:R-:W-:Y:S02]  /*2810*/  UIADD3 UR6, UR8, 0x6, URZ ;  /* 0x0000000608067890 */ /* 0x000fe4000fffe03f */
[----:B--2---:R-:W-:Y:S01]  /*2820*/  FFMA.FTZ R95, R95, UR11, -R93 ;  /* 0x0000000b5f5f7c23 */ /* 0x004fe2000801085d */
[----:B------:R-:W-:Y:S01]  /*2830*/  UIADD3 UR4, UR9, 0x6, URZ ;  /* 0x0000000609047890 */ /* 0x000fe2000fffe03f */
[----:B------:R1:W-:Y:S01]  /*2840*/  MUFU.TANH R169, R126 ;  /* 0x0000007e00a97308 */ /* 0x0003e20000002400 */
[----:B------:R-:W-:Y:S01]  /*2850*/  UMOV UR7, 0x40000040 ;  /* 0x4000004000077882 */ /* 0x000fe20000000000 */
[----:B------:R-:W-:Y:S01]  /*2860*/  UMOV UR5, 0x40000040 ;  /* 0x4000004000057882 */ /* 0x000fe20000000000 */
[----:B----4-:R-:W-:Y:S05]  /*2870*/  SHFL.IDX PT, R129, R22, R110, 0x1f ;  /* 0x00001f6e16817589 */ /* 0x010fea00000e0000 */
[----:B------:R-:W-:Y:S01]  /*2880*/  MUFU.TANH R234, R234 ;  /* 0x000000ea00ea7308 */ /* 0x000fe20000002400 */
[----:B-1----:R-:W-:Y:S07]  /*2890*/  SHFL.IDX PT, R126, R16, R109, 0x1f ;  /* 0x00001f6d107e7589 */ /* 0x002fee00000e0000 */
[----:B------:R1:W2:Y:S08]  /*28a0*/  MUFU.TANH R198, R96 ;  /* 0x0000006000c67308 */ /* 0x0002b00000002400 */
[----:B------:R-:W-:Y:S01]  /*28b0*/  MUFU.TANH R237, R237 ;  /* 0x000000ed00ed7308 */ /* 0x000fe20000002400 */
[----:B-1----:R-:W-:-:S05]  /*28c0*/  FSEL R96, R219, -INF , P2 ;  /* 0xff800000db607808 */ /* 0x002fca0001000000 */
[--C-:B------:R-:W-:Y:S01]  /*28d0*/  FFMA.FTZ R96, R96, UR11, -R94.reuse ;  /* 0x0000000b60607c23 */ /* 0x100fe2000801085e */
[----:B------:R-:W-:Y:S01]  /*28e0*/  FFMA.FTZ R94, R88, UR11, -R94 ;  /* 0x0000000b585e7c23 */ /* 0x000fe2000801085e */
[----:B------:R1:W-:Y:S01]  /*28f0*/  MUFU.TANH R196, R99 ;  /* 0x0000006300c47308 */ /* 0x0003e20000002400 */
[C---:B------:R-:W-:Y:S01]  /*2900*/  FSEL R88, R232.reuse, -INF , P2 ;  /* 0xff800000e8587808 */ /* 0x040fe20001000000 */
[----:B------:R-:W-:Y:S01]  /*2910*/  FFMA.FTZ R232, -R232, R232, 1 ;  /* 0x3f800000e8e87423 */ /* 0x000fe200000101e8 */
[----:B--2---:R-:W-:-:S03]  /*2920*/  FSEL R224, R198, -INF , P2 ;  /* 0xff800000c6e07808 */ /* 0x004fc60001000000 */
[--C-:B------:R-:W-:Y:S01]  /*2930*/  FFMA.FTZ R88, R88, UR11, -R116.reuse ;  /* 0x0000000b58587c23 */ /* 0x100fe20008010874 */
[----:B------:R-:W-:Y:S01]  /*2940*/  FFMA.FTZ R116, R98, UR11, -R116 ;  /* 0x0000000b62747c23 */ /* 0x000fe20008010874 */
[----:B------:R-:W-:Y:S01]  /*2950*/  MUFU.TANH R222, R222 ;  /* 0x000000de00de7308 */ /* 0x000fe20000002400 */
[C---:B-1----:R-:W-:Y:S01]  /*2960*/  FSEL R99, R227.reuse, -INF , P1 ;  /* 0xff800000e3637808 */ /* 0x042fe20000800000 */
[----:B------:R-:W-:Y:S01]  /*2970*/  FFMA.FTZ R227, -R227, R227, 1 ;  /* 0x3f800000e3e37423 */ /* 0x000fe200000101e3 */
[----:B------:R-:W-:-:S05]  /*2980*/  FSEL R98, R11, -INF , P2 ;  /* 0xff8000000b627808 */ /* 0x000fca0001000000 */
[----:B------:R-:W-:Y:S01]  /*2990*/  MUFU.TANH R229, R229 ;  /* 0x000000e500e57308 */ /* 0x000fe20000002400 */
[----:B---3--:R-:W-:-:S07]  /*29a0*/  FFMA.FTZ R98, R98, UR11, -R118 ;  /* 0x0000000b62627c23 */ /* 0x008fce0008010876 */
[----:B------:R-:W-:Y:S08]  /*29b0*/  MUFU.TANH R190, R105 ;  /* 0x0000006900be7308 */ /* 0x000ff00000002400 */
[----:B------:R1:W-:Y:S08]  /*29c0*/  MUFU.TANH R173, R122 ;  /* 0x0000007a00ad7308 */ /* 0x0003f00000002400 */
[----:B------:R2:W-:Y:S01]  /*29d0*/  MUFU.EX2 R105, R92 ;  /* 0x0000005c00697308 */ /* 0x0005e20000000800 */
[----:B-1----:R-:W1:Y:S07]  /*29e0*/  SHFL.IDX PT, R122, R22, R112, 0x1f ;  /* 0x00001f70167a7589 */ /* 0x002e6e00000e0000 */
[----:B------:R3:W4:Y:S01]  /*29f0*/  MUFU.TANH R195, R100 ;  /* 0x0000006400c37308 */ /* 0x0007220000002400 */
[----:B--2---:R-:W-:-:S05]  /*2a00*/  FSEL R92, R230, -INF , P2 ;  /* 0xff800000e65c7808 */ /* 0x004fca0001000000 */
[--C-:B------:R-:W-:Y:S01]  /*2a10*/  FFMA.FTZ R92, R92, UR11, -R90.reuse ;  /* 0x0000000b5c5c7c23 */ /* 0x100fe2000801085a */
[----:B------:R-:W-:Y:S01]  /*2a20*/  FFMA.FTZ R90, R99, UR11, -R90 ;  /* 0x0000000b635a7c23 */ /* 0x000fe2000801085a */
[----:B------:R-:W2:Y:S01]  /*2a30*/  MUFU.TANH R233, R233 ;  /* 0x000000e900e97308 */ /* 0x000ea20000002400 */
[----:B---3--:R-:W-:Y:S01]  /*2a40*/  SHFL.IDX PT, R100, R22, R106, 0x1f ;  /* 0x00001f6a16647589 */ /* 0x008fe200000e0000 */
[----:B------:R-:W-:-:S05]  /*2a50*/  FSEL R99, R199, -INF , P2 ;  /* 0xff800000c7637808 */ /* 0x000fca0001000000 */
[----:B------:R-:W-:Y:S01]  /*2a60*/  FFMA.FTZ R99, R99, UR11, -R135 ;  /* 0x0000000b63637c23 */ /* 0x000fe20008010887 */
[----:B------:R-:W3:Y:S01]  /*2a70*/  MUFU.TANH R236, R236 ;  /* 0x000000ec00ec7308 */ /* 0x000ee20000002400 */
[----:B-1----:R-:W-:Y:S01]  /*2a80*/  FFMA.FTZ R224, R224, UR11, -R122 ;  /* 0x0000000be0e07c23 */ /* 0x002fe2000801087a */
[----:B----4-:R-:W-:-:S06]  /*2a90*/  FSEL R134, R195, -INF , P2 ;  /* 0xff800000c3867808 */ /* 0x010fcc0001000000 */
[----:B------:R1:W-:Y:S08]  /*2aa0*/  MUFU.TANH R9, R128 ;  /* 0x0000008000097308 */ /* 0x0003f00000002400 */
[----:B------:R4:W-:Y:S01]  /*2ab0*/  MUFU.TANH R3, R132 ;  /* 0x0000008400037308 */ /* 0x0009e20000002400 */
[----:B-1----:R-:W-:Y:S07]  /*2ac0*/  SHFL.IDX PT, R128, R16, R106, 0x1f ;  /* 0x00001f6a10807589 */ /* 0x002fee00000e0000 */
[----:B------:R-:W-:Y:S01]  /*2ad0*/  MUFU.TANH R191, R104 ;  /* 0x0000006800bf7308 */ /* 0x000fe20000002400 */
[----:B----4-:R2:W1:Y:S07]  /*2ae0*/  SHFL.IDX PT, R132, R22, R111, 0x1f ;  /* 0x00001f6f16847589 */ /* 0x01046e00000e0000 */
[----:B------:R4:W-:Y:S01]  /*2af0*/  MUFU.TANH R178, R117 ;  /* 0x0000007500b27308 */ /* 0x0009e20000002400 */
[----:B------:R-:W-:-:S02]  /*2b00*/  WARPGROUP.DEPBAR.LE gsb0, 0x0 ;  /* 0x00008000000079c5 */ /* 0x000fc40000010000 */
[----:B------:R-:W-:Y:S01]  /*2b10*/  WARPGROUP.ARRIVE ;  /* 0x00000000000079c5 */ /* 0x000fe20000000000 */
[----:B--2---:R-:W-:-:S04]  /*2b20*/  FSEL R22, R233, -INF , P1 ;  /* 0xff800000e9167808 */ /* 0x004fc80000800000 */
[----:B------:R2:W-:Y:S01]  /*2b30*/  MUFU.EX2 R104, R91 ;  /* 0x0000005b00687308 */ /* 0x0005e20000000800 */
[----:B----4-:R-:W-:Y:S01]  /*2b40*/  FSEL R117, R197, -INF , P1 ;  /* 0xff800000c5757808 */ /* 0x010fe20000800000 */
[----:B------:R-:W-:Y:S01]  /*2b50*/  HGMMA.64x128x16.F32 R24, gdesc[UR4], R24, gsb0 ;  /* 0x01e00000041879f0 */ /* 0x000fe20008000818 */
[----:B------:R-:W-:Y:S01]  /*2b60*/  FFMA.FTZ R122, R22, UR11, -R122 ;  /* 0x0000000b167a7c23 */ /* 0x000fe2000801087a */
[----:B------:R-:W-:Y:S02]  /*2b70*/  FSEL R22, R193, -INF , P1 ;  /* 0xff800000c1167808 */ /* 0x000fe40000800000 */
[----:B------:R-:W-:Y:S01]  /*2b80*/  FFMA.FTZ R135, R117, UR11, -R135 ;  /* 0x0000000b75877c23 */ /* 0x000fe20008010887 */
[----:B------:R-:W-:Y:S01]  /*2b90*/  FSEL R117, R186, -INF , P1 ;  /* 0xff800000ba757808 */ /* 0x000fe20000800000 */
[----:B------:R4:W-:Y:S01]  /*2ba0*/  MUFU.TANH R176, R119 ;  /* 0x0000007700b07308 */ /* 0x0009e20000002400 */
[----:B--2---:R-:W-:Y:S01]  /*2bb0*/  FSEL R91, R216, -INF , P1 ;  /* 0xff800000d85b7808 */ /* 0x004fe20000800000 */
[--C-:B-1----:R-:W-:Y:S01]  /*2bc0*/  FFMA.FTZ R134, R134, UR11, -R132.reuse ;  /* 0x0000000b86867c23 */ /* 0x102fe20008010884 */
[----:B------:R-:W-:Y:S01]  /*2bd0*/  FFMA.FTZ R132, R22, UR11, -R132 ;  /* 0x0000000b16847c23 */ /* 0x000fe20008010884 */
[----:B------:R-:W-:-:S02]  /*2be0*/  FSEL R22, R189, -INF , P1 ;  /* 0xff800000bd167808 */ /* 0x000fc40000800000 */
[----:B------:R-:W-:Y:S01]  /*2bf0*/  FFMA.FTZ R93, R91, UR11, -R93 ;  /* 0x0000000b5b5d7c23 */ /* 0x000fe2000801085d */
[----:B------:R-:W-:Y:S01]  /*2c00*/  FSEL R91, R222, -INF , P2 ;  /* 0xff800000de5b7808 */ /* 0x000fe20001000000 */
[----:B------:R1:W-:Y:S01]  /*2c10*/  MUFU.TANH R174, R121 ;  /* 0x0000007900ae7308 */ /* 0x0003e20000002400 */
[----:B----4-:R-:W-:-:S03]  /*2c20*/  FSEL R119, R234, -INF , P1 ;  /* 0xff800000ea777808 */ /* 0x010fc60000800000 */
[----:B------:R-:W-:Y:S02]  /*2c30*/  FFMA.FTZ R91, R91, UR11, -R89 ;  /* 0x0000000b5b5b7c23 */ /* 0x000fe40008010859 */
[----:B------:R-:W-:Y:S02]  /*2c40*/  FFMA.FTZ R118, R119, UR11, -R118 ;  /* 0x0000000b77767c23 */ /* 0x000fe40008010876 */
[----:B------:R2:W-:Y:S01]  /*2c50*/  MUFU.TANH R5, R131 ;  /* 0x0000008300057308 */ /* 0x0005e20000002400 */
[----:B-1----:R-:W-:Y:S01]  /*2c60*/  FSEL R121, R237, -INF , P2 ;  /* 0xff800000ed797808 */ /* 0x002fe20001000000 */
[----:B------:R-:W1:Y:S04]  /*2c70*/  SHFL.IDX PT, R119, R16, R110, 0x1f ;  /* 0x00001f6e10777589 */ /* 0x000e6800000e0000 */
[----:B------:R-:W-:-:S02]  /*2c80*/  FFMA.FTZ R121, R121, UR11, -R129 ;  /* 0x0000000b79797c23 */ /* 0x000fc40008010881 */
[----:B------:R4:W-:Y:S01]  /*2c90*/  MUFU.TANH R168, R127 ;  /* 0x0000007f00a87308 */ /* 0x0009e20000002400 */
[----:B--2---:R-:W2:Y:S07]  /*2ca0*/  SHFL.IDX PT, R131, R16, R10, 0x1f ;  /* 0x00001f0a10837589 */ /* 0x004eae00000e0000 */
[----:B------:R-:W1:Y:S01]  /*2cb0*/  MUFU.TANH R231, R231 ;  /* 0x000000e700e77308 */ /* 0x000e620000002400 */
[----:B----4-:R-:W-:-:S05]  /*2cc0*/  FSEL R127, R187, -INF , P2 ;  /* 0xff800000bb7f7808 */ /* 0x010fca0001000000 */
[--C-:B------:R-:W-:Y:S01]  /*2cd0*/  FFMA.FTZ R127, R127, UR11, -R126.reuse ;  /* 0x0000000b7f7f7c23 */ /* 0x100fe2000801087e */
[----:B------:R-:W-:Y:S01]  /*2ce0*/  FFMA.FTZ R126, R117, UR11, -R126 ;  /* 0x0000000b757e7c23 */ /* 0x000fe2000801087e */
[----:B------:R4:W2:Y:S01]  /*2cf0*/  MUFU.TANH R180, R115 ;  /* 0x0000007300b47308 */ /* 0x0008a20000002400 */
[----:B------:R-:W-:Y:S07]  /*2d00*/  SHFL.IDX PT, R117, R16, R111, 0x1f ;  /* 0x00001f6f10757589 */ /* 0x000fee00000e0000 */
[----:B------:R1:W-:Y:S01]  /*2d10*/  MUFU.TANH R6, R130 ;  /* 0x0000008200067308 */ /* 0x0003e20000002400 */
[----:B----4-:R-:W-:-:S05]  /*2d20*/  FSEL R115, R229, -INF , P1 ;  /* 0xff800000e5737808 */ /* 0x010fca0000800000 */
[----:B------:R-:W-:Y:S01]  /*2d30*/  FFMA.FTZ R89, R115, UR11, -R89 ;  /* 0x0000000b73597c23 */ /* 0x000fe20008010859 */
[----:B---3--:R-:W-:Y:S01]  /*2d40*/  FSEL R115, R236, -INF , P2 ;  /* 0xff800000ec737808 */ /* 0x008fe20001000000 */
[----:B------:R3:W4:Y:S01]  /*2d50*/  MUFU.TANH R175, R120 ;  /* 0x0000007800af7308 */ /* 0x0007220000002400 */
[----:B-1----:R-:W-:-:S03]  /*2d60*/  FSEL R130, R190, -INF , P2 ;  /* 0xff800000be827808 */ /* 0x002fc60001000000 */
[----:B------:R-:W-:Y:S02]  /*2d70*/  FFMA.FTZ R115, R115, UR11, -R100 ;  /* 0x0000000b73737c23 */ /* 0x000fe40008010864 */
[----:B------:R-:W-:Y:S02]  /*2d80*/  FFMA.FTZ R130, R130, UR11, -R128 ;  /* 0x0000000b82827c23 */ /* 0x000fe40008010880 */
[----:B------:R1:W-:Y:S01]  /*2d90*/  MUFU.TANH R0, R133 ;  /* 0x0000008500007308 */ /* 0x0003e20000002400 */
[C---:B---3--:R-:W-:Y:S01]  /*2da0*/  FSEL R120, R231.reuse, -INF , P1 ;  /* 0xff800000e7787808 */ /* 0x048fe20000800000 */
[----:B------:R-:W-:-:S04]  /*2db0*/  FFMA.FTZ R231, -R231, R231, 1 ;  /* 0x3f800000e7e77423 */ /* 0x000fc800000101e7 */
[----:B------:R-:W-:Y:S01]  /*2dc0*/  FFMA.FTZ R100, R120, UR11, -R100 ;  /* 0x0000000b78647c23 */ /* 0x000fe20008010864 */
[----:B------:R-:W-:Y:S01]  /*2dd0*/  FSEL R120, R181, -INF , P2 ;  /* 0xff800000b5787808 */ /* 0x000fe20001000000 */
[----:B------:R3:W-:Y:S01]  /*2de0*/  MUFU.TANH R170, R125 ;  /* 0x0000007d00aa7308 */ /* 0x0007e20000002400 */
[----:B-1----:R-:W-:-:S03]  /*2df0*/  FSEL R133, R191, -INF , P2 ;  /* 0xff800000bf857808 */ /* 0x002fc60001000000 */
[----:B------:R-:W-:Y:S02]  /*2e00*/  FFMA.FTZ R120, R120, UR11, -R119 ;  /* 0x0000000b78787c23 */ /* 0x000fe40008010877 */
[--C-:B--2---:R-:W-:Y:S01]  /*2e10*/  FFMA.FTZ R133, R133, UR11, -R131.reuse ;  /* 0x0000000b85857c23 */ /* 0x104fe20008010883 */
[----:B------:R-:W-:Y:S01]  /*2e20*/  FFMA.FTZ R131, R22, UR11, -R131 ;  /* 0x0000000b16837c23 */ /* 0x000fe20008010883 */
[----:B------:R1:W-:Y:S01]  /*2e30*/  MUFU.TANH R172, R123 ;  /* 0x0000007b00ac7308 */ /* 0x0003e20000002400 */
[----:B---3--:R-:W-:-:S05]  /*2e40*/  FSEL R125, R185, -INF , P2 ;  /* 0xff800000b97d7808 */ /* 0x008fca0001000000 */
[----:B------:R-:W-:Y:S02]  /*2e50*/  FFMA.FTZ R125, R125, UR11, -R215 ;  /* 0x0000000b7d7d7c23 */ /* 0x000fe400080108d7 */
[----:B------:R2:W-:Y:S01]  /*2e60*/  MUFU.EX2 R22, R116 ;  /* 0x0000007400167308 */ /* 0x0005e20000000800 */
[----:B-1----:R-:W-:-:S07]  /*2e70*/  FSEL R123, R176, -INF , P1 ;  /* 0xff800000b07b7808 */ /* 0x002fce0000800000 */
[----:B------:R1:W-:Y:S01]  /*2e80*/  MUFU.TANH R171, R124 ;  /* 0x0000007c00ab7308 */ /* 0x0003e20000002400 */
[----:B--2---:R-:W-:-:S05]  /*2e90*/  FSEL R116, R183, -INF , P1 ;  /* 0xff800000b7747808 */ /* 0x004fca0000800000 */
[----:B------:R-:W-:Y:S01]  /*2ea0*/  FFMA.FTZ R215, R116, UR11, -R215 ;  /* 0x0000000b74d77c23 */ /* 0x000fe200080108d7 */
[----:B------:R-:W-:Y:S01]  /*2eb0*/  FSEL R116, R182, -INF , P1 ;  /* 0xff800000b6747808 */ /* 0x000fe20000800000 */
[----:B------:R-:W2:Y:S01]  /*2ec0*/  MUFU.EX2 R113, R113 ;  /* 0x0000007100717308 */ /* 0x000ea20000000800 */
[----:B-1----:R-:W-:Y:S03]  /*2ed0*/  SHFL.IDX PT, R124, R13, R10, 0x1f ;  /* 0x00001f0a0d7c7589 */ /* 0x002fe600000e0000 */
[----:B------:R-:W-:Y:S01]  /*2ee0*/  FFMA.FTZ R213, R116, UR11, -R213 ;  /* 0x0000000b74d57c23 */ /* 0x000fe200080108d5 */
[----:B------:R-:W-:-:S03]  /*2ef0*/  FSEL R116, R178, -INF , P2 ;  /* 0xff800000b2747808 */ /* 0x000fc60001000000 */
[----:B------:R-:W1:Y:S08]  /*2f00*/  MUFU.EX2 R97, R97 ;  /* 0x0000006100617308 */ /* 0x000e700000000800 */
[----:B------:R-:W-:Y:S01]  /*2f10*/  MUFU.EX2 R103, R103 ;  /* 0x0000006700677308 */ /* 0x000fe20000000800 */
[----:B------:R-:W-:Y:S02]  /*2f20*/  WARPGROUP.DEPBAR.LE gsb0, 0x0 ;  /* 0x00008000000079c5 */ /* 0x000fe40000010000 */
[----:B------:R3:W4:Y:S05]  /*2f30*/  LDS R211, [R23+0x400] ;  /* 0x0004000017d37984 */ /* 0x00072a0000000800 */
[----:B------:R-:W-:Y:S01]  /*2f40*/  MUFU.EX2 R91, R91 ;  /* 0x0000005b005b7308 */ /* 0x000fe20000000800 */
[----:B------:R-:W-:Y:S01]  /*2f50*/  LDS R12, [R12+0x400] ;  /* 0x000400000c0c7984 */ /* 0x000fe20000000800 */
[----:B---3--:R-:W-:-:S06]  /*2f60*/  FSEL R23, R196, -INF , P1 ;  /* 0xff800000c4177808 */ /* 0x008fcc0000800000 */
[----:B------:R-:W3:Y:S01]  /*2f70*/  MUFU.EX2 R102, R102 ;  /* 0x0000006600667308 */ /* 0x000ee20000000800 */
[----:B------:R-:W-:Y:S01]  /*2f80*/  FFMA.FTZ R129, R23, UR11, -R129 ;  /* 0x0000000b17817c23 */ /* 0x000fe20008010881 */
[----:B------:R-:W-:-:S06]  /*2f90*/  FSEL R23, R192, -INF , P1 ;  /* 0xff800000c0177808 */ /* 0x000fcc0000800000 */
[----:B------:R-:W-:Y:S01]  /*2fa0*/  MUFU.TANH R218, R218 ;  /* 0x000000da00da7308 */ /* 0x000fe20000002400 */
[----:B------:R-:W-:Y:S01]  /*2fb0*/  FFMA.FTZ R205, R23, UR11, -R205 ;  /* 0x0000000b17cd7c23 */ /* 0x000fe200080108cd */
[----:B------:R-:W-:-:S05]  /*2fc0*/  FSEL R23, R188, -INF , P1 ;  /* 0xff800000bc177808 */ /* 0x000fca0000800000 */
[----:B------:R-:W-:Y:S01]  /*2fd0*/  FFMA.FTZ R128, R23, UR11, -R128 ;  /* 0x0000000b17807c23 */ /* 0x000fe20008010880 */
[----:B------:R-:W-:Y:S08]  /*2fe0*/  MUFU.TANH R217, R217 ;  /* 0x000000d900d97308 */ /* 0x000ff00000002400 */
[----:B------:R2:W-:Y:S01]  /*2ff0*/  MUFU.EX2 R23, R115 ;  /* 0x0000007300177308 */ /* 0x0005e20000000800 */
[----:B----4-:R-:W-:Y:S07]  /*3000*/  SHFL.IDX PT, R203, R211, R109, 0x1f ;  /* 0x00001f6dd3cb7589 */ /* 0x010fee00000e0000 */
[----:B------:R-:W4:Y:S01]  /*3010*/  MUFU.EX2 R94, R94 ;  /* 0x0000005e005e7308 */ /* 0x000f220000000800 */
[----:B------:R-:W-:Y:S04]  /*3020*/  SHFL.IDX PT, R212, R211, R108, 0x1f ;  /* 0x00001f6cd3d47589 */ /* 0x000fe800000e0000 */
[----:B--2---:R2:W1:Y:S03]  /*3030*/  SHFL.IDX PT, R115, R16, R114, 0x1f ;  /* 0x00001f7210737589 */ /* 0x00446600000e0000 */
[----:B------:R-:W4:Y:S01]  /*3040*/  MUFU.EX2 R101, R101 ;  /* 0x0000006500657308 */ /* 0x000f220000000800 */
[----:B------:R-:W3:Y:S04]  /*3050*/  SHFL.IDX PT, R206, R211, R10, 0x1f ;  /* 0x00001f0ad3ce7589 */ /* 0x000ee800000e0000 */
[----:B------:R-:W4:Y:S01]  /*3060*/  SHFL.IDX PT, R204, R211, R106, 0x1f ;  /* 0x00001f6ad3cc7589 */ /* 0x000f2200000e0000 */
[----:B--2---:R-:W-:-:S02]  /*3070*/  FSEL R16, R180, -INF , P1 ;  /* 0xff800000b4107808 */ /* 0x004fc40000800000 */
[----:B------:R-:W2:Y:S01]  /*3080*/  MUFU.EX2 R95, R95 ;  /* 0x0000005f005f7308 */ /* 0x000ea20000000800 */
[----:B------:R-:W2:Y:S02]  /*3090*/  SHFL.IDX PT, R226, R211, R112, 0x1f ;  /* 0x00001f70d3e27589 */ /* 0x000ea400000e0000 */
[----:B------:R-:W-:Y:S02]  /*30a0*/  FFMA.FTZ R119, R16, UR11, -R119 ;  /* 0x0000000b10777c23 */ /* 0x000fe40008010877 */
[----:B------:R-:W-:Y:S03]  /*30b0*/  SHFL.IDX PT, R223, R211, R110, 0x1f ;  /* 0x00001f6ed3df7589 */ /* 0x000fe600000e0000 */
[----:B------:R3:W-:Y:S01]  /*30c0*/  MUFU.EX2 R16, R118 ;  /* 0x0000007600107308 */ /* 0x0007e20000000800 */
[--C-:B-1----:R-:W-:Y:S01]  /*30d0*/  FFMA.FTZ R116, R116, UR11, -R115.reuse ;  /* 0x0000000b74747c23 */ /* 0x102fe20008010873 */
[----:B------:R-:W-:-:S02]  /*30e0*/  FFMA.FTZ R115, R123, UR11, -R115 ;  /* 0x0000000b7b737c23 */ /* 0x000fc40008010873 */
[----:B------:R-:W1:Y:S01]  /*30f0*/  SHFL.IDX PT, R123, R13, R106, 0x1f ;  /* 0x00001f6a0d7b7589 */ /* 0x000e6200000e0000 */
[--C-:B---3--:R-:W-:Y:S01]  /*3100*/  FFMA.FTZ R118, R208, UR11, -R117.reuse ;  /* 0x0000000bd0767c23 */ /* 0x108fe20008010875 */
[----:B------:R-:W-:Y:S01]  /*3110*/  FFMA.FTZ R117, R207, UR11, -R117 ;  /* 0x0000000bcf757c23 */ /* 0x000fe20008010875 */
[--C-:B------:R-:W-:Y:S01]  /*3120*/  FADD.FTZ R207, R28, -R203.reuse ;  /* 0x800000cb1ccf7221 */ /* 0x100fe20000010000 */
[----:B------:R-:W-:Y:S01]  /*3130*/  FADD.FTZ R208, R29, -R212 ;  /* 0x800000d41dd07221 */ /* 0x000fe20000010000 */
[----:B------:R3:W-:Y:S01]  /*3140*/  MUFU.EX2 R28, R135 ;  /* 0x00000087001c7308 */ /* 0x0007e20000000800 */
[----:B------:R-:W-:Y:S01]  /*3150*/  FADD.FTZ R203, R30, -R203 ;  /* 0x800000cb1ecb7221 */ /* 0x000fe20000010000 */
[----:B------:R-:W-:Y:S01]  /*3160*/  FADD.FTZ R210, R24, -R206 ;  /* 0x800000ce18d27221 */ /* 0x000fe20000010000 */
[----:B----4-:R-:W-:Y:S01]  /*3170*/  FADD.FTZ R209, R25, -R204 ;  /* 0x800000cc19d17221 */ /* 0x010fe20000010000 */
[----:B------:R-:W-:Y:S01]  /*3180*/  FADD.FTZ R206, R26, -R206 ;  /* 0x800000ce1ace7221 */ /* 0x000fe20000010000 */
[----:B------:R-:W-:Y:S01]  /*3190*/  FADD.FTZ R204, R27, -R204 ;  /* 0x800000cc1bcc7221 */ /* 0x000fe20000010000 */
[----:B------:R-:W-:Y:S01]  /*31a0*/  FSEL R27, R175, -INF , P2 ;  /* 0xff800000af1b7808 */ /* 0x000fe20001000000 */
[----:B------:R-:W-:Y:S01]  /*31b0*/  FMUL.FTZ R210, R113, R210 ;  /* 0x000000d271d27220 */ /* 0x000fe20000410000 */
[----:B------:R2:W-:Y:S01]  /*31c0*/  MUFU.EX2 R30, R224 ;  /* 0x000000e0001e7308 */ /* 0x0005e20000000800 */
[----:B---3--:R-:W-:Y:S01]  /*31d0*/  FADD.FTZ R135, R31, -R212 ;  /* 0x800000d41f877221 */ /* 0x008fe20000010000 */
[----:B------:R-:W-:Y:S01]  /*31e0*/  FSEL R26, R173, -INF , P1 ;  /* 0xff800000ad1a7808 */ /* 0x000fe20000800000 */
[----:B------:R-:W3:Y:S01]  /*31f0*/  SHFL.IDX PT, R212, R211, R111, 0x1f ;  /* 0x00001f6fd3d47589 */ /* 0x000ee200000e0000 */
[----:B------:R-:W-:Y:S01]  /*3200*/  FSEL R25, R174, -INF , P2 ;  /* 0xff800000ae197808 */ /* 0x000fe20001000000 */
[----:B------:R-:W-:Y:S01]  /*3210*/  FFMA.FTZ R27, R27, UR11, -R124 ;  /* 0x0000000b1b1b7c23 */ /* 0x000fe2000801087c */
[----:B------:R-:W-:Y:S01]  /*3220*/  FSEL R24, R172, -INF , P1 ;  /* 0xff800000ac187808 */ /* 0x000fe20000800000 */
[----:B------:R-:W4:Y:S01]  /*3230*/  SHFL.IDX PT, R211, R211, R114, 0x1f ;  /* 0x00001f72d3d37589 */ /* 0x000f2200000e0000 */
[----:B------:R1:W-:Y:S01]  /*3240*/  MUFU.EX2 R29, R122 ;  /* 0x0000007a001d7308 */ /* 0x0003e20000000800 */
[--C-:B--2---:R-:W-:Y:S01]  /*3250*/  FADD.FTZ R224, R32, -R226.reuse ;  /* 0x800000e220e07221 */ /* 0x104fe20000010000 */
[----:B------:R-:W-:Y:S01]  /*3260*/  FADD.FTZ R226, R34, -R226 ;  /* 0x800000e222e27221 */ /* 0x000fe20000010000 */
[----:B------:R-:W2:Y:S01]  /*3270*/  SHFL.IDX PT, R31, R13, R108, 0x1f ;  /* 0x00001f6c0d1f7589 */ /* 0x000ea200000e0000 */
[----:B------:R-:W-:Y:S01]  /*3280*/  FFMA.FTZ R26, R26, UR11, -R124 ;  /* 0x0000000b1a1a7c23 */ /* 0x000fe2000801087c */
[--C-:B-1----:R-:W-:Y:S01]  /*3290*/  FFMA.FTZ R25, R25, UR11, -R123.reuse ;  /* 0x0000000b19197c23 */ /* 0x102fe2000801087b */
[----:B------:R-:W-:Y:S01]  /*32a0*/  FFMA.FTZ R24, R24, UR11, -R123 ;  /* 0x0000000b18187c23 */ /* 0x000fe2000801087b */
[----:B------:R-:W-:Y:S01]  /*32b0*/  SHFL.IDX PT, R34, R13, R110, 0x1f ;  /* 0x00001f6e0d227589 */ /* 0x000fe200000e0000 */
[----:B------:R1:W-:Y:S01]  /*32c0*/  MUFU.EX2 R32, R121 ;  /* 0x0000007900207308 */ /* 0x0003e20000000800 */
[----:B------:R-:W-:Y:S01]  /*32d0*/  FSEL R122, R170, -INF , P2 ;  /* 0xff800000aa7a7808 */ /* 0x000fe20001000000 */
[----:B------:R-:W-:Y:S01]  /*32e0*/  FMUL.FTZ R206, R104, R206 ;  /* 0x000000ce68ce7220 */ /* 0x000fe20000410000 */
[----:B------:R-:W-:Y:S01]  /*32f0*/  FSEL R124, R171, -INF , P2 ;  /* 0xff800000ab7c7808 */ /* 0x000fe20001000000 */
[--C-:B------:R-:W-:Y:S01]  /*3300*/  FADD.FTZ R33, R33, -R223.reuse ;  /* 0x800000df21217221 */ /* 0x100fe20000010000 */
[----:B------:R-:W-:Y:S01]  /*3310*/  FSEL R123, R169, -INF , P1 ;  /* 0xff800000a97b7808 */ /* 0x000fe20000800000 */
[----:B------:R-:W-:Y:S01]  /*3320*/  FADD.FTZ R223, R35, -R223 ;  /* 0x800000df23df7221 */ /* 0x000fe20000010000 */
[----:B------:R-:W-:Y:S01]  /*3330*/  FMUL.FTZ R203, R97, R203 ;  /* 0x000000cb61cb7220 */ /* 0x000fe20000410000 */
[--C-:B------:R-:W-:Y:S01]  /*3340*/  FFMA.FTZ R124, R124, UR11, -R225.reuse ;  /* 0x0000000b7c7c7c23 */ /* 0x100fe200080108e1 */
[----:B-1----:R-:W-:Y:S01]  /*3350*/  FSEL R121, R168, -INF , P1 ;  /* 0xff800000a8797808 */ /* 0x002fe20000800000 */
[----:B------:R-:W-:Y:S01]  /*3360*/  FFMA.FTZ R123, R123, UR11, -R225 ;  /* 0x0000000b7b7b7c23 */ /* 0x000fe200080108e1 */
[--C-:B---3--:R-:W-:Y:S01]  /*3370*/  FADD.FTZ R225, R36, -R212.reuse ;  /* 0x800000d424e17221 */ /* 0x108fe20000010000 */
[----:B------:R-:W-:Y:S01]  /*3380*/  FMUL.FTZ R36, R105, R204 ;  /* 0x000000cc69247220 */ /* 0x000fe20000410000 */
[----:B------:R-:W1:Y:S01]  /*3390*/  SHFL.IDX PT, R35, R13, R111, 0x1f ;  /* 0x00001f6f0d237589 */ /* 0x000e6200000e0000 */
[----:B------:R-:W-:Y:S01]  /*33a0*/  FADD.FTZ R38, R38, -R212 ;  /* 0x800000d426267221 */ /* 0x000fe20000010000 */
[--C-:B----4-:R-:W-:Y:S01]  /*33b0*/  FADD.FTZ R37, R37, -R211.reuse ;  /* 0x800000d325257221 */ /* 0x110fe20000010000 */
[----:B------:R-:W-:Y:S01]  /*33c0*/  FADD.FTZ R39, R39, -R211 ;  /* 0x800000d327277221 */ /* 0x000fe20000010000 */
[----:B------:R-:W-:Y:S01]  /*33d0*/  FSEL R212, R9, -INF , P2 ;  /* 0xff80000009d47808 */ /* 0x000fe20001000000 */
[----:B------:R-:W3:Y:S01]  /*33e0*/  SHFL.IDX PT, R211, R13, R112, 0x1f ;  /* 0x00001f700dd37589 */ /* 0x000ee200000e0000 */
[--C-:B--2---:R-:W-:Y:S01]  /*33f0*/  FFMA.FTZ R122, R122, UR11, -R31.reuse ;  /* 0x0000000b7a7a7c23 */ /* 0x104fe2000801081f */
[----:B------:R-:W-:Y:S01]  /*3400*/  FFMA.FTZ R121, R121, UR11, -R31 ;  /* 0x0000000b79797c23 */ /* 0x000fe2000801081f */
[----:B------:R-:W-:Y:S01]  /*3410*/  FFMA.FTZ R204, -R21, R21, 1 ;  /* 0x3f80000015cc7423 */ /* 0x000fe20000010115 */
[----:B------:R2:W-:Y:S01]  /*3420*/  MUFU.EX2 R31, R129 ;  /* 0x00000081001f7308 */ /* 0x0005e20000000800 */
[----:B------:R-:W-:Y:S01]  /*3430*/  FMUL.FTZ R207, R102, R207 ;  /* 0x000000cf66cf7220 */ /* 0x000fe20000410000 */
[----:B------:R-:W-:Y:S01]  /*3440*/  FMUL.FTZ R223, R94, R223 ;  /* 0x000000df5edf7220 */ /* 0x000fe20000410000 */
[----:B------:R-:W-:Y:S01]  /*3450*/  FMUL.FTZ R135, R101, R135 ;  /* 0x0000008765877220 */ /* 0x000fe20000410000 */
[----:B------:R-:W-:Y:S01]  /*3460*/  FMUL.FTZ R224, R95, R224 ;  /* 0x000000e05fe07220 */ /* 0x000fe20000410000 */
[----:B------:R-:W-:Y:S01]  /*3470*/  FMUL.FTZ R204, R204, R207 ;  /* 0x000000cfcccc7220 */ /* 0x000fe20000410000 */
[----:B------:R-:W-:Y:S01]  /*3480*/  FSEL R207, R3, -INF , P2 ;  /* 0xff80000003cf7808 */ /* 0x000fe20001000000 */
[----:B------:R-:W-:Y:S01]  /*3490*/  FMUL.FTZ R209, R107, R209 ;  /* 0x000000d16bd17220 */ /* 0x000fe20000410000 */
[----:B------:R4:W-:Y:S01]  /*34a0*/  MUFU.EX2 R21, R131 ;  /* 0x0000008300157308 */ /* 0x0009e20000000800 */
[----:B--2---:R-:W-:-:S04]  /*34b0*/  FFMA.FTZ R129, -R17, R17, 1 ;  /* 0x3f80000011817423 */ /* 0x004fc80000010111 */
[----:B------:R-:W-:Y:S01]  /*34c0*/  FMUL.FTZ R129, R129, R210 ;  /* 0x000000d281817220 */ /* 0x000fe20000410000 */
[----:B------:R-:W-:Y:S01]  /*34d0*/  FSEL R210, R7, -INF , P2 ;  /* 0xff80000007d27808 */ /* 0x000fe20001000000 */
[----:B-1----:R-:W-:Y:S01]  /*34e0*/  FFMA.FTZ R207, R207, UR11, -R35 ;  /* 0x0000000bcfcf7c23 */ /* 0x002fe20008010823 */
[----:B------:R1:W-:Y:S01]  /*34f0*/  MUFU.EX2 R17, R134 ;  /* 0x0000008600117308 */ /* 0x0003e20000000800 */
[----:B----4-:R-:W-:Y:S02]  /*3500*/  FFMA.FTZ R131, -R216, R216, 1 ;  /* 0x3f800000d8837423 */ /* 0x010fe400000101d8 */
[----:B------:R-:W-:Y:S01]  /*3510*/  FFMA.FTZ R210, R210, UR11, -R34 ;  /* 0x0000000bd2d27c23 */ /* 0x000fe20008010822 */
[----:B---3--:R-:W-:Y:S01]  /*3520*/  FFMA.FTZ R212, R212, UR11, -R211 ;  /* 0x0000000bd4d47c23 */ /* 0x008fe200080108d3 */
[----:B------:R-:W2:Y:S03]  /*3530*/  SHFL.IDX PT, R216, R12, R10, 0x1f ;  /* 0x00001f0a0cd87589 */ /* 0x000ea600000e0000 */
[----:B------:R-:W3:Y:S01]  /*3540*/  MUFU.EX2 R96, R96 ;  /* 0x0000006000607308 */ /* 0x000ee20000000800 */
[----:B-1----:R-:W-:-:S04]  /*3550*/  FFMA.FTZ R134, -R18, R18, 1 ;  /* 0x3f80000012867423 */ /* 0x002fc80000010112 */
[----:B------:R-:W-:Y:S01]  /*3560*/  FMUL.FTZ R134, R134, R209 ;  /* 0x000000d186867220 */ /* 0x000fe20000410000 */
[----:B------:R-:W-:Y:S02]  /*3570*/  FSEL R209, R0, -INF , P2 ;  /* 0xff80000000d17808 */ /* 0x000fe40001000000 */
[----:B------:R1:W-:Y:S08]  /*3580*/  MUFU.EX2 R18, R132 ;  /* 0x0000008400127308 */ /* 0x0003f00000000800 */
[----:B------:R-:W4:Y:S01]  /*3590*/  MUFU.EX2 R89, R89 ;  /* 0x0000005900597308 */ /* 0x000f220000000800 */
[----:B-1----:R-:W-:Y:S01]  /*35a0*/  FMUL.FTZ R132, R19, R206 ;  /* 0x000000ce13847220 */ /* 0x002fe20000410000 */
[----:B------:R-:W-:Y:S01]  /*35b0*/  FSEL R206, R5, -INF , P1 ;  /* 0xff80000005ce7808 */ /* 0x000fe20000800000 */
[----:B------:R1:W4:Y:S01]  /*35c0*/  SHFL.IDX PT, R19, R13, R114, 0x1f ;  /* 0x00001f720d137589 */ /* 0x00032200000e0000 */
[----:B---3--:R-:W-:Y:S01]  /*35d0*/  FMUL.FTZ R33, R96, R33 ;  /* 0x0000002160217220 */ /* 0x008fe20000410000 */
[--C-:B--2---:R-:W-:Y:S01]  /*35e0*/  FADD.FTZ R40, R40, -R216.reuse ;  /* 0x800000d828287221 */ /* 0x104fe20000010000 */
[----:B------:R-:W-:Y:S01]  /*35f0*/  FADD.FTZ R42, R42, -R216 ;  /* 0x800000d82a2a7221 */ /* 0x000fe20000010000 */
[----:B------:R-:W-:Y:S01]  /*3600*/  FFMA.FTZ R206, R206, UR11, -R34 ;  /* 0x0000000bcece7c23 */ /* 0x000fe20008010822 */
[----:B------:R-:W2:Y:S02]  /*3610*/  MUFU.EX2 R92, R92 ;  /* 0x0000005c005c7308 */ /* 0x000ea40000000800 */
[----:B------:R-:W-:-:S06]  /*3620*/  FMUL.FTZ R42, R22, R42 ;  /* 0x0000002a162a7220 */ /* 0x000fcc0000410000 */
[----:B-1----:R1:W-:Y:S01]  /*3630*/  MUFU.EX2 R13, R202 ;  /* 0x000000ca000d7308 */ /* 0x0023e20000000800 */
[----:B----4-:R-:W-:-:S07]  /*3640*/  FMUL.FTZ R38, R89, R38 ;  /* 0x0000002659267220 */ /* 0x010fce0000410000 */
[----:B------:R3:W-:Y:S01]  /*3650*/  MUFU.EX2 R34, R133 ;  /* 0x0000008500227308 */ /* 0x0007e20000000800 */
[----:B-1----:R-:W-:Y:S01]  /*3660*/  FMUL.FTZ R202, R20, R36 ;  /* 0x0000002414ca7220 */ /* 0x002fe20000410000 */
[----:B------:R-:W-:Y:S01]  /*3670*/  FSEL R20, R6, -INF , P1 ;  /* 0xff80000006147808 */ /* 0x000fe20000800000 */
[----:B------:R-:W-:Y:S01]  /*3680*/  FFMA.FTZ R209, R209, UR11, -R19 ;  /* 0x0000000bd1d17c23 */ /* 0x000fe20008010813 */
[----:B--2---:R-:W-:-:S03]  /*3690*/  FMUL.FTZ R37, R92, R37 ;  /* 0x000000255c257220 */ /* 0x004fc60000410000 */
[----:B------:R-:W-:Y:S01]  /*36a0*/  FFMA.FTZ R211, R20, UR11, -R211 ;  /* 0x0000000b14d37c23 */ /* 0x000fe200080108d3 */
[----:B------:R-:W-:Y:S01]  /*36b0*/  FFMA.FTZ R20, -R201, R201, 1 ;  /* 0x3f800000c9147423 */ /* 0x000fe200000101c9 */
[----:B------:R-:W-:Y:S01]  /*36c0*/  FFMA.FTZ R201, -R200, R200, 1 ;  /* 0x3f800000c8c97423 */ /* 0x000fe200000101c8 */
[----:B---3--:R-:W-:Y:S01]  /*36d0*/  FMUL.FTZ R133, R103, R208 ;  /* 0x000000d067857220 */ /* 0x008fe20000410000 */
[----:B------:R1:W-:Y:S01]  /*36e0*/  MUFU.EX2 R36, R205 ;  /* 0x000000cd00247308 */ /* 0x0003e20000000800 */
[----:B------:R-:W-:Y:S01]  /*36f0*/  FFMA.FTZ R200, -R221, R221, 1 ;  /* 0x3f800000ddc87423 */ /* 0x000fe200000101dd */
[----:B------:R-:W-:Y:S01]  /*3700*/  FMUL.FTZ R201, R201, R203 ;  /* 0x000000cbc9c97220 */ /* 0x000fe20000410000 */
[----:B------:R-:W-:Y:S01]  /*3710*/  FMUL.FTZ R203, R20, R133 ;  /* 0x0000008514cb7220 */ /* 0x000fe20000410000 */
[----:B------:R-:W-:Y:S01]  /*3720*/  FMUL.FTZ R20, R91, R225 ;  /* 0x000000e15b147220 */ /* 0x000fe20000410000 */
[----:B------:R-:W-:Y:S01]  /*3730*/  FFMA.FTZ R133, -R219, R219, 1 ;  /* 0x3f800000db857423 */ /* 0x000fe200000101db */
[----:B------:R-:W2:Y:S01]  /*3740*/  SHFL.IDX PT, R225, R12, R108, 0x1f ;  /* 0x00001f6c0ce17589 */ /* 0x000ea200000e0000 */
[----:B------:R-:W-:Y:S01]  /*3750*/  FMUL.FTZ R200, R200, R135 ;  /* 0x00000087c8c87220 */ /* 0x000fe20000410000 */
[----:B------:R-:W-:Y:S01]  /*3760*/  FMUL.FTZ R135, R220, R224 ;  /* 0x000000e0dc877220 */ /* 0x000fe20000410000 */
[----:B-1----:R-:W-:Y:S01]  /*3770*/  FSEL R205, R218, -INF , P1 ;  /* 0xff800000dacd7808 */ /* 0x002fe20000800000 */
[----:B------:R-:W1:Y:S01]  /*3780*/  SHFL.IDX PT, R219, R12, R106, 0x1f ;  /* 0x00001f6a0cdb7589 */ /* 0x000e6200000e0000 */
[----:B------:R-:W3:Y:S01]  /*3790*/  MUFU.EX2 R90, R90 ;  /* 0x0000005a005a7308 */ /* 0x000ee20000000800 */
[----:B------:R-:W-:-:S02]  /*37a0*/  FMUL.FTZ R133, R133, R33 ;  /* 0x0000002185857220 */ /* 0x000fc40000410000 */
[----:B------:R-:W-:Y:S01]  /*37b0*/  FFMA.FTZ R205, R205, UR11, -R35 ;  /* 0x0000000bcdcd7c23 */ /* 0x000fe20008010823 */
[----:B------:R-:W-:Y:S01]  /*37c0*/  FSEL R35, R217, -INF , P1 ;  /* 0xff800000d9237808 */ /* 0x000fe20000800000 */
[----:B------:R-:W4:Y:S03]  /*37d0*/  SHFL.IDX PT, R220, R12, R109, 0x1f ;  /* 0x00001f6d0cdc7589 */ /* 0x000f2600000e0000 */
[----:B------:R-:W4:Y:S01]  /*37e0*/  MUFU.EX2 R100, R100 ;  /* 0x0000006400647308 */ /* 0x000f220000000800 */
[----:B------:R-:W-:Y:S01]  /*37f0*/  FFMA.FTZ R208, R35, UR11, -R19 ;  /* 0x0000000b23d07c23 */ /* 0x000fe20008010813 */
[----:B------:R-:W4:Y:S04]  /*3800*/  SHFL.IDX PT, R224, R12, R110, 0x1f ;  /* 0x00001f6e0ce07589 */ /* 0x000f2800000e0000 */
[----:B------:R-:W-:Y:S02]  /*3810*/  SHFL.IDX PT, R221, R12, R111, 0x1f ;  /* 0x00001f6f0cdd7589 */ /* 0x000fe400000e0000 */
[----:B------:R1:W-:Y:S01]  /*3820*/  MUFU.EX2 R35, R130 ;  /* 0x0000008200237308 */ /* 0x0003e20000000800 */
[----:B---3--:R-:W-:Y:S01]  /*3830*/  FMUL.FTZ R39, R90, R39 ;  /* 0x000000275a277220 */ /* 0x008fe20000410000 */
[----:B--2---:R-:W-:-:S06]  /*3840*/  FADD.FTZ R216, R45, -R225 ;  /* 0x800000e12dd87221 */ /* 0x004fcc0000010000 */
[----:B------:R-:W2:Y:S01]  /*3850*/  MUFU.EX2 R88, R88 ;  /* 0x0000005800587308 */ /* 0x000ea20000000800 */
[----:B-1----:R-:W-:Y:S01]  /*3860*/  FFMA.FTZ R130, -R228, R228, 1 ;  /* 0x3f800000e4827423 */ /* 0x002fe200000101e4 */
[----:B------:R-:W-:Y:S01]  /*3870*/  LDS R45, [R15+0x400] ;  /* 0x000400000f2d7984 */ /* 0x000fe20000000800 */
[--C-:B------:R-:W-:Y:S01]  /*3880*/  FADD.FTZ R43, R43, -R219.reuse ;  /* 0x800000db2b2b7221 */ /* 0x100fe20000010000 */
[----:B------:R-:W-:Y:S01]  /*3890*/  FADD.FTZ R41, R41, -R219 ;  /* 0x800000db29297221 */ /* 0x000fe20000010000 */
[----:B------:R-:W-:Y:S01]  /*38a0*/  FMUL.FTZ R130, R130, R223 ;  /* 0x000000df82827220 */ /* 0x000fe20000410000 */
[----:B----4-:R-:W-:Y:S01]  /*38b0*/  FADD.FTZ R44, R44, -R220 ;  /* 0x800000dc2c2c7221 */ /* 0x010fe20000010000 */
[----:B------:R-:W1:Y:S01]  /*38c0*/  SHFL.IDX PT, R223, R12, R112, 0x1f ;  /* 0x00001f700cdf7589 */ /* 0x000e6200000e0000 */
[----:B------:R3:W-:Y:S01]  /*38d0*/  MUFU.EX2 R33, R128 ;  /* 0x0000008000217308 */ /* 0x0007e20000000800 */
[----:B------:R-:W-:Y:S01]  /*38e0*/  FMUL.FTZ R43, R100, R43 ;  /* 0x0000002b642b7220 */ /* 0x000fe20000410000 */
[----:B------:R-:W-:Y:S01]  /*38f0*/  FADD.FTZ R49, R49, -R224 ;  /* 0x800000e031317221 */ /* 0x000fe20000010000 */
[----:B------:R-:W-:-:S05]  /*3900*/  FMUL.FTZ R41, R23, R41 ;  /* 0x0000002917297220 */ /* 0x000fca0000410000 */
[----:B------:R-:W4:Y:S01]  /*3910*/  MUFU.EX2 R98, R98 ;  /* 0x0000006200627308 */ /* 0x000f220000000800 */
[----:B---3--:R-:W-:Y:S01]  /*3920*/  FFMA.FTZ R128, -R222, R222, 1 ;  /* 0x3f800000de807423 */ /* 0x008fe200000101de */
[----:B--2---:R-:W-:Y:S01]  /*3930*/  FMUL.FTZ R40, R88, R40 ;  /* 0x0000002858287220 */ /* 0x004fe20000410000 */
[----:B------:R2:W3:Y:S05]  /*3940*/  SHFL.IDX PT, R222, R12, R114, 0x1f ;  /* 0x00001f720cde7589 */ /* 0x0004ea00000e0000 */
[----:B------:R-:W3:Y:S01]  /*3950*/  MUFU.EX2 R99, R99 ;  /* 0x0000006300637308 */ /* 0x000ee20000000800 */
[----:B------:R-:W-:Y:S01]  /*3960*/  FMUL.FTZ R128, R128, R20 ;  /* 0x0000001480807220 */ /* 0x000fe20000410000 */
[----:B------:R-:W-:Y:S01]  /*3970*/  FFMA.FTZ R233, -R233, R233, 1 ;  /* 0x3f800000e9e97423 */ /* 0x000fe200000101e9 */
[----:B------:R-:W-:Y:S01]  /*3980*/  FFMA.FTZ R237, -R237, R237, 1 ;  /* 0x3f800000eded7423 */ /* 0x000fe200000101ed */
[----:B------:R-:W-:Y:S01]  /*3990*/  FADD.FTZ R46, R46, -R220 ;  /* 0x800000dc2e2e7221 */ /* 0x000fe20000010000 */
[----:B------:R-:W-:Y:S01]  /*39a0*/  FADD.FTZ R47, R47, -R225 ;  /* 0x800000e12f2f7221 */ /* 0x000fe20000010000 */
[----:B------:R-:W-:Y:S01]  /*39b0*/  FADD.FTZ R51, R51, -R224 ;  /* 0x800000e033337221 */ /* 0x000fe20000010000 */
[--C-:B-1----:R-:W-:Y:S01]  /*39c0*/  FADD.FTZ R50, R50, -R223.reuse ;  /* 0x800000df32327221 */ /* 0x102fe20000010000 */
[----:B--2---:R1:W-:Y:S08]  /*39d0*/  MUFU.EX2 R12, R126 ;  /* 0x0000007e000c7308 */ /* 0x0043f00000000800 */
[----:B------:R2:W-:Y:S01]  /*39e0*/  MUFU.EX2 R19, R127 ;  /* 0x0000007f00137308 */ /* 0x0005e20000000800 */
[----:B-1----:R-:W-:Y:S01]  /*39f0*/  FFMA.FTZ R126, -R229, R229, 1 ;  /* 0x3f800000e57e7423 */ /* 0x002fe200000101e5 */
[----:B----4-:R-:W-:Y:S01]  /*3a00*/  FMUL.FTZ R44, R98, R44 ;  /* 0x0000002c622c7220 */ /* 0x010fe20000410000 */
[----:B------:R-:W-:Y:S01]  /*3a10*/  FADD.FTZ R48, R48, -R223 ;  /* 0x800000df30307221 */ /* 0x000fe20000010000 */
[----:B------:R-:W-:Y:S01]  /*3a20*/  FADD.FTZ R52, R52, -R221 ;  /* 0x800000dd34347221 */ /* 0x000fe20000010000 */
[----:B------:R-:W-:Y:S01]  /*3a30*/  FMUL.FTZ R126, R126, R38 ;  /* 0x000000267e7e7220 */ /* 0x000fe20000410000 */
[----:B---3--:R-:W-:-:S02]  /*3a40*/  FADD.FTZ R219, R53, -R222 ;  /* 0x800000de35db7221 */ /* 0x008fc40000010000 */
[----:B------:R1:W-:Y:S01]  /*3a50*/  MUFU.EX2 R20, R125 ;  /* 0x0000007d00147308 */ /* 0x0003e20000000800 */
[----:B--2---:R-:W-:Y:S01]  /*3a60*/  FFMA.FTZ R127, -R230, R230, 1 ;  /* 0x3f800000e67f7423 */ /* 0x004fe200000101e6 */
[----:B------:R-:W-:Y:S01]  /*3a70*/  FMUL.FTZ R50, R29, R50 ;  /* 0x000000321d327220 */ /* 0x000fe20000410000 */
[----:B------:R-:W-:Y:S01]  /*3a80*/  FMUL.FTZ R216, R99, R216 ;  /* 0x000000d863d87220 */ /* 0x000fe20000410000 */
[----:B------:R-:W-:Y:S01]  /*3a90*/  FADD.FTZ R221, R54, -R221 ;  /* 0x800000dd36dd7221 */ /* 0x000fe20000010000 */
[----:B------:R-:W-:Y:S01]  /*3aa0*/  FMUL.FTZ R127, R127, R37 ;  /* 0x000000257f7f7220 */ /* 0x000fe20000410000 */
[----:B------:R-:W-:Y:S02]  /*3ab0*/  FADD.FTZ R222, R55, -R222 ;  /* 0x800000de37de7221 */ /* 0x000fe40000010000 */
[----:B------:R2:W-:Y:S01]  /*3ac0*/  MUFU.EX2 R38, R213 ;  /* 0x000000d500267308 */ /* 0x0005e20000000800 */
[----:B-1----:R-:W-:-:S07]  /*3ad0*/  FMUL.FTZ R125, R227, R39 ;  /* 0x00000027e37d7220 */ /* 0x002fce0000410000 */
[----:B------:R1:W-:Y:S01]  /*3ae0*/  MUFU.EX2 R37, R215 ;  /* 0x000000d700257308 */ /* 0x0003e20000000800 */
[----:B--2---:R-:W-:-:S04]  /*3af0*/  FFMA.FTZ R213, -R235, R235, 1 ;  /* 0x3f800000ebd57423 */ /* 0x004fc800000101eb */
[----:B------:R-:W-:Y:S01]  /*3b00*/  FMUL.FTZ R213, R213, R42 ;  /* 0x0000002ad5d57220 */ /* 0x000fe20000410000 */
[----:B------:R-:W-:Y:S02]  /*3b10*/  FFMA.FTZ R42, -R11, R11, 1 ;  /* 0x3f8000000b2a7423 */ /* 0x000fe4000001010b */
[----:B------:R2:W-:Y:S01]  /*3b20*/  MUFU.EX2 R39, R120 ;  /* 0x0000007800277308 */ /* 0x0005e20000000800 */
[----:B-1----:R-:W-:Y:S01]  /*3b30*/  FFMA.FTZ R215, -R236, R236, 1 ;  /* 0x3f800000ecd77423 */ /* 0x002fe200000101ec */
[----:B------:R-:W-:Y:S01]  /*3b40*/  FMUL.FTZ R46, R16, R46 ;  /* 0x0000002e102e7220 */ /* 0x000fe20000410000 */
[----:B------:R-:W-:-:S05]  /*3b50*/  FMUL.FTZ R47, R28, R47 ;  /* 0x0000002f1c2f7220 */ /* 0x000fca0000410000 */
[----:B------:R1:W3:Y:S01]  /*3b60*/  MUFU.EX2 R15, R214 ;  /* 0x000000d6000f7308 */ /* 0x0002e20000000800 */
[----:B--2---:R-:W-:Y:S01]  /*3b70*/  FMUL.FTZ R120, R231, R43 ;  /* 0x0000002be7787220 */ /* 0x004fe20000410000 */
[----:B------:R-:W-:Y:S01]  /*3b80*/  FMUL.FTZ R43, R32, R49 ;  /* 0x00000031202b7220 */ /* 0x000fe20000410000 */
[----:B------:R-:W-:Y:S01]  /*3b90*/  FMUL.FTZ R215, R215, R41 ;  /* 0x00000029d7d77220 */ /* 0x000fe20000410000 */
[----:B------:R-:W-:Y:S01]  /*3ba0*/  FFMA.FTZ R41, -R199, R199, 1 ;  /* 0x3f800000c7297423 */ /* 0x000fe200000101c7 */
[----:B------:R-:W-:Y:S01]  /*3bb0*/  FMUL.FTZ R49, R233, R50 ;  /* 0x00000032e9317220 */ /* 0x000fe20000410000 */
[----:B------:R-:W-:Y:S01]  /*3bc0*/  FMUL.FTZ R50, R237, R43 ;  /* 0x0000002bed327220 */ /* 0x000fe20000410000 */
[----:B------:R-:W-:Y:S01]  /*3bd0*/  FMUL.FTZ R48, R30, R48 ;  /* 0x000000301e307220 */ /* 0x000fe20000410000 */
[----:B------:R-:W-:Y:S01]  /*3be0*/  FMUL.FTZ R51, R31, R51 ;  /* 0x000000331f337220 */ /* 0x000fe20000410000 */
[----:B-1----:R-:W-:Y:S01]  /*3bf0*/  FMUL.FTZ R214, R232, R40 ;  /* 0x00000028e8d67220 */ /* 0x002fe20000410000 */
[----:B------:R-:W-:Y:S01]  /*3c00*/  FFMA.FTZ R55, -R234, R234, 1 ;  /* 0x3f800000ea377423 */ /* 0x000fe200000101ea */
[----:B------:R1:W-:Y:S01]  /*3c10*/  MUFU.EX2 R40, R119 ;  /* 0x0000007700287308 */ /* 0x0003e20000000800 */
[----:B------:R-:W-:Y:S01]  /*3c20*/  FFMA.FTZ R43, -R196, R196, 1 ;  /* 0x3f800000c42b7423 */ /* 0x000fe200000101c4 */
[----:B------:R-:W-:Y:S01]  /*3c30*/  FFMA.FTZ R54, -R198, R198, 1 ;  /* 0x3f800000c6367423 */ /* 0x000fe200000101c6 */
[----:B------:R-:W-:Y:S01]  /*3c40*/  FMUL.FTZ R216, R41, R216 ;  /* 0x000000d829d87220 */ /* 0x000fe20000410000 */
[----:B------:R-:W-:Y:S04]  /*3c50*/  SHFL.IDX PT, R224, R45, R108, 0x1f ;  /* 0x00001f6c2de07589 */ /* 0x000fe800000e0000 */
[----:B------:R-:W-:Y:S01]  /*3c60*/  SHFL.IDX PT, R223, R45, R110, 0x1f ;  /* 0x00001f6e2ddf7589 */ /* 0x000fe200000e0000 */
[----:B-1----:R-:W-:Y:S01]  /*3c70*/  FMUL.FTZ R119, R42, R44 ;  /* 0x0000002c2a777220 */ /* 0x002fe20000410000 */
[----:B------:R-:W-:Y:S01]  /*3c80*/  FFMA.FTZ R42, -R197, R197, 1 ;  /* 0x3f800000c52a7423 */ /* 0x000fe200000101c5 */
[----:B------:R1:W-:Y:S01]  /*3c90*/  MUFU.EX2 R41, R118 ;  /* 0x0000007600297308 */ /* 0x0003e20000000800 */
[----:B------:R-:W-:Y:S01]  /*3ca0*/  FMUL.FTZ R51, R43, R51 ;  /* 0x000000332b337220 */ /* 0x000fe20000410000 */
[----:B------:R-:W-:Y:S01]  /*3cb0*/  FMUL.FTZ R55, R55, R46 ;  /* 0x0000002e37377220 */ /* 0x000fe20000410000 */
[----:B------:R-:W-:Y:S01]  /*3cc0*/  FMUL.FTZ R54, R54, R48 ;  /* 0x0000003036367220 */ /* 0x000fe20000410000 */
[----:B------:R-:W2:Y:S04]  /*3cd0*/  SHFL.IDX PT, R46, R45, R10, 0x1f ;  /* 0x00001f0a2d2e7589 */ /* 0x000ea800000e0000 */
[----:B------:R4:W-:Y:S01]  /*3ce0*/  MUFU.EX2 R43, R116 ;  /* 0x00000074002b7308 */ /* 0x0009e20000000800 */
[----:B-1----:R-:W-:Y:S01]  /*3cf0*/  FMUL.FTZ R118, R42, R47 ;  /* 0x0000002f2a767220 */ /* 0x002fe20000410000 */
[----:B------:R-:W1:Y:S04]  /*3d00*/  SHFL.IDX PT, R48, R45, R109, 0x1f ;  /* 0x00001f6d2d307589 */ /* 0x000e6800000e0000 */
[----:B------:R-:W3:Y:S02]  /*3d10*/  SHFL.IDX PT, R47, R45, R106, 0x1f ;  /* 0x00001f6a2d2f7589 */ /* 0x000ee400000e0000 */
[----:B------:R2:W-:Y:S02]  /*3d20*/  MUFU.EX2 R42, R117 ;  /* 0x00000075002a7308 */ /* 0x0005e40000000800 */
[----:B----4-:R-:W-:Y:S04]  /*3d30*/  SHFL.IDX PT, R116, R45, R111, 0x1f ;  /* 0x00001f6f2d747589 */ /* 0x010fe800000e0000 */
[----:B------:R-:W-:Y:S02]  /*3d40*/  SHFL.IDX PT, R220, R45, R114, 0x1f ;  /* 0x00001f722ddc7589 */ /* 0x000fe400000e0000 */
[----:B------:R4:W-:Y:S02]  /*3d50*/  MUFU.EX2 R44, R115 ;  /* 0x00000073002c7308 */ /* 0x0009e40000000800 */
[----:B--2---:R2:W3:Y:S01]  /*3d60*/  SHFL.IDX PT, R117, R45, R112, 0x1f ;  /* 0x00001f702d757589 */ /* 0x0044e200000e0000 */
[----:B------:R-:W-:Y:S01]  /*3d70*/  FMUL.FTZ R222, R36, R222 ;  /* 0x000000de24de7220 */ /* 0x000fe20000410000 */
[----:B------:R-:W-:Y:S01]  /*3d80*/  FFMA.FTZ R53, -R195, R195, 1 ;  /* 0x3f800000c3357423 */ /* 0x000fe200000101c3 */
[----:B------:R-:W-:Y:S01]  /*3d90*/  FMUL.FTZ R52, R17, R52 ;  /* 0x0000003411347220 */ /* 0x000fe20000410000 */
[----:B------:R-:W3:Y:S02]  /*3da0*/  LDL.LU R11, [R1+0xb0] ;  /* 0x0000b000010b7983 */ /* 0x000ee40000300800 */
[----:B------:R-:W3:Y:S01]  /*3db0*/  MUFU.EX2 R93, R93 ;  /* 0x0000005d005d7308 */ /* 0x000ee20000000800 */
[----:B----4-:R-:W-:Y:S01]  /*3dc0*/  FMUL.FTZ R115, R13, R219 ;  /* 0x000000db0d737220 */ /* 0x010fe20000410000 */
[----:B------:R-:W-:Y:S01]  /*3dd0*/  FFMA.FTZ R219, -R192, R192, 1 ;  /* 0x3f800000c0db7423 */ /* 0x000fe200000101c0 */
[----:B------:R-:W-:Y:S01]  /*3de0*/  FADD.FTZ R56, R56, -R46 ;  /* 0x8000002e38387221 */ /* 0x000fe20000010000 */
[----:B--2---:R-:W-:Y:S01]  /*3df0*/  FFMA.FTZ R45, -R194, R194, 1 ;  /* 0x3f800000c22d7423 */ /* 0x004fe200000101c2 */
[----:B-1----:R-:W-:Y:S01]  /*3e00*/  FADD.FTZ R60, R60, -R48 ;  /* 0x800000303c3c7221 */ /* 0x002fe20000010000 */
[----:B---3--:R-:W-:Y:S01]  /*3e10*/  FADD.FTZ R57, R57, -R47 ;  /* 0x8000002f39397221 */ /* 0x008fe20000010000 */
[----:B------:R1:W5:Y:S01]  /*3e20*/  LDL.LU R199, [R1+0xac] ;  /* 0x0000ac0001c77983 */ /* 0x0003620000300800 */
[----:B------:R-:W-:-:S02]  /*3e30*/  FMUL.FTZ R115, R45, R115 ;  /* 0x000000732d737220 */ /* 0x000fc40000410000 */
[----:B------:R2:W3:Y:S01]  /*3e40*/  MUFU.EX2 R45, R27 ;  /* 0x0000001b002d7308 */ /* 0x0004e20000000800 */
[----:B------:R-:W-:Y:S01]  /*3e50*/  FADD.FTZ R64, R64, -R117 ;  /* 0x8000007540407221 */ /* 0x000fe20000010000 */
[----:B--2---:R-:W-:Y:S01]  /*3e60*/  FMUL.FTZ R27, R219, R222 ;  /* 0x000000dedb1b7220 */ /* 0x004fe20000410000 */
[----:B------:R-:W-:Y:S01]  /*3e70*/  FADD.FTZ R48, R62, -R48 ;  /* 0x800000303e307221 */ /* 0x000fe20000010000 */
[----:B------:R2:W4:Y:S01]  /*3e80*/  LDS R219, [R14+0x400] ;  /* 0x000400000edb7984 */ /* 0x0005220000000800 */
[----:B------:R-:W-:Y:S01]  /*3e90*/  FMUL.FTZ R64, R15, R64 ;  /* 0x000000400f407220 */ /* 0x000fe20000410000 */
[----:B------:R-:W-:Y:S01]  /*3ea0*/  FADD.FTZ R58, R58, -R46 ;  /* 0x8000002e3a3a7221 */ /* 0x000fe20000010000 */
[----:B------:R-:W-:Y:S01]  /*3eb0*/  FMUL.FTZ R56, R34, R56 ;  /* 0x0000003822387220 */ /* 0x000fe20000410000 */
[----:B------:R1:W5:Y:S01]  /*3ec0*/  LDL.LU R198, [R1+0xa8] ;  /* 0x0000a80001c67983 */ /* 0x0003620000300800 */
[----:B------:R-:W-:Y:S01]  /*3ed0*/  FADD.FTZ R59, R59, -R47 ;  /* 0x8000002f3b3b7221 */ /* 0x000fe20000010000 */
[----:B------:R-:W-:Y:S01]  /*3ee0*/  FMUL.FTZ R53, R53, R52 ;  /* 0x0000003435357220 */ /* 0x000fe20000410000 */
[--C-:B------:R-:W-:Y:S01]  /*3ef0*/  FADD.FTZ R63, R63, -R224.reuse ;  /* 0x800000e03f3f7221 */ /* 0x100fe20000010000 */
[----:B--2---:R2:W-:Y:S01]  /*3f00*/  MUFU.EX2 R14, R24 ;  /* 0x00000018000e7308 */ /* 0x0045e20000000800 */
[----:B------:R-:W-:Y:S01]  /*3f10*/  FADD.FTZ R62, R61, -R224 ;  /* 0x800000e03d3e7221 */ /* 0x000fe20000010000 */
[----:B------:R1:W5:Y:S01]  /*3f20*/  LDL.LU R197, [R1+0xa4] ;  /* 0x0000a40001c57983 */ /* 0x0003620000300800 */
[----:B------:R-:W-:Y:S01]  /*3f30*/  FADD.FTZ R67, R67, -R223 ;  /* 0x800000df43437221 */ /* 0x000fe20000010000 */
[----:B------:R-:W-:Y:S01]  /*3f40*/  FMUL.FTZ R221, R18, R221 ;  /* 0x000000dd12dd7220 */ /* 0x000fe20000410000 */
[----:B------:R-:W-:Y:S01]  /*3f50*/  FMUL.FTZ R226, R93, R226 ;  /* 0x000000e25de27220 */ /* 0x000fe20000410000 */
[----:B--2---:R-:W-:-:S02]  /*3f60*/  FFMA.FTZ R24, -R184, R184, 1 ;  /* 0x3f800000b8187423 */ /* 0x004fc400000101b8 */
[----:B------:R2:W-:Y:S01]  /*3f70*/  MUFU.EX2 R46, R26 ;  /* 0x0000001a002e7308 */ /* 0x0005e20000000800 */
[----:B------:R-:W-:Y:S01]  /*3f80*/  FADD.FTZ R61, R68, -R116 ;  /* 0x80000074443d7221 */ /* 0x000fe20000010000 */
[----:B------:R1:W5:Y:S01]  /*3f90*/  LDL.LU R196, [R1+0xa0] ;  /* 0x0000a00001c47983 */ /* 0x0003620000300800 */
[----:B------:R-:W-:Y:S01]  /*3fa0*/  FMUL.FTZ R64, R24, R64 ;  /* 0x0000004018407220 */ /* 0x000fe20000410000 */
[----:B------:R-:W-:Y:S01]  /*3fb0*/  FFMA.FTZ R68, -R191, R191, 1 ;  /* 0x3f800000bf447423 */ /* 0x000fe200000101bf */
[----:B------:R-:W-:Y:S01]  /*3fc0*/  FMUL.FTZ R57, R35, R57 ;  /* 0x0000003923397220 */ /* 0x000fe20000410000 */
[----:B------:R1:W5:Y:S01]  /*3fd0*/  LDL.LU R195, [R1+0x9c] ;  /* 0x00009c0001c37983 */ /* 0x0003620000300800 */
[----:B------:R-:W-:Y:S01]  /*3fe0*/  FFMA.FTZ R52, -R193, R193, 1 ;  /* 0x3f800000c1347423 */ /* 0x000fe200000101c1 */
[----:B------:R1:W3:Y:S01]  /*3ff0*/  MUFU.EX2 R47, R25 ;  /* 0x00000019002f7308 */ /* 0x0002e20000000800 */
[----:B--2---:R-:W-:Y:S01]  /*4000*/  FADD.FTZ R26, R65, -R223 ;  /* 0x800000df411a7221 */ /* 0x004fe20000010000 */
[----:B------:R-:W-:Y:S01]  /*4010*/  FFMA.FTZ R65, -R190, R190, 1 ;  /* 0x3f800000be417423 */ /* 0x000fe200000101be */
[----:B------:R2:W5:Y:S01]  /*4020*/  LDL.LU R194, [R1+0x98] ;  /* 0x0000980001c27983 */ /* 0x0005620000300800 */
[----:B------:R-:W-:Y:S01]  /*4030*/  FADD.FTZ R117, R66, -R117 ;  /* 0x8000007542757221 */ /* 0x000fe20000010000 */
[----:B------:R-:W-:-:S02]  /*4040*/  FMUL.FTZ R58, R21, R58 ;  /* 0x0000003a153a7220 */ /* 0x000fc40000410000 */
[----:B----4-:R-:W-:Y:S04]  /*4050*/  SHFL.IDX PT, R108, R219, R108, 0x1f ;  /* 0x00001f6cdb6c7589 */ /* 0x010fe800000e0000 */
[----:B------:R-:W-:Y:S04]  /*4060*/  SHFL.IDX PT, R106, R219, R106, 0x1f ;  /* 0x00001f6adb6a7589 */ /* 0x000fe800000e0000 */
[----:B------:R-:W-:Y:S04]  /*4070*/  SHFL.IDX PT, R111, R219, R111, 0x1f ;  /* 0x00001f6fdb6f7589 */ /* 0x000fe800000e0000 */
[----:B------:R-:W-:Y:S04]  /*4080*/  SHFL.IDX PT, R112, R219, R112, 0x1f ;  /* 0x00001f70db707589 */ /* 0x000fe800000e0000 */
[----:B------:R-:W-:Y:S01]  /*4090*/  SHFL.IDX PT, R109, R219, R109, 0x1f ;  /* 0x00001f6ddb6d7589 */ /* 0x000fe200000e0000 */
[----:B------:R-:W-:-:S03]  /*40a0*/  FMUL.FTZ R62, R20, R62 ;  /* 0x0000003e143e7220 */ /* 0x000fc60000410000 */
[----:B------:R-:W-:Y:S01]  /*40b0*/  SHFL.IDX PT, R110, R219, R110, 0x1f ;  /* 0x00001f6edb6e7589 */ /* 0x000fe200000e0000 */
[----:B------:R-:W-:Y:S01]  /*40c0*/  FMUL.FTZ R60, R19, R60 ;  /* 0x0000003c133c7220 */ /* 0x000fe20000410000 */
[----:B------:R-:W-:Y:S02]  /*40d0*/  FMUL.FTZ R59, R33, R59 ;  /* 0x0000003b213b7220 */ /* 0x000fe40000410000 */
[----:B------:R-:W-:Y:S01]  /*40e0*/  SHFL.IDX PT, R114, R219, R114, 0x1f ;  /* 0x00001f72db727589 */ /* 0x000fe200000e0000 */
[----:B------:R-:W-:Y:S01]  /*40f0*/  FMUL.FTZ R63, R37, R63 ;  /* 0x0000003f253f7220 */ /* 0x000fe20000410000 */
[----:B------:R-:W-:Y:S01]  /*4100*/  FMUL.FTZ R48, R12, R48 ;  /* 0x000000300c307220 */ /* 0x000fe20000410000 */
[----:B------:R-:W-:Y:S01]  /*4110*/  FMUL.FTZ R67, R40, R67 ;  /* 0x0000004328437220 */ /* 0x000fe20000410000 */
[----:B------:R-:W4:Y:S01]  /*4120*/  SHFL.IDX PT, R24, R219, R10, 0x1f ;  /* 0x00001f0adb187589 */ /* 0x000f2200000e0000 */
[----:B-1----:R-:W-:Y:S01]  /*4130*/  FFMA.FTZ R25, -R189, R189, 1 ;  /* 0x3f800000bd197423 */ /* 0x002fe200000101bd */
[----:B------:R-:W-:Y:S01]  /*4140*/  FMUL.FTZ R68, R68, R56 ;  /* 0x0000003844447220 */ /* 0x000fe20000410000 */
[----:B------:R-:W-:Y:S01]  /*4150*/  FMUL.FTZ R56, R65, R57 ;  /* 0x0000003941387220 */ /* 0x000fe20000410000 */
[----:B------:R2:W5:Y:S01]  /*4160*/  LDL.LU R193, [R1+0x94] ;  /* 0x0000940001c17983 */ /* 0x0005620000300800 */
[----:B------:R-:W-:Y:S01]  /*4170*/  FADD.FTZ R116, R70, -R116 ;  /* 0x8000007446747221 */ /* 0x000fe20000010000 */
[----:B------:R-:W-:Y:S01]  /*4180*/  FFMA.FTZ R57, -R185, R185, 1 ;  /* 0x3f800000b9397423 */ /* 0x000fe200000101b9 */
[----:B------:R-:W1:Y:S01]  /*4190*/  MUFU.EX2 R211, R211 ;  /* 0x000000d300d37308 */ /* 0x000e620000000800 */
[----:B------:R2:W5:Y:S01]  /*41a0*/  LDL.LU R192, [R1+0x90] ;  /* 0x0000900001c07983 */ /* 0x0005620000300800 */
[--C-:B------:R-:W-:Y:S01]  /*41b0*/  FADD.FTZ R66, R69, -R220.reuse ;  /* 0x800000dc45427221 */ /* 0x100fe20000010000 */
[----:B------:R-:W-:Y:S01]  /*41c0*/  FMUL.FTZ R25, R25, R58 ;  /* 0x0000003a19197220 */ /* 0x000fe20000410000 */
[----:B------:R-:W-:Y:S01]  /*41d0*/  FFMA.FTZ R70, -R187, R187, 1 ;  /* 0x3f800000bb467423 */ /* 0x000fe200000101bb */
[----:B------:R2:W5:Y:S01]  /*41e0*/  LDL.LU R191, [R1+0x8c] ;  /* 0x00008c0001bf7983 */ /* 0x0005620000300800 */
[----:B------:R-:W-:Y:S01]  /*41f0*/  FFMA.FTZ R65, -R182, R182, 1 ;  /* 0x3f800000b6417423 */ /* 0x000fe200000101b6 */
[----:B------:R-:W-:Y:S01]  /*4200*/  FMUL.FTZ R117, R38, R117 ;  /* 0x0000007526757220 */ /* 0x000fe20000410000 */
[----:B------:R-:W-:Y:S01]  /*4210*/  FADD.FTZ R220, R71, -R220 ;  /* 0x800000dc47dc7221 */ /* 0x000fe20000010000 */
[----:B------:R2:W5:Y:S01]  /*4220*/  LDL.LU R190, [R1+0x88] ;  /* 0x0000880001be7983 */ /* 0x0005620000300800 */
[----:B------:R-:W-:Y:S01]  /*4230*/  FFMA.FTZ R69, -R188, R188, 1 ;  /* 0x3f800000bc457423 */ /* 0x000fe200000101bc */
[----:B------:R-:W-:Y:S01]  /*4240*/  FFMA.FTZ R58, -R183, R183, 1 ;  /* 0x3f800000b73a7423 */ /* 0x000fe200000101b7 */
[----:B------:R-:W-:Y:S01]  /*4250*/  FFMA.FTZ R71, -R186, R186, 1 ;  /* 0x3f800000ba477423 */ /* 0x000fe200000101ba */
[----:B------:R2:W5:Y:S01]  /*4260*/  LDL.LU R189, [R1+0x84] ;  /* 0x0000840001bd7983 */ /* 0x0005620000300800 */
[----:B------:R-:W-:Y:S01]  /*4270*/  FMUL.FTZ R57, R57, R62 ;  /* 0x0000003e39397220 */ /* 0x000fe20000410000 */
[----:B------:R-:W-:Y:S01]  /*4280*/  FMUL.FTZ R70, R70, R60 ;  /* 0x0000003c46467220 */ /* 0x000fe20000410000 */
[----:B------:R-:W2:Y:S01]  /*4290*/  MUFU.EX2 R205, R205 ;  /* 0x000000cd00cd7308 */ /* 0x000ea20000000800 */
[----:B------:R1:W5:Y:S01]  /*42a0*/  LDL.LU R188, [R1+0x80] ;  /* 0x0000800001bc7983 */ /* 0x0003620000300800 */
[----:B------:R-:W-:Y:S01]  /*42b0*/  FMUL.FTZ R65, R65, R117 ;  /* 0x0000007541417220 */ /* 0x000fe20000410000 */
[----:B------:R-:W-:Y:S01]  /*42c0*/  FFMA.FTZ R62, -R179, R179, 1 ;  /* 0x3f800000b33e7423 */ /* 0x000fe200000101b3 */
[----:B------:R-:W-:Y:S01]  /*42d0*/  FMUL.FTZ R61, R41, R61 ;  /* 0x0000003d293d7220 */ /* 0x000fe20000410000 */
[----:B------:R1:W5:Y:S01]  /*42e0*/  LDL.LU R187, [R1+0x7c] ;  /* 0x00007c0001bb7983 */ /* 0x0003620000300800 */
[----:B------:R-:W-:Y:S01]  /*42f0*/  FMUL.FTZ R69, R69, R59 ;  /* 0x0000003b45457220 */ /* 0x000fe20000410000 */
[----:B------:R-:W-:Y:S01]  /*4300*/  FMUL.FTZ R58, R58, R63 ;  /* 0x0000003f3a3a7220 */ /* 0x000fe20000410000 */
[----:B------:R-:W-:Y:S01]  /*4310*/  FFMA.FTZ R60, -R178, R178, 1 ;  /* 0x3f800000b23c7423 */ /* 0x000fe200000101b2 */
[----:B------:R1:W5:Y:S01]  /*4320*/  LDL.LU R186, [R1+0x78] ;  /* 0x0000780001ba7983 */ /* 0x0003620000300800 */
[----:B------:R-:W-:Y:S01]  /*4330*/  FMUL.FTZ R117, R43, R66 ;  /* 0x000000422b757220 */ /* 0x000fe20000410000 */
[----:B------:R-:W-:Y:S01]  /*4340*/  FMUL.FTZ R71, R71, R48 ;  /* 0x0000003047477220 */ /* 0x000fe20000410000 */
[----:B------:R-:W-:Y:S01]  /*4350*/  FFMA.FTZ R59, -R181, R181, 1 ;  /* 0x3f800000b53b7423 */ /* 0x000fe200000101b5 */
[----:B------:R1:W5:Y:S01]  /*4360*/  LDL.LU R185, [R1+0x74] ;  /* 0x0000740001b97983 */ /* 0x0003620000300800 */
[----:B------:R-:W-:Y:S01]  /*4370*/  FMUL.FTZ R26, R39, R26 ;  /* 0x0000001a271a7220 */ /* 0x000fe20000410000 */
[----:B------:R-:W-:Y:S01]  /*4380*/  FFMA.FTZ R63, -R176, R176, 1 ;  /* 0x3f800000b03f7423 */ /* 0x000fe200000101b0 */
[----:B------:R-:W-:Y:S01]  /*4390*/  FMUL.FTZ R220, R44, R220 ;  /* 0x000000dc2cdc7220 */ /* 0x000fe20000410000 */
[----:B------:R1:W5:Y:S01]  /*43a0*/  LDL.LU R184, [R1+0x70] ;  /* 0x0000700001b87983 */ /* 0x0003620000300800 */
[----:B------:R-:W-:Y:S01]  /*43b0*/  FFMA.FTZ R48, -R180, R180, 1 ;  /* 0x3f800000b4307423 */ /* 0x000fe200000101b4 */
[----:B----4-:R-:W-:Y:S01]  /*43c0*/  FADD.FTZ R72, R72, -R24 ;  /* 0x8000001848487221 */ /* 0x010fe20000010000 */
[----:B------:R-:W-:Y:S01]  /*43d0*/  FMUL.FTZ R66, R62, R61 ;  /* 0x0000003d3e427220 */ /* 0x000fe20000410000 */
[----:B------:R4:W5:Y:S01]  /*43e0*/  LDL.LU R183, [R1+0x6c] ;  /* 0x00006c0001b77983 */ /* 0x0009620000300800 */
[----:B------:R-:W-:Y:S01]  /*43f0*/  FMUL.FTZ R61, R60, R117 ;  /* 0x000000753c3d7220 */ /* 0x000fe20000410000 */
[----:B------:R-:W-:Y:S01]  /*4400*/  FMUL.FTZ R59, R59, R26 ;  /* 0x0000001a3b3b7220 */ /* 0x000fe20000410000 */
[----:B------:R-:W4:Y:S01]  /*4410*/  MUFU.EX2 R207, R207 ;  /* 0x000000cf00cf7308 */ /* 0x000f220000000800 */
[----:B------:R1:W5:Y:S01]  /*4420*/  LDL.LU R182, [R1+0x68] ;  /* 0x0000680001b67983 */ /* 0x0003620000300800 */
[----:B------:R-:W-:Y:S01]  /*4430*/  FMUL.FTZ R60, R63, R220 ;  /* 0x000000dc3f3c7220 */ /* 0x000fe20000410000 */
[----:B------:R-:W-:-:S05]  /*4440*/  FMUL.FTZ R26, R48, R67 ;  /* 0x00000043301a7220 */ /* 0x000fca0000410000 */
[----:B------:R-:W4:Y:S01]  /*4450*/  MUFU.EX2 R209, R209 ;  /* 0x000000d100d17308 */ /* 0x000f220000000800 */
[----:B------:R1:W5:Y:S01]  /*4460*/  LDL.LU R181, [R1+0x64] ;  /* 0x0000640001b57983 */ /* 0x0003620000300800 */
[----:B------:R-:W-:Y:S01]  /*4470*/  FFMA.FTZ R62, -R175, R175, 1 ;  /* 0x3f800000af3e7423 */ /* 0x000fe200000101af */
[----:B---3--:R-:W-:-:S05]  /*4480*/  FMUL.FTZ R63, R45, R72 ;  /* 0x000000482d3f7220 */ /* 0x008fca0000410000 */
[----:B------:R-:W-:Y:S01]  /*4490*/  MUFU.EX2 R210, R210 ;  /* 0x000000d200d27308 */ /* 0x000fe20000000800 */
[----:B------:R3:W5:Y:S01]  /*44a0*/  LDL.LU R180, [R1+0x60] ;  /* 0x0000600001b47983 */ /* 0x0007620000300800 */
[----:B------:R-:W-:-:S06]  /*44b0*/  FFMA.FTZ R67, -R177, R177, 1 ;  /* 0x3f800000b1437423 */ /* 0x000fcc00000101b1 */
[----:B------:R-:W-:Y:S01]  /*44c0*/  MUFU.EX2 R206, R206 ;  /* 0x000000ce00ce7308 */ /* 0x000fe20000000800 */
[----:B------:R3:W5:Y:S01]  /*44d0*/  LDL.LU R179, [R1+0x5c] ;  /* 0x00005c0001b37983 */ /* 0x0007620000300800 */
[--C-:B------:R-:W-:Y:S01]  /*44e0*/  FADD.FTZ R77, R77, -R108.reuse ;  /* 0x8000006c4d4d7221 */ /* 0x100fe20000010000 */
[----:B------:R-:W-:-:S05]  /*44f0*/  FADD.FTZ R79, R79, -R108 ;  /* 0x8000006c4f4f7221 */ /* 0x000fca0000010000 */
[----:B------:R-:W-:Y:S01]  /*4500*/  MUFU.EX2 R124, R124 ;  /* 0x0000007c007c7308 */ /* 0x000fe20000000800 */
[----:B------:R3:W5:Y:S01]  /*4510*/  LDL.LU R178, [R1+0x58] ;  /* 0x0000580001b27983 */ /* 0x0007620000300800 */
[----:B------:R-:W-:Y:S01]  /*4520*/  FMUL.FTZ R62, R62, R63 ;  /* 0x0000003f3e3e7220 */ /* 0x000fe20000410000 */
[----:B------:R-:W-:-:S05]  /*4530*/  FFMA.FTZ R108, -R174, R174, 1 ;  /* 0x3f800000ae6c7423 */ /* 0x000fca00000101ae */
[----:B------:R-:W-:Y:S01]  /*4540*/  MUFU.EX2 R123, R123 ;  /* 0x0000007b007b7308 */ /* 0x000fe20000000800 */
[----:B------:R3:W5:Y:S01]  /*4550*/  LDL.LU R177, [R1+0x54] ;  /* 0x0000540001b17983 */ /* 0x0007620000300800 */
[--C-:B------:R-:W-:Y:S01]  /*4560*/  FADD.FTZ R73, R73, -R106.reuse ;  /* 0x8000006a49497221 */ /* 0x100fe20000010000 */
[----:B------:R-:W-:-:S05]  /*4570*/  FADD.FTZ R75, R75, -R106 ;  /* 0x8000006a4b4b7221 */ /* 0x000fca0000010000 */
[----:B------:R-:W-:Y:S01]  /*4580*/  MUFU.EX2 R122, R122 ;  /* 0x0000007a007a7308 */ /* 0x000fe20000000800 */
[----:B------:R3:W5:Y:S01]  /*4590*/  LDL.LU R176, [R1+0x50] ;  /* 0x0000500001b07983 */ /* 0x0007620000300800 */
[----:B------:R-:W-:Y:S01]  /*45a0*/  FFMA.FTZ R63, -R173, R173, 1 ;  /* 0x3f800000ad3f7423 */ /* 0x000fe200000101ad */
[----:B------:R-:W-:-:S05]  /*45b0*/  FADD.FTZ R84, R84, -R111 ;  /* 0x8000006f54547221 */ /* 0x000fca0000010000 */
[----:B------:R-:W-:Y:S01]  /*45c0*/  MUFU.EX2 R121, R121 ;  /* 0x0000007900797308 */ /* 0x000fe20000000800 */
[----:B------:R3:W5:Y:S01]  /*45d0*/  LDL.LU R175, [R1+0x4c] ;  /* 0x00004c0001af7983 */ /* 0x0007620000300800 */
[----:B------:R-:W-:Y:S01]  /*45e0*/  FADD.FTZ R86, R86, -R111 ;  /* 0x8000006f56567221 */ /* 0x000fe20000010000 */
[----:B------:R-:W-:Y:S01]  /*45f0*/  FFMA.FTZ R106, -R172, R172, 1 ;  /* 0x3f800000ac6a7423 */ /* 0x000fe200000101ac */
        /* <DEDUP_REMOVED lines=11> */
[--C-:B------:R-:W-:Y:S01]  /*46b0*/  FADD.FTZ R81, R81, -R110.reuse ;  /* 0x8000006e51517221 */ /* 0x100fe20000010000 */
[----:B------:R-:W-:Y:S01]  /*46c0*/  FADD.FTZ R83, R83, -R110 ;  /* 0x8000006e53537221 */ /* 0x000fe20000010000 */
[----:B------:R3:W5:Y:S01]  /*46d0*/  LDL.LU R171, [R1+0x3c] ;  /* 0x00003c0001ab7983 */ /* 0x0007620000300800 */
[----:B------:R-:W-:Y:S01]  /*46e0*/  FFMA.FTZ R109, -R169, R169, 1 ;  /* 0x3f800000a96d7423 */ /* 0x000fe200000101a9 */
[----:B------:R-:W-:Y:S01]  /*46f0*/  FFMA.FTZ R110, -R168, R168, 1 ;  /* 0x3f800000a86e7423 */ /* 0x000fe200000101a8 */
[----:B------:R-:W4:Y:S01]  /*4700*/  MUFU.EX2 R208, R208 ;  /* 0x000000d000d07308 */ /* 0x000f220000000800 */
[----:B------:R3:W5:Y:S01]  /*4710*/  LDL.LU R170, [R1+0x38] ;  /* 0x0000380001aa7983 */ /* 0x0007620000300800 */
[----:B------:R-:W-:Y:S01]  /*4720*/  FFMA.FTZ R117, -R9, R9, 1 ;  /* 0x3f80000009757423 */ /* 0x000fe20000010109 */
[--C-:B------:R-:W-:Y:S01]  /*4730*/  FADD.FTZ R85, R85, -R114.reuse ;  /* 0x8000007255557221 */ /* 0x100fe20000010000 */
[----:B------:R-:W-:Y:S01]  /*4740*/  FMUL.FTZ R131, R131, R226 ;  /* 0x000000e283837220 */ /* 0x000fe20000410000 */
[----:B------:R3:W5:Y:S01]  /*4750*/  LDL.LU R169, [R1+0x34] ;  /* 0x0000340001a97983 */ /* 0x0007620000300800 */
[----:B------:R-:W-:-:S02]  /*4760*/  FADD.FTZ R87, R87, -R114 ;  /* 0x8000007257577221 */ /* 0x000fc40000010000 */
[----:B------:R2:W4:Y:S01]  /*4770*/  MUFU.EX2 R48, R212 ;  /* 0x000000d400307308 */ /* 0x0005220000000800 */
[----:B------:R3:W5:Y:S01]  /*4780*/  LDL.LU R168, [R1+0x30] ;  /* 0x0000300001a87983 */ /* 0x0007620000300800 */
[----:B------:R-:W-:Y:S01]  /*4790*/  FMUL.FTZ R67, R67, R116 ;  /* 0x0000007443437220 */ /* 0x000fe20000410000 */
[----:B------:R-:W-:Y:S02]  /*47a0*/  FFMA.FTZ R114, -R6, R6, 1 ;  /* 0x3f80000006727423 */ /* 0x000fe40000010106 */
[----:B------:R3:W5:Y:S01]  /*47b0*/  LDL.LU R9, [R1+0x2c] ;  /* 0x00002c0001097983 */ /* 0x0007620000300800 */
[----:B------:R-:W-:Y:S01]  /*47c0*/  FFMA.FTZ R116, -R5, R5, 1 ;  /* 0x3f80000005747423 */ /* 0x000fe20000010105 */
[----:B--2---:R-:W-:Y:S02]  /*47d0*/  FFMA.FTZ R212, -R7, R7, 1 ;  /* 0x3f80000007d47423 */ /* 0x004fe40000010107 */
[----:B------:R3:W5:Y:S01]  /*47e0*/  LDL.LU R7, [R1+0x28] ;  /* 0x0000280001077983 */ /* 0x0007620000300800 */
[----:B------:R-:W-:Y:S01]  /*47f0*/  FFMA.FTZ R219, -R3, R3, 1 ;  /* 0x3f80000003db7423 */ /* 0x000fe20000010103 */
[----:B------:R-:W-:-:S02]  /*4800*/  FFMA.FTZ R220, -R0, R0, 1 ;  /* 0x3f80000000dc7423 */ /* 0x000fc40000010100 */
[----:B------:R3:W5:Y:S01]  /*4810*/  LDL.LU R6, [R1+0x24] ;  /* 0x0000240001067983 */ /* 0x0007620000300800 */
[----:B------:R-:W-:-:S03]  /*4820*/  FMUL.FTZ R52, R52, R221 ;  /* 0x000000dd34347220 */ /* 0x000fc60000410000 */
[----:B------:R3:W5:Y:S04]  /*4830*/  LDL.LU R5, [R1+0x20] ;  /* 0x0000200001057983 */ /* 0x0007680000300800 */
[----:B------:R3:W5:Y:S04]  /*4840*/  LDL.LU R3, [R1+0x1c] ;  /* 0x00001c0001037983 */ /* 0x0007680000300800 */
[----:B------:R3:W5:Y:S04]  /*4850*/  LDL.LU R0, [R1+0x18] ;  /* 0x0000180001007983 */ /* 0x0007680000300800 */
[----:B------:R-:W2:Y:S01]  /*4860*/  LDL R221, [R1+0x4] ;  /* 0x0000040001dd7983 */ /* 0x000ea20000100800 */
[----:B------:R-:W-:Y:S01]  /*4870*/  FADD.FTZ R24, R74, -R24 ;  /* 0x800000184a187221 */ /* 0x000fe20000010000 */
[----:B------:R-:W-:-:S03]  /*4880*/  FMUL.FTZ R73, R47, R73 ;  /* 0x000000492f497220 */ /* 0x000fc60000410000 */
[----:B------:R-:W-:Y:S01]  /*4890*/  FMUL.FTZ R24, R46, R24 ;  /* 0x000000182e187220 */ /* 0x000fe20000410000 */
[----:B------:R-:W-:Y:S01]  /*48a0*/  FMUL.FTZ R108, R108, R73 ;  /* 0x000000496c6c7220 */ /* 0x000fe20000410000 */
[----:B-1----:R-:W-:Y:S02]  /*48b0*/  FMUL.FTZ R73, R211, R82 ;  /* 0x00000052d3497220 */ /* 0x002fe40000410000 */
[----:B------:R-:W-:Y:S01]  /*48c0*/  FMUL.FTZ R63, R63, R24 ;  /* 0x000000183f3f7220 */ /* 0x000fe20000410000 */
[----:B------:R-:W-:Y:S01]  /*48d0*/  FFMA.FTZ R24, -R217, R217, 1 ;  /* 0x3f800000d9187423 */ /* 0x000fe200000101d9 */
[----:B------:R-:W-:Y:S01]  /*48e0*/  FMUL.FTZ R217, R205, R86 ;  /* 0x00000056cdd97220 */ /* 0x000fe20000410000 */
[----:B------:R-:W-:Y:S01]  /*48f0*/  F2FP.F16.F32.PACK_AB R69, R69, R25 ;  /* 0x000000194545723e */ /* 0x000fe200000000ff */
[----:B----4-:R-:W-:Y:S01]  /*4900*/  FMUL.FTZ R84, R207, R84 ;  /* 0x00000054cf547220 */ /* 0x010fe20000410000 */
[----:B------:R-:W-:Y:S01]  /*4910*/  FMUL.FTZ R85, R209, R85 ;  /* 0x00000055d1557220 */ /* 0x000fe20000410000 */
        /* <DEDUP_REMOVED lines=14> */
[----:B------:R-:W-:Y:S01]  /*4a00*/  F2FP.F16.F32.PACK_AB R73, R51, R49 ;  /* 0x000000313349723e */ /* 0x000fe200000000ff */
[----:B------:R-:W-:Y:S01]  /*4a10*/  FMUL.FTZ R106, R106, R75 ;  /* 0x0000004b6a6a7220 */ /* 0x000fe20000410000 */
[----:B------:R-:W-:Y:S01]  /*4a20*/  FMUL.FTZ R117, R117, R80 ;  /* 0x0000005075757220 */ /* 0x000fe20000410000 */
[----:B------:R-:W-:Y:S01]  /*4a30*/  FMUL.FTZ R212, R212, R81 ;  /* 0x00000051d4d47220 */ /* 0x000fe20000410000 */
[----:B------:R-:W-:Y:S01]  /*4a40*/  FMUL.FTZ R116, R116, R83 ;  /* 0x0000005374747220 */ /* 0x000fe20000410000 */
[----:B------:R-:W-:Y:S01]  /*4a50*/  F2FP.F16.F32.PACK_AB R84, R134, R129 ;  /* 0x000000818654723e */ /* 0x000fe200000000ff */
[----:B------:R-:W-:Y:S01]  /*4a60*/  FMUL.FTZ R111, R111, R76 ;  /* 0x0000004c6f6f7220 */ /* 0x000fe20000410000 */
[----:B------:R-:W-:Y:S01]  /*4a70*/  F2FP.F16.F32.PACK_AB R85, R202, R132 ;  /* 0x00000084ca55723e */ /* 0x000fe200000000ff */
[----:B------:R-:W-:Y:S01]  /*4a80*/  FMUL.FTZ R109, R109, R78 ;  /* 0x0000004e6d6d7220 */ /* 0x000fe20000410000 */
[----:B------:R-:W-:Y:S01]  /*4a90*/  F2FP.F16.F32.PACK_AB R86, R203, R204 ;  /* 0x000000cccb56723e */ /* 0x000fe200000000ff */
[----:B------:R-:W-:Y:S01]  /*4aa0*/  FMUL.FTZ R112, R112, R77 ;  /* 0x0000004d70707220 */ /* 0x000fe20000410000 */
[----:B------:R-:W-:Y:S01]  /*4ab0*/  F2FP.F16.F32.PACK_AB R87, R200, R201 ;  /* 0x000000c9c857723e */ /* 0x000fe200000000ff */
[----:B------:R-:W-:Y:S01]  /*4ac0*/  FMUL.FTZ R110, R110, R79 ;  /* 0x0000004f6e6e7220 */ /* 0x000fe20000410000 */
        /* <DEDUP_REMOVED lines=29> */
[----:B------:R-:W-:Y:S01]  /*4ca0*/  UMOV UR11, 0x40000040 ;  /* 0x40000040000b7882 */ /* 0x000fe20000000000 */
[----:B------:R-:W-:Y:S01]  /*4cb0*/  UIADD3 UR4, UR10, 0x80, URZ ;  /* 0x000000800a047890 */ /* 0x000fe2000fffe03f */
[----:B------:R-:W-:-:S06]  /*4cc0*/  UMOV UR7, 0x40000040 ;  /* 0x4000004000077882 */ /* 0x000fcc0000000000 */
[----:B------:R-:W-:Y:S01]  /*4cd0*/  UMOV UR6, UR4 ;  /* 0x0000000400067c82 */ /* 0x000fe20008000000 */
[----:B------:R-:W-:Y:S01]  /*4ce0*/  F2FP.F16.F32.PACK_AB R88, R23, R88 ;  /* 0x000000581758723e */ /* 0x000fe200000000ff */
[----:B------:R-:W-:Y:S01]  /*4cf0*/  UIADD3 UR4, UR10, 0x100, URZ ;  /* 0x000001000a047890 */ /* 0x000fe2000fffe03f */
[----:B--2---:R-:W-:-:S05]  /*4d00*/  LEA R25, R4, R221, 0xe ;  /* 0x000000dd04197211 */ /* 0x004fca00078e70ff */
        /* <DEDUP_REMOVED lines=20> */
[----:B------:R-:W-:Y:S02]  /*4e50*/  F2FP.F16.F32.PACK_AB R90, R99, R98 ;  /* 0x00000062635a723e */ /* 0x000fe400000000ff */
[----:B------:R-:W-:Y:S01]  /*4e60*/  F2FP.F16.F32.PACK_AB R91, R28, R16 ;  /* 0x000000101c5b723e */ /* 0x000fe200000000ff */
[----:B------:R-:W-:Y:S01]  /*4e70*/  UMOV UR6, UR4 ;  /* 0x0000000400067c82 */ /* 0x000fe20008000000 */
[----:B------:R-:W-:Y:S01]  /*4e80*/  UMOV UR7, 0x40000040 ;  /* 0x4000004000077882 */ /* 0x000fe20000000000 */
[----:B------:R-:W-:Y:S01]  /*4e90*/  F2FP.F16.F32.PACK_AB R28, R32, R30 ;  /* 0x0000001e201c723e */ /* 0x000fe200000000ff */
[----:B------:R-:W-:Y:S02]  /*4ea0*/  WARPGROUP.DEPBAR.LE gsb0, 0x0 ;  /* 0x00008000000079c5 */ /* 0x000fe40000010000 */
[----:B------:R-:W-:-:S06]  /*4eb0*/  WARPGROUP.ARRIVE ;  /* 0x00000000000079c5 */ /* 0x000fcc0000000000 */
[----:B------:R-:W-:Y:S01]  /*4ec0*/  HGMMA.64x64x16.F32 R136, R88, gdesc[UR4].tnspB, R136, gsb0 ;  /* 0x40e0000458887df0 */ /* 0x000fe20008000888 */
[----:B------:R-:W-:Y:S01]  /*4ed0*/  F2FP.F16.F32.PACK_AB R29, R31, R29 ;  /* 0x0000001d1f1d723e */ /* 0x000fe200000000ff */
[----:B------:R-:W-:Y:S01]  /*4ee0*/  UIADD3 UR4, UR10, 0x180, URZ ;  /* 0x000001800a047890 */ /* 0x000fe2000fffe03f */
[----:B------:R-:W-:Y:S02]  /*4ef0*/  F2FP.F16.F32.PACK_AB R30, R13, R17 ;  /* 0x000000110d1e723e */ /* 0x000fe400000000ff */
[----:B------:R-:W-:Y:S01]  /*4f00*/  F2FP.F16.F32.PACK_AB R31, R36, R18 ;  /* 0x00000012241f723e */ /* 0x000fe200000000ff */
[----:B------:R-:W-:-:S03]  /*4f10*/  UMOV UR7, 0x40000040 ;  /* 0x4000004000077882 */ /* 0x000fc60000000000 */
        /* <DEDUP_REMOVED lines=38> */
[----:B-1----:R-:W-:Y:S02]  /*5180*/  F2FP.F16.F32.PACK_AB R49, R206, R211 ;  /* 0x000000d3ce31723e */ /* 0x002fe400000000ff */
[----:B------:R-:W-:Y:S02]  /*5190*/  F2FP.F16.F32.PACK_AB R50, R209, R207 ;  /* 0x000000cfd132723e */ /* 0x000fe400000000ff */
        /* <DEDUP_REMOVED lines=73> */
[----:B---3--:R-:W-:Y:S05]  /*5630*/  @!P0 BRA `(.L_x_124) ;  /* 0x0000000000048947 */ /* 0x008fea0003800000 */
[----:B------:R-:W-:Y:S01]  /*5640*/  BPT.TRAP 0x1 ;  /* 0x000000040000795c */ /* 0x000fe20000300000 */
.L_x_124:
[C---:B-----5:R-:W-:Y:S01]  /*5650*/  IMAD R0, R4.reuse, 0x400, R0 ;  /* 0x0000040004007824 */ /* 0x060fe200078e0200 */
[----:B------:R-:W-:Y:S01]  /*5660*/  LEA R13, R4, R2, 0x3 ;  /* 0x00000002040d7211 */ /* 0x000fe200078e18ff */
[----:B------:R-:W-:Y:S01]  /*5670*/  UMOV UR7, 0x40000040 ;  /* 0x4000004000077882 */ /* 0x000fe20000000000 */
[----:B------:R-:W1:Y:S02]  /*5680*/  S2R R12, SR_TID.X ;  /* 0x00000000000c7919 */ /* 0x000e640000002100 */
[----:B------:R-:W-:Y:S01]  /*5690*/  R2UR UR4, R0 ;  /* 0x00000000000472ca */ /* 0x000fe200000e0000 */
[----:B------:R-:W-:-:S05]  /*56a0*/  VIADD R0, R13, 0x30c40 ;  /* 0x00030c400d007836 */ /* 0x000fca0000000000 */
[----:B------:R-:W-:-:S04]  /*56b0*/  PRMT R0, RZ, 0x654, R0 ;  /* 0x00000654ff007816 */ /* 0x000fc80000000000 */
[----:B------:R2:W-:Y:S01]  /*56c0*/  SYNCS.ARRIVE.TRANS64.RED.A1T0 RZ, [R0+URZ], RZ ;  /* 0x000000ff00ff79a7 */ /* 0x0005e2000810043f */
[----:B------:R-:W-:Y:S02]  /*56d0*/  WARPGROUP.ARRIVE ;  /* 0x00000000000079c5 */ /* 0x000fe40000000000 */
[----:B------:R-:W-:-:S04]  /*56e0*/  UMOV UR6, UR4 ;  /* 0x0000000400067c82 */ /* 0x000fc80008000000 */
[----:B------:R-:W-:Y:S01]  /*56f0*/  HGMMA.64x64x16.F32 R168, R84, gdesc[UR4].tnspB, R168, gsb0 ;  /* 0x40e0000454a87df0 */ /* 0x000fe200080008a8 */
[----:B------:R-:W-:Y:S01]  /*5700*/  UIADD3 UR6, UR4, 0x80, URZ ;  /* 0x0000008004067890 */ /* 0x000fe2000fffe03f */
[----:B------:R-:W-:Y:S01]  /*5710*/  UMOV UR7, 0x40000040 ;  /* 0x4000004000077882 */ /* 0x000fe20000000000 */
[----:B-1----:R-:W-:-:S04]  /*5720*/  SHF.R.U32.HI R14, RZ, 0x7, R12 ;  /* 0x00000007ff0e7819 */ /* 0x002fc8000001160c */
[C---:B--2---:R-:W-:Y:S01]  /*5730*/  IADD3 R0, R14.reuse, 0xc, RZ ;  /* 0x0000000c0e007810 */ /* 0x044fe20007ffe0ff */
[----:B------:R-:W-:Y:S01]  /*5740*/  VIADD R12, R14, 0x9 ;  /* 0x000000090e0c7836 */ /* 0x000fe20000000000 */
        /* <DEDUP_REMOVED lines=53> */
.L_x_125:
[----:B-1----:R-:W2:Y:S01]  /*5aa0*/  LDL R12, [R1] ;  /* 0x00000000010c7983 */ /* 0x002ea20000100800 */
[----:B------:R-:W-:Y:S01]  /*5ab0*/  IADD3 R6, R6, 0x1, RZ ;  /* 0x0000000106067810 */ /* 0x000fe20007ffe0ff */
[----:B------:R-:W-:Y:S02]  /*5ac0*/  VIADD R0, R13, 0x30c20 ;  /* 0x00030c200d007836 */ /* 0x000fe40000000000 */
        /* <DEDUP_REMOVED lines=9> */
.L_x_115:
        /* <DEDUP_REMOVED lines=43> */
[----:B--2---:R-:W-:Y:S01]  /*5e10*/  IMAD.U32 R7, RZ, RZ, UR7 ;  /* 0x00000007ff077e24 */ /* 0x004fe2000f8e00ff */
[----:B------:R-:W-:Y:S01]  /*5e20*/  MOV R11, UR5 ;  /* 0x00000005000b7c02 */ /* 0x000fe20008000f00 */
[----:B------:R-:W-:Y:S01]  /*5e30*/  IMAD.U32 R10, RZ, RZ, UR4 ;  /* 0x00000004ff0a7e24 */ /* 0x000fe2000f8e00ff */
[----:B-1----:R-:W-:Y:S01]  /*5e40*/  MOV R13, RZ ;  /* 0x000000ff000d7202 */ /* 0x002fe20000000f00 */
[----:B------:R-:W-:-:S02]  /*5e50*/  IMAD.MOV.U32 R8, RZ, RZ, 0x70 ;  /* 0x00000070ff087424 */ /* 0x000fc400078e00ff */
[----:B---3--:R-:W-:-:S07]  /*5e60*/  IMAD.MOV.U32 R12, RZ, RZ, 0x1 ;  /* 0x00000001ff0c7424 */ /* 0x008fce00078e00ff */
[----:B------:R-:W-:-:S07]  /*5e70*/  LEPC R20, `(.L_x_127) ;  /* 0x000000001014794e */ /* 0x000fce0000000000 */
[----:B----4-:R-:W-:Y:S05]  /*5e80*/  CALL.ABS.NOINC R14 ;  /* 0x000000000e007343 */ /* 0x010fea0003c00000 */
.L_x_127:
[----:B------:R-:W-:-:S05]  /*5e90*/  VIADD R22, R2, 0x4000 ;  /* 0x0000400002167836 */ /* 0x000fca0000000000 */
[----:B------:R-:W-:-:S13]  /*5ea0*/  LOP3.LUT P0, RZ, R22, 0x3ff, RZ, 0xc0, !PT ;  /* 0x000003ff16ff7812 */ /* 0x000fda000780c0ff */
[----:B------:R-:W-:Y:S05]  /*5eb0*/  @!P0 BRA `(.L_x_128) ;  /* 0x0000000000408947 */ /* 0x000fea0003800000 */
[----:B------:R-:W-:Y:S01]  /*5ec0*/  MOV R0, 0x0 ;  /* 0x0000000000007802 */ /* 0x000fe20000000f00 */
[----:B------:R-:W-:Y:S01]  /*5ed0*/  ULDC.64 UR4, c[0x4][0x90] ;  /* 0x0100240000047ab9 */ /* 0x000fe20000000a00 */
[----:B------:R-:W-:Y:S01]  /*5ee0*/  ULDC.64 UR6, c[0x4][0x18] ;  /* 0x0100060000067ab9 */ /* 0x000fe20000000a00 */
[----:B------:R-:W-:Y:S01]  /*5ef0*/  IMAD.U32 R4, RZ, RZ, UR4 ;  /* 0x00000004ff047e24 */ /* 0x000fe2000f8e00ff */
[----:B------:R3:W4:Y:S01]  /*5f00*/  LDC.64 R14, c[0x4][R0] ;  /* 0x01000000000e7b82 */ /* 0x0007220000000a00 */
[----:B------:R-:W-:Y:S01]  /*5f10*/  MOV R5, UR5 ;  /* 0x0000000500057c02 */ /* 0x000fe20008000f00 */
[----:B------:R-:W-:Y:S01]  /*5f20*/  ULDC.64 UR4, c[0x4][0x98] ;  /* 0x0100260000047ab9 */ /* 0x000fe20000000a00 */
[----:B------:R-:W-:Y:S01]  /*5f30*/  MOV R10, UR6 ;  /* 0x00000006000a7c02 */ /* 0x000fe20008000f00 */
[----:B------:R-:W-:Y:S01]  /*5f40*/  IMAD.U32 R6, RZ, RZ, UR4 ;  /* 0x00000004ff067e24 */ /* 0x000fe2000f8e00ff */
[----:B------:R-:W-:Y:S01]  /*5f50*/  MOV R12, 0x1 ;  /* 0x00000001000c7802 */ /* 0x000fe20000000f00 */
[----:B--2---:R-:W-:-:S02]  /*5f60*/  IMAD.U32 R7, RZ, RZ, UR5 ;  /* 0x00000005ff077e24 */ /* 0x004fc4000f8e00ff */
[----:B------:R-:W-:Y:S02]  /*5f70*/  IMAD.U32 R11, RZ, RZ, UR7 ;  /* 0x00000007ff0b7e24 */ /* 0x000fe4000f8e00ff */
[----:B------:R-:W-:Y:S02]  /*5f80*/  IMAD.MOV.U32 R8, RZ, RZ, 0x70 ;  /* 0x00000070ff087424 */ /* 0x000fe400078e00ff */
[----:B-1-3--:R-:W-:-:S07]  /*5f90*/  IMAD.MOV.U32 R13, RZ, RZ, RZ ;  /* 0x000000ffff0d7224 */ /* 0x00afce00078e00ff */
[----:B------:R-:W-:-:S07]  /*5fa0*/  LEPC R20, `(.L_x_128) ;  /* 0x000000001014794e */ /* 0x000fce0000000000 */
[----:B----4-:R-:W-:Y:S05]  /*5fb0*/  CALL.ABS.NOINC R14 ;  /* 0x000000000e007343 */ /* 0x010fea0003c00000 */
.L_x_128:
        /* <DEDUP_REMOVED lines=9> */
[----:B------:R-:W-:Y:S01]  /*6050*/  IMAD.U32 R6, RZ, RZ, UR6 ;  /* 0x00000006ff067e24 */ /* 0x000fe2000f8e00ff */
[----:B------:R-:W-:Y:S01]  /*6060*/  MOV R10, UR4 ;  /* 0x00000004000a7c02 */ /* 0x000fe20008000f00 */
[----:B--2---:R-:W-:Y:S01]  /*6070*/  IMAD.U32 R7, RZ, RZ, UR7 ;  /* 0x00000007ff077e24 */ /* 0x004fe2000f8e00ff */
[----:B------:R-:W-:Y:S01]  /*6080*/  MOV R12, 0x1 ;  /* 0x00000001000c7802 */ /* 0x000fe20000000f00 */
[----:B------:R-:W-:-:S02]  /*6090*/  IMAD.U32 R11, RZ, RZ, UR5 ;  /* 0x00000005ff0b7e24 */ /* 0x000fc4000f8e00ff */
[----:B------:R-:W-:Y:S02]  /*60a0*/  IMAD.MOV.U32 R8, RZ, RZ, 0x70 ;  /* 0x00000070ff087424 */ /* 0x000fe400078e00ff */
[----:B-1-3--:R-:W-:-:S07]  /*60b0*/  IMAD.MOV.U32 R13, RZ, RZ, RZ ;  /* 0x000000ffff0d7224 */ /* 0x00afce00078e00ff */
[----:B------:R-:W-:-:S07]  /*60c0*/  LEPC R20, `(.L_x_129) ;  /* 0x000000001014794e */ /* 0x000fce0000000000 */
[----:B----4-:R-:W-:Y:S05]  /*60d0*/  CALL.ABS.NOINC R14 ;  /* 0x000000000e007343 */ /* 0x010fea0003c00000 */
.L_x_129:
        /* <DEDUP_REMOVED lines=18> */
.L_x_130:
[----:B------:R-:W2:Y:S01]  /*6200*/  S2R R0, SR_TID.X ;  /* 0x0000000000007919 */ /* 0x000ea20000002100 */
[----:B------:R-:W-:Y:S02]  /*6210*/  F2FP.F16.F32.PACK_AB R136, R137, R136 ;  /* 0x000000888988723e */ /* 0x000fe400000000ff */
[----:B------:R-:W-:Y:S01]  /*6220*/  F2FP.F16.F32.PACK_AB R137, R139, R138 ;  /* 0x0000008a8b89723e */ /* 0x000fe200000000ff */
[----:B------:R-:W3:Y:S01]  /*6230*/  S2R R3, SR_TID.X ;  /* 0x0000000000037919 */ /* 0x000ee20000002100 */
        /* <DEDUP_REMOVED lines=15> */
[----:B--2---:R-:W-:Y:S01]  /*6330*/  VIADD R7, R0, 0xffffff80 ;  /* 0xffffff8000077836 */ /* 0x004fe20000000000 */
[----:B------:R-:W-:Y:S02]  /*6340*/  F2FP.F16.F32.PACK_AB R8, R177, R176 ;  /* 0x000000b0b108723e */ /* 0x000fe400000000ff */
[----:B------:R-:W-:-:S02]  /*6350*/  F2FP.F16.F32.PACK_AB R10, R181, R180 ;  /* 0x000000b4b50a723e */ /* 0x000fc400000000ff */
[----:B------:R-:W-:Y:S02]  /*6360*/  SHF.R.S32.HI R4, RZ, 0x1f, R7 ;  /* 0x0000001fff047819 */ /* 0x000fe40000011407 */
[----:B---3--:R-:W-:Y:S02]  /*6370*/  IADD3 R3, R3, -0x80, RZ ;  /* 0xffffff8003037810 */ /* 0x008fe40007ffe0ff */
[----:B------:R-:W-:Y:S02]  /*6380*/  LEA.HI R0, R4, R7, RZ, 0x4 ;  /* 0x0000000704007211 */ /* 0x000fe400078f20ff */
[----:B------:R-:W-:Y:S02]  /*6390*/  SHF.R.S32.HI R6, RZ, 0x1f, R3 ;  /* 0x0000001fff067819 */ /* 0x000fe40000011403 */
[----:B------:R-:W-:Y:S02]  /*63a0*/  LOP3.LUT R0, R0, 0xfffffff0, RZ, 0xc0, !PT ;  /* 0xfffffff000007812 */ /* 0x000fe400078ec0ff */
[----:B------:R-:W-:-:S02]  /*63b0*/  LEA.HI R6, R6, R3, RZ, 0x4 ;  /* 0x0000000306067211 */ /* 0x000fc400078f20ff */
[----:B------:R-:W-:Y:S01]  /*63c0*/  LEA.HI R4, R4, R7, RZ, 0x5 ;  /* 0x0000000704047211 */ /* 0x000fe200078f28ff */
[----:B------:R-:W-:Y:S01]  /*63d0*/  IMAD.IADD R0, R7, 0x1, -R0 ;  /* 0x0000000107007824 */ /* 0x000fe200078e0a00 */
[----:B------:R-:W-:Y:S02]  /*63e0*/  SHF.R.S32.HI R9, RZ, 0x4, R6 ;  /* 0x00000004ff097819 */ /* 0x000fe40000011406 */
[----:B------:R-:W-:Y:S01]  /*63f0*/  SHF.R.S32.HI R22, RZ, 0x5, R4 ;  /* 0x00000005ff167819 */ /* 0x000fe20000011404 */
[----:B------:R-:W-:Y:S01]  /*6400*/  IMAD.MOV.U32 R4, RZ, RZ, 0x40 ;  /* 0x00000040ff047424 */ /* 0x000fe200078e00ff */
[----:B------:R-:W-:Y:S02]  /*6410*/  SHF.R.S32.HI R3, RZ, 0x1f, R0 ;  /* 0x0000001fff037819 */ /* 0x000fe40000011400 */
[----:B------:R-:W-:Y:S02]  /*6420*/  LEA.HI R6, R6, R9, RZ, 0x1 ;  /* 0x0000000906067211 */ /* 0x000fe400078f08ff */
[----:B------:R-:W-:-:S02]  /*6430*/  LEA.HI R3, R3, R0, RZ, 0x3 ;  /* 0x0000000003037211 */ /* 0x000fc400078f18ff */
[----:B------:R-:W-:Y:S02]  /*6440*/  LOP3.LUT R6, R6, 0xfffffffe, RZ, 0xc0, !PT ;  /* 0xfffffffe06067812 */ /* 0x000fe400078ec0ff */
[----:B------:R-:W-:Y:S02]  /*6450*/  LOP3.LUT R5, R3, 0xfffffff8, RZ, 0xc0, !PT ;  /* 0xfffffff803057812 */ /* 0x000fe400078ec0ff */
[----:B------:R-:W-:Y:S02]  /*6460*/  IADD3 R6, R9, -R6, RZ ;  /* 0x8000000609067210 */ /* 0x000fe40007ffe0ff */
[----:B------:R-:W-:Y:S01]  /*6470*/  SHF.L.U32 R3, R3, 0x6, RZ ;  /* 0x0000000603037819 */ /* 0x000fe200000006ff */
[----:B------:R-:W-:Y:S01]  /*6480*/  IMAD.IADD R5, R0, 0x1, -R5 ;  /* 0x0000000100057824 */ /* 0x000fe200078e0a05 */
[----:B------:R-:W-:Y:S01]  /*6490*/  F2FP.F16.F32.PACK_AB R9, R179, R178 ;  /* 0x000000b2b309723e */ /* 0x000fe200000000ff */
[----:B------:R-:W-:Y:S01]  /*64a0*/  IMAD.SHL.U32 R7, R6, 0x8, RZ ;  /* 0x0000000806077824 */ /* 0x000fe200078e00ff */
[----:B------:R-:W-:Y:S01]  /*64b0*/  LOP3.LUT R3, R3, 0x7ffffe00, RZ, 0xc0, !PT ;  /* 0x7ffffe0003037812 */ /* 0x000fe200078ec0ff */
[C---:B------:R-:W-:Y:S01]  /*64c0*/  IMAD.SHL.U32 R0, R5.reuse, 0x40, RZ ;  /* 0x0000004005007824 */ /* 0x040fe200078e00ff */
[----:B------:R-:W-:-:S02]  /*64d0*/  R2P PR, R5, 0x6 ;  /* 0x0000000605007804 */ /* 0x000fc40000000000 */
[----:B------:R-:W-:Y:S01]  /*64e0*/  F2FP.F16.F32.PACK_AB R5, R171, R170 ;  /* 0x000000aaab05723e */ /* 0x000fe200000000ff */
[----:B------:R-:W-:Y:S01]  /*64f0*/  IMAD R3, R22, 0x400, R3 ;  /* 0x0000040016037824 */ /* 0x000fe200078e0203 */
[----:B------:R-:W-:Y:S01]  /*6500*/  LOP3.LUT R0, R0, 0x1c0, RZ, 0xc0, !PT ;  /* 0x000001c000007812 */ /* 0x000fe200078ec0ff */
[----:B------:R-:W2:Y:S01]  /*6510*/  SHFL.IDX PT, R22, R22, RZ, 0x1f ;  /* 0x00001fff16167589 */ /* 0x000ea200000e0000 */
[----:B------:R-:W-:Y:S02]  /*6520*/  SEL R4, R4, 0xffffffc0, !P2 ;  /* 0xffffffc004047807 */ /* 0x000fe40005000000 */
[----:B------:R-:W-:Y:S02]  /*6530*/  LOP3.LUT R7, R0, 0x8, R7, 0xf8, !PT ;  /* 0x0000000800077812 */ /* 0x000fe400078ef807 */
[----:B------:R-:W-:Y:S02]  /*6540*/  SHF.R.U32.HI R0, RZ, 0x3, R0 ;  /* 0x00000003ff007819 */ /* 0x000fe40000011600 */
[----:B------:R-:W-:-:S02]  /*6550*/  F2FP.F16.F32.PACK_AB R6, R173, R172 ;  /* 0x000000acad06723e */ /* 0x000fc400000000ff */
[----:B------:R-:W-:Y:S02]  /*6560*/  LOP3.LUT R0, R7, R0, RZ, 0x3c, !PT ;  /* 0x0000000007007212 */ /* 0x000fe400078e3cff */
[----:B------:R-:W-:Y:S02]  /*6570*/  F2FP.F16.F32.PACK_AB R7, R175, R174 ;  /* 0x000000aeaf07723e */ /* 0x000fe400000000ff */
[----:B------:R-:W-:Y:S01]  /*6580*/  F2FP.F16.F32.PACK_AB R11, R183, R182 ;  /* 0x000000b6b70b723e */ /* 0x000fe200000000ff */
[----:B------:R-:W-:Y:S01]  /*6590*/  IMAD.IADD R3, R0, 0x1, R3 ;  /* 0x0000000100037824 */ /* 0x000fe200078e0203 */
[----:B------:R-:W-:Y:S02]  /*65a0*/  MOV R0, 0x20 ;  /* 0x0000002000007802 */ /* 0x000fe40000000f00 */
[----:B------:R-:W-:Y:S01]  /*65b0*/  F2FP.F16.F32.PACK_AB R12, R185, R184 ;  /* 0x000000b8b90c723e */ /* 0x000fe200000000ff */
[----:B------:R-:W-:Y:S01]  /*65c0*/  IMAD R3, R3, 0x2, R2 ;  /* 0x0000000203037824 */ /* 0x000fe200078e0202 */
[----:B------:R-:W-:-:S02]  /*65d0*/  SEL R0, R0, 0xffffffe0, !P1 ;  /* 0xffffffe000007807 */ /* 0x000fc40004800000 */
[----:B-1----:R-:W-:Y:S02]  /*65e0*/  F2FP.F16.F32.PACK_AB R13, R187, R186 ;  /* 0x000000babb0d723e */ /* 0x002fe400000000ff */
[--C-:B------:R-:W-:Y:S01]  /*65f0*/  IADD3 R21, R4, 0x4000, R3.reuse ;  /* 0x0000400004157810 */ /* 0x100fe20007ffe003 */
[----:B------:R1:W-:Y:S01]  /*6600*/  STSM.16.M88.4 [R3+0x4000], R136 ;  /* 0x0040008803007844 */ /* 0x0003e20000000200 */
[C---:B------:R-:W-:Y:S02]  /*6610*/  IADD3 R20, R0.reuse, 0x4000, R3 ;  /* 0x0000400000147810 */ /* 0x040fe40007ffe003 */
[----:B------:R-:W-:Y:S02]  /*6620*/  IADD3 R0, R0, R21, RZ ;  /* 0x0000001500007210 */ /* 0x000fe40007ffe0ff */
[----:B------:R-:W-:Y:S01]  /*6630*/  F2FP.F16.F32.PACK_AB R4, R169, R168 ;  /* 0x000000a8a904723e */ /* 0x000fe200000000ff */
        /* <DEDUP_REMOVED lines=18> */
[----:B--2---:R-:W2:Y:S02]  /*6760*/  FENCE.VIEW.ASYNC.S ;  /* 0x00000000000073c6 */ /* 0x004ea40000000000 */
[----:B--2---:R-:W-:Y:S06]  /*6770*/  BAR.ARV 0x1, 0x120 ;  /* 0x0044800000007b1d */ /* 0x004fec0000002000 */
[----:B------:R-:W-:Y:S05]  /*6780*/  @P0 BRA `(.L_x_131) ;  /* 0x0000000000540947 */ /* 0x000fea0003800000 */
[----:B------:R-:W-:Y:S01]  /*6790*/  BAR.SYNC.DEFER_BLOCKING 0x1, 0x120 ;  /* 0x0044800000007b1d */ /* 0x000fe20000010000 */
[----:B------:R-:W-:-:S05]  /*67a0*/  ELECT P0, URZ, PT ;  /* 0x00000000003f782f */ /* 0x000fca0003800000 */
[----:B------:R-:W-:Y:S08]  /*67b0*/  BSSY B0, `(.L_x_131) ;  /* 0x0000012000007945 */ /* 0x000ff00003800000 */
[----:B------:R-:W-:Y:S05]  /*67c0*/  @!P0 BRA `(.L_x_132) ;  /* 0x0000000000408947 */ /* 0x000fea0003800000 */
[----:B------:R-:W2:Y:S01]  /*67d0*/  S2UR UR10, SR_CTAID.X ;  /* 0x00000000000a79c3 */ /* 0x000ea20000002500 */
        /* <DEDUP_REMOVED lines=9> */
[----:B------:R-:W3:Y:S01]  /*6870*/  S2UR UR11, SR_CTAID.Y ;  /* 0x00000000000b79c3 */ /* 0x000ee20000002600 */
[----:B--2---:R-:W-:-:S09]  /*6880*/  USHF.L.U32 UR10, UR10, 0x7, URZ ;  /* 0x000000070a0a7899 */ /* 0x004fd2000800063f */
[----:B---3--:R2:W-:Y:S02]  /*6890*/  UTMASTG.4D [UR8], [UR4] ;  /* 0x00000008040073b5 */ /* 0x0085e40008018000 */
[----:B--2---:R-:W-:Y:S02]  /*68a0*/  UMOV UR8, UR6 ;  /* 0x0000000600087c82 */ /* 0x004fe40008000000 */
[----:B------:R2:W-:Y:S02]  /*68b0*/  UTMASTG.4D [UR8], [UR14] ;  /* 0x000000080e0073b5 */ /* 0x0005e40008018000 */
[----:B--2---:R0:W-:Y:S02]  /*68c0*/  UTMACMDFLUSH ;  /* 0x00000000000079b7 */ /* 0x0041e40000000000 */
.L_x_132:
[----:B------:R-:W-:Y:S05]  /*68d0*/  BSYNC B0 ;  /* 0x0000000000007941 */ /* 0x000fea0003800000 */
.L_x_131:
[----:B------:R-:W-:-:S04]  /*68e0*/  DEPBAR.LE SB0, 0x0 ;  /* 0x000080000000791a */ /* 0x000fc80000000000 */
[----:B------:R-:W-:Y:S05]  /*68f0*/  BRA `(.L_x_107) ;  /* 0x0000002c00147947 */ /* 0x000fea0003800000 */
.L_x_105:
[----:B------:R-:W-:-:S08]  /*6900*/  NOP ;  /* 0x0000000000007918 */ /* 0x000fd00000000000 */
[----:B------:R-:W1:-:S00]  /*6910*/  USETMAXREG.DEALLOC.CTAPOOL 0x18 ;  /* 0x00000018000079c8 */ /* 0x000e4000080e0500 */
[----:B-1----:R-:W-:Y:S01]  /*6920*/  LOP3.LUT R2, R0, 0x3, RZ, 0xc0, !PT ;  /* 0x0000000300027812 */ /* 0x002fe200078ec0ff */
[----:B------:R-:W-:-:S05]  /*6930*/  IMAD.MOV.U32 R0, RZ, RZ, RZ ;  /* 0x000000ffff007224 */ /* 0x000fca00078e00ff */
        /* <DEDUP_REMOVED lines=10> */
[----:B------:R-:W-:Y:S01]  /*69e0*/  ULDC UR13, c[0x0][0x288] ;  /* 0x0000a200000d7ab9 */ /* 0x000fe20000000800 */
[----:B------:R-:W-:Y:S01]  /*69f0*/  ULDC.64 UR14, c[0x0][0x2e0] ;  /* 0x0000b800000e7ab9 */ /* 0x000fe20000000a00 */
[----:B------:R-:W-:-:S04]  /*6a00*/  ELECT P0, URZ, PT ;  /* 0x00000000003f782f */ /* 0x000fc80003800000 */
[----:B------:R-:W2:Y:S01]  /*6a10*/  LDC R4, c[0x0][0x280] ;  /* 0x0000a000ff047b82 */ /* 0x000ea20000000800 */
[----:B-1----:R-:W-:Y:S02]  /*6a20*/  USHF.R.S32.HI UR8, URZ, 0x1f, UR16 ;  /* 0x0000001f3f087899 */ /* 0x002fe40008011410 */
[----:B------:R-:W-:Y:S02]  /*6a30*/  UIMAD.WIDE.U32 UR4, UR16, UR10, URZ ;  /* 0x0000000a100472a5 */ /* 0x000fe4000f8e003f */
[----:B------:R-:W-:Y:S01]  /*6a40*/  UIMAD UR6, UR8, UR10, URZ ;  /* 0x0000000a080672a4 */ /* 0x000fe2000f8e023f */
[----:B--2---:R-:W-:-:S03]  /*6a50*/  ISETP.GE.AND P1, PT, R4, 0x1, PT ;  /* 0x000000010400780c */ /* 0x004fc60003f26270 */
[----:B------:R-:W-:Y:S02]  /*6a60*/  UIMAD UR7, UR16, UR11, UR6 ;  /* 0x0000000b100772a4 */ /* 0x000fe4000f8e0206 */
[----:B------:R-:W-:Y:S02]  /*6a70*/  USHF.R.S32.HI UR6, URZ, 0x1f, UR9 ;  /* 0x0000001f3f067899 */ /* 0x000fe40008011409 */
[----:B------:R-:W-:Y:S02]  /*6a80*/  UIMAD UR11, UR9, UR13, URZ ;  /* 0x0000000d090b72a4 */ /* 0x000fe4000f8e023f */
[----:B------:R-:W-:Y:S02]  /*6a90*/  UIMAD UR6, UR6, UR14, URZ ;  /* 0x0000000e060672a4 */ /* 0x000fe4000f8e023f */
[----:B------:R-:W-:Y:S02]  /*6aa0*/  UIADD3 UR5, UR5, UR7, URZ ;  /* 0x0000000705057290 */ /* 0x000fe4000fffe03f */
[----:B------:R-:W-:-:S02]  /*6ab0*/  UIADD3 UR10, UP0, UR11, UR16, URZ ;  /* 0x000000100b0a7290 */ /* 0x000fc4000ff1e03f */
[----:B------:R-:W-:Y:S02]  /*6ac0*/  UIMAD UR12, UR9, UR15, UR6 ;  /* 0x0000000f090c72a4 */ /* 0x000fe4000f8e0206 */
[----:B------:R-:W-:Y:S02]  /*6ad0*/  UIMAD.WIDE.U32 UR6, UR9, UR14, UR4 ;  /* 0x0000000e090672a5 */ /* 0x000fe4000f8e0004 */
[----:B------:R-:W-:Y:S01]  /*6ae0*/  ULEA.HI.X.SX32 UR11, UR11, UR8, 0x1, UP0 ;  /* 0x000000080b0b7291 */ /* 0x000fe200080f0e3f */
[----:B------:R-:W-:Y:S11]  /*6af0*/  @!P1 BRA `(.L_x_107) ;  /* 0x0000002800949947 */ /* 0x000ff60003800000 */
[----:B------:R-:W1:Y:S01]  /*6b00*/  S2R R5, SR_TID.X ;  /* 0x0000000000057919 */ /* 0x000e620000002100 */
[C---:B------:R-:W-:Y:S01]  /*6b10*/  VIADD R0, R4.reuse, 0x7f ;  /* 0x0000007f04007836 */ /* 0x040fe20000000000 */
[----:B------:R-:W-:Y:S01]  /*6b20*/  ISETP.GE.AND P1, PT, R4, 0x81, PT ;  /* 0x000000810400780c */ /* 0x000fe20003f26270 */
[----:B------:R-:W-:Y:S01]  /*6b30*/  ULDC UR4, c[0x0][0x760] ;  /* 0x0001d80000047ab9 */ /* 0x000fe20000000800 */
[----:B------:R-:W2:Y:S01]  /*6b40*/  S2UR UR28, SR_CTAID.X ;  /* 0x00000000001c79c3 */ /* 0x000ea20000002500 */
[----:B------:R-:W-:Y:S01]  /*6b50*/  UIMAD UR13, UR13, UR4, URZ ;  /* 0x000000040d0d72a4 */ /* 0x000fe2000f8e023f */
[----:B------:R-:W-:Y:S01]  /*6b60*/  SHF.R.S32.HI R3, RZ, 0x1f, R0 ;  /* 0x0000001fff037819 */ /* 0x000fe20000011400 */
[----:B------:R-:W-:Y:S01]  /*6b70*/  UIADD3 UR12, UR7, UR12, URZ ;  /* 0x0000000c070c7290 */ /* 0x000fe2000fffe03f */
[----:B------:R-:W-:Y:S02]  /*6b80*/  UMOV UR4, URZ ;  /* 0x0000003f00047c82 */ /* 0x000fe40008000000 */
[----:B------:R-:W-:Y:S01]  /*6b90*/  LEA.HI R3, R3, R0, RZ, 0x7 ;  /* 0x0000000003037211 */ /* 0x000fe200078f38ff */
[----:B------:R-:W-:-:S03]  /*6ba0*/  ULDC.64 UR26, c[0x0][0x208] ;  /* 0x00008200001a7ab9 */ /* 0x000fc60000000a00 */
[----:B------:R-:W-:-:S04]  /*6bb0*/  SHF.R.S32.HI R2, RZ, 0x7, R3 ;  /* 0x00000007ff027819 */ /* 0x000fc80000011403 */
[----:B------:R-:W-:Y:S02]  /*6bc0*/  VIMNMX R2, R2, 0x1, !PT ;  /* 0x0000000102027848 */ /* 0x000fe40007fe0100 */
[----:B-1----:R-:W-:Y:S02]  /*6bd0*/  LOP3.LUT R0, R5, 0x1f, RZ, 0xc0, !PT ;  /* 0x0000001f05007812 */ /* 0x002fe400078ec0ff */
[----:B------:R-:W-:Y:S01]  /*6be0*/  LOP3.LUT R5, R2, 0x1, RZ, 0xc0, !PT ;  /* 0x0000000102057812 */ /* 0x000fe200078ec0ff */
[----:B--2---:R-:W-:Y:S06]  /*6bf0*/  @!P1 BRA `(.L_x_134) ;  /* 0x0000000800ac9947 */ /* 0x004fec0003800000 */
[----:B------:R-:W-:Y:S01]  /*6c00*/  ULDC.64 UR20, c[0x0][0x2c0] ;  /* 0x0000b00000147ab9 */ /* 0x000fe20000000a00 */
[----:B------:R-:W-:Y:S01]  /*6c10*/  IADD3 R4, R2, -R5, RZ ;  /* 0x8000000502047210 */ /* 0x000fe20007ffe0ff */
        /* <DEDUP_REMOVED lines=9> */
[----:B------:R-:W-:-:S12]  /*6cb0*/  UIADD3.X UR21, URZ, UR21, URZ, UP2, !UPT ;  /* 0x000000153f157290 */ /* 0x000fd800097fe43f */
.L_x_159:
[----:B------:R-:W-:Y:S01]  /*6cc0*/  UIMAD UR22, UR13, UR4, URZ ;  /* 0x000000040d1672a4 */ /* 0x000fe2000f8e023f */
[----:B------:R-:W-:Y:S01]  /*6cd0*/  ISETP.NE.AND P1, PT, R0, RZ, PT ;  /* 0x000000ff0000720c */ /* 0x000fe20003f25270 */
[----:B------:R-:W-:Y:S01]  /*6ce0*/  ULDC.64 UR8, c[0x0][0x768] ;  /* 0x0001da0000087ab9 */ /* 0x000fe20000000a00 */
[----:B------:R-:W-:Y:S01]  /*6cf0*/  USHF.L.U32 UR14, UR5, 0xe, URZ ;  /* 0x0000000e050e7899 */ /* 0x000fe2000800063f */
[----:B------:R-:W-:Y:S01]  /*6d00*/  VIADD R4, R4, 0xfffffffe ;  /* 0xfffffffe04047836 */ /* 0x000fe20000000000 */
[----:B------:R-:W-:Y:S01]  /*6d10*/  UIADD3 UR15, UP0, UR22, UR10, URZ ;  /* 0x0000000a160f7290 */ /* 0x000fe2000ff1e03f */
[----:B------:R-:W-:Y:S01]  /*6d20*/  BSSY B0, `(.L_x_135) ;  /* 0x0000010000007945 */ /* 0x000fe20003800000 */
[----:B------:R-:W-:Y:S02]  /*6d30*/  UIMAD.WIDE UR32, UR14, 0x4, UR16 ;  /* 0x000000040e2078a5 */ /* 0x000fe4000f8e0210 */
[----:B------:R-:W-:Y:S01]  /*6d40*/  ULEA.HI.X.SX32 UR23, UR22, UR11, 0x1, UP0 ;  /* 0x0000000b16177291 */ /* 0x000fe200080f0e3f */
[----:B------:R-:W-:Y:S01]  /*6d50*/  ISETP.NE.AND P2, PT, R4, RZ, PT ;  /* 0x000000ff0400720c */ /* 0x000fe20003f45270 */
[----:B------:R-:W-:-:S02]  /*6d60*/  ULEA UR24, UP0, UR15, UR8, 0x2 ;  /* 0x000000080f187291 */ /* 0x000fc4000f80103f */
[----:B------:R-:W-:Y:S02]  /*6d70*/  UIMAD.WIDE UR30, UR14, 0x4, UR18 ;  /* 0x000000040e1e78a5 */ /* 0x000fe4000f8e0212 */
[----:B------:R-:W-:Y:S02]  /*6d80*/  ULEA.HI.X UR23, UR15, UR9, UR23, 0x2, UP0 ;  /* 0x000000090f177291 */ /* 0x000fe400080f1417 */
[----:B-1----:R-:W-:Y:S01]  /*6d90*/  IMAD.U32 R2, RZ, RZ, UR24 ;  /* 0x00000018ff027e24 */ /* 0x002fe2000f8e00ff */
[----:B------:R-:W-:-:S03]  /*6da0*/  UIMAD.WIDE UR14, UR14, 0x4, UR20 ;  /* 0x000000040e0e78a5 */ /* 0x000fc6000f8e0214 */
[----:B------:R-:W-:Y:S01]  /*6db0*/  MOV R3, UR23 ;  /* 0x0000001700037c02 */ /* 0x000fe20008000f00 */
[----:B------:R-:W-:Y:S08]  /*6dc0*/  @P1 BRA `(.L_x_136) ;  /* 0x0000000000141947 */ /* 0x000ff00003800000 */
.L_x_137:
[----:B------:R-:W2:Y:S04]  /*6dd0*/  LDG.E.STRONG.GPU R6, desc[UR26][R2.64] ;  /* 0x0000001a02067981 */ /* 0x000ea8000c1ef900 */
[----:B--2---:R-:W-:Y:S01]  /*6de0*/  CCTL.IVALL ;  /* 0x00000000ff00798f */ /* 0x004fe20002000000 */
[----:B------:R-:W-:Y:S05]  /*6df0*/  YIELD ;  /* 0x0000000000007946 */ /* 0x000fea0003800000 */
[----:B------:R-:W-:-:S13]  /*6e00*/  ISETP.NE.AND P3, PT, R6, UR28, PT ;  /* 0x0000001c06007c0c */ /* 0x000fda000bf65270 */
[----:B------:R-:W-:Y:S05]  /*6e10*/  @P3 BRA `(.L_x_137) ;  /* 0xfffffffc00ec3947 */ /* 0x000fea000383ffff */
.L_x_136:
[----:B------:R-:W-:Y:S05]  /*6e20*/  BSYNC B0 ;  /* 0x0000000000007941 */ /* 0x000fea0003800000 */
.L_x_135:
[----:B------:R-:W-:-:S03]  /*6e30*/  UMOV UR23, 0xffffffff ;  /* 0xffffffff00177882 */ /* 0x000fc60000000000 */
[----:B------:R-:W-:Y:S05]  /*6e40*/  BRA.DIV UR23, `(.L_x_138) ;  /* 0x0000002a17207947 */ /* 0x000fea000b800000 */
[----:B------:R-:W-:Y:S01]  /*6e50*/  NOP ;  /* 0x0000000000007918 */ /* 0x000fe20000000000 */
.L_x_202:
[----:B------:R-:W-:Y:S05]  /*6e60*/  WARPSYNC.ALL ;  /* 0x0000000000007948 */ /* 0x000fea0003800000 */
[----:B------:R-:W-:Y:S06]  /*6e70*/  BAR.SYNC.DEFER_BLOCKING 0xd, 0xa0 ;  /* 0x0342800000007b1d */ /* 0x000fec0000010000 */
[----:B------:R-:W-:Y:S04]  /*6e80*/  BSSY B0, `(.L_x_139) ;  /* 0x0000011000007945 */ /* 0x000fe80003800000 */
[----:B------:R-:W-:Y:S05]  /*6e90*/  @!P0 BRA `(.L_x_140) ;  /* 0x00000000003c8947 */ /* 0x000fea0003800000 */
[----:B------:R-:W1:Y:S01]  /*6ea0*/  S2UR UR34, SR_CgaCtaId ;  /* 0x00000000002279c3 */ /* 0x000e620000008800 */
[----:B------:R-:W-:Y:S01]  /*6eb0*/  USHF.L.U32 UR23, UR4, 0xd, URZ ;  /* 0x0000000d04177899 */ /* 0x000fe2000800063f */
        /* <DEDUP_REMOVED lines=13> */
.L_x_140:
[----:B------:R-:W-:Y:S05]  /*6f90*/  BSYNC B0 ;  /* 0x0000000000007941 */ /* 0x000fea0003800000 */
.L_x_139:
        /* <DEDUP_REMOVED lines=13> */
.L_x_142:
[----:B------:R-:W-:Y:S05]  /*7070*/  BSYNC B0 ;  /* 0x0000000000007941 */ /* 0x000fea0003800000 */
.L_x_141:
[----:B------:R-:W-:Y:S06]  /*7080*/  BAR.ARV 0xa, 0xa0 ;  /* 0x0282800000007b1d */ /* 0x000fec0000002000 */
[----:B------:R-:W-:Y:S04]  /*7090*/  BSSY B0, `(.L_x_143) ;  /* 0x0000003000007945 */ /* 0x000fe80003800000 */
[----:B------:R-:W-:Y:S05]  /*70a0*/  @!P0 BRA `(.L_x_144) ;  /* 0x0000000000048947 */ /* 0x000fea0003800000 */
[----:B------:R-:W-:-:S04]  /*70b0*/  DEPBAR.LE SB0, 0x0 ;  /* 0x000080000000791a */ /* 0x000fc80000000000 */
.L_x_144:
[----:B------:R-:W-:Y:S05]  /*70c0*/  BSYNC B0 ;  /* 0x0000000000007941 */ /* 0x000fea0003800000 */
.L_x_143:
[----:B------:R-:W-:Y:S06]  /*70d0*/  BAR.ARV 0xb, 0xa0 ;  /* 0x02c2800000007b1d */ /* 0x000fec0000002000 */
[----:B------:R-:W-:Y:S01]  /*70e0*/  NOP ;  /* 0x0000000000007918 */ /* 0x000fe20000000000 */
[----:B------:R-:W-:Y:S04]  /*70f0*/  BSSY B0, `(.L_x_145) ;  /* 0x0000011000007945 */ /* 0x000fe80003800000 */
[----:B------:R-:W-:Y:S05]  /*7100*/  @P1 BRA `(.L_x_146) ;  /* 0x00000000003c1947 */ /* 0x000fea0003800000 */
[----:B------:R-:W-:Y:S01]  /*7110*/  @!PT LDS RZ, [RZ] ;  /* 0x00000000fffff984 */ /* 0x000fe20000000800 */
[----:B------:R-:W-:Y:S01]  /*7120*/  @!PT LDS RZ, [RZ] ;  /* 0x00000000fffff984 */ /* 0x000fe20000000800 */
[----:B------:R-:W-:Y:S01]  /*7130*/  @!PT LDS RZ, [RZ] ;  /* 0x00000000fffff984 */ /* 0x000fe20000000800 */
[----:B------:R-:W-:Y:S01]  /*7140*/  @!PT LDS RZ, [RZ] ;  /* 0x00000000fffff984 */ /* 0x000fe20000000800 */
[----:B------:R1:W-:Y:S06]  /*7150*/  MEMBAR.ALL.CTA ;  /* 0x0000000000007992 */ /* 0x0003ec0000008000 */
[----:B-1----:R-:W-:Y:S06]  /*7160*/  MEMBAR.ALL.GPU ;  /* 0x0000000000007992 */ /* 0x002fec000000a000 */
[----:B------:R-:W-:-:S00]  /*7170*/  ERRBAR ;  /* 0x00000000000079ab */ /* 0x000fc00000000000 */
[----:B------:R-:W-:Y:S06]  /*7180*/  CGAERRBAR ;  /* 0x00000000000075ab */ /* 0x000fec0000000000 */
[----:B012345:R-:W-:Y:S01]  /*7190*/  CCTL.IVALL ;  /* 0x00000000ff00798f */ /* 0x03ffe20002000000 */
[----:B------:R-:W1:Y:S01]  /*71a0*/  S2R R6, SR_LANEID ;  /* 0x0000000000067919 */ /* 0x000e620000000000 */
[----:B------:R-:W-:Y:S02]  /*71b0*/  VOTEU.ANY UR23, UPT, PT ;  /* 0x0000000000177886 */ /* 0x000fe400038e0100 */
[----:B------:R-:W-:-:S02]  /*71c0*/  UFLO.U32 UR24, UR23 ;  /* 0x00000017001872bd */ /* 0x000fc400080e0000 */
[----:B------:R-:W2:Y:S04]  /*71d0*/  POPC R7, UR23 ;  /* 0x0000001700077d09 */ /* 0x000ea80008000000 */
[----:B-1----:R-:W-:-:S13]  /*71e0*/  ISETP.EQ.U32.AND P3, PT, R6, UR24, PT ;  /* 0x0000001806007c0c */ /* 0x002fda000bf62070 */
[----:B--2---:R1:W-:Y:S02]  /*71f0*/  @P3 REDG.E.ADD.S32.STRONG.GPU desc[UR26][R2.64], R7 ;  /* 0x000000070200398e */ /* 0x0043e4000c10e39a */
.L_x_146:
[----:B------:R-:W-:Y:S05]  /*7200*/  BSYNC B0 ;  /* 0x0000000000007941 */ /* 0x000fea0003800000 */
.L_x_145:
[----:B------:R-:W-:Y:S01]  /*7210*/  UIADD3 UR22, UR13, UR22, URZ ;  /* 0x000000160d167290 */ /* 0x000fe2000fffe03f */
[----:B------:R-:W-:Y:S03]  /*7220*/  BSSY B0, `(.L_x_147) ;  /* 0x000000d000007945 */ /* 0x000fe60003800000 */
[----:B------:R-:W-:-:S04]  /*7230*/  UIADD3 UR23, UP0, UR22, UR10, URZ ;  /* 0x0000000a16177290 */ /* 0x000fc8000ff1e03f */
[----:B------:R-:W-:Y:S02]  /*7240*/  ULEA.HI.X.SX32 UR22, UR22, UR11, 0x1, UP0 ;  /* 0x0000000b16167291 */ /* 0x000fe400080f0e3f */
[----:B------:R-:W-:-:S04]  /*7250*/  ULEA UR8, UP0, UR23, UR8, 0x2 ;  /* 0x0000000817087291 */ /* 0x000fc8000f80103f */
[----:B------:R-:W-:Y:S02]  /*7260*/  ULEA.HI.X UR22, UR23, UR9, UR22, 0x2, UP0 ;  /* 0x0000000917167291 */ /* 0x000fe400080f1416 */
[----:B-1----:R-:W-:-:S04]  /*7270*/  IMAD.U32 R2, RZ, RZ, UR8 ;  /* 0x00000008ff027e24 */ /* 0x002fc8000f8e00ff */
[----:B------:R-:W-:Y:S01]  /*7280*/  IMAD.U32 R3, RZ, RZ, UR22 ;  /* 0x00000016ff037e24 */ /* 0x000fe2000f8e00ff */
[----:B------:R-:W-:Y:S06]  /*7290*/  @P1 BRA `(.L_x_148) ;  /* 0x0000000000141947 */ /* 0x000fec0003800000 */
.L_x_149:
[----:B------:R-:W2:Y:S04]  /*72a0*/  LDG.E.STRONG.GPU R6, desc[UR26][R2.64] ;  /* 0x0000001a02067981 */ /* 0x000ea8000c1ef900 */
[----:B--2---:R-:W-:Y:S01]  /*72b0*/  CCTL.IVALL ;  /* 0x00000000ff00798f */ /* 0x004fe20002000000 */
[----:B------:R-:W-:Y:S05]  /*72c0*/  YIELD ;  /* 0x0000000000007946 */ /* 0x000fea0003800000 */
[----:B------:R-:W-:-:S13]  /*72d0*/  ISETP.NE.AND P3, PT, R6, UR28, PT ;  /* 0x0000001c06007c0c */ /* 0x000fda000bf65270 */
[----:B------:R-:W-:Y:S05]  /*72e0*/  @P3 BRA `(.L_x_149) ;  /* 0xfffffffc00ec3947 */ /* 0x000fea000383ffff */
.L_x_148:
[----:B------:R-:W-:Y:S05]  /*72f0*/  BSYNC B0 ;  /* 0x0000000000007941 */ /* 0x000fea0003800000 */
.L_x_147:
[----:B------:R-:W-:-:S03]  /*7300*/  UMOV UR8, 0xffffffff ;  /* 0xffffffff00087882 */ /* 0x000fc60000000000 */
[----:B------:R-:W-:Y:S05]  /*7310*/  BRA.DIV UR8, `(.L_x_150) ;  /* 0x0000002608087947 */ /* 0x000fea000b800000 */
[----:B------:R-:W-:Y:S01]  /*7320*/  NOP ;  /* 0x0000000000007918 */ /* 0x000fe20000000000 */
.L_x_205:
[----:B------:R-:W-:Y:S05]  /*7330*/  WARPSYNC.ALL ;  /* 0x0000000000007948 */ /* 0x000fea0003800000 */
        /* <DEDUP_REMOVED lines=12> */
.L_x_152:
[----:B------:R-:W-:Y:S05]  /*7400*/  BSYNC B0 ;  /* 0x0000000000007941 */ /* 0x000fea0003800000 */
.L_x_151:
        /* <DEDUP_REMOVED lines=13> */
.L_x_154:
[----:B------:R-:W-:Y:S05]  /*74e0*/  BSYNC B0 ;  /* 0x0000000000007941 */ /* 0x000fea0003800000 */
.L_x_153:
[----:B------:R-:W-:Y:S06]  /*74f0*/  BAR.ARV 0xa, 0xa0 ;  /* 0x0282800000007b1d */ /* 0x000fec0000002000 */
[----:B------:R-:W-:Y:S04]  /*7500*/  BSSY B0, `(.L_x_155) ;  /* 0x0000003000007945 */ /* 0x000fe80003800000 */
[----:B------:R-:W-:Y:S05]  /*7510*/  @!P0 BRA `(.L_x_156) ;  /* 0x0000000000048947 */ /* 0x000fea0003800000 */
[----:B------:R-:W-:-:S04]  /*7520*/  DEPBAR.LE SB0, 0x0 ;  /* 0x000080000000791a */ /* 0x000fc80000000000 */
.L_x_156:
[----:B------:R-:W-:Y:S05]  /*7530*/  BSYNC B0 ;  /* 0x0000000000007941 */ /* 0x000fea0003800000 */
.L_x_155:
[----:B------:R-:W-:Y:S06]  /*7540*/  BAR.ARV 0xb, 0xa0 ;  /* 0x02c2800000007b1d */ /* 0x000fec0000002000 */
[----:B------:R-:W-:Y:S01]  /*7550*/  NOP ;  /* 0x0000000000007918 */ /* 0x000fe20000000000 */
[----:B------:R-:W-:Y:S04]  /*7560*/  BSSY B0, `(.L_x_157) ;  /* 0x0000011000007945 */ /* 0x000fe80003800000 */
[----:B------:R-:W-:Y:S05]  /*7570*/  @P1 BRA `(.L_x_158) ;  /* 0x00000000003c1947 */ /* 0x000fea0003800000 */
[----:B------:R-:W1:Y:S01]  /*7580*/  S2R R6, SR_LANEID ;  /* 0x0000000000067919 */ /* 0x000e620000000000 */
[----:B------:R-:W-:Y:S01]  /*7590*/  @!PT LDS RZ, [RZ] ;  /* 0x00000000fffff984 */ /* 0x000fe20000000800 */
[----:B------:R-:W-:Y:S01]  /*75a0*/  @!PT LDS RZ, [RZ] ;  /* 0x00000000fffff984 */ /* 0x000fe20000000800 */
[----:B------:R-:W-:Y:S01]  /*75b0*/  @!PT LDS RZ, [RZ] ;  /* 0x00000000fffff984 */ /* 0x000fe20000000800 */
[----:B------:R-:W-:Y:S01]  /*75c0*/  @!PT LDS RZ, [RZ] ;  /* 0x00000000fffff984 */ /* 0x000fe20000000800 */
[----:B------:R2:W-:Y:S06]  /*75d0*/  MEMBAR.ALL.CTA ;  /* 0x0000000000007992 */ /* 0x0005ec0000008000 */
[----:B--2---:R-:W-:Y:S06]  /*75e0*/  MEMBAR.ALL.GPU ;  /* 0x0000000000007992 */ /* 0x004fec000000a000 */
[----:B------:R-:W-:-:S00]  /*75f0*/  ERRBAR ;  /* 0x00000000000079ab */ /* 0x000fc00000000000 */
[----:B------:R-:W-:Y:S06]  /*7600*/  CGAERRBAR ;  /* 0x00000000000075ab */ /* 0x000fec0000000000 */
[----:B012345:R-:W-:Y:S01]  /*7610*/  CCTL.IVALL ;  /* 0x00000000ff00798f */ /* 0x03ffe20002000000 */
[----:B------:R-:W-:Y:S02]  /*7620*/  VOTEU.ANY UR8, UPT, PT ;  /* 0x0000000000087886 */ /* 0x000fe400038e0100 */
[----:B------:R-:W-:Y:S02]  /*7630*/  UFLO.U32 UR9, UR8 ;  /* 0x00000008000972bd */ /* 0x000fe400080e0000 */
[----:B------:R-:W2:Y:S04]  /*7640*/  POPC R7, UR8 ;  /* 0x0000000800077d09 */ /* 0x000ea80008000000 */
[----:B-1----:R-:W-:-:S13]  /*7650*/  ISETP.EQ.U32.AND P1, PT, R6, UR9, PT ;  /* 0x0000000906007c0c */ /* 0x002fda000bf22070 */
[----:B--2---:R1:W-:Y:S02]  /*7660*/  @P1 REDG.E.ADD.S32.STRONG.GPU desc[UR26][R2.64], R7 ;  /* 0x000000070200198e */ /* 0x0043e4000c10e39a */
.L_x_158:
[----:B------:R-:W-:Y:S05]  /*7670*/  BSYNC B0 ;  /* 0x0000000000007941 */ /* 0x000fea0003800000 */
.L_x_157:
[----:B------:R-:W-:Y:S02]  /*7680*/  UIADD3 UR4, UR4, 0x2, URZ ;  /* 0x0000000204047890 */ /* 0x000fe4000fffe03f */
[----:B------:R-:W-:Y:S01]  /*7690*/  UIADD3 UR5, UR5, 0x1, URZ ;  /* 0x0000000105057890 */ /* 0x000fe2000fffe03f */
[----:B------:R-:W-:Y:S11]  /*76a0*/  @P2 BRA `(.L_x_159) ;  /* 0xfffffff400842947 */ /* 0x000ff6000383ffff */
.L_x_134:
[----:B------:R-:W-:-:S13]  /*76b0*/  ISETP.NE.AND P1, PT, R5, RZ, PT ;  /* 0x000000ff0500720c */ /* 0x000fda0003f25270 */
[----:B------:R-:W-:Y:S05]  /*76c0*/  @!P1 BRA `(.L_x_107) ;  /* 0x0000001c00a09947 */ /* 0x000fea0003800000 */
[----:B------:R-:W-:Y:S01]  /*76d0*/  UIMAD UR5, UR13, UR4, URZ ;  /* 0x000000040d0572a4 */ /* 0x000fe2000f8e023f */
[----:B------:R-:W-:Y:S01]  /*76e0*/  ISETP.NE.AND P1, PT, R0, RZ, PT ;  /* 0x000000ff0000720c */ /* 0x000fe20003f25270 */
[----:B------:R-:W-:Y:S01]  /*76f0*/  ULDC.64 UR14, c[0x0][0x768] ;  /* 0x0001da00000e7ab9 */ /* 0x000fe20000000a00 */
[----:B------:R-:W-:Y:S01]  /*7700*/  BSSY B0, `(.L_x_160) ;  /* 0x000000d000007945 */ /* 0x000fe20003800000 */
[----:B------:R-:W-:-:S04]  /*7710*/  UIADD3 UR8, UP0, UR5, UR10, URZ ;  /* 0x0000000a05087290 */ /* 0x000fc8000ff1e03f */
[----:B------:R-:W-:Y:S02]  /*7720*/  ULEA.HI.X.SX32 UR5, UR5, UR11, 0x1, UP0 ;  /* 0x0000000b05057291 */ /* 0x000fe400080f0e3f */
[----:B------:R-:W-:-:S04]  /*7730*/  ULEA UR9, UP0, UR8, UR14, 0x2 ;  /* 0x0000000e08097291 */ /* 0x000fc8000f80103f */
[----:B------:R-:W-:Y:S02]  /*7740*/  ULEA.HI.X UR5, UR8, UR15, UR5, 0x2, UP0 ;  /* 0x0000000f08057291 */ /* 0x000fe400080f1405 */
[----:B-1----:R-:W-:-:S04]  /*7750*/  MOV R2, UR9 ;  /* 0x0000000900027c02 */ /* 0x002fc80008000f00 */
[----:B------:R-:W-:Y:S01]  /*7760*/  IMAD.U32 R3, RZ, RZ, UR5 ;  /* 0x00000005ff037e24 */ /* 0x000fe2000f8e00ff */
[----:B------:R-:W-:Y:S06]  /*7770*/  @P1 BRA `(.L_x_161) ;  /* 0x0000000000141947 */ /* 0x000fec0003800000 */
.L_x_162:
[----:B------:R-:W2:Y:S04]  /*7780*/  LDG.E.STRONG.GPU R0, desc[UR26][R2.64] ;  /* 0x0000001a02007981 */ /* 0x000ea8000c1ef900 */
[----:B--2---:R-:W-:Y:S01]  /*7790*/  CCTL.IVALL ;  /* 0x00000000ff00798f */ /* 0x004fe20002000000 */
[----:B------:R-:W-:Y:S05]  /*77a0*/  YIELD ;  /* 0x0000000000007946 */ /* 0x000fea0003800000 */
[----:B------:R-:W-:-:S13]  /*77b0*/  ISETP.NE.AND P2, PT, R0, UR28, PT ;  /* 0x0000001c00007c0c */ /* 0x000fda000bf45270 */
[----:B------:R-:W-:Y:S05]  /*77c0*/  @P2 BRA `(.L_x_162) ;  /* 0xfffffffc00ec2947 */ /* 0x000fea000383ffff */
.L_x_161:
[----:B------:R-:W-:Y:S05]  /*77d0*/  BSYNC B0 ;  /* 0x0000000000007941 */ /* 0x000fea0003800000 */
.L_x_160:
[----:B------:R-:W-:-:S03]  /*77e0*/  UMOV UR5, 0xffffffff ;  /* 0xffffffff00057882 */ /* 0x000fc60000000000 */
[----:B------:R-:W-:Y:S05]  /*77f0*/  BRA.DIV UR5, `(.L_x_163) ;  /* 0x0000001e05ec7947 */ /* 0x000fea000b800000 */
[----:B------:R-:W-:Y:S01]  /*7800*/  NOP ;  /* 0x0000000000007918 */ /* 0x000fe20000000000 */
.L_x_208:
[----:B------:R-:W-:Y:S01]  /*7810*/  IMAD.U32 R6, RZ, RZ, UR4 ;  /* 0x00000004ff067e24 */ /* 0x000fe2000f8e00ff */
[----:B------:R-:W-:Y:S05]  /*7820*/  WARPSYNC.ALL ;  /* 0x0000000000007948 */ /* 0x000fea0003800000 */
[----:B------:R-:W-:Y:S01]  /*7830*/  BAR.SYNC.DEFER_BLOCKING 0xd, 0xa0 ;  /* 0x0342800000007b1d */ /* 0x000fe20000010000 */
[----:B------:R-:W-:-:S05]  /*7840*/  SHF.L.U32 R6, R6, 0xd, RZ ;  /* 0x0000000d06067819 */ /* 0x000fca00000006ff */
[----:B------:R-:W-:Y:S04]  /*7850*/  BSSY B0, `(.L_x_164) ;  /* 0x0000012000007945 */ /* 0x000fe80003800000 */
[----:B------:R-:W-:Y:S05]  /*7860*/  @!P0 BRA `(.L_x_165) ;  /* 0x0000000000408947 */ /* 0x000fea0003800000 */
[----:B------:R-:W1:Y:S01]  /*7870*/  LDC.64 R8, c[0x0][0x2c0] ;  /* 0x0000b000ff087b82 */ /* 0x000e620000000a00 */
[C---:B------:R-:W-:Y:S01]  /*7880*/  IADD3 R4, P2, R6.reuse, UR6, RZ ;  /* 0x0000000606047c10 */ /* 0x040fe2000ff5e0ff */
[----:B------:R-:W-:Y:S01]  /*7890*/  UMOV UR5, 0x400 ;  /* 0x0000040000057882 */ /* 0x000fe20000000000 */
[----:B------:R-:W-:Y:S01]  /*78a0*/  UMOV UR16, 0x0 ;  /* 0x0000000000107882 */ /* 0x000fe20000000000 */
[----:B------:R-:W-:Y:S01]  /*78b0*/  UMOV UR17, 0x14f00000 ;  /* 0x14f0000000117882 */ /* 0x000fe20000000000 */
[----:B------:R-:W-:-:S03]  /*78c0*/  LEA.HI.X.SX32 R5, R6, UR12, 0x1, P2 ;  /* 0x0000000c06057c11 */ /* 0x000fc600090f0eff */
[----:B------:R-:W2:Y:S01]  /*78d0*/  S2UR UR8, SR_CgaCtaId ;  /* 0x00000000000879c3 */ /* 0x000ea20000008800 */
[----:B-1----:R-:W-:-:S04]  /*78e0*/  LEA R0, P3, R4, R8, 0x2 ;  /* 0x0000000804007211 */ /* 0x002fc800078610ff */
[----:B------:R-:W-:Y:S02]  /*78f0*/  LEA.HI.X R4, R4, R9, R5, 0x2, P3 ;  /* 0x0000000904047211 */ /* 0x000fe400018f1405 */
[----:B------:R-:W-:Y:S02]  /*7900*/  R2UR UR14, R0 ;  /* 0x00000000000e72ca */ /* 0x000fe400000e0000 */
[----:B------:R-:W-:Y:S01]  /*7910*/  R2UR UR15, R4 ;  /* 0x00000000040f72ca */ /* 0x000fe200000e0000 */
[----:B--2---:R-:W-:-:S03]  /*7920*/  ULEA UR5, UR8, UR5, 0x18 ;  /* 0x0000000508057291 */ /* 0x004fc6000f8ec03f */
[----:B------:R-:W-:Y:S01]  /*7930*/  UMOV UR8, 0x400 ;  /* 0x0000040000087882 */ /* 0x000fe20000000000 */
[----:B------:R-:W-:-:S09]  /*7940*/  UIADD3 UR5, UR5, 0x8000, URZ ;  /* 0x0000800005057890 */ /* 0x000fd2000fffe03f */
[----:B------:R1:W-:Y:S02]  /*7950*/  UBLKRED.G.S.ADD.F32.RN [UR14], [UR5], UR8, desc[UR16] ;  /* 0x0000100e050073bb */ /* 0x0003e400080a1408 */
[----:B-1----:R0:W-:Y:S02]  /*7960*/  UTMACMDFLUSH ;  /* 0x00000000000079b7 */ /* 0x0021e40000000000 */
.L_x_165:
[----:B------:R-:W-:Y:S05]  /*7970*/  BSYNC B0 ;  /* 0x0000000000007941 */ /* 0x000fea0003800000 */
.L_x_164:
[----:B------:R-:W-:Y:S06]  /*7980*/  BAR.SYNC.DEFER_BLOCKING 0xe, 0xa0 ;  /* 0x0382800000007b1d */ /* 0x000fec0000010000 */
[----:B------:R-:W-:Y:S04]  /*7990*/  BSSY B0, `(.L_x_166) ;  /* 0x0000013000007945 */ /* 0x000fe80003800000 */
[----:B------:R-:W-:Y:S05]  /*79a0*/  @!P0 BRA `(.L_x_167) ;  /* 0x0000000000448947 */ /* 0x000fea0003800000 */
[----:B------:R-:W1:Y:S01]  /*79b0*/  S2UR UR15, SR_CgaCtaId ;  /* 0x00000000000f79c3 */ /* 0x000e620000008800 */
[----:B------:R-:W-:Y:S01]  /*79c0*/  R2UR UR5, R6 ;  /* 0x00000000060572ca */ /* 0x000fe200000e0000 */
[----:B------:R-:W-:Y:S01]  /*79d0*/  UMOV UR14, 0x400 ;  /* 0x00000400000e7882 */ /* 0x000fe20000000000 */
[----:B------:R-:W-:Y:S01]  /*79e0*/  ULDC.64 UR8, c[0x0][0x2c0] ;  /* 0x0000b00000087ab9 */ /* 0x000fe20000000a00 */
[----:B------:R-:W-:-:S10]  /*79f0*/  UMOV UR17, 0x14f00000 ;  /* 0x14f0000000117882 */ /* 0x000fd40000000000 */
[----:B------:R-:W-:-:S04]  /*7a00*/  UIADD3 UR5, UR5, 0x1000, URZ ;  /* 0x0000100005057890 */ /* 0x000fc8000fffe03f */
[----:B------:R-:W-:-:S04]  /*7a10*/  UIADD3 UR16, UP0, UR5, UR6, URZ ;  /* 0x0000000605107290 */ /* 0x000fc8000ff1e03f */
[----:B------:R-:W-:Y:S02]  /*7a20*/  ULEA.HI.X.SX32 UR5, UR5, UR12, 0x1, UP0 ;  /* 0x0000000c05057291 */ /* 0x000fe400080f0e3f */
[----:B-1----:R-:W-:Y:S02]  /*7a30*/  ULEA UR14, UR15, UR14, 0x18 ;  /* 0x0000000e0f0e7291 */ /* 0x002fe4000f8ec03f */
[----:B------:R-:W-:Y:S02]  /*7a40*/  ULEA UR8, UP0, UR16, UR8, 0x2 ;  /* 0x0000000810087291 */ /* 0x000fe4000f80103f */
[----:B------:R-:W-:Y:S02]  /*7a50*/  UIADD3 UR14, UR14, 0xc000, URZ ;  /* 0x0000c0000e0e7890 */ /* 0x000fe4000fffe03f */
[----:B------:R-:W-:-:S03]  /*7a60*/  ULEA.HI.X UR9, UR16, UR9, UR5, 0x2, UP0 ;  /* 0x0000000910097291 */ /* 0x000fc600080f1405 */
[----:B------:R-:W-:Y:S01]  /*7a70*/  UMOV UR5, 0x400 ;  /* 0x0000040000057882 */ /* 0x000fe20000000000 */
[----:B------:R-:W-:-:S05]  /*7a80*/  UMOV UR16, 0x0 ;  /* 0x0000000000107882 */ /* 0x000fca0000000000 */
[----:B------:R1:W-:Y:S01]  /*7a90*/  UBLKRED.G.S.ADD.F32.RN [UR8], [UR14], UR5, desc[UR16] ;  /* 0x000010080e0073bb */ /* 0x0003e200080a1405 */
[----:B------:R0:W-:Y:S01]  /*7aa0*/  UTMACMDFLUSH ;  /* 0x00000000000079b7 */ /* 0x0001e20000000000 */
[----:B-1----:R-:W-:-:S04]  /*7ab0*/  DEPBAR.LE SB0, 0x1 ;  /* 0x000080400000791a */ /* 0x002fc80000000000 */
.L_x_167:
[----:B------:R-:W-:Y:S05]  /*7ac0*/  BSYNC B0 ;  /* 0x0000000000007941 */ /* 0x000fea0003800000 */
.L_x_166:
[----:B------:R-:W-:Y:S06]  /*7ad0*/  BAR.ARV 0xa, 0xa0 ;  /* 0x0282800000007b1d */ /* 0x000fec0000002000 */
[----:B------:R-:W-:Y:S04]  /*7ae0*/  BSSY B0, `(.L_x_168) ;  /* 0x0000003000007945 */ /* 0x000fe80003800000 */
[----:B------:R-:W-:Y:S05]  /*7af0*/  @!P0 BRA `(.L_x_169) ;  /* 0x0000000000048947 */ /* 0x000fea0003800000 */
[----:B------:R-:W-:-:S04]  /*7b00*/  DEPBAR.LE SB0, 0x0 ;  /* 0x000080000000791a */ /* 0x000fc80000000000 */
.L_x_169:
[----:B------:R-:W-:Y:S05]  /*7b10*/  BSYNC B0 ;  /* 0x0000000000007941 */ /* 0x000fea0003800000 */
.L_x_168:
[----:B------:R-:W-:Y:S06]  /*7b20*/  BAR.ARV 0xb, 0xa0 ;  /* 0x02c2800000007b1d */ /* 0x000fec0000002000 */
[----:B------:R-:W-:Y:S01]  /*7b30*/  NOP ;  /* 0x0000000000007918 */ /* 0x000fe20000000000 */
        /* <DEDUP_REMOVED lines=15> */
[----:B--2---:R4:W-:Y:S01]  /*7c30*/  @P0 REDG.E.ADD.S32.STRONG.GPU desc[UR26][R2.64], R5 ;  /* 0x000000050200098e */ /* 0x0049e2000c10e39a */
[----:B------:R-:W-:Y:S05]  /*7c40*/  BRA `(.L_x_107) ;  /* 0x0000001800407947 */ /* 0x000fea0003800000 */
.L_x_133:
        /* <DEDUP_REMOVED lines=55> */
.L_x_209:
[----:B------:R-:W-:Y:S01]  /*7fc0*/  IMAD.IADD R10, R7, 0x1, R3 ;  /* 0x00000001070a7824 */ /* 0x000fe200078e0203 */
[----:B------:R-:W-:Y:S01]  /*7fd0*/  MOV R9, 0x1 ;  /* 0x0000000100097802 */ /* 0x000fe20000000f00 */
[----:B------:R-:W-:Y:S01]  /*7fe0*/  IMAD.SHL.U32 R2, R2, 0x80, RZ ;  /* 0x0000008002027824 */ /* 0x000fe200078e00ff */
[----:B------:R-:W-:Y:S06]  /*7ff0*/  @P0 BRA `(.L_x_173) ;  /* 0x0000000000180947 */ /* 0x000fec0003800000 */
[----:B------:R-:W2:Y:S01]  /*8000*/  S2R R4, SR_TID.X ;  /* 0x0000000000047919 */ /* 0x000ea20000002100 */
[----:B-1----:R-:W-:-:S04]  /*8010*/  IMAD.MOV.U32 R0, RZ, RZ, 0x4200 ;  /* 0x00004200ff007424 */ /* 0x002fc800078e00ff */
[----:B------:R3:W-:Y:S01]  /*8020*/  SYNCS.ARRIVE.TRANS64 RZ, [R11+URZ+0x30c10], R0 ;  /* 0x030c10000bff79a7 */ /* 0x0007e2000800003f */
[----:B--2---:R-:W-:-:S13]  /*8030*/  LOP3.LUT P1, RZ, R4, 0x1f, RZ, 0xc0, !PT ;  /* 0x0000001f04ff7812 */ /* 0x004fda000782c0ff */
[----:B---3--:R-:W-:Y:S05]  /*8040*/  @!P1 BRA `(.L_x_173) ;  /* 0x0000000000049947 */ /* 0x008fea0003800000 */
[----:B------:R-:W-:Y:S01]  /*8050*/  BPT.TRAP 0x1 ;  /* 0x000000040000795c */ /* 0x000fe20000300000 */
.L_x_173:
        /* <DEDUP_REMOVED lines=23> */
[----:B------:R-:W-:Y:S01]  /*81d0*/  IMAD.MOV.U32 R4, RZ, RZ, 0x8000 ;  /* 0x00008000ff047424 */ /* 0x000fe200078e00ff */
        /* <DEDUP_REMOVED lines=9> */
[----:B------:R-:W-:Y:S01]  /*8270*/  R2UR UR33, R2 ;  /* 0x00000000022172ca */ /* 0x000fe200000e0000 */
[----:B------:R-:W-:-:S05]  /*8280*/  IMAD.X R2, RZ, RZ, R0, P2 ;  /* 0x000000ffff027224 */ /* 0x000fca00010e0600 */
[----:B------:R-:W-:Y:S02]  /*8290*/  R2UR UR35, R2 ;  /* 0x00000000022372ca */ /* 0x000fe400000e0000 */
[----:B------:R-:W-:-:S04]  /*82a0*/  IADD3 R2, P1, R8, 0xf0, RZ ;  /* 0x000000f008027810 */ /* 0x000fc80007f3e0ff */
[----:B------:R-:W-:Y:S02]  /*82b0*/  IADD3.X R3, RZ, R0, RZ, P1, !PT ;  /* 0x00000000ff037210 */ /* 0x000fe40000ffe4ff */
[----:B------:R-:W-:Y:S02]  /*82c0*/  R2UR UR6, R2 ;  /* 0x00000000020672ca */ /* 0x000fe400000e0000 */
[----:B------:R-:W-:Y:S02]  /*82d0*/  R2UR UR7, R3 ;  /* 0x00000000030772ca */ /* 0x000fe400000e0000 */
[----:B---3--:R-:W-:-:S11]  /*82e0*/  ISETP.GE.AND P1, PT, R12, 0x81, PT ;  /* 0x000000810c00780c */ /* 0x008fd60003f26270 */
        /* <DEDUP_REMOVED lines=13> */
[----:B------:R-:W-:Y:S01]  /*83c0*/  LEA.HI R4, R9, R4, RZ, 0x7 ;  /* 0x0000000409047211 */ /* 0x000fe200078f38ff */
[----:B------:R-:W-:-:S03]  /*83d0*/  IMAD.MOV.U32 R9, RZ, RZ, 0x1 ;  /* 0x00000001ff097424 */ /* 0x000fc600078e00ff */
        /* <DEDUP_REMOVED lines=8> */
.L_x_184:
[----:B------:R-:W-:-:S04]  /*8460*/  SHF.L.U32 R21, R9, 0x1f, RZ ;  /* 0x0000001f09157819 */ /* 0x000fc800000006ff */
[----:B-1----:R-:W1:Y:S02]  /*8470*/  SYNCS.PHASECHK.TRANS64.TRYWAIT P1, [R11+URZ+0x30c40], R21 ;  /* 0x030c40150b0075a7 */ /* 0x002e64000802017f */
[----:B-12---:R-:W-:Y:S05]  /*8480*/  @!P1 BRA `(.L_x_176) ;  /* 0x0000001000f89947 */ /* 0x006fea0003800000 */
.L_x_210:
[----:B------:R-:W-:Y:S05]  /*8490*/  @P0 BRA `(.L_x_177) ;  /* 0x0000000000140947 */ /* 0x000fea0003800000 */
[----:B------:R-:W-:Y:S01]  /*84a0*/  ISETP.NE.AND P1, PT, R14, RZ, PT ;  /* 0x000000ff0e00720c */ /* 0x000fe20003f25270 */
[----:B------:R-:W-:-:S04]  /*84b0*/  IMAD.MOV.U32 R0, RZ, RZ, 0x4200 ;  /* 0x00004200ff007424 */ /* 0x000fc800078e00ff */
[----:B------:R2:W-:Y:S08]  /*84c0*/  SYNCS.ARRIVE.TRANS64 RZ, [R11+URZ+0x30c30], R0 ;  /* 0x030c30000bff79a7 */ /* 0x0005f0000800003f */
[----:B------:R-:W-:Y:S05]  /*84d0*/  @!P1 BRA `(.L_x_177) ;  /* 0x0000000000049947 */ /* 0x000fea0003800000 */
[----:B------:R-:W-:Y:S01]  /*84e0*/  BPT.TRAP 0x1 ;  /* 0x000000040000795c */ /* 0x000fe20000300000 */
.L_x_177:
[----:B------:R-:W3:Y:S01]  /*84f0*/  LDC.64 R12, c[0x0][0x728] ;  /* 0x0001ca00ff0c7b82 */ /* 0x000ee20000000a00 */
[----:B------:R-:W-:Y:S01]  /*8500*/  SHF.L.U32 R17, R15, 0x7, RZ ;  /* 0x000000070f117819 */ /* 0x000fe200000006ff */
[----:B------:R-:W-:Y:S01]  /*8510*/  UMOV UR14, 0x0 ;  /* 0x00000000000e7882 */ /* 0x000fe20000000000 */
[----:B------:R-:W-:Y:S01]  /*8520*/  R2UR UR6, R11 ;  /* 0x000000000b0672ca */ /* 0x000fe200000e0000 */
[----:B------:R-:W-:Y:S01]  /*8530*/  UMOV UR15, 0x14f00000 ;  /* 0x14f00000000f7882 */ /* 0x000fe20000000000 */
[C---:B--2---:R-:W-:Y:S01]  /*8540*/  IADD3 R0, P1, R17.reuse, R6, RZ ;  /* 0x0000000611007210 */ /* 0x044fe20007f3e0ff */
[----:B------:R-:W-:Y:S01]  /*8550*/  UMOV UR18, URZ ;  /* 0x0000003f00127c82 */ /* 0x000fe20008000000 */
[----:B------:R-:W-:Y:S01]  /*8560*/  R2UR UR19, R17 ;  /* 0x00000000111372ca */ /* 0x000fe200000e0000 */
[----:B------:R-:W2:Y:S01]  /*8570*/  LDC.64 R4, c[0x0][0x198] ;  /* 0x00006600ff047b82 */ /* 0x000ea20000000a00 */
[----:B------:R-:W-:-:S07]  /*8580*/  UMOV UR13, 0x20 ;  /* 0x00000020000d7882 */ /* 0x000fce0000000000 */
[----:B------:R-:W-:Y:S02]  /*8590*/  UIADD3 UR16, UR6, 0x18000, URZ ;  /* 0x0001800006107890 */ /* 0x000fe4000fffe03f */
[----:B------:R-:W-:Y:S02]  /*85a0*/  UIADD3 UR17, UR6, 0x30c30, URZ ;  /* 0x00030c3006117890 */ /* 0x000fe4000fffe03f */
[----:B------:R-:W-:Y:S01]  /*85b0*/  UIADD3 UR6, UR6, 0x20400, URZ ;  /* 0x0002040006067890 */ /* 0x000fe2000fffe03f */
[----:B---3--:R-:W-:-:S04]  /*85c0*/  LEA R2, P2, R0, R12, 0x2 ;  /* 0x0000000c00027211 */ /* 0x008fc800078410ff */
[----:B------:R-:W-:Y:S01]  /*85d0*/  UMOV UR7, UR17 ;  /* 0x0000001100077c82 */ /* 0x000fe20008000000 */
[----:B------:R-:W-:Y:S02]  /*85e0*/  R2UR UR8, R2 ;  /* 0x00000000020872ca */ /* 0x000fe400000e0000 */
[----:B------:R-:W-:Y:S01]  /*85f0*/  LEA.HI.X.SX32 R2, R17, R10, 0x1, P1 ;  /* 0x0000000a11027211 */ /* 0x000fe200008f0eff */
[----:B--2---:R-:W-:-:S03]  /*8600*/  IMAD.MOV.U32 R8, RZ, RZ, R4 ;  /* 0x000000ffff087224 */ /* 0x004fc600078e0004 */
        /* <DEDUP_REMOVED lines=11> */
.L_x_211:
[----:B------:R-:W-:Y:S05]  /*86c0*/  @P0 BRA `(.L_x_179) ;  /* 0x0000000000140947 */ /* 0x000fea0003800000 */
[----:B------:R-:W-:Y:S01]  /*86d0*/  ISETP.NE.AND P1, PT, R14, RZ, PT ;  /* 0x000000ff0e00720c */ /* 0x000fe20003f25270 */
[----:B------:R-:W-:-:S04]  /*86e0*/  IMAD.MOV.U32 R2, RZ, RZ, 0x4200 ;  /* 0x00004200ff027424 */ /* 0x000fc800078e00ff */
[----:B------:R3:W-:Y:S08]  /*86f0*/  SYNCS.ARRIVE.TRANS64 RZ, [R11+URZ+0x30c18], R2 ;  /* 0x030c18020bff79a7 */ /* 0x0007f0000800003f */
[----:B------:R-:W-:Y:S05]  /*8700*/  @!P1 BRA `(.L_x_179) ;  /* 0x0000000000049947 */ /* 0x000fea0003800000 */
[----:B------:R-:W-:Y:S01]  /*8710*/  BPT.TRAP 0x1 ;  /* 0x000000040000795c */ /* 0x000fe20000300000 */
.L_x_179:
[----:B------:R-:W-:Y:S01]  /*8720*/  VIADD R17, R17, 0x80 ;  /* 0x0000008011117836 */ /* 0x000fe20000000000 */
[----:B------:R-:W-:Y:S01]  /*8730*/  R2UR UR17, R11 ;  /* 0x000000000b1172ca */ /* 0x000fe200000e0000 */
[----:B------:R-:W-:Y:S01]  /*8740*/  UMOV UR14, 0x0 ;  /* 0x00000000000e7882 */ /* 0x000fe20000000000 */
[----:B---3--:R-:W-:Y:S01]  /*8750*/  IADD3 R2, P1, R8, 0xf0, RZ ;  /* 0x000000f008027810 */ /* 0x008fe20007f3e0ff */
[----:B------:R-:W-:Y:S01]  /*8760*/  UMOV UR15, 0x14f00000 ;  /* 0x14f00000000f7882 */ /* 0x000fe20000000000 */
[----:B------:R-:W-:Y:S01]  /*8770*/  R2UR UR19, R17 ;  /* 0x00000000111372ca */ /* 0x000fe200000e0000 */
[----:B------:R-:W-:Y:S01]  /*8780*/  UMOV UR18, URZ ;  /* 0x0000003f00127c82 */ /* 0x000fe20008000000 */
[----:B------:R-:W-:Y:S01]  /*8790*/  IADD3.X R3, RZ, R0, RZ, P1, !PT ;  /* 0x00000000ff037210 */ /* 0x000fe20000ffe4ff */
[----:B------:R-:W-:Y:S01]  /*87a0*/  UMOV UR13, 0x20 ;  /* 0x00000020000d7882 */ /* 0x000fe20000000000 */
[----:B------:R-:W-:Y:S02]  /*87b0*/  R2UR UR10, R2 ;  /* 0x00000000020a72ca */ /* 0x000fe400000e0000 */
[----:B------:R-:W-:-:S03]  /*87c0*/  R2UR UR11, R3 ;  /* 0x00000000030b72ca */ /* 0x000fc600000e0000 */
        /* <DEDUP_REMOVED lines=9> */
.L_x_212:
[----:B-123--:R-:W-:Y:S01]  /*8860*/  SHF.R.S32.HI R21, RZ, 0x1f, R17 ;  /* 0x0000001fff157819 */ /* 0x00efe20000011411 */
[----:B------:R-:W-:Y:S06]  /*8870*/  @P0 BRA `(.L_x_181) ;  /* 0x00000000001c0947 */ /* 0x000fec0003800000 */
[----:B------:R-:W-:-:S04]  /*8880*/  IMAD.MOV.U32 R14, RZ, RZ, 0x4200 ;  /* 0x00004200ff0e7424 */ /* 0x000fc800078e00ff */
[----:B------:R1:W-:Y:S02]  /*8890*/  SYNCS.ARRIVE.TRANS64 RZ, [R11+URZ+0x30c38], R14 ;  /* 0x030c380e0bff79a7 */ /* 0x0003e4000800003f */
[----:B-1----:R-:W1:Y:S02]  /*88a0*/  S2R R14, SR_TID.X ;  /* 0x00000000000e7919 */ /* 0x002e640000002100 */
[----:B-1----:R-:W-:-:S04]  /*88b0*/  LOP3.LUT R14, R14, 0x1f, RZ, 0xc0, !PT ;  /* 0x0000001f0e0e7812 */ /* 0x002fc800078ec0ff */
[----:B------:R-:W-:-:S13]  /*88c0*/  ISETP.NE.AND P1, PT, R14, RZ, PT ;  /* 0x000000ff0e00720c */ /* 0x000fda0003f25270 */
[----:B------:R-:W-:Y:S05]  /*88d0*/  @!P1 BRA `(.L_x_181) ;  /* 0x0000000000049947 */ /* 0x000fea0003800000 */
[----:B------:R-:W-:Y:S01]  /*88e0*/  BPT.TRAP 0x1 ;  /* 0x000000040000795c */ /* 0x000fe20000300000 */
.L_x_181:
        /* <DEDUP_REMOVED lines=24> */
.L_x_214:
[----:B------:R-:W-:Y:S05]  /*8a70*/  @P0 BRA `(.L_x_183) ;  /* 0x0000000000140947 */ /* 0x000fea0003800000 */
[----:B------:R-:W-:Y:S02]  /*8a80*/  ISETP.NE.AND P1, PT, R14, RZ, PT ;  /* 0x000000ff0e00720c */ /* 0x000fe40003f25270 */
[----:B-1----:R-:W-:-:S04]  /*8a90*/  MOV R4, 0x4200 ;  /* 0x0000420000047802 */ /* 0x002fc80000000f00 */
[----:B------:R2:W-:Y:S07]  /*8aa0*/  SYNCS.ARRIVE.TRANS64 RZ, [R11+URZ+0x30c10], R4 ;  /* 0x030c10040bff79a7 */ /* 0x0005ee000800003f */
[----:B------:R-:W-:Y:S05]  /*8ab0*/  @!P1 BRA `(.L_x_183) ;  /* 0x0000000000049947 */ /* 0x000fea0003800000 */
[----:B------:R-:W-:Y:S01]  /*8ac0*/  BPT.TRAP 0x1 ;  /* 0x000000040000795c */ /* 0x000fe20000300000 */
.L_x_183:
        /* <DEDUP_REMOVED lines=14> */
[----:B------:R-:W-:Y:S01]  /*8bb0*/  IMAD.U32 R15, RZ, RZ, UR6 ;  /* 0x00000006ff0f7e24 */ /* 0x000fe2000f8e00ff */
[----:B------:R-:W-:Y:S02]  /*8bc0*/  UIADD3 UR17, UR17, 0x30c10, URZ ;  /* 0x00030c1011117890 */ /* 0x000fe4000fffe03f */
[----:B------:R-:W-:-:S05]  /*8bd0*/  UIMAD.WIDE UR8, UR19, 0x4, UR4 ;  /* 0x00000004130878a5 */ /* 0x000fca000f8e0204 */
[----:B------:R-:W-:Y:S02]  /*8be0*/  UMOV UR11, UR17 ;  /* 0x00000011000b7c82 */ /* 0x000fe40008000000 */
[----:B------:R3:W-:Y:S02]  /*8bf0*/  UTMALDG.4D [UR16], [UR14], desc[UR22] ;  /* 0x000016100e0075b4 */ /* 0x0007e40008019000 */
[----:B------:R3:W-:Y:S02]  /*8c00*/  UBLKCP.S.G [UR10], [UR8], UR7 ;  /* 0x0000000a080073ba */ /* 0x0007e40008000207 */
[----:B---3--:R-:W-:Y:S05]  /*8c10*/  @P1 BRA `(.L_x_184) ;  /* 0xfffffff800101947 */ /* 0x008fea000383ffff */
[----:B------:R-:W-:-:S07]  /*8c20*/  MOV R5, UR19 ;  /* 0x0000001300057c02 */ /* 0x000fce0008000f00 */
.L_x_175:
[----:B------:R-:W-:-:S13]  /*8c30*/  ISETP.NE.AND P1, PT, R19, RZ, PT ;  /* 0x000000ff1300720c */ /* 0x000fda0003f25270 */
[----:B------:R-:W-:Y:S05]  /*8c40*/  @!P1 BRA `(.L_x_174) ;  /* 0x0000000000f09947 */ /* 0x000fea0003800000 */
[----:B------:R-:W-:-:S04]  /*8c50*/  SHF.L.U32 R12, R9, 0x1f, RZ ;  /* 0x0000001f090c7819 */ /* 0x000fc800000006ff */
[----:B------:R-:W3:Y:S02]  /*8c60*/  SYNCS.PHASECHK.TRANS64.TRYWAIT P1, [R11+URZ+0x30c40], R12 ;  /* 0x030c400c0b0075a7 */ /* 0x000ee4000802017f */
[----:B---3--:R-:W-:Y:S05]  /*8c70*/  @!P1 BRA `(.L_x_185) ;  /* 0x0000000c00509947 */ /* 0x008fea0003800000 */
.L_x_215:
[----:B------:R-:W-:Y:S05]  /*8c80*/  @P0 BRA `(.L_x_186) ;  /* 0x0000000000140947 */ /* 0x000fea0003800000 */
[----:B------:R-:W-:Y:S01]  /*8c90*/  ISETP.NE.AND P1, PT, R14, RZ, PT ;  /* 0x000000ff0e00720c */ /* 0x000fe20003f25270 */
[----:B-12---:R-:W-:-:S04]  /*8ca0*/  IMAD.MOV.U32 R4, RZ, RZ, 0x4200 ;  /* 0x00004200ff047424 */ /* 0x006fc800078e00ff */
[----:B------:R4:W-:Y:S08]  /*8cb0*/  SYNCS.ARRIVE.TRANS64 RZ, [R11+URZ+0x30c30], R4 ;  /* 0x030c30040bff79a7 */ /* 0x0009f0000800003f */
[----:B------:R-:W-:Y:S05]  /*8cc0*/  @!P1 BRA `(.L_x_186) ;  /* 0x0000000000049947 */ /* 0x000fea0003800000 */
[----:B------:R-:W-:Y:S01]  /*8cd0*/  BPT.TRAP 0x1 ;  /* 0x000000040000795c */ /* 0x000fe20000300000 */
.L_x_186:
        /* <DEDUP_REMOVED lines=26> */
.L_x_216:
[----:B------:R-:W-:Y:S05]  /*8e80*/  @P0 BRA `(.L_x_188) ;  /* 0x0000000000140947 */ /* 0x000fea0003800000 */
[----:B------:R-:W-:Y:S01]  /*8e90*/  ISETP.NE.AND P0, PT, R14, RZ, PT ;  /* 0x000000ff0e00720c */ /* 0x000fe20003f05270 */
[----:B------:R-:W-:-:S04]  /*8ea0*/  IMAD.MOV.U32 R4, RZ, RZ, 0x4200 ;  /* 0x00004200ff047424 */ /* 0x000fc800078e00ff */
[----:B------:R2:W-:Y:S08]  /*8eb0*/  SYNCS.ARRIVE.TRANS64 RZ, [R11+URZ+0x30c18], R4 ;  /* 0x030c18040bff79a7 */ /* 0x0005f0000800003f */
[----:B------:R-:W-:Y:S05]  /*8ec0*/  @!P0 BRA `(.L_x_188) ;  /* 0x0000000000048947 */ /* 0x000fea0003800000 */
[----:B------:R-:W-:Y:S01]  /*8ed0*/  BPT.TRAP 0x1 ;  /* 0x000000040000795c */ /* 0x000fe20000300000 */
.L_x_188:
        /* <DEDUP_REMOVED lines=8> */
[----:B------:R-:W-:-:S05]  /*8f60*/  IMAD.MOV.U32 R20, RZ, RZ, 0x1 ;  /* 0x00000001ff147424 */ /* 0x000fca00078e00ff */
[----:B------:R-:W-:Y:S02]  /*8f70*/  UIADD3 UR19, UR19, 0x80, URZ ;  /* 0x0000008013137890 */ /* 0x000fe4000fffe03f */
[----:B------:R-:W-:Y:S02]  /*8f80*/  UIADD3 UR8, UR17, 0x20200, URZ ;  /* 0x0002020011087890 */ /* 0x000fe4000fffe03f */
[----:B------:R-:W-:Y:S02]  /*8f90*/  UIADD3 UR16, UR17, 0x14000, URZ ;  /* 0x0001400011107890 */ /* 0x000fe4000fffe03f */
[----:B------:R-:W-:Y:S01]  /*8fa0*/  UIADD3 UR17, UR17, 0x30c18, URZ ;  /* 0x00030c1811117890 */ /* 0x000fe2000fffe03f */
[----:B------:R-:W-:Y:S01]  /*8fb0*/  MOV R5, UR19 ;  /* 0x0000001300057c02 */ /* 0x000fe20008000f00 */
[----:B------:R-:W-:-:S05]  /*8fc0*/  UIMAD.WIDE UR6, UR19, 0x4, UR4 ;  /* 0x00000004130678a5 */ /* 0x000fca000f8e0204 */
[----:B------:R-:W-:Y:S02]  /*8fd0*/  UMOV UR9, UR17 ;  /* 0x0000001100097c82 */ /* 0x000fe40008000000 */
[----:B------:R4:W-:Y:S02]  /*8fe0*/  UTMALDG.4D [UR16], [UR10], desc[UR14] ;  /* 0x00000e100a0075b4 */ /* 0x0009e40008019000 */
[----:B------:R4:W-:Y:S02]  /*8ff0*/  UBLKCP.S.G [UR8], [UR6], UR13 ;  /* 0x00000008060073ba */ /* 0x0009e4000800020d */
[----:B----4-:R-:W-:Y:S01]  /*9000*/  NOP ;  /* 0x0000000000007918 */ /* 0x010fe20000000000 */
.L_x_174:
[----:B------:R-:W4:Y:S01]  /*9010*/  S2R R2, SR_TID.X ;  /* 0x0000000000027919 */ /* 0x000f220000002100 */
[----:B------:R-:W-:Y:S01]  /*9020*/  IMAD R13, R20, 0x8, R11 ;  /* 0x00000008140d7824 */ /* 0x000fe200078e020b */
[----:B----4-:R-:W-:Y:S02]  /*9030*/  LOP3.LUT R3, R2, 0x7f, RZ, 0xc0, !PT ;  /* 0x0000007f02037812 */ /* 0x010fe400078ec0ff */
[----:B------:R-:W-:Y:S02]  /*9040*/  SHF.L.U32 R2, R9, 0x1f, RZ ;  /* 0x0000001f09027819 */ /* 0x000fe400000006ff */
[----:B------:R-:W-:Y:S02]  /*9050*/  ISETP.NE.AND P1, PT, R3, RZ, PT ;  /* 0x000000ff0300720c */ /* 0x000fe40003f25270 */
[----:B------:R-:W4:Y:S02]  /*9060*/  SYNCS.PHASECHK.TRANS64.TRYWAIT P0, [R13+URZ+0x30c40], R2 ;  /* 0x030c40020d0075a7 */ /* 0x000f24000800017f */
[----:B----4-:R-:W-:Y:S09]  /*9070*/  @!P0 BRA `(.L_x_189) ;  /* 0x0000000800788947 */ /* 0x010ff20003800000 */
.L_x_217:
[----:B------:R-:W-:Y:S05]  /*9080*/  @P1 BRA `(.L_x_190) ;  /* 0x0000000000181947 */ /* 0x000fea0003800000 */
[----:B------:R-:W5:Y:S01]  /*9090*/  S2R R3, SR_TID.X ;  /* 0x0000000000037919 */ /* 0x000f620000002100 */
[----:B----4-:R-:W-:-:S04]  /*90a0*/  MOV R2, 0x4200 ;  /* 0x0000420000027802 */ /* 0x010fc80000000f00 */
[----:B------:R4:W-:Y:S01]  /*90b0*/  SYNCS.ARRIVE.TRANS64 RZ, [R13+URZ+0x30c30], R2 ;  /* 0x030c30020dff79a7 */ /* 0x0009e2000800003f */
[----:B-----5:R-:W-:-:S13]  /*90c0*/  LOP3.LUT P0, RZ, R3, 0x1f, RZ, 0xc0, !PT ;  /* 0x0000001f03ff7812 */ /* 0x020fda000780c0ff */
[----:B----4-:R-:W-:Y:S05]  /*90d0*/  @!P0 BRA `(.L_x_190) ;  /* 0x0000000000048947 */ /* 0x010fea0003800000 */
[----:B--2---:R-:W-:Y:S01]  /*90e0*/  BPT.TRAP 0x1 ;  /* 0x000000040000795c */ /* 0x004fe20000300000 */
.L_x_190:
[----:B----4-:R-:W4:Y:S01]  /*90f0*/  LDC.64 R2, c[0x0][0x728] ;  /* 0x0001ca00ff027b82 */ /* 0x010f220000000a00 */
[C---:B------:R-:W-:Y:S01]  /*9100*/  IADD3 R6, P0, R5.reuse, R6, RZ ;  /* 0x0000000605067210 */ /* 0x040fe20007f1e0ff */
[C---:B-12---:R-:W-:Y:S01]  /*9110*/  IMAD R4, R20.reuse, 0x4000, R11 ;  /* 0x0000400014047824 */ /* 0x046fe200078e020b */
[----:B---3--:R-:W-:Y:S01]  /*9120*/  LEA R11, R20, R11, 0x9 ;  /* 0x0000000b140b7211 */ /* 0x008fe200078e48ff */
[----:B------:R-:W-:Y:S01]  /*9130*/  UMOV UR8, 0x0 ;  /* 0x0000000000087882 */ /* 0x000fe20000000000 */
        /* <DEDUP_REMOVED lines=16> */
[----:B------:R-:W-:Y:S01]  /*9240*/  R2UR UR6, R8 ;  /* 0x00000000080672ca */ /* 0x000fe200000e0000 */
[----:B------:R-:W-:Y:S01]  /*9250*/  IMAD.X R0, RZ, RZ, R0, P0 ;  /* 0x000000ffff007224 */ /* 0x000fe200000e0600 */
[----:B------:R-:W-:-:S04]  /*9260*/  R2UR UR15, R3 ;  /* 0x00000000030f72ca */ /* 0x000fc800000e0000 */
[----:B------:R-:W-:Y:S02]  /*9270*/  R2UR UR7, R0 ;  /* 0x00000000000772ca */ /* 0x000fe400000e0000 */
[----:B------:R-:W-:-:S04]  /*9280*/  IADD3 R0, R20, 0x1, RZ ;  /* 0x0000000114007810 */ /* 0x000fc80007ffe0ff */
[----:B------:R-:W-:-:S04]  /*9290*/  ISETP.NE.AND P0, PT, R0, 0x2, PT ;  /* 0x000000020000780c */ /* 0x000fc80003f05270 */
[----:B------:R-:W-:Y:S02]  /*92a0*/  SEL R2, RZ, 0x1, P0 ;  /* 0x00000001ff027807 */ /* 0x000fe40000000000 */
[----:B------:R-:W-:Y:S01]  /*92b0*/  SEL R0, R0, RZ, P0 ;  /* 0x000000ff00007207 */ /* 0x000fe20000000000 */
[----:B------:R1:W-:Y:S01]  /*92c0*/  UTMALDG.4D [UR16], [UR6], desc[UR8] ;  /* 0x00000810060075b4 */ /* 0x0003e20008019000 */
[----:B------:R-:W-:Y:S01]  /*92d0*/  LOP3.LUT R9, R9, R2, RZ, 0x3c, !PT ;  /* 0x0000000209097212 */ /* 0x000fe200078e3cff */
[----:B------:R1:W-:Y:S02]  /*92e0*/  UBLKCP.S.G [UR10], [UR14], UR13 ;  /* 0x0000000a0e0073ba */ /* 0x0003e4000800020d */
[----:B-1----:R-:W-:-:S04]  /*92f0*/  NOP ;  /* 0x0000000000007918 */ /* 0x002fc80000000000 */
.L_x_171:
[----:B------:R-:W-:Y:S05]  /*9300*/  BSYNC B0 ;  /* 0x0000000000007941 */ /* 0x000fea0003800000 */
.L_x_170:
[----:B------:R-:W-:-:S03]  /*9310*/  UMOV UR6, 0xffffffff ;  /* 0xffffffff00067882 */ /* 0x000fc60000000000 */
[----:B------:R-:W-:Y:S05]  /*9320*/  BRA.DIV UR6, `(.L_x_191) ;  /* 0x0000000606e07947 */ /* 0x000fea000b800000 */
[----:B------:R-:W-:-:S13]  /*9330*/  ELECT P0, URZ, PT ;  /* 0x00000000003f782f */ /* 0x000fda0003800000 */
.L_x_220:
[----:B------:R-:W-:Y:S05]  /*9340*/  @!P0 BRA `(.L_x_107) ;  /* 0x0000000000808947 */ /* 0x000fea0003800000 */
[----:B------:R-:W-:-:S04]  /*9350*/  LOP3.LUT R16, R16, 0x2, RZ, 0xfc, !PT ;  /* 0x0000000210107812 */ /* 0x000fc800078efcff */
[----:B------:R-:W-:-:S13]  /*9360*/  ISETP.NE.AND P0, PT, R16, 0x3, PT ;  /* 0x000000031000780c */ /* 0x000fda0003f05270 */
[----:B------:R-:W-:Y:S05]  /*9370*/  @!P0 BRA `(.L_x_192) ;  /* 0x0000000000048947 */ /* 0x000fea0003800000 */
[----:B------:R-:W-:Y:S01]  /*9380*/  BPT.TRAP 0x1 ;  /* 0x000000040000795c */ /* 0x000fe20000300000 */
.L_x_192:
[----:B------:R-:W1:Y:S01]  /*9390*/  S2R R3, SR_CgaCtaId ;  /* 0x0000000000037919 */ /* 0x000e620000008800 */
[----:B------:R-:W-:Y:S02]  /*93a0*/  MOV R2, 0x400 ;  /* 0x0000040000027802 */ /* 0x000fe40000000f00 */
[----:B------:R-:W-:Y:S02]  /*93b0*/  SHF.L.U32 R5, R9, 0x1f, RZ ;  /* 0x0000001f09057819 */ /* 0x000fe400000006ff */
[----:B-1----:R-:W-:Y:S01]  /*93c0*/  LEA R7, R3, R2, 0x18 ;  /* 0x0000000203077211 */ /* 0x002fe200078ec0ff */
[----:B------:R-:W-:-:S04]  /*93d0*/  VIADD R2, R0, 0x1 ;  /* 0x0000000100027836 */ /* 0x000fc80000000000 */
[----:B------:R-:W-:Y:S01]  /*93e0*/  VIADD R3, R7, 0x30c20 ;  /* 0x00030c2007037836 */ /* 0x000fe20000000000 */
[----:B------:R-:W-:-:S04]  /*93f0*/  ISETP.NE.AND P2, PT, R2, 0x2, PT ;  /* 0x000000020200780c */ /* 0x000fc80003f45270 */
[----:B------:R-:W-:Y:S02]  /*9400*/  LEA R6, R0, R3, 0x3 ;  /* 0x0000000300067211 */ /* 0x000fe400078e18ff */
[----:B------:R-:W-:Y:S02]  /*9410*/  SEL R4, RZ, 0x1, P2 ;  /* 0x00000001ff047807 */ /* 0x000fe40001000000 */
[----:B------:R-:W1:Y:S02]  /*9420*/  SYNCS.PHASECHK.TRANS64.TRYWAIT P1, [R6+URZ], R5 ;  /* 0x00000005060075a7 */ /* 0x000e64000802017f */
[----:B------:R-:W-:Y:S02]  /*9430*/  LOP3.LUT R9, R9, R4, RZ, 0x3c, !PT ;  /* 0x0000000409097212 */ /* 0x000fe400078e3cff */
[----:B------:R-:W-:Y:S02]  /*9440*/  SEL R4, R2, RZ, P2 ;  /* 0x000000ff02047207 */ /* 0x000fe40001000000 */
[----:B------:R-:W-:-:S02]  /*9450*/  SHF.L.U32 R2, R9, 0x1f, RZ ;  /* 0x0000001f09027819 */ /* 0x000fc400000006ff */
[----:B------:R-:W-:Y:S01]  /*9460*/  LEA R3, R4, R3, 0x3 ;  /* 0x0000000304037211 */ /* 0x000fe200078e18ff */
[----:B-1----:R-:W-:Y:S06]  /*9470*/  @!P1 BRA `(.L_x_193) ;  /* 0x0000000400b09947 */ /* 0x002fec0003800000 */
.L_x_221:
[----:B------:R-:W2:Y:S02]  /*9480*/  SYNCS.PHASECHK.TRANS64.TRYWAIT P1, [R3+URZ], R2 ;  /* 0x00000002030075a7 */ /* 0x000ea4000802017f */
[----:B--2---:R-:W-:Y:S05]  /*9490*/  @!P1 BRA `(.L_x_194) ;  /* 0x0000000400bc9947 */ /* 0x004fea0003800000 */
.L_x_222:
[----:B------:R-:W-:Y:S05]  /*94a0*/  @!P0 BRA `(.L_x_195) ;  /* 0x0000000000048947 */ /* 0x000fea0003800000 */
[----:B------:R-:W-:Y:S01]  /*94b0*/  BPT.TRAP 0x1 ;  /* 0x000000040000795c */ /* 0x000fe20000300000 */
.L_x_195:
[----:B--2---:R-:W-:-:S05]  /*94c0*/  VIADD R3, R7, 0x30c40 ;  /* 0x00030c4007037836 */ /* 0x004fca0000000000 */
[----:B------:R-:W-:-:S04]  /*94d0*/  LEA R0, R0, R3, 0x3 ;  /* 0x0000000300007211 */ /* 0x000fc800078e18ff */
[----:B------:R-:W2:Y:S02]  /*94e0*/  SYNCS.PHASECHK.TRANS64.TRYWAIT P0, [R0+URZ], R5 ;  /* 0x00000005000075a7 */ /* 0x000ea4000800017f */
[----:B--2---:R-:W-:Y:S05]  /*94f0*/  @!P0 BRA `(.L_x_196) ;  /* 0x0000000400b88947 */ /* 0x004fea0003800000 */
.L_x_223:
[----:B------:R-:W-:-:S07]  /*9500*/  IMAD R3, R4, 0x8, R3 ;  /* 0x0000000804037824 */ /* 0x000fce00078e0203 */
.L_x_197:
[----:B---3--:R3:W4:Y:S02]  /*9510*/  SYNCS.PHASECHK.TRANS64.TRYWAIT P0, [R3+URZ], R2 ;  /* 0x00000002030075a7 */ /* 0x008724000800017f */
[----:B----4-:R-:W-:Y:S05]  /*9520*/  @!P0 NANOSLEEP.SYNCS 0x989680 ;  /* 0x009896800000895d */ /* 0x010fea0003900000 */
[----:B------:R-:W4:Y:S02]  /*9530*/  @!P0 SYNCS.PHASECHK.TRANS64 P0, [R3+URZ], R2 ;  /* 0x00000002030085a7 */ /* 0x000f24000800007f */
[----:B----4-:R-:W-:Y:S05]  /*9540*/  @!P0 BRA `(.L_x_197) ;  /* 0xfffffffc00f08947 */ /* 0x010fea000383ffff */
.L_x_107:
[----:B------:R-:W-:Y:S05]  /*9550*/  BSYNC B6 ;  /* 0x0000000000067941 */ /* 0x000fea0003800000 */
.L_x_104:
[----:B------:R-:W-:Y:S05]  /*9560*/  EXIT ;  /* 0x000000000000794d */ /* 0x000fea0003800000 */
.L_x_112:
[----:B------:R-:W-:Y:S01]  /*9570*/  MOV R12, RZ ;  /* 0x000000ff000c7202 */ /* 0x000fe20000000f00 */
[----:B------:R-:W-:Y:S01]  /*9580*/  IMAD.MOV.U32 R11, RZ, RZ, 0x1f ;  /* 0x0000001fff0b7424 */ /* 0x000fe200078e00ff */
[----:B------:R-:W-:-:S07]  /*9590*/  MOV R15, 0xffffffff ;  /* 0xffffffff000f7802 */ /* 0x000fce0000000f00 */
[----:B------:R-:W-:Y:S05]  /*95a0*/  WARPSYNC.COLLECTIVE R15, `(.L_x_198) ;  /* 0x000000000f087348 */ /* 0x000fea0003c00000 */
[----:B------:R1:W2:Y:S02]  /*95b0*/  SHFL.IDX P6, R14, R13, R12, R11 ;  /* 0x0000000c0d0e7389 */ /* 0x0002a400000c000b */
[----:B-12---:R-:W-:Y:S01]  /*95c0*/  ENDCOLLECTIVE ;  /* 0x000000000000791b */ /* 0x006fe20003800000 */
.L_x_198:
[----:B------:R-:W-:Y:S05]  /*95d0*/  BRA `(.L_x_199) ;  /* 0xffffff7400707947 */ /* 0x000fea000383ffff */
.L_x_114:
[----:B--2---:R2:W3:Y:S02]  /*95e0*/  SYNCS.PHASECHK.TRANS64.TRYWAIT P0, [R2+URZ+0x30c00], R7 ;  /* 0x030c0007020075a7 */ /* 0x0044e4000800017f */
[----:B---3--:R-:W-:Y:S05]  /*95f0*/  @!P0 NANOSLEEP.SYNCS 0x989680 ;  /* 0x009896800000895d */ /* 0x008fea0003900000 */
[----:B------:R-:W3:Y:S02]  /*9600*/  @!P0 SYNCS.PHASECHK.TRANS64 P0, [R2+URZ+0x30c00], R7 ;  /* 0x030c0007020085a7 */ /* 0x000ee4000800007f */
[----:B---3--:R-:W-:Y:S05]  /*9610*/  @!P0 BRA `(.L_x_114) ;  /* 0xfffffffc00f08947 */ /* 0x008fea000383ffff */
[----:B------:R-:W-:Y:S05]  /*9620*/  BRA `(.L_x_113) ;  /* 0xffffff7400907947 */ /* 0x000fea000383ffff */
.L_x_119:
[----:B-1----:R1:W3:Y:S02]  /*9630*/  SYNCS.PHASECHK.TRANS64.TRYWAIT P1, [R21+URZ+0x30c10], R20 ;  /* 0x030c1014150075a7 */ /* 0x0022e4000802017f */
[----:B---3--:R-:W-:Y:S05]  /*9640*/  @!P1 NANOSLEEP.SYNCS 0x989680 ;  /* 0x009896800000995d */ /* 0x008fea0003900000 */
[----:B------:R-:W3:Y:S02]  /*9650*/  @!P1 SYNCS.PHASECHK.TRANS64 P1, [R21+URZ+0x30c10], R20 ;  /* 0x030c1014150095a7 */ /* 0x000ee4000802007f */
[----:B---3--:R-:W-:Y:S05]  /*9660*/  @!P1 BRA `(.L_x_119) ;  /* 0xfffffffc00f09947 */ /* 0x008fea000383ffff */
[----:B------:R-:W-:Y:S05]  /*9670*/  BRA `(.L_x_118) ;  /* 0xffffff7c00cc7947 */ /* 0x000fea000383ffff */
.L_x_123:
[----:B------:R1:W1:Y:S02]  /*9680*/  SYNCS.PHASECHK.TRANS64.TRYWAIT P1, [R21+URZ+0x30c30], R20 ;  /* 0x030c3014150075a7 */ /* 0x000264000802017f */
[----:B-1----:R-:W-:Y:S05]  /*9690*/  @!P1 NANOSLEEP.SYNCS 0x989680 ;  /* 0x009896800000995d */ /* 0x002fea0003900000 */
[----:B------:R-:W1:Y:S02]  /*96a0*/  @!P1 SYNCS.PHASECHK.TRANS64 P1, [R21+URZ+0x30c30], R20 ;  /* 0x030c3014150095a7 */ /* 0x000e64000802007f */
[----:B-1----:R-:W-:Y:S05]  /*96b0*/  @!P1 BRA `(.L_x_123) ;  /* 0xfffffffc00f09947 */ /* 0x002fea000383ffff */
[----:B------:R-:W-:Y:S05]  /*96c0*/  BRA `(.L_x_122) ;  /* 0xffffff8000d07947 */ /* 0x000fea000383ffff */
.L_x_138:
[----:B------:R-:W-:Y:S01]  /*96d0*/  BSSY B0, `(.L_x_200) ;  /* 0x0000005000007945 */ /* 0x000fe20003800000 */
[----:B------:R-:W-:-:S07]  /*96e0*/  IMAD.MOV.U32 R15, RZ, RZ, -0x1 ;  /* 0xffffffffff0f7424 */ /* 0x000fce00078e00ff */
[----:B------:R-:W-:Y:S05]  /*96f0*/  WARPSYNC.COLLECTIVE R15, `(.L_x_201) ;  /* 0x000000000f087348 */ /* 0x000fea0003c00000 */
[----:B------:R-:W-:Y:S01]  /*9700*/  NOP ;  /* 0x0000000000007918 */ /* 0x000fe20000000000 */
[----:B------:R-:W-:Y:S01]  /*9710*/  ENDCOLLECTIVE ;  /* 0x000000000000791b */ /* 0x000fe20003800000 */
.L_x_201:
[----:B------:R-:W-:Y:S05]  /*9720*/  BSYNC B0 ;  /* 0x0000000000007941 */ /* 0x000fea0003800000 */
.L_x_200:
[----:B------:R-:W-:Y:S05]  /*9730*/  BRA `(.L_x_202) ;  /* 0xffffffd400c87947 */ /* 0x000fea000383ffff */
.L_x_150:
[----:B------:R-:W-:Y:S01]  /*9740*/  BSSY B0, `(.L_x_203) ;  /* 0x0000005000007945 */ /* 0x000fe20003800000 */
[----:B------:R-:W-:-:S07]  /*9750*/  MOV R15, 0xffffffff ;  /* 0xffffffff000f7802 */ /* 0x000fce0000000f00 */
[----:B------:R-:W-:Y:S05]  /*9760*/  WARPSYNC.COLLECTIVE R15, `(.L_x_204) ;  /* 0x000000000f087348 */ /* 0x000fea0003c00000 */
[----:B------:R-:W-:Y:S01]  /*9770*/  NOP ;  /* 0x0000000000007918 */ /* 0x000fe20000000000 */
[----:B------:R-:W-:Y:S01]  /*9780*/  ENDCOLLECTIVE ;  /* 0x000000000000791b */ /* 0x000fe20003800000 */
.L_x_204:
[----:B------:R-:W-:Y:S05]  /*9790*/  BSYNC B0 ;  /* 0x0000000000007941 */ /* 0x000fea0003800000 */
.L_x_203:
[----:B------:R-:W-:Y:S05]  /*97a0*/  BRA `(.L_x_205) ;  /* 0xffffffd800e07947 */ /* 0x000fea000383ffff */
.L_x_163:
[----:B------:R-:W-:Y:S01]  /*97b0*/  BSSY B0, `(.L_x_206) ;  /* 0x0000005000007945 */ /* 0x000fe20003800000 */
[----:B------:R-:W-:-:S07]  /*97c0*/  IMAD.MOV.U32 R15, RZ, RZ, -0x1 ;  /* 0xffffffffff0f7424 */ /* 0x000fce00078e00ff */
[----:B------:R-:W-:Y:S05]  /*97d0*/  WARPSYNC.COLLECTIVE R15, `(.L_x_207) ;  /* 0x000000000f087348 */ /* 0x000fea0003c00000 */
[----:B------:R-:W-:Y:S01]  /*97e0*/  NOP ;  /* 0x0000000000007918 */ /* 0x000fe20000000000 */
[----:B------:R-:W-:Y:S01]  /*97f0*/  ENDCOLLECTIVE ;  /* 0x000000000000791b */ /* 0x000fe20003800000 */
.L_x_207:
[----:B------:R-:W-:Y:S05]  /*9800*/  BSYNC B0 ;  /* 0x0000000000007941 */ /* 0x000fea0003800000 */
.L_x_206:
[----:B------:R-:W-:Y:S05]  /*9810*/  BRA `(.L_x_208) ;  /* 0xffffffdc00fc7947 */ /* 0x000fea000383ffff */
.L_x_172:
[----:B-1----:R1:W2:Y:S02]  /*9820*/  SYNCS.PHASECHK.TRANS64.TRYWAIT P1, [R11+URZ+0x30c20], R0 ;  /* 0x030c20000b0075a7 */ /* 0x0022a4000802017f */
[----:B--2---:R-:W-:Y:S05]  /*9830*/  @!P1 NANOSLEEP.SYNCS 0x989680 ;  /* 0x009896800000995d */ /* 0x004fea0003900000 */
[----:B------:R-:W2:Y:S02]  /*9840*/  @!P1 SYNCS.PHASECHK.TRANS64 P1, [R11+URZ+0x30c20], R0 ;  /* 0x030c20000b0095a7 */ /* 0x000ea4000802007f */
[----:B--2---:R-:W-:Y:S05]  /*9850*/  @!P1 BRA `(.L_x_172) ;  /* 0xfffffffc00f09947 */ /* 0x004fea000383ffff */
[----:B------:R-:W-:Y:S05]  /*9860*/  BRA `(.L_x_209) ;  /* 0xffffffe400d47947 */ /* 0x000fea000383ffff */
.L_x_176:
[----:B-1----:R1:W2:Y:S02]  /*9870*/  SYNCS.PHASECHK.TRANS64.TRYWAIT P1, [R11+URZ+0x30c40], R21 ;  /* 0x030c40150b0075a7 */ /* 0x0022a4000802017f */
[----:B--2---:R-:W-:Y:S05]  /*9880*/  @!P1 NANOSLEEP.SYNCS 0x989680 ;  /* 0x009896800000995d */ /* 0x004fea0003900000 */
[----:B------:R-:W2:Y:S02]  /*9890*/  @!P1 SYNCS.PHASECHK.TRANS64 P1, [R11+URZ+0x30c40], R21 ;  /* 0x030c40150b0095a7 */ /* 0x000ea4000802007f */
[----:B--2---:R-:W-:Y:S05]  /*98a0*/  @!P1 BRA `(.L_x_176) ;  /* 0xfffffffc00f09947 */ /* 0x004fea000383ffff */
[----:B------:R-:W-:Y:S05]  /*98b0*/  BRA `(.L_x_210) ;  /* 0xffffffe800f47947 */ /* 0x000fea000383ffff */
.L_x_178:
[----:B--2---:R2:W3:Y:S02]  /*98c0*/  SYNCS.PHASECHK.TRANS64.TRYWAIT P1, [R11+URZ+0x30c28], R21 ;  /* 0x030c28150b0075a7 */ /* 0x0044e4000802017f */
[----:B---3--:R-:W-:Y:S05]  /*98d0*/  @!P1 NANOSLEEP.SYNCS 0x989680 ;  /* 0x009896800000995d */ /* 0x008fea0003900000 */
[----:B------:R-:W3:Y:S02]  /*98e0*/  @!P1 SYNCS.PHASECHK.TRANS64 P1, [R11+URZ+0x30c28], R21 ;  /* 0x030c28150b0095a7 */ /* 0x000ee4000802007f */
[----:B---3--:R-:W-:Y:S05]  /*98f0*/  @!P1 BRA `(.L_x_178) ;  /* 0xfffffffc00f09947 */ /* 0x008fea000383ffff */
[----:B------:R-:W-:Y:S05]  /*9900*/  BRA `(.L_x_211) ;  /* 0xffffffec006c7947 */ /* 0x000fea000383ffff */
.L_x_180:
[----:B---3--:R3:W4:Y:S02]  /*9910*/  SYNCS.PHASECHK.TRANS64.TRYWAIT P1, [R11+URZ+0x30c48], R21 ;  /* 0x030c48150b0075a7 */ /* 0x008724000802017f */
[----:B----4-:R-:W-:Y:S05]  /*9920*/  @!P1 NANOSLEEP.SYNCS 0x989680 ;  /* 0x009896800000995d */ /* 0x010fea0003900000 */
[----:B------:R-:W4:Y:S02]  /*9930*/  @!P1 SYNCS.PHASECHK.TRANS64 P1, [R11+URZ+0x30c48], R21 ;  /* 0x030c48150b0095a7 */ /* 0x000f24000802007f */
[----:B----4-:R-:W-:Y:S05]  /*9940*/  @!P1 BRA `(.L_x_180) ;  /* 0xfffffffc00f09947 */ /* 0x010fea000383ffff */
[----:B------:R-:W-:Y:S05]  /*9950*/  BRA `(.L_x_212) ;  /* 0xffffffec00c07947 */ /* 0x000fea000383ffff */
.L_x_182:
[----:B------:R-:W-:-:S07]  /*9960*/  SHF.L.U32 R4, R9, 0x1f, RZ ;  /* 0x0000001f09047819 */ /* 0x000fce00000006ff */
.L_x_213:
[----:B-1----:R1:W2:Y:S02]  /*9970*/  SYNCS.PHASECHK.TRANS64.TRYWAIT P1, [R11+URZ+0x30c20], R4 ;  /* 0x030c20040b0075a7 */ /* 0x0022a4000802017f */
[----:B--2---:R-:W-:Y:S05]  /*9980*/  @!P1 NANOSLEEP.SYNCS 0x989680 ;  /* 0x009896800000995d */ /* 0x004fea0003900000 */
[----:B------:R-:W2:Y:S02]  /*9990*/  @!P1 SYNCS.PHASECHK.TRANS64 P1, [R11+URZ+0x30c20], R4 ;  /* 0x030c20040b0095a7 */ /* 0x000ea4000802007f */
[----:B--2---:R-:W-:Y:S05]  /*99a0*/  @!P1 BRA `(.L_x_213) ;  /* 0xfffffffc00f09947 */ /* 0x004fea000383ffff */
[----:B------:R-:W-:Y:S05]  /*99b0*/  BRA `(.L_x_214) ;  /* 0xfffffff0002c7947 */ /* 0x000fea000383ffff */
.L_x_185:
[----:B---3--:R3:W4:Y:S02]  /*99c0*/  SYNCS.PHASECHK.TRANS64.TRYWAIT P1, [R11+URZ+0x30c40], R12 ;  /* 0x030c400c0b0075a7 */ /* 0x008724000802017f */
[----:B----4-:R-:W-:Y:S05]  /*99d0*/  @!P1 NANOSLEEP.SYNCS 0x989680 ;  /* 0x009896800000995d */ /* 0x010fea0003900000 */
[----:B------:R-:W4:Y:S02]  /*99e0*/  @!P1 SYNCS.PHASECHK.TRANS64 P1, [R11+URZ+0x30c40], R12 ;  /* 0x030c400c0b0095a7 */ /* 0x000f24000802007f */
[----:B----4-:R-:W-:Y:S05]  /*99f0*/  @!P1 BRA `(.L_x_185) ;  /* 0xfffffffc00f09947 */ /* 0x010fea000383ffff */
[----:B------:R-:W-:Y:S05]  /*9a00*/  BRA `(.L_x_215) ;  /* 0xfffffff0009c7947 */ /* 0x000fea000383ffff */
.L_x_187:
[----:B-1----:R1:W2:Y:S02]  /*9a10*/  SYNCS.PHASECHK.TRANS64.TRYWAIT P1, [R11+URZ+0x30c28], R12 ;  /* 0x030c280c0b0075a7 */ /* 0x0022a4000802017f */
[----:B--2---:R-:W-:Y:S05]  /*9a20*/  @!P1 NANOSLEEP.SYNCS 0x989680 ;  /* 0x009896800000995d */ /* 0x004fea0003900000 */
[----:B------:R-:W2:Y:S02]  /*9a30*/  @!P1 SYNCS.PHASECHK.TRANS64 P1, [R11+URZ+0x30c28], R12 ;  /* 0x030c280c0b0095a7 */ /* 0x000ea4000802007f */
[----:B--2---:R-:W-:Y:S05]  /*9a40*/  @!P1 BRA `(.L_x_187) ;  /* 0xfffffffc00f09947 */ /* 0x004fea000383ffff */
[----:B------:R-:W-:Y:S05]  /*9a50*/  BRA `(.L_x_216) ;  /* 0xfffffff400087947 */ /* 0x000fea000383ffff */
.L_x_189:
[----:B----4-:R4:W1:Y:S02]  /*9a60*/  SYNCS.PHASECHK.TRANS64.TRYWAIT P0, [R13+URZ+0x30c40], R2 ;  /* 0x030c40020d0075a7 */ /* 0x010864000800017f */
[----:B-1----:R-:W-:Y:S05]  /*9a70*/  @!P0 NANOSLEEP.SYNCS 0x989680 ;  /* 0x009896800000895d */ /* 0x002fea0003900000 */
[----:B------:R-:W1:Y:S02]  /*9a80*/  @!P0 SYNCS.PHASECHK.TRANS64 P0, [R13+URZ+0x30c40], R2 ;  /* 0x030c40020d0085a7 */ /* 0x000e64000800007f */
[----:B-1----:R-:W-:Y:S05]  /*9a90*/  @!P0 BRA `(.L_x_189) ;  /* 0xfffffffc00f08947 */ /* 0x002fea000383ffff */
[----:B------:R-:W-:Y:S05]  /*9aa0*/  BRA `(.L_x_217) ;  /* 0xfffffff400747947 */ /* 0x000fea000383ffff */
.L_x_191:
[----:B------:R-:W-:Y:S01]  /*9ab0*/  BSSY B0, `(.L_x_218) ;  /* 0x0000006000007945 */ /* 0x000fe20003800000 */
[----:B------:R-:W-:-:S07]  /*9ac0*/  MOV R15, 0xffffffff ;  /* 0xffffffff000f7802 */ /* 0x000fce0000000f00 */
[----:B------:R-:W-:Y:S05]  /*9ad0*/  WARPSYNC.COLLECTIVE R15, `(.L_x_219) ;  /* 0x000000000f0c7348 */ /* 0x000fea0003c00000 */
[----:B------:R-:W-:Y:S02]  /*9ae0*/  ELECT P6, UR62, PT ;  /* 0x00000000003e782f */ /* 0x000fe400038c0000 */
[----:B------:R-:W-:Y:S01]  /*9af0*/  MOV R14, UR62 ;  /* 0x0000003e000e7c02 */ /* 0x000fe20008000f00 */
[----:B------:R-:W-:Y:S10]  /*9b00*/  ENDCOLLECTIVE ;  /* 0x000000000000791b */ /* 0x000ff40003800000 */
.L_x_219:
[----:B------:R-:W-:Y:S05]  /*9b10*/  BSYNC B0 ;  /* 0x0000000000007941 */ /* 0x000fea0003800000 */
.L_x_218:
[----:B------:R-:W-:Y:S01]  /*9b20*/  PLOP3.LUT P0, PT, P6, PT, PT, 0x80, 0x0 ;  /* 0x000000000000781c */ /* 0x000fe2000370f070 */
[----:B------:R-:W-:-:S12]  /*9b30*/  BRA `(.L_x_220) ;  /* 0xfffffff800007947 */ /* 0x000fd8000383ffff */
.L_x_193:
[----:B-1----:R1:W2:Y:S02]  /*9b40*/  SYNCS.PHASECHK.TRANS64.TRYWAIT P1, [R6+URZ], R5 ;  /* 0x00000005060075a7 */ /* 0x0022a4000802017f */
[----:B--2---:R-:W-:Y:S05]  /*9b50*/  @!P1 NANOSLEEP.SYNCS 0x989680 ;  /* 0x009896800000995d */ /* 0x004fea0003900000 */
[----:B------:R-:W2:Y:S02]  /*9b60*/  @!P1 SYNCS.PHASECHK.TRANS64 P1, [R6+URZ], R5 ;  /* 0x00000005060095a7 */ /* 0x000ea4000802007f */
[----:B--2---:R-:W-:Y:S05]  /*9b70*/  @!P1 BRA `(.L_x_193) ;  /* 0xfffffffc00f09947 */ /* 0x004fea000383ffff */
[----:B------:R-:W-:Y:S05]  /*9b80*/  BRA `(.L_x_221) ;  /* 0xfffffff8003c7947 */ /* 0x000fea000383ffff */
.L_x_194:
[----:B--2---:R2:W3:Y:S02]  /*9b90*/  SYNCS.PHASECHK.TRANS64.TRYWAIT P1, [R3+URZ], R2 ;  /* 0x00000002030075a7 */ /* 0x0044e4000802017f */
[----:B---3--:R-:W-:Y:S05]  /*9ba0*/  @!P1 NANOSLEEP.SYNCS 0x989680 ;  /* 0x009896800000995d */ /* 0x008fea0003900000 */
[----:B------:R-:W3:Y:S02]  /*9bb0*/  @!P1 SYNCS.PHASECHK.TRANS64 P1, [R3+URZ], R2 ;  /* 0x00000002030095a7 */ /* 0x000ee4000802007f */
[----:B---3--:R-:W-:Y:S05]  /*9bc0*/  @!P1 BRA `(.L_x_194) ;  /* 0xfffffffc00f09947 */ /* 0x008fea000383ffff */
[----:B------:R-:W-:Y:S05]  /*9bd0*/  BRA `(.L_x_222) ;  /* 0xfffffff800307947 */ /* 0x000fea000383ffff */
.L_x_196:
[----:B--2---:R2:W3:Y:S02]  /*9be0*/  SYNCS.PHASECHK.TRANS64.TRYWAIT P0, [R0+URZ], R5 ;  /* 0x00000005000075a7 */ /* 0x0044e4000800017f */
[----:B---3--:R-:W-:Y:S05]  /*9bf0*/  @!P0 NANOSLEEP.SYNCS 0x989680 ;  /* 0x009896800000895d */ /* 0x008fea0003900000 */
[----:B------:R-:W3:Y:S02]  /*9c00*/  @!P0 SYNCS.PHASECHK.TRANS64 P0, [R0+URZ], R5 ;  /* 0x00000005000085a7 */ /* 0x000ee4000800007f */
[----:B---3--:R-:W-:Y:S05]  /*9c10*/  @!P0 BRA `(.L_x_196) ;  /* 0xfffffffc00f08947 */ /* 0x008fea000383ffff */
[----:B------:R-:W-:Y:S05]  /*9c20*/  BRA `(.L_x_223) ;  /* 0xfffffff800347947 */ /* 0x000fea000383ffff */
.L_x_224:
        /* <DEDUP_REMOVED lines=13> */
.L_x_7375:


//--------------------- .text._ZN7cutlass13device_kernelIN5flash11enable_sm90INS1_16FlashAttnBwdSm90INS1_25CollectiveMainloopBwdSm90ILi2ELi2ELi2EN4cute5tupleIJNS5_1CILi1EEES8_S8_EEENS6_IJNS7_ILi128EEESA_NS7_ILi64EEEEEENS_6half_tEfNS_4arch4Sm90ELb0ELb0ELb1ELb0ELb0ELb1ELb0ELb0ELi2ELi1ELi2ELi2ELb0EEENS1_24CollectiveEpilogueBwdGQAISC_fSF_Li256ELb0ELb0EEENS1_19SingleTileSchedulerILb0ELb0ELb0ELi128EEEEEEEEEvNT_6ParamsE --------------------------
	.section	.text._ZN7cutlass13device_kernelIN5flash11enable_sm90INS1_16FlashAttnBwdSm90INS1_25CollectiveMainloopBwdSm90ILi2ELi2ELi2EN4cute5tupleIJNS5_1CILi1EEES8_S8_EEENS6_IJNS7_ILi128EEESA_NS7_ILi64EEEEEENS_6half_tEfNS_4arch4Sm90ELb0ELb0ELb1ELb0ELb0ELb1ELb0ELb0ELi2ELi1ELi2ELi2ELb0EEENS1_24CollectiveEpilogueBwdGQAISC_fSF_Li256ELb0ELb0EEENS1_19SingleTileSchedulerILb0ELb0ELb0ELi128EEEEEEEEEvNT_6ParamsE,"ax",@progbits
	.align	128
.text._ZN7cutlass13device_kernelIN5flash11enable_sm90INS1_16FlashAttnBwdSm90INS1_25CollectiveMainloopBwdSm90ILi2ELi2ELi2EN4cute5tupleIJNS5_1CILi1EEES8_S8_EEENS6_IJNS7_ILi128EEESA_NS7_ILi64EEEEEENS_6half_tEfNS_4arch4Sm90ELb0ELb0ELb1ELb0ELb0ELb1ELb0ELb0ELi2ELi1ELi2ELi2ELb0EEENS1_24CollectiveEpilogueBwdGQAISC_fSF_Li256ELb0ELb0EEENS1_19SingleTileSchedulerILb0ELb0ELb0ELi128EEEEEEEEEvNT_6ParamsE:
        .type           _ZN7cutlass13device_kernelIN5flash11enable_sm90INS1_16FlashAttnBwdSm90INS1_25CollectiveMainloopBwdSm90ILi2ELi2ELi2EN4cute5tupleIJNS5_1CILi1EEES8_S8_EEENS6_IJNS7_ILi128EEESA_NS7_ILi64EEEEEENS_6half_tEfNS_4arch4Sm90ELb0ELb0ELb1ELb0ELb0ELb1ELb0ELb0ELi2ELi1ELi2ELi2ELb0EEENS1_24CollectiveEpilogueBwdGQAISC_fSF_Li256ELb0ELb0EEENS1_19SingleTileSchedulerILb0ELb0ELb0ELi128EEEEEEEEEvNT_6ParamsE,@function
        .size           _ZN7cutlass13device_kernelIN5flash11enable_sm90INS1_16FlashAttnBwdSm90INS1_25CollectiveMainloopBwdSm90ILi2ELi2ELi2EN4cute5tupleIJNS5_1CILi1EEES8_S8_EEENS6_IJNS7_ILi128EEESA_NS7_ILi64EEEEEENS_6half_tEfNS_4arch4Sm90ELb0ELb0ELb1ELb0ELb0ELb1ELb0ELb0ELi2ELi1ELi2ELi2ELb0EEENS1_24CollectiveEpilogueBwdGQAISC_fSF_Li256ELb0ELb0EEENS1_19SingleTileSchedulerILb0ELb0ELb0ELi128EEEEEEEEEvNT_6ParamsE,(.L_x_7376 - _ZN7cutlass13device_kernelIN5flash11enable_sm90INS1_16FlashAttnBwdSm90INS1_25CollectiveMainloopBwdSm90ILi2ELi2ELi2EN4cute5tupleIJNS5_1CILi1EEES8_S8_EEENS6_IJNS7_ILi128EEESA_NS7_ILi64EEEEEENS_6half_tEfNS_4arch4Sm90ELb0ELb0ELb1ELb0ELb0ELb1ELb0ELb0ELi2ELi1ELi2ELi2ELb0EEENS1_24CollectiveEpilogueBwdGQAISC_fSF_Li256ELb0ELb0EEENS1_19SingleTileSchedulerILb0ELb0ELb0ELi128EEEEEEEEEvNT_6ParamsE)
        .other          _ZN7cutlass13device_kernelIN5flash11enable_sm90INS1_16FlashAttnBwdSm90INS1_25CollectiveMainloopBwdSm90ILi2ELi2ELi2EN4cute5tupleIJNS5_1CILi1EEES8_S8_EEENS6_IJNS7_ILi128EEESA_NS7_ILi64EEEEEENS_6half_tEfNS_4arch4Sm90ELb0ELb0ELb1ELb0ELb0ELb1ELb0ELb0ELi2ELi1ELi2ELi2ELb0EEENS1_24CollectiveEpilogueBwdGQAISC_fSF_Li256ELb0ELb0EEENS1_19SingleTileSchedulerILb0ELb0ELb0ELi128EEEEEEEEEvNT_6ParamsE,@"STO_CUDA_ENTRY STV_DEFAULT"
_ZN7cutlass13device_kernelIN5flash11enable_sm90INS1_16FlashAttnBwdSm90INS1_25CollectiveMainloopBwdSm90ILi2ELi2ELi2EN4cute5tupleIJNS5_1CILi1EEES8_S8_EEENS6_IJNS7_ILi128EEESA_NS7_ILi64EEEEEENS_6half_tEfNS_4arch4Sm90ELb0ELb0ELb1ELb0ELb0ELb1ELb0ELb0ELi2ELi1ELi2ELi2ELb0EEENS1_24CollectiveEpilogueBwdGQAISC_fSF_Li256ELb0ELb0EEENS1_19SingleTileSchedulerILb0ELb0ELb0ELi128EEEEEEEEEvNT_6ParamsE:
        /* <DEDUP_REMOVED lines=14> */
[----:B------:R-:W-:-:S02]  /*00e0*/  UIADD3.X UR7, URZ, UR5, URZ, UP0, !UPT ;  /* 0x000000053f077290 */ /* 0x000fc400087fe43f */
[----:B------:R-:W-:Y:S02]  /*00f0*/  UIADD3.X UR9, URZ, UR5, URZ, UP1, !UPT ;  /* 0x000000053f097290 */ /* 0x000fe40008ffe43f */
[----:B------:R-:W-:Y:S02]  /*0100*/  UIADD3.X UR11, URZ, UR5, URZ, UP2, !UPT ;  /* 0x000000053f0b7290 */ /* 0x000fe400097fe43f */
[----:B------:R-:W-:-:S03]  /*0110*/  UIADD3.X UR5, URZ, UR5, URZ, UP3, !UPT ;  /* 0x000000053f057290 */ /* 0x000fc60009ffe43f */
[----:B------:R1:W-:Y:S02]  /*0120*/  UTMACCTL.PF [UR6] ;  /* 0x00000000060079b9 */ /* 0x0003e40008040000 */
[----:B------:R1:W-:Y:S02]  /*0130*/  UTMACCTL.PF [UR8] ;  /* 0x00000000080079b9 */ /* 0x0003e40008040000 */
[----:B------:R1:W-:Y:S02]  /*0140*/  UTMACCTL.PF [UR10] ;  /* 0x000000000a0079b9 */ /* 0x0003e40008040000 */
[----:B------:R1:W-:Y:S02]  /*0150*/  UTMACCTL.PF [UR4] ;  /* 0x00000000040079b9 */ /* 0x0003e40008040000 */
[----:B-1----:R-:W-:Y:S01]  /*0160*/  NOP ;  /* 0x0000000000007918 */ /* 0x002fe20000000000 */
.L_x_226:
[----:B------:R-:W-:Y:S05]  /*0170*/  BSYNC B0 ;  /* 0x0000000000007941 */ /* 0x000fea0003800000 */
.L_x_225:
        /* <DEDUP_REMOVED lines=34> */
.L_x_227:
        /* <DEDUP_REMOVED lines=22> */
.L_x_228:
[----:B---3--:R-:W-:Y:S01]  /*0500*/  ISETP.NE.AND P0, PT, R2, RZ, PT ;  /* 0x000000ff0200720c */ /* 0x008fe20003f05270 */
[----:B------:R-:W-:Y:S01]  /*0510*/  IMAD.MOV.U32 R16, RZ, RZ, 0x1 ;  /* 0x00000001ff107424 */ /* 0x000fe200078e00ff */
[----:B------:R-:W-:Y:S01]  /*0520*/  NOP ;  /* 0x0000000000007918 */ /* 0x000fe20000000000 */
[----:B------:R-:W-:Y:S03]  /*0530*/  BSSY B6, `(.L_x_229) ;  /* 0x0000851000067945 */ /* 0x000fe60003800000 */
[----:B------:R-:W-:Y:S01]  /*0540*/  SEL R16, R16, 0x2, !P0 ;  /* 0x0000000210107807 */ /* 0x000fe20004000000 */
[----:B-12-4-:R-:W-:Y:S06]  /*0550*/  BAR.SYNC.DEFER_BLOCKING 0x0 ;  /* 0x0000000000007b1d */ /* 0x016fec0000010000 */
[----:B------:R-:W-:Y:S05]  /*0560*/  @!P0 BRA `(.L_x_230) ;  /* 0x0000006000288947 */ /* 0x000fea0003800000 */
.L_x_231:
        /* <DEDUP_REMOVED lines=13> */
[----:B----4-:R-:W-:Y:S05]  /*0640*/  @!P0 BRA `(.L_x_232) ;  /* 0x0000008000fc8947 */ /* 0x010fea0003800000 */
        /* <DEDUP_REMOVED lines=21> */
.L_x_234:
        /* <DEDUP_REMOVED lines=15> */
.L_x_233:
        /* <DEDUP_REMOVED lines=22> */
.L_x_236:
        /* <DEDUP_REMOVED lines=15> */
.L_x_235:
[----:B------:R-:W-:Y:S01]  /*0ae0*/  SHF.R.S32.HI R3, RZ, 0x1f, R18 ;  /* 0x0000001fff037819 */ /* 0x000fe20000011412 */
[----:B------:R-:W-:-:S03]  /*0af0*/  UMOV UR4, 0xffffffff ;  /* 0xffffffff00047882 */ /* 0x000fc60000000000 */
[----:B------:R-:W-:-:S04]  /*0b00*/  LEA.HI R0, R3, R18, RZ, 0x7 ;  /* 0x0000001203007211 */ /* 0x000fc800078f38ff */
[----:B------:R-:W-:Y:S01]  /*0b10*/  SHF.R.S32.HI R13, RZ, 0x7, R0 ;  /* 0x00000007ff0d7819 */ /* 0x000fe20000011400 */
[----:B------:R-:W-:Y:S06]  /*0b20*/  BRA.DIV UR4, `(.L_x_237) ;  /* 0x0000007e04cc7947 */ /* 0x000fec000b800000 */
[----:B------:R1:W2:Y:S02]  /*0b30*/  SHFL.IDX PT, R14, R13, RZ, 0x1f ;  /* 0x00001fff0d0e7589 */ /* 0x0002a400000e0000 */
.L_x_306:
[----:B------:R-:W-:Y:S02]  /*0b40*/  SHF.L.U32 R9, RZ, 0x1f, RZ ;  /* 0x0000001fff097819 */ /* 0x000fe400000006ff */
[----:B--2---:R-:W-:Y:S02]  /*0b50*/  LEA.HI R4, R14, R14, RZ, 0x1 ;  /* 0x0000000e0e047211 */ /* 0x004fe400078f08ff */
[----:B------:R-:W2:Y:S01]  /*0b60*/  SYNCS.PHASECHK.TRANS64.TRYWAIT P0, [R2+URZ+0x30c00], R9 ;  /* 0x030c0009020075a7 */ /* 0x000ea2000800017f */
[----:B------:R-:W-:Y:S02]  /*0b70*/  LOP3.LUT R7, R0, 0xffffff80, RZ, 0xc0, !PT ;  /* 0xffffff8000077812 */ /* 0x000fe400078ec0ff */
[----:B------:R-:W-:-:S04]  /*0b80*/  LOP3.LUT R5, R4, 0xffffe, RZ, 0xc0, !PT ;  /* 0x000ffffe04057812 */ /* 0x000fc800078ec0ff */
[----:B------:R-:W-:Y:S01]  /*0b90*/  IADD3 R12, R14, -R5, RZ ;  /* 0x800000050e0c7210 */ /* 0x000fe20007ffe0ff */
[----:B--2---:R-:W-:Y:S06]  /*0ba0*/  @P0 BRA `(.L_x_238) ;  /* 0x0000000000080947 */ /* 0x004fec0003800000 */
[----:B------:R-:W2:Y:S02]  /*0bb0*/  SYNCS.PHASECHK.TRANS64.TRYWAIT P0, [R2+URZ+0x30c00], R9 ;  /* 0x030c0009020075a7 */ /* 0x000ea4000800017f */
[----:B--2---:R-:W-:Y:S05]  /*0bc0*/  @!P0 BRA `(.L_x_239) ;  /* 0x0000007c00c08947 */ /* 0x004fea0003800000 */
.L_x_238:
[----:B------:R-:W3:Y:S01]  /*0bd0*/  LDC R14, c[0x0][0x280] ;  /* 0x0000a000ff0e7b82 */ /* 0x000ee20000000800 */
[----:B------:R-:W-:Y:S01]  /*0be0*/  IMAD.IADD R0, R18, 0x1, -R7 ;  /* 0x0000000112007824 */ /* 0x000fe200078e0a07 */
[----:B------:R-:W-:Y:S02]  /*0bf0*/  CS2R R136, SRZ ;  /* 0x0000000000887805 */ /* 0x000fe4000001ff00 */
[----:B------:R-:W-:Y:S02]  /*0c00*/  CS2R R168, SRZ ;  /* 0x0000000000a87805 */ /* 0x000fe4000001ff00 */
[----:B------:R-:W-:Y:S01]  /*0c10*/  CS2R R170, SRZ ;  /* 0x0000000000aa7805 */ /* 0x000fe2000001ff00 */
[----:B------:R-:W-:Y:S01]  /*0c20*/  IMAD R11, R13, 0x400, R0 ;  /* 0x000004000d0b7824 */ /* 0x000fe200078e0200 */
[----:B------:R-:W-:Y:S02]  /*0c30*/  CS2R R172, SRZ ;  /* 0x0000000000ac7805 */ /* 0x000fe4000001ff00 */
[----:B------:R-:W-:-:S02]  /*0c40*/  CS2R R174, SRZ ;  /* 0x0000000000ae7805 */ /* 0x000fc4000001ff00 */
[----:B------:R-:W-:Y:S02]  /*0c50*/  CS2R R176, SRZ ;  /* 0x0000000000b07805 */ /* 0x000fe4000001ff00 */
[----:B------:R-:W-:Y:S02]  /*0c60*/  CS2R R178, SRZ ;  /* 0x0000000000b27805 */ /* 0x000fe4000001ff00 */
[----:B------:R-:W-:Y:S02]  /*0c70*/  SHF.L.U32 R11, R11, 0x2, RZ ;  /* 0x000000020b0b7819 */ /* 0x000fe400000006ff */
        /* <DEDUP_REMOVED lines=13> */
[----:B---3--:R-:W-:Y:S02]  /*0d50*/  ISETP.GE.AND P0, PT, R14, 0x1, PT ;  /* 0x000000010e00780c */ /* 0x008fe40003f06270 */
        /* <DEDUP_REMOVED lines=11> */
[----:B------:R-:W-:Y:S01]  /*0e10*/  CS2R R166, SRZ ;  /* 0x0000000000a67805 */ /* 0x000fe2000001ff00 */
[----:B------:R-:W-:Y:S01]  /*0e20*/  IMAD R11, R11, 0x4, R2 ;  /* 0x000000040b0b7824 */ /* 0x000fe200078e0202 */
[----:B------:R-:W-:Y:S06]  /*0e30*/  @!P0 BRA `(.L_x_240) ;  /* 0x0000004c00ac8947 */ /* 0x000fec0003800000 */
[CC--:B------:R-:W-:Y:S01]  /*0e40*/  LEA.HI R5, R3.reuse, R18.reuse, RZ, 0x5 ;  /* 0x0000001203057211 */ /* 0x0c0fe200078f28ff */
[----:B------:R-:W-:Y:S01]  /*0e50*/  IMAD.SHL.U32 R4, R18, 0x40, RZ ;  /* 0x0000004012047824 */ /* 0x000fe200078e00ff */
[CC--:B------:R-:W-:Y:S01]  /*0e60*/  LEA.HI R8, R3.reuse, R18.reuse, RZ, 0x4 ;  /* 0x0000001203087211 */ /* 0x0c0fe200078f20ff */
[----:B------:R-:W3:Y:S01]  /*0e70*/  S2R R20, SR_CTAID.X ;  /* 0x0000000000147919 */ /* 0x000ee20000002500 */
[CC--:B------:R-:W-:Y:S01]  /*0e80*/  LEA.HI R6, R3.reuse, R18.reuse, RZ, 0x2 ;  /* 0x0000001203067211 */ /* 0x0c0fe200078f10ff */
[----:B------:R-:W3:Y:S01]  /*0e90*/  LDC R25, c[0x0][0x290] ;  /* 0x0000a400ff197b82 */ /* 0x000ee20000000800 */
[----:B------:R-:W-:Y:S02]  /*0ea0*/  LEA.HI R15, R3, R18, RZ, 0x3 ;  /* 0x00000012030f7211 */ /* 0x000fe400078f18ff */
[----:B------:R-:W-:Y:S02]  /*0eb0*/  CS2R R198, SRZ ;  /* 0x0000000000c67805 */ /* 0x000fe4000001ff00 */
[----:B------:R-:W-:-:S02]  /*0ec0*/  LOP3.LUT R3, R5, 0xffffffe0, RZ, 0xc0, !PT ;  /* 0xffffffe005037812 */ /* 0x000fc400078ec0ff */
[----:B------:R-:W-:Y:S02]  /*0ed0*/  CS2R R196, SRZ ;  /* 0x0000000000c47805 */ /* 0x000fe4000001ff00 */
[----:B------:R-:W-:Y:S02]  /*0ee0*/  SHF.R.S32.HI R5, RZ, 0x5, R5 ;  /* 0x00000005ff057819 */ /* 0x000fe40000011405 */
[----:B------:R-:W-:Y:S02]  /*0ef0*/  CS2R R194, SRZ ;  /* 0x0000000000c27805 */ /* 0x000fe4000001ff00 */
[----:B--2---:R-:W-:Y:S02]  /*0f00*/  SHF.R.S32.HI R9, RZ, 0x4, R8 ;  /* 0x00000004ff097819 */ /* 0x004fe40000011408 */
[----:B------:R-:W-:Y:S02]  /*0f10*/  CS2R R192, SRZ ;  /* 0x0000000000c07805 */ /* 0x000fe4000001ff00 */
[----:B------:R-:W-:Y:S01]  /*0f20*/  LOP3.LUT R7, R6, 0xfffffffc, RZ, 0xc0, !PT ;  /* 0xfffffffc06077812 */ /* 0x000fe200078ec0ff */
[----:B------:R-:W-:Y:S01]  /*0f30*/  IMAD.SHL.U32 R5, R5, 0x10, RZ ;  /* 0x0000001005057824 */ /* 0x000fe200078e00ff */
[----:B------:R-:W-:-:S02]  /*0f40*/  IADD3 R14, R14, 0x7f, RZ ;  /* 0x0000007f0e0e7810 */ /* 0x000fc40007ffe0ff */
[----:B------:R-:W-:Y:S02]  /*0f50*/  CS2R R190, SRZ ;  /* 0x0000000000be7805 */ /* 0x000fe4000001ff00 */
[----:B------:R-:W-:Y:S01]  /*0f60*/  LEA.HI R8, R8, R9, RZ, 0x1 ;  /* 0x0000000908087211 */ /* 0x000fe200078f08ff */
[----:B------:R-:W-:Y:S01]  /*0f70*/  IMAD.IADD R10, R18, 0x1, -R7 ;  /* 0x00000001120a7824 */ /* 0x000fe200078e0a07 */
[----:B------:R-:W-:Y:S02]  /*0f80*/  LOP3.LUT R4, R4, 0x1c0, RZ, 0xc0, !PT ;  /* 0x000001c004047812 */ /* 0x000fe400078ec0ff */
[----:B------:R-:W-:Y:S02]  /*0f90*/  CS2R R188, SRZ ;  /* 0x0000000000bc7805 */ /* 0x000fe4000001ff00 */
[----:B------:R-:W-:Y:S02]  /*0fa0*/  SHF.R.S32.HI R17, RZ, 0x1f, R14 ;  /* 0x0000001fff117819 */ /* 0x000fe4000001140e */
[----:B------:R-:W-:-:S02]  /*0fb0*/  CS2R R186, SRZ ;  /* 0x0000000000ba7805 */ /* 0x000fc4000001ff00 */
[----:B------:R-:W-:Y:S02]  /*0fc0*/  IADD3 R3, R18, -R3, RZ ;  /* 0x8000000312037210 */ /* 0x000fe40007ffe0ff */
[----:B------:R-:W-:Y:S02]  /*0fd0*/  CS2R R184, SRZ ;  /* 0x0000000000b87805 */ /* 0x000fe4000001ff00 */
[----:B------:R-:W-:Y:S02]  /*0fe0*/  LOP3.LUT R8, R8, 0x7ffffe, RZ, 0xc0, !PT ;  /* 0x007ffffe08087812 */ /* 0x000fe400078ec0ff */
[----:B------:R-:W-:Y:S02]  /*0ff0*/  CS2R R182, SRZ ;  /* 0x0000000000b67805 */ /* 0x000fe4000001ff00 */
[----:B------:R-:W-:Y:S02]  /*1000*/  LOP3.LUT R18, R4, 0x30, R5, 0xf8, !PT ;  /* 0x0000003004127812 */ /* 0x000fe400078ef805 */
[----:B------:R-:W-:-:S02]  /*1010*/  CS2R R180, SRZ ;  /* 0x0000000000b47805 */ /* 0x000fc4000001ff00 */
[----:B------:R-:W-:Y:S02]  /*1020*/  LEA.HI R5, R13, R13, RZ, 0x1 ;  /* 0x0000000d0d057211 */ /* 0x000fe400078f08ff */
[----:B------:R-:W-:Y:S02]  /*1030*/  CS2R R178, SRZ ;  /* 0x0000000000b27805 */ /* 0x000fe4000001ff00 */
[----:B------:R-:W-:Y:S01]  /*1040*/  LEA.HI R23, R17, R14, RZ, 0x7 ;  /* 0x0000000e11177211 */ /* 0x000fe200078f38ff */
[----:B------:R-:W-:Y:S01]  /*1050*/  IMAD.IADD R14, R9, 0x1, -R8 ;  /* 0x00000001090e7824 */ /* 0x000fe200078e0a08 */
[----:B------:R-:W-:Y:S01]  /*1060*/  SHF.R.S32.HI R6, RZ, 0x1f, R3 ;  /* 0x0000001fff067819 */ /* 0x000fe20000011403 */
[----:B---3--:R-:W-:Y:S01]  /*1070*/  IMAD R20, R20, -0x80, R25 ;  /* 0xffffff8014147824 */ /* 0x008fe200078e0219 */
[----:B------:R-:W-:Y:S02]  /*1080*/  LOP3.LUT R8, R5, 0xfffffffe, RZ, 0xc0, !PT ;  /* 0xfffffffe05087812 */ /* 0x000fe400078ec0ff */
[----:B------:R-:W-:-:S02]  /*1090*/  CS2R R176, SRZ ;  /* 0x0000000000b07805 */ /* 0x000fc4000001ff00 */
[CC--:B------:R-:W-:Y:S02]  /*10a0*/  LEA.HI R5, R6.reuse, R3.reuse, RZ, 0x3 ;  /* 0x0000000306057211 */ /* 0x0c0fe400078f18ff */
[----:B------:R-:W-:Y:S02]  /*10b0*/  CS2R R174, SRZ ;  /* 0x0000000000ae7805 */ /* 0x000fe4000001ff00 */
[----:B------:R-:W-:Y:S01]  /*10c0*/  LEA.HI R7, R6, R3, RZ, 0x2 ;  /* 0x0000000306077211 */ /* 0x000fe200078f10ff */
[----:B------:R-:W-:Y:S01]  /*10d0*/  IMAD.IADD R21, R13, 0x1, -R8 ;  /* 0x000000010d157824 */ /* 0x000fe200078e0a08 */
[----:B------:R-:W-:Y:S02]  /*10e0*/  SHF.R.S32.HI R3, RZ, 0x1f, R0 ;  /* 0x0000001fff037819 */ /* 0x000fe40000011400 */
[----:B------:R-:W-:Y:S02]  /*10f0*/  CS2R R172, SRZ ;  /* 0x0000000000ac7805 */ /* 0x000fe4000001ff00 */
[----:B------:R-:W-:-:S02]  /*1100*/  SHF.R.U32.HI R8, RZ, 0x3, R4 ;  /* 0x00000003ff087819 */ /* 0x000fc40000011604 */
[----:B------:R-:W-:Y:S02]  /*1110*/  CS2R R170, SRZ ;  /* 0x0000000000aa7805 */ /* 0x000fe4000001ff00 */
[----:B------:R-:W-:Y:S02]  /*1120*/  LEA.HI R4, R3, R0, RZ, 0x2 ;  /* 0x0000000003047211 */ /* 0x000fe400078f10ff */
[----:B------:R-:W-:Y:S02]  /*1130*/  CS2R R168, SRZ ;  /* 0x0000000000a87805 */ /* 0x000fe4000001ff00 */
[----:B------:R-:W-:Y:S02]  /*1140*/  LOP3.LUT R15, R18, 0x8, R15, 0xf8, !PT ;  /* 0x00000008120f7812 */ /* 0x000fe400078ef80f */
[----:B------:R-:W-:Y:S02]  /*1150*/  CS2R R166, SRZ ;  /* 0x0000000000a67805 */ /* 0x000fe4000001ff00 */
[----:B------:R-:W-:-:S02]  /*1160*/  LOP3.LUT R9, R4, 0x7ffffffc, RZ, 0xc0, !PT ;  /* 0x7ffffffc04097812 */ /* 0x000fc400078ec0ff */
[----:B------:R-:W-:Y:S02]  /*1170*/  CS2R R164, SRZ ;  /* 0x0000000000a47805 */ /* 0x000fe4000001ff00 */
[----:B------:R-:W-:Y:S02]  /*1180*/  LEA R18, R13, R14, 0x4 ;  /* 0x0000000e0d127211 */ /* 0x000fe400078e20ff */
[----:B------:R-:W-:Y:S02]  /*1190*/  CS2R R162, SRZ ;  /* 0x0000000000a27805 */ /* 0x000fe4000001ff00 */
[----:B------:R-:W-:Y:S01]  /*11a0*/  LOP3.LUT R15, R15, R8, RZ, 0x3c, !PT ;  /* 0x000000080f0f7212 */ /* 0x000fe200078e3cff */
[----:B------:R-:W-:Y:S01]  /*11b0*/  IMAD.IADD R9, R0, 0x1, -R9 ;  /* 0x0000000100097824 */ /* 0x000fe200078e0a09 */
[----:B------:R-:W-:Y:S02]  /*11c0*/  LEA.HI R14, R3, R0, RZ, 0x5 ;  /* 0x00000000030e7211 */ /* 0x000fe400078f28ff */
[----:B------:R-:W-:-:S02]  /*11d0*/  CS2R R160, SRZ ;  /* 0x0000000000a07805 */ /* 0x000fc4000001ff00 */
[----:B------:R-:W-:Y:S01]  /*11e0*/  SHF.R.S32.HI R8, RZ, 0x2, R7 ;  /* 0x00000002ff087819 */ /* 0x000fe20000011407 */
[----:B------:R-:W-:Y:S01]  /*11f0*/  IMAD.U32 R0, R18, 0x200, R15 ;  /* 0x0000020012007824 */ /* 0x000fe200078e000f */
[--C-:B------:R-:W-:Y:S02]  /*1200*/  SHF.R.S32.HI R6, RZ, 0x3, R5.reuse ;  /* 0x00000003ff067819 */ /* 0x100fe40000011405 */
[----:B------:R-:W-:Y:S02]  /*1210*/  CS2R R158, SRZ ;  /* 0x00000000009e7805 */ /* 0x000fe4000001ff00 */
[----:B------:R-:W-:Y:S01]  /*1220*/  SHF.R.S32.HI R5, RZ, 0x1f, R5 ;  /* 0x0000001fff057819 */ /* 0x000fe20000011405 */
[----:B-1----:R-:W-:Y:S01]  /*1230*/  VIADD R13, R8, 0x10 ;  /* 0x00000010080d7836 */ /* 0x002fe20000000000 */
[----:B------:R-:W-:Y:S01]  /*1240*/  LEA.HI R7, R7, R8, RZ, 0x1 ;  /* 0x0000000807077211 */ /* 0x000fe200078f08ff */
[----:B------:R1:W-:Y:S01]  /*1250*/  STL [R1+0x4], R0 ;  /* 0x0000040001007387 */ /* 0x0003e20000100800 */
[----:B------:R-:W-:-:S02]  /*1260*/  LEA.HI R5, R5, R6, RZ, 0x4 ;  /* 0x0000000605057211 */ /* 0x000fc400078f20ff */
[----:B------:R-:W-:Y:S02]  /*1270*/  CS2R R156, SRZ ;  /* 0x00000000009c7805 */ /* 0x000fe4000001ff00 */
[----:B------:R-:W-:Y:S02]  /*1280*/  LOP3.LUT R7, R7, 0xfffffffe, RZ, 0xc0, !PT ;  /* 0xfffffffe07077812 */ /* 0x000fe400078ec0ff */
[----:B------:R-:W-:Y:S02]  /*1290*/  CS2R R154, SRZ ;  /* 0x00000000009a7805 */ /* 0x000fe4000001ff00 */
[----:B------:R-:W-:Y:S02]  /*12a0*/  LOP3.LUT R5, R5, 0x1ffffff0, RZ, 0xc0, !PT ;  /* 0x1ffffff005057812 */ /* 0x000fe400078ec0ff */
[----:B------:R-:W-:Y:S02]  /*12b0*/  CS2R R152, SRZ ;  /* 0x0000000000987805 */ /* 0x000fe4000001ff00 */
[C---:B------:R-:W-:Y:S01]  /*12c0*/  IADD3 R15, R8.reuse, 0x18, RZ ;  /* 0x00000018080f7810 */ /* 0x040fe20007ffe0ff */
[----:B------:R-:W-:Y:S01]  /*12d0*/  IMAD.IADD R7, R8, 0x1, -R7 ;  /* 0x0000000108077824 */ /* 0x000fe200078e0a07 */
[----:B------:R-:W-:Y:S01]  /*12e0*/  IADD3 R6, R6, -R5, RZ ;  /* 0x8000000506067210 */ /* 0x000fe20007ffe0ff */
[----:B-1----:R-:W-:Y:S01]  /*12f0*/  VIADD R0, R8, 0x8 ;  /* 0x0000000808007836 */ /* 0x002fe20000000000 */
[----:B------:R-:W-:-:S02]  /*1300*/  LEA.HI R8, R13, R13, RZ, 0x1 ;  /* 0x0000000d0d087211 */ /* 0x000fc400078f08ff */
[----:B------:R-:W-:Y:S02]  /*1310*/  CS2R R150, SRZ ;  /* 0x0000000000967805 */ /* 0x000fe4000001ff00 */
[----:B------:R-:W-:Y:S01]  /*1320*/  LEA.HI R17, R15, R15, RZ, 0x1 ;  /* 0x0000000f0f117211 */ /* 0x000fe200078f08ff */
[----:B------:R-:W-:Y:S01]  /*1330*/  IMAD R6, R6, 0x8, R7 ;  /* 0x0000000806067824 */ /* 0x000fe200078e0207 */
[----:B------:R-:W-:Y:S02]  /*1340*/  LEA.HI R3, R0, R0, RZ, 0x1 ;  /* 0x0000000000037211 */ /* 0x000fe400078f08ff */
[----:B------:R-:W-:Y:S02]  /*1350*/  CS2R R148, SRZ ;  /* 0x0000000000947805 */ /* 0x000fe4000001ff00 */
[----:B------:R-:W-:Y:S02]  /*1360*/  SHF.R.S32.HI R19, RZ, 0x5, R14 ;  /* 0x00000005ff137819 */ /* 0x000fe4000001140e */
[----:B------:R-:W-:-:S02]  /*1370*/  CS2R R146, SRZ ;  /* 0x0000000000927805 */ /* 0x000fc4000001ff00 */
[----:B------:R-:W-:Y:S01]  /*1380*/  LOP3.LUT R5, R3, 0xfffffffe, RZ, 0xc0, !PT ;  /* 0xfffffffe03057812 */ /* 0x000fe200078ec0ff */
[----:B------:R1:W-:Y:S01]  /*1390*/  STL [R1+0x14], R6 ;  /* 0x0000140601007387 */ /* 0x0003e20000100800 */
[----:B------:R-:W-:Y:S01]  /*13a0*/  LOP3.LUT R14, R8, 0xfffffffe, RZ, 0xc0, !PT ;  /* 0xfffffffe080e7812 */ /* 0x000fe200078ec0ff */
[----:B------:R-:W-:Y:S01]  /*13b0*/  IMAD R22, R19, -0x10, R20 ;  /* 0xfffffff013167824 */ /* 0x000fe200078e0214 */
[----:B------:R-:W-:Y:S01]  /*13c0*/  LOP3.LUT R18, R17, 0xfffffffe, RZ, 0xc0, !PT ;  /* 0xfffffffe11127812 */ /* 0x000fe200078ec0ff */
[----:B------:R-:W-:Y:S01]  /*13d0*/  IMAD.IADD R5, R0, 0x1, -R5 ;  /* 0x0000000100057824 */ /* 0x000fe200078e0a05 */
[--C-:B------:R-:W-:Y:S02]  /*13e0*/  SHF.R.S32.HI R0, RZ, 0x1, R3.reuse ;  /* 0x00000001ff007819 */ /* 0x100fe40000011403 */
[----:B------:R-:W-:Y:S02]  /*13f0*/  CS2R R144, SRZ ;  /* 0x0000000000907805 */ /* 0x000fe4000001ff00 */
[----:B------:R-:W-:Y:S01]  /*1400*/  IADD3 R14, R13, -R14, RZ ;  /* 0x8000000e0d0e7210 */ /* 0x000fe20007ffe0ff */
[----:B------:R-:W-:Y:S01]  /*1410*/  IMAD.IADD R18, R15, 0x1, -R18 ;  /* 0x000000010f127824 */ /* 0x000fe200078e0a12 */
[----:B------:R-:W-:-:S02]  /*1420*/  SHF.R.S32.HI R3, RZ, 0x1f, R3 ;  /* 0x0000001fff037819 */ /* 0x000fc40000011403 */
[----:B------:R-:W-:Y:S02]  /*1430*/  CS2R R142, SRZ ;  /* 0x00000000008e7805 */ /* 0x000fe4000001ff00 */
[--C-:B------:R-:W-:Y:S02]  /*1440*/  SHF.R.S32.HI R13, RZ, 0x1, R8.reuse ;  /* 0x00000001ff0d7819 */ /* 0x100fe40000011408 */
[----:B------:R-:W-:Y:S02]  /*1450*/  CS2R R140, SRZ ;  /* 0x00000000008c7805 */ /* 0x000fe4000001ff00 */
[----:B------:R-:W-:Y:S02]  /*1460*/  SHF.R.S32.HI R8, RZ, 0x1f, R8 ;  /* 0x0000001fff087819 */ /* 0x000fe40000011408 */
[----:B------:R-:W-:Y:S02]  /*1470*/  CS2R R138, SRZ ;  /* 0x00000000008a7805 */ /* 0x000fe4000001ff00 */
[----:B------:R-:W-:-:S02]  /*1480*/  SHF.R.S32.HI R15, RZ, 0x1, R17 ;  /* 0x00000001ff0f7819 */ /* 0x000fc40000011411 */
[----:B------:R-:W-:Y:S02]  /*1490*/  CS2R R136, SRZ ;  /* 0x0000000000887805 */ /* 0x000fe4000001ff00 */
[----:B------:R-:W-:Y:S02]  /*14a0*/  SHF.R.S32.HI R20, RZ, 0x1f, R17 ;  /* 0x0000001fff147819 */ /* 0x000fe40000011411 */
[----:B------:R-:W-:Y:S02]  /*14b0*/  LEA.HI R3, R3, R0, RZ, 0x4 ;  /* 0x0000000003037211 */ /* 0x000fe400078f20ff */
[----:B------:R-:W-:Y:S02]  /*14c0*/  LEA.HI R8, R8, R13, RZ, 0x4 ;  /* 0x0000000d08087211 */ /* 0x000fe400078f20ff */
[----:B------:R-:W-:Y:S02]  /*14d0*/  LEA.HI R20, R20, R15, RZ, 0x4 ;  /* 0x0000000f14147211 */ /* 0x000fe400078f20ff */
[----:B------:R-:W-:-:S02]  /*14e0*/  LOP3.LUT R3, R3, 0x1ffffff0, RZ, 0xc0, !PT ;  /* 0x1ffffff003037812 */ /* 0x000fc400078ec0ff */
[----:B------:R-:W-:Y:S02]  /*14f0*/  LOP3.LUT R8, R8, 0x1ffffff0, RZ, 0xc0, !PT ;  /* 0x1ffffff008087812 */ /* 0x000fe400078ec0ff */
[----:B------:R-:W-:Y:S01]  /*1500*/  LOP3.LUT R20, R20, 0x1ffffff0, RZ, 0xc0, !PT ;  /* 0x1ffffff014147812 */ /* 0x000fe200078ec0ff */
[----:B------:R-:W-:Y:S01]  /*1510*/  IMAD.IADD R0, R0, 0x1, -R3 ;  /* 0x0000000100007824 */ /* 0x000fe200078e0a03 */
[----:B------:R-:W-:Y:S02]  /*1520*/  IADD3 R13, R13, -R8, RZ ;  /* 0x800000080d0d7210 */ /* 0x000fe40007ffe0ff */
[----:B------:R-:W-:Y:S01]  /*1530*/  SHF.R.S32.HI R19, RZ, 0x2, R4 ;  /* 0x00000002ff137819 */ /* 0x000fe20000011404 */
[----:B------:R-:W-:Y:S01]  /*1540*/  IMAD.IADD R15, R15, 0x1, -R20 ;  /* 0x000000010f0f7824 */ /* 0x000fe200078e0a14 */
[----:B------:R-:W-:Y:S01]  /*1550*/  LEA R5, R0, R5, 0x3 ;  /* 0x0000000500057211 */ /* 0x000fe200078e18ff */
[----:B------:R-:W-:Y:S01]  /*1560*/  IMAD R3, R13, 0x8, R14 ;  /* 0x000000080d037824 */ /* 0x000fe200078e020e */
[----:B------:R-:W-:Y:S01]  /*1570*/  SHF.R.S32.HI R4, RZ, 0x1f, R4 ;  /* 0x0000001fff047819 */ /* 0x000fe20000011404 */
[----:B------:R-:W-:Y:S01]  /*1580*/  IMAD R0, R15, 0x8, R18 ;  /* 0x000000080f007824 */ /* 0x000fe200078e0212 */
[----:B------:R-:W-:Y:S01]  /*1590*/  LOP3.LUT R7, R16, 0x1, RZ, 0xfc, !PT ;  /* 0x0000000110077812 */ /* 0x000fe200078efcff */
[----:B------:R2:W-:Y:S01]  /*15a0*/  STL [R1+0x10], R5 ;  /* 0x0000100501007387 */ /* 0x0005e20000100800 */
[----:B------:R-:W-:-:S02]  /*15b0*/  LEA.HI R4, R4, R19, RZ, 0x3 ;  /* 0x0000001304047211 */ /* 0x000fc400078f18ff */
[----:B-1----:R-:W-:Y:S01]  /*15c0*/  MOV R6, RZ ;  /* 0x000000ff00067202 */ /* 0x002fe20000000f00 */
[----:B------:R-:W-:Y:S01]  /*15d0*/  STL [R1+0xc], R3 ;  /* 0x00000c0301007387 */ /* 0x000fe20000100800 */
[----:B------:R-:W-:-:S03]  /*15e0*/  LOP3.LUT R4, R4, 0xfffffff8, RZ, 0xc0, !PT ;  /* 0xfffffff804047812 */ /* 0x000fc600078ec0ff */
[----:B------:R1:W-:Y:S01]  /*15f0*/  STL [R1+0x8], R0 ;  /* 0x0000080001007387 */ /* 0x0003e20000100800 */
[----:B------:R-:W-:-:S05]  /*1600*/  IADD3 R4, R22, R4, -R19 ;  /* 0x0000000416047210 */ /* 0x000fca0007ffe813 */
[----:B------:R-:W-:Y:S01]  /*1610*/  IMAD R8, R21, -0x40, R4 ;  /* 0xffffffc015087824 */ /* 0x000fe200078e0204 */
[----:B--2---:R-:W-:Y:S02]  /*1620*/  CS2R R4, SRZ ;  /* 0x0000000000047805 */ /* 0x004fe4000001ff00 */
[----:B-1----:R-:W-:-:S05]  /*1630*/  SHF.R.S32.HI R0, RZ, 0x7, R23 ;  /* 0x00000007ff007819 */ /* 0x002fca0000011417 */
[----:B------:R1:W-:Y:S02]  /*1640*/  STL [R1], R0 ;  /* 0x0000000001007387 */ /* 0x0003e40000100800 */
.L_x_251:
[----:B------:R-:W-:-:S13]  /*1650*/  ISETP.NE.AND P0, PT, R7, 0x3, PT ;  /* 0x000000030700780c */ /* 0x000fda0003f05270 */
[----:B------:R-:W-:Y:S05]  /*1660*/  @!P0 BRA `(.L_x_241) ;  /* 0x0000000000048947 */ /* 0x000fea0003800000 */
[----:B------:R-:W-:Y:S01]  /*1670*/  BPT.TRAP 0x1 ;  /* 0x000000040000795c */ /* 0x000fe20000300000 */
.L_x_241:
[----:B------:R-:W-:Y:S01]  /*1680*/  IMAD R3, R4, 0x8, R2 ;  /* 0x0000000804037824 */ /* 0x000fe200078e0202 */
[----:B------:R-:W-:-:S04]  /*1690*/  SHF.L.U32 R22, R5, 0x1f, RZ ;  /* 0x0000001f05167819 */ /* 0x000fc800000006ff */
[----:B------:R2:W3:Y:S01]  /*16a0*/  SYNCS.PHASECHK.TRANS64.TRYWAIT P1, [R3+URZ+0x30c10], R22 ;  /* 0x030c1016030075a7 */ /* 0x0004e2000802017f */
[----:B------:R-:W-:Y:S05]  /*16b0*/  @!P0 BRA `(.L_x_242) ;  /* 0x0000000000048947 */ /* 0x000fea0003800000 */
[----:B------:R-:W-:Y:S01]  /*16c0*/  BPT.TRAP 0x1 ;  /* 0x000000040000795c */ /* 0x000fe20000300000 */
.L_x_242:
[----:B-1----:R-:W-:-:S05]  /*16d0*/  VIADD R0, R2, 0x10000 ;  /* 0x0001000002007836 */ /* 0x002fca0000000000 */
[----:B------:R-:W-:-:S04]  /*16e0*/  SHF.R.U32.HI R0, RZ, 0x4, R0 ;  /* 0x00000004ff007819 */ /* 0x000fc80000011600 */
[----:B------:R-:W-:Y:S01]  /*16f0*/  LOP3.LUT R0, R0, 0x3fff, RZ, 0xc0, !PT ;  /* 0x00003fff00007812 */ /* 0x000fe200078ec0ff */
[----:B---3--:R-:W-:Y:S06]  /*1700*/  @P1 BRA `(.L_x_243) ;  /* 0x0000000000081947 */ /* 0x008fec0003800000 */
[----:B------:R-:W1:Y:S02]  /*1710*/  SYNCS.PHASECHK.TRANS64.TRYWAIT P1, [R3+URZ+0x30c10], R22 ;  /* 0x030c1016030075a7 */ /* 0x000e64000802017f */
[----:B-1----:R-:W-:Y:S05]  /*1720*/  @!P1 BRA `(.L_x_244) ;  /* 0x0000007000fc9947 */ /* 0x002fea0003800000 */
.L_x_243:
[----:B------:R-:W-:Y:S05]  /*1730*/  WARPSYNC.ALL ;  /* 0x0000000000007948 */ /* 0x000fea0003800000 */
[----:B------:R-:W-:Y:S02]  /*1740*/  LOP3.LUT R13, R0, 0x10000, RZ, 0xfc, !PT ;  /* 0x00010000000d7812 */ /* 0x000fe400078efcff */
[----:B------:R-:W-:Y:S01]  /*1750*/  LEA R14, R12, R2, 0xd ;  /* 0x000000020c0e7211 */ /* 0x000fe200078e68ff */
[----:B------:R-:W3:Y:S03]  /*1760*/  LDL R18, [R1+0x14] ;  /* 0x0000140001127983 */ /* 0x000ee60000100800 */
        /* <DEDUP_REMOVED lines=34> */
[C---:B-----5:R-:W-:Y:S01]  /*1990*/  LEA R16, R4.reuse, R16, 0x7 ;  /* 0x0000001004107211 */ /* 0x060fe200078e38ff */
[C---:B----4-:R-:W-:Y:S02]  /*19a0*/  IMAD R20, R4.reuse, 0x80, R15 ;  /* 0x0000008004147824 */ /* 0x050fe400078e020f */
[----:B--2---:R-:W-:Y:S01]  /*19b0*/  IMAD R18, R4, 0x80, R17 ;  /* 0x0000008004127824 */ /* 0x004fe200078e0211 */
[C---:B------:R-:W-:Y:S01]  /*19c0*/  LEA R13, R9.reuse, R14, 0x1 ;  /* 0x0000000e090d7211 */ /* 0x040fe200078e08ff */
[C---:B------:R-:W-:Y:S01]  /*19d0*/  IMAD R15, R9.reuse, 0x2, R16 ;  /* 0x00000002090f7824 */ /* 0x040fe200078e0210 */
[C---:B------:R-:W-:Y:S01]  /*19e0*/  LEA R21, R9.reuse, R20, 0x1 ;  /* 0x0000001409157211 */ /* 0x040fe200078e08ff */
[----:B------:R-:W-:-:S02]  /*19f0*/  IMAD R19, R9, 0x2, R18 ;  /* 0x0000000209137824 */ /* 0x000fc400078e0212 */
[--C-:B------:R-:W-:Y:S02]  /*1a00*/  IMAD R202, R13, 0x4, R2.reuse ;  /* 0x000000040dca7824 */ /* 0x100fe400078e0202 */
[--C-:B------:R-:W-:Y:S01]  /*1a10*/  IMAD R23, R15, 0x4, R2.reuse ;  /* 0x000000040f177824 */ /* 0x100fe200078e0202 */
[----:B------:R-:W-:Y:S01]  /*1a20*/  LEA R17, R19, R2, 0x2 ;  /* 0x0000000213117211 */ /* 0x000fe200078e10ff */
[----:B------:R-:W-:Y:S01]  /*1a30*/  IMAD R14, R21, 0x4, R2 ;  /* 0x00000004150e7824 */ /* 0x000fe200078e0202 */
[----:B------:R-:W-:Y:S02]  /*1a40*/  WARPGROUP.DEPBAR.LE gsb0, 0x0 ;  /* 0x00008000000079c5 */ /* 0x000fe40000010000 */
[----:B------:R-:W-:-:S06]  /*1a50*/  WARPGROUP.ARRIVE ;  /* 0x00000000000079c5 */ /* 0x000fcc0000000000 */
[----:B------:R-:W-:Y:S01]  /*1a60*/  HGMMA.64x128x16.F32 R72, gdesc[UR4], R72, gsb0 ;  /* 0x01e00000044879f0 */ /* 0x000fe20008000848 */
[----:B------:R-:W-:-:S05]  /*1a70*/  VIADD R18, R2, 0x20000 ;  /* 0x0002000002127836 */ /* 0x000fca0000000000 */
[-C--:B------:R-:W-:Y:S01]  /*1a80*/  LEA R200, R13, R18.reuse, 0x2 ;  /* 0x000000120dc87211 */ /* 0x080fe200078e10ff */
[--C-:B------:R-:W-:Y:S01]  /*1a90*/  IMAD R13, R15, 0x4, R18.reuse ;  /* 0x000000040f0d7824 */ /* 0x100fe200078e0212 */
[----:B------:R-:W-:Y:S01]  /*1aa0*/  LEA R15, R21, R18, 0x2 ;  /* 0x00000012150f7211 */ /* 0x000fe200078e10ff */
        /* <DEDUP_REMOVED lines=8> */
.L_x_245:
[----:B------:R1:W1:Y:S01]  /*1b30*/  SYNCS.PHASECHK.TRANS64.TRYWAIT P1, [R3+URZ+0x30c30], R22 ;  /* 0x030c3016030075a7 */ /* 0x000262000802017f */
[----:B------:R-:W-:Y:S05]  /*1b40*/  @!P0 BRA `(.L_x_246) ;  /* 0x0000000000048947 */ /* 0x000fea0003800000 */
[----:B------:R-:W-:Y:S01]  /*1b50*/  BPT.TRAP 0x1 ;  /* 0x000000040000795c */ /* 0x000fe20000300000 */
.L_x_246:
[----:B-1----:R-:W-:Y:S05]  /*1b60*/  @P1 BRA `(.L_x_247) ;  /* 0x0000000000081947 */ /* 0x002fea0003800000 */
[----:B------:R-:W1:Y:S02]  /*1b70*/  SYNCS.PHASECHK.TRANS64.TRYWAIT P1, [R3+URZ+0x30c30], R22 ;  /* 0x030c3016030075a7 */ /* 0x000e64000802017f */
[----:B-1----:R-:W-:Y:S05]  /*1b80*/  @!P1 BRA `(.L_x_248) ;  /* 0x0000006c00f89947 */ /* 0x002fea0003800000 */
.L_x_247:
        /* <DEDUP_REMOVED lines=17> */
[----:B------:R-:W-:Y:S01]  /*1ca0*/  FMUL.FTZ R201, R78, UR10 ;  /* 0x0000000a4ec97c20 */ /* 0x000fe20008410000 */
[----:B------:R-:W-:-:S02]  /*1cb0*/  IMAD R25, R4, 0x400, R25 ;  /* 0x0000040004197824 */ /* 0x000fc400078e0219 */
[----:B------:R-:W-:Y:S01]  /*1cc0*/  FMUL.FTZ R221, R79, UR10 ;  /* 0x0000000a4fdd7c20 */ /* 0x000fe20008410000 */
        /* <DEDUP_REMOVED lines=14> */
[----:B------:R-:W2:Y:S01]  /*1db0*/  MUFU.TANH R20, R20 ;  /* 0x0000001400147308 */ /* 0x000ea20000002400 */
[----:B------:R-:W-:Y:S01]  /*1dc0*/  IADD3 R218, R10, 0x4, RZ ;  /* 0x000000040ada7810 */ /* 0x000fe20007ffe0ff */
[----:B------:R-:W-:Y:S01]  /*1dd0*/  UMOV UR6, UR8 ;  /* 0x0000000800067c82 */ /* 0x000fe20008000000 */
[----:B------:R-:W-:Y:S01]  /*1de0*/  STL [R1+0xac], R198 ;  /* 0x0000acc601007387 */ /* 0x000fe20000100800 */
[----:B------:R-:W-:Y:S01]  /*1df0*/  HGMMA.64x128x16.F32 R24, gdesc[UR4], RZ, !UPT, gsb0 ;  /* 0x01e00000041879f0 */ /* 0x000fe2000c0008ff */
[----:B------:R-:W-:Y:S01]  /*1e00*/  UIADD3 UR6, UR8, 0x2, URZ ;  /* 0x0000000208067890 */ /* 0x000fe2000fffe03f */
[----:B------:R-:W-:Y:S01]  /*1e10*/  FMUL.FTZ R109, R109, UR10 ;  /* 0x0000000a6d6d7c20 */ /* 0x000fe20008410000 */
[----:B------:R-:W-:Y:S01]  /*1e20*/  UIADD3 UR4, UR9, 0x2, URZ ;  /* 0x0000000209047890 */ /* 0x000fe2000fffe03f */
[----:B------:R-:W-:Y:S01]  /*1e30*/  STL [R1+0xa8], R197 ;  /* 0x0000a8c501007387 */ /* 0x000fe20000100800 */
[----:B------:R-:W-:Y:S01]  /*1e40*/  UMOV UR7, 0x40000040 ;  /* 0x4000004000077882 */ /* 0x000fe20000000000 */
[----:B------:R-:W-:Y:S01]  /*1e50*/  UMOV UR5, 0x40000040 ;  /* 0x4000004000057882 */ /* 0x000fe20000000000 */
[----:B-1----:R1:W-:Y:S01]  /*1e60*/  MUFU.TANH R12, R92 ;  /* 0x0000005c000c7308 */ /* 0x0023e20000002400 */
[----:B------:R-:W-:Y:S01]  /*1e70*/  STL [R1+0xa4], R196 ;  /* 0x0000a4c401007387 */ /* 0x000fe20000100800 */
[----:B------:R-:W-:Y:S01]  /*1e80*/  FMUL.FTZ R236, R89, UR10 ;  /* 0x0000000a59ec7c20 */ /* 0x000fe20008410000 */
[----:B------:R-:W-:Y:S01]  /*1e90*/  FMUL.FTZ R232, R88, UR10 ;  /* 0x0000000a58e87c20 */ /* 0x000fe20008410000 */
[----:B------:R-:W-:Y:S01]  /*1ea0*/  ISETP.GT.AND P1, PT, R8, 0x8, PT ;  /* 0x000000080800780c */ /* 0x000fe20003f24270 */
[----:B------:R-:W-:Y:S01]  /*1eb0*/  STL [R1+0xa0], R195 ;  /* 0x0000a0c301007387 */ /* 0x000fe20000100800 */
[----:B------:R-:W-:Y:S01]  /*1ec0*/  FMUL.FTZ R108, R108, UR10 ;  /* 0x0000000a6c6c7c20 */ /* 0x000fe20008410000 */
[----:B------:R-:W-:Y:S01]  /*1ed0*/  ISETP.GT.AND P2, PT, R8, RZ, PT ;  /* 0x000000ff0800720c */ /* 0x000fe20003f44270 */
[----:B------:R-:W3:Y:S01]  /*1ee0*/  MUFU.TANH R18, R18 ;  /* 0x0000001200127308 */ /* 0x000ee20000002400 */
[----:B------:R-:W-:Y:S01]  /*1ef0*/  STL [R1+0x9c], R194 ;  /* 0x00009cc201007387 */ /* 0x000fe20000100800 */
[----:B------:R-:W-:Y:S01]  /*1f00*/  FMUL.FTZ R231, R91, UR10 ;  /* 0x0000000a5be77c20 */ /* 0x000fe20008410000 */
[----:B------:R-:W-:Y:S01]  /*1f10*/  FMUL.FTZ R112, R112, UR10 ;  /* 0x0000000a70707c20 */ /* 0x000fe20008410000 */
[----:B--2---:R-:W-:Y:S01]  /*1f20*/  FSEL R91, R20, -INF , P1 ;  /* 0xff800000145b7808 */ /* 0x004fe20000800000 */
[----:B------:R-:W-:Y:S01]  /*1f30*/  STL [R1+0x98], R193 ;  /* 0x000098c101007387 */ /* 0x000fe20000100800 */
[----:B------:R-:W-:Y:S01]  /*1f40*/  FMUL.FTZ R235, R90, UR10 ;  /* 0x0000000a5aeb7c20 */ /* 0x000fe20008410000 */
[----:B------:R-:W-:Y:S01]  /*1f50*/  FMUL.FTZ R102, R102, UR10 ;  /* 0x0000000a66667c20 */ /* 0x000fe20008410000 */
[----:B------:R-:W-:Y:S01]  /*1f60*/  MUFU.TANH R19, R19 ;  /* 0x0000001300137308 */ /* 0x000fe20000002400 */
[----:B------:R-:W-:Y:S01]  /*1f70*/  STL [R1+0x94], R192 ;  /* 0x000094c001007387 */ /* 0x000fe20000100800 */
[----:B------:R-:W-:Y:S01]  /*1f80*/  FMUL.FTZ R114, R114, UR10 ;  /* 0x0000000a72727c20 */ /* 0x000fe20008410000 */
[----:B------:R-:W-:Y:S01]  /*1f90*/  FMUL.FTZ R113, R113, UR10 ;  /* 0x0000000a71717c20 */ /* 0x000fe20008410000 */
[----:B------:R-:W-:Y:S01]  /*1fa0*/  FMUL.FTZ R110, R110, UR10 ;  /* 0x0000000a6e6e7c20 */ /* 0x000fe20008410000 */
[----:B-1----:R-:W1:Y:S01]  /*1fb0*/  SHFL.IDX PT, R92, R202, R10, 0x1f ;  /* 0x00001f0aca5c7589 */ /* 0x002e6200000e0000 */
[----:B------:R-:W-:Y:S01]  /*1fc0*/  ULDC UR11, c[0x0][0x744] ;  /* 0x0001d100000b7ab9 */ /* 0x000fe20000000800 */
[----:B------:R-:W-:Y:S01]  /*1fd0*/  FMUL.FTZ R105, R105, UR10 ;  /* 0x0000000a69697c20 */ /* 0x000fe20008410000 */
[----:B------:R-:W-:Y:S01]  /*1fe0*/  MUFU.TANH R21, R21 ;  /* 0x0000001500157308 */ /* 0x000fe20000002400 */
[----:B------:R-:W-:Y:S01]  /*1ff0*/  STL [R1+0x90], R191 ;  /* 0x000090bf01007387 */ /* 0x000fe20000100800 */
[----:B---3--:R-:W-:Y:S01]  /*2000*/  FSEL R90, R18, -INF , P2 ;  /* 0xff800000125a7808 */ /* 0x008fe20001000000 */
[----:B------:R-:W-:Y:S01]  /*2010*/  FMUL.FTZ R122, R122, UR10 ;  /* 0x0000000a7a7a7c20 */ /* 0x000fe20008410000 */
[----:B------:R-:W-:Y:S01]  /*2020*/  FMUL.FTZ R111, R111, UR10 ;  /* 0x0000000a6f6f7c20 */ /* 0x000fe20008410000 */
        /* <DEDUP_REMOVED lines=8> */
[----:B------:R-:W-:Y:S01]  /*20b0*/  STL [R1+0x84], R188 ;  /* 0x000084bc01007387 */ /* 0x000fe20000100800 */
[----:B------:R-:W-:Y:S01]  /*20c0*/  FMUL.FTZ R115, R115, UR10 ;  /* 0x0000000a73737c20 */ /* 0x000fe20008410000 */
[----:B------:R-:W-:Y:S01]  /*20d0*/  FMUL.FTZ R100, R100, UR10 ;  /* 0x0000000a64647c20 */ /* 0x000fe20008410000 */
[----:B------:R-:W-:Y:S01]  /*20e0*/  MUFU.TANH R201, R201 ;  /* 0x000000c900c97308 */ /* 0x000fe20000002400 */
[----:B------:R2:W-:Y:S01]  /*20f0*/  STL [R1+0x80], R187 ;  /* 0x000080bb01007387 */ /* 0x0005e20000100800 */
[----:B------:R-:W-:Y:S01]  /*2100*/  FMUL.FTZ R103, R103, UR10 ;  /* 0x0000000a67677c20 */ /* 0x000fe20008410000 */
[----:B------:R-:W-:Y:S01]  /*2110*/  FMUL.FTZ R93, R93, UR10 ;  /* 0x0000000a5d5d7c20 */ /* 0x000fe20008410000 */
[----:B------:R-:W-:Y:S01]  /*2120*/  FMUL.FTZ R131, R131, UR10 ;  /* 0x0000000a83837c20 */ /* 0x000fe20008410000 */
[----:B------:R-:W-:Y:S01]  /*2130*/  STL [R1+0x7c], R186 ;  /* 0x00007cba01007387 */ /* 0x000fe20000100800 */
[----:B-1----:R-:W-:Y:S01]  /*2140*/  FFMA.FTZ R91, R91, UR11, -R92 ;  /* 0x0000000b5b5b7c23 */ /* 0x002fe2000801085c */
[----:B------:R-:W-:Y:S01]  /*2150*/  FMUL.FTZ R219, R135, UR10 ;  /* 0x0000000a87db7c20 */ /* 0x000fe20008410000 */
[----:B------:R-:W-:Y:S01]  /*2160*/  MUFU.TANH R193, R102 ;  /* 0x0000006600c17308 */ /* 0x000fe20000002400 */
[----:B------:R1:W-:Y:S01]  /*2170*/  STL [R1+0x78], R185 ;  /* 0x000078b901007387 */ /* 0x0003e20000100800 */
[----:B------:R-:W-:Y:S01]  /*2180*/  FMUL.FTZ R129, R129, UR10 ;  /* 0x0000000a81817c20 */ /* 0x000fe20008410000 */
[----:B------:R-:W-:Y:S01]  /*2190*/  FMUL.FTZ R107, R107, UR10 ;  /* 0x0000000a6b6b7c20 */ /* 0x000fe20008410000 */
[----:B------:R-:W-:Y:S01]  /*21a0*/  FMUL.FTZ R237, R97, UR10 ;  /* 0x0000000a61ed7c20 */ /* 0x000fe20008410000 */
[----:B------:R-:W3:Y:S01]  /*21b0*/  SHFL.IDX PT, R89, R202, R218, 0x1f ;  /* 0x00001fdaca597589 */ /* 0x000ee200000e0000 */
[----:B------:R-:W-:Y:S01]  /*21c0*/  FMUL.FTZ R101, R101, UR10 ;  /* 0x0000000a65657c20 */ /* 0x000fe20008410000 */
[----:B------:R-:W-:Y:S01]  /*21d0*/  FMUL.FTZ R104, R104, UR10 ;  /* 0x0000000a68687c20 */ /* 0x000fe20008410000 */
[----:B--2---:R2:W-:Y:S01]  /*21e0*/  MUFU.TANH R187, R108 ;  /* 0x0000006c00bb7308 */ /* 0x0045e20000002400 */
[----:B------:R4:W-:Y:S01]  /*21f0*/  STL [R1+0x74], R184 ;  /* 0x000074b801007387 */ /* 0x0009e20000100800 */
[----:B------:R-:W-:Y:S01]  /*2200*/  FMUL.FTZ R106, R106, UR10 ;  /* 0x0000000a6a6a7c20 */ /* 0x000fe20008410000 */
[----:B------:R-:W-:Y:S01]  /*2210*/  FMUL.FTZ R99, R99, UR10 ;  /* 0x0000000a63637c20 */ /* 0x000fe20008410000 */
[----:B------:R-:W-:Y:S01]  /*2220*/  FMUL.FTZ R118, R118, UR10 ;  /* 0x0000000a76767c20 */ /* 0x000fe20008410000 */
[----:B------:R-:W-:Y:S01]  /*2230*/  STL [R1+0x70], R183 ;  /* 0x000070b701007387 */ /* 0x000fe20000100800 */
[----:B------:R-:W-:Y:S01]  /*2240*/  FMUL.FTZ R126, R126, UR10 ;  /* 0x0000000a7e7e7c20 */ /* 0x000fe20008410000 */
[----:B------:R-:W-:Y:S01]  /*2250*/  FMUL.FTZ R128, R128, UR10 ;  /* 0x0000000a80807c20 */ /* 0x000fe20008410000 */
[----:B-1----:R1:W-:Y:S01]  /*2260*/  MUFU.TANH R185, R109 ;  /* 0x0000006d00b97308 */ /* 0x0023e20000002400 */
[----:B------:R3:W-:Y:S01]  /*2270*/  STL [R1+0x6c], R182 ;  /* 0x00006cb601007387 */ /* 0x0007e20000100800 */
[----:B--2---:R-:W-:-:S02]  /*2280*/  VIADD R108, R10, 0xc ;  /* 0x0000000c0a6c7836 */ /* 0x004fc40000000000 */
[----:B------:R-:W-:Y:S01]  /*2290*/  FMUL.FTZ R134, R134, UR10 ;  /* 0x0000000a86867c20 */ /* 0x000fe20008410000 */
[----:B------:R-:W-:Y:S01]  /*22a0*/  FMUL.FTZ R116, R116, UR10 ;  /* 0x0000000a74747c20 */ /* 0x000fe20008410000 */
[----:B------:R2:W-:Y:S01]  /*22b0*/  STL [R1+0x68], R181 ;  /* 0x000068b501007387 */ /* 0x0005e20000100800 */
[----:B------:R-:W-:Y:S01]  /*22c0*/  FMUL.FTZ R133, R133, UR10 ;  /* 0x0000000a85857c20 */ /* 0x000fe20008410000 */
[----:B------:R-:W-:Y:S01]  /*22d0*/  FMUL.FTZ R121, R121, UR10 ;  /* 0x0000000a79797c20 */ /* 0x000fe20008410000 */
[----:B----4-:R4:W2:Y:S01]  /*22e0*/  MUFU.TANH R184, R112 ;  /* 0x0000007000b87308 */ /* 0x0108a20000002400 */
[----:B-1----:R-:W-:Y:S01]  /*22f0*/  VIADD R109, R10, 0x8 ;  /* 0x000000080a6d7836 */ /* 0x002fe20000000000 */
[----:B------:R-:W-:Y:S01]  /*2300*/  STL [R1+0x64], R180 ;  /* 0x000064b401007387 */ /* 0x000fe20000100800 */
[----:B------:R-:W-:Y:S01]  /*2310*/  FMUL.FTZ R127, R127, UR10 ;  /* 0x0000000a7f7f7c20 */ /* 0x000fe20008410000 */
[----:B------:R-:W-:Y:S01]  /*2320*/  FMUL.FTZ R119, R119, UR10 ;  /* 0x0000000a77777c20 */ /* 0x000fe20008410000 */
[----:B------:R-:W-:Y:S01]  /*2330*/  FMUL.FTZ R117, R117, UR10 ;  /* 0x0000000a75757c20 */ /* 0x000fe20008410000 */
[----:B------:R-:W-:Y:S01]  /*2340*/  SHFL.IDX PT, R88, R202, R109, 0x1f ;  /* 0x00001f6dca587589 */ /* 0x000fe200000e0000 */
[----:B------:R-:W-:Y:S01]  /*2350*/  FMUL.FTZ R130, R130, UR10 ;  /* 0x0000000a82827c20 */ /* 0x000fe20008410000 */
[----:B---3--:R1:W-:Y:S01]  /*2360*/  MUFU.TANH R182, R114 ;  /* 0x0000007200b67308 */ /* 0x0083e20000002400 */
[----:B----4-:R-:W-:Y:S01]  /*2370*/  IADD3 R112, R10, 0x10, RZ ;  /* 0x000000100a707810 */ /* 0x010fe20007ffe0ff */
[----:B------:R-:W-:Y:S01]  /*2380*/  STL [R1+0x60], R179 ;  /* 0x000060b301007387 */ /* 0x000fe20000100800 */
[----:B------:R-:W-:Y:S01]  /*2390*/  FMUL.FTZ R125, R125, UR10 ;  /* 0x0000000a7d7d7c20 */ /* 0x000fe20008410000 */
[----:B------:R-:W-:Y:S01]  /*23a0*/  LEA R204, R4, R204, 0xa ;  /* 0x000000cc04cc7211 */ /* 0x000fe200078e50ff */
[----:B------:R-:W-:Y:S01]  /*23b0*/  FMUL.FTZ R120, R120, UR10 ;  /* 0x0000000a78787c20 */ /* 0x000fe20008410000 */
[----:B------:R-:W-:Y:S01]  /*23c0*/  STL [R1+0x5c], R178 ;  /* 0x00005cb201007387 */ /* 0x000fe20000100800 */
[----:B------:R-:W-:Y:S01]  /*23d0*/  FMUL.FTZ R123, R123, UR10 ;  /* 0x0000000a7b7b7c20 */ /* 0x000fe20008410000 */
[----:B--2---:R2:W-:Y:S01]  /*23e0*/  MUFU.TANH R181, R113 ;  /* 0x0000007100b57308 */ /* 0x0045e20000002400 */
[----:B-1----:R-:W-:Y:S01]  /*23f0*/  IADD3 R114, R10, 0x1c, RZ ;  /* 0x0000001c0a727810 */ /* 0x002fe20007ffe0ff */
        /* <DEDUP_REMOVED lines=24> */
[----:B------:R-:W-:Y:S04]  /*2580*/  SHFL.IDX PT, R102, R202, R108, 0x1f ;  /* 0x00001f6cca667589 */ /* 0x000fe800000e0000 */
[----:B------:R-:W-:Y:S01]  /*2590*/  STL [R1+0x38], R169 ;  /* 0x000038a901007387 */ /* 0x000fe20000100800 */
[----:B------:R-:W-:-:S02]  /*25a0*/  WARPGROUP.DEPBAR.LE gsb0, 0x0 ;  /* 0x00008000000079c5 */ /* 0x000fc40000010000 */
[----:B------:R-:W-:Y:S01]  /*25b0*/  WARPGROUP.ARRIVE ;  /* 0x00000000000079c5 */ /* 0x000fe20000000000 */
[----:B------:R-:W-:Y:S01]  /*25c0*/  STL [R1+0x34], R168 ;  /* 0x000034a801007387 */ /* 0x000fe20000100800 */
[----:B------:R-:W-:Y:S03]  /*25d0*/  MUFU.TANH R221, R221 ;  /* 0x000000dd00dd7308 */ /* 0x000fe60000002400 */
[----:B------:R-:W-:Y:S01]  /*25e0*/  STL [R1+0x30], R11 ;  /* 0x0000300b01007387 */ /* 0x000fe20000100800 */
[----:B------:R-:W-:Y:S01]  /*25f0*/  HGMMA.64x128x16.F32 R24, gdesc[UR4], R24, gsb0 ;  /* 0x01e00000041879f0 */ /* 0x000fe20008000818 */
[----:B------:R-:W-:Y:S02]  /*2600*/  UIADD3 UR6, UR8, 0x4, URZ ;  /* 0x0000000408067890 */ /* 0x000fe4000fffe03f */
[----:B------:R-:W-:Y:S01]  /*2610*/  UIADD3 UR4, UR9, 0x4, URZ ;  /* 0x0000000409047890 */ /* 0x000fe2000fffe03f */
[----:B------:R2:W-:Y:S01]  /*2620*/  MUFU.TANH R183, R111 ;  /* 0x0000006f00b77308 */ /* 0x0005e20000002400 */
[----:B------:R-:W-:Y:S01]  /*2630*/  UMOV UR7, 0x40000040 ;  /* 0x4000004000077882 */ /* 0x000fe20000000000 */
[----:B------:R-:W-:Y:S01]  /*2640*/  UMOV UR5, 0x40000040 ;  /* 0x4000004000057882 */ /* 0x000fe20000000000 */
[----:B-1----:R-:W1:Y:S04]  /*2650*/  SHFL.IDX PT, R122, R23, R112, 0x1f ;  /* 0x00001f70177a7589 */ /* 0x002e6800000e0000 */
[----:B------:R-:W-:Y:S01]  /*2660*/  STL [R1+0x2c], R9 ;  /* 0x00002c0901007387 */ /* 0x000fe20000100800 */
[----:B------:R3:W-:Y:S01]  /*2670*/  MUFU.EX2 R105, R91 ;  /* 0x0000005b00697308 */ /* 0x0007e20000000800 */
[----:B--2---:R-:W-:-:S02]  /*2680*/  VIADD R111, R10, 0x18 ;  /* 0x000000180a6f7836 */ /* 0x004fc40000000000 */
[----:B------:R-:W-:Y:S04]  /*2690*/  STL [R1+0x28], R7 ;  /* 0x0000280701007387 */ /* 0x000fe80000100800 */
[----:B------:R-:W2:Y:S01]  /*26a0*/  SHFL.IDX PT, R94, R202, R112, 0x1f ;  /* 0x00001f70ca5e7589 */ /* 0x000ea200000e0000 */
[----:B------:R4:W-:Y:S03]  /*26b0*/  MUFU.TANH R197, R95 ;  /* 0x0000005f00c57308 */ /* 0x0009e60000002400 */
[----:B---3--:R-:W-:Y:S04]  /*26c0*/  SHFL.IDX PT, R91, R202, R114, 0x1f ;  /* 0x00001f72ca5b7589 */ /* 0x008fe800000e0000 */
[----:B------:R-:W-:Y:S01]  /*26d0*/  STL [R1+0x24], R6 ;  /* 0x0000240601007387 */ /* 0x000fe20000100800 */
[----:B------:R-:W3:Y:S03]  /*26e0*/  MUFU.TANH R198, R96 ;  /* 0x0000006000c67308 */ /* 0x000ee60000002400 */
[----:B----4-:R-:W-:Y:S04]  /*26f0*/  SHFL.IDX PT, R95, R202, R110, 0x1f ;  /* 0x00001f6eca5f7589 */ /* 0x010fe800000e0000 */
[----:B------:R-:W-:Y:S01]  /*2700*/  STL [R1+0x20], R5 ;  /* 0x0000200501007387 */ /* 0x000fe20000100800 */
[----:B------:R-:W-:Y:S03]  /*2710*/  MUFU.TANH R230, R230 ;  /* 0x000000e600e67308 */ /* 0x000fe60000002400 */
[----:B------:R-:W-:Y:S04]  /*2720*/  SHFL.IDX PT, R135, R23, R108, 0x1f ;  /* 0x00001f6c17877589 */ /* 0x000fe800000e0000 */
[----:B------:R-:W-:Y:S01]  /*2730*/  SHFL.IDX PT, R205, R23, R114, 0x1f ;  /* 0x00001f7217cd7589 */ /* 0x000fe200000e0000 */
[----:B------:R-:W-:Y:S01]  /*2740*/  MUFU.TANH R233, R233 ;  /* 0x000000e900e97308 */ /* 0x000fe20000002400 */
[----:B---3--:R-:W-:-:S02]  /*2750*/  FSEL R211, R198, -INF , P2 ;  /* 0xff800000c6d37808 */ /* 0x008fc40001000000 */
[----:B------:R-:W-:Y:S03]  /*2760*/  STL [R1+0x1c], R3 ;  /* 0x00001c0301007387 */ /* 0x000fe60000100800 */
[----:B-1----:R-:W-:Y:S01]  /*2770*/  FFMA.FTZ R211, R211, UR11, -R122 ;  /* 0x0000000bd3d37c23 */ /* 0x002fe2000801087a */
[----:B------:R-:W-:Y:S01]  /*2780*/  STL [R1+0x18], R0 ;  /* 0x0000180001007387 */ /* 0x000fe20000100800 */
[----:B------:R-:W1:Y:S03]  /*2790*/  MUFU.TANH R220, R220 ;  /* 0x000000dc00dc7308 */ /* 0x000e660000002400 */
[----:B------:R-:W-:Y:S04]  /*27a0*/  SHFL.IDX PT, R215, R17, R108, 0x1f ;  /* 0x00001f6c11d77589 */ /* 0x000fe800000e0000 */
[----:B------:R-:W3:Y:S01]  /*27b0*/  SHFL.IDX PT, R213, R17, R112, 0x1f ;  /* 0x00001f7011d57589 */ /* 0x000ee200000e0000 */
[----:B------:R-:W4:Y:S03]  /*27c0*/  MUFU.TANH R227, R227 ;  /* 0x000000e300e37308 */ /* 0x000f260000002400 */
[----:B------:R-:W-:Y:S05]  /*27d0*/  SHFL.IDX PT, R224, R14, R109, 0x1f ;  /* 0x00001f6d0ee07589 */ /* 0x000fea00000e0000 */
        /* <DEDUP_REMOVED lines=21> */
[----:B-1----:R-:W1:Y:S07]  /*2930*/  SHFL.IDX PT, R115, R23, R10, 0x1f ;  /* 0x00001f0a17737589 */ /* 0x002e6e00000e0000 */
[----:B------:R-:W4:Y:S01]  /*2940*/  MUFU.TANH R232, R232 ;  /* 0x000000e800e87308 */ /* 0x000f220000002400 */
[----:B--2---:R-:W-:Y:S01]  /*2950*/  FSEL R93, R230, -INF , P2 ;  /* 0xff800000e65d7808 */ /* 0x004fe20001000000 */
[----:B------:R-:W-:-:S02]  /*2960*/  WARPGROUP.DEPBAR.LE gsb0, 0x0 ;  /* 0x00008000000079c5 */ /* 0x000fc40000010000 */
[----:B------:R-:W-:Y:S02]  /*2970*/  WARPGROUP.ARRIVE ;  /* 0x00000000000079c5 */ /* 0x000fe40000000000 */
[--C-:B------:R-:W-:Y:S01]  /*2980*/  FFMA.FTZ R93, R93, UR11, -R91.reuse ;  /* 0x0000000b5d5d7c23 */ /* 0x100fe2000801085b */
[----:B------:R-:W-:Y:S01]  /*2990*/  FFMA.FTZ R91, R98, UR11, -R91 ;  /* 0x0000000b625b7c23 */ /* 0x000fe2000801085b */
[----:B------:R2:W-:Y:S01]  /*29a0*/  MUFU.TANH R6, R131 ;  /* 0x0000008300067308 */ /* 0x0005e20000002400 */
[----:B---3--:R-:W-:Y:S01]  /*29b0*/  FSEL R98, R199, -INF , P2 ;  /* 0xff800000c7627808 */ /* 0x008fe20001000000 */
[----:B------:R-:W-:Y:S01]  /*29c0*/  HGMMA.64x128x16.F32 R24, gdesc[UR4], R24, gsb0 ;  /* 0x01e00000041879f0 */ /* 0x000fe20008000818 */
[----:B------:R-:W-:Y:S02]  /*29d0*/  UIADD3 UR6, UR8, 0x6, URZ ;  /* 0x0000000608067890 */ /* 0x000fe4000fffe03f */
[----:B------:R-:W-:Y:S01]  /*29e0*/  UIADD3 UR4, UR9, 0x6, URZ ;  /* 0x0000000609047890 */ /* 0x000fe2000fffe03f */
[----:B------:R-:W-:Y:S01]  /*29f0*/  FFMA.FTZ R98, R98, UR11, -R135 ;  /* 0x0000000b62627c23 */ /* 0x000fe20008010887 */
[----:B------:R-:W-:Y:S01]  /*2a00*/  UMOV UR7, 0x40000040 ;  /* 0x4000004000077882 */ /* 0x000fe20000000000 */
[----:B------:R-:W-:Y:S01]  /*2a10*/  UMOV UR5, 0x40000040 ;  /* 0x4000004000057882 */ /* 0x000fe20000000000 */
[----:B------:R-:W3:Y:S01]  /*2a20*/  MUFU.TANH R235, R235 ;  /* 0x000000eb00eb7308 */ /* 0x000ee20000002400 */
[----:B--2---:R-:W2:Y:S07]  /*2a30*/  SHFL.IDX PT, R131, R17, R10, 0x1f ;  /* 0x00001f0a11837589 */ /* 0x004eae00000e0000 */
[----:B------:R1:W-:Y:S08]  /*2a40*/  MUFU.TANH R9, R129 ;  /* 0x0000008100097308 */ /* 0x0003f00000002400 */
[----:B------:R4:W2:Y:S01]  /*2a50*/  MUFU.TANH R194, R101 ;  /* 0x0000006500c27308 */ /* 0x0008a20000002400 */
[----:B-1----:R-:W1:Y:S07]  /*2a60*/  SHFL.IDX PT, R129, R23, R110, 0x1f ;  /* 0x00001f6e17817589 */ /* 0x002e6e00000e0000 */
[----:B------:R3:W-:Y:S01]  /*2a70*/  MUFU.TANH R191, R104 ;  /* 0x0000006800bf7308 */ /* 0x0007e20000002400 */
[----:B----4-:R-:W-:Y:S01]  /*2a80*/  FFMA.FTZ R101, R89, UR11, -R88 ;  /* 0x0000000b59657c23 */ /* 0x010fe20008010858 */
        /* <DEDUP_REMOVED lines=19> */
[----:B---3--:R2:W3:Y:S07]  /*2bc0*/  SHFL.IDX PT, R90, R202, R111, 0x1f ;  /* 0x00001f6fca5a7589 */ /* 0x0084ee00000e0000 */
[----:B------:R-:W-:Y:S01]  /*2bd0*/  MUFU.TANH R196, R99 ;  /* 0x0000006300c47308 */ /* 0x000fe20000002400 */
[----:B--2---:R-:W-:-:S07]  /*2be0*/  FSEL R202, R194, -INF , P2 ;  /* 0xff800000c2ca7808 */ /* 0x004fce0001000000 */
[----:B------:R-:W-:Y:S01]  /*2bf0*/  MUFU.TANH R222, R222 ;  /* 0x000000de00de7308 */ /* 0x000fe20000002400 */
[----:B------:R-:W-:-:S07]  /*2c00*/  FFMA.FTZ R202, R202, UR11, -R205 ;  /* 0x0000000bcaca7c23 */ /* 0x000fce00080108cd */
[----:B------:R2:W4:Y:S08]  /*2c10*/  MUFU.TANH R177, R118 ;  /* 0x0000007600b17308 */ /* 0x0005300000002400 */
[----:B------:R1:W-:Y:S01]  /*2c20*/  MUFU.TANH R169, R126 ;  /* 0x0000007e00a97308 */ /* 0x0003e20000002400 */
[----:B--2---:R2:W-:Y:S07]  /*2c30*/  SHFL.IDX PT, R118, R23, R109, 0x1f ;  /* 0x00001f6d17767589 */ /* 0x0045ee00000e0000 */
[----:B------:R-:W3:Y:S01]  /*2c40*/  MUFU.TANH R229, R229 ;  /* 0x000000e500e57308 */ /* 0x000ee20000002400 */
[----:B-1----:R-:W1:Y:S01]  /*2c50*/  SHFL.IDX PT, R126, R17, R109, 0x1f ;  /* 0x00001f6d117e7589 */ /* 0x002e6200000e0000 */
[----:B----4-:R-:W-:-:S02]  /*2c60*/  FSEL R207, R177, -INF , P1 ;  /* 0xff800000b1cf7808 */ /* 0x010fc40000800000 */
[----:B--2---:R-:W-:-:S04]  /*2c70*/  FSEL R23, R233, -INF , P1 ;  /* 0xff800000e9177808 */ /* 0x004fc80000800000 */
[----:B------:R-:W2:Y:S01]  /*2c80*/  MUFU.TANH R236, R236 ;  /* 0x000000ec00ec7308 */ /* 0x000ea20000002400 */
[----:B------:R-:W-:Y:S01]  /*2c90*/  FFMA.FTZ R122, R23, UR11, -R122 ;  /* 0x0000000b177a7c23 */ /* 0x000fe2000801087a */
[----:B------:R-:W-:-:S06]  /*2ca0*/  FSEL R23, R193, -INF , P1 ;  /* 0xff800000c1177808 */ /* 0x000fcc0000800000 */
[----:B------:R-:W-:Y:S01]  /*2cb0*/  MUFU.TANH R231, R231 ;  /* 0x000000e700e77308 */ /* 0x000fe20000002400 */
[----:B---3--:R-:W-:-:S07]  /*2cc0*/  FSEL R99, R229, -INF , P1 ;  /* 0xff800000e5637808 */ /* 0x008fce0000800000 */
[----:B------:R3:W-:Y:S01]  /*2cd0*/  MUFU.TANH R0, R134 ;  /* 0x0000008600007308 */ /* 0x0007e20000002400 */
[----:B--2---:R-:W-:-:S05]  /*2ce0*/  FSEL R88, R236, -INF , P2 ;  /* 0xff800000ec587808 */ /* 0x004fca0001000000 */
[----:B------:R-:W-:Y:S01]  /*2cf0*/  FFMA.FTZ R88, R88, UR11, -R100 ;  /* 0x0000000b58587c23 */ /* 0x000fe20008010864 */
[----:B------:R-:W-:Y:S02]  /*2d00*/  WARPGROUP.DEPBAR.LE gsb0, 0x0 ;  /* 0x00008000000079c5 */ /* 0x000fe40000010000 */
[----:B------:R-:W-:Y:S01]  /*2d10*/  WARPGROUP.ARRIVE ;  /* 0x00000000000079c5 */ /* 0x000fe20000000000 */
[----:B------:R2:W-:Y:S01]  /*2d20*/  MUFU.TANH R11, R128 ;  /* 0x00000080000b7308 */ /* 0x0005e20000002400 */
[----:B---3--:R-:W-:-:S04]  /*2d30*/  FSEL R134, R195, -INF , P2 ;  /* 0xff800000c3867808 */ /* 0x008fc80001000000 */
[----:B------:R-:W-:Y:S01]  /*2d40*/  HGMMA.64x128x16.F32 R24, gdesc[UR4], R24, gsb0 ;  /* 0x01e00000041879f0 */ /* 0x000fe20008000818 */
[--C-:B------:R-:W-:Y:S01]  /*2d50*/  FFMA.FTZ R134, R134, UR11, -R132.reuse ;  /* 0x0000000b86867c23 */ /* 0x100fe20008010884 */
[----:B------:R-:W-:Y:S01]  /*2d60*/  FFMA.FTZ R132, R23, UR11, -R132 ;  /* 0x0000000b17847c23 */ /* 0x000fe20008010884 */
[----:B------:R-:W-:Y:S01]  /*2d70*/  MUFU.TANH R234, R234 ;  /* 0x000000ea00ea7308 */ /* 0x000fe20000002400 */
[----:B--2---:R-:W2:Y:S01]  /*2d80*/  SHFL.IDX PT, R128, R17, R218, 0x1f ;  /* 0x00001fda11807589 */ /* 0x004ea200000e0000 */
[----:B------:R-:W-:-:S06]  /*2d90*/  FSEL R23, R189, -INF , P1 ;  /* 0xff800000bd177808 */ /* 0x000fcc0000800000 */
[----:B------:R3:W4:Y:S08]  /*2da0*/  MUFU.TANH R179, R116 ;  /* 0x0000007400b37308 */ /* 0x0007300000002400 */
[----:B------:R1:W-:Y:S01]  /*2db0*/  MUFU.TANH R3, R133 ;  /* 0x0000008500037308 */ /* 0x0003e20000002400 */
[----:B---3--:R-:W-:-:S05]  /*2dc0*/  FSEL R116, R197, -INF , P1 ;  /* 0xff800000c5747808 */ /* 0x008fca0000800000 */
[----:B------:R-:W-:Y:S01]  /*2dd0*/  FFMA.FTZ R135, R116, UR11, -R135 ;  /* 0x0000000b74877c23 */ /* 0x000fe20008010887 */
[----:B------:R-:W-:Y:S01]  /*2de0*/  FSEL R116, R196, -INF , P1 ;  /* 0xff800000c4747808 */ /* 0x000fe20000800000 */
[----:B------:R3:W-:Y:S01]  /*2df0*/  MUFU.TANH R174, R121 ;  /* 0x0000007900ae7308 */ /* 0x0007e20000002400 */
[----:B-1----:R-:W-:Y:S02]  /*2e00*/  FSEL R133, R191, -INF , P2 ;  /* 0xff800000bf857808 */ /* 0x002fe40001000000 */
[----:B----4-:R-:W-:-:S03]  /*2e10*/  FSEL R209, R179, -INF , P2 ;  /* 0xff800000b3d17808 */ /* 0x010fc60001000000 */
[--C-:B------:R-:W-:Y:S01]  /*2e20*/  FFMA.FTZ R133, R133, UR11, -R131.reuse ;  /* 0x0000000b85857c23 */ /* 0x100fe20008010883 */
[----:B------:R-:W-:Y:S01]  /*2e30*/  FFMA.FTZ R131, R23, UR11, -R131 ;  /* 0x0000000b17837c23 */ /* 0x000fe20008010883 */
[----:B------:R1:W-:Y:S01]  /*2e40*/  MUFU.EX2 R106, R92 ;  /* 0x0000005c006a7308 */ /* 0x0003e20000000800 */
[----:B---3--:R-:W-:-:S05]  /*2e50*/  FSEL R121, R237, -INF , P2 ;  /* 0xff800000ed797808 */ /* 0x008fca0001000000 */
[--C-:B------:R-:W-:Y:S01]  /*2e60*/  FFMA.FTZ R121, R121, UR11, -R129.reuse ;  /* 0x0000000b79797c23 */ /* 0x100fe20008010881 */
[----:B------:R-:W-:Y:S01]  /*2e70*/  FFMA.FTZ R129, R116, UR11, -R129 ;  /* 0x0000000b74817c23 */ /* 0x000fe20008010881 */
[----:B------:R3:W-:Y:S01]  /*2e80*/  MUFU.TANH R168, R127 ;  /* 0x0000007f00a87308 */ /* 0x0007e20000002400 */
[----:B-1----:R-:W-:Y:S02]  /*2e90*/  FSEL R92, R222, -INF , P2 ;  /* 0xff800000de5c7808 */ /* 0x002fe40001000000 */
[----:B------:R-:W-:-:S03]  /*2ea0*/  FSEL R116, R192, -INF , P1 ;  /* 0xff800000c0747808 */ /* 0x000fc60000800000 */
[--C-:B------:R-:W-:Y:S01]  /*2eb0*/  FFMA.FTZ R92, R92, UR11, -R90.reuse ;  /* 0x0000000b5c5c7c23 */ /* 0x100fe2000801085a */
[----:B------:R-:W-:Y:S01]  /*2ec0*/  FFMA.FTZ R90, R99, UR11, -R90 ;  /* 0x0000000b635a7c23 */ /* 0x000fe2000801085a */
[----:B------:R1:W-:Y:S01]  /*2ed0*/  MUFU.EX2 R23, R115 ;  /* 0x0000007300177308 */ /* 0x0003e20000000800 */
[----:B---3--:R-:W-:Y:S01]  /*2ee0*/  FSEL R127, R187, -INF , P2 ;  /* 0xff800000bb7f7808 */ /* 0x008fe20001000000 */
[----:B------:R-:W-:Y:S01]  /*2ef0*/  FFMA.FTZ R205, R116, UR11, -R205 ;  /* 0x0000000b74cd7c23 */ /* 0x000fe200080108cd */
[----:B------:R-:W-:Y:S02]  /*2f00*/  FSEL R99, R12, -INF , P2 ;  /* 0xff8000000c637808 */ /* 0x000fe40001000000 */
[----:B------:R-:W-:Y:S01]  /*2f10*/  FSEL R116, R188, -INF , P1 ;  /* 0xff800000bc747808 */ /* 0x000fe20000800000 */
[----:B------:R-:W-:Y:S02]  /*2f20*/  FFMA.FTZ R127, R127, UR11, -R126 ;  /* 0x0000000b7f7f7c23 */ /* 0x000fe4000801087e */
[----:B------:R3:W-:Y:S01]  /*2f30*/  MUFU.TANH R176, R119 ;  /* 0x0000007700b07308 */ /* 0x0007e20000002400 */
[----:B-1----:R-:W-:Y:S01]  /*2f40*/  FSEL R115, R186, -INF , P1 ;  /* 0xff800000ba737808 */ /* 0x002fe20000800000 */
[----:B------:R-:W-:-:S04]  /*2f50*/  FFMA.FTZ R99, R99, UR11, -R118 ;  /* 0x0000000b63637c23 */ /* 0x000fc80008010876 */
[----:B------:R-:W-:Y:S02]  /*2f60*/  FFMA.FTZ R126, R115, UR11, -R126 ;  /* 0x0000000b737e7c23 */ /* 0x000fe4000801087e */
[----:B------:R1:W4:Y:S01]  /*2f70*/  MUFU.TANH R178, R117 ;  /* 0x0000007500b27308 */ /* 0x0003220000002400 */
[C---:B---3--:R-:W-:Y:S01]  /*2f80*/  FSEL R119, R231.reuse, -INF , P1 ;  /* 0xff800000e7777808 */ /* 0x048fe20000800000 */
[----:B------:R-:W-:Y:S01]  /*2f90*/  SHFL.IDX PT, R115, R17, R114, 0x1f ;  /* 0x00001f7211737589 */ /* 0x000fe200000e0000 */
[----:B------:R-:W-:-:S03]  /*2fa0*/  FFMA.FTZ R231, -R231, R231, 1 ;  /* 0x3f800000e7e77423 */ /* 0x000fc600000101e7 */
[----:B------:R-:W-:Y:S02]  /*2fb0*/  FFMA.FTZ R100, R119, UR11, -R100 ;  /* 0x0000000b77647c23 */ /* 0x000fe40008010864 */
[----:B------:R3:W-:Y:S01]  /*2fc0*/  MUFU.TANH R7, R130 ;  /* 0x0000008200077308 */ /* 0x0007e20000002400 */
[----:B-1----:R-:W-:Y:S01]  /*2fd0*/  FSEL R117, R234, -INF , P1 ;  /* 0xff800000ea757808 */ /* 0x002fe20000800000 */
[----:B------:R-:W1:Y:S04]  /*2fe0*/  SHFL.IDX PT, R119, R17, R110, 0x1f ;  /* 0x00001f6e11777589 */ /* 0x000e6800000e0000 */
[----:B------:R-:W-:Y:S02]  /*2ff0*/  FFMA.FTZ R118, R117, UR11, -R118 ;  /* 0x0000000b75767c23 */ /* 0x000fe40008010876 */
[----:B------:R4:W1:Y:S01]  /*3000*/  SHFL.IDX PT, R117, R17, R111, 0x1f ;  /* 0x00001f6f11757589 */ /* 0x00086200000e0000 */
[----:B---3--:R-:W-:Y:S01]  /*3010*/  FSEL R130, R190, -INF , P2 ;  /* 0xff800000be827808 */ /* 0x008fe20001000000 */
[----:B------:R3:W-:Y:S04]  /*3020*/  MUFU.TANH R170, R125 ;  /* 0x0000007d00aa7308 */ /* 0x0007e80000002400 */
[--C-:B--2---:R-:W-:Y:S01]  /*3030*/  FFMA.FTZ R130, R130, UR11, -R128.reuse ;  /* 0x0000000b82827c23 */ /* 0x104fe20008010880 */
[----:B------:R-:W-:Y:S01]  /*3040*/  FFMA.FTZ R128, R116, UR11, -R128 ;  /* 0x0000000b74807c23 */ /* 0x000fe20008010880 */
[----:B------:R-:W-:-:S02]  /*3050*/  FSEL R116, R183, -INF , P1 ;  /* 0xff800000b7747808 */ /* 0x000fc40000800000 */
[----:B------:R2:W-:Y:S01]  /*3060*/  MUFU.TANH R175, R120 ;  /* 0x0000007800af7308 */ /* 0x0005e20000002400 */
[----:B---3--:R-:W-:Y:S02]  /*3070*/  FSEL R125, R185, -INF , P2 ;  /* 0xff800000b97d7808 */ /* 0x008fe40001000000 */
[----:B----4-:R-:W-:-:S03]  /*3080*/  FSEL R17, R180, -INF , P1 ;  /* 0xff800000b4117808 */ /* 0x010fc60000800000 */
[--C-:B------:R-:W-:Y:S01]  /*3090*/  FFMA.FTZ R125, R125, UR11, -R215.reuse ;  /* 0x0000000b7d7d7c23 */ /* 0x100fe200080108d7 */
[----:B------:R-:W-:Y:S01]  /*30a0*/  FFMA.FTZ R215, R116, UR11, -R215 ;  /* 0x0000000b74d77c23 */ /* 0x000fe200080108d7 */
[----:B------:R-:W-:Y:S01]  /*30b0*/  FSEL R116, R182, -INF , P1 ;  /* 0xff800000b6747808 */ /* 0x000fe20000800000 */
[----:B------:R3:W-:Y:S01]  /*30c0*/  MUFU.TANH R172, R123 ;  /* 0x0000007b00ac7308 */ /* 0x0007e20000002400 */
[----:B--2---:R-:W-:-:S03]  /*30d0*/  FSEL R120, R181, -INF , P2 ;  /* 0xff800000b5787808 */ /* 0x004fc60001000000 */
[----:B------:R-:W-:Y:S01]  /*30e0*/  FFMA.FTZ R213, R116, UR11, -R213 ;  /* 0x0000000b74d57c23 */ /* 0x000fe200080108d5 */
[----:B------:R-:W-:Y:S01]  /*30f0*/  FSEL R116, R178, -INF , P2 ;  /* 0xff800000b2747808 */ /* 0x000fe20001000000 */
[--C-:B-1----:R-:W-:Y:S01]  /*3100*/  FFMA.FTZ R120, R120, UR11, -R119.reuse ;  /* 0x0000000b78787c23 */ /* 0x102fe20008010877 */
[----:B------:R-:W-:Y:S01]  /*3110*/  FFMA.FTZ R119, R17, UR11, -R119 ;  /* 0x0000000b11777c23 */ /* 0x000fe20008010877 */
[----:B------:R1:W-:Y:S01]  /*3120*/  MUFU.TANH R171, R124 ;  /* 0x0000007c00ab7308 */ /* 0x0003e20000002400 */
[----:B---3--:R-:W-:Y:S01]  /*3130*/  FSEL R123, R176, -INF , P1 ;  /* 0xff800000b07b7808 */ /* 0x008fe20000800000 */
        /* <DEDUP_REMOVED lines=470> */
[----:B------:R-:W-:Y:S01]  /*4ea0*/  F2FP.F16.F32.PACK_AB R89, R100, R23 ;  /* 0x000000176459723e */ /* 0x000fe200000000ff */
[----:B---3--:R-:W-:-:S05]  /*4eb0*/  IMAD R25, R4, 0x4000, R222 ;  /* 0x0000400004197824 */ /* 0x008fca00078e02de */
[----:B------:R-:W-:-:S05]  /*4ec0*/  LEA R50, R25, R2, 0x1 ;  /* 0x0000000219327211 */ /* 0x000fca00078e08ff */
[----:B------:R-:W-:Y:S01]  /*4ed0*/  STSM.16.MT88.4 [R50+0x20c00], R84 ;  /* 0x020c005432007844 */ /* 0x000fe20000004200 */
[----:B------:R-:W-:-:S03]  /*4ee0*/  F2FP.F16.F32.PACK_AB R25, R106, R105 ;  /* 0x000000696a19723e */ /* 0x000fc600000000ff */
        /* <DEDUP_REMOVED lines=144> */
.L_x_249:
[----:B-----5:R-:W-:Y:S01]  /*57f0*/  LEA R0, R4, R0, 0xa ;  /* 0x0000000004007211 */ /* 0x020fe200078e50ff */
        /* <DEDUP_REMOVED lines=12> */
[C---:B------:R-:W-:Y:S01]  /*58c0*/  IADD3 R13, R14.reuse, 0x9, RZ ;  /* 0x000000090e0d7810 */ /* 0x040fe20007ffe0ff */
        /* <DEDUP_REMOVED lines=54> */
.L_x_250:
[----:B-1----:R-:W2:Y:S01]  /*5c30*/  LDL R0, [R1] ;  /* 0x0000000001007983 */ /* 0x002ea20000100800 */
[----:B------:R-:W-:Y:S01]  /*5c40*/  IADD3 R6, R6, 0x1, RZ ;  /* 0x0000000106067810 */ /* 0x000fe20007ffe0ff */
[----:B------:R-:W-:Y:S01]  /*5c50*/  VIADD R4, R4, 0x1 ;  /* 0x0000000104047836 */ /* 0x000fe20000000000 */
[----:B------:R-:W-:-:S04]  /*5c60*/  IADD3 R3, R3, 0x30c20, RZ ;  /* 0x00030c2003037810 */ /* 0x000fc80007ffe0ff */
[C---:B------:R-:W-:Y:S02]  /*5c70*/  ISETP.NE.AND P0, PT, R4.reuse, 0x2, PT ;  /* 0x000000020400780c */ /* 0x040fe40003f05270 */
[----:B------:R-:W-:Y:S02]  /*5c80*/  PRMT R3, RZ, 0x654, R3 ;  /* 0x00000654ff037816 */ /* 0x000fe40000000003 */
[----:B------:R-:W-:Y:S02]  /*5c90*/  SEL R4, R4, RZ, P0 ;  /* 0x000000ff04047207 */ /* 0x000fe40000000000 */
[----:B------:R3:W-:Y:S01]  /*5ca0*/  SYNCS.ARRIVE.TRANS64.RED.A1T0 RZ, [R3+URZ], RZ ;  /* 0x000000ff03ff79a7 */ /* 0x0007e2000810043f */
[----:B--2---:R-:W-:Y:S02]  /*5cb0*/  ISETP.GE.AND P1, PT, R6, R0, PT ;  /* 0x000000000600720c */ /* 0x004fe40003f26270 */
[----:B------:R-:W-:-:S04]  /*5cc0*/  SEL R0, RZ, 0x1, P0 ;  /* 0x00000001ff007807 */ /* 0x000fc80000000000 */
[----:B------:R-:W-:-:S07]  /*5cd0*/  LOP3.LUT R5, R5, R0, RZ, 0x3c, !PT ;  /* 0x0000000005057212 */ /* 0x000fce00078e3cff */
[----:B---3--:R-:W-:Y:S05]  /*5ce0*/  @!P1 BRA `(.L_x_251) ;  /* 0xffffffb800589947 */ /* 0x008fea000383ffff */
.L_x_240:
[----:B------:R-:W3:Y:S01]  /*5cf0*/  S2UR UR8, SR_CTAID.Y ;  /* 0x00000000000879c3 */ /* 0x000ee20000002600 */
[----:B------:R-:W-:Y:S01]  /*5d00*/  ULDC UR5, c[0x0][0x850] ;  /* 0x0002140000057ab9 */ /* 0x000fe20000000800 */
[----:B------:R-:W-:Y:S01]  /*5d10*/  ULDC.64 UR10, c[0x0][0x818] ;  /* 0x00020600000a7ab9 */ /* 0x000fe20000000a00 */
[----:B------:R-:W-:Y:S01]  /*5d20*/  UISETP.NE.AND UP0, UPT, UR5, 0x1, UPT ;  /* 0x000000010500788c */ /* 0x000fe2000bf05270 */
[----:B------:R-:W4:Y:S01]  /*5d30*/  S2R R10, SR_TID.X ;  /* 0x00000000000a7919 */ /* 0x000f220000002100 */
[----:B------:R-:W-:-:S03]  /*5d40*/  ULDC.64 UR12, c[0x0][0x840] ;  /* 0x00021000000c7ab9 */ /* 0x000fc60000000a00 */
[----:B------:R-:W5:Y:S06]  /*5d50*/  S2UR UR4, SR_CTAID.X ;  /* 0x00000000000479c3 */ /* 0x000f6c0000002500 */
[----:B------:R-:W-:Y:S01]  /*5d60*/  @UP0 ULDC UR6, c[0x0][0x854] ;  /* 0x0002150000060ab9 */ /* 0x000fe20000000800 */
[----:B------:R-:W-:Y:S01]  /*5d70*/  @UP0 ULDC UR9, c[0x0][0x858] ;  /* 0x0002160000090ab9 */ /* 0x000fe20000000800 */
[----:B------:R-:W2:Y:S01]  /*5d80*/  S2UR UR16, SR_CTAID.Z ;  /* 0x00000000001079c3 */ /* 0x000ea20000002700 */
[----:B---3--:R-:W-:-:S07]  /*5d90*/  UIMAD.WIDE.U32 UR6, UR8, UR6, URZ ;  /* 0x00000006080672a5 */ /* 0x008fce000f8e003f */
[----:B------:R-:W3:Y:S01]  /*5da0*/  LDC.64 R14, c[0x0][0x848] ;  /* 0x00021200ff0e7b82 */ /* 0x000ee20000000a00 */
[----:B------:R-:W-:Y:S02]  /*5db0*/  @UP0 USHF.R.U32.HI UR8, URZ, UR9, UR7 ;  /* 0x000000093f080299 */ /* 0x000fe40008011607 */
[----:B-----5:R-:W-:-:S05]  /*5dc0*/  USHF.L.U32 UR4, UR4, 0xd, URZ ;  /* 0x0000000d04047899 */ /* 0x020fca000800063f */
[----:B-1----:R-:W1:Y:S01]  /*5dd0*/  LDC.64 R12, c[0x0][0x820] ;  /* 0x00020800ff0c7b82 */ /* 0x002e620000000a00 */
[----:B------:R-:W-:Y:S02]  /*5de0*/  USHF.R.S32.HI UR6, URZ, 0x1f, UR8 ;  /* 0x0000001f3f067899 */ /* 0x000fe40008011408 */
[----:B------:R-:W-:Y:S02]  /*5df0*/  USHF.R.S32.HI UR5, URZ, 0x1f, UR4 ;  /* 0x0000001f3f057899 */ /* 0x000fe40008011404 */
[----:B------:R-:W-:Y:S02]  /*5e00*/  UIMAD UR7, UR6, UR10, URZ ;  /* 0x0000000a060772a4 */ /* 0x000fe4000f8e023f */
[----:B------:R-:W-:Y:S02]  /*5e10*/  UIMAD UR6, UR6, UR12, URZ ;  /* 0x0000000c060672a4 */ /* 0x000fe4000f8e023f */
[----:B------:R-:W-:Y:S02]  /*5e20*/  UIMAD.WIDE.U32 UR14, UR8, UR10, UR4 ;  /* 0x0000000a080e72a5 */ /* 0x000fe4000f8e0004 */
[----:B------:R-:W-:-:S02]  /*5e30*/  UIMAD.WIDE.U32 UR4, UR8, UR12, UR4 ;  /* 0x0000000c080472a5 */ /* 0x000fc4000f8e0004 */
[----:B------:R-:W-:Y:S02]  /*5e40*/  UIMAD UR6, UR8, UR13, UR6 ;  /* 0x0000000d080672a4 */ /* 0x000fe4000f8e0206 */
[----:B------:R-:W-:Y:S01]  /*5e50*/  UIMAD UR7, UR8, UR11, UR7 ;  /* 0x0000000b080772a4 */ /* 0x000fe2000f8e0207 */
[----:B------:R-:W-:Y:S01]  /*5e60*/  MOV R5, UR15 ;  /* 0x0000000f00057c02 */ /* 0x000fe20008000f00 */
[----:B------:R-:W-:Y:S02]  /*5e70*/  UIADD3 UR6, UR5, UR6, URZ ;  /* 0x0000000605067290 */ /* 0x000fe4000fffe03f */
[----:B------:R-:W-:Y:S01]  /*5e80*/  IMAD.U32 R7, RZ, RZ, UR5 ;  /* 0x00000005ff077e24 */ /* 0x000fe2000f8e00ff */
[----:B--2---:R-:W-:Y:S01]  /*5e90*/  USHF.R.S32.HI UR8, URZ, 0x1f, UR16 ;  /* 0x0000001f3f087899 */ /* 0x004fe20008011410 */
[----:B------:R-:W-:Y:S01]  /*5ea0*/  MOV R6, UR4 ;  /* 0x0000000400067c02 */ /* 0x000fe20008000f00 */
[----:B------:R-:W-:Y:S01]  /*5eb0*/  UIADD3 UR7, UR15, UR7, URZ ;  /* 0x000000070f077290 */ /* 0x000fe2000fffe03f */
[----:B------:R-:W-:Y:S01]  /*5ec0*/  IMAD.U32 R4, RZ, RZ, UR14 ;  /* 0x0000000eff047e24 */ /* 0x000fe2000f8e00ff */
[----:B------:R-:W-:Y:S01]  /*5ed0*/  MOV R7, UR6 ;  /* 0x0000000600077c02 */ /* 0x000fe20008000f00 */
[----:B------:R-:W-:Y:S01]  /*5ee0*/  ULDC UR4, c[0x0][0x740] ;  /* 0x0001d00000047ab9 */ /* 0x000fe20000000800 */
[----:B---3--:R-:W-:-:S02]  /*5ef0*/  IMAD R8, R14, UR8, RZ ;  /* 0x000000080e087c24 */ /* 0x008fc4000f8e02ff */
[----:B------:R-:W-:Y:S01]  /*5f00*/  FMUL.FTZ R168, R168, UR4 ;  /* 0x00000004a8a87c20 */ /* 0x000fe20008410000 */
[----:B------:R-:W-:Y:S02]  /*5f10*/  IMAD.U32 R5, RZ, RZ, UR7 ;  /* 0x00000007ff057e24 */ /* 0x000fe4000f8e00ff */
[----:B------:R-:W-:Y:S01]  /*5f20*/  FMUL.FTZ R169, R169, UR4 ;  /* 0x00000004a9a97c20 */ /* 0x000fe20008410000 */
[----:B-1----:R-:W-:Y:S02]  /*5f30*/  IMAD R0, R12, UR8, RZ ;  /* 0x000000080c007c24 */ /* 0x002fe4000f8e02ff */
[----:B------:R-:W-:Y:S01]  /*5f40*/  FMUL.FTZ R170, R170, UR4 ;  /* 0x00000004aaaa7c20 */ /* 0x000fe20008410000 */
[----:B------:R-:W-:Y:S02]  /*5f50*/  IMAD R9, R15, UR16, R8 ;  /* 0x000000100f097c24 */ /* 0x000fe4000f8e0208 */
[----:B------:R-:W-:Y:S01]  /*5f60*/  FMUL.FTZ R171, R171, UR4 ;  /* 0x00000004abab7c20 */ /* 0x000fe20008410000 */
[----:B------:R-:W-:-:S04]  /*5f70*/  IMAD.WIDE.U32 R6, R14, UR16, R6 ;  /* 0x000000100e067c25 */ /* 0x000fc8000f8e0006 */
[----:B------:R-:W-:Y:S01]  /*5f80*/  FMUL.FTZ R172, R172, UR4 ;  /* 0x00000004acac7c20 */ /* 0x000fe20008410000 */
[----:B------:R-:W-:Y:S01]  /*5f90*/  FMUL.FTZ R173, R173, UR4 ;  /* 0x00000004adad7c20 */ /* 0x000fe20008410000 */
[----:B------:R-:W-:Y:S01]  /*5fa0*/  FMUL.FTZ R174, R174, UR4 ;  /* 0x00000004aeae7c20 */ /* 0x000fe20008410000 */
[----:B------:R-:W-:Y:S02]  /*5fb0*/  IMAD R3, R13, UR16, R0 ;  /* 0x000000100d037c24 */ /* 0x000fe4000f8e0200 */
[----:B------:R-:W-:Y:S01]  /*5fc0*/  FMUL.FTZ R175, R175, UR4 ;  /* 0x00000004afaf7c20 */ /* 0x000fe20008410000 */
[----:B------:R-:W-:-:S04]  /*5fd0*/  IMAD.WIDE.U32 R4, R12, UR16, R4 ;  /* 0x000000100c047c25 */ /* 0x000fc8000f8e0004 */
        /* <DEDUP_REMOVED lines=24> */
[----:B------:R-:W-:Y:S05]  /*6160*/  WARPSYNC.ALL ;  /* 0x0000000000007948 */ /* 0x000fea0003800000 */
[----:B------:R-:W-:Y:S01]  /*6170*/  IMAD.IADD R3, R5, 0x1, R3 ;  /* 0x0000000105037824 */ /* 0x000fe200078e0203 */
[----:B------:R-:W-:Y:S01]  /*6180*/  IADD3 R0, R7, R9, RZ ;  /* 0x0000000907007210 */ /* 0x000fe20007ffe0ff */
[----:B------:R-:W-:Y:S01]  /*6190*/  BAR.SYNC.DEFER_BLOCKING 0x1, 0x100 ;  /* 0x0044000000007b1d */ /* 0x000fe20000010000 */
[----:B----4-:R-:W-:-:S07]  /*61a0*/  ISETP.NE.AND P1, PT, R10, 0x80, PT ;  /* 0x000000800a00780c */ /* 0x010fce0003f25270 */
[----:B------:R-:W1:Y:S01]  /*61b0*/  LDC.64 R8, c[0x0][0x800] ;  /* 0x00020000ff087b82 */ /* 0x000e620000000a00 */
[----:B------:R-:W-:Y:S07]  /*61c0*/  BSSY B0, `(.L_x_252) ;  /* 0x0000024000007945 */ /* 0x000fee0003800000 */
[----:B------:R-:W2:Y:S01]  /*61d0*/  LDC.64 R12, c[0x0][0x828] ;  /* 0x00020a00ff0c7b82 */ /* 0x000ea20000000a00 */
[----:B------:R3:W-:Y:S04]  /*61e0*/  STS.128 [R11], R136 ;  /* 0x000000880b007388 */ /* 0x0007e80000000c00 */
[----:B------:R3:W-:Y:S01]  /*61f0*/  STS.128 [R11+0x800], R140 ;  /* 0x0008008c0b007388 */ /* 0x0007e20000000c00 */
[----:B-1----:R-:W-:-:S03]  /*6200*/  LEA R8, P0, R4, R8, 0x2 ;  /* 0x0000000804087211 */ /* 0x002fc600078010ff */
[----:B------:R3:W-:Y:S01]  /*6210*/  STS.128 [R11+0x1000], R144 ;  /* 0x001000900b007388 */ /* 0x0007e20000000c00 */
[----:B------:R-:W-:-:S03]  /*6220*/  LEA.HI.X R3, R4, R9, R3, 0x2, P0 ;  /* 0x0000000904037211 */ /* 0x000fc600000f1403 */
[----:B------:R3:W-:Y:S01]  /*6230*/  STS.128 [R11+0x1800], R148 ;  /* 0x001800940b007388 */ /* 0x0007e20000000c00 */
[----:B--2---:R-:W-:-:S03]  /*6240*/  LEA R12, P2, R6, R12, 0x2 ;  /* 0x0000000c060c7211 */ /* 0x004fc600078410ff */
[----:B------:R3:W-:Y:S01]  /*6250*/  STS.128 [R11+0x2000], R152 ;  /* 0x002000980b007388 */ /* 0x0007e20000000c00 */
[----:B------:R-:W-:-:S03]  /*6260*/  LEA.HI.X R0, R6, R13, R0, 0x2, P2 ;  /* 0x0000000d06007211 */ /* 0x000fc600010f1400 */
        /* <DEDUP_REMOVED lines=8> */
[----:B-1----:R-:W1:Y:S02]  /*62f0*/  FENCE.VIEW.ASYNC.S ;  /* 0x00000000000073c6 */ /* 0x002e640000000000 */
[----:B-1----:R-:W-:Y:S06]  /*6300*/  BAR.SYNC.DEFER_BLOCKING 0x1, 0x100 ;  /* 0x0044000000007b1d */ /* 0x002fec0000010000 */
[----:B------:R-:W-:Y:S05]  /*6310*/  @P1 BRA `(.L_x_253) ;  /* 0x0000000000381947 */ /* 0x000fea0003800000 */
[----:B------:R-:W-:Y:S01]  /*6320*/  R2UR UR4, R12 ;  /* 0x000000000c0472ca */ /* 0x000fe200000e0000 */
[----:B------:R-:W-:Y:S01]  /*6330*/  UMOV UR7, 0x800 ;  /* 0x0000080000077882 */ /* 0x000fe20000000000 */
[----:B------:R-:W-:Y:S01]  /*6340*/  R2UR UR5, R0 ;  /* 0x00000000000572ca */ /* 0x000fe200000e0000 */
[----:B------:R-:W-:Y:S01]  /*6350*/  UMOV UR8, 0x0 ;  /* 0x0000000000087882 */ /* 0x000fe20000000000 */
[----:B------:R-:W-:Y:S01]  /*6360*/  R2UR UR6, R2 ;  /* 0x00000000020672ca */ /* 0x000fe200000e0000 */
[----:B------:R-:W-:Y:S01]  /*6370*/  UMOV UR9, 0x14f00000 ;  /* 0x14f0000000097882 */ /* 0x000fe20000000000 */
[----:B------:R-:W-:-:S13]  /*6380*/  PLOP3.LUT P0, PT, PT, PT, PT, 0x80, 0x0 ;  /* 0x000000000000781c */ /* 0x000fda0003f0f070 */
.L_x_254:
[----:B------:R-:W-:Y:S01]  /*6390*/  @P0 ELECT P2, URZ, PT ;  /* 0x00000000003f082f */ /* 0x000fe20003840000 */
[----:B------:R1:W-:-:S12]  /*63a0*/  UBLKRED.G.S.ADD.F32.RN [UR4], [UR6], UR7, desc[UR8] ;  /* 0x00000804060073bb */ /* 0x0003d800080a1407 */
[----:B------:R-:W-:Y:S02]  /*63b0*/  @P2 PLOP3.LUT P0, PT, P2, PT, PT, 0x8, 0x0 ;  /* 0x000000000000281c */ /* 0x000fe4000170e170 */
[----:B------:R-:W-:-:S11]  /*63c0*/  PLOP3.LUT P2, PT, PT, PT, PT, 0x8, 0x0 ;  /* 0x000000000000781c */ /* 0x000fd60003f4e170 */
[----:B-1----:R-:W-:Y:S05]  /*63d0*/  @P0 BRA.U.ANY `(.L_x_254) ;  /* 0xfffffffd00ec0947 */ /* 0x002fea000393ffff */
[----:B------:R0:W-:Y:S01]  /*63e0*/  UTMACMDFLUSH ;  /* 0x00000000000079b7 */ /* 0x0001e20000000000 */
[----:B------:R-:W-:-:S04]  /*63f0*/  DEPBAR.LE SB0, 0x0 ;  /* 0x000080000000791a */ /* 0x000fc80000000000 */
.L_x_253:
[----:B------:R-:W-:Y:S05]  /*6400*/  BSYNC B0 ;  /* 0x0000000000007941 */ /* 0x000fea0003800000 */
.L_x_252:
[----:B------:R-:W-:Y:S06]  /*6410*/  BAR.SYNC.DEFER_BLOCKING 0x1, 0x100 ;  /* 0x0044000000007b1d */ /* 0x000fec0000010000 */
[----:B------:R4:W-:Y:S04]  /*6420*/  STS.128 [R11], R168 ;  /* 0x000000a80b007388 */ /* 0x0009e80000000c00 */
        /* <DEDUP_REMOVED lines=22> */
.L_x_255:
[----:B------:R-:W-:Y:S01]  /*6590*/  @P0 ELECT P1, URZ, PT ;  /* 0x00000000003f082f */ /* 0x000fe20003820000 */
[----:B------:R1:W-:-:S12]  /*65a0*/  UBLKRED.G.S.ADD.F32.RN [UR4], [UR6], UR7, desc[UR8] ;  /* 0x00000804060073bb */ /* 0x0003d800080a1407 */
[----:B------:R-:W-:Y:S02]  /*65b0*/  @P1 PLOP3.LUT P0, PT, P1, PT, PT, 0x8, 0x0 ;  /* 0x000000000000181c */ /* 0x000fe40000f0e170 */
[----:B------:R-:W-:-:S11]  /*65c0*/  PLOP3.LUT P1, PT, PT, PT, PT, 0x8, 0x0 ;  /* 0x000000000000781c */ /* 0x000fd60003f2e170 */
[----:B-1----:R-:W-:Y:S05]  /*65d0*/  @P0 BRA.U.ANY `(.L_x_255) ;  /* 0xfffffffd00ec0947 */ /* 0x002fea000393ffff */
[----:B------:R0:W-:Y:S01]  /*65e0*/  UTMACMDFLUSH ;  /* 0x00000000000079b7 */ /* 0x0001e20000000000 */
[----:B------:R-:W-:-:S04]  /*65f0*/  DEPBAR.LE SB0, 0x0 ;  /* 0x000080000000791a */ /* 0x000fc80000000000 */
[----:B------:R-:W-:Y:S05]  /*6600*/  BRA `(.L_x_232) ;  /* 0x00000024000c7947 */ /* 0x000fea0003800000 */
.L_x_230:
        /* <DEDUP_REMOVED lines=28> */
[C---:B------:R-:W-:Y:S01]  /*67d0*/  IADD3 R0, R2.reuse, 0x7f, RZ ;  /* 0x0000007f02007810 */ /* 0x040fe20007ffe0ff */
[----:B------:R-:W-:Y:S01]  /*67e0*/  UIADD3 UR10, UR7, UR10, URZ ;  /* 0x0000000a070a7290 */ /* 0x000fe2000fffe03f */
[----:B------:R-:W-:Y:S01]  /*67f0*/  ISETP.GE.AND P1, PT, R2, 0x81, PT ;  /* 0x000000810200780c */ /* 0x000fe20003f26270 */
[----:B------:R-:W-:Y:S01]  /*6800*/  UMOV UR5, URZ ;  /* 0x0000003f00057c82 */ /* 0x000fe20008000000 */
        /* <DEDUP_REMOVED lines=19> */
.L_x_270:
        /* <DEDUP_REMOVED lines=21> */
.L_x_259:
[----:B------:R-:W-:Y:S05]  /*6a90*/  BSYNC B0 ;  /* 0x0000000000007941 */ /* 0x000fea0003800000 */
.L_x_258:
        /* <DEDUP_REMOVED lines=13> */
.L_x_261:
[----:B------:R-:W-:Y:S05]  /*6b70*/  BSYNC B0 ;  /* 0x0000000000007941 */ /* 0x000fea0003800000 */
.L_x_260:
[----:B------:R-:W-:Y:S06]  /*6b80*/  BAR.ARV 0xa, 0xa0 ;  /* 0x0282800000007b1d */ /* 0x000fec0000002000 */
[----:B------:R-:W-:Y:S04]  /*6b90*/  BSSY B0, `(.L_x_262) ;  /* 0x0000003000007945 */ /* 0x000fe80003800000 */
[----:B------:R-:W-:Y:S05]  /*6ba0*/  @!P0 BRA `(.L_x_263) ;  /* 0x0000000000048947 */ /* 0x000fea0003800000 */
[----:B------:R-:W-:-:S04]  /*6bb0*/  DEPBAR.LE SB0, 0x0 ;  /* 0x000080000000791a */ /* 0x000fc80000000000 */
.L_x_263:
[----:B------:R-:W-:Y:S05]  /*6bc0*/  BSYNC B0 ;  /* 0x0000000000007941 */ /* 0x000fea0003800000 */
.L_x_262:
        /* <DEDUP_REMOVED lines=13> */
.L_x_265:
[----:B------:R-:W-:Y:S05]  /*6ca0*/  BSYNC B0 ;  /* 0x0000000000007941 */ /* 0x000fea0003800000 */
.L_x_264:
        /* <DEDUP_REMOVED lines=13> */
.L_x_267:
[----:B------:R-:W-:Y:S05]  /*6d80*/  BSYNC B0 ;  /* 0x0000000000007941 */ /* 0x000fea0003800000 */
.L_x_266:
[----:B------:R-:W-:Y:S01]  /*6d90*/  IADD3 R0, R0, -0x2, RZ ;  /* 0xfffffffe00007810 */ /* 0x000fe20007ffe0ff */
[----:B------:R-:W-:Y:S06]  /*6da0*/  BAR.ARV 0xa, 0xa0 ;  /* 0x0282800000007b1d */ /* 0x000fec0000002000 */
[----:B------:R-:W-:Y:S01]  /*6db0*/  BSSY B0, `(.L_x_268) ;  /* 0x0000004000007945 */ /* 0x000fe20003800000 */
[----:B------:R-:W-:-:S03]  /*6dc0*/  ISETP.NE.AND P1, PT, R0, RZ, PT ;  /* 0x000000ff0000720c */ /* 0x000fc60003f25270 */
[----:B------:R-:W-:Y:S10]  /*6dd0*/  @!P0 BRA `(.L_x_269) ;  /* 0x0000000000048947 */ /* 0x000ff40003800000 */
[----:B------:R-:W-:-:S04]  /*6de0*/  DEPBAR.LE SB0, 0x0 ;  /* 0x000080000000791a */ /* 0x000fc80000000000 */
.L_x_269:
[----:B------:R-:W-:Y:S05]  /*6df0*/  BSYNC B0 ;  /* 0x0000000000007941 */ /* 0x000fea0003800000 */
.L_x_268:
[----:B------:R-:W-:Y:S06]  /*6e00*/  BAR.ARV 0xb, 0xa0 ;  /* 0x02c2800000007b1d */ /* 0x000fec0000002000 */
[----:B------:R-:W-:Y:S02]  /*6e10*/  UIADD3 UR5, UR5, 0x2, URZ ;  /* 0x0000000205057890 */ /* 0x000fe4000fffe03f */
[----:B------:R-:W-:Y:S01]  /*6e20*/  UIADD3 UR4, UR4, 0x1, URZ ;  /* 0x0000000104047890 */ /* 0x000fe2000fffe03f */
[----:B------:R-:W-:Y:S11]  /*6e30*/  @P1 BRA `(.L_x_270) ;  /* 0xfffffff800c01947 */ /* 0x000ff6000383ffff */
[----:B------:R-:W-:-:S12]  /*6e40*/  USHF.L.U32 UR5, UR5, 0xd, URZ ;  /* 0x0000000d05057899 */ /* 0x000fd8000800063f */
.L_x_257:
        /* <DEDUP_REMOVED lines=19> */
.L_x_272:
[----:B------:R-:W-:Y:S05]  /*6f80*/  BSYNC B0 ;  /* 0x0000000000007941 */ /* 0x000fea0003800000 */
.L_x_271:
        /* <DEDUP_REMOVED lines=19> */
.L_x_274:
[----:B------:R-:W-:Y:S05]  /*70c0*/  BSYNC B0 ;  /* 0x0000000000007941 */ /* 0x000fea0003800000 */
.L_x_273:
[----:B------:R-:W-:Y:S06]  /*70d0*/  BAR.ARV 0xa, 0xa0 ;  /* 0x0282800000007b1d */ /* 0x000fec0000002000 */
[----:B------:R-:W-:Y:S04]  /*70e0*/  BSSY B0, `(.L_x_275) ;  /* 0x0000003000007945 */ /* 0x000fe80003800000 */
[----:B------:R-:W-:Y:S05]  /*70f0*/  @!P0 BRA `(.L_x_276) ;  /* 0x0000000000048947 */ /* 0x000fea0003800000 */
[----:B------:R-:W-:-:S04]  /*7100*/  DEPBAR.LE SB0, 0x0 ;  /* 0x000080000000791a */ /* 0x000fc80000000000 */
.L_x_276:
[----:B------:R-:W-:Y:S05]  /*7110*/  BSYNC B0 ;  /* 0x0000000000007941 */ /* 0x000fea0003800000 */
.L_x_275:
[----:B------:R-:W-:Y:S06]  /*7120*/  BAR.ARV 0xb, 0xa0 ;  /* 0x02c2800000007b1d */ /* 0x000fec0000002000 */
[----:B------:R-:W-:Y:S05]  /*7130*/  BRA `(.L_x_232) ;  /* 0x0000001800407947 */ /* 0x000fea0003800000 */
.L_x_256:
        /* <DEDUP_REMOVED lines=23> */
[----:B-----5:R-:W-:Y:S01]  /*72b0*/  IMAD R0, R13, R10, RZ ;  /* 0x0000000a0d007224 */ /* 0x020fe200078e02ff */
[----:B------:R-:W-:Y:S02]  /*72c0*/  IADD3 R3, R3, R7, RZ ;  /* 0x0000000703037210 */ /* 0x000fe40007ffe0ff */
[----:B------:R-:W1:Y:S01]  /*72d0*/  LDC.64 R6, c[0x0][0x730] ;  /* 0x0001cc00ff067b82 */ /* 0x000e620000000a00 */
[----:B------:R-:W-:Y:S02]  /*72e0*/  IMAD R11, R11, UR21, R0 ;  /* 0x000000150b0b7c24 */ /* 0x000fe4000f8e0200 */
[----:B------:R-:W-:-:S04]  /*72f0*/  IMAD.WIDE.U32 R2, R10, UR21, R2 ;  /* 0x000000150a027c25 */ /* 0x000fc8000f8e0002 */
[----:B------:R-:W-:Y:S01]  /*7300*/  IMAD.IADD R0, R3, 0x1, R11 ;  /* 0x0000000103007824 */ /* 0x000fe200078e020b */
[----:B------:R-:W-:-:S04]  /*7310*/  LEA R4, P0, R2, R4, 0x2 ;  /* 0x0000000402047211 */ /* 0x000fc800078010ff */
[----:B------:R-:W-:Y:S02]  /*7320*/  LEA.HI.X R0, R2, R5, R0, 0x2, P0 ;  /* 0x0000000502007211 */ /* 0x000fe400000f1400 */
[----:B------:R-:W-:Y:S02]  /*7330*/  ELECT P0, URZ, PT ;  /* 0x00000000003f782f */ /* 0x000fe40003800000 */
[----:B------:R-:W-:Y:S02]  /*7340*/  R2UR UR4, R4 ;  /* 0x00000000040472ca */ /* 0x000fe400000e0000 */
[----:B------:R-:W-:Y:S01]  /*7350*/  R2UR UR5, R0 ;  /* 0x00000000000572ca */ /* 0x000fe200000e0000 */
[----:B-1----:R-:W-:-:S04]  /*7360*/  IMAD R2, R15, R6, RZ ;  /* 0x000000060f027224 */ /* 0x002fc800078e02ff */
[----:B------:R-:W-:Y:S02]  /*7370*/  IMAD R5, R7, UR20, R2 ;  /* 0x0000001407057c24 */ /* 0x000fe4000f8e0202 */
[----:B------:R-:W1:Y:S01]  /*7380*/  LDC.64 R2, c[0x0][0x738] ;  /* 0x0001ce00ff027b82 */ /* 0x000e620000000a00 */
[----:B------:R-:W-:-:S05]  /*7390*/  IMAD.WIDE.U32 R6, R6, UR20, RZ ;  /* 0x0000001406067c25 */ /* 0x000fca000f8e00ff */
[----:B------:R-:W-:Y:S01]  /*73a0*/  IADD3 R7, R7, R5, RZ ;  /* 0x0000000507077210 */ /* 0x000fe20007ffe0ff */
        /* <DEDUP_REMOVED lines=16> */
.L_x_307:
[----:B------:R-:W-:Y:S01]  /*74b0*/  IMAD.IADD R10, R7, 0x1, R3 ;  /* 0x00000001070a7824 */ /* 0x000fe200078e0203 */
[----:B-1----:R-:W-:Y:S01]  /*74c0*/  SHF.L.U32 R0, R2, 0x7, RZ ;  /* 0x0000000702007819 */ /* 0x002fe200000006ff */
[----:B------:R-:W-:Y:S01]  /*74d0*/  IMAD.MOV.U32 R9, RZ, RZ, 0x1 ;  /* 0x00000001ff097424 */ /* 0x000fe200078e00ff */
[----:B------:R-:W-:Y:S06]  /*74e0*/  @P0 BRA `(.L_x_280) ;  /* 0x0000000000180947 */ /* 0x000fec0003800000 */
[----:B------:R-:W1:Y:S01]  /*74f0*/  S2R R4, SR_TID.X ;  /* 0x0000000000047919 */ /* 0x000e620000002100 */
[----:B------:R-:W-:-:S04]  /*7500*/  MOV R2, 0x4200 ;  /* 0x0000420000027802 */ /* 0x000fc80000000f00 */
[----:B------:R2:W-:Y:S01]  /*7510*/  SYNCS.ARRIVE.TRANS64 RZ, [R11+URZ+0x30c10], R2 ;  /* 0x030c10020bff79a7 */ /* 0x0005e2000800003f */
[----:B-1----:R-:W-:-:S13]  /*7520*/  LOP3.LUT P1, RZ, R4, 0x1f, RZ, 0xc0, !PT ;  /* 0x0000001f04ff7812 */ /* 0x002fda000782c0ff */
[----:B--2---:R-:W-:Y:S05]  /*7530*/  @!P1 BRA `(.L_x_280) ;  /* 0x0000000000049947 */ /* 0x004fea0003800000 */
[----:B------:R-:W-:Y:S01]  /*7540*/  BPT.TRAP 0x1 ;  /* 0x000000040000795c */ /* 0x000fe20000300000 */
.L_x_280:
[----:B------:R-:W1:Y:S01]  /*7550*/  LDC.64 R2, c[0x0][0x198] ;  /* 0x00006600ff027b82 */ /* 0x000e620000000a00 */
[----:B------:R-:W-:Y:S01]  /*7560*/  R2UR UR11, R0 ;  /* 0x00000000000b72ca */ /* 0x000fe200000e0000 */
[----:B------:R-:W-:Y:S01]  /*7570*/  UMOV UR14, 0x0 ;  /* 0x00000000000e7882 */ /* 0x000fe20000000000 */
[----:B------:R-:W-:Y:S01]  /*7580*/  R2UR UR8, R11 ;  /* 0x000000000b0872ca */ /* 0x000fe200000e0000 */
[----:B------:R-:W-:Y:S01]  /*7590*/  UMOV UR15, 0x14f00000 ;  /* 0x14f00000000f7882 */ /* 0x000fe20000000000 */
[----:B------:R-:W-:Y:S01]  /*75a0*/  UMOV UR19, URZ ;  /* 0x0000003f00137c82 */ /* 0x000fe20008000000 */
[----:B------:R-:W-:Y:S01]  /*75b0*/  UMOV UR18, URZ ;  /* 0x0000003f00127c82 */ /* 0x000fe20008000000 */
[----:B------:R-:W-:Y:S01]  /*75c0*/  MOV R4, 0x8000 ;  /* 0x0000800000047802 */ /* 0x000fe20000000f00 */
[----:B------:R-:W2:Y:S01]  /*75d0*/  LDC R12, c[0x0][0x280] ;  /* 0x0000a000ff0c7b82 */ /* 0x000ea20000000800 */
[----:B------:R-:W-:Y:S01]  /*75e0*/  UMOV UR25, 0x20 ;  /* 0x0000002000197882 */ /* 0x000fe20000000000 */
[----:B------:R-:W-:Y:S01]  /*75f0*/  UMOV UR22, 0x0 ;  /* 0x0000000000167882 */ /* 0x000fe20000000000 */
[----:B------:R-:W-:Y:S01]  /*7600*/  UMOV UR23, 0x10000000 ;  /* 0x1000000000177882 */ /* 0x000fe20000000000 */
[----:B------:R-:W-:Y:S01]  /*7610*/  UMOV UR13, UR21 ;  /* 0x00000015000d7c82 */ /* 0x000fe20008000000 */
[----:B------:R-:W-:Y:S01]  /*7620*/  UMOV UR10, UR18 ;  /* 0x00000012000a7c82 */ /* 0x000fe20008000000 */
[----:B------:R-:W-:Y:S01]  /*7630*/  UMOV UR28, UR12 ;  /* 0x0000000c001c7c82 */ /* 0x000fe20008000000 */
[----:B------:R-:W-:Y:S01]  /*7640*/  UMOV UR29, UR21 ;  /* 0x00000015001d7c82 */ /* 0x000fe20008000000 */
[----:B------:R-:W-:Y:S01]  /*7650*/  UIADD3 UR16, UR8, 0x10000, URZ ;  /* 0x0001000008107890 */ /* 0x000fe2000fffe03f */
[----:B------:R-:W-:Y:S01]  /*7660*/  IMAD.MOV.U32 R20, RZ, RZ, RZ ;  /* 0x000000ffff147224 */ /* 0x000fe200078e00ff */
[----:B------:R-:W-:Y:S01]  /*7670*/  UIADD3 UR17, UR8, 0x30c10, URZ ;  /* 0x00030c1008117890 */ /* 0x000fe2000fffe03f */
[----:B------:R-:W-:Y:S01]  /*7680*/  MOV R5, RZ ;  /* 0x000000ff00057202 */ /* 0x000fe20000000f00 */
[----:B------:R-:W-:-:S02]  /*7690*/  UIADD3 UR30, UR8, 0x20000, URZ ;  /* 0x00020000081e7890 */ /* 0x000fc4000fffe03f */
[----:B------:R-:W-:Y:S01]  /*76a0*/  UIADD3 UR9, UR8, 0x30c00, URZ ;  /* 0x00030c0008097890 */ /* 0x000fe2000fffe03f */
[----:B-1----:R-:W-:Y:S01]  /*76b0*/  IMAD.MOV.U32 R8, RZ, RZ, R2 ;  /* 0x000000ffff087224 */ /* 0x002fe200078e0002 */
[----:B------:R-:W-:Y:S01]  /*76c0*/  UIADD3 UR24, UR8, 0x4000, URZ ;  /* 0x0000400008187890 */ /* 0x000fe2000fffe03f */
[----:B------:R-:W-:Y:S01]  /*76d0*/  UMOV UR31, UR17 ;  /* 0x00000011001f7c82 */ /* 0x000fe20008000000 */
[----:B------:R-:W-:Y:S02]  /*76e0*/  UMOV UR26, UR18 ;  /* 0x00000012001a7c82 */ /* 0x000fe40008000000 */
[----:B------:R-:W-:Y:S01]  /*76f0*/  IADD3 R0, P1, R8, 0x2f0, RZ ;  /* 0x000002f008007810 */ /* 0x000fe20007f3e0ff */
[----:B------:R-:W-:-:S03]  /*7700*/  UMOV UR27, UR11 ;  /* 0x0000000b001b7c82 */ /* 0x000fc60008000000 */
[----:B------:R-:W-:Y:S02]  /*7710*/  R2UR UR32, R0 ;  /* 0x00000000002072ca */ /* 0x000fe400000e0000 */
[----:B------:R-:W-:-:S04]  /*7720*/  IADD3 R0, P2, R8, 0x3f0, RZ ;  /* 0x000003f008007810 */ /* 0x000fc80007f5e0ff */
[----:B------:R-:W-:Y:S02]  /*7730*/  R2UR UR34, R0 ;  /* 0x00000000002272ca */ /* 0x000fe400000e0000 */
[----:B------:R-:W-:-:S05]  /*7740*/  MOV R0, R3 ;  /* 0x0000000300007202 */ /* 0x000fca0000000f00 */
[----:B------:R-:W-:-:S05]  /*7750*/  IMAD.X R2, RZ, RZ, R0, P1 ;  /* 0x000000ffff027224 */ /* 0x000fca00008e0600 */
[----:B------:R-:W-:Y:S02]  /*7760*/  R2UR UR33, R2 ;  /* 0x00000000022172ca */ /* 0x000fe400000e0000 */
[----:B------:R-:W-:-:S04]  /*7770*/  IADD3.X R2, RZ, R0, RZ, P2, !PT ;  /* 0x00000000ff027210 */ /* 0x000fc800017fe4ff */
[----:B------:R-:W-:Y:S02]  /*7780*/  R2UR UR35, R2 ;  /* 0x00000000022372ca */ /* 0x000fe400000e0000 */
[----:B------:R-:W-:-:S04]  /*7790*/  IADD3 R2, P1, R8, 0xf0, RZ ;  /* 0x000000f008027810 */ /* 0x000fc80007f3e0ff */
[----:B------:R-:W-:Y:S01]  /*77a0*/  R2UR UR6, R2 ;  /* 0x00000000020672ca */ /* 0x000fe200000e0000 */
[----:B------:R-:W-:Y:S01]  /*77b0*/  IMAD.X R3, RZ, RZ, R0, P1 ;  /* 0x000000ffff037224 */ /* 0x000fe200008e0600 */
[----:B--2---:R-:W-:-:S04]  /*77c0*/  ISETP.GE.AND P1, PT, R12, 0x81, PT ;  /* 0x000000810c00780c */ /* 0x004fc80003f26270 */
        /* <DEDUP_REMOVED lines=24> */
.L_x_291:
[----:B------:R-:W-:-:S04]  /*7950*/  SHF.L.U32 R21, R9, 0x1f, RZ ;  /* 0x0000001f09157819 */ /* 0x000fc800000006ff */
[----:B-1----:R-:W1:Y:S02]  /*7960*/  SYNCS.PHASECHK.TRANS64.TRYWAIT P1, [R11+URZ+0x30c40], R21 ;  /* 0x030c40150b0075a7 */ /* 0x002e64000802017f */
[----:B-12---:R-:W-:Y:S05]  /*7970*/  @!P1 BRA `(.L_x_283) ;  /* 0x0000001000a49947 */ /* 0x006fea0003800000 */
.L_x_308:
[----:B------:R-:W-:Y:S05]  /*7980*/  @P0 BRA `(.L_x_284) ;  /* 0x0000000000140947 */ /* 0x000fea0003800000 */
[----:B------:R-:W-:Y:S02]  /*7990*/  ISETP.NE.AND P1, PT, R14, RZ, PT ;  /* 0x000000ff0e00720c */ /* 0x000fe40003f25270 */
[----:B------:R-:W-:-:S04]  /*79a0*/  MOV R0, 0x4200 ;  /* 0x0000420000007802 */ /* 0x000fc80000000f00 */
[----:B------:R2:W-:Y:S07]  /*79b0*/  SYNCS.ARRIVE.TRANS64 RZ, [R11+URZ+0x30c30], R0 ;  /* 0x030c30000bff79a7 */ /* 0x0005ee000800003f */
[----:B------:R-:W-:Y:S05]  /*79c0*/  @!P1 BRA `(.L_x_284) ;  /* 0x0000000000049947 */ /* 0x000fea0003800000 */
[----:B------:R-:W-:Y:S01]  /*79d0*/  BPT.TRAP 0x1 ;  /* 0x000000040000795c */ /* 0x000fe20000300000 */
.L_x_284:
        /* <DEDUP_REMOVED lines=29> */
.L_x_309:
[----:B------:R-:W-:Y:S05]  /*7bb0*/  @P0 BRA `(.L_x_286) ;  /* 0x0000000000140947 */ /* 0x000fea0003800000 */
[----:B------:R-:W-:Y:S01]  /*7bc0*/  ISETP.NE.AND P1, PT, R14, RZ, PT ;  /* 0x000000ff0e00720c */ /* 0x000fe20003f25270 */
[----:B------:R-:W-:-:S04]  /*7bd0*/  IMAD.MOV.U32 R2, RZ, RZ, 0x4200 ;  /* 0x00004200ff027424 */ /* 0x000fc800078e00ff */
[----:B------:R3:W-:Y:S08]  /*7be0*/  SYNCS.ARRIVE.TRANS64 RZ, [R11+URZ+0x30c18], R2 ;  /* 0x030c18020bff79a7 */ /* 0x0007f0000800003f */
[----:B------:R-:W-:Y:S05]  /*7bf0*/  @!P1 BRA `(.L_x_286) ;  /* 0x0000000000049947 */ /* 0x000fea0003800000 */
[----:B------:R-:W-:Y:S01]  /*7c00*/  BPT.TRAP 0x1 ;  /* 0x000000040000795c */ /* 0x000fe20000300000 */
.L_x_286:
        /* <DEDUP_REMOVED lines=20> */
.L_x_310:
        /* <DEDUP_REMOVED lines=9> */
.L_x_288:
        /* <DEDUP_REMOVED lines=24> */
.L_x_312:
[----:B------:R-:W-:Y:S05]  /*7f60*/  @P0 BRA `(.L_x_290) ;  /* 0x0000000000140947 */ /* 0x000fea0003800000 */
[----:B------:R-:W-:Y:S02]  /*7f70*/  ISETP.NE.AND P1, PT, R14, RZ, PT ;  /* 0x000000ff0e00720c */ /* 0x000fe40003f25270 */
[----:B-1----:R-:W-:-:S04]  /*7f80*/  MOV R4, 0x4200 ;  /* 0x0000420000047802 */ /* 0x002fc80000000f00 */
[----:B------:R2:W-:Y:S07]  /*7f90*/  SYNCS.ARRIVE.TRANS64 RZ, [R11+URZ+0x30c10], R4 ;  /* 0x030c10040bff79a7 */ /* 0x0005ee000800003f */
[----:B------:R-:W-:Y:S05]  /*7fa0*/  @!P1 BRA `(.L_x_290) ;  /* 0x0000000000049947 */ /* 0x000fea0003800000 */
[----:B------:R-:W-:Y:S01]  /*7fb0*/  BPT.TRAP 0x1 ;  /* 0x000000040000795c */ /* 0x000fe20000300000 */
.L_x_290:
        /* <DEDUP_REMOVED lines=22> */
.L_x_282:
[----:B------:R-:W-:-:S13]  /*8120*/  ISETP.NE.AND P1, PT, R19, RZ, PT ;  /* 0x000000ff1300720c */ /* 0x000fda0003f25270 */
[----:B------:R-:W-:Y:S05]  /*8130*/  @!P1 BRA `(.L_x_281) ;  /* 0x0000000000f09947 */ /* 0x000fea0003800000 */
[----:B------:R-:W-:-:S04]  /*8140*/  SHF.L.U32 R12, R9, 0x1f, RZ ;  /* 0x0000001f090c7819 */ /* 0x000fc800000006ff */
[----:B------:R-:W3:Y:S02]  /*8150*/  SYNCS.PHASECHK.TRANS64.TRYWAIT P1, [R11+URZ+0x30c40], R12 ;  /* 0x030c400c0b0075a7 */ /* 0x000ee4000802017f */
[----:B---3--:R-:W-:Y:S05]  /*8160*/  @!P1 BRA `(.L_x_292) ;  /* 0x0000000800fc9947 */ /* 0x008fea0003800000 */
.L_x_313:
[----:B------:R-:W-:Y:S05]  /*8170*/  @P0 BRA `(.L_x_293) ;  /* 0x0000000000140947 */ /* 0x000fea0003800000 */
[----:B------:R-:W-:Y:S02]  /*8180*/  ISETP.NE.AND P1, PT, R14, RZ, PT ;  /* 0x000000ff0e00720c */ /* 0x000fe40003f25270 */
[----:B-12---:R-:W-:-:S04]  /*8190*/  MOV R4, 0x4200 ;  /* 0x0000420000047802 */ /* 0x006fc80000000f00 */
[----:B------:R4:W-:Y:S07]  /*81a0*/  SYNCS.ARRIVE.TRANS64 RZ, [R11+URZ+0x30c30], R4 ;  /* 0x030c30040bff79a7 */ /* 0x0009ee000800003f */
[----:B------:R-:W-:Y:S05]  /*81b0*/  @!P1 BRA `(.L_x_293) ;  /* 0x0000000000049947 */ /* 0x000fea0003800000 */
[----:B------:R-:W-:Y:S01]  /*81c0*/  BPT.TRAP 0x1 ;  /* 0x000000040000795c */ /* 0x000fe20000300000 */
.L_x_293:
        /* <DEDUP_REMOVED lines=26> */
.L_x_314:
[----:B------:R-:W-:Y:S05]  /*8370*/  @P0 BRA `(.L_x_295) ;  /* 0x0000000000140947 */ /* 0x000fea0003800000 */
[----:B------:R-:W-:Y:S01]  /*8380*/  ISETP.NE.AND P0, PT, R14, RZ, PT ;  /* 0x000000ff0e00720c */ /* 0x000fe20003f05270 */
[----:B------:R-:W-:-:S04]  /*8390*/  IMAD.MOV.U32 R4, RZ, RZ, 0x4200 ;  /* 0x00004200ff047424 */ /* 0x000fc800078e00ff */
[----:B------:R2:W-:Y:S08]  /*83a0*/  SYNCS.ARRIVE.TRANS64 RZ, [R11+URZ+0x30c18], R4 ;  /* 0x030c18040bff79a7 */ /* 0x0005f0000800003f */
[----:B------:R-:W-:Y:S05]  /*83b0*/  @!P0 BRA `(.L_x_295) ;  /* 0x0000000000048947 */ /* 0x000fea0003800000 */
[----:B------:R-:W-:Y:S01]  /*83c0*/  BPT.TRAP 0x1 ;  /* 0x000000040000795c */ /* 0x000fe20000300000 */
.L_x_295:
        /* <DEDUP_REMOVED lines=19> */
.L_x_281:
[----:B------:R-:W4:Y:S01]  /*8500*/  S2R R2, SR_TID.X ;  /* 0x0000000000027919 */ /* 0x000f220000002100 */
[----:B------:R-:W-:Y:S02]  /*8510*/  LEA R13, R20, R11, 0x3 ;  /* 0x0000000b140d7211 */ /* 0x000fe400078e18ff */
[----:B----4-:R-:W-:Y:S02]  /*8520*/  LOP3.LUT R3, R2, 0x7f, RZ, 0xc0, !PT ;  /* 0x0000007f02037812 */ /* 0x010fe400078ec0ff */
[----:B------:R-:W-:Y:S02]  /*8530*/  SHF.L.U32 R2, R9, 0x1f, RZ ;  /* 0x0000001f09027819 */ /* 0x000fe400000006ff */
[----:B------:R-:W-:Y:S02]  /*8540*/  ISETP.NE.AND P1, PT, R3, RZ, PT ;  /* 0x000000ff0300720c */ /* 0x000fe40003f25270 */
[----:B------:R-:W4:Y:S02]  /*8550*/  SYNCS.PHASECHK.TRANS64.TRYWAIT P0, [R13+URZ+0x30c40], R2 ;  /* 0x030c40020d0075a7 */ /* 0x000f24000800017f */
[----:B----4-:R-:W-:Y:S09]  /*8560*/  @!P0 BRA `(.L_x_296) ;  /* 0x0000000800248947 */ /* 0x010ff20003800000 */
.L_x_315:
[----:B------:R-:W-:Y:S05]  /*8570*/  @P1 BRA `(.L_x_297) ;  /* 0x0000000000181947 */ /* 0x000fea0003800000 */
[----:B------:R-:W5:Y:S01]  /*8580*/  S2R R3, SR_TID.X ;  /* 0x0000000000037919 */ /* 0x000f620000002100 */
[----:B----4-:R-:W-:-:S04]  /*8590*/  IMAD.MOV.U32 R2, RZ, RZ, 0x4200 ;  /* 0x00004200ff027424 */ /* 0x010fc800078e00ff */
[----:B------:R4:W-:Y:S01]  /*85a0*/  SYNCS.ARRIVE.TRANS64 RZ, [R13+URZ+0x30c30], R2 ;  /* 0x030c30020dff79a7 */ /* 0x0009e2000800003f */
[----:B-----5:R-:W-:-:S13]  /*85b0*/  LOP3.LUT P0, RZ, R3, 0x1f, RZ, 0xc0, !PT ;  /* 0x0000001f03ff7812 */ /* 0x020fda000780c0ff */
[----:B----4-:R-:W-:Y:S05]  /*85c0*/  @!P0 BRA `(.L_x_297) ;  /* 0x0000000000048947 */ /* 0x010fea0003800000 */
[----:B--2---:R-:W-:Y:S01]  /*85d0*/  BPT.TRAP 0x1 ;  /* 0x000000040000795c */ /* 0x004fe20000300000 */
.L_x_297:
        /* <DEDUP_REMOVED lines=33> */
.L_x_278:
[----:B------:R-:W-:Y:S05]  /*87f0*/  BSYNC B0 ;  /* 0x0000000000007941 */ /* 0x000fea0003800000 */
.L_x_277:
[----:B------:R-:W-:-:S03]  /*8800*/  UMOV UR6, 0xffffffff ;  /* 0xffffffff00067882 */ /* 0x000fc60000000000 */
[----:B------:R-:W-:Y:S05]  /*8810*/  BRA.DIV UR6, `(.L_x_298) ;  /* 0x00000006068c7947 */ /* 0x000fea000b800000 */
[----:B------:R-:W-:-:S13]  /*8820*/  ELECT P0, URZ, PT ;  /* 0x00000000003f782f */ /* 0x000fda0003800000 */
.L_x_318:
[----:B------:R-:W-:Y:S05]  /*8830*/  @!P0 BRA `(.L_x_232) ;  /* 0x0000000000808947 */ /* 0x000fea0003800000 */
[----:B------:R-:W-:-:S04]  /*8840*/  LOP3.LUT R16, R16, 0x2, RZ, 0xfc, !PT ;  /* 0x0000000210107812 */ /* 0x000fc800078efcff */
[----:B------:R-:W-:-:S13]  /*8850*/  ISETP.NE.AND P0, PT, R16, 0x3, PT ;  /* 0x000000031000780c */ /* 0x000fda0003f05270 */
[----:B------:R-:W-:Y:S05]  /*8860*/  @!P0 BRA `(.L_x_299) ;  /* 0x0000000000048947 */ /* 0x000fea0003800000 */
[----:B------:R-:W-:Y:S01]  /*8870*/  BPT.TRAP 0x1 ;  /* 0x000000040000795c */ /* 0x000fe20000300000 */
.L_x_299:
        /* <DEDUP_REMOVED lines=15> */
.L_x_319:
[----:B------:R-:W2:Y:S02]  /*8970*/  SYNCS.PHASECHK.TRANS64.TRYWAIT P1, [R3+URZ], R2 ;  /* 0x00000002030075a7 */ /* 0x000ea4000802017f */
[----:B--2---:R-:W-:Y:S05]  /*8980*/  @!P1 BRA `(.L_x_301) ;  /* 0x0000000400689947 */ /* 0x004fea0003800000 */
.L_x_320:
[----:B------:R-:W-:Y:S05]  /*8990*/  @!P0 BRA `(.L_x_302) ;  /* 0x0000000000048947 */ /* 0x000fea0003800000 */
[----:B------:R-:W-:Y:S01]  /*89a0*/  BPT.TRAP 0x1 ;  /* 0x000000040000795c */ /* 0x000fe20000300000 */
.L_x_302:
[----:B--2---:R-:W-:-:S05]  /*89b0*/  IADD3 R3, R7, 0x30c40, RZ ;  /* 0x00030c4007037810 */ /* 0x004fca0007ffe0ff */
[----:B------:R-:W-:-:S04]  /*89c0*/  IMAD R0, R0, 0x8, R3 ;  /* 0x0000000800007824 */ /* 0x000fc800078e0203 */
[----:B------:R-:W2:Y:S02]  /*89d0*/  SYNCS.PHASECHK.TRANS64.TRYWAIT P0, [R0+URZ], R5 ;  /* 0x00000005000075a7 */ /* 0x000ea4000800017f */
[----:B--2---:R-:W-:Y:S05]  /*89e0*/  @!P0 BRA `(.L_x_303) ;  /* 0x0000000400648947 */ /* 0x004fea0003800000 */
.L_x_321:
[----:B------:R-:W-:-:S07]  /*89f0*/  LEA R3, R4, R3, 0x3 ;  /* 0x0000000304037211 */ /* 0x000fce00078e18ff */
.L_x_304:
[----:B---3--:R3:W4:Y:S02]  /*8a00*/  SYNCS.PHASECHK.TRANS64.TRYWAIT P0, [R3+URZ], R2 ;  /* 0x00000002030075a7 */ /* 0x008724000800017f */
[----:B----4-:R-:W-:Y:S05]  /*8a10*/  @!P0 NANOSLEEP.SYNCS 0x989680 ;  /* 0x009896800000895d */ /* 0x010fea0003900000 */
[----:B------:R-:W4:Y:S02]  /*8a20*/  @!P0 SYNCS.PHASECHK.TRANS64 P0, [R3+URZ], R2 ;  /* 0x00000002030085a7 */ /* 0x000f24000800007f */
[----:B----4-:R-:W-:Y:S05]  /*8a30*/  @!P0 BRA `(.L_x_304) ;  /* 0xfffffffc00f08947 */ /* 0x010fea000383ffff */
.L_x_232:
[----:B------:R-:W-:Y:S05]  /*8a40*/  BSYNC B6 ;  /* 0x0000000000067941 */ /* 0x000fea0003800000 */
.L_x_229:
[----:B------:R-:W-:Y:S05]  /*8a50*/  EXIT ;  /* 0x000000000000794d */ /* 0x000fea0003800000 */
.L_x_237:
[----:B------:R-:W-:Y:S01]  /*8a60*/  IMAD.MOV.U32 R12, RZ, RZ, RZ ;  /* 0x000000ffff0c7224 */ /* 0x000fe200078e00ff */
[----:B------:R-:W-:Y:S01]  /*8a70*/  MOV R11, 0x1f ;  /* 0x0000001f000b7802 */ /* 0x000fe20000000f00 */
[----:B------:R-:W-:-:S07]  /*8a80*/  IMAD.MOV.U32 R15, RZ, RZ, -0x1 ;  /* 0xffffffffff0f7424 */ /* 0x000fce00078e00ff */
[----:B------:R-:W-:Y:S05]  /*8a90*/  WARPSYNC.COLLECTIVE R15, `(.L_x_305) ;  /* 0x000000000f087348 */ /* 0x000fea0003c00000 */
[----:B------:R1:W2:Y:S02]  /*8aa0*/  SHFL.IDX P6, R14, R13, R12, R11 ;  /* 0x0000000c0d0e7389 */ /* 0x0002a400000c000b */
[----:B-12---:R-:W-:Y:S01]  /*8ab0*/  ENDCOLLECTIVE ;  /* 0x000000000000791b */ /* 0x006fe20003800000 */
.L_x_305:
[----:B------:R-:W-:Y:S05]  /*8ac0*/  BRA `(.L_x_306) ;  /* 0xffffff80001c7947 */ /* 0x000fea000383ffff */
.L_x_239:
[----:B--2---:R2:W3:Y:S02]  /*8ad0*/  SYNCS.PHASECHK.TRANS64.TRYWAIT P0, [R2+URZ+0x30c00], R9 ;  /* 0x030c0009020075a7 */ /* 0x0044e4000800017f */
[----:B---3--:R-:W-:Y:S05]  /*8ae0*/  @!P0 NANOSLEEP.SYNCS 0x989680 ;  /* 0x009896800000895d */ /* 0x008fea0003900000 */
[----:B------:R-:W3:Y:S02]  /*8af0*/  @!P0 SYNCS.PHASECHK.TRANS64 P0, [R2+URZ+0x30c00], R9 ;  /* 0x030c0009020085a7 */ /* 0x000ee4000800007f */
[----:B---3--:R-:W-:Y:S05]  /*8b00*/  @!P0 BRA `(.L_x_239) ;  /* 0xfffffffc00f08947 */ /* 0x008fea000383ffff */
[----:B------:R-:W-:Y:S05]  /*8b10*/  BRA `(.L_x_238) ;  /* 0xffffff80002c7947 */ /* 0x000fea000383ffff */
.L_x_244:
[----:B-1----:R1:W3:Y:S02]  /*8b20*/  SYNCS.PHASECHK.TRANS64.TRYWAIT P1, [R3+URZ+0x30c10], R22 ;  /* 0x030c1016030075a7 */ /* 0x0022e4000802017f */
[----:B---3--:R-:W-:Y:S05]  /*8b30*/  @!P1 NANOSLEEP.SYNCS 0x989680 ;  /* 0x009896800000995d */ /* 0x008fea0003900000 */
[----:B------:R-:W3:Y:S02]  /*8b40*/  @!P1 SYNCS.PHASECHK.TRANS64 P1, [R3+URZ+0x30c10], R22 ;  /* 0x030c1016030095a7 */ /* 0x000ee4000802007f */
[----:B---3--:R-:W-:Y:S05]  /*8b50*/  @!P1 BRA `(.L_x_244) ;  /* 0xfffffffc00f09947 */ /* 0x008fea000383ffff */
[----:B------:R-:W-:Y:S05]  /*8b60*/  BRA `(.L_x_243) ;  /* 0xffffff8800f07947 */ /* 0x000fea000383ffff */
.L_x_248:
[----:B------:R1:W1:Y:S02]  /*8b70*/  SYNCS.PHASECHK.TRANS64.TRYWAIT P1, [R3+URZ+0x30c30], R22 ;  /* 0x030c3016030075a7 */ /* 0x000264000802017f */
[----:B-1----:R-:W-:Y:S05]  /*8b80*/  @!P1 NANOSLEEP.SYNCS 0x989680 ;  /* 0x009896800000995d */ /* 0x002fea0003900000 */
[----:B------:R-:W1:Y:S02]  /*8b90*/  @!P1 SYNCS.PHASECHK.TRANS64 P1, [R3+URZ+0x30c30], R22 ;  /* 0x030c3016030095a7 */ /* 0x000e64000802007f */
[----:B-1----:R-:W-:Y:S05]  /*8ba0*/  @!P1 BRA `(.L_x_248) ;  /* 0xfffffffc00f09947 */ /* 0x002fea000383ffff */
[----:B------:R-:W-:Y:S05]  /*8bb0*/  BRA `(.L_x_247) ;  /* 0xffffff8c00f47947 */ /* 0x000fea000383ffff */
.L_x_279:
[----:B-1----:R1:W2:Y:S02]  /*8bc0*/  SYNCS.PHASECHK.TRANS64.TRYWAIT P1, [R11+URZ+0x30c20], R0 ;  /* 0x030c20000b0075a7 */ /* 0x0022a4000802017f */
[----:B--2---:R-:W-:Y:S05]  /*8bd0*/  @!P1 NANOSLEEP.SYNCS 0x989680 ;  /* 0x009896800000995d */ /* 0x004fea0003900000 */
[----:B------:R-:W2:Y:S02]  /*8be0*/  @!P1 SYNCS.PHASECHK.TRANS64 P1, [R11+URZ+0x30c20], R0 ;  /* 0x030c20000b0095a7 */ /* 0x000ea4000802007f */
[----:B--2---:R-:W-:Y:S05]  /*8bf0*/  @!P1 BRA `(.L_x_279) ;  /* 0xfffffffc00f09947 */ /* 0x004fea000383ffff */
[----:B------:R-:W-:Y:S05]  /*8c00*/  BRA `(.L_x_307) ;  /* 0xffffffe800287947 */ /* 0x000fea000383ffff */
.L_x_283:
[----:B-1----:R1:W2:Y:S02]  /*8c10*/  SYNCS.PHASECHK.TRANS64.TRYWAIT P1, [R11+URZ+0x30c40], R21 ;  /* 0x030c40150b0075a7 */ /* 0x0022a4000802017f */
[----:B--2---:R-:W-:Y:S05]  /*8c20*/  @!P1 NANOSLEEP.SYNCS 0x989680 ;  /* 0x009896800000995d */ /* 0x004fea0003900000 */
[----:B------:R-:W2:Y:S02]  /*8c30*/  @!P1 SYNCS.PHASECHK.TRANS64 P1, [R11+URZ+0x30c40], R21 ;  /* 0x030c40150b0095a7 */ /* 0x000ea4000802007f */
[----:B--2---:R-:W-:Y:S05]  /*8c40*/  @!P1 BRA `(.L_x_283) ;  /* 0xfffffffc00f09947 */ /* 0x004fea000383ffff */
[----:B------:R-:W-:Y:S05]  /*8c50*/  BRA `(.L_x_308) ;  /* 0xffffffec00487947 */ /* 0x000fea000383ffff */
.L_x_285:
[----:B--2---:R2:W3:Y:S02]  /*8c60*/  SYNCS.PHASECHK.TRANS64.TRYWAIT P1, [R11+URZ+0x30c28], R21 ;  /* 0x030c28150b0075a7 */ /* 0x0044e4000802017f */
[----:B---3--:R-:W-:Y:S05]  /*8c70*/  @!P1 NANOSLEEP.SYNCS 0x989680 ;  /* 0x009896800000995d */ /* 0x008fea0003900000 */
[----:B------:R-:W3:Y:S02]  /*8c80*/  @!P1 SYNCS.PHASECHK.TRANS64 P1, [R11+URZ+0x30c28], R21 ;  /* 0x030c28150b0095a7 */ /* 0x000ee4000802007f */
[----:B---3--:R-:W-:Y:S05]  /*8c90*/  @!P1 BRA `(.L_x_285) ;  /* 0xfffffffc00f09947 */ /* 0x008fea000383ffff */
[----:B------:R-:W-:Y:S05]  /*8ca0*/  BRA `(.L_x_309) ;  /* 0xffffffec00c07947 */ /* 0x000fea000383ffff */
.L_x_287:
[----:B---3--:R3:W4:Y:S02]  /*8cb0*/  SYNCS.PHASECHK.TRANS64.TRYWAIT P1, [R11+URZ+0x30c48], R21 ;  /* 0x030c48150b0075a7 */ /* 0x008724000802017f */
[----:B----4-:R-:W-:Y:S05]  /*8cc0*/  @!P1 NANOSLEEP.SYNCS 0x989680 ;  /* 0x009896800000995d */ /* 0x010fea0003900000 */
[----:B------:R-:W4:Y:S02]  /*8cd0*/  @!P1 SYNCS.PHASECHK.TRANS64 P1, [R11+URZ+0x30c48], R21 ;  /* 0x030c48150b0095a7 */ /* 0x000f24000802007f */
[----:B----4-:R-:W-:Y:S05]  /*8ce0*/  @!P1 BRA `(.L_x_287) ;  /* 0xfffffffc00f09947 */ /* 0x010fea000383ffff */
[----:B------:R-:W-:Y:S05]  /*8cf0*/  BRA `(.L_x_310) ;  /* 0xfffffff000147947 */ /* 0x000fea000383ffff */
.L_x_289:
[----:B------:R-:W-:-:S07]  /*8d00*/  SHF.L.U32 R4, R9, 0x1f, RZ ;  /* 0x0000001f09047819 */ /* 0x000fce00000006ff */
.L_x_311:
[----:B-1----:R1:W2:Y:S02]  /*8d10*/  SYNCS.PHASECHK.TRANS64.TRYWAIT P1, [R11+URZ+0x30c20], R4 ;  /* 0x030c20040b0075a7 */ /* 0x0022a4000802017f */
[----:B--2---:R-:W-:Y:S05]  /*8d20*/  @!P1 NANOSLEEP.SYNCS 0x989680 ;  /* 0x009896800000995d */ /* 0x004fea0003900000 */
[----:B------:R-:W2:Y:S02]  /*8d30*/  @!P1 SYNCS.PHASECHK.TRANS64 P1, [R11+URZ+0x30c20], R4 ;  /* 0x030c20040b0095a7 */ /* 0x000ea4000802007f */
[----:B--2---:R-:W-:Y:S05]  /*8d40*/  @!P1 BRA `(.L_x_311) ;  /* 0xfffffffc00f09947 */ /* 0x004fea000383ffff */
[----:B------:R-:W-:Y:S05]  /*8d50*/  BRA `(.L_x_312) ;  /* 0xfffffff000807947 */ /* 0x000fea000383ffff */
.L_x_292:
[----:B---3--:R3:W4:Y:S02]  /*8d60*/  SYNCS.PHASECHK.TRANS64.TRYWAIT P1, [R11+URZ+0x30c40], R12 ;  /* 0x030c400c0b0075a7 */ /* 0x008724000802017f */
[----:B----4-:R-:W-:Y:S05]  /*8d70*/  @!P1 NANOSLEEP.SYNCS 0x989680 ;  /* 0x009896800000995d */ /* 0x010fea0003900000 */
[----:B------:R-:W4:Y:S02]  /*8d80*/  @!P1 SYNCS.PHASECHK.TRANS64 P1, [R11+URZ+0x30c40], R12 ;  /* 0x030c400c0b0095a7 */ /* 0x000f24000802007f */
[----:B----4-:R-:W-:Y:S05]  /*8d90*/  @!P1 BRA `(.L_x_292) ;  /* 0xfffffffc00f09947 */ /* 0x010fea000383ffff */
[----:B------:R-:W-:Y:S05]  /*8da0*/  BRA `(.L_x_313) ;  /* 0xfffffff000f07947 */ /* 0x000fea000383ffff */
.L_x_294:
[----:B-1----:R1:W2:Y:S02]  /*8db0*/  SYNCS.PHASECHK.TRANS64.TRYWAIT P1, [R11+URZ+0x30c28], R12 ;  /* 0x030c280c0b0075a7 */ /* 0x0022a4000802017f */
[----:B--2---:R-:W-:Y:S05]  /*8dc0*/  @!P1 NANOSLEEP.SYNCS 0x989680 ;  /* 0x009896800000995d */ /* 0x004fea0003900000 */
[----:B------:R-:W2:Y:S02]  /*8dd0*/  @!P1 SYNCS.PHASECHK.TRANS64 P1, [R11+URZ+0x30c28], R12 ;  /* 0x030c280c0b0095a7 */ /* 0x000ea4000802007f */
[----:B--2---:R-:W-:Y:S05]  /*8de0*/  @!P1 BRA `(.L_x_294) ;  /* 0xfffffffc00f09947 */ /* 0x004fea000383ffff */
[----:B------:R-:W-:Y:S05]  /*8df0*/  BRA `(.L_x_314) ;  /* 0xfffffff4005c7947 */ /* 0x000fea000383ffff */
.L_x_296:
[----:B----4-:R4:W1:Y:S02]  /*8e00*/  SYNCS.PHASECHK.TRANS64.TRYWAIT P0, [R13+URZ+0x30c40], R2 ;  /* 0x030c40020d0075a7 */ /* 0x010864000800017f */
[----:B-1----:R-:W-:Y:S05]  /*8e10*/  @!P0 NANOSLEEP.SYNCS 0x989680 ;  /* 0x009896800000895d */ /* 0x002fea0003900000 */
[----:B------:R-:W1:Y:S02]  /*8e20*/  @!P0 SYNCS.PHASECHK.TRANS64 P0, [R13+URZ+0x30c40], R2 ;  /* 0x030c40020d0085a7 */ /* 0x000e64000800007f */
[----:B-1----:R-:W-:Y:S05]  /*8e30*/  @!P0 BRA `(.L_x_296) ;  /* 0xfffffffc00f08947 */ /* 0x002fea000383ffff */
[----:B------:R-:W-:Y:S05]  /*8e40*/  BRA `(.L_x_315) ;  /* 0xfffffff400c87947 */ /* 0x000fea000383ffff */
.L_x_298:
[----:B------:R-:W-:Y:S01]  /*8e50*/  BSSY B0, `(.L_x_316) ;  /* 0x0000006000007945 */ /* 0x000fe20003800000 */
[----:B------:R-:W-:-:S07]  /*8e60*/  MOV R15, 0xffffffff ;  /* 0xffffffff000f7802 */ /* 0x000fce0000000f00 */
[----:B------:R-:W-:Y:S05]  /*8e70*/  WARPSYNC.COLLECTIVE R15, `(.L_x_317) ;  /* 0x000000000f0c7348 */ /* 0x000fea0003c00000 */
[----:B------:R-:W-:Y:S02]  /*8e80*/  ELECT P6, UR62, PT ;  /* 0x00000000003e782f */ /* 0x000fe400038c0000 */
[----:B------:R-:W-:Y:S01]  /*8e90*/  MOV R14, UR62 ;  /* 0x0000003e000e7c02 */ /* 0x000fe20008000f00 */
[----:B------:R-:W-:Y:S10]  /*8ea0*/  ENDCOLLECTIVE ;  /* 0x000000000000791b */ /* 0x000ff40003800000 */
.L_x_317:
[----:B------:R-:W-:Y:S05]  /*8eb0*/  BSYNC B0 ;  /* 0x0000000000007941 */ /* 0x000fea0003800000 */
.L_x_316:
[----:B------:R-:W-:Y:S01]  /*8ec0*/  PLOP3.LUT P0, PT, P6, PT, PT, 0x80, 0x0 ;  /* 0x000000000000781c */ /* 0x000fe2000370f070 */
[----:B------:R-:W-:-:S12]  /*8ed0*/  BRA `(.L_x_318) ;  /* 0xfffffff800547947 */ /* 0x000fd8000383ffff */
.L_x_300:
[----:B-1----:R1:W2:Y:S02]  /*8ee0*/  SYNCS.PHASECHK.TRANS64.TRYWAIT P1, [R6+URZ], R5 ;  /* 0x00000005060075a7 */ /* 0x0022a4000802017f */
[----:B--2---:R-:W-:Y:S05]  /*8ef0*/  @!P1 NANOSLEEP.SYNCS 0x989680 ;  /* 0x009896800000995d */ /* 0x004fea0003900000 */
[----:B------:R-:W2:Y:S02]  /*8f00*/  @!P1 SYNCS.PHASECHK.TRANS64 P1, [R6+URZ], R5 ;  /* 0x00000005060095a7 */ /* 0x000ea4000802007f */
[----:B--2---:R-:W-:Y:S05]  /*8f10*/  @!P1 BRA `(.L_x_300) ;  /* 0xfffffffc00f09947 */ /* 0x004fea000383ffff */
[----:B------:R-:W-:Y:S05]  /*8f20*/  BRA `(.L_x_319) ;  /* 0xfffffff800907947 */ /* 0x000fea000383ffff */
.L_x_301:
[----:B--2---:R2:W3:Y:S02]  /*8f30*/  SYNCS.PHASECHK.TRANS64.TRYWAIT P1, [R3+URZ], R2 ;  /* 0x00000002030075a7 */ /* 0x0044e4000802017f */
[----:B---3--:R-:W-:Y:S05]  /*8f40*/  @!P1 NANOSLEEP.SYNCS 0x989680 ;  /* 0x009896800000995d */ /* 0x008fea0003900000 */
[----:B------:R-:W3:Y:S02]  /*8f50*/  @!P1 SYNCS.PHASECHK.TRANS64 P1, [R3+URZ], R2 ;  /* 0x00000002030095a7 */ /* 0x000ee4000802007f */
[----:B---3--:R-:W-:Y:S05]  /*8f60*/  @!P1 BRA `(.L_x_301) ;  /* 0xfffffffc00f09947 */ /* 0x008fea000383ffff */
[----:B------:R-:W-:Y:S05]  /*8f70*/  BRA `(.L_x_320) ;  /* 0xfffffff800847947 */ /* 0x000fea000383ffff */
.L_x_303:
[----:B--2---:R2:W3:Y:S02]  /*8f80*/  SYNCS.PHASECHK.TRANS64.TRYWAIT P0, [R0+URZ], R5 ;  /* 0x00000005000075a7 */ /* 0x0044e4000800017f */
[----:B---3--:R-:W-:Y:S05]  /*8f90*/  @!P0 NANOSLEEP.SYNCS 0x989680 ;  /* 0x009896800000895d */ /* 0x008fea0003900000 */
[----:B------:R-:W3:Y:S02]  /*8fa0*/  @!P0 SYNCS.PHASECHK.TRANS64 P0, [R0+URZ], R5 ;  /* 0x00000005000085a7 */ /* 0x000ee4000800007f */
[----:B---3--:R-:W-:Y:S05]  /*8fb0*/  @!P0 BRA `(.L_x_303) ;  /* 0xfffffffc00f08947 */ /* 0x008fea000383ffff */
[----:B------:R-:W-:Y:S05]  /*8fc0*/  BRA `(.L_x_321) ;  /* 0xfffffff800887947 */ /* 0x000fea000383ffff */
.L_x_322:
        /* <DEDUP_REMOVED lines=11> */
.L_x_7376:


//--------------------- .text._ZN7cutlass13device_kernelIN5flash11enable_sm90INS1_16FlashAttnBwdSm90INS1_25CollectiveMainloopBwdSm90ILi2ELi2ELi2EN4cute5tupleIJNS5_1CILi1EEES8_S8_EEENS6_IJNS7_ILi128EEESA_NS7_ILi64EEEEEENS_6half_tEfNS_4arch4Sm90ELb0ELb0ELb1ELb0ELb1ELb1ELb0ELb0ELi2ELi1ELi2ELi2ELb0EEENS1_24CollectiveEpilogueBwdGQAISC_fSF_Li256ELb0ELb1EEENS1_19SingleTileSchedulerILb0ELb0ELb0ELi128EEEEEEEEEvNT_6ParamsE --------------------------
	.section	.text._ZN7cutlass13device_kernelIN5flash11enable_sm90INS1_16FlashAttnBwdSm90INS1_25CollectiveMainloopBwdSm90ILi2ELi2ELi2EN4cute5tupleIJNS5_1CILi1EEES8_S8_EEENS6_IJNS7_ILi128EEESA_NS7_ILi64EEEEEENS_6half_tEfNS_4arch4Sm90ELb0ELb0ELb1ELb0ELb1ELb1ELb0ELb0ELi2ELi1ELi2ELi2ELb0EEENS1_24CollectiveEpilogueBwdGQAISC_fSF_Li256ELb0ELb1EEENS1_19SingleTileSchedulerILb0ELb0ELb0ELi128EEEEEEEEEvNT_6ParamsE,"ax",@progbits
	.align	128
.text._ZN7cutlass13device_kernelIN5flash11enable_sm90INS1_16FlashAttnBwdSm90INS1_25CollectiveMainloopBwdSm90ILi2ELi2ELi2EN4cute5tupleIJNS5_1CILi1EEES8_S8_EEENS6_IJNS7_ILi128EEESA_NS7_ILi64EEEEEENS_6half_tEfNS_4arch4Sm90ELb0ELb0ELb1ELb0ELb1ELb1ELb0ELb0ELi2ELi1ELi2ELi2ELb0EEENS1_24CollectiveEpilogueBwdGQAISC_fSF_Li256ELb0ELb1EEENS1_19SingleTileSchedulerILb0ELb0ELb0ELi128EEEEEEEEEvNT_6ParamsE:
        .type           _ZN7cutlass13device_kernelIN5flash11enable_sm90INS1_16FlashAttnBwdSm90INS1_25CollectiveMainloopBwdSm90ILi2ELi2ELi2EN4cute5tupleIJNS5_1CILi1EEES8_S8_EEENS6_IJNS7_ILi128EEESA_NS7_ILi64EEEEEENS_6half_tEfNS_4arch4Sm90ELb0ELb0ELb1ELb0ELb1ELb1ELb0ELb0ELi2ELi1ELi2ELi2ELb0EEENS1_24CollectiveEpilogueBwdGQAISC_fSF_Li256ELb0ELb1EEENS1_19SingleTileSchedulerILb0ELb0ELb0ELi128EEEEEEEEEvNT_6ParamsE,@function
        .size           _ZN7cutlass13device_kernelIN5flash11enable_sm90INS1_16FlashAttnBwdSm90INS1_25CollectiveMainloopBwdSm90ILi2ELi2ELi2EN4cute5tupleIJNS5_1CILi1EEES8_S8_EEENS6_IJNS7_ILi128EEESA_NS7_ILi64EEEEEENS_6half_tEfNS_4arch4Sm90ELb0ELb0ELb1ELb0ELb1ELb1ELb0ELb0ELi2ELi1ELi2ELi2ELb0EEENS1_24CollectiveEpilogueBwdGQAISC_fSF_Li256ELb0ELb1EEENS1_19SingleTileSchedulerILb0ELb0ELb0ELi128EEEEEEEEEvNT_6ParamsE,(.L_x_7377 - _ZN7cutlass13device_kernelIN5flash11enable_sm90INS1_16FlashAttnBwdSm90INS1_25CollectiveMainloopBwdSm90ILi2ELi2ELi2EN4cute5tupleIJNS5_1CILi1EEES8_S8_EEENS6_IJNS7_ILi128EEESA_NS7_ILi64EEEEEENS_6half_tEfNS_4arch4Sm90ELb0ELb0ELb1ELb0ELb1ELb1ELb0ELb0ELi2ELi1ELi2ELi2ELb0EEENS1_24CollectiveEpilogueBwdGQAISC_fSF_Li256ELb0ELb1EEENS1_19SingleTileSchedulerILb0ELb0ELb0ELi128EEEEEEEEEvNT_6ParamsE)
        .other          _ZN7cutlass13device_kernelIN5flash11enable_sm90INS1_16FlashAttnBwdSm90INS1_25CollectiveMainloopBwdSm90ILi2ELi2ELi2EN4cute5tupleIJNS5_1CILi1EEES8_S8_EEENS6_IJNS7_ILi128EEESA_NS7_ILi64EEEEEENS_6half_tEfNS_4arch4Sm90ELb0ELb0ELb1ELb0ELb1ELb1ELb0ELb0ELi2ELi1ELi2ELi2ELb0EEENS1_24CollectiveEpilogueBwdGQAISC_fSF_Li256ELb0ELb1EEENS1_19SingleTileSchedulerILb0ELb0ELb0ELi128EEEEEEEEEvNT_6ParamsE,@"STO_CUDA_ENTRY STV_DEFAULT"
_ZN7cutlass13device_kernelIN5flash11enable_sm90INS1_16FlashAttnBwdSm90INS1_25CollectiveMainloopBwdSm90ILi2ELi2ELi2EN4cute5tupleIJNS5_1CILi1EEES8_S8_EEENS6_IJNS7_ILi128EEESA_NS7_ILi64EEEEEENS_6half_tEfNS_4arch4Sm90ELb0ELb0ELb1ELb0ELb1ELb1ELb0ELb0ELi2ELi1ELi2ELi2ELb0EEENS1_24CollectiveEpilogueBwdGQAISC_fSF_Li256ELb0ELb1EEENS1_19SingleTileSchedulerILb0ELb0ELb0ELi128EEEEEEEEEvNT_6ParamsE:
        /* <DEDUP_REMOVED lines=23> */
.L_x_324:
[----:B------:R-:W-:Y:S05]  /*0170*/  BSYNC B0 ;  /* 0x0000000000007941 */ /* 0x000fea0003800000 */
.L_x_323:
        /* <DEDUP_REMOVED lines=34> */
.L_x_325:
        /* <DEDUP_REMOVED lines=22> */
.L_x_326:
[----:B---3--:R-:W-:Y:S01]  /*0500*/  ISETP.NE.AND P0, PT, R2, RZ, PT ;  /* 0x000000ff0200720c */ /* 0x008fe20003f05270 */
[----:B------:R-:W-:Y:S01]  /*0510*/  IMAD.MOV.U32 R16, RZ, RZ, 0x1 ;  /* 0x00000001ff107424 */ /* 0x000fe200078e00ff */
[----:B------:R-:W-:Y:S01]  /*0520*/  NOP ;  /* 0x0000000000007918 */ /* 0x000fe20000000000 */
[----:B------:R-:W-:Y:S01]  /*0530*/  ULDC.64 UR36, c[0x0][0x208] ;  /* 0x0000820000247ab9 */ /* 0x000fe20000000a00 */
[----:B------:R-:W-:Y:S02]  /*0540*/  BSSY B6, `(.L_x_327) ;  /* 0x0000915000067945 */ /* 0x000fe40003800000 */
[----:B------:R-:W-:Y:S01]  /*0550*/  SEL R16, R16, 0x2, !P0 ;  /* 0x0000000210107807 */ /* 0x000fe20004000000 */
[----:B-12-4-:R-:W-:Y:S06]  /*0560*/  BAR.SYNC.DEFER_BLOCKING 0x0 ;  /* 0x0000000000007b1d */ /* 0x016fec0000010000 */
[----:B------:R-:W-:Y:S05]  /*0570*/  @!P0 BRA `(.L_x_328) ;  /* 0x0000006400348947 */ /* 0x000fea0003800000 */
.L_x_329:
        /* <DEDUP_REMOVED lines=35> */
.L_x_332:
        /* <DEDUP_REMOVED lines=15> */
.L_x_331:
        /* <DEDUP_REMOVED lines=22> */
.L_x_334:
        /* <DEDUP_REMOVED lines=15> */
.L_x_333:
[----:B------:R-:W-:Y:S01]  /*0af0*/  SHF.R.S32.HI R3, RZ, 0x1f, R18 ;  /* 0x0000001fff037819 */ /* 0x000fe20000011412 */
[----:B------:R-:W-:-:S03]  /*0b00*/  UMOV UR4, 0xffffffff ;  /* 0xffffffff00047882 */ /* 0x000fc60000000000 */
[----:B------:R-:W-:-:S04]  /*0b10*/  LEA.HI R0, R3, R18, RZ, 0x7 ;  /* 0x0000001203007211 */ /* 0x000fc800078f38ff */
[----:B------:R-:W-:Y:S01]  /*0b20*/  SHF.R.S32.HI R13, RZ, 0x7, R0 ;  /* 0x00000007ff0d7819 */ /* 0x000fe20000011400 */
[----:B------:R-:W-:Y:S06]  /*0b30*/  BRA.DIV UR4, `(.L_x_335) ;  /* 0x0000008a04dc7947 */ /* 0x000fec000b800000 */
[----:B------:R1:W2:Y:S02]  /*0b40*/  SHFL.IDX PT, R14, R13, RZ, 0x1f ;  /* 0x00001fff0d0e7589 */ /* 0x0002a400000e0000 */
.L_x_432:
        /* <DEDUP_REMOVED lines=9> */
.L_x_336:
        /* <DEDUP_REMOVED lines=43> */
[CC--:B--2---:R-:W-:Y:S01]  /*0e90*/  LEA.HI R7, R3.reuse, R18.reuse, RZ, 0x2 ;  /* 0x0000001203077211 */ /* 0x0c4fe200078f10ff */
[----:B------:R-:W3:Y:S01]  /*0ea0*/  LDC R25, c[0x0][0x290] ;  /* 0x0000a400ff197b82 */ /* 0x000ee20000000800 */
[----:B------:R-:W-:Y:S02]  /*0eb0*/  LEA.HI R12, R3, R18, RZ, 0x3 ;  /* 0x00000012030c7211 */ /* 0x000fe400078f18ff */
[----:B------:R-:W-:Y:S02]  /*0ec0*/  CS2R R198, SRZ ;  /* 0x0000000000c67805 */ /* 0x000fe4000001ff00 */
[----:B------:R-:W-:-:S02]  /*0ed0*/  LOP3.LUT R3, R6, 0xffffffe0, RZ, 0xc0, !PT ;  /* 0xffffffe006037812 */ /* 0x000fc400078ec0ff */
[----:B------:R-:W-:Y:S02]  /*0ee0*/  CS2R R196, SRZ ;  /* 0x0000000000c47805 */ /* 0x000fe4000001ff00 */
[----:B------:R-:W-:Y:S02]  /*0ef0*/  SHF.R.S32.HI R6, RZ, 0x5, R6 ;  /* 0x00000005ff067819 */ /* 0x000fe40000011406 */
[----:B------:R-:W-:Y:S02]  /*0f00*/  CS2R R194, SRZ ;  /* 0x0000000000c27805 */ /* 0x000fe4000001ff00 */
[----:B------:R-:W-:Y:S02]  /*0f10*/  IADD3 R14, R14, 0x7f, RZ ;  /* 0x0000007f0e0e7810 */ /* 0x000fe40007ffe0ff */
[----:B------:R-:W-:Y:S02]  /*0f20*/  CS2R R192, SRZ ;  /* 0x0000000000c07805 */ /* 0x000fe4000001ff00 */
[----:B------:R-:W-:Y:S01]  /*0f30*/  SHF.R.S32.HI R9, RZ, 0x4, R8 ;  /* 0x00000004ff097819 */ /* 0x000fe20000011408 */
[----:B------:R-:W-:Y:S01]  /*0f40*/  IMAD.SHL.U32 R6, R6, 0x10, RZ ;  /* 0x0000001006067824 */ /* 0x000fe200078e00ff */
[----:B------:R-:W-:-:S02]  /*0f50*/  LOP3.LUT R7, R7, 0xfffffffc, RZ, 0xc0, !PT ;  /* 0xfffffffc07077812 */ /* 0x000fc400078ec0ff */
[----:B------:R-:W-:Y:S02]  /*0f60*/  CS2R R190, SRZ ;  /* 0x0000000000be7805 */ /* 0x000fe4000001ff00 */
[----:B------:R-:W-:Y:S02]  /*0f70*/  SHF.R.S32.HI R15, RZ, 0x1f, R14 ;  /* 0x0000001fff0f7819 */ /* 0x000fe4000001140e */
[----:B------:R-:W-:Y:S02]  /*0f80*/  CS2R R188, SRZ ;  /* 0x0000000000bc7805 */ /* 0x000fe4000001ff00 */
[----:B------:R-:W-:Y:S01]  /*0f90*/  LOP3.LUT R5, R5, 0x1c0, RZ, 0xc0, !PT ;  /* 0x000001c005057812 */ /* 0x000fe200078ec0ff */
[----:B------:R-:W-:Y:S01]  /*0fa0*/  IMAD.IADD R10, R18, 0x1, -R7 ;  /* 0x00000001120a7824 */ /* 0x000fe200078e0a07 */
[----:B------:R-:W-:Y:S02]  /*0fb0*/  LEA.HI R8, R8, R9, RZ, 0x1 ;  /* 0x0000000908087211 */ /* 0x000fe400078f08ff */
[----:B------:R-:W-:-:S02]  /*0fc0*/  CS2R R186, SRZ ;  /* 0x0000000000ba7805 */ /* 0x000fc4000001ff00 */
[----:B------:R-:W-:Y:S02]  /*0fd0*/  IADD3 R3, R18, -R3, RZ ;  /* 0x8000000312037210 */ /* 0x000fe40007ffe0ff */
[----:B------:R-:W-:Y:S02]  /*0fe0*/  CS2R R184, SRZ ;  /* 0x0000000000b87805 */ /* 0x000fe4000001ff00 */
[----:B------:R-:W-:Y:S02]  /*0ff0*/  LEA.HI R23, R15, R14, RZ, 0x7 ;  /* 0x0000000e0f177211 */ /* 0x000fe400078f38ff */
[----:B------:R-:W-:Y:S02]  /*1000*/  CS2R R182, SRZ ;  /* 0x0000000000b67805 */ /* 0x000fe4000001ff00 */
[----:B------:R-:W-:Y:S02]  /*1010*/  LOP3.LUT R15, R5, 0x30, R6, 0xf8, !PT ;  /* 0x00000030050f7812 */ /* 0x000fe400078ef806 */
[----:B------:R-:W-:-:S02]  /*1020*/  CS2R R180, SRZ ;  /* 0x0000000000b47805 */ /* 0x000fc4000001ff00 */
[----:B------:R-:W-:Y:S02]  /*1030*/  LOP3.LUT R8, R8, 0x7ffffe, RZ, 0xc0, !PT ;  /* 0x007ffffe08087812 */ /* 0x000fe400078ec0ff */
[----:B------:R-:W-:Y:S02]  /*1040*/  CS2R R178, SRZ ;  /* 0x0000000000b27805 */ /* 0x000fe4000001ff00 */
[----:B------:R-:W-:Y:S02]  /*1050*/  LEA.HI R7, R13, R13, RZ, 0x1 ;  /* 0x0000000d0d077211 */ /* 0x000fe400078f08ff */
[----:B------:R-:W-:Y:S02]  /*1060*/  CS2R R176, SRZ ;  /* 0x0000000000b07805 */ /* 0x000fe4000001ff00 */
[----:B------:R-:W-:Y:S01]  /*1070*/  SHF.R.S32.HI R6, RZ, 0x1f, R3 ;  /* 0x0000001fff067819 */ /* 0x000fe20000011403 */
[----:B------:R-:W-:Y:S01]  /*1080*/  IMAD.IADD R14, R9, 0x1, -R8 ;  /* 0x00000001090e7824 */ /* 0x000fe200078e0a08 */
[----:B------:R-:W-:Y:S01]  /*1090*/  LOP3.LUT R15, R15, 0x8, R12, 0xf8, !PT ;  /* 0x000000080f0f7812 */ /* 0x000fe200078ef80c */
[----:B---3--:R-:W-:Y:S01]  /*10a0*/  IMAD R20, R20, -0x80, R25 ;  /* 0xffffff8014147824 */ /* 0x008fe200078e0219 */
[----:B------:R-:W-:-:S02]  /*10b0*/  LOP3.LUT R12, R7, 0xfffffffe, RZ, 0xc0, !PT ;  /* 0xfffffffe070c7812 */ /* 0x000fc400078ec0ff */
[----:B------:R-:W-:Y:S02]  /*10c0*/  CS2R R174, SRZ ;  /* 0x0000000000ae7805 */ /* 0x000fe4000001ff00 */
[CC--:B------:R-:W-:Y:S02]  /*10d0*/  LEA.HI R7, R6.reuse, R3.reuse, RZ, 0x3 ;  /* 0x0000000306077211 */ /* 0x0c0fe400078f18ff */
[----:B------:R-:W-:Y:S02]  /*10e0*/  CS2R R172, SRZ ;  /* 0x0000000000ac7805 */ /* 0x000fe4000001ff00 */
[----:B------:R-:W-:Y:S01]  /*10f0*/  LEA.HI R8, R6, R3, RZ, 0x2 ;  /* 0x0000000306087211 */ /* 0x000fe200078f10ff */
[----:B------:R-:W-:Y:S01]  /*1100*/  IMAD.IADD R21, R13, 0x1, -R12 ;  /* 0x000000010d157824 */ /* 0x000fe200078e0a0c */
[----:B------:R-:W-:Y:S02]  /*1110*/  SHF.R.S32.HI R3, RZ, 0x1f, R4 ;  /* 0x0000001fff037819 */ /* 0x000fe40000011404 */
[----:B------:R-:W-:-:S02]  /*1120*/  CS2R R170, SRZ ;  /* 0x0000000000aa7805 */ /* 0x000fc4000001ff00 */
[----:B------:R-:W-:Y:S02]  /*1130*/  SHF.R.U32.HI R12, RZ, 0x3, R5 ;  /* 0x00000003ff0c7819 */ /* 0x000fe40000011605 */
[----:B------:R-:W-:Y:S02]  /*1140*/  CS2R R168, SRZ ;  /* 0x0000000000a87805 */ /* 0x000fe4000001ff00 */
[----:B------:R-:W-:Y:S02]  /*1150*/  LEA.HI R5, R3, R4, RZ, 0x2 ;  /* 0x0000000403057211 */ /* 0x000fe400078f10ff */
[----:B------:R-:W-:Y:S02]  /*1160*/  CS2R R166, SRZ ;  /* 0x0000000000a67805 */ /* 0x000fe4000001ff00 */
[----:B------:R-:W-:Y:S02]  /*1170*/  LEA R14, R13, R14, 0x4 ;  /* 0x0000000e0d0e7211 */ /* 0x000fe400078e20ff */
[----:B------:R-:W-:-:S02]  /*1180*/  CS2R R164, SRZ ;  /* 0x0000000000a47805 */ /* 0x000fc4000001ff00 */
[----:B------:R-:W-:Y:S02]  /*1190*/  LOP3.LUT R9, R5, 0x7ffffffc, RZ, 0xc0, !PT ;  /* 0x7ffffffc05097812 */ /* 0x000fe400078ec0ff */
[----:B------:R-:W-:Y:S02]  /*11a0*/  CS2R R162, SRZ ;  /* 0x0000000000a27805 */ /* 0x000fe4000001ff00 */
[----:B------:R-:W-:Y:S02]  /*11b0*/  SHF.R.S32.HI R6, RZ, 0x3, R7 ;  /* 0x00000003ff067819 */ /* 0x000fe40000011407 */
[----:B------:R-:W-:Y:S02]  /*11c0*/  CS2R R160, SRZ ;  /* 0x0000000000a07805 */ /* 0x000fe4000001ff00 */
[----:B------:R-:W-:Y:S01]  /*11d0*/  LOP3.LUT R15, R15, R12, RZ, 0x3c, !PT ;  /* 0x0000000c0f0f7212 */ /* 0x000fe200078e3cff */
[----:B------:R-:W-:Y:S01]  /*11e0*/  IMAD.IADD R9, R4, 0x1, -R9 ;  /* 0x0000000104097824 */ /* 0x000fe200078e0a09 */
[----:B------:R-:W-:-:S02]  /*11f0*/  SHF.R.S32.HI R7, RZ, 0x1f, R7 ;  /* 0x0000001fff077819 */ /* 0x000fc40000011407 */
[----:B------:R-:W-:Y:S02]  /*1200*/  CS2R R158, SRZ ;  /* 0x00000000009e7805 */ /* 0x000fe4000001ff00 */
[----:B-1----:R-:W-:Y:S01]  /*1210*/  LEA.HI R13, R3, R4, RZ, 0x5 ;  /* 0x00000004030d7211 */ /* 0x002fe200078f28ff */
[----:B------:R-:W-:Y:S01]  /*1220*/  IMAD.U32 R4, R14, 0x200, R15 ;  /* 0x000002000e047824 */ /* 0x000fe200078e000f */
[----:B------:R-:W-:Y:S02]  /*1230*/  LEA.HI R12, R7, R6, RZ, 0x4 ;  /* 0x00000006070c7211 */ /* 0x000fe400078f20ff */
[----:B------:R-:W-:Y:S02]  /*1240*/  CS2R R156, SRZ ;  /* 0x00000000009c7805 */ /* 0x000fe4000001ff00 */
[----:B------:R-:W-:Y:S02]  /*1250*/  SHF.R.S32.HI R7, RZ, 0x2, R8 ;  /* 0x00000002ff077819 */ /* 0x000fe40000011408 */
[----:B------:R-:W-:Y:S01]  /*1260*/  CS2R R154, SRZ ;  /* 0x00000000009a7805 */ /* 0x000fe2000001ff00 */
[----:B------:R1:W-:Y:S01]  /*1270*/  STL [R1+0x4], R4 ;  /* 0x0000040401007387 */ /* 0x0003e20000100800 */
[----:B------:R-:W-:-:S02]  /*1280*/  LOP3.LUT R3, R12, 0x1ffffff0, RZ, 0xc0, !PT ;  /* 0x1ffffff00c037812 */ /* 0x000fc400078ec0ff */
[----:B------:R-:W-:Y:S02]  /*1290*/  CS2R R152, SRZ ;  /* 0x0000000000987805 */ /* 0x000fe4000001ff00 */
[----:B------:R-:W-:Y:S01]  /*12a0*/  LEA.HI R8, R8, R7, RZ, 0x1 ;  /* 0x0000000708087211 */ /* 0x000fe200078f08ff */
[C---:B------:R-:W-:Y:S01]  /*12b0*/  VIADD R12, R7.reuse, 0x10 ;  /* 0x00000010070c7836 */ /* 0x040fe20000000000 */
[----:B------:R-:W-:Y:S02]  /*12c0*/  IADD3 R15, R7, 0x18, RZ ;  /* 0x00000018070f7810 */ /* 0x000fe40007ffe0ff */
[----:B------:R-:W-:Y:S02]  /*12d0*/  CS2R R150, SRZ ;  /* 0x0000000000967805 */ /* 0x000fe4000001ff00 */
[----:B------:R-:W-:Y:S02]  /*12e0*/  LOP3.LUT R8, R8, 0xfffffffe, RZ, 0xc0, !PT ;  /* 0xfffffffe08087812 */ /* 0x000fe400078ec0ff */
[----:B------:R-:W-:-:S02]  /*12f0*/  CS2R R148, SRZ ;  /* 0x0000000000947805 */ /* 0x000fc4000001ff00 */
[----:B------:R-:W-:Y:S01]  /*1300*/  IADD3 R3, R6, -R3, RZ ;  /* 0x8000000306037210 */ /* 0x000fe20007ffe0ff */
[C---:B-1----:R-:W-:Y:S01]  /*1310*/  VIADD R4, R7.reuse, 0x8 ;  /* 0x0000000807047836 */ /* 0x042fe20000000000 */
[----:B------:R-:W-:Y:S01]  /*1320*/  LEA.HI R14, R12, R12, RZ, 0x1 ;  /* 0x0000000c0c0e7211 */ /* 0x000fe200078f08ff */
[----:B------:R-:W-:Y:S01]  /*1330*/  IMAD.IADD R8, R7, 0x1, -R8 ;  /* 0x0000000107087824 */ /* 0x000fe200078e0a08 */
[----:B------:R-:W-:Y:S02]  /*1340*/  LEA.HI R17, R15, R15, RZ, 0x1 ;  /* 0x0000000f0f117211 */ /* 0x000fe400078f08ff */
[----:B------:R-:W-:Y:S02]  /*1350*/  CS2R R146, SRZ ;  /* 0x0000000000927805 */ /* 0x000fe4000001ff00 */
[----:B------:R-:W-:Y:S01]  /*1360*/  LEA.HI R6, R4, R4, RZ, 0x1 ;  /* 0x0000000404067211 */ /* 0x000fe200078f08ff */
[----:B------:R-:W-:Y:S01]  /*1370*/  IMAD R3, R3, 0x8, R8 ;  /* 0x0000000803037824 */ /* 0x000fe200078e0208 */
[----:B------:R-:W-:-:S02]  /*1380*/  SHF.R.S32.HI R19, RZ, 0x5, R13 ;  /* 0x00000005ff137819 */ /* 0x000fc4000001140d */
[----:B------:R-:W-:Y:S02]  /*1390*/  CS2R R144, SRZ ;  /* 0x0000000000907805 */ /* 0x000fe4000001ff00 */
[----:B------:R-:W-:Y:S02]  /*13a0*/  LOP3.LUT R7, R6, 0xfffffffe, RZ, 0xc0, !PT ;  /* 0xfffffffe06077812 */ /* 0x000fe400078ec0ff */
[----:B------:R-:W-:Y:S02]  /*13b0*/  CS2R R142, SRZ ;  /* 0x00000000008e7805 */ /* 0x000fe4000001ff00 */
[----:B------:R-:W-:Y:S01]  /*13c0*/  LOP3.LUT R13, R14, 0xfffffffe, RZ, 0xc0, !PT ;  /* 0xfffffffe0e0d7812 */ /* 0x000fe200078ec0ff */
[----:B------:R-:W-:Y:S01]  /*13d0*/  IMAD R22, R19, -0x10, R20 ;  /* 0xfffffff013167824 */ /* 0x000fe200078e0214 */
[----:B------:R-:W-:Y:S01]  /*13e0*/  LOP3.LUT R18, R17, 0xfffffffe, RZ, 0xc0, !PT ;  /* 0xfffffffe11127812 */ /* 0x000fe200078ec0ff */
[----:B------:R-:W-:Y:S01]  /*13f0*/  IMAD.IADD R7, R4, 0x1, -R7 ;  /* 0x0000000104077824 */ /* 0x000fe200078e0a07 */
[----:B------:R-:W-:Y:S01]  /*1400*/  IADD3 R12, R12, -R13, RZ ;  /* 0x8000000d0c0c7210 */ /* 0x000fe20007ffe0ff */
[----:B------:R1:W-:Y:S01]  /*1410*/  STL [R1+0x14], R3 ;  /* 0x0000140301007387 */ /* 0x0003e20000100800 */
[----:B------:R-:W-:Y:S01]  /*1420*/  SHF.R.S32.HI R4, RZ, 0x1, R6 ;  /* 0x00000001ff047819 */ /* 0x000fe20000011406 */
        /* <DEDUP_REMOVED lines=8> */
[----:B------:R-:W-:Y:S02]  /*14b0*/  SHF.R.S32.HI R17, RZ, 0x1f, R17 ;  /* 0x0000001fff117819 */ /* 0x000fe40000011411 */
[----:B------:R-:W-:Y:S02]  /*14c0*/  LEA.HI R13, R13, R4, RZ, 0x4 ;  /* 0x000000040d0d7211 */ /* 0x000fe400078f20ff */
[----:B------:R-:W-:Y:S02]  /*14d0*/  LEA.HI R15, R15, R6, RZ, 0x4 ;  /* 0x000000060f0f7211 */ /* 0x000fe400078f20ff */
[----:B------:R-:W-:Y:S02]  /*14e0*/  LEA.HI R17, R17, R14, RZ, 0x4 ;  /* 0x0000000e11117211 */ /* 0x000fe400078f20ff */
[----:B------:R-:W-:Y:S02]  /*14f0*/  LOP3.LUT R13, R13, 0x1ffffff0, RZ, 0xc0, !PT ;  /* 0x1ffffff00d0d7812 */ /* 0x000fe400078ec0ff */
[----:B------:R-:W-:-:S02]  /*1500*/  LOP3.LUT R15, R15, 0x1ffffff0, RZ, 0xc0, !PT ;  /* 0x1ffffff00f0f7812 */ /* 0x000fc400078ec0ff */
[----:B------:R-:W-:Y:S01]  /*1510*/  LOP3.LUT R17, R17, 0x1ffffff0, RZ, 0xc0, !PT ;  /* 0x1ffffff011117812 */ /* 0x000fe200078ec0ff */
[----:B------:R-:W-:Y:S01]  /*1520*/  IMAD.IADD R4, R4, 0x1, -R13 ;  /* 0x0000000104047824 */ /* 0x000fe200078e0a0d */
[----:B------:R-:W-:Y:S02]  /*1530*/  IADD3 R15, R6, -R15, RZ ;  /* 0x8000000f060f7210 */ /* 0x000fe40007ffe0ff */
[----:B------:R-:W-:Y:S01]  /*1540*/  SHF.R.S32.HI R19, RZ, 0x2, R5 ;  /* 0x00000002ff137819 */ /* 0x000fe20000011405 */
[----:B------:R-:W-:Y:S01]  /*1550*/  IMAD.IADD R17, R14, 0x1, -R17 ;  /* 0x000000010e117824 */ /* 0x000fe200078e0a11 */
[----:B------:R-:W-:Y:S02]  /*1560*/  SHF.R.S32.HI R20, RZ, 0x1f, R5 ;  /* 0x0000001fff147819 */ /* 0x000fe40000011405 */
[----:B------:R-:W-:Y:S01]  /*1570*/  LEA R5, R4, R7, 0x3 ;  /* 0x0000000704057211 */ /* 0x000fe200078e18ff */
[----:B------:R-:W-:Y:S01]  /*1580*/  IMAD R4, R15, 0x8, R12 ;  /* 0x000000080f047824 */ /* 0x000fe200078e020c */
[----:B------:R-:W-:Y:S01]  /*1590*/  LEA.HI R20, R20, R19, RZ, 0x3 ;  /* 0x0000001314147211 */ /* 0x000fe200078f18ff */
[----:B-1----:R-:W-:Y:S01]  /*15a0*/  IMAD R3, R17, 0x8, R18 ;  /* 0x0000000811037824 */ /* 0x002fe200078e0212 */
[----:B------:R-:W-:Y:S01]  /*15b0*/  LOP3.LUT R7, R16, 0x1, RZ, 0xfc, !PT ;  /* 0x0000000110077812 */ /* 0x000fe200078efcff */
[----:B------:R-:W-:Y:S01]  /*15c0*/  STL [R1+0x10], R5 ;  /* 0x0000100501007387 */ /* 0x000fe20000100800 */
[----:B------:R-:W-:-:S02]  /*15d0*/  LOP3.LUT R20, R20, 0xfffffff8, RZ, 0xc0, !PT ;  /* 0xfffffff814147812 */ /* 0x000fc400078ec0ff */
[----:B------:R-:W-:Y:S01]  /*15e0*/  MOV R6, RZ ;  /* 0x000000ff00067202 */ /* 0x000fe20000000f00 */
[----:B------:R1:W-:Y:S01]  /*15f0*/  STL [R1+0xc], R4 ;  /* 0x00000c0401007387 */ /* 0x0003e20000100800 */
[----:B------:R-:W-:-:S03]  /*1600*/  IADD3 R20, R22, R20, -R19 ;  /* 0x0000001416147210 */ /* 0x000fc60007ffe813 */
[----:B------:R2:W-:Y:S02]  /*1610*/  STL [R1+0x8], R3 ;  /* 0x0000080301007387 */ /* 0x0005e40000100800 */
[----:B------:R-:W-:Y:S01]  /*1620*/  IMAD R8, R21, -0x40, R20 ;  /* 0xffffffc015087824 */ /* 0x000fe200078e0214 */
[----:B-1----:R-:W-:Y:S02]  /*1630*/  CS2R R4, SRZ ;  /* 0x0000000000047805 */ /* 0x002fe4000001ff00 */
[----:B--2---:R-:W-:-:S05]  /*1640*/  SHF.R.S32.HI R3, RZ, 0x7, R23 ;  /* 0x00000007ff037819 */ /* 0x004fca0000011417 */
[----:B------:R1:W-:Y:S02]  /*1650*/  STL [R1], R3 ;  /* 0x0000000301007387 */ /* 0x0003e40000100800 */
.L_x_349:
[----:B------:R-:W-:-:S13]  /*1660*/  ISETP.NE.AND P0, PT, R7, 0x3, PT ;  /* 0x000000030700780c */ /* 0x000fda0003f05270 */
[----:B------:R-:W-:Y:S05]  /*1670*/  @!P0 BRA `(.L_x_339) ;  /* 0x0000000000048947 */ /* 0x000fea0003800000 */
[----:B------:R-:W-:Y:S01]  /*1680*/  BPT.TRAP 0x1 ;  /* 0x000000040000795c */ /* 0x000fe20000300000 */
.L_x_339:
[----:B------:R-:W-:Y:S01]  /*1690*/  IMAD R21, R4, 0x8, R2 ;  /* 0x0000000804157824 */ /* 0x000fe200078e0202 */
[----:B------:R-:W-:-:S04]  /*16a0*/  SHF.L.U32 R20, R5, 0x1f, RZ ;  /* 0x0000001f05147819 */ /* 0x000fc800000006ff */
[----:B------:R2:W3:Y:S01]  /*16b0*/  SYNCS.PHASECHK.TRANS64.TRYWAIT P1, [R21+URZ+0x30c10], R20 ;  /* 0x030c1014150075a7 */ /* 0x0004e2000802017f */
[----:B------:R-:W-:Y:S05]  /*16c0*/  @!P0 BRA `(.L_x_340) ;  /* 0x0000000000048947 */ /* 0x000fea0003800000 */
[----:B------:R-:W-:Y:S01]  /*16d0*/  BPT.TRAP 0x1 ;  /* 0x000000040000795c */ /* 0x000fe20000300000 */
.L_x_340:
[----:B-1----:R-:W-:-:S05]  /*16e0*/  VIADD R3, R2, 0x10000 ;  /* 0x0001000002037836 */ /* 0x002fca0000000000 */
[----:B------:R-:W-:-:S04]  /*16f0*/  SHF.R.U32.HI R3, RZ, 0x4, R3 ;  /* 0x00000004ff037819 */ /* 0x000fc80000011603 */
[----:B------:R-:W-:Y:S01]  /*1700*/  LOP3.LUT R3, R3, 0x3fff, RZ, 0xc0, !PT ;  /* 0x00003fff03037812 */ /* 0x000fe200078ec0ff */
[----:B---3--:R-:W-:Y:S06]  /*1710*/  @P1 BRA `(.L_x_341) ;  /* 0x0000000000081947 */ /* 0x008fec0003800000 */
[----:B------:R-:W1:Y:S02]  /*1720*/  SYNCS.PHASECHK.TRANS64.TRYWAIT P1, [R21+URZ+0x30c10], R20 ;  /* 0x030c1014150075a7 */ /* 0x000e64000802017f */
[----:B-1----:R-:W-:Y:S05]  /*1730*/  @!P1 BRA `(.L_x_342) ;  /* 0x00000080000c9947 */ /* 0x002fea0003800000 */
.L_x_341:
        /* <DEDUP_REMOVED lines=52> */
[----:B------:R-:W-:-:S04]  /*1a80*/  VIADD R14, R2, 0x20000 ;  /* 0x00020000020e7836 */ /* 0x000fc80000000000 */
[--C-:B------:R-:W-:Y:S01]  /*1a90*/  IMAD R12, R15, 0x4, R14.reuse ;  /* 0x000000040f0c7824 */ /* 0x100fe200078e020e */
[-C--:B------:R-:W-:Y:S01]  /*1aa0*/  LEA R23, R23, R14.reuse, 0x2 ;  /* 0x0000000e17177211 */ /* 0x080fe200078e10ff */
[----:B------:R-:W-:Y:S01]  /*1ab0*/  IMAD R15, R17, 0x4, R14 ;  /* 0x00000004110f7824 */ /* 0x000fe200078e020e */
[----:B------:R-:W-:Y:S01]  /*1ac0*/  LEA R14, R19, R14, 0x2 ;  /* 0x0000000e130e7211 */ /* 0x000fe200078e10ff */
[----:B------:R-:W-:Y:S02]  /*1ad0*/  WARPGROUP.DEPBAR.LE gsb0, 0x0 ;  /* 0x00008000000079c5 */ /* 0x000fe40000010000 */
[----:B------:R-:W2:Y:S04]  /*1ae0*/  LDS R202, [R202+0x20000] ;  /* 0x02000000caca7984 */ /* 0x000ea80000000800 */
[----:B------:R-:W3:Y:S04]  /*1af0*/  LDS R22, [R22+0x20000] ;  /* 0x0200000016167984 */ /* 0x000ee80000000800 */
[----:B------:R-:W4:Y:S04]  /*1b00*/  LDS R16, [R16+0x20000] ;  /* 0x0200000010107984 */ /* 0x000f280000000800 */
[----:B------:R-:W1:Y:S01]  /*1b10*/  LDS R13, [R13+0x20000] ;  /* 0x020000000d0d7984 */ /* 0x000e620000000800 */
[----:B------:R-:W-:Y:S05]  /*1b20*/  @!P0 BRA `(.L_x_343) ;  /* 0x0000000000048947 */ /* 0x000fea0003800000 */
[----:B------:R-:W-:Y:S01]  /*1b30*/  BPT.TRAP 0x1 ;  /* 0x000000040000795c */ /* 0x000fe20000300000 */
.L_x_343:
[----:B------:R1:W1:Y:S01]  /*1b40*/  SYNCS.PHASECHK.TRANS64.TRYWAIT P1, [R21+URZ+0x30c30], R20 ;  /* 0x030c3014150075a7 */ /* 0x000262000802017f */
[----:B------:R-:W-:Y:S05]  /*1b50*/  @!P0 BRA `(.L_x_344) ;  /* 0x0000000000048947 */ /* 0x000fea0003800000 */
[----:B------:R-:W-:Y:S01]  /*1b60*/  BPT.TRAP 0x1 ;  /* 0x000000040000795c */ /* 0x000fe20000300000 */
.L_x_344:
[----:B-1----:R-:W-:Y:S05]  /*1b70*/  @P1 BRA `(.L_x_345) ;  /* 0x0000000000081947 */ /* 0x002fea0003800000 */
[----:B------:R-:W1:Y:S02]  /*1b80*/  SYNCS.PHASECHK.TRANS64.TRYWAIT P1, [R21+URZ+0x30c30], R20 ;  /* 0x030c3014150075a7 */ /* 0x000e64000802017f */
[----:B-1----:R-:W-:Y:S05]  /*1b90*/  @!P1 BRA `(.L_x_346) ;  /* 0x0000007c00089947 */ /* 0x002fea0003800000 */
.L_x_345:
        /* <DEDUP_REMOVED lines=34> */
[----:B------:R-:W-:Y:S01]  /*1dc0*/  FMUL.FTZ R106, R106, UR10 ;  /* 0x0000000a6a6a7c20 */ /* 0x000fe20008410000 */
[----:B------:R-:W2:Y:S01]  /*1dd0*/  MUFU.TANH R17, R17 ;  /* 0x0000001100117308 */ /* 0x000ea20000002400 */
        /* <DEDUP_REMOVED lines=9> */
[----:B-1----:R-:W-:Y:S01]  /*1e70*/  MUFU.TANH R11, R92 ;  /* 0x0000005c000b7308 */ /* 0x002fe20000002400 */
[----:B------:R-:W-:Y:S01]  /*1e80*/  STL [R1+0xa0], R196 ;  /* 0x0000a0c401007387 */ /* 0x000fe20000100800 */
[----:B------:R-:W-:Y:S01]  /*1e90*/  FMUL.FTZ R236, R89, UR10 ;  /* 0x0000000a59ec7c20 */ /* 0x000fe20008410000 */
[----:B------:R-:W-:Y:S01]  /*1ea0*/  FMUL.FTZ R232, R88, UR10 ;  /* 0x0000000a58e87c20 */ /* 0x000fe20008410000 */
[----:B------:R-:W-:Y:S01]  /*1eb0*/  FMUL.FTZ R108, R108, UR10 ;  /* 0x0000000a6c6c7c20 */ /* 0x000fe20008410000 */
[----:B------:R-:W-:Y:S01]  /*1ec0*/  STL [R1+0x9c], R195 ;  /* 0x00009cc301007387 */ /* 0x000fe20000100800 */
[----:B------:R-:W-:Y:S01]  /*1ed0*/  ISETP.GT.AND P2, PT, R8, RZ, PT ;  /* 0x000000ff0800720c */ /* 0x000fe20003f44270 */
[----:B------:R-:W-:Y:S01]  /*1ee0*/  FMUL.FTZ R235, R90, UR10 ;  /* 0x0000000a5aeb7c20 */ /* 0x000fe20008410000 */
[----:B------:R-:W1:Y:S01]  /*1ef0*/  MUFU.TANH R19, R19 ;  /* 0x0000001300137308 */ /* 0x000e620000002400 */
[----:B------:R-:W-:Y:S01]  /*1f00*/  STL [R1+0x98], R194 ;  /* 0x000098c201007387 */ /* 0x000fe20000100800 */
[----:B------:R-:W-:Y:S01]  /*1f10*/  ISETP.GT.AND P1, PT, R8, 0x8, PT ;  /* 0x000000080800780c */ /* 0x000fe20003f24270 */
[----:B------:R-:W-:Y:S01]  /*1f20*/  FMUL.FTZ R231, R91, UR10 ;  /* 0x0000000a5be77c20 */ /* 0x000fe20008410000 */
[----:B------:R-:W-:Y:S01]  /*1f30*/  FMUL.FTZ R101, R101, UR10 ;  /* 0x0000000a65657c20 */ /* 0x000fe20008410000 */
[----:B------:R-:W-:Y:S01]  /*1f40*/  STL [R1+0x94], R193 ;  /* 0x000094c101007387 */ /* 0x000fe20000100800 */
[----:B------:R-:W-:Y:S01]  /*1f50*/  FMUL.FTZ R113, R113, UR10 ;  /* 0x0000000a71717c20 */ /* 0x000fe20008410000 */
[----:B--2---:R-:W-:Y:S01]  /*1f60*/  FSEL R90, R17, -INF , P2 ;  /* 0xff800000115a7808 */ /* 0x004fe20001000000 */
[----:B------:R-:W2:Y:S01]  /*1f70*/  MUFU.TANH R18, R18 ;  /* 0x0000001200127308 */ /* 0x000ea20000002400 */
[----:B------:R-:W-:Y:S01]  /*1f80*/  STL [R1+0x90], R192 ;  /* 0x000090c001007387 */ /* 0x000fe20000100800 */
[----:B------:R-:W-:Y:S01]  /*1f90*/  ULDC UR11, c[0x0][0x744] ;  /* 0x0001d100000b7ab9 */ /* 0x000fe20000000800 */
[----:B------:R-:W-:Y:S01]  /*1fa0*/  FMUL.FTZ R110, R110, UR10 ;  /* 0x0000000a6e6e7c20 */ /* 0x000fe20008410000 */
[----:B------:R-:W-:Y:S01]  /*1fb0*/  FMUL.FTZ R114, R114, UR10 ;  /* 0x0000000a72727c20 */ /* 0x000fe20008410000 */
[----:B------:R-:W-:Y:S01]  /*1fc0*/  STL [R1+0x8c], R191 ;  /* 0x00008cbf01007387 */ /* 0x000fe20000100800 */
[----:B------:R-:W-:Y:S01]  /*1fd0*/  FMUL.FTZ R102, R102, UR10 ;  /* 0x0000000a66667c20 */ /* 0x000fe20008410000 */
[----:B------:R-:W-:Y:S01]  /*1fe0*/  FMUL.FTZ R107, R107, UR10 ;  /* 0x0000000a6b6b7c20 */ /* 0x000fe20008410000 */
[----:B------:R-:W3:Y:S01]  /*1ff0*/  MUFU.TANH R20, R20 ;  /* 0x0000001400147308 */ /* 0x000ee20000002400 */
[----:B------:R-:W-:Y:S01]  /*2000*/  STL [R1+0x88], R190 ;  /* 0x000088be01007387 */ /* 0x000fe20000100800 */
[----:B-1----:R-:W-:Y:S01]  /*2010*/  FSEL R91, R19, -INF , P1 ;  /* 0xff800000135b7808 */ /* 0x002fe20000800000 */
[----:B------:R-:W-:Y:S01]  /*2020*/  FMUL.FTZ R234, R94, UR10 ;  /* 0x0000000a5eea7c20 */ /* 0x000fe20008410000 */
[----:B------:R-:W-:Y:S01]  /*2030*/  FMUL.FTZ R112, R112, UR10 ;  /* 0x0000000a70707c20 */ /* 0x000fe20008410000 */
[----:B------:R1:W-:Y:S01]  /*2040*/  STL [R1+0x84], R189 ;  /* 0x000084bd01007387 */ /* 0x0003e20000100800 */
[----:B------:R-:W-:Y:S01]  /*2050*/  FMUL.FTZ R116, R116, UR10 ;  /* 0x0000000a74747c20 */ /* 0x000fe20008410000 */
[----:B------:R-:W-:Y:S01]  /*2060*/  FMUL.FTZ R93, R93, UR10 ;  /* 0x0000000a5d5d7c20 */ /* 0x000fe20008410000 */
[----:B------:R-:W4:Y:S01]  /*2070*/  MUFU.TANH R21, R21 ;  /* 0x0000001500157308 */ /* 0x000f220000002400 */
[----:B------:R-:W2:Y:S01]  /*2080*/  SHFL.IDX PT, R92, R202, R10, 0x1f ;  /* 0x00001f0aca5c7589 */ /* 0x000ea200000e0000 */
        /* <DEDUP_REMOVED lines=8> */
[----:B------:R-:W-:Y:S01]  /*2110*/  FMUL.FTZ R129, R129, UR10 ;  /* 0x0000000a81817c20 */ /* 0x000fe20008410000 */
[----:B------:R-:W-:Y:S01]  /*2120*/  FMUL.FTZ R217, R135, UR10 ;  /* 0x0000000a87d97c20 */ /* 0x000fe20008410000 */
[----:B------:R-:W-:Y:S01]  /*2130*/  FMUL.FTZ R126, R126, UR10 ;  /* 0x0000000a7e7e7c20 */ /* 0x000fe20008410000 */
[----:B------:R-:W-:Y:S01]  /*2140*/  STL [R1+0x78], R186 ;  /* 0x000078ba01007387 */ /* 0x000fe20000100800 */
[----:B------:R-:W-:Y:S01]  /*2150*/  FMUL.FTZ R96, R96, UR10 ;  /* 0x0000000a60607c20 */ /* 0x000fe20008410000 */
[----:B------:R-:W-:Y:S01]  /*2160*/  FMUL.FTZ R99, R99, UR10 ;  /* 0x0000000a63637c20 */ /* 0x000fe20008410000 */
[----:B------:R-:W4:Y:S01]  /*2170*/  MUFU.TANH R200, R200 ;  /* 0x000000c800c87308 */ /* 0x000f220000002400 */
[----:B-1----:R-:W-:Y:S01]  /*2180*/  IADD3 R106, R10, 0x4, RZ ;  /* 0x000000040a6a7810 */ /* 0x002fe20007ffe0ff */
[----:B------:R1:W-:Y:S01]  /*2190*/  STL [R1+0x74], R185 ;  /* 0x000074b901007387 */ /* 0x0003e20000100800 */
[----:B------:R-:W-:Y:S01]  /*21a0*/  FMUL.FTZ R105, R105, UR10 ;  /* 0x0000000a69697c20 */ /* 0x000fe20008410000 */
[----:B------:R-:W-:Y:S01]  /*21b0*/  FMUL.FTZ R122, R122, UR10 ;  /* 0x0000000a7a7a7c20 */ /* 0x000fe20008410000 */
[----:B------:R-:W-:Y:S01]  /*21c0*/  FMUL.FTZ R100, R100, UR10 ;  /* 0x0000000a64647c20 */ /* 0x000fe20008410000 */
[----:B------:R-:W4:Y:S01]  /*21d0*/  SHFL.IDX PT, R89, R202, R106, 0x1f ;  /* 0x00001f6aca597589 */ /* 0x000f2200000e0000 */
[----:B------:R-:W-:Y:S01]  /*21e0*/  FMUL.FTZ R233, R98, UR10 ;  /* 0x0000000a62e97c20 */ /* 0x000fe20008410000 */
[----:B---3--:R3:W-:Y:S01]  /*21f0*/  MUFU.TANH R187, R108 ;  /* 0x0000006c00bb7308 */ /* 0x0087e20000002400 */
[----:B--2---:R-:W-:Y:S01]  /*2200*/  FFMA.FTZ R91, R91, UR11, -R92 ;  /* 0x0000000b5b5b7c23 */ /* 0x004fe2000801085c */
[----:B------:R-:W-:Y:S01]  /*2210*/  STL [R1+0x70], R184 ;  /* 0x000070b801007387 */ /* 0x000fe20000100800 */
[----:B------:R-:W-:Y:S01]  /*2220*/  FMUL.FTZ R128, R128, UR10 ;  /* 0x0000000a80807c20 */ /* 0x000fe20008410000 */
[----:B------:R-:W-:Y:S01]  /*2230*/  FMUL.FTZ R132, R132, UR10 ;  /* 0x0000000a84847c20 */ /* 0x000fe20008410000 */
[----:B------:R-:W-:Y:S01]  /*2240*/  FMUL.FTZ R104, R104, UR10 ;  /* 0x0000000a68687c20 */ /* 0x000fe20008410000 */
[----:B------:R-:W-:Y:S01]  /*2250*/  STL [R1+0x6c], R183 ;  /* 0x00006cb701007387 */ /* 0x000fe20000100800 */
[----:B------:R-:W-:Y:S01]  /*2260*/  FMUL.FTZ R117, R117, UR10 ;  /* 0x0000000a75757c20 */ /* 0x000fe20008410000 */
[----:B-1----:R1:W-:Y:S01]  /*2270*/  MUFU.TANH R185, R109 ;  /* 0x0000006d00b97308 */ /* 0x0023e20000002400 */
[C---:B---3--:R-:W-:Y:S01]  /*2280*/  VIADD R108, R10.reuse, 0xc ;  /* 0x0000000c0a6c7836 */ /* 0x048fe20000000000 */
[----:B------:R-:W-:Y:S01]  /*2290*/  STL [R1+0x68], R182 ;  /* 0x000068b601007387 */ /* 0x000fe20000100800 */
[----:B------:R-:W-:Y:S01]  /*22a0*/  FMUL.FTZ R119, R119, UR10 ;  /* 0x0000000a77777c20 */ /* 0x000fe20008410000 */
[----:B------:R-:W-:Y:S01]  /*22b0*/  FMUL.FTZ R131, R131, UR10 ;  /* 0x0000000a83837c20 */ /* 0x000fe20008410000 */
[----:B------:R-:W-:Y:S01]  /*22c0*/  FMUL.FTZ R121, R121, UR10 ;  /* 0x0000000a79797c20 */ /* 0x000fe20008410000 */
[----:B------:R2:W-:Y:S01]  /*22d0*/  STL [R1+0x64], R181 ;  /* 0x000064b501007387 */ /* 0x0005e20000100800 */
[----:B------:R-:W-:Y:S01]  /*22e0*/  FMUL.FTZ R127, R127, UR10 ;  /* 0x0000000a7f7f7c20 */ /* 0x000fe20008410000 */
[----:B------:R3:W-:Y:S01]  /*22f0*/  MUFU.TANH R194, R101 ;  /* 0x0000006500c27308 */ /* 0x0007e20000002400 */
[----:B-1----:R-:W-:Y:S01]  /*2300*/  VIADD R109, R10, 0x8 ;  /* 0x000000080a6d7836 */ /* 0x002fe20000000000 */
[----:B------:R-:W-:Y:S01]  /*2310*/  STL [R1+0x60], R180 ;  /* 0x000060b401007387 */ /* 0x000fe20000100800 */
[----:B------:R-:W-:Y:S01]  /*2320*/  FMUL.FTZ R115, R115, UR10 ;  /* 0x0000000a73737c20 */ /* 0x000fe20008410000 */
[----:B------:R-:W-:-:S02]  /*2330*/  IMAD R203, R4, 0x400, R203 ;  /* 0x0000040004cb7824 */ /* 0x000fc400078e02cb */
[----:B------:R-:W-:Y:S01]  /*2340*/  FMUL.FTZ R130, R130, UR10 ;  /* 0x0000000a82827c20 */ /* 0x000fe20008410000 */
[----:B------:R-:W1:Y:S01]  /*2350*/  SHFL.IDX PT, R88, R202, R109, 0x1f ;  /* 0x00001f6dca587589 */ /* 0x000e6200000e0000 */
[----:B------:R-:W-:Y:S01]  /*2360*/  FMUL.FTZ R120, R120, UR10 ;  /* 0x0000000a78787c20 */ /* 0x000fe20008410000 */
[----:B--2---:R2:W-:Y:S01]  /*2370*/  MUFU.TANH R181, R113 ;  /* 0x0000007100b57308 */ /* 0x0045e20000002400 */
[----:B------:R-:W-:Y:S01]  /*2380*/  FMUL.FTZ R123, R123, UR10 ;  /* 0x0000000a7b7b7c20 */ /* 0x000fe20008410000 */
[----:B---3--:R-:W-:Y:S01]  /*2390*/  SHFL.IDX PT, R101, R202, R108, 0x1f ;  /* 0x00001f6cca657589 */ /* 0x008fe200000e0000 */
[----:B------:R-:W-:Y:S01]  /*23a0*/  FMUL.FTZ R124, R124, UR10 ;  /* 0x0000000a7c7c7c20 */ /* 0x000fe20008410000 */
[----:B------:R-:W-:Y:S01]  /*23b0*/  FMUL.FTZ R125, R125, UR10 ;  /* 0x0000000a7d7d7c20 */ /* 0x000fe20008410000 */
[----:B------:R-:W-:Y:S01]  /*23c0*/  FMUL.FTZ R133, R133, UR10 ;  /* 0x0000000a85857c20 */ /* 0x000fe20008410000 */
[----:B------:R3:W-:Y:S01]  /*23d0*/  STL [R1+0x5c], R179 ;  /* 0x00005cb301007387 */ /* 0x0007e20000100800 */
[----:B------:R-:W-:Y:S01]  /*23e0*/  FMUL.FTZ R218, R134, UR10 ;  /* 0x0000000a86da7c20 */ /* 0x000fe20008410000 */
[----:B------:R-:W3:Y:S01]  /*23f0*/  MUFU.TANH R201, R201 ;  /* 0x000000c900c97308 */ /* 0x000ee20000002400 */
[----:B--2---:R-:W-:Y:S01]  /*2400*/  FFMA.FTZ R113, R90, UR11, -R92 ;  /* 0x0000000b5a717c23 */ /* 0x004fe2000801085c */
[----:B------:R-:W-:Y:S01]  /*2410*/  FSEL R90, R18, -INF , P2 ;  /* 0xff800000125a7808 */ /* 0x000fe20001000000 */
[----:B------:R-:W-:Y:S01]  /*2420*/  STL [R1+0x58], R178 ;  /* 0x000058b201007387 */ /* 0x000fe20000100800 */
[----:B------:R-:W-:Y:S01]  /*2430*/  FSEL R92, R20, -INF , P1 ;  /* 0xff800000145c7808 */ /* 0x000fe20000800000 */
[----:B------:R-:W-:Y:S01]  /*2440*/  FFMA.FTZ R19, -R19, R19, 1 ;  /* 0x3f80000013137423 */ /* 0x000fe20000010113 */
[----:B------:R-:W-:Y:S01]  /*2450*/  R2UR UR10, R203 ;  /* 0x00000000cb0a72ca */ /* 0x000fe200000e0000 */
[--C-:B----4-:R-:W-:Y:S01]  /*2460*/  FFMA.FTZ R90, R90, UR11, -R89.reuse ;  /* 0x0000000b5a5a7c23 */ /* 0x110fe20008010859 */
[----:B------:R2:W-:Y:S01]  /*2470*/  MUFU.TANH R186, R110 ;  /* 0x0000006e00ba7308 */ /* 0x0005e20000002400 */
[----:B------:R-:W-:Y:S01]  /*2480*/  FFMA.FTZ R92, R92, UR11, -R89 ;  /* 0x0000000b5c5c7c23 */ /* 0x000fe20008010859 */
[----:B------:R-:W-:Y:S01]  /*2490*/  FSEL R89, R21, -INF , P2 ;  /* 0xff80000015597808 */ /* 0x000fe20001000000 */
[----:B------:R-:W-:Y:S01]  /*24a0*/  STL [R1+0x54], R177 ;  /* 0x000054b101007387 */ /* 0x000fe20000100800 */
[----:B------:R-:W-:-:S03]  /*24b0*/  FFMA.FTZ R20, -R20, R20, 1 ;  /* 0x3f80000014147423 */ /* 0x000fc60000010114 */
[----:B------:R-:W-:Y:S01]  /*24c0*/  STL [R1+0x50], R176 ;  /* 0x000050b001007387 */ /* 0x000fe20000100800 */
[----:B------:R-:W-:Y:S01]  /*24d0*/  MUFU.TANH R221, R221 ;  /* 0x000000dd00dd7308 */ /* 0x000fe20000002400 */
[C---:B--2---:R-:W-:Y:S02]  /*24e0*/  VIADD R110, R10.reuse, 0x14 ;  /* 0x000000140a6e7836 */ /* 0x044fe40000000000 */
[----:B------:R-:W-:Y:S04]  /*24f0*/  STL [R1+0x4c], R175 ;  /* 0x00004caf01007387 */ /* 0x000fe80000100800 */
[----:B------:R-:W-:Y:S01]  /*2500*/  SHFL.IDX PT, R94, R202, R110, 0x1f ;  /* 0x00001f6eca5e7589 */ /* 0x000fe200000e0000 */
[----:B------:R2:W-:Y:S03]  /*2510*/  MUFU.TANH R182, R114 ;  /* 0x0000007200b67308 */ /* 0x0005e60000002400 */
[----:B------:R-:W-:Y:S04]  /*2520*/  STL [R1+0x48], R174 ;  /* 0x000048ae01007387 */ /* 0x000fe80000100800 */
[----:B------:R-:W-:Y:S01]  /*2530*/  STL [R1+0x44], R173 ;  /* 0x000044ad01007387 */ /* 0x000fe20000100800 */
[----:B------:R1:W-:Y:S01]  /*2540*/  MUFU.TANH R193, R102 ;  /* 0x0000006600c17308 */ /* 0x0003e20000002400 */
[----:B--2---:R-:W-:-:S02]  /*2550*/  VIADD R114, R10, 0x1c ;  /* 0x0000001c0a727836 */ /* 0x004fc40000000000 */
[----:B------:R-:W-:Y:S01]  /*2560*/  STL [R1+0x40], R172 ;  /* 0x000040ac01007387 */ /* 0x000fe20000100800 */
[----:B------:R-:W-:Y:S02]  /*2570*/  WARPGROUP.DEPBAR.LE gsb0, 0x0 ;  /* 0x00008000000079c5 */ /* 0x000fe40000010000 */
[----:B------:R-:W-:Y:S01]  /*2580*/  WARPGROUP.ARRIVE ;  /* 0x00000000000079c5 */ /* 0x000fe20000000000 */
[--C-:B-1----:R-:W-:Y:S01]  /*2590*/  FFMA.FTZ R102, R89, UR11, -R88.reuse ;  /* 0x0000000b59667c23 */ /* 0x102fe20008010858 */
[----:B------:R-:W-:Y:S01]  /*25a0*/  MUFU.TANH R219, R219 ;  /* 0x000000db00db7308 */ /* 0x000fe20000002400 */
[----:B------:R-:W-:Y:S01]  /*25b0*/  FSEL R89, R200, -INF , P1 ;  /* 0xff800000c8597808 */ /* 0x000fe20000800000 */
[----:B------:R-:W-:Y:S02]  /*25c0*/  STL [R1+0x3c], R171 ;  /* 0x00003cab01007387 */ /* 0x000fe40000100800 */
[----:B------:R-:W-:Y:S01]  /*25d0*/  HGMMA.64x128x16.F32 R24, gdesc[UR4], R24, gsb0 ;  /* 0x01e00000041879f0 */ /* 0x000fe20008000818 */
[----:B------:R-:W-:Y:S01]  /*25e0*/  UIADD3 UR6, UR8, 0x4, URZ ;  /* 0x0000000408067890 */ /* 0x000fe2000fffe03f */
[----:B------:R-:W-:Y:S01]  /*25f0*/  FFMA.FTZ R97, R89, UR11, -R88 ;  /* 0x0000000b59617c23 */ /* 0x000fe20008010858 */
[----:B------:R-:W-:Y:S01]  /*2600*/  UIADD3 UR4, UR9, 0x4, URZ ;  /* 0x0000000409047890 */ /* 0x000fe2000fffe03f */
[----:B------:R-:W-:Y:S01]  /*2610*/  MUFU.TANH R188, R107 ;  /* 0x0000006b00bc7308 */ /* 0x000fe20000002400 */
[----:B------:R-:W-:Y:S01]  /*2620*/  UMOV UR7, 0x40000040 ;  /* 0x4000004000077882 */ /* 0x000fe20000000000 */
[----:B------:R-:W-:Y:S01]  /*2630*/  UMOV UR5, 0x40000040 ;  /* 0x4000004000057882 */ /* 0x000fe20000000000 */
[----:B---3--:R-:W-:Y:S01]  /*2640*/  FSEL R88, R201, -INF , P2 ;  /* 0xff800000c9587808 */ /* 0x008fe20001000000 */
[----:B------:R-:W-:Y:S04]  /*2650*/  STL [R1+0x38], R170 ;  /* 0x000038aa01007387 */ /* 0x000fe80000100800 */
[----:B------:R-:W-:Y:S01]  /*2660*/  MUFU.TANH R228, R228 ;  /* 0x000000e400e47308 */ /* 0x000fe20000002400 */
[----:B------:R-:W-:Y:S04]  /*2670*/  STL [R1+0x34], R169 ;  /* 0x000034a901007387 */ /* 0x000fe80000100800 */
[----:B------:R-:W-:Y:S03]  /*2680*/  SHFL.IDX PT, R135, R22, R108, 0x1f ;  /* 0x00001f6c16877589 */ /* 0x000fe600000e0000 */
[----:B------:R1:W-:Y:S01]  /*2690*/  MUFU.EX2 R107, R90 ;  /* 0x0000005a006b7308 */ /* 0x0003e20000000800 */
[----:B------:R-:W-:Y:S04]  /*26a0*/  STL [R1+0x30], R168 ;  /* 0x000030a801007387 */ /* 0x000fe80000100800 */
[----:B------:R-:W-:Y:S03]  /*26b0*/  STL [R1+0x2c], R9 ;  /* 0x00002c0901007387 */ /* 0x000fe60000100800 */
[----:B------:R2:W3:Y:S01]  /*26c0*/  MUFU.TANH R184, R112 ;  /* 0x0000007000b87308 */ /* 0x0004e20000002400 */
[----:B-1----:R-:W-:Y:S04]  /*26d0*/  SHFL.IDX PT, R90, R202, R114, 0x1f ;  /* 0x00001f72ca5a7589 */ /* 0x002fe800000e0000 */
[----:B------:R-:W-:Y:S03]  /*26e0*/  STL [R1+0x28], R7 ;  /* 0x0000280701007387 */ /* 0x000fe60000100800 */
[----:B------:R-:W-:Y:S01]  /*26f0*/  MUFU.TANH R230, R230 ;  /* 0x000000e600e67308 */ /* 0x000fe20000002400 */
[----:B--2---:R-:W-:Y:S01]  /*2700*/  IADD3 R112, R10, 0x10, RZ ;  /* 0x000000100a707810 */ /* 0x004fe20007ffe0ff */
[----:B------:R-:W-:Y:S04]  /*2710*/  SHFL.IDX PT, R205, R22, R114, 0x1f ;  /* 0x00001f7216cd7589 */ /* 0x000fe800000e0000 */
[----:B------:R-:W-:Y:S02]  /*2720*/  STL [R1+0x24], R6 ;  /* 0x0000240601007387 */ /* 0x000fe40000100800 */
[----:B------:R1:W2:Y:S01]  /*2730*/  MUFU.TANH R179, R116 ;  /* 0x0000007400b37308 */ /* 0x0002a20000002400 */
[----:B---3--:R-:W-:Y:S01]  /*2740*/  FSEL R214, R184, -INF , P2 ;  /* 0xff800000b8d67808 */ /* 0x008fe20001000000 */
[----:B------:R-:W-:Y:S04]  /*2750*/  STL [R1+0x20], R5 ;  /* 0x0000200501007387 */ /* 0x000fe80000100800 */
[----:B------:R-:W-:Y:S02]  /*2760*/  STL [R1+0x1c], R3 ;  /* 0x00001c0301007387 */ /* 0x000fe40000100800 */
[----:B------:R-:W-:Y:S02]  /*2770*/  MUFU.TANH R227, R227 ;  /* 0x000000e300e37308 */ /* 0x000fe40000002400 */
[----:B-1----:R-:W-:Y:S04]  /*2780*/  SHFL.IDX PT, R116, R22, R10, 0x1f ;  /* 0x00001f0a16747589 */ /* 0x002fe800000e0000 */
[----:B------:R-:W-:Y:S02]  /*2790*/  SHFL.IDX PT, R215, R16, R108, 0x1f ;  /* 0x00001f6c10d77589 */ /* 0x000fe400000e0000 */
[----:B------:R-:W-:Y:S01]  /*27a0*/  MUFU.TANH R232, R232 ;  /* 0x000000e800e87308 */ /* 0x000fe20000002400 */
[----:B--2---:R-:W-:Y:S01]  /*27b0*/  FSEL R208, R179, -INF , P2 ;  /* 0xff800000b3d07808 */ /* 0x004fe20001000000 */
[----:B------:R-:W1:Y:S04]  /*27c0*/  SHFL.IDX PT, R213, R16, R112, 0x1f ;  /* 0x00001f7010d57589 */ /* 0x000e6800000e0000 */
[----:B------:R-:W-:Y:S02]  /*27d0*/  STL [R1+0x18], R0 ;  /* 0x0000180001007387 */ /* 0x000fe40000100800 */
[----:B------:R-:W2:Y:S02]  /*27e0*/  MUFU.TANH R235, R235 ;  /* 0x000000eb00eb7308 */ /* 0x000ea40000002400 */
[----:B------:R-:W-:Y:S06]  /*27f0*/  SHFL.IDX PT, R225, R13, R109, 0x1f ;  /* 0x00001f6d0de17589 */ /* 0x000fec00000e0000 */
[----:B------:R3:W-:Y:S08]  /*2800*/  MUFU.TANH R199, R93 ;  /* 0x0000005d00c77308 */ /* 0x0007f00000002400 */
[----:B------:R4:W-:Y:S01]  /*2810*/  MUFU.TANH R192, R103 ;  /* 0x0000006700c07308 */ /* 0x0009e20000002400 */
[----:B---3--:R-:W3:Y:S01]  /*2820*/  SHFL.IDX PT, R93, R202, R112, 0x1f ;  /* 0x00001f70ca5d7589 */ /* 0x008ee200000e0000 */
[----:B--2---:R-:W-:Y:S01]  /*2830*/  FSEL R98, R235, -INF , P1 ;  /* 0xff800000eb627808 */ /* 0x004fe20000800000 */
[----:B-1----:R-:W-:-:S05]  /*2840*/  FFMA.FTZ R214, R214, UR11, -R213 ;  /* 0x0000000bd6d67c23 */ /* 0x002fca00080108d5 */
[----:B------:R1:W-:Y:S01]  /*2850*/  MUFU.TANH R183, R111 ;  /* 0x0000006f00b77308 */ /* 0x0003e20000002400 */
[----:B----4-:R-:W-:Y:S01]  /*2860*/  FFMA.FTZ R103, R88, UR11, -R101 ;  /* 0x0000000b58677c23 */ /* 0x010fe20008010865 */
[----:B------:R-:W-:-:S05]  /*2870*/  FSEL R88, R221, -INF , P1 ;  /* 0xff800000dd587808 */ /* 0x000fca0000800000 */
[----:B------:R-:W-:Y:S01]  /*2880*/  FFMA.FTZ R101, R88, UR11, -R101 ;  /* 0x0000000b58657c23 */ /* 0x000fe20008010865 */
[----:B------:R-:W-:Y:S01]  /*2890*/  MUFU.TANH R220, R220 ;  /* 0x000000dc00dc7308 */ /* 0x000fe20000002400 */
[----:B-1----:R-:W-:Y:S02]  /*28a0*/  IADD3 R111, R10, 0x18, RZ ;  /* 0x000000180a6f7810 */ /* 0x002fe40007ffe0ff */
[----:B------:R-:W-:-:S03]  /*28b0*/  FSEL R88, R228, -INF , P1 ;  /* 0xff800000e4587808 */ /* 0x000fc60000800000 */
[----:B------:R1:W-:Y:S02]  /*28c0*/  SHFL.IDX PT, R89, R202, R111, 0x1f ;  /* 0x00001f6fca597589 */ /* 0x0003e400000e0000 */
[----:B------:R2:W4:Y:S08]  /*28d0*/  MUFU.TANH R177, R118 ;  /* 0x0000007600b17308 */ /* 0x0005300000002400 */
[----:B------:R-:W-:Y:S01]  /*28e0*/  MUFU.TANH R216, R216 ;  /* 0x000000d800d87308 */ /* 0x000fe20000002400 */
[----:B--2---:R-:W2:Y:S01]  /*28f0*/  SHFL.IDX PT, R118, R22, R109, 0x1f ;  /* 0x00001f6d16767589 */ /* 0x004ea200000e0000 */
[----:B-1----:R-:W-:-:S05]  /*2900*/  FSEL R202, R194, -INF , P2 ;  /* 0xff800000c2ca7808 */ /* 0x002fca0001000000 */
[----:B------:R-:W-:Y:S01]  /*2910*/  FFMA.FTZ R202, R202, UR11, -R205 ;  /* 0x0000000bcaca7c23 */ /* 0x000fe200080108cd */
[----:B------:R1:W-:Y:S01]  /*2920*/  MUFU.TANH R197, R95 ;  /* 0x0000005f00c57308 */ /* 0x0003e20000002400 */
[----:B----4-:R-:W-:-:S07]  /*2930*/  FSEL R207, R177, -INF , P1 ;  /* 0xff800000b1cf7808 */ /* 0x010fce0000800000 */
[----:B------:R4:W-:Y:S01]  /*2940*/  MUFU.TANH R7, R129 ;  /* 0x0000008100077308 */ /* 0x0009e20000002400 */
[C---:B-1----:R-:W-:Y:S01]  /*2950*/  FSEL R95, R220.reuse, -INF , P2 ;  /* 0xff800000dc5f7808 */ /* 0x042fe20001000000 */
[----:B------:R-:W-:Y:S02]  /*2960*/  WARPGROUP.DEPBAR.LE gsb0, 0x0 ;  /* 0x00008000000079c5 */ /* 0x000fe40000010000 */
[----:B------:R-:W-:Y:S01]  /*2970*/  WARPGROUP.ARRIVE ;  /* 0x00000000000079c5 */ /* 0x000fe20000000000 */
[----:B------:R-:W-:Y:S01]  /*2980*/  FFMA.FTZ R220, -R220, R220, 1 ;  /* 0x3f800000dcdc7423 */ /* 0x000fe200000101dc */
[----:B---3--:R-:W-:Y:S02]  /*2990*/  FFMA.FTZ R95, R95, UR11, -R93 ;  /* 0x0000000b5f5f7c23 */ /* 0x008fe4000801085d */
[----:B------:R1:W-:Y:S01]  /*29a0*/  MUFU.TANH R169, R126 ;  /* 0x0000007e00a97308 */ /* 0x0003e20000002400 */
[----:B----4-:R-:W-:Y:S01]  /*29b0*/  SHFL.IDX PT, R129, R22, R110, 0x1f ;  /* 0x00001f6e16817589 */ /* 0x010fe200000e0000 */
[----:B------:R-:W-:Y:S01]  /*29c0*/  HGMMA.64x128x16.F32 R24, gdesc[UR4], R24, gsb0 ;  /* 0x01e00000041879f0 */ /* 0x000fe20008000818 */
[----:B------:R-:W-:-:S02]  /*29d0*/  UIADD3 UR6, UR8, 0x6, URZ ;  /* 0x0000000608067890 */ /* 0x000fc4000fffe03f */
[----:B------:R-:W-:Y:S01]  /*29e0*/  UIADD3 UR4, UR9, 0x6, URZ ;  /* 0x0000000609047890 */ /* 0x000fe2000fffe03f */
[----:B------:R-:W-:Y:S01]  /*29f0*/  UMOV UR7, 0x40000040 ;  /* 0x4000004000077882 */ /* 0x000fe20000000000 */
[----:B------:R-:W-:Y:S01]  /*2a00*/  UMOV UR5, 0x40000040 ;  /* 0x4000004000057882 */ /* 0x000fe20000000000 */
[----:B------:R-:W-:Y:S01]  /*2a10*/  MUFU.TANH R234, R234 ;  /* 0x000000ea00ea7308 */ /* 0x000fe20000002400 */
[----:B-1----:R-:W-:Y:S07]  /*2a20*/  SHFL.IDX PT, R126, R16, R109, 0x1f ;  /* 0x00001f6d107e7589 */ /* 0x002fee00000e0000 */
[----:B------:R1:W3:Y:S08]  /*2a30*/  MUFU.TANH R198, R96 ;  /* 0x0000006000c67308 */ /* 0x0002f00000002400 */
[----:B------:R-:W-:Y:S01]  /*2a40*/  MUFU.TANH R237, R237 ;  /* 0x000000ed00ed7308 */ /* 0x000fe20000002400 */
[----:B-1----:R-:W-:-:S05]  /*2a50*/  FSEL R96, R219, -INF , P2 ;  /* 0xff800000db607808 */ /* 0x002fca0001000000 */
[--C-:B------:R-:W-:Y:S01]  /*2a60*/  FFMA.FTZ R96, R96, UR11, -R94.reuse ;  /* 0x0000000b60607c23 */ /* 0x100fe2000801085e */
[----:B------:R-:W-:Y:S01]  /*2a70*/  FFMA.FTZ R94, R88, UR11, -R94 ;  /* 0x0000000b585e7c23 */ /* 0x000fe2000801085e */
[----:B------:R1:W-:Y:S01]  /*2a80*/  MUFU.TANH R196, R99 ;  /* 0x0000006300c47308 */ /* 0x0003e20000002400 */
[C---:B------:R-:W-:Y:S01]  /*2a90*/  FSEL R88, R232.reuse, -INF , P2 ;  /* 0xff800000e8587808 */ /* 0x040fe20001000000 */
[----:B------:R-:W-:Y:S01]  /*2aa0*/  FFMA.FTZ R232, -R232, R232, 1 ;  /* 0x3f800000e8e87423 */ /* 0x000fe200000101e8 */
[----:B---3--:R-:W-:-:S03]  /*2ab0*/  FSEL R224, R198, -INF , P2 ;  /* 0xff800000c6e07808 */ /* 0x008fc60001000000 */
[--C-:B------:R-:W-:Y:S01]  /*2ac0*/  FFMA.FTZ R88, R88, UR11, -R116.reuse ;  /* 0x0000000b58587c23 */ /* 0x100fe20008010874 */
[----:B------:R-:W-:Y:S01]  /*2ad0*/  FFMA.FTZ R116, R98, UR11, -R116 ;  /* 0x0000000b62747c23 */ /* 0x000fe20008010874 */
[----:B------:R-:W-:Y:S01]  /*2ae0*/  MUFU.TANH R222, R222 ;  /* 0x000000de00de7308 */ /* 0x000fe20000002400 */
[C---:B-1----:R-:W-:Y:S01]  /*2af0*/  FSEL R99, R227.reuse, -INF , P1 ;  /* 0xff800000e3637808 */ /* 0x042fe20000800000 */
[----:B------:R-:W-:Y:S01]  /*2b00*/  FFMA.FTZ R227, -R227, R227, 1 ;  /* 0x3f800000e3e37423 */ /* 0x000fe200000101e3 */
[----:B------:R-:W-:-:S05]  /*2b10*/  FSEL R98, R11, -INF , P2 ;  /* 0xff8000000b627808 */ /* 0x000fca0001000000 */
[----:B------:R-:W-:Y:S01]  /*2b20*/  MUFU.TANH R229, R229 ;  /* 0x000000e500e57308 */ /* 0x000fe20000002400 */
[----:B--2---:R-:W-:-:S07]  /*2b30*/  FFMA.FTZ R98, R98, UR11, -R118 ;  /* 0x0000000b62627c23 */ /* 0x004fce0008010876 */
        /* <DEDUP_REMOVED lines=21> */
[----:B--2---:R-:W-:Y:S01]  /*2c90*/  FSEL R22, R233, -INF , P1 ;  /* 0xff800000e9167808 */ /* 0x004fe20000800000 */
[----:B------:R-:W-:-:S02]  /*2ca0*/  WARPGROUP.DEPBAR.LE gsb0, 0x0 ;  /* 0x00008000000079c5 */ /* 0x000fc40000010000 */
[----:B------:R-:W-:-:S04]  /*2cb0*/  WARPGROUP.ARRIVE ;  /* 0x00000000000079c5 */ /* 0x000fc80000000000 */
[----:B------:R2:W-:Y:S01]  /*2cc0*/  MUFU.EX2 R104, R91 ;  /* 0x0000005b00687308 */ /* 0x0005e20000000800 */
[----:B----4-:R-:W-:Y:S01]  /*2cd0*/  FSEL R117, R197, -INF , P1 ;  /* 0xff800000c5757808 */ /* 0x010fe20000800000 */
[----:B------:R-:W-:Y:S01]  /*2ce0*/  FFMA.FTZ R122, R22, UR11, -R122 ;  /* 0x0000000b167a7c23 */ /* 0x000fe2000801087a */
[----:B------:R-:W-:Y:S01]  /*2cf0*/  FSEL R22, R193, -INF , P1 ;  /* 0xff800000c1167808 */ /* 0x000fe20000800000 */
[----:B------:R-:W-:Y:S02]  /*2d00*/  HGMMA.64x128x16.F32 R24, gdesc[UR4], R24, gsb0 ;  /* 0x01e00000041879f0 */ /* 0x000fe40008000818 */
        /* <DEDUP_REMOVED lines=29> */
[----:B------:R3:W-:Y:S01]  /*2ee0*/  MUFU.TANH R175, R120 ;  /* 0x0000007800af7308 */ /* 0x0007e20000002400 */
        /* <DEDUP_REMOVED lines=22> */
[----:B------:R-:W-:Y:S01]  /*3050*/  MUFU.EX2 R113, R113 ;  /* 0x0000007100717308 */ /* 0x000fe20000000800 */
[----:B-1----:R-:W-:Y:S03]  /*3060*/  SHFL.IDX PT, R124, R13, R10, 0x1f ;  /* 0x00001f0a0d7c7589 */ /* 0x002fe600000e0000 */
[----:B------:R-:W-:Y:S01]  /*3070*/  FFMA.FTZ R213, R116, UR11, -R213 ;  /* 0x0000000b74d57c23 */ /* 0x000fe200080108d5 */
[----:B------:R-:W-:-:S03]  /*3080*/  FSEL R116, R178, -INF , P2 ;  /* 0xff800000b2747808 */ /* 0x000fc60001000000 */
[----:B------:R-:W-:Y:S08]  /*3090*/  MUFU.EX2 R97, R97 ;  /* 0x0000006100617308 */ /* 0x000ff00000000800 */
[----:B------:R-:W-:Y:S08]  /*30a0*/  MUFU.EX2 R103, R103 ;  /* 0x0000006700677308 */ /* 0x000ff00000000800 */
[----:B------:R-:W-:Y:S01]  /*30b0*/  MUFU.EX2 R91, R91 ;  /* 0x0000005b005b7308 */ /* 0x000fe20000000800 */
[----:B------:R-:W-:-:S02]  /*30c0*/  WARPGROUP.DEPBAR.LE gsb0, 0x0 ;  /* 0x00008000000079c5 */ /* 0x000fc40000010000 */
[----:B------:R1:W2:Y:S05]  /*30d0*/  LDS R211, [R23+0x400] ;  /* 0x0004000017d37984 */ /* 0x0002aa0000000800 */
[----:B------:R-:W3:Y:S01]  /*30e0*/  MUFU.EX2 R102, R102 ;  /* 0x0000006600667308 */ /* 0x000ee20000000800 */
[----:B------:R-:W-:Y:S01]  /*30f0*/  LDS R12, [R12+0x400] ;  /* 0x000400000c0c7984 */ /* 0x000fe20000000800 */
[----:B-1----:R-:W-:-:S06]  /*3100*/  FSEL R23, R196, -INF , P1 ;  /* 0xff800000c4177808 */ /* 0x002fcc0000800000 */
[----:B------:R-:W-:Y:S01]  /*3110*/  MUFU.TANH R218, R218 ;  /* 0x000000da00da7308 */ /* 0x000fe20000002400 */
[----:B------:R-:W-:Y:S01]  /*3120*/  FFMA.FTZ R129, R23, UR11, -R129 ;  /* 0x0000000b17817c23 */ /* 0x000fe20008010881 */
[----:B------:R-:W-:-:S05]  /*3130*/  FSEL R23, R192, -INF , P1 ;  /* 0xff800000c0177808 */ /* 0x000fca0000800000 */
[----:B------:R-:W-:Y:S01]  /*3140*/  FFMA.FTZ R205, R23, UR11, -R205 ;  /* 0x0000000b17cd7c23 */ /* 0x000fe200080108cd */
[----:B------:R-:W-:Y:S01]  /*3150*/  FSEL R23, R188, -INF , P1 ;  /* 0xff800000bc177808 */ /* 0x000fe20000800000 */
[----:B------:R-:W-:Y:S04]  /*3160*/  MUFU.TANH R217, R217 ;  /* 0x000000d900d97308 */ /* 0x000fe80000002400 */
[----:B------:R-:W-:-:S04]  /*3170*/  FFMA.FTZ R128, R23, UR11, -R128 ;  /* 0x0000000b17807c23 */ /* 0x000fc80008010880 */
[----:B------:R1:W-:Y:S08]  /*3180*/  MUFU.EX2 R23, R115 ;  /* 0x0000007300177308 */ /* 0x0003f00000000800 */
[----:B------:R-:W4:Y:S01]  /*3190*/  MUFU.EX2 R94, R94 ;  /* 0x0000005e005e7308 */ /* 0x000f220000000800 */
[----:B-1----:R1:W3:Y:S04]  /*31a0*/  SHFL.IDX PT, R115, R16, R114, 0x1f ;  /* 0x00001f7210737589 */ /* 0x0022e800000e0000 */
[----:B--2---:R-:W2:Y:S03]  /*31b0*/  SHFL.IDX PT, R203, R211, R109, 0x1f ;  /* 0x00001f6dd3cb7589 */ /* 0x004ea600000e0000 */
[----:B------:R-:W4:Y:S01]  /*31c0*/  MUFU.EX2 R101, R101 ;  /* 0x0000006500657308 */ /* 0x000f220000000800 */
[----:B------:R-:W4:Y:S01]  /*31d0*/  SHFL.IDX PT, R212, R211, R108, 0x1f ;  /* 0x00001f6cd3d47589 */ /* 0x000f2200000e0000 */
[----:B-1----:R-:W-:-:S03]  /*31e0*/  FSEL R16, R180, -INF , P1 ;  /* 0xff800000b4107808 */ /* 0x002fc60000800000 */
[----:B------:R-:W1:Y:S02]  /*31f0*/  SHFL.IDX PT, R206, R211, R10, 0x1f ;  /* 0x00001f0ad3ce7589 */ /* 0x000e6400000e0000 */
[----:B------:R-:W-:Y:S02]  /*3200*/  FFMA.FTZ R119, R16, UR11, -R119 ;  /* 0x0000000b10777c23 */ /* 0x000fe40008010877 */
[----:B------:R-:W1:Y:S01]  /*3210*/  SHFL.IDX PT, R204, R211, R106, 0x1f ;  /* 0x00001f6ad3cc7589 */ /* 0x000e6200000e0000 */
[----:B------:R2:W-:Y:S03]  /*3220*/  MUFU.EX2 R16, R118 ;  /* 0x0000007600107308 */ /* 0x0005e60000000800 */
[----:B------:R-:W1:Y:S04]  /*3230*/  SHFL.IDX PT, R226, R211, R112, 0x1f ;  /* 0x00001f70d3e27589 */ /* 0x000e6800000e0000 */
[----:B------:R-:W-:Y:S01]  /*3240*/  SHFL.IDX PT, R223, R211, R110, 0x1f ;  /* 0x00001f6ed3df7589 */ /* 0x000fe200000e0000 */
[----:B---3--:R-:W-:Y:S01]  /*3250*/  FFMA.FTZ R116, R116, UR11, -R115 ;  /* 0x0000000b74747c23 */ /* 0x008fe20008010873 */
[--C-:B--2---:R-:W-:Y:S01]  /*3260*/  FFMA.FTZ R118, R208, UR11, -R117.reuse ;  /* 0x0000000bd0767c23 */ /* 0x104fe20008010875 */
[----:B------:R-:W-:Y:S01]  /*3270*/  FFMA.FTZ R117, R207, UR11, -R117 ;  /* 0x0000000bcf757c23 */ /* 0x000fe20008010875 */
[----:B------:R-:W-:Y:S01]  /*3280*/  FADD.FTZ R207, R28, -R203 ;  /* 0x800000cb1ccf7221 */ /* 0x000fe20000010000 */
[----:B------:R-:W-:Y:S01]  /*3290*/  FFMA.FTZ R115, R123, UR11, -R115 ;  /* 0x0000000b7b737c23 */ /* 0x000fe20008010873 */
[----:B------:R2:W-:Y:S01]  /*32a0*/  MUFU.EX2 R28, R135 ;  /* 0x00000087001c7308 */ /* 0x0005e20000000800 */
[----:B------:R-:W3:Y:S01]  /*32b0*/  SHFL.IDX PT, R123, R13, R106, 0x1f ;  /* 0x00001f6a0d7b7589 */ /* 0x000ee200000e0000 */
[----:B----4-:R-:W-:Y:S01]  /*32c0*/  FADD.FTZ R208, R29, -R212 ;  /* 0x800000d41dd07221 */ /* 0x010fe20000010000 */
[----:B------:R-:W-:Y:S01]  /*32d0*/  FADD.FTZ R203, R30, -R203 ;  /* 0x800000cb1ecb7221 */ /* 0x000fe20000010000 */
[----:B------:R-:W-:Y:S01]  /*32e0*/  FMUL.FTZ R207, R102, R207 ;  /* 0x000000cf66cf7220 */ /* 0x000fe20000410000 */
[--C-:B-1----:R-:W-:Y:S01]  /*32f0*/  FADD.FTZ R210, R24, -R206.reuse ;  /* 0x800000ce18d27221 */ /* 0x102fe20000010000 */
[----:B------:R-:W-:-:S02]  /*3300*/  FADD.FTZ R206, R26, -R206 ;  /* 0x800000ce1ace7221 */ /* 0x000fc40000010000 */
[----:B------:R1:W-:Y:S01]  /*3310*/  MUFU.EX2 R30, R224 ;  /* 0x000000e0001e7308 */ /* 0x0003e20000000800 */
[----:B--2---:R-:W-:Y:S01]  /*3320*/  FADD.FTZ R135, R31, -R212 ;  /* 0x800000d41f877221 */ /* 0x004fe20000010000 */
[--C-:B------:R-:W-:Y:S01]  /*3330*/  FADD.FTZ R209, R25, -R204.reuse ;  /* 0x800000cc19d17221 */ /* 0x100fe20000010000 */
[----:B------:R-:W-:Y:S01]  /*3340*/  SHFL.IDX PT, R212, R211, R111, 0x1f ;  /* 0x00001f6fd3d47589 */ /* 0x000fe200000e0000 */
[----:B------:R-:W-:Y:S01]  /*3350*/  FADD.FTZ R204, R27, -R204 ;  /* 0x800000cc1bcc7221 */ /* 0x000fe20000010000 */
[----:B------:R-:W-:Y:S01]  /*3360*/  FSEL R27, R175, -INF , P2 ;  /* 0xff800000af1b7808 */ /* 0x000fe20001000000 */
[----:B------:R-:W-:Y:S01]  /*3370*/  FMUL.FTZ R206, R104, R206 ;  /* 0x000000ce68ce7220 */ /* 0x000fe20000410000 */
[----:B------:R-:W2:Y:S01]  /*3380*/  SHFL.IDX PT, R211, R211, R114, 0x1f ;  /* 0x00001f72d3d37589 */ /* 0x000ea200000e0000 */
[----:B------:R-:W-:Y:S01]  /*3390*/  FSEL R26, R173, -INF , P1 ;  /* 0xff800000ad1a7808 */ /* 0x000fe20000800000 */
[--C-:B-1----:R-:W-:Y:S01]  /*33a0*/  FADD.FTZ R224, R32, -R226.reuse ;  /* 0x800000e220e07221 */ /* 0x102fe20000010000 */
[----:B------:R-:W-:Y:S01]  /*33b0*/  FADD.FTZ R226, R34, -R226 ;  /* 0x800000e222e27221 */ /* 0x000fe20000010000 */
[----:B------:R-:W1:Y:S01]  /*33c0*/  SHFL.IDX PT, R31, R13, R108, 0x1f ;  /* 0x00001f6c0d1f7589 */ /* 0x000e6200000e0000 */
[----:B------:R-:W-:Y:S01]  /*33d0*/  FSEL R25, R174, -INF , P2 ;  /* 0xff800000ae197808 */ /* 0x000fe20001000000 */
[----:B------:R4:W-:Y:S01]  /*33e0*/  MUFU.EX2 R29, R122 ;  /* 0x0000007a001d7308 */ /* 0x0009e20000000800 */
[----:B------:R-:W-:Y:S01]  /*33f0*/  FSEL R24, R172, -INF , P1 ;  /* 0xff800000ac187808 */ /* 0x000fe20000800000 */
[----:B------:R-:W-:Y:S01]  /*3400*/  SHFL.IDX PT, R34, R13, R110, 0x1f ;  /* 0x00001f6e0d227589 */ /* 0x000fe200000e0000 */
[--C-:B------:R-:W-:Y:S01]  /*3410*/  FFMA.FTZ R27, R27, UR11, -R124.reuse ;  /* 0x0000000b1b1b7c23 */ /* 0x100fe2000801087c */
[----:B------:R-:W-:Y:S01]  /*3420*/  FFMA.FTZ R26, R26, UR11, -R124 ;  /* 0x0000000b1a1a7c23 */ /* 0x000fe2000801087c */
[--C-:B---3--:R-:W-:Y:S01]  /*3430*/  FFMA.FTZ R25, R25, UR11, -R123.reuse ;  /* 0x0000000b19197c23 */ /* 0x108fe2000801087b */
[----:B------:R-:W-:Y:S01]  /*3440*/  FFMA.FTZ R24, R24, UR11, -R123 ;  /* 0x0000000b18187c23 */ /* 0x000fe2000801087b */
[----:B------:R-:W-:Y:S01]  /*3450*/  FSEL R124, R171, -INF , P2 ;  /* 0xff800000ab7c7808 */ /* 0x000fe20001000000 */
[----:B------:R3:W-:Y:S01]  /*3460*/  MUFU.EX2 R32, R121 ;  /* 0x0000007900207308 */ /* 0x0007e20000000800 */
[----:B----4-:R-:W-:Y:S01]  /*3470*/  FSEL R122, R170, -INF , P2 ;  /* 0xff800000aa7a7808 */ /* 0x010fe20001000000 */
[----:B------:R-:W-:Y:S01]  /*3480*/  FADD.FTZ R33, R33, -R223 ;  /* 0x800000df21217221 */ /* 0x000fe20000010000 */
[----:B------:R-:W-:Y:S01]  /*3490*/  FSEL R123, R169, -INF , P1 ;  /* 0xff800000a97b7808 */ /* 0x000fe20000800000 */
[----:B------:R-:W-:Y:S01]  /*34a0*/  FFMA.FTZ R124, R124, UR11, -R225 ;  /* 0x0000000b7c7c7c23 */ /* 0x000fe200080108e1 */
[----:B------:R-:W-:Y:S01]  /*34b0*/  FADD.FTZ R223, R35, -R223 ;  /* 0x800000df23df7221 */ /* 0x000fe20000010000 */
[----:B------:R-:W-:Y:S01]  /*34c0*/  FMUL.FTZ R210, R113, R210 ;  /* 0x000000d271d27220 */ /* 0x000fe20000410000 */
[----:B------:R-:W4:Y:S01]  /*34d0*/  SHFL.IDX PT, R35, R13, R111, 0x1f ;  /* 0x00001f6f0d237589 */ /* 0x000f2200000e0000 */
[----:B------:R-:W-:Y:S01]  /*34e0*/  FFMA.FTZ R123, R123, UR11, -R225 ;  /* 0x0000000b7b7b7c23 */ /* 0x000fe200080108e1 */
[----:B---3--:R-:W-:Y:S01]  /*34f0*/  FSEL R121, R168, -INF , P1 ;  /* 0xff800000a8797808 */ /* 0x008fe20000800000 */
[--C-:B--2---:R-:W-:Y:S01]  /*3500*/  FADD.FTZ R37, R37, -R211.reuse ;  /* 0x800000d325257221 */ /* 0x104fe20000010000 */
[----:B------:R-:W-:Y:S01]  /*3510*/  FADD.FTZ R39, R39, -R211 ;  /* 0x800000d327277221 */ /* 0x000fe20000010000 */
[--C-:B------:R-:W-:Y:S01]  /*3520*/  FADD.FTZ R225, R36, -R212.reuse ;  /* 0x800000d424e17221 */ /* 0x100fe20000010000 */
[----:B------:R-:W2:Y:S01]  /*3530*/  SHFL.IDX PT, R211, R13, R112, 0x1f ;  /* 0x00001f700dd37589 */ /* 0x000ea200000e0000 */
[--C-:B-1----:R-:W-:Y:S01]  /*3540*/  FFMA.FTZ R122, R122, UR11, -R31.reuse ;  /* 0x0000000b7a7a7c23 */ /* 0x102fe2000801081f */
[----:B------:R-:W-:Y:S01]  /*3550*/  FFMA.FTZ R121, R121, UR11, -R31 ;  /* 0x0000000b79797c23 */ /* 0x000fe2000801081f */
[----:B------:R-:W-:Y:S01]  /*3560*/  FMUL.FTZ R36, R105, R204 ;  /* 0x000000cc69247220 */ /* 0x000fe20000410000 */
[----:B------:R1:W-:Y:S01]  /*3570*/  MUFU.EX2 R31, R129 ;  /* 0x00000081001f7308 */ /* 0x0003e20000000800 */
[----:B------:R-:W-:Y:S01]  /*3580*/  FADD.FTZ R38, R38, -R212 ;  /* 0x800000d426267221 */ /* 0x000fe20000010000 */
[----:B------:R-:W-:Y:S01]  /*3590*/  FSEL R212, R9, -INF , P2 ;  /* 0xff80000009d47808 */ /* 0x000fe20001000000 */
[----:B------:R-:W-:Y:S01]  /*35a0*/  FMUL.FTZ R203, R97, R203 ;  /* 0x000000cb61cb7220 */ /* 0x000fe20000410000 */
[----:B------:R-:W-:Y:S01]  /*35b0*/  FFMA.FTZ R204, -R21, R21, 1 ;  /* 0x3f80000015cc7423 */ /* 0x000fe20000010115 */
[----:B------:R-:W-:Y:S01]  /*35c0*/  FMUL.FTZ R223, R94, R223 ;  /* 0x000000df5edf7220 */ /* 0x000fe20000410000 */
[----:B------:R-:W-:Y:S01]  /*35d0*/  FMUL.FTZ R135, R101, R135 ;  /* 0x0000008765877220 */ /* 0x000fe20000410000 */
[----:B------:R-:W-:Y:S01]  /*35e0*/  FMUL.FTZ R209, R107, R209 ;  /* 0x000000d16bd17220 */ /* 0x000fe20000410000 */
[----:B------:R3:W-:Y:S01]  /*35f0*/  MUFU.EX2 R21, R131 ;  /* 0x0000008300157308 */ /* 0x0007e20000000800 */
[----:B-1----:R-:W-:Y:S01]  /*3600*/  FFMA.FTZ R129, -R17, R17, 1 ;  /* 0x3f80000011817423 */ /* 0x002fe20000010111 */
[----:B------:R-:W-:Y:S01]  /*3610*/  FMUL.FTZ R204, R204, R207 ;  /* 0x000000cfcccc7220 */ /* 0x000fe20000410000 */
[----:B------:R-:W-:-:S02]  /*3620*/  FSEL R207, R3, -INF , P2 ;  /* 0xff80000003cf7808 */ /* 0x000fc40001000000 */
[----:B------:R-:W-:Y:S01]  /*3630*/  FMUL.FTZ R129, R129, R210 ;  /* 0x000000d281817220 */ /* 0x000fe20000410000 */
[----:B------:R-:W-:Y:S02]  /*3640*/  FSEL R210, R7, -INF , P2 ;  /* 0xff80000007d27808 */ /* 0x000fe40001000000 */
[----:B------:R1:W-:Y:S01]  /*3650*/  MUFU.EX2 R17, R134 ;  /* 0x0000008600117308 */ /* 0x0003e20000000800 */
[----:B---3--:R-:W-:Y:S01]  /*3660*/  FFMA.FTZ R131, -R216, R216, 1 ;  /* 0x3f800000d8837423 */ /* 0x008fe200000101d8 */
[----:B----4-:R-:W-:Y:S01]  /*3670*/  FFMA.FTZ R207, R207, UR11, -R35 ;  /* 0x0000000bcfcf7c23 */ /* 0x010fe20008010823 */
[----:B------:R-:W-:Y:S01]  /*3680*/  FFMA.FTZ R210, R210, UR11, -R34 ;  /* 0x0000000bd2d27c23 */ /* 0x000fe20008010822 */
[----:B--2---:R-:W-:Y:S01]  /*3690*/  FFMA.FTZ R212, R212, UR11, -R211 ;  /* 0x0000000bd4d47c23 */ /* 0x004fe200080108d3 */
        /* <DEDUP_REMOVED lines=21> */
[----:B--2---:R-:W-:Y:S01]  /*37f0*/  FMUL.FTZ R38, R89, R38 ;  /* 0x0000002659267220 */ /* 0x004fe20000410000 */
[----:B------:R-:W-:-:S03]  /*3800*/  FFMA.FTZ R209, R209, UR11, -R19 ;  /* 0x0000000bd1d17c23 */ /* 0x000fc60008010813 */
        /* <DEDUP_REMOVED lines=20> */
[----:B------:R-:W1:Y:S01]  /*3950*/  MUFU.EX2 R90, R90 ;  /* 0x0000005a005a7308 */ /* 0x000e620000000800 */
        /* <DEDUP_REMOVED lines=10> */
[----:B------:R-:W-:Y:S01]  /*3a00*/  FMUL.FTZ R39, R90, R39 ;  /* 0x000000275a277220 */ /* 0x000fe20000410000 */
[----:B------:R-:W-:Y:S01]  /*3a10*/  FMUL.FTZ R130, R130, R223 ;  /* 0x000000df82827220 */ /* 0x000fe20000410000 */
[----:B------:R-:W-:Y:S01]  /*3a20*/  FADD.FTZ R41, R41, -R219 ;  /* 0x800000db29297221 */ /* 0x000fe20000010000 */
[----:B------:R-:W1:Y:S01]  /*3a30*/  SHFL.IDX PT, R223, R12, R112, 0x1f ;  /* 0x00001f700cdf7589 */ /* 0x000e6200000e0000 */
[----:B------:R-:W3:Y:S01]  /*3a40*/  MUFU.EX2 R100, R100 ;  /* 0x0000006400647308 */ /* 0x000ee20000000800 */
[----:B----4-:R-:W-:Y:S01]  /*3a50*/  FADD.FTZ R44, R44, -R220 ;  /* 0x800000dc2c2c7221 */ /* 0x010fe20000010000 */
[----:B------:R-:W-:Y:S01]  /*3a60*/  FADD.FTZ R49, R49, -R224 ;  /* 0x800000e031317221 */ /* 0x000fe20000010000 */
[----:B------:R-:W-:-:S05]  /*3a70*/  FMUL.FTZ R41, R23, R41 ;  /* 0x0000002917297220 */ /* 0x000fca0000410000 */
[----:B------:R-:W4:Y:S01]  /*3a80*/  MUFU.EX2 R98, R98 ;  /* 0x0000006200627308 */ /* 0x000f220000000800 */
[----:B--2---:R-:W-:-:S07]  /*3a90*/  FMUL.FTZ R40, R88, R40 ;  /* 0x0000002858287220 */ /* 0x004fce0000410000 */
[----:B------:R-:W2:Y:S01]  /*3aa0*/  MUFU.EX2 R99, R99 ;  /* 0x0000006300637308 */ /* 0x000ea20000000800 */
[----:B---3--:R-:W-:Y:S01]  /*3ab0*/  FMUL.FTZ R43, R100, R43 ;  /* 0x0000002b642b7220 */ /* 0x008fe20000410000 */
[----:B------:R-:W-:Y:S01]  /*3ac0*/  FFMA.FTZ R233, -R233, R233, 1 ;  /* 0x3f800000e9e97423 */ /* 0x000fe200000101e9 */
[----:B------:R-:W-:Y:S01]  /*3ad0*/  FFMA.FTZ R237, -R237, R237, 1 ;  /* 0x3f800000eded7423 */ /* 0x000fe200000101ed */
[----:B------:R-:W-:Y:S01]  /*3ae0*/  FADD.FTZ R46, R46, -R220 ;  /* 0x800000dc2e2e7221 */ /* 0x000fe20000010000 */
[----:B------:R-:W-:Y:S01]  /*3af0*/  FADD.FTZ R47, R47, -R225 ;  /* 0x800000e12f2f7221 */ /* 0x000fe20000010000 */
[----:B------:R-:W-:Y:S01]  /*3b00*/  FADD.FTZ R51, R51, -R224 ;  /* 0x800000e033337221 */ /* 0x000fe20000010000 */
[--C-:B-1----:R-:W-:Y:S01]  /*3b10*/  FADD.FTZ R50, R50, -R223.reuse ;  /* 0x800000df32327221 */ /* 0x102fe20000010000 */
[----:B------:R1:W-:Y:S01]  /*3b20*/  MUFU.EX2 R33, R128 ;  /* 0x0000008000217308 */ /* 0x0003e20000000800 */
[----:B------:R-:W-:Y:S01]  /*3b30*/  FADD.FTZ R48, R48, -R223 ;  /* 0x800000df30307221 */ /* 0x000fe20000010000 */
[----:B------:R-:W-:-:S06]  /*3b40*/  FADD.FTZ R52, R52, -R221 ;  /* 0x800000dd34347221 */ /* 0x000fcc0000010000 */
[----:B------:R3:W-:Y:S01]  /*3b50*/  MUFU.EX2 R19, R127 ;  /* 0x0000007f00137308 */ /* 0x0007e20000000800 */
[----:B-1----:R-:W-:Y:S01]  /*3b60*/  FFMA.FTZ R128, -R222, R222, 1 ;  /* 0x3f800000de807423 */ /* 0x002fe200000101de */
[----:B------:R-:W-:Y:S01]  /*3b70*/  FMUL.FTZ R50, R29, R50 ;  /* 0x000000321d327220 */ /* 0x000fe20000410000 */
[----:B------:R1:W1:Y:S01]  /*3b80*/  SHFL.IDX PT, R222, R12, R114, 0x1f ;  /* 0x00001f720cde7589 */ /* 0x00026200000e0000 */
[----:B----4-:R-:W-:Y:S01]  /*3b90*/  FMUL.FTZ R44, R98, R44 ;  /* 0x0000002c622c7220 */ /* 0x010fe20000410000 */
[----:B------:R-:W-:-:S03]  /*3ba0*/  FMUL.FTZ R128, R128, R20 ;  /* 0x0000001480807220 */ /* 0x000fc60000410000 */
[----:B------:R4:W4:Y:S01]  /*3bb0*/  MUFU.EX2 R15, R214 ;  /* 0x000000d6000f7308 */ /* 0x0009220000000800 */
[----:B---3--:R-:W-:Y:S01]  /*3bc0*/  FFMA.FTZ R127, -R230, R230, 1 ;  /* 0x3f800000e67f7423 */ /* 0x008fe200000101e6 */
[----:B--2---:R-:W-:Y:S01]  /*3bd0*/  FMUL.FTZ R216, R99, R216 ;  /* 0x000000d863d87220 */ /* 0x004fe20000410000 */
[----:B------:R-:W-:Y:S02]  /*3be0*/  FADD.FTZ R221, R54, -R221 ;  /* 0x800000dd36dd7221 */ /* 0x000fe40000010000 */
[----:B------:R-:W-:-:S03]  /*3bf0*/  FMUL.FTZ R127, R127, R37 ;  /* 0x000000257f7f7220 */ /* 0x000fc60000410000 */
[----:B-1----:R1:W-:Y:S01]  /*3c00*/  MUFU.EX2 R12, R126 ;  /* 0x0000007e000c7308 */ /* 0x0023e20000000800 */
[----:B----4-:R-:W-:-:S07]  /*3c10*/  FMUL.FTZ R214, R232, R40 ;  /* 0x00000028e8d67220 */ /* 0x010fce0000410000 */
[----:B------:R2:W-:Y:S01]  /*3c20*/  MUFU.EX2 R20, R125 ;  /* 0x0000007d00147308 */ /* 0x0005e20000000800 */
[----:B-1----:R-:W-:Y:S01]  /*3c30*/  FFMA.FTZ R126, -R229, R229, 1 ;  /* 0x3f800000e57e7423 */ /* 0x002fe200000101e5 */
[----:B------:R-:W-:Y:S01]  /*3c40*/  FMUL.FTZ R46, R16, R46 ;  /* 0x0000002e102e7220 */ /* 0x000fe20000410000 */
[--C-:B------:R-:W-:Y:S01]  /*3c50*/  FADD.FTZ R219, R53, -R222.reuse ;  /* 0x800000de35db7221 */ /* 0x100fe20000010000 */
[----:B------:R-:W-:Y:S01]  /*3c60*/  FADD.FTZ R222, R55, -R222 ;  /* 0x800000de37de7221 */ /* 0x000fe20000010000 */
[----:B------:R-:W-:-:S03]  /*3c70*/  FMUL.FTZ R126, R126, R38 ;  /* 0x000000267e7e7220 */ /* 0x000fc60000410000 */
[----:B------:R1:W-:Y:S01]  /*3c80*/  MUFU.EX2 R38, R213 ;  /* 0x000000d500267308 */ /* 0x0003e20000000800 */
[----:B--2---:R-:W-:-:S07]  /*3c90*/  FMUL.FTZ R125, R227, R39 ;  /* 0x00000027e37d7220 */ /* 0x004fce0000410000 */
[----:B------:R2:W-:Y:S01]  /*3ca0*/  MUFU.EX2 R37, R215 ;  /* 0x000000d700257308 */ /* 0x0005e20000000800 */
[----:B-1----:R-:W-:-:S04]  /*3cb0*/  FFMA.FTZ R213, -R235, R235, 1 ;  /* 0x3f800000ebd57423 */ /* 0x002fc800000101eb */
[----:B------:R-:W-:Y:S01]  /*3cc0*/  FMUL.FTZ R213, R213, R42 ;  /* 0x0000002ad5d57220 */ /* 0x000fe20000410000 */
[----:B------:R-:W-:Y:S02]  /*3cd0*/  FFMA.FTZ R42, -R11, R11, 1 ;  /* 0x3f8000000b2a7423 */ /* 0x000fe4000001010b */
[----:B------:R1:W-:Y:S01]  /*3ce0*/  MUFU.EX2 R39, R120 ;  /* 0x0000007800277308 */ /* 0x0003e20000000800 */
[----:B--2---:R-:W-:Y:S01]  /*3cf0*/  FFMA.FTZ R215, -R236, R236, 1 ;  /* 0x3f800000ecd77423 */ /* 0x004fe200000101ec */
[----:B------:R-:W-:Y:S01]  /*3d00*/  FMUL.FTZ R47, R28, R47 ;  /* 0x0000002f1c2f7220 */ /* 0x000fe20000410000 */
[----:B------:R-:W-:Y:S01]  /*3d10*/  FMUL.FTZ R48, R30, R48 ;  /* 0x000000301e307220 */ /* 0x000fe20000410000 */
[----:B------:R-:W-:Y:S01]  /*3d20*/  FMUL.FTZ R51, R31, R51 ;  /* 0x000000331f337220 */ /* 0x000fe20000410000 */
[----:B------:R-:W-:-:S03]  /*3d30*/  FMUL.FTZ R215, R215, R41 ;  /* 0x00000029d7d77220 */ /* 0x000fc60000410000 */
[----:B------:R2:W-:Y:S01]  /*3d40*/  MUFU.EX2 R40, R119 ;  /* 0x0000007700287308 */ /* 0x0005e20000000800 */
[----:B-1----:R-:W-:Y:S01]  /*3d50*/  FMUL.FTZ R120, R231, R43 ;  /* 0x0000002be7787220 */ /* 0x002fe20000410000 */
[----:B------:R-:W-:Y:S01]  /*3d60*/  FMUL.FTZ R43, R32, R49 ;  /* 0x00000031202b7220 */ /* 0x000fe20000410000 */
[----:B------:R-:W-:Y:S01]  /*3d70*/  FFMA.FTZ R41, -R199, R199, 1 ;  /* 0x3f800000c7297423 */ /* 0x000fe200000101c7 */
[----:B------:R-:W-:Y:S01]  /*3d80*/  FMUL.FTZ R49, R233, R50 ;  /* 0x00000032e9317220 */ /* 0x000fe20000410000 */
[----:B------:R-:W-:Y:S01]  /*3d90*/  FFMA.FTZ R55, -R234, R234, 1 ;  /* 0x3f800000ea377423 */ /* 0x000fe200000101ea */
[----:B------:R-:W-:Y:S01]  /*3da0*/  FMUL.FTZ R50, R237, R43 ;  /* 0x0000002bed327220 */ /* 0x000fe20000410000 */
[----:B------:R-:W-:Y:S01]  /*3db0*/  FFMA.FTZ R43, -R196, R196, 1 ;  /* 0x3f800000c42b7423 */ /* 0x000fe200000101c4 */
[----:B------:R-:W-:Y:S01]  /*3dc0*/  FFMA.FTZ R54, -R198, R198, 1 ;  /* 0x3f800000c6367423 */ /* 0x000fe200000101c6 */
[----:B--2---:R-:W-:Y:S01]  /*3dd0*/  FMUL.FTZ R119, R42, R44 ;  /* 0x0000002c2a777220 */ /* 0x004fe20000410000 */
[----:B------:R-:W-:Y:S01]  /*3de0*/  FFMA.FTZ R42, -R197, R197, 1 ;  /* 0x3f800000c52a7423 */ /* 0x000fe200000101c5 */
[----:B------:R-:W-:Y:S01]  /*3df0*/  FMUL.FTZ R216, R41, R216 ;  /* 0x000000d829d87220 */ /* 0x000fe20000410000 */
[----:B------:R-:W-:Y:S01]  /*3e00*/  FMUL.FTZ R51, R43, R51 ;  /* 0x000000332b337220 */ /* 0x000fe20000410000 */
[----:B------:R1:W-:Y:S01]  /*3e10*/  MUFU.EX2 R41, R118 ;  /* 0x0000007600297308 */ /* 0x0003e20000000800 */
[----:B------:R-:W-:Y:S01]  /*3e20*/  FMUL.FTZ R55, R55, R46 ;  /* 0x0000002e37377220 */ /* 0x000fe20000410000 */
[----:B------:R-:W-:Y:S01]  /*3e30*/  FMUL.FTZ R54, R54, R48 ;  /* 0x0000003036367220 */ /* 0x000fe20000410000 */
[----:B------:R-:W2:Y:S04]  /*3e40*/  SHFL.IDX PT, R46, R45, R10, 0x1f ;  /* 0x00001f0a2d2e7589 */ /* 0x000ea800000e0000 */
[----:B------:R-:W3:Y:S01]  /*3e50*/  SHFL.IDX PT, R48, R45, R109, 0x1f ;  /* 0x00001f6d2d307589 */ /* 0x000ee200000e0000 */
[----:B------:R4:W-:Y:S01]  /*3e60*/  MUFU.EX2 R43, R116 ;  /* 0x00000074002b7308 */ /* 0x0009e20000000800 */
[----:B-1----:R-:W-:-:S02]  /*3e70*/  FMUL.FTZ R118, R42, R47 ;  /* 0x0000002f2a767220 */ /* 0x002fc40000410000 */
[----:B------:R-:W1:Y:S04]  /*3e80*/  SHFL.IDX PT, R47, R45, R106, 0x1f ;  /* 0x00001f6a2d2f7589 */ /* 0x000e6800000e0000 */
[----:B------:R-:W-:Y:S01]  /*3e90*/  SHFL.IDX PT, R224, R45, R108, 0x1f ;  /* 0x00001f6c2de07589 */ /* 0x000fe200000e0000 */
[----:B------:R2:W-:Y:S03]  /*3ea0*/  MUFU.EX2 R42, R117 ;  /* 0x00000075002a7308 */ /* 0x0005e60000000800 */
[----:B------:R-:W-:Y:S04]  /*3eb0*/  SHFL.IDX PT, R223, R45, R110, 0x1f ;  /* 0x00001f6e2ddf7589 */ /* 0x000fe800000e0000 */
[----:B----4-:R-:W-:Y:S01]  /*3ec0*/  SHFL.IDX PT, R116, R45, R111, 0x1f ;  /* 0x00001f6f2d747589 */ /* 0x010fe200000e0000 */
[----:B------:R4:W-:Y:S03]  /*3ed0*/  MUFU.EX2 R44, R115 ;  /* 0x00000073002c7308 */ /* 0x0009e60000000800 */
[----:B--2---:R-:W2:Y:S04]  /*3ee0*/  SHFL.IDX PT, R117, R45, R112, 0x1f ;  /* 0x00001f702d757589 */ /* 0x004ea800000e0000 */
[----:B------:R1:W-:Y:S01]  /*3ef0*/  SHFL.IDX PT, R220, R45, R114, 0x1f ;  /* 0x00001f722ddc7589 */ /* 0x0003e200000e0000 */
[----:B------:R-:W2:Y:S01]  /*3f00*/  MUFU.EX2 R93, R93 ;  /* 0x0000005d005d7308 */ /* 0x000ea20000000800 */
[----:B----4-:R-:W-:Y:S01]  /*3f10*/  FMUL.FTZ R115, R13, R219 ;  /* 0x000000db0d737220 */ /* 0x010fe20000410000 */
[----:B------:R-:W-:Y:S01]  /*3f20*/  FFMA.FTZ R219, -R192, R192, 1 ;  /* 0x3f800000c0db7423 */ /* 0x000fe200000101c0 */
[----:B------:R-:W-:Y:S01]  /*3f30*/  FMUL.FTZ R222, R36, R222 ;  /* 0x000000de24de7220 */ /* 0x000fe20000410000 */
[----:B------:R-:W4:Y:S01]  /*3f40*/  LDL.LU R11, [R1+0xb0] ;  /* 0x0000b000010b7983 */ /* 0x000f220000300800 */
[----:B------:R-:W-:Y:S01]  /*3f50*/  FADD.FTZ R56, R56, -R46 ;  /* 0x8000002e38387221 */ /* 0x000fe20000010000 */
[----:B---3--:R-:W-:Y:S01]  /*3f60*/  FADD.FTZ R60, R60, -R48 ;  /* 0x800000303c3c7221 */ /* 0x008fe20000010000 */
[----:B-1----:R-:W-:Y:S01]  /*3f70*/  FFMA.FTZ R45, -R194, R194, 1 ;  /* 0x3f800000c22d7423 */ /* 0x002fe200000101c2 */
[----:B------:R-:W-:Y:S01]  /*3f80*/  FADD.FTZ R57, R57, -R47 ;  /* 0x8000002f39397221 */ /* 0x000fe20000010000 */
[----:B------:R1:W5:Y:S02]  /*3f90*/  LDL.LU R199, [R1+0xac] ;  /* 0x0000ac0001c77983 */ /* 0x0003640000300800 */
[----:B------:R-:W-:-:S02]  /*3fa0*/  FMUL.FTZ R115, R45, R115 ;  /* 0x000000732d737220 */ /* 0x000fc40000410000 */
[----:B------:R3:W1:Y:S01]  /*3fb0*/  MUFU.EX2 R45, R27 ;  /* 0x0000001b002d7308 */ /* 0x0006620000000800 */
[----:B--2---:R-:W-:Y:S01]  /*3fc0*/  FADD.FTZ R64, R64, -R117 ;  /* 0x8000007540407221 */ /* 0x004fe20000010000 */
[----:B------:R-:W-:Y:S01]  /*3fd0*/  FADD.FTZ R48, R62, -R48 ;  /* 0x800000303e307221 */ /* 0x000fe20000010000 */
[----:B------:R-:W-:Y:S01]  /*3fe0*/  FFMA.FTZ R53, -R195, R195, 1 ;  /* 0x3f800000c3357423 */ /* 0x000fe200000101c3 */
[----:B------:R-:W-:Y:S01]  /*3ff0*/  FMUL.FTZ R52, R17, R52 ;  /* 0x0000003411347220 */ /* 0x000fe20000410000 */
[----:B------:R-:W-:Y:S01]  /*4000*/  FADD.FTZ R58, R58, -R46 ;  /* 0x8000002e3a3a7221 */ /* 0x000fe20000010000 */
[----:B---3--:R-:W-:Y:S01]  /*4010*/  FMUL.FTZ R27, R219, R222 ;  /* 0x000000dedb1b7220 */ /* 0x008fe20000410000 */
[----:B------:R2:W5:Y:S01]  /*4020*/  LDL.LU R198, [R1+0xa8] ;  /* 0x0000a80001c67983 */ /* 0x0005620000300800 */
[----:B------:R-:W-:Y:S01]  /*4030*/  FADD.FTZ R59, R59, -R47 ;  /* 0x8000002f3b3b7221 */ /* 0x000fe20000010000 */
[--C-:B------:R-:W-:Y:S01]  /*4040*/  FADD.FTZ R63, R63, -R224.reuse ;  /* 0x800000e03f3f7221 */ /* 0x100fe20000010000 */
[----:B------:R-:W-:Y:S01]  /*4050*/  FADD.FTZ R67, R67, -R223 ;  /* 0x800000df43437221 */ /* 0x000fe20000010000 */
[----:B------:R3:W1:Y:S01]  /*4060*/  LDS R219, [R14+0x400] ;  /* 0x000400000edb7984 */ /* 0x0006620000000800 */
[----:B------:R-:W-:Y:S01]  /*4070*/  FMUL.FTZ R64, R15, R64 ;  /* 0x000000400f407220 */ /* 0x000fe20000410000 */
[----:B------:R-:W-:Y:S01]  /*4080*/  FADD.FTZ R62, R61, -R224 ;  /* 0x800000e03d3e7221 */ /* 0x000fe20000010000 */
[----:B------:R2:W-:Y:S01]  /*4090*/  MUFU.EX2 R46, R26 ;  /* 0x0000001a002e7308 */ /* 0x0005e20000000800 */
[----:B------:R1:W5:Y:S01]  /*40a0*/  LDL.LU R197, [R1+0xa4] ;  /* 0x0000a40001c57983 */ /* 0x0003620000300800 */
[----:B------:R-:W-:Y:S01]  /*40b0*/  FMUL.FTZ R221, R18, R221 ;  /* 0x000000dd12dd7220 */ /* 0x000fe20000410000 */
[----:B------:R-:W-:-:S05]  /*40c0*/  FMUL.FTZ R226, R93, R226 ;  /* 0x000000e25de27220 */ /* 0x000fca0000410000 */
[----:B---3--:R3:W-:Y:S01]  /*40d0*/  MUFU.EX2 R14, R24 ;  /* 0x00000018000e7308 */ /* 0x0087e20000000800 */
[----:B------:R-:W-:Y:S01]  /*40e0*/  FADD.FTZ R61, R68, -R116 ;  /* 0x80000074443d7221 */ /* 0x000fe20000010000 */
[----:B--2---:R-:W-:Y:S01]  /*40f0*/  FADD.FTZ R26, R65, -R223 ;  /* 0x800000df411a7221 */ /* 0x004fe20000010000 */
[----:B------:R-:W-:Y:S01]  /*4100*/  FMUL.FTZ R56, R34, R56 ;  /* 0x0000003822387220 */ /* 0x000fe20000410000 */
[----:B------:R2:W5:Y:S01]  /*4110*/  LDL.LU R196, [R1+0xa0] ;  /* 0x0000a00001c47983 */ /* 0x0005620000300800 */
[----:B------:R-:W-:Y:S01]  /*4120*/  FMUL.FTZ R57, R35, R57 ;  /* 0x0000003923397220 */ /* 0x000fe20000410000 */
[----:B------:R-:W-:Y:S01]  /*4130*/  FMUL.FTZ R53, R53, R52 ;  /* 0x0000003435357220 */ /* 0x000fe20000410000 */
[----:B------:R-:W-:Y:S01]  /*4140*/  FADD.FTZ R117, R66, -R117 ;  /* 0x8000007542757221 */ /* 0x000fe20000010000 */
[----:B------:R2:W1:Y:S01]  /*4150*/  MUFU.EX2 R47, R25 ;  /* 0x00000019002f7308 */ /* 0x0004620000000800 */
[----:B---3--:R-:W-:Y:S01]  /*4160*/  FFMA.FTZ R24, -R184, R184, 1 ;  /* 0x3f800000b8187423 */ /* 0x008fe200000101b8 */
[----:B------:R-:W-:Y:S01]  /*4170*/  FFMA.FTZ R68, -R191, R191, 1 ;  /* 0x3f800000bf447423 */ /* 0x000fe200000101bf */
[----:B------:R-:W-:Y:S01]  /*4180*/  FFMA.FTZ R65, -R190, R190, 1 ;  /* 0x3f800000be417423 */ /* 0x000fe200000101be */
[----:B------:R3:W5:Y:S01]  /*4190*/  LDL.LU R195, [R1+0x9c] ;  /* 0x00009c0001c37983 */ /* 0x0007620000300800 */
[----:B------:R-:W-:Y:S01]  /*41a0*/  FMUL.FTZ R64, R24, R64 ;  /* 0x0000004018407220 */ /* 0x000fe20000410000 */
[----:B------:R-:W-:Y:S01]  /*41b0*/  FFMA.FTZ R52, -R193, R193, 1 ;  /* 0x3f800000c1347423 */ /* 0x000fe200000101c1 */
[----:B------:R-:W-:Y:S01]  /*41c0*/  FMUL.FTZ R58, R21, R58 ;  /* 0x0000003a153a7220 */ /* 0x000fe20000410000 */
[----:B------:R3:W5:Y:S01]  /*41d0*/  LDL.LU R194, [R1+0x98] ;  /* 0x0000980001c27983 */ /* 0x0007620000300800 */
[----:B--2---:R-:W-:Y:S01]  /*41e0*/  FFMA.FTZ R25, -R189, R189, 1 ;  /* 0x3f800000bd197423 */ /* 0x004fe200000101bd */
[----:B------:R-:W-:Y:S01]  /*41f0*/  FMUL.FTZ R68, R68, R56 ;  /* 0x0000003844447220 */ /* 0x000fe20000410000 */
[----:B------:R-:W-:Y:S01]  /*4200*/  FMUL.FTZ R62, R20, R62 ;  /* 0x0000003e143e7220 */ /* 0x000fe20000410000 */
[----:B------:R3:W5:Y:S01]  /*4210*/  LDL.LU R193, [R1+0x94] ;  /* 0x0000940001c17983 */ /* 0x0007620000300800 */
[----:B------:R-:W-:Y:S01]  /*4220*/  FMUL.FTZ R60, R19, R60 ;  /* 0x0000003c133c7220 */ /* 0x000fe20000410000 */
[----:B------:R-:W-:Y:S01]  /*4230*/  FMUL.FTZ R59, R33, R59 ;  /* 0x0000003b213b7220 */ /* 0x000fe20000410000 */
[----:B------:R-:W-:Y:S01]  /*4240*/  FMUL.FTZ R63, R37, R63 ;  /* 0x0000003f253f7220 */ /* 0x000fe20000410000 */
[----:B------:R3:W5:Y:S01]  /*4250*/  LDL.LU R192, [R1+0x90] ;  /* 0x0000900001c07983 */ /* 0x0007620000300800 */
[----:B------:R-:W-:Y:S01]  /*4260*/  FMUL.FTZ R48, R12, R48 ;  /* 0x000000300c307220 */ /* 0x000fe20000410000 */
[----:B------:R-:W-:Y:S01]  /*4270*/  FMUL.FTZ R67, R40, R67 ;  /* 0x0000004328437220 */ /* 0x000fe20000410000 */
[----:B------:R-:W2:Y:S08]  /*4280*/  MUFU.EX2 R211, R211 ;  /* 0x000000d300d37308 */ /* 0x000eb00000000800 */
[----:B------:R-:W-:Y:S01]  /*4290*/  MUFU.EX2 R207, R207 ;  /* 0x000000cf00cf7308 */ /* 0x000fe20000000800 */
[----:B-1----:R-:W1:Y:S04]  /*42a0*/  SHFL.IDX PT, R24, R219, R10, 0x1f ;  /* 0x00001f0adb187589 */ /* 0x002e6800000e0000 */
[----:B------:R-:W3:Y:S04]  /*42b0*/  SHFL.IDX PT, R108, R219, R108, 0x1f ;  /* 0x00001f6cdb6c7589 */ /* 0x000ee800000e0000 */
[----:B------:R-:W2:Y:S04]  /*42c0*/  SHFL.IDX PT, R106, R219, R106, 0x1f ;  /* 0x00001f6adb6a7589 */ /* 0x000ea800000e0000 */
[----:B------:R-:W2:Y:S04]  /*42d0*/  SHFL.IDX PT, R111, R219, R111, 0x1f ;  /* 0x00001f6fdb6f7589 */ /* 0x000ea800000e0000 */
[----:B------:R-:W2:Y:S01]  /*42e0*/  SHFL.IDX PT, R112, R219, R112, 0x1f ;  /* 0x00001f70db707589 */ /* 0x000ea200000e0000 */
[----:B------:R-:W-:-:S03]  /*42f0*/  FMUL.FTZ R56, R65, R57 ;  /* 0x0000003941387220 */ /* 0x000fc60000410000 */
[----:B------:R-:W2:Y:S01]  /*4300*/  SHFL.IDX PT, R109, R219, R109, 0x1f ;  /* 0x00001f6ddb6d7589 */ /* 0x000ea200000e0000 */
[----:B------:R-:W-:-:S03]  /*4310*/  FADD.FTZ R116, R70, -R116 ;  /* 0x8000007446747221 */ /* 0x000fc60000010000 */
[----:B------:R-:W2:Y:S01]  /*4320*/  SHFL.IDX PT, R110, R219, R110, 0x1f ;  /* 0x00001f6edb6e7589 */ /* 0x000ea200000e0000 */
[----:B------:R-:W-:Y:S01]  /*4330*/  FFMA.FTZ R57, -R185, R185, 1 ;  /* 0x3f800000b9397423 */ /* 0x000fe200000101b9 */
[--C-:B------:R-:W-:Y:S01]  /*4340*/  FADD.FTZ R66, R69, -R220.reuse ;  /* 0x800000dc45427221 */ /* 0x100fe20000010000 */
[----:B------:R-:W-:Y:S01]  /*4350*/  FMUL.FTZ R25, R25, R58 ;  /* 0x0000003a19197220 */ /* 0x000fe20000410000 */
[----:B------:R1:W5:Y:S01]  /*4360*/  LDL.LU R191, [R1+0x8c] ;  /* 0x00008c0001bf7983 */ /* 0x0003620000300800 */
[----:B------:R-:W-:Y:S01]  /*4370*/  FFMA.FTZ R70, -R187, R187, 1 ;  /* 0x3f800000bb467423 */ /* 0x000fe200000101bb */
[----:B------:R-:W-:Y:S01]  /*4380*/  FFMA.FTZ R65, -R182, R182, 1 ;  /* 0x3f800000b6417423 */ /* 0x000fe200000101b6 */
[----:B------:R-:W-:Y:S01]  /*4390*/  FMUL.FTZ R117, R38, R117 ;  /* 0x0000007526757220 */ /* 0x000fe20000410000 */
[----:B------:R-:W2:Y:S01]  /*43a0*/  SHFL.IDX PT, R114, R219, R114, 0x1f ;  /* 0x00001f72db727589 */ /* 0x000ea200000e0000 */
[----:B------:R-:W-:Y:S01]  /*43b0*/  FADD.FTZ R220, R71, -R220 ;  /* 0x800000dc47dc7221 */ /* 0x000fe20000010000 */
[----:B------:R-:W-:Y:S01]  /*43c0*/  FFMA.FTZ R69, -R188, R188, 1 ;  /* 0x3f800000bc457423 */ /* 0x000fe200000101bc */
[----:B------:R-:W-:Y:S01]  /*43d0*/  FFMA.FTZ R58, -R183, R183, 1 ;  /* 0x3f800000b73a7423 */ /* 0x000fe200000101b7 */
[----:B------:R1:W5:Y:S01]  /*43e0*/  LDL.LU R190, [R1+0x88] ;  /* 0x0000880001be7983 */ /* 0x0003620000300800 */
[----:B------:R-:W-:Y:S01]  /*43f0*/  FFMA.FTZ R71, -R186, R186, 1 ;  /* 0x3f800000ba477423 */ /* 0x000fe200000101ba */
[----:B------:R-:W-:Y:S01]  /*4400*/  FMUL.FTZ R57, R57, R62 ;  /* 0x0000003e39397220 */ /* 0x000fe20000410000 */
[----:B------:R-:W2:Y:S01]  /*4410*/  MUFU.EX2 R205, R205 ;  /* 0x000000cd00cd7308 */ /* 0x000ea20000000800 */
[----:B------:R1:W5:Y:S01]  /*4420*/  LDL.LU R189, [R1+0x84] ;  /* 0x0000840001bd7983 */ /* 0x0003620000300800 */
[----:B------:R-:W-:Y:S01]  /*4430*/  FMUL.FTZ R70, R70, R60 ;  /* 0x0000003c46467220 */ /* 0x000fe20000410000 */
[----:B------:R-:W-:-:S05]  /*4440*/  FMUL.FTZ R65, R65, R117 ;  /* 0x0000007541417220 */ /* 0x000fca0000410000 */
[----:B------:R-:W2:Y:S01]  /*4450*/  MUFU.EX2 R209, R209 ;  /* 0x000000d100d17308 */ /* 0x000ea20000000800 */
[----:B------:R1:W5:Y:S01]  /*4460*/  LDL.LU R188, [R1+0x80] ;  /* 0x0000800001bc7983 */ /* 0x0003620000300800 */
[----:B------:R-:W-:Y:S01]  /*4470*/  FFMA.FTZ R62, -R179, R179, 1 ;  /* 0x3f800000b33e7423 */ /* 0x000fe200000101b3 */
[----:B------:R-:W-:-:S05]  /*4480*/  FMUL.FTZ R61, R41, R61 ;  /* 0x0000003d293d7220 */ /* 0x000fca0000410000 */
[----:B------:R-:W-:Y:S01]  /*4490*/  MUFU.EX2 R210, R210 ;  /* 0x000000d200d27308 */ /* 0x000fe20000000800 */
        /* <DEDUP_REMOVED lines=14> */
[----:B-1----:R-:W-:Y:S01]  /*4580*/  FADD.FTZ R72, R72, -R24 ;  /* 0x8000001848487221 */ /* 0x002fe20000010000 */
[----:B------:R-:W-:Y:S01]  /*4590*/  FMUL.FTZ R66, R62, R61 ;  /* 0x0000003d3e427220 */ /* 0x000fe20000410000 */
[----:B------:R1:W5:Y:S01]  /*45a0*/  LDL.LU R183, [R1+0x6c] ;  /* 0x00006c0001b77983 */ /* 0x0003620000300800 */
[----:B------:R-:W-:Y:S01]  /*45b0*/  FMUL.FTZ R61, R60, R117 ;  /* 0x000000753c3d7220 */ /* 0x000fe20000410000 */
[----:B------:R-:W-:Y:S01]  /*45c0*/  FMUL.FTZ R59, R59, R26 ;  /* 0x0000001a3b3b7220 */ /* 0x000fe20000410000 */
[----:B------:R-:W1:Y:S01]  /*45d0*/  MUFU.EX2 R208, R208 ;  /* 0x000000d000d07308 */ /* 0x000e620000000800 */
[----:B------:R1:W5:Y:S01]  /*45e0*/  LDL.LU R182, [R1+0x68] ;  /* 0x0000680001b67983 */ /* 0x0003620000300800 */
[----:B------:R-:W-:Y:S01]  /*45f0*/  FMUL.FTZ R60, R63, R220 ;  /* 0x000000dc3f3c7220 */ /* 0x000fe20000410000 */
[----:B------:R-:W-:-:S05]  /*4600*/  FMUL.FTZ R26, R48, R67 ;  /* 0x00000043301a7220 */ /* 0x000fca0000410000 */
[----:B------:R-:W-:Y:S01]  /*4610*/  MUFU.EX2 R206, R206 ;  /* 0x000000ce00ce7308 */ /* 0x000fe20000000800 */
[----:B------:R1:W5:Y:S01]  /*4620*/  LDL.LU R181, [R1+0x64] ;  /* 0x0000640001b57983 */ /* 0x0003620000300800 */
[----:B------:R-:W-:Y:S01]  /*4630*/  FFMA.FTZ R62, -R175, R175, 1 ;  /* 0x3f800000af3e7423 */ /* 0x000fe200000101af */
[----:B------:R-:W-:-:S05]  /*4640*/  FMUL.FTZ R63, R45, R72 ;  /* 0x000000482d3f7220 */ /* 0x000fca0000410000 */
[----:B------:R-:W-:Y:S01]  /*4650*/  MUFU.EX2 R124, R124 ;  /* 0x0000007c007c7308 */ /* 0x000fe20000000800 */
[----:B------:R1:W5:Y:S01]  /*4660*/  LDL.LU R180, [R1+0x60] ;  /* 0x0000600001b47983 */ /* 0x0003620000300800 */
[----:B------:R-:W-:-:S06]  /*4670*/  FFMA.FTZ R67, -R177, R177, 1 ;  /* 0x3f800000b1437423 */ /* 0x000fcc00000101b1 */
[----:B------:R-:W-:Y:S01]  /*4680*/  MUFU.EX2 R123, R123 ;  /* 0x0000007b007b7308 */ /* 0x000fe20000000800 */
[----:B------:R1:W5:Y:S01]  /*4690*/  LDL.LU R179, [R1+0x5c] ;  /* 0x00005c0001b37983 */ /* 0x0003620000300800 */
[--C-:B---3--:R-:W-:Y:S01]  /*46a0*/  FADD.FTZ R77, R77, -R108.reuse ;  /* 0x8000006c4d4d7221 */ /* 0x108fe20000010000 */
[----:B------:R-:W-:-:S05]  /*46b0*/  FADD.FTZ R79, R79, -R108 ;  /* 0x8000006c4f4f7221 */ /* 0x000fca0000010000 */
[----:B------:R-:W-:Y:S01]  /*46c0*/  MUFU.EX2 R122, R122 ;  /* 0x0000007a007a7308 */ /* 0x000fe20000000800 */
[----:B------:R3:W5:Y:S01]  /*46d0*/  LDL.LU R178, [R1+0x58] ;  /* 0x0000580001b27983 */ /* 0x0007620000300800 */
[----:B------:R-:W-:Y:S01]  /*46e0*/  FMUL.FTZ R62, R62, R63 ;  /* 0x0000003f3e3e7220 */ /* 0x000fe20000410000 */
[----:B------:R-:W-:-:S05]  /*46f0*/  FFMA.FTZ R108, -R174, R174, 1 ;  /* 0x3f800000ae6c7423 */ /* 0x000fca00000101ae */
[----:B------:R-:W-:Y:S01]  /*4700*/  MUFU.EX2 R121, R121 ;  /* 0x0000007900797308 */ /* 0x000fe20000000800 */
[----:B------:R3:W5:Y:S01]  /*4710*/  LDL.LU R177, [R1+0x54] ;  /* 0x0000540001b17983 */ /* 0x0007620000300800 */
[--C-:B--2---:R-:W-:Y:S01]  /*4720*/  FADD.FTZ R73, R73, -R106.reuse ;  /* 0x8000006a49497221 */ /* 0x104fe20000010000 */
[----:B------:R-:W-:Y:S01]  /*4730*/  FADD.FTZ R75, R75, -R106 ;  /* 0x8000006a4b4b7221 */ /* 0x000fe20000010000 */
[----:B------:R-:W-:Y:S01]  /*4740*/  FFMA.FTZ R218, -R218, R218, 1 ;  /* 0x3f800000dada7423 */ /* 0x000fe200000101da */
[----:B------:R3:W5:Y:S01]  /*4750*/  LDL.LU R176, [R1+0x50] ;  /* 0x0000500001b07983 */ /* 0x0007620000300800 */
[----:B------:R-:W-:Y:S01]  /*4760*/  FFMA.FTZ R63, -R173, R173, 1 ;  /* 0x3f800000ad3f7423 */ /* 0x000fe200000101ad */
[--C-:B------:R-:W-:Y:S01]  /*4770*/  FADD.FTZ R84, R84, -R111.reuse ;  /* 0x8000006f54547221 */ /* 0x100fe20000010000 */
[----:B------:R-:W-:Y:S01]  /*4780*/  FMUL.FTZ R131, R131, R226 ;  /* 0x000000e283837220 */ /* 0x000fe20000410000 */
        /* <DEDUP_REMOVED lines=17> */
[----:B------:R-:W-:-:S02]  /*48a0*/  FFMA.FTZ R110, -R168, R168, 1 ;  /* 0x3f800000a86e7423 */ /* 0x000fc400000101a8 */
[----:B------:R3:W5:Y:S01]  /*48b0*/  LDL.LU R170, [R1+0x38] ;  /* 0x0000380001aa7983 */ /* 0x0007620000300800 */
[----:B------:R2:W3:Y:S01]  /*48c0*/  MUFU.EX2 R48, R212 ;  /* 0x000000d400307308 */ /* 0x0004e20000000800 */
[----:B------:R-:W-:Y:S02]  /*48d0*/  FFMA.FTZ R117, -R9, R9, 1 ;  /* 0x3f80000009757423 */ /* 0x000fe40000010109 */
[----:B------:R1:W5:Y:S01]  /*48e0*/  LDL.LU R169, [R1+0x34] ;  /* 0x0000340001a97983 */ /* 0x0003620000300800 */
[--C-:B------:R-:W-:Y:S01]  /*48f0*/  FADD.FTZ R85, R85, -R114.reuse ;  /* 0x8000007255557221 */ /* 0x100fe20000010000 */
[----:B------:R-:W-:Y:S02]  /*4900*/  FADD.FTZ R87, R87, -R114 ;  /* 0x8000007257577221 */ /* 0x000fe40000010000 */
[----:B------:R1:W5:Y:S01]  /*4910*/  LDL.LU R168, [R1+0x30] ;  /* 0x0000300001a87983 */ /* 0x0003620000300800 */
[----:B------:R-:W-:Y:S01]  /*4920*/  FMUL.FTZ R67, R67, R116 ;  /* 0x0000007443437220 */ /* 0x000fe20000410000 */
[----:B--2---:R-:W-:Y:S01]  /*4930*/  FFMA.FTZ R212, -R7, R7, 1 ;  /* 0x3f80000007d47423 */ /* 0x004fe20000010107 */
[----:B------:R-:W-:Y:S01]  /*4940*/  FFMA.FTZ R114, -R6, R6, 1 ;  /* 0x3f80000006727423 */ /* 0x000fe20000010106 */
[----:B------:R2:W5:Y:S01]  /*4950*/  LDL.LU R9, [R1+0x2c] ;  /* 0x00002c0001097983 */ /* 0x0005620000300800 */
[----:B------:R-:W-:Y:S01]  /*4960*/  FFMA.FTZ R116, -R5, R5, 1 ;  /* 0x3f80000005747423 */ /* 0x000fe20000010105 */
[----:B------:R-:W-:-:S02]  /*4970*/  FFMA.FTZ R219, -R3, R3, 1 ;  /* 0x3f80000003db7423 */ /* 0x000fc40000010103 */
[----:B------:R2:W5:Y:S01]  /*4980*/  LDL.LU R7, [R1+0x28] ;  /* 0x0000280001077983 */ /* 0x0005620000300800 */
[----:B------:R-:W-:-:S03]  /*4990*/  FFMA.FTZ R220, -R0, R0, 1 ;  /* 0x3f80000000dc7423 */ /* 0x000fc60000010100 */
        /* <DEDUP_REMOVED lines=10> */
[----:B------:R-:W-:Y:S02]  /*4a40*/  FMUL.FTZ R73, R211, R82 ;  /* 0x00000052d3497220 */ /* 0x000fe40000410000 */
[----:B------:R-:W-:Y:S01]  /*4a50*/  FMUL.FTZ R63, R63, R24 ;  /* 0x000000183f3f7220 */ /* 0x000fe20000410000 */
[----:B------:R-:W-:Y:S01]  /*4a60*/  FFMA.FTZ R24, -R217, R217, 1 ;  /* 0x3f800000d9187423 */ /* 0x000fe200000101d9 */
[----:B------:R-:W-:Y:S01]  /*4a70*/  FMUL.FTZ R217, R205, R86 ;  /* 0x00000056cdd97220 */ /* 0x000fe20000410000 */
[----:B------:R-:W-:Y:S01]  /*4a80*/  F2FP.F16.F32.PACK_AB R69, R69, R25 ;  /* 0x000000194545723e */ /* 0x000fe200000000ff */
[----:B------:R-:W-:Y:S01]  /*4a90*/  FMUL.FTZ R84, R207, R84 ;  /* 0x00000054cf547220 */ /* 0x000fe20000410000 */
[----:B------:R-:W-:Y:S01]  /*4aa0*/  FMUL.FTZ R85, R209, R85 ;  /* 0x00000055d1557220 */ /* 0x000fe20000410000 */
[----:B-1----:R-:W-:Y:S01]  /*4ab0*/  FMUL.FTZ R87, R208, R87 ;  /* 0x00000057d0577220 */ /* 0x002fe20000410000 */
[----:B------:R-:W-:Y:S01]  /*4ac0*/  FMUL.FTZ R75, R14, R75 ;  /* 0x0000004b0e4b7220 */ /* 0x000fe20000410000 */
[----:B---3--:R-:W-:Y:S01]  /*4ad0*/  FMUL.FTZ R80, R48, R80 ;  /* 0x0000005030507220 */ /* 0x008fe20000410000 */
        /* <DEDUP_REMOVED lines=59> */
[----:B--2---:R-:W-:-:S05]  /*4e90*/  IMAD R25, R4, 0x4000, R221 ;  /* 0x0000400004197824 */ /* 0x004fca00078e02dd */
        /* <DEDUP_REMOVED lines=68> */
[----:B----4-:R-:W-:Y:S01]  /*52e0*/  IMAD R12, R11, 0x2000, R50 ;  /* 0x000020000b0c7824 */ /* 0x010fe200078e0232 */
[----:B------:R-:W-:Y:S01]  /*52f0*/  F2FP.F16.F32.PACK_AB R48, R210, R48 ;  /* 0x00000030d230723e */ /* 0x000fe200000000ff */
[----:B------:R-:W-:Y:S01]  /*5300*/  UIADD3 UR10, UR10, 0x380, URZ ;  /* 0x000003800a0a7890 */ /* 0x000fe2000fffe03f */
[----:B-1----:R-:W-:Y:S02]  /*5310*/  F2FP.F16.F32.PACK_AB R49, R206, R211 ;  /* 0x000000d3ce31723e */ /* 0x002fe400000000ff */
[----:B------:R-:W-:Y:S02]  /*5320*/  F2FP.F16.F32.PACK_AB R50, R209, R207 ;  /* 0x000000cfd132723e */ /* 0x000fe400000000ff */
[----:B------:R-:W-:Y:S01]  /*5330*/  F2FP.F16.F32.PACK_AB R51, R208, R205 ;  /* 0x000000cdd033723e */ /* 0x000fe200000000ff */
[----:B------:R-:W-:Y:S01]  /*5340*/  UMOV UR11, 0x40000040 ;  /* 0x40000040000b7882 */ /* 0x000fe20000000000 */
[----:B------:R-:W-:-:S02]  /*5350*/  WARPGROUP.DEPBAR.LE gsb0, 0x0 ;  /* 0x00008000000079c5 */ /* 0x000fc40000010000 */
[----:B------:R-:W-:-:S06]  /*5360*/  WARPGROUP.ARRIVE ;  /* 0x00000000000079c5 */ /* 0x000fcc0000000000 */
[----:B------:R-:W-:Y:S01]  /*5370*/  HGMMA.64x64x16.F32 R136, R48, gdesc[UR8].tnspB, R136, gsb0 ;  /* 0x40e0000830887df0 */ /* 0x000fe20008000888 */
[----:B------:R-:W-:Y:S02]  /*5380*/  SHF.R.U32.HI R12, RZ, 0x4, R12 ;  /* 0x00000004ff0c7819 */ /* 0x000fe4000001160c */
[----:B------:R-:W-:Y:S02]  /*5390*/  R2UR UR4, R2 ;  /* 0x00000000020472ca */ /* 0x000fe400000e0000 */
[----:B------:R-:W-:-:S04]  /*53a0*/  LOP3.LUT R12, R12, 0x3fff, RZ, 0xc0, !PT ;  /* 0x00003fff0c0c7812 */ /* 0x000fc800078ec0ff */
[----:B------:R-:W-:-:S04]  /*53b0*/  LOP3.LUT R13, R12, 0x10000, RZ, 0xfc, !PT ;  /* 0x000100000c0d7812 */ /* 0x000fc800078efcff */
[----:B------:R-:W-:-:S04]  /*53c0*/  LEA R13, R4, R13, 0xb ;  /* 0x0000000d040d7211 */ /* 0x000fc800078e58ff */
[----:B------:R-:W-:Y:S01]  /*53d0*/  R2UR UR8, R13 ;  /* 0x000000000d0872ca */ /* 0x000fe200000e0000 */
[----:B------:R-:W-:-:S04]  /*53e0*/  USHF.R.U32.HI UR4, URZ, 0x4, UR4 ;  /* 0x000000043f047899 */ /* 0x000fc80008011604 */
[----:B------:R-:W-:Y:S01]  /*53f0*/  ULOP3.LUT UR9, UR4, 0x3fff, URZ, 0xc0, !UPT ;  /* 0x00003fff04097892 */ /* 0x000fe2000f8ec03f */
[----:B------:R-:W-:Y:S01]  /*5400*/  UMOV UR5, 0x40000040 ;  /* 0x4000004000057882 */ /* 0x000fe20000000000 */
[----:B------:R-:W-:Y:S01]  /*5410*/  UMOV UR7, 0x40000040 ;  /* 0x4000004000077882 */ /* 0x000fe20000000000 */
[----:B------:R-:W-:Y:S02]  /*5420*/  WARPGROUP.DEPBAR.LE gsb0, 0x0 ;  /* 0x00008000000079c5 */ /* 0x000fe40000010000 */
[----:B------:R1:W-:Y:S06]  /*5430*/  MEMBAR.ALL.CTA ;  /* 0x0000000000007992 */ /* 0x0003ec0000008000 */
[----:B-1----:R-:W1:Y:S02]  /*5440*/  FENCE.VIEW.ASYNC.S ;  /* 0x00000000000073c6 */ /* 0x002e640000000000 */
[----:B-1----:R-:W-:Y:S06]  /*5450*/  BAR.SYNC.DEFER_BLOCKING 0x9, 0x100 ;  /* 0x0244000000007b1d */ /* 0x002fec0000010000 */
[----:B------:R-:W-:Y:S01]  /*5460*/  UMOV UR4, UR8 ;  /* 0x0000000800047c82 */ /* 0x000fe20008000000 */
[----:B------:R-:W-:Y:S01]  /*5470*/  UMOV UR6, UR9 ;  /* 0x0000000900067c82 */ /* 0x000fe20008000000 */
        /* <DEDUP_REMOVED lines=52> */
[----:B------:R-:W-:Y:S05]  /*57c0*/  @!P0 BRA `(.L_x_347) ;  /* 0x0000000000048947 */ /* 0x000fea0003800000 */
[----:B------:R-:W-:Y:S01]  /*57d0*/  BPT.TRAP 0x1 ;  /* 0x000000040000795c */ /* 0x000fe20000300000 */
.L_x_347:
[C---:B-----5:R-:W-:Y:S01]  /*57e0*/  IMAD R3, R4.reuse, 0x400, R3 ;  /* 0x0000040004037824 */ /* 0x060fe200078e0203 */
[----:B------:R-:W-:Y:S01]  /*57f0*/  UMOV UR7, 0x40000040 ;  /* 0x4000004000077882 */ /* 0x000fe20000000000 */
[----:B------:R-:W-:Y:S01]  /*5800*/  IMAD R13, R4, 0x8, R2 ;  /* 0x00000008040d7824 */ /* 0x000fe200078e0202 */
[----:B------:R-:W1:Y:S02]  /*5810*/  S2R R12, SR_TID.X ;  /* 0x00000000000c7919 */ /* 0x000e640000002100 */
        /* <DEDUP_REMOVED lines=65> */
.L_x_348:
        /* <DEDUP_REMOVED lines=8> */
[----:B--2---:R-:W-:Y:S02]  /*5cb0*/  ISETP.GE.AND P1, PT, R6, R12, PT ;  /* 0x0000000c0600720c */ /* 0x004fe40003f26270 */
[----:B------:R-:W-:-:S04]  /*5cc0*/  SEL R12, RZ, 0x1, P0 ;  /* 0x00000001ff0c7807 */ /* 0x000fc80000000000 */
[----:B------:R-:W-:-:S07]  /*5cd0*/  LOP3.LUT R5, R5, R12, RZ, 0x3c, !PT ;  /* 0x0000000c05057212 */ /* 0x000fce00078e3cff */
[----:B---3--:R-:W-:Y:S05]  /*5ce0*/  @!P1 BRA `(.L_x_349) ;  /* 0xffffffb8005c9947 */ /* 0x008fea000383ffff */
.L_x_338:
[----:B------:R-:W3:Y:S01]  /*5cf0*/  LDC R15, c[0x0][0x850] ;  /* 0x00021400ff0f7b82 */ /* 0x000ee20000000800 */
[----:B------:R-:W4:Y:S01]  /*5d00*/  S2R R10, SR_CTAID.Y ;  /* 0x00000000000a7919 */ /* 0x000f220000002600 */
[----:B------:R-:W-:Y:S01]  /*5d10*/  ULDC.64 UR4, c[0x0][0x818] ;  /* 0x0002060000047ab9 */ /* 0x000fe20000000a00 */
[----:B------:R-:W-:Y:S01]  /*5d20*/  ULDC.64 UR6, c[0x0][0x840] ;  /* 0x0002100000067ab9 */ /* 0x000fe20000000a00 */
[----:B------:R-:W5:Y:S01]  /*5d30*/  S2R R20, SR_CTAID.X ;  /* 0x0000000000147919 */ /* 0x000f620000002500 */
[----:B------:R-:W1:Y:S01]  /*5d40*/  S2R R21, SR_CTAID.Z ;  /* 0x0000000000157919 */ /* 0x000e620000002700 */
[----:B---3--:R-:W-:-:S13]  /*5d50*/  ISETP.NE.AND P0, PT, R15, 0x1, PT ;  /* 0x000000010f00780c */ /* 0x008fda0003f05270 */
[----:B------:R-:W4:Y:S01]  /*5d60*/  @P0 LDC R3, c[0x0][0x854] ;  /* 0x00021500ff030b82 */ /* 0x000f220000000800 */
[----:B-----5:R-:W-:-:S05]  /*5d70*/  IMAD.SHL.U32 R6, R20, 0x2000, RZ ;  /* 0x0000200014067824 */ /* 0x020fca00078e00ff */
[----:B--2---:R-:W-:Y:S02]  /*5d80*/  SHF.R.S32.HI R7, RZ, 0x1f, R6 ;  /* 0x0000001fff077819 */ /* 0x004fe40000011406 */
[----:B------:R-:W2:Y:S01]  /*5d90*/  @P0 LDC R5, c[0x0][0x858] ;  /* 0x00021600ff050b82 */ /* 0x000ea20000000800 */
[----:B----4-:R-:W-:Y:S01]  /*5da0*/  @P0 IMAD.HI.U32 R4, R10, R3, RZ ;  /* 0x000000030a040227 */ /* 0x010fe200078e00ff */
[----:B------:R-:W-:-:S04]  /*5db0*/  MOV R3, R10 ;  /* 0x0000000a00037202 */ /* 0x000fc80000000f00 */
[----:B--2---:R-:W-:-:S04]  /*5dc0*/  @P0 SHF.R.U32.HI R3, RZ, R5, R4 ;  /* 0x00000005ff030219 */ /* 0x004fc80000011604 */
[----:B------:R-:W-:Y:S01]  /*5dd0*/  SHF.R.S32.HI R11, RZ, 0x1f, R3 ;  /* 0x0000001fff0b7819 */ /* 0x000fe20000011403 */
[----:B------:R-:W-:-:S04]  /*5de0*/  IMAD.WIDE.U32 R4, R3, UR4, R6 ;  /* 0x0000000403047c25 */ /* 0x000fc8000f8e0006 */
[C---:B------:R-:W-:Y:S02]  /*5df0*/  IMAD R8, R11.reuse, UR4, RZ ;  /* 0x000000040b087c24 */ /* 0x040fe4000f8e02ff */
[----:B------:R-:W-:Y:S02]  /*5e00*/  IMAD R12, R11, UR6, RZ ;  /* 0x000000060b0c7c24 */ /* 0x000fe4000f8e02ff */
[C---:B------:R-:W-:Y:S01]  /*5e10*/  IMAD R9, R3.reuse, UR5, R8 ;  /* 0x0000000503097c24 */ /* 0x040fe2000f8e0208 */
[----:B-1----:R-:W-:Y:S01]  /*5e20*/  SHF.R.S32.HI R8, RZ, 0x1f, R21 ;  /* 0x0000001fff087819 */ /* 0x002fe20000011415 */
[----:B------:R-:W-:Y:S01]  /*5e30*/  IMAD.WIDE.U32 R6, R3, UR6, R6 ;  /* 0x0000000603067c25 */ /* 0x000fe2000f8e0006 */
[----:B------:R-:W-:-:S03]  /*5e40*/  ULDC.64 UR4, c[0x0][0x820] ;  /* 0x0002080000047ab9 */ /* 0x000fc60000000a00 */
[----:B------:R-:W-:Y:S01]  /*5e50*/  IMAD R13, R3, UR7, R12 ;  /* 0x00000007030d7c24 */ /* 0x000fe2000f8e020c */
[----:B------:R-:W-:Y:S01]  /*5e60*/  ULDC.64 UR6, c[0x0][0x848] ;  /* 0x0002120000067ab9 */ /* 0x000fe20000000a00 */
[----:B------:R-:W-:Y:S02]  /*5e70*/  IMAD.IADD R5, R5, 0x1, R9 ;  /* 0x0000000105057824 */ /* 0x000fe400078e0209 */
[C---:B------:R-:W-:Y:S01]  /*5e80*/  IMAD R9, R8.reuse, UR4, RZ ;  /* 0x0000000408097c24 */ /* 0x040fe2000f8e02ff */
[----:B------:R-:W-:Y:S01]  /*5e90*/  IADD3 R7, R7, R13, RZ ;  /* 0x0000000d07077210 */ /* 0x000fe20007ffe0ff */
[----:B------:R-:W-:Y:S02]  /*5ea0*/  IMAD R8, R8, UR6, RZ ;  /* 0x0000000608087c24 */ /* 0x000fe4000f8e02ff */
[----:B------:R-:W-:Y:S01]  /*5eb0*/  IMAD.WIDE.U32 R4, R21, UR4, R4 ;  /* 0x0000000415047c25 */ /* 0x000fe2000f8e0004 */
[----:B------:R-:W-:-:S03]  /*5ec0*/  ULDC UR4, c[0x0][0x740] ;  /* 0x0001d00000047ab9 */ /* 0x000fc60000000800 */
[----:B------:R-:W-:Y:S01]  /*5ed0*/  FMUL.FTZ R168, R168, UR4 ;  /* 0x00000004a8a87c20 */ /* 0x000fe20008410000 */
[----:B------:R-:W-:Y:S02]  /*5ee0*/  IMAD R13, R21, UR7, R8 ;  /* 0x00000007150d7c24 */ /* 0x000fe4000f8e0208 */
[----:B------:R-:W-:Y:S01]  /*5ef0*/  FMUL.FTZ R169, R169, UR4 ;  /* 0x00000004a9a97c20 */ /* 0x000fe20008410000 */
[----:B------:R-:W1:Y:S01]  /*5f00*/  S2R R8, SR_TID.X ;  /* 0x0000000000087919 */ /* 0x000e620000002100 */
[C---:B------:R-:W-:Y:S02]  /*5f10*/  IMAD R9, R21.reuse, UR5, R9 ;  /* 0x0000000515097c24 */ /* 0x040fe4000f8e0209 */
        /* <DEDUP_REMOVED lines=32> */
[----:B------:R-:W-:-:S02]  /*6120*/  IMAD.IADD R14, R5, 0x1, R9 ;  /* 0x00000001050e7824 */ /* 0x000fc400078e0209 */
[----:B------:R-:W-:Y:S01]  /*6130*/  IMAD.IADD R13, R7, 0x1, R13 ;  /* 0x00000001070d7824 */ /* 0x000fe200078e020d */
[----:B------:R-:W-:Y:S01]  /*6140*/  BAR.SYNC.DEFER_BLOCKING 0x1, 0x100 ;  /* 0x0044000000007b1d */ /* 0x000fe20000010000 */
[----:B-1----:R-:W-:-:S05]  /*6150*/  ISETP.NE.AND P1, PT, R8, 0x80, PT ;  /* 0x000000800800780c */ /* 0x002fca0003f25270 */
[----:B------:R-:W-:Y:S02]  /*6160*/  ULDC UR4, c[0x0][0x870] ;  /* 0x00021c0000047ab9 */ /* 0x000fe40000000800 */
[----:B------:R-:W1:Y:S01]  /*6170*/  LDC.64 R16, c[0x0][0x800] ;  /* 0x00020000ff107b82 */ /* 0x000e620000000a00 */
[----:B------:R-:W-:Y:S01]  /*6180*/  IMAD R9, R20, UR4, RZ ;  /* 0x0000000414097c24 */ /* 0x000fe2000f8e02ff */
[----:B------:R-:W-:Y:S01]  /*6190*/  ULDC UR4, c[0x0][0x80c] ;  /* 0x0002030000047ab9 */ /* 0x000fe20000000800 */
[----:B------:R-:W-:Y:S01]  /*61a0*/  BSSY B0, `(.L_x_350) ;  /* 0x000001f000007945 */ /* 0x000fe20003800000 */
[----:B------:R-:W-:Y:S02]  /*61b0*/  IMAD R8, R21, UR4, RZ ;  /* 0x0000000415087c24 */ /* 0x000fe4000f8e02ff */
[----:B------:R-:W-:Y:S01]  /*61c0*/  IMAD R9, R9, UR4, RZ ;  /* 0x0000000409097c24 */ /* 0x000fe2000f8e02ff */
[----:B------:R-:W-:Y:S01]  /*61d0*/  ULDC.64 UR4, c[0x0][0x868] ;  /* 0x00021a0000047ab9 */ /* 0x000fe20000000a00 */
[----:B------:R-:W2:Y:S01]  /*61e0*/  LDC.64 R18, c[0x0][0x828] ;  /* 0x00020a00ff127b82 */ /* 0x000ea20000000a00 */
[----:B------:R-:W-:-:S02]  /*61f0*/  SHF.R.S32.HI R12, RZ, 0x1f, R8 ;  /* 0x0000001fff0c7819 */ /* 0x000fc40000011408 */
[--C-:B------:R-:W-:Y:S01]  /*6200*/  IADD3 R8, P0, P2, R9, R8, R3.reuse ;  /* 0x0000000809087210 */ /* 0x100fe20007a1e003 */
[----:B------:R-:W-:Y:S01]  /*6210*/  IMAD.MOV R3, RZ, RZ, -R3 ;  /* 0x000000ffff037224 */ /* 0x000fe200078e0a03 */
[----:B------:R-:W-:-:S03]  /*6220*/  SHF.R.S32.HI R9, RZ, 0x1f, R9 ;  /* 0x0000001fff097819 */ /* 0x000fc60000011409 */
[----:B------:R-:W-:Y:S01]  /*6230*/  IMAD R10, R15, R3, R10 ;  /* 0x000000030f0a7224 */ /* 0x000fe200078e020a */
[----:B------:R3:W-:Y:S01]  /*6240*/  STS.128 [R0], R136 ;  /* 0x0000008800007388 */ /* 0x0007e20000000c00 */
[----:B------:R-:W-:Y:S02]  /*6250*/  IADD3.X R9, R9, R12, R11, P0, P2 ;  /* 0x0000000c09097210 */ /* 0x000fe400007e440b */
[C---:B------:R-:W-:Y:S01]  /*6260*/  SHF.L.U32 R12, R8.reuse, 0x2, RZ ;  /* 0x00000002080c7819 */ /* 0x040fe200000006ff */
[----:B------:R3:W-:Y:S01]  /*6270*/  STS.128 [R0+0x800], R140 ;  /* 0x0008008c00007388 */ /* 0x0007e20000000c00 */
[----:B------:R-:W-:Y:S02]  /*6280*/  SHF.L.U64.HI R11, R8, 0x2, R9 ;  /* 0x00000002080b7819 */ /* 0x000fe40000010209 */
[----:B------:R-:W-:Y:S01]  /*6290*/  IADD3 R8, P3, R12, UR4, RZ ;  /* 0x000000040c087c10 */ /* 0x000fe2000ff7e0ff */
[----:B------:R3:W-:Y:S01]  /*62a0*/  STS.128 [R0+0x1000], R144 ;  /* 0x0010009000007388 */ /* 0x0007e20000000c00 */
[----:B-1----:R-:W-:-:S02]  /*62b0*/  LEA R16, P2, R4, R16, 0x2 ;  /* 0x0000001004107211 */ /* 0x002fc400078410ff */
[----:B------:R-:W-:Y:S01]  /*62c0*/  IADD3.X R9, R11, UR5, RZ, P3, !PT ;  /* 0x000000050b097c10 */ /* 0x000fe20009ffe4ff */
[----:B------:R3:W-:Y:S01]  /*62d0*/  STS.128 [R0+0x1800], R148 ;  /* 0x0018009400007388 */ /* 0x0007e20000000c00 */
[----:B--2---:R-:W-:-:S03]  /*62e0*/  LEA R18, P0, R6, R18, 0x2 ;  /* 0x0000001206127211 */ /* 0x004fc600078010ff */
[----:B------:R3:W-:Y:S04]  /*62f0*/  STS.128 [R0+0x2000], R152 ;  /* 0x0020009800007388 */ /* 0x0007e80000000c00 */
[----:B------:R3:W-:Y:S04]  /*6300*/  STS.128 [R0+0x2800], R156 ;  /* 0x0028009c00007388 */ /* 0x0007e80000000c00 */
[----:B------:R3:W-:Y:S04]  /*6310*/  STS.128 [R0+0x3000], R160 ;  /* 0x003000a000007388 */ /* 0x0007e80000000c00 */
[----:B------:R3:W-:Y:S01]  /*6320*/  STS.128 [R0+0x3800], R164 ;  /* 0x003800a400007388 */ /* 0x0007e20000000c00 */
[----:B------:R-:W-:Y:S05]  /*6330*/  @P1 BRA `(.L_x_351) ;  /* 0x0000000000141947 */ /* 0x000fea0003800000 */
.L_x_352:
[----:B------:R-:W2:Y:S04]  /*6340*/  LDG.E.STRONG.GPU R3, desc[UR36][R8.64] ;  /* 0x0000002408037981 */ /* 0x000ea8000c1ef900 */
[----:B--2---:R-:W-:Y:S01]  /*6350*/  CCTL.IVALL ;  /* 0x00000000ff00798f */ /* 0x004fe20002000000 */
[----:B------:R-:W-:Y:S05]  /*6360*/  YIELD ;  /* 0x0000000000007946 */ /* 0x000fea0003800000 */
[----:B------:R-:W-:-:S13]  /*6370*/  ISETP.NE.AND P3, PT, R3, R10, PT ;  /* 0x0000000a0300720c */ /* 0x000fda0003f65270 */
[----:B------:R-:W-:Y:S05]  /*6380*/  @P3 BRA `(.L_x_352) ;  /* 0xfffffffc00ec3947 */ /* 0x000fea000383ffff */
.L_x_351:
[----:B------:R-:W-:Y:S05]  /*6390*/  BSYNC B0 ;  /* 0x0000000000007941 */ /* 0x000fea0003800000 */
.L_x_350:
[----:B------:R-:W-:Y:S01]  /*63a0*/  UMOV UR4, 0xffffffff ;  /* 0xffffffff00047882 */ /* 0x000fe20000000000 */
[----:B------:R-:W-:Y:S02]  /*63b0*/  LEA.HI.X R14, R4, R17, R14, 0x2, P2 ;  /* 0x00000011040e7211 */ /* 0x000fe400010f140e */
[----:B------:R-:W-:Y:S01]  /*63c0*/  LEA.HI.X R13, R6, R19, R13, 0x2, P0 ;  /* 0x00000013060d7211 */ /* 0x000fe200000f140d */
[----:B------:R-:W-:Y:S06]  /*63d0*/  BRA.DIV UR4, `(.L_x_353) ;  /* 0x00000036040c7947 */ /* 0x000fec000b800000 */
[----:B------:R-:W-:Y:S01]  /*63e0*/  NOP ;  /* 0x0000000000007918 */ /* 0x000fe20000000000 */
.L_x_435:
[----:B------:R-:W-:Y:S01]  /*63f0*/  @!PT LDS RZ, [RZ] ;  /* 0x00000000fffff984 */ /* 0x000fe20000000800 */
[----:B------:R-:W-:Y:S01]  /*6400*/  @!PT LDS RZ, [RZ] ;  /* 0x00000000fffff984 */ /* 0x000fe20000000800 */
[----:B------:R-:W-:Y:S01]  /*6410*/  @!PT LDS RZ, [RZ] ;  /* 0x00000000fffff984 */ /* 0x000fe20000000800 */
[----:B------:R-:W-:Y:S01]  /*6420*/  @!PT LDS RZ, [RZ] ;  /* 0x00000000fffff984 */ /* 0x000fe20000000800 */
[----:B------:R1:W-:Y:S06]  /*6430*/  MEMBAR.ALL.CTA ;  /* 0x0000000000007992 */ /* 0x0003ec0000008000 */
[----:B-1----:R-:W1:Y:S01]  /*6440*/  FENCE.VIEW.ASYNC.S ;  /* 0x00000000000073c6 */ /* 0x002e620000000000 */
[----:B------:R-:W-:Y:S05]  /*6450*/  WARPSYNC.ALL ;  /* 0x0000000000007948 */ /* 0x000fea0003800000 */
[----:B------:R-:W-:Y:S01]  /*6460*/  BSSY B0, `(.L_x_354) ;  /* 0x0000011000007945 */ /* 0x000fe20003800000 */
        /* <DEDUP_REMOVED lines=9> */
.L_x_356:
[----:B------:R-:W-:Y:S01]  /*6500*/  @P0 ELECT P2, URZ, PT ;  /* 0x00000000003f082f */ /* 0x000fe20003840000 */
[----:B------:R1:W-:-:S12]  /*6510*/  UBLKRED.G.S.ADD.F32.RN [UR4], [UR6], UR7, desc[UR8] ;  /* 0x00000804060073bb */ /* 0x0003d800080a1407 */
[----:B------:R-:W-:Y:S02]  /*6520*/  @P2 PLOP3.LUT P0, PT, P2, PT, PT, 0x8, 0x0 ;  /* 0x000000000000281c */ /* 0x000fe4000170e170 */
[----:B------:R-:W-:-:S11]  /*6530*/  PLOP3.LUT P2, PT, PT, PT, PT, 0x8, 0x0 ;  /* 0x000000000000781c */ /* 0x000fd60003f4e170 */
[----:B-1----:R-:W-:Y:S05]  /*6540*/  @P0 BRA.U.ANY `(.L_x_356) ;  /* 0xfffffffd00ec0947 */ /* 0x002fea000393ffff */
[----:B------:R0:W-:Y:S01]  /*6550*/  UTMACMDFLUSH ;  /* 0x00000000000079b7 */ /* 0x0001e20000000000 */
[----:B------:R-:W-:-:S04]  /*6560*/  DEPBAR.LE SB0, 0x0 ;  /* 0x000080000000791a */ /* 0x000fc80000000000 */
.L_x_355:
[----:B------:R-:W-:Y:S05]  /*6570*/  BSYNC B0 ;  /* 0x0000000000007941 */ /* 0x000fea0003800000 */
.L_x_354:
        /* <DEDUP_REMOVED lines=12> */
[----:B------:R-:W-:-:S05]  /*6640*/  IMAD.MOV.U32 R3, RZ, RZ, 0x1 ;  /* 0x00000001ff037424 */ /* 0x000fca00078e00ff */
[----:B------:R1:W-:Y:S02]  /*6650*/  REDG.E.ADD.S32.STRONG.GPU desc[UR36][R8.64], R3 ;  /* 0x000000030800798e */ /* 0x0003e4000c10e3a4 */
.L_x_358:
[----:B------:R-:W-:Y:S05]  /*6660*/  BSYNC B0 ;  /* 0x0000000000007941 */ /* 0x000fea0003800000 */
.L_x_357:
[----:B------:R-:W-:Y:S06]  /*6670*/  BAR.SYNC.DEFER_BLOCKING 0x1, 0x100 ;  /* 0x0044000000007b1d */ /* 0x000fec0000010000 */
[----:B------:R-:W-:Y:S01]  /*6680*/  ULDC.64 UR4, c[0x0][0x860] ;  /* 0x0002180000047ab9 */ /* 0x000fe20000000a00 */
[----:B------:R-:W-:Y:S01]  /*6690*/  BSSY B0, `(.L_x_359) ;  /* 0x0000011000007945 */ /* 0x000fe20003800000 */
[----:B------:R-:W-:-:S04]  /*66a0*/  IADD3 R4, P0, R12, UR4, RZ ;  /* 0x000000040c047c10 */ /* 0x000fc8000ff1e0ff */
[----:B------:R-:W-:Y:S01]  /*66b0*/  IADD3.X R5, R11, UR5, RZ, P0, !PT ;  /* 0x000000050b057c10 */ /* 0x000fe200087fe4ff */
        /* <DEDUP_REMOVED lines=8> */
[----:B------:R-:W-:Y:S05]  /*6740*/  @P1 BRA `(.L_x_360) ;  /* 0x0000000000141947 */ /* 0x000fea0003800000 */
.L_x_361:
[----:B--23--:R-:W2:Y:S04]  /*6750*/  LDG.E.STRONG.GPU R0, desc[UR36][R4.64] ;  /* 0x0000002404007981 */ /* 0x00cea8000c1ef900 */
[----:B--2---:R-:W-:Y:S01]  /*6760*/  CCTL.IVALL ;  /* 0x00000000ff00798f */ /* 0x004fe20002000000 */
[----:B------:R-:W-:Y:S05]  /*6770*/  YIELD ;  /* 0x0000000000007946 */ /* 0x000fea0003800000 */
[----:B------:R-:W-:-:S13]  /*6780*/  ISETP.NE.AND P0, PT, R0, R10, PT ;  /* 0x0000000a0000720c */ /* 0x000fda0003f05270 */
[----:B------:R-:W-:Y:S05]  /*6790*/  @P0 BRA `(.L_x_361) ;  /* 0xfffffffc00ec0947 */ /* 0x000fea000383ffff */
.L_x_360:
[----:B------:R-:W-:Y:S05]  /*67a0*/  BSYNC B0 ;  /* 0x0000000000007941 */ /* 0x000fea0003800000 */
.L_x_359:
[----:B------:R-:W-:-:S03]  /*67b0*/  UMOV UR4, 0xffffffff ;  /* 0xffffffff00047882 */ /* 0x000fc60000000000 */
[----:B------:R-:W-:Y:S05]  /*67c0*/  BRA.DIV UR4, `(.L_x_362) ;  /* 0x00000032042c7947 */ /* 0x000fea000b800000 */
[----:B------:R-:W-:Y:S01]  /*67d0*/  NOP ;  /* 0x0000000000007918 */ /* 0x000fe20000000000 */
.L_x_438:
[----:B------:R-:W-:Y:S01]  /*67e0*/  @!PT LDS RZ, [RZ] ;  /* 0x00000000fffff984 */ /* 0x000fe20000000800 */
[----:B------:R-:W-:Y:S01]  /*67f0*/  @!PT LDS RZ, [RZ] ;  /* 0x00000000fffff984 */ /* 0x000fe20000000800 */
[----:B------:R-:W-:Y:S01]  /*6800*/  @!PT LDS RZ, [RZ] ;  /* 0x00000000fffff984 */ /* 0x000fe20000000800 */
[----:B------:R-:W-:Y:S01]  /*6810*/  @!PT LDS RZ, [RZ] ;  /* 0x00000000fffff984 */ /* 0x000fe20000000800 */
[----:B------:R4:W-:Y:S06]  /*6820*/  MEMBAR.ALL.CTA ;  /* 0x0000000000007992 */ /* 0x0009ec0000008000 */
[----:B----4-:R-:W4:Y:S01]  /*6830*/  FENCE.VIEW.ASYNC.S ;  /* 0x00000000000073c6 */ /* 0x010f220000000000 */
[----:B------:R-:W-:Y:S05]  /*6840*/  WARPSYNC.ALL ;  /* 0x0000000000007948 */ /* 0x000fea0003800000 */
[----:B------:R-:W-:Y:S01]  /*6850*/  BSSY B0, `(.L_x_363) ;  /* 0x0000011000007945 */ /* 0x000fe20003800000 */
[----:B----4-:R-:W-:Y:S06]  /*6860*/  BAR.SYNC.DEFER_BLOCKING 0x1, 0x100 ;  /* 0x0044000000007b1d */ /* 0x010fec0000010000 */
        /* <DEDUP_REMOVED lines=8> */
.L_x_365:
[----:B------:R-:W-:Y:S01]  /*68f0*/  @P0 ELECT P2, URZ, PT ;  /* 0x00000000003f082f */ /* 0x000fe20003840000 */
[----:B------:R4:W-:-:S12]  /*6900*/  UBLKRED.G.S.ADD.F32.RN [UR4], [UR6], UR7, desc[UR8] ;  /* 0x00000804060073bb */ /* 0x0009d800080a1407 */
[----:B------:R-:W-:Y:S02]  /*6910*/  @P2 PLOP3.LUT P0, PT, P2, PT, PT, 0x8, 0x0 ;  /* 0x000000000000281c */ /* 0x000fe4000170e170 */
[----:B------:R-:W-:-:S11]  /*6920*/  PLOP3.LUT P2, PT, PT, PT, PT, 0x8, 0x0 ;  /* 0x000000000000781c */ /* 0x000fd60003f4e170 */
[----:B----4-:R-:W-:Y:S05]  /*6930*/  @P0 BRA.U.ANY `(.L_x_365) ;  /* 0xfffffffd00ec0947 */ /* 0x010fea000393ffff */
[----:B------:R0:W-:Y:S01]  /*6940*/  UTMACMDFLUSH ;  /* 0x00000000000079b7 */ /* 0x0001e20000000000 */
[----:B------:R-:W-:-:S04]  /*6950*/  DEPBAR.LE SB0, 0x0 ;  /* 0x000080000000791a */ /* 0x000fc80000000000 */
.L_x_364:
[----:B------:R-:W-:Y:S05]  /*6960*/  BSYNC B0 ;  /* 0x0000000000007941 */ /* 0x000fea0003800000 */
.L_x_363:
[----:B------:R-:W-:Y:S01]  /*6970*/  NOP ;  /* 0x0000000000007918 */ /* 0x000fe20000000000 */
[----:B------:R-:W-:Y:S05]  /*6980*/  @P1 BRA `(.L_x_330) ;  /* 0x0000002c00401947 */ /* 0x000fea0003800000 */
[----:B-1----:R-:W-:Y:S01]  /*6990*/  MOV R3, 0x1 ;  /* 0x0000000100037802 */ /* 0x002fe20000000f00 */
        /* <DEDUP_REMOVED lines=8> */
[----:B012345:R-:W-:Y:S04]  /*6a20*/  CCTL.IVALL ;  /* 0x00000000ff00798f */ /* 0x03ffe80002000000 */
[----:B------:R1:W-:Y:S01]  /*6a30*/  REDG.E.ADD.S32.STRONG.GPU desc[UR36][R4.64], R3 ;  /* 0x000000030400798e */ /* 0x0003e2000c10e3a4 */
[----:B------:R-:W-:Y:S05]  /*6a40*/  BRA `(.L_x_330) ;  /* 0x0000002c00107947 */ /* 0x000fea0003800000 */
.L_x_328:
        /* <DEDUP_REMOVED lines=20> */
[----:B------:R-:W-:Y:S02]  /*6b90*/  UIMAD UR6, UR8, UR10, URZ ;  /* 0x0000000a080672a4 */ /* 0x000fe4000f8e023f */
[----:B------:R-:W-:Y:S01]  /*6ba0*/  USHF.R.S32.HI UR10, URZ, 0x1f, UR7 ;  /* 0x0000001f3f0a7899 */ /* 0x000fe20008011407 */
[----:B--2---:R-:W-:Y:S01]  /*6bb0*/  ISETP.GE.AND P1, PT, R4, 0x1, PT ;  /* 0x000000010400780c */ /* 0x004fe20003f26270 */
[----:B------:R-:W-:Y:S02]  /*6bc0*/  UIMAD UR6, UR9, UR11, UR6 ;  /* 0x0000000b090672a4 */ /* 0x000fe4000f8e0206 */
[----:B------:R-:W-:-:S02]  /*6bd0*/  UIMAD UR11, UR7, UR13, URZ ;  /* 0x0000000d070b72a4 */ /* 0x000fc4000f8e023f */
[----:B------:R-:W-:Y:S02]  /*6be0*/  UIADD3 UR5, UR5, UR6, URZ ;  /* 0x0000000605057290 */ /* 0x000fe4000fffe03f */
[----:B------:R-:W-:Y:S02]  /*6bf0*/  UIMAD UR6, UR10, UR14, URZ ;  /* 0x0000000e0a0672a4 */ /* 0x000fe4000f8e023f */
[----:B------:R-:W-:Y:S02]  /*6c00*/  UIADD3 UR10, UP0, UR11, UR9, URZ ;  /* 0x000000090b0a7290 */ /* 0x000fe4000ff1e03f */
        /* <DEDUP_REMOVED lines=13> */
[----:B------:R-:W-:-:S04]  /*6ce0*/  LEA.HI R3, R3, R0, RZ, 0x7 ;  /* 0x0000000003037211 */ /* 0x000fc800078f38ff */
        /* <DEDUP_REMOVED lines=17> */
.L_x_392:
        /* <DEDUP_REMOVED lines=17> */
.L_x_370:
[----:B------:R-:W2:Y:S04]  /*6f10*/  LDG.E.STRONG.GPU R6, desc[UR36][R2.64] ;  /* 0x0000002402067981 */ /* 0x000ea8000c1ef900 */
[----:B--2---:R-:W-:Y:S01]  /*6f20*/  CCTL.IVALL ;  /* 0x00000000ff00798f */ /* 0x004fe20002000000 */
[----:B------:R-:W-:Y:S05]  /*6f30*/  YIELD ;  /* 0x0000000000007946 */ /* 0x000fea0003800000 */
[----:B------:R-:W-:-:S13]  /*6f40*/  ISETP.NE.AND P3, PT, R6, UR26, PT ;  /* 0x0000001a06007c0c */ /* 0x000fda000bf65270 */
[----:B------:R-:W-:Y:S05]  /*6f50*/  @P3 BRA `(.L_x_370) ;  /* 0xfffffffc00ec3947 */ /* 0x000fea000383ffff */
.L_x_369:
[----:B------:R-:W-:Y:S05]  /*6f60*/  BSYNC B0 ;  /* 0x0000000000007941 */ /* 0x000fea0003800000 */
.L_x_368:
[----:B------:R-:W-:-:S03]  /*6f70*/  UMOV UR23, 0xffffffff ;  /* 0xffffffff00177882 */ /* 0x000fc60000000000 */
[----:B------:R-:W-:Y:S05]  /*6f80*/  BRA.DIV UR23, `(.L_x_371) ;  /* 0x0000002a17587947 */ /* 0x000fea000b800000 */
[----:B------:R-:W-:Y:S01]  /*6f90*/  NOP ;  /* 0x0000000000007918 */ /* 0x000fe20000000000 */
.L_x_441:
        /* <DEDUP_REMOVED lines=19> */
.L_x_373:
[----:B------:R-:W-:Y:S05]  /*70d0*/  BSYNC B0 ;  /* 0x0000000000007941 */ /* 0x000fea0003800000 */
.L_x_372:
        /* <DEDUP_REMOVED lines=13> */
.L_x_375:
[----:B------:R-:W-:Y:S05]  /*71b0*/  BSYNC B0 ;  /* 0x0000000000007941 */ /* 0x000fea0003800000 */
.L_x_374:
[----:B------:R-:W-:Y:S06]  /*71c0*/  BAR.ARV 0xa, 0xa0 ;  /* 0x0282800000007b1d */ /* 0x000fec0000002000 */
[----:B------:R-:W-:Y:S04]  /*71d0*/  BSSY B0, `(.L_x_376) ;  /* 0x0000003000007945 */ /* 0x000fe80003800000 */
[----:B------:R-:W-:Y:S05]  /*71e0*/  @!P0 BRA `(.L_x_377) ;  /* 0x0000000000048947 */ /* 0x000fea0003800000 */
[----:B------:R-:W-:-:S04]  /*71f0*/  DEPBAR.LE SB0, 0x0 ;  /* 0x000080000000791a */ /* 0x000fc80000000000 */
.L_x_377:
[----:B------:R-:W-:Y:S05]  /*7200*/  BSYNC B0 ;  /* 0x0000000000007941 */ /* 0x000fea0003800000 */
.L_x_376:
        /* <DEDUP_REMOVED lines=19> */
.L_x_379:
[----:B------:R-:W-:Y:S05]  /*7340*/  BSYNC B0 ;  /* 0x0000000000007941 */ /* 0x000fea0003800000 */
.L_x_378:
        /* <DEDUP_REMOVED lines=9> */
.L_x_382:
[----:B------:R-:W2:Y:S04]  /*73e0*/  LDG.E.STRONG.GPU R6, desc[UR36][R2.64] ;  /* 0x0000002402067981 */ /* 0x000ea8000c1ef900 */
[----:B--2---:R-:W-:Y:S01]  /*73f0*/  CCTL.IVALL ;  /* 0x00000000ff00798f */ /* 0x004fe20002000000 */
[----:B------:R-:W-:Y:S05]  /*7400*/  YIELD ;  /* 0x0000000000007946 */ /* 0x000fea0003800000 */
[----:B------:R-:W-:-:S13]  /*7410*/  ISETP.NE.AND P3, PT, R6, UR26, PT ;  /* 0x0000001a06007c0c */ /* 0x000fda000bf65270 */
[----:B------:R-:W-:Y:S05]  /*7420*/  @P3 BRA `(.L_x_382) ;  /* 0xfffffffc00ec3947 */ /* 0x000fea000383ffff */
.L_x_381:
[----:B------:R-:W-:Y:S05]  /*7430*/  BSYNC B0 ;  /* 0x0000000000007941 */ /* 0x000fea0003800000 */
.L_x_380:
[----:B------:R-:W-:-:S03]  /*7440*/  UMOV UR8, 0xffffffff ;  /* 0xffffffff00087882 */ /* 0x000fc60000000000 */
[----:B------:R-:W-:Y:S05]  /*7450*/  BRA.DIV UR8, `(.L_x_383) ;  /* 0x0000002608407947 */ /* 0x000fea000b800000 */
[----:B------:R-:W-:Y:S01]  /*7460*/  NOP ;  /* 0x0000000000007918 */ /* 0x000fe20000000000 */
.L_x_444:
        /* <DEDUP_REMOVED lines=13> */
.L_x_385:
[----:B------:R-:W-:Y:S05]  /*7540*/  BSYNC B0 ;  /* 0x0000000000007941 */ /* 0x000fea0003800000 */
.L_x_384:
        /* <DEDUP_REMOVED lines=13> */
.L_x_387:
[----:B------:R-:W-:Y:S05]  /*7620*/  BSYNC B0 ;  /* 0x0000000000007941 */ /* 0x000fea0003800000 */
.L_x_386:
[----:B------:R-:W-:Y:S06]  /*7630*/  BAR.ARV 0xa, 0xa0 ;  /* 0x0282800000007b1d */ /* 0x000fec0000002000 */
[----:B------:R-:W-:Y:S04]  /*7640*/  BSSY B0, `(.L_x_388) ;  /* 0x0000003000007945 */ /* 0x000fe80003800000 */
[----:B------:R-:W-:Y:S05]  /*7650*/  @!P0 BRA `(.L_x_389) ;  /* 0x0000000000048947 */ /* 0x000fea0003800000 */
[----:B------:R-:W-:-:S04]  /*7660*/  DEPBAR.LE SB0, 0x0 ;  /* 0x000080000000791a */ /* 0x000fc80000000000 */
.L_x_389:
[----:B------:R-:W-:Y:S05]  /*7670*/  BSYNC B0 ;  /* 0x0000000000007941 */ /* 0x000fea0003800000 */
.L_x_388:
        /* <DEDUP_REMOVED lines=19> */
.L_x_391:
[----:B------:R-:W-:Y:S05]  /*77b0*/  BSYNC B0 ;  /* 0x0000000000007941 */ /* 0x000fea0003800000 */
.L_x_390:
[----:B------:R-:W-:Y:S02]  /*77c0*/  UIADD3 UR4, UR4, 0x2, URZ ;  /* 0x0000000204047890 */ /* 0x000fe4000fffe03f */
[----:B------:R-:W-:Y:S01]  /*77d0*/  UIADD3 UR5, UR5, 0x1, URZ ;  /* 0x0000000105057890 */ /* 0x000fe2000fffe03f */
[----:B------:R-:W-:Y:S11]  /*77e0*/  @P2 BRA `(.L_x_392) ;  /* 0xfffffff400842947 */ /* 0x000ff6000383ffff */
.L_x_367:
        /* <DEDUP_REMOVED lines=13> */
.L_x_395:
[----:B------:R-:W2:Y:S04]  /*78c0*/  LDG.E.STRONG.GPU R0, desc[UR36][R2.64] ;  /* 0x0000002402007981 */ /* 0x000ea8000c1ef900 */
[----:B--2---:R-:W-:Y:S01]  /*78d0*/  CCTL.IVALL ;  /* 0x00000000ff00798f */ /* 0x004fe20002000000 */
[----:B------:R-:W-:Y:S05]  /*78e0*/  YIELD ;  /* 0x0000000000007946 */ /* 0x000fea0003800000 */
[----:B------:R-:W-:-:S13]  /*78f0*/  ISETP.NE.AND P2, PT, R0, UR26, PT ;  /* 0x0000001a00007c0c */ /* 0x000fda000bf45270 */
[----:B------:R-:W-:Y:S05]  /*7900*/  @P2 BRA `(.L_x_395) ;  /* 0xfffffffc00ec2947 */ /* 0x000fea000383ffff */
.L_x_394:
[----:B------:R-:W-:Y:S05]  /*7910*/  BSYNC B0 ;  /* 0x0000000000007941 */ /* 0x000fea0003800000 */
.L_x_393:
[----:B------:R-:W-:-:S03]  /*7920*/  UMOV UR5, 0xffffffff ;  /* 0xffffffff00057882 */ /* 0x000fc60000000000 */
[----:B------:R-:W-:Y:S05]  /*7930*/  BRA.DIV UR5, `(.L_x_396) ;  /* 0x0000002205247947 */ /* 0x000fea000b800000 */
[----:B------:R-:W-:Y:S01]  /*7940*/  NOP ;  /* 0x0000000000007918 */ /* 0x000fe20000000000 */
.L_x_447:
        /* <DEDUP_REMOVED lines=22> */
.L_x_398:
[----:B------:R-:W-:Y:S05]  /*7ab0*/  BSYNC B0 ;  /* 0x0000000000007941 */ /* 0x000fea0003800000 */
.L_x_397:
        /* <DEDUP_REMOVED lines=20> */
.L_x_400:
[----:B------:R-:W-:Y:S05]  /*7c00*/  BSYNC B0 ;  /* 0x0000000000007941 */ /* 0x000fea0003800000 */
.L_x_399:
[----:B------:R-:W-:Y:S06]  /*7c10*/  BAR.ARV 0xa, 0xa0 ;  /* 0x0282800000007b1d */ /* 0x000fec0000002000 */
[----:B------:R-:W-:Y:S04]  /*7c20*/  BSSY B0, `(.L_x_401) ;  /* 0x0000003000007945 */ /* 0x000fe80003800000 */
[----:B------:R-:W-:Y:S05]  /*7c30*/  @!P0 BRA `(.L_x_402) ;  /* 0x0000000000048947 */ /* 0x000fea0003800000 */
[----:B------:R-:W-:-:S04]  /*7c40*/  DEPBAR.LE SB0, 0x0 ;  /* 0x000080000000791a */ /* 0x000fc80000000000 */
.L_x_402:
[----:B------:R-:W-:Y:S05]  /*7c50*/  BSYNC B0 ;  /* 0x0000000000007941 */ /* 0x000fea0003800000 */
.L_x_401:
        /* <DEDUP_REMOVED lines=19> */
.L_x_366:
        /* <DEDUP_REMOVED lines=55> */
.L_x_448:
[----:B------:R-:W-:Y:S01]  /*8100*/  IMAD.IADD R10, R7, 0x1, R3 ;  /* 0x00000001070a7824 */ /* 0x000fe200078e0203 */
[----:B------:R-:W-:Y:S01]  /*8110*/  MOV R9, 0x1 ;  /* 0x0000000100097802 */ /* 0x000fe20000000f00 */
[----:B-1----:R-:W-:Y:S01]  /*8120*/  IMAD.SHL.U32 R0, R2, 0x80, RZ ;  /* 0x0000008002007824 */ /* 0x002fe200078e00ff */
[----:B------:R-:W-:Y:S06]  /*8130*/  @P0 BRA `(.L_x_406) ;  /* 0x0000000000180947 */ /* 0x000fec0003800000 */
[----:B------:R-:W1:Y:S01]  /*8140*/  S2R R4, SR_TID.X ;  /* 0x0000000000047919 */ /* 0x000e620000002100 */
[----:B------:R-:W-:-:S04]  /*8150*/  IMAD.MOV.U32 R2, RZ, RZ, 0x4200 ;  /* 0x00004200ff027424 */ /* 0x000fc800078e00ff */
[----:B------:R2:W-:Y:S01]  /*8160*/  SYNCS.ARRIVE.TRANS64 RZ, [R11+URZ+0x30c10], R2 ;  /* 0x030c10020bff79a7 */ /* 0x0005e2000800003f */
[----:B-1----:R-:W-:-:S13]  /*8170*/  LOP3.LUT P1, RZ, R4, 0x1f, RZ, 0xc0, !PT ;  /* 0x0000001f04ff7812 */ /* 0x002fda000782c0ff */
[----:B--2---:R-:W-:Y:S05]  /*8180*/  @!P1 BRA `(.L_x_406) ;  /* 0x0000000000049947 */ /* 0x004fea0003800000 */
[----:B------:R-:W-:Y:S01]  /*8190*/  BPT.TRAP 0x1 ;  /* 0x000000040000795c */ /* 0x000fe20000300000 */
.L_x_406:
[----:B------:R-:W1:Y:S01]  /*81a0*/  LDC.64 R2, c[0x0][0x198] ;  /* 0x00006600ff027b82 */ /* 0x000e620000000a00 */
[----:B------:R-:W-:Y:S01]  /*81b0*/  R2UR UR11, R0 ;  /* 0x00000000000b72ca */ /* 0x000fe200000e0000 */
[----:B------:R-:W-:Y:S01]  /*81c0*/  UMOV UR14, 0x0 ;  /* 0x00000000000e7882 */ /* 0x000fe20000000000 */
[----:B------:R-:W-:Y:S01]  /*81d0*/  R2UR UR8, R11 ;  /* 0x000000000b0872ca */ /* 0x000fe200000e0000 */
[----:B------:R-:W-:Y:S01]  /*81e0*/  UMOV UR15, 0x14f00000 ;  /* 0x14f00000000f7882 */ /* 0x000fe20000000000 */
[----:B------:R-:W-:Y:S01]  /*81f0*/  UMOV UR19, URZ ;  /* 0x0000003f00137c82 */ /* 0x000fe20008000000 */
[----:B------:R-:W-:Y:S01]  /*8200*/  UMOV UR18, URZ ;  /* 0x0000003f00127c82 */ /* 0x000fe20008000000 */
[----:B------:R-:W-:Y:S01]  /*8210*/  IMAD.MOV.U32 R4, RZ, RZ, 0x8000 ;  /* 0x00008000ff047424 */ /* 0x000fe200078e00ff */
        /* <DEDUP_REMOVED lines=32> */
[----:B--2---:R-:W-:-:S11]  /*8420*/  ISETP.GE.AND P1, PT, R12, 0x81, PT ;  /* 0x000000810c00780c */ /* 0x004fd60003f26270 */
        /* <DEDUP_REMOVED lines=23> */
.L_x_417:
[----:B------:R-:W-:-:S04]  /*85a0*/  SHF.L.U32 R21, R9, 0x1f, RZ ;  /* 0x0000001f09157819 */ /* 0x000fc800000006ff */
[----:B-1----:R-:W1:Y:S02]  /*85b0*/  SYNCS.PHASECHK.TRANS64.TRYWAIT P1, [R11+URZ+0x30c40], R21 ;  /* 0x030c40150b0075a7 */ /* 0x002e64000802017f */
[----:B-12---:R-:W-:Y:S05]  /*85c0*/  @!P1 BRA `(.L_x_409) ;  /* 0x0000001400309947 */ /* 0x006fea0003800000 */
.L_x_449:
[----:B------:R-:W-:Y:S05]  /*85d0*/  @P0 BRA `(.L_x_410) ;  /* 0x0000000000140947 */ /* 0x000fea0003800000 */
[----:B------:R-:W-:Y:S01]  /*85e0*/  ISETP.NE.AND P1, PT, R14, RZ, PT ;  /* 0x000000ff0e00720c */ /* 0x000fe20003f25270 */
[----:B------:R-:W-:-:S04]  /*85f0*/  IMAD.MOV.U32 R0, RZ, RZ, 0x4200 ;  /* 0x00004200ff007424 */ /* 0x000fc800078e00ff */
[----:B------:R2:W-:Y:S08]  /*8600*/  SYNCS.ARRIVE.TRANS64 RZ, [R11+URZ+0x30c30], R0 ;  /* 0x030c30000bff79a7 */ /* 0x0005f0000800003f */
[----:B------:R-:W-:Y:S05]  /*8610*/  @!P1 BRA `(.L_x_410) ;  /* 0x0000000000049947 */ /* 0x000fea0003800000 */
[----:B------:R-:W-:Y:S01]  /*8620*/  BPT.TRAP 0x1 ;  /* 0x000000040000795c */ /* 0x000fe20000300000 */
.L_x_410:
        /* <DEDUP_REMOVED lines=20> */
[----:B------:R-:W-:Y:S02]  /*8770*/  R2UR UR9, R0 ;  /* 0x00000000000972ca */ /* 0x000fe400000e0000 */
[----:B------:R-:W-:Y:S02]  /*8780*/  MOV R0, R5 ;  /* 0x0000000500007202 */ /* 0x000fe40000000f00 */
[----:B------:R-:W-:-:S03]  /*8790*/  R2UR UR10, R4 ;  /* 0x00000000040a72ca */ /* 0x000fc600000e0000 */
[----:B------:R-:W-:-:S05]  /*87a0*/  IMAD.X R5, RZ, RZ, R0, P1 ;  /* 0x000000ffff057224 */ /* 0x000fca00008e0600 */
[----:B------:R-:W-:-:S13]  /*87b0*/  R2UR UR11, R5 ;  /* 0x00000000050b72ca */ /* 0x000fda00000e0000 */
[----:B------:R2:W-:Y:S01]  /*87c0*/  UTMALDG.4D [UR16], [UR10], desc[UR14] ;  /* 0x00000e100a0075b4 */ /* 0x0005e20008019000 */
[----:B------:R2:W-:Y:S01]  /*87d0*/  UBLKCP.S.G [UR6], [UR8], UR13 ;  /* 0x00000006080073ba */ /* 0x0005e2000800020d */
[----:B------:R-:W3:Y:S02]  /*87e0*/  SYNCS.PHASECHK.TRANS64.TRYWAIT P1, [R11+URZ+0x30c28], R21 ;  /* 0x030c28150b0075a7 */ /* 0x000ee4000802017f */
[----:B--23--:R-:W-:Y:S05]  /*87f0*/  @!P1 BRA `(.L_x_411) ;  /* 0x0000001000b89947 */ /* 0x00cfea0003800000 */
.L_x_450:
[----:B------:R-:W-:Y:S05]  /*8800*/  @P0 BRA `(.L_x_412) ;  /* 0x0000000000140947 */ /* 0x000fea0003800000 */
[----:B------:R-:W-:Y:S02]  /*8810*/  ISETP.NE.AND P1, PT, R14, RZ, PT ;  /* 0x000000ff0e00720c */ /* 0x000fe40003f25270 */
[----:B------:R-:W-:-:S04]  /*8820*/  MOV R2, 0x4200 ;  /* 0x0000420000027802 */ /* 0x000fc80000000f00 */
[----:B------:R3:W-:Y:S07]  /*8830*/  SYNCS.ARRIVE.TRANS64 RZ, [R11+URZ+0x30c18], R2 ;  /* 0x030c18020bff79a7 */ /* 0x0007ee000800003f */
[----:B------:R-:W-:Y:S05]  /*8840*/  @!P1 BRA `(.L_x_412) ;  /* 0x0000000000049947 */ /* 0x000fea0003800000 */
[----:B------:R-:W-:Y:S01]  /*8850*/  BPT.TRAP 0x1 ;  /* 0x000000040000795c */ /* 0x000fe20000300000 */
.L_x_412:
        /* <DEDUP_REMOVED lines=20> */
.L_x_451:
        /* <DEDUP_REMOVED lines=9> */
.L_x_414:
[C---:B------:R-:W-:Y:S01]  /*8a30*/  R2UR UR19, R17.reuse ;  /* 0x00000000111372ca */ /* 0x040fe200000e0000 */
[----:B------:R-:W-:Y:S01]  /*8a40*/  UMOV UR8, 0x0 ;  /* 0x0000000000087882 */ /* 0x000fe20000000000 */
[----:B------:R-:W-:Y:S01]  /*8a50*/  IADD3 R17, P1, R17, R6, RZ ;  /* 0x0000000611117210 */ /* 0x000fe20007f3e0ff */
[----:B------:R-:W-:Y:S01]  /*8a60*/  UMOV UR9, 0x14f00000 ;  /* 0x14f0000000097882 */ /* 0x000fe20000000000 */
[----:B------:R-:W-:Y:S01]  /*8a70*/  R2UR UR10, R11 ;  /* 0x000000000b0a72ca */ /* 0x000fe200000e0000 */
[----:B------:R-:W-:Y:S01]  /*8a80*/  UMOV UR18, URZ ;  /* 0x0000003f00127c82 */ /* 0x000fe20008000000 */
[----:B------:R-:W-:Y:S01]  /*8a90*/  IADD3.X R21, R21, R10, RZ, P1, !PT ;  /* 0x0000000a15157210 */ /* 0x000fe20000ffe4ff */
[----:B------:R-:W-:Y:S01]  /*8aa0*/  UMOV UR13, 0x20 ;  /* 0x00000020000d7882 */ /* 0x000fe20000000000 */
[----:B------:R-:W-:Y:S02]  /*8ab0*/  LEA R12, P1, R17, R12, 0x2 ;  /* 0x0000000c110c7211 */ /* 0x000fe400078210ff */
[----:B------:R-:W-:-:S02]  /*8ac0*/  R2UR UR6, R4 ;  /* 0x00000000040672ca */ /* 0x000fc400000e0000 */
[----:B------:R-:W-:Y:S02]  /*8ad0*/  LEA.HI.X R21, R17, R13, R21, 0x2, P1 ;  /* 0x0000000d11157211 */ /* 0x000fe400008f1415 */
[----:B------:R-:W-:Y:S02]  /*8ae0*/  R2UR UR7, R5 ;  /* 0x00000000050772ca */ /* 0x000fe400000e0000 */
[----:B------:R-:W-:Y:S01]  /*8af0*/  R2UR UR14, R12 ;  /* 0x000000000c0e72ca */ /* 0x000fe200000e0000 */
[----:B------:R-:W-:Y:S01]  /*8b00*/  UIADD3 UR16, UR10, 0x1c000, URZ ;  /* 0x0001c0000a107890 */ /* 0x000fe2000fffe03f */
[----:B------:R-:W-:Y:S01]  /*8b10*/  R2UR UR15, R21 ;  /* 0x00000000150f72ca */ /* 0x000fe200000e0000 */
[----:B------:R-:W-:Y:S01]  /*8b20*/  UIADD3 UR17, UR10, 0x30c38, URZ ;  /* 0x00030c380a117890 */ /* 0x000fe2000fffe03f */
[----:B------:R-:W-:Y:S01]  /*8b30*/  LOP3.LUT R9, R9, 0x1, RZ, 0x3c, !PT ;  /* 0x0000000109097812 */ /* 0x000fe200078e3cff */
[----:B------:R-:W-:-:S03]  /*8b40*/  UIADD3 UR10, UR10, 0x20600, URZ ;  /* 0x000206000a0a7890 */ /* 0x000fc6000fffe03f */
[----:B------:R-:W-:Y:S02]  /*8b50*/  SHF.L.U32 R4, R9, 0x1f, RZ ;  /* 0x0000001f09047819 */ /* 0x000fe400000006ff */
[----:B------:R-:W-:Y:S02]  /*8b60*/  UMOV UR11, UR17 ;  /* 0x00000011000b7c82 */ /* 0x000fe40008000000 */
[----:B------:R1:W-:Y:S03]  /*8b70*/  UTMALDG.4D [UR16], [UR6], desc[UR8] ;  /* 0x00000810060075b4 */ /* 0x0003e60008019000 */
[----:B------:R1:W-:Y:S01]  /*8b80*/  UBLKCP.S.G [UR10], [UR14], UR13 ;  /* 0x0000000a0e0073ba */ /* 0x0003e2000800020d */
[----:B------:R-:W2:Y:S02]  /*8b90*/  SYNCS.PHASECHK.TRANS64.TRYWAIT P1, [R11+URZ+0x30c20], R4 ;  /* 0x030c20040b0075a7 */ /* 0x000ea4000802017f */
[----:B-12---:R-:W-:Y:S05]  /*8ba0*/  @!P1 BRA `(.L_x_415) ;  /* 0x0000000c00f49947 */ /* 0x006fea0003800000 */
.L_x_453:
[----:B------:R-:W-:Y:S05]  /*8bb0*/  @P0 BRA `(.L_x_416) ;  /* 0x0000000000140947 */ /* 0x000fea0003800000 */
[----:B------:R-:W-:Y:S01]  /*8bc0*/  ISETP.NE.AND P1, PT, R14, RZ, PT ;  /* 0x000000ff0e00720c */ /* 0x000fe20003f25270 */
[----:B-1----:R-:W-:-:S04]  /*8bd0*/  IMAD.MOV.U32 R4, RZ, RZ, 0x4200 ;  /* 0x00004200ff047424 */ /* 0x002fc800078e00ff */
[----:B------:R2:W-:Y:S08]  /*8be0*/  SYNCS.ARRIVE.TRANS64 RZ, [R11+URZ+0x30c10], R4 ;  /* 0x030c10040bff79a7 */ /* 0x0005f0000800003f */
[----:B------:R-:W-:Y:S05]  /*8bf0*/  @!P1 BRA `(.L_x_416) ;  /* 0x0000000000049947 */ /* 0x000fea0003800000 */
[----:B------:R-:W-:Y:S01]  /*8c00*/  BPT.TRAP 0x1 ;  /* 0x000000040000795c */ /* 0x000fe20000300000 */
.L_x_416:
[----:B------:R-:W-:Y:S01]  /*8c10*/  R2UR UR6, R15 ;  /* 0x000000000f0672ca */ /* 0x000fe200000e0000 */
[----:B------:R-:W-:Y:S01]  /*8c20*/  UMOV UR22, 0x0 ;  /* 0x0000000000167882 */ /* 0x000fe20000000000 */
[----:B------:R-:W-:Y:S01]  /*8c30*/  R2UR UR17, R11 ;  /* 0x000000000b1172ca */ /* 0x000fe200000e0000 */
[----:B------:R-:W-:Y:S01]  /*8c40*/  UMOV UR23, 0x14f00000 ;  /* 0x14f0000000177882 */ /* 0x000fe20000000000 */
[----:B------:R-:W-:Y:S01]  /*8c50*/  IADD3 R18, R18, -0x2, RZ ;  /* 0xfffffffe12127810 */ /* 0x000fe20007ffe0ff */
[----:B------:R-:W-:Y:S01]  /*8c60*/  UMOV UR18, URZ ;  /* 0x0000003f00127c82 */ /* 0x000fe20008000000 */
[----:B------:R-:W-:Y:S01]  /*8c70*/  R2UR UR14, R2 ;  /* 0x00000000020e72ca */ /* 0x000fe200000e0000 */
[----:B------:R-:W-:Y:S01]  /*8c80*/  UMOV UR7, 0x20 ;  /* 0x0000002000077882 */ /* 0x000fe20000000000 */
[----:B------:R-:W-:Y:S02]  /*8c90*/  R2UR UR15, R3 ;  /* 0x00000000030f72ca */ /* 0x000fe400000e0000 */
[----:B------:R-:W-:-:S03]  /*8ca0*/  ISETP.NE.AND P1, PT, R18, RZ, PT ;  /* 0x000000ff1200720c */ /* 0x000fc60003f25270 */
        /* <DEDUP_REMOVED lines=12> */
.L_x_408:
[----:B------:R-:W-:-:S13]  /*8d70*/  ISETP.NE.AND P1, PT, R19, RZ, PT ;  /* 0x000000ff1300720c */ /* 0x000fda0003f25270 */
[----:B------:R-:W-:Y:S05]  /*8d80*/  @!P1 BRA `(.L_x_407) ;  /* 0x0000000000f09947 */ /* 0x000fea0003800000 */
[----:B------:R-:W-:-:S04]  /*8d90*/  SHF.L.U32 R12, R9, 0x1f, RZ ;  /* 0x0000001f090c7819 */ /* 0x000fc800000006ff */
[----:B------:R-:W3:Y:S02]  /*8da0*/  SYNCS.PHASECHK.TRANS64.TRYWAIT P1, [R11+URZ+0x30c40], R12 ;  /* 0x030c400c0b0075a7 */ /* 0x000ee4000802017f */
[----:B---3--:R-:W-:Y:S05]  /*8db0*/  @!P1 BRA `(.L_x_418) ;  /* 0x0000000c00889947 */ /* 0x008fea0003800000 */
.L_x_454:
[----:B------:R-:W-:Y:S05]  /*8dc0*/  @P0 BRA `(.L_x_419) ;  /* 0x0000000000140947 */ /* 0x000fea0003800000 */
[----:B------:R-:W-:Y:S01]  /*8dd0*/  ISETP.NE.AND P1, PT, R14, RZ, PT ;  /* 0x000000ff0e00720c */ /* 0x000fe20003f25270 */
[----:B-12---:R-:W-:-:S04]  /*8de0*/  IMAD.MOV.U32 R4, RZ, RZ, 0x4200 ;  /* 0x00004200ff047424 */ /* 0x006fc800078e00ff */
[----:B------:R4:W-:Y:S08]  /*8df0*/  SYNCS.ARRIVE.TRANS64 RZ, [R11+URZ+0x30c30], R4 ;  /* 0x030c30040bff79a7 */ /* 0x0009f0000800003f */
[----:B------:R-:W-:Y:S05]  /*8e00*/  @!P1 BRA `(.L_x_419) ;  /* 0x0000000000049947 */ /* 0x000fea0003800000 */
[----:B------:R-:W-:Y:S01]  /*8e10*/  BPT.TRAP 0x1 ;  /* 0x000000040000795c */ /* 0x000fe20000300000 */
.L_x_419:
[----:B-12-4-:R-:W1:Y:S01]  /*8e20*/  LDC.64 R4, c[0x0][0x728] ;  /* 0x0001ca00ff047b82 */ /* 0x016e620000000a00 */
[----:B------:R-:W-:Y:S01]  /*8e30*/  SHF.L.U32 R15, R15, 0x7, RZ ;  /* 0x000000070f0f7819 */ /* 0x000fe200000006ff */
[----:B------:R-:W-:Y:S01]  /*8e40*/  UMOV UR8, 0x0 ;  /* 0x0000000000087882 */ /* 0x000fe20000000000 */
[----:B------:R-:W-:Y:S01]  /*8e50*/  R2UR UR10, R11 ;  /* 0x000000000b0a72ca */ /* 0x000fe200000e0000 */
[----:B------:R-:W-:Y:S01]  /*8e60*/  UMOV UR9, 0x14f00000 ;  /* 0x14f0000000097882 */ /* 0x000fe20000000000 */
[C---:B------:R-:W-:Y:S01]  /*8e70*/  IADD3 R13, P1, R15.reuse, R6, RZ ;  /* 0x000000060f0d7210 */ /* 0x040fe20007f3e0ff */
[----:B------:R-:W-:Y:S01]  /*8e80*/  UMOV UR18, URZ ;  /* 0x0000003f00127c82 */ /* 0x000fe20008000000 */
[----:B------:R-:W-:Y:S01]  /*8e90*/  R2UR UR19, R15 ;  /* 0x000000000f1372ca */ /* 0x000fe200000e0000 */
[----:B------:R-:W-:-:S08]  /*8ea0*/  UMOV UR13, 0x20 ;  /* 0x00000020000d7882 */ /* 0x000fd00000000000 */
        /* <DEDUP_REMOVED lines=10> */
[----:B------:R-:W-:Y:S01]  /*8f50*/  R2UR UR6, R4 ;  /* 0x00000000040672ca */ /* 0x000fe200000e0000 */
[----:B------:R-:W-:-:S05]  /*8f60*/  IMAD.X R4, RZ, RZ, R0, P1 ;  /* 0x000000ffff047224 */ /* 0x000fca00008e0600 */
[----:B------:R-:W-:-:S13]  /*8f70*/  R2UR UR7, R4 ;  /* 0x00000000040772ca */ /* 0x000fda00000e0000 */
[----:B------:R1:W-:Y:S01]  /*8f80*/  UTMALDG.4D [UR16], [UR6], desc[UR8] ;  /* 0x00000810060075b4 */ /* 0x0003e20008019000 */
[----:B------:R1:W-:Y:S01]  /*8f90*/  UBLKCP.S.G [UR10], [UR14], UR13 ;  /* 0x0000000a0e0073ba */ /* 0x0003e2000800020d */
[----:B------:R-:W2:Y:S02]  /*8fa0*/  SYNCS.PHASECHK.TRANS64.TRYWAIT P1, [R11+URZ+0x30c28], R12 ;  /* 0x030c280c0b0075a7 */ /* 0x000ea4000802017f */
[----:B-12---:R-:W-:Y:S05]  /*8fb0*/  @!P1 BRA `(.L_x_420) ;  /* 0x0000000c001c9947 */ /* 0x006fea0003800000 */
.L_x_455:
[----:B------:R-:W-:Y:S05]  /*8fc0*/  @P0 BRA `(.L_x_421) ;  /* 0x0000000000140947 */ /* 0x000fea0003800000 */
[----:B------:R-:W-:Y:S02]  /*8fd0*/  ISETP.NE.AND P0, PT, R14, RZ, PT ;  /* 0x000000ff0e00720c */ /* 0x000fe40003f05270 */
[----:B------:R-:W-:-:S04]  /*8fe0*/  MOV R4, 0x4200 ;  /* 0x0000420000047802 */ /* 0x000fc80000000f00 */
[----:B------:R2:W-:Y:S07]  /*8ff0*/  SYNCS.ARRIVE.TRANS64 RZ, [R11+URZ+0x30c18], R4 ;  /* 0x030c18040bff79a7 */ /* 0x0005ee000800003f */
[----:B------:R-:W-:Y:S05]  /*9000*/  @!P0 BRA `(.L_x_421) ;  /* 0x0000000000048947 */ /* 0x000fea0003800000 */
[----:B------:R-:W-:Y:S01]  /*9010*/  BPT.TRAP 0x1 ;  /* 0x000000040000795c */ /* 0x000fe20000300000 */
.L_x_421:
        /* <DEDUP_REMOVED lines=19> */
.L_x_407:
[----:B------:R-:W4:Y:S01]  /*9150*/  S2R R2, SR_TID.X ;  /* 0x0000000000027919 */ /* 0x000f220000002100 */
[----:B------:R-:W-:Y:S01]  /*9160*/  IMAD R13, R20, 0x8, R11 ;  /* 0x00000008140d7824 */ /* 0x000fe200078e020b */
[----:B----4-:R-:W-:Y:S02]  /*9170*/  LOP3.LUT R3, R2, 0x7f, RZ, 0xc0, !PT ;  /* 0x0000007f02037812 */ /* 0x010fe400078ec0ff */
[----:B------:R-:W-:Y:S02]  /*9180*/  SHF.L.U32 R2, R9, 0x1f, RZ ;  /* 0x0000001f09027819 */ /* 0x000fe400000006ff */
[----:B------:R-:W-:Y:S02]  /*9190*/  ISETP.NE.AND P1, PT, R3, RZ, PT ;  /* 0x000000ff0300720c */ /* 0x000fe40003f25270 */
[----:B------:R-:W4:Y:S02]  /*91a0*/  SYNCS.PHASECHK.TRANS64.TRYWAIT P0, [R13+URZ+0x30c40], R2 ;  /* 0x030c40020d0075a7 */ /* 0x000f24000800017f */
[----:B----4-:R-:W-:Y:S09]  /*91b0*/  @!P0 BRA `(.L_x_422) ;  /* 0x0000000800b08947 */ /* 0x010ff20003800000 */
.L_x_456:
[----:B------:R-:W-:Y:S05]  /*91c0*/  @P1 BRA `(.L_x_423) ;  /* 0x0000000000181947 */ /* 0x000fea0003800000 */
[----:B------:R-:W5:Y:S01]  /*91d0*/  S2R R3, SR_TID.X ;  /* 0x0000000000037919 */ /* 0x000f620000002100 */
[----:B----4-:R-:W-:-:S04]  /*91e0*/  MOV R2, 0x4200 ;  /* 0x0000420000027802 */ /* 0x010fc80000000f00 */
[----:B------:R4:W-:Y:S01]  /*91f0*/  SYNCS.ARRIVE.TRANS64 RZ, [R13+URZ+0x30c30], R2 ;  /* 0x030c30020dff79a7 */ /* 0x0009e2000800003f */
[----:B-----5:R-:W-:-:S13]  /*9200*/  LOP3.LUT P0, RZ, R3, 0x1f, RZ, 0xc0, !PT ;  /* 0x0000001f03ff7812 */ /* 0x020fda000780c0ff */
[----:B----4-:R-:W-:Y:S05]  /*9210*/  @!P0 BRA `(.L_x_423) ;  /* 0x0000000000048947 */ /* 0x010fea0003800000 */
[----:B--2---:R-:W-:Y:S01]  /*9220*/  BPT.TRAP 0x1 ;  /* 0x000000040000795c */ /* 0x004fe20000300000 */
.L_x_423:
        /* <DEDUP_REMOVED lines=33> */
.L_x_404:
[----:B------:R-:W-:Y:S05]  /*9440*/  BSYNC B0 ;  /* 0x0000000000007941 */ /* 0x000fea0003800000 */
.L_x_403:
[----:B------:R-:W-:-:S03]  /*9450*/  UMOV UR6, 0xffffffff ;  /* 0xffffffff00067882 */ /* 0x000fc60000000000 */
[----:B------:R-:W-:Y:S05]  /*9460*/  BRA.DIV UR6, `(.L_x_424) ;  /* 0x0000000a06187947 */ /* 0x000fea000b800000 */
[----:B------:R-:W-:-:S13]  /*9470*/  ELECT P0, URZ, PT ;  /* 0x00000000003f782f */ /* 0x000fda0003800000 */
.L_x_459:
[----:B------:R-:W-:Y:S05]  /*9480*/  @!P0 BRA `(.L_x_330) ;  /* 0x0000000000808947 */ /* 0x000fea0003800000 */
[----:B------:R-:W-:-:S04]  /*9490*/  LOP3.LUT R16, R16, 0x2, RZ, 0xfc, !PT ;  /* 0x0000000210107812 */ /* 0x000fc800078efcff */
[----:B------:R-:W-:-:S13]  /*94a0*/  ISETP.NE.AND P0, PT, R16, 0x3, PT ;  /* 0x000000031000780c */ /* 0x000fda0003f05270 */
[----:B------:R-:W-:Y:S05]  /*94b0*/  @!P0 BRA `(.L_x_425) ;  /* 0x0000000000048947 */ /* 0x000fea0003800000 */
[----:B------:R-:W-:Y:S01]  /*94c0*/  BPT.TRAP 0x1 ;  /* 0x000000040000795c */ /* 0x000fe20000300000 */
.L_x_425:
        /* <DEDUP_REMOVED lines=15> */
.L_x_460:
[----:B------:R-:W2:Y:S02]  /*95c0*/  SYNCS.PHASECHK.TRANS64.TRYWAIT P1, [R3+URZ], R2 ;  /* 0x00000002030075a7 */ /* 0x000ea4000802017f */
[----:B--2---:R-:W-:Y:S05]  /*95d0*/  @!P1 BRA `(.L_x_427) ;  /* 0x0000000400f49947 */ /* 0x004fea0003800000 */
.L_x_461:
[----:B------:R-:W-:Y:S05]  /*95e0*/  @!P0 BRA `(.L_x_428) ;  /* 0x0000000000048947 */ /* 0x000fea0003800000 */
[----:B------:R-:W-:Y:S01]  /*95f0*/  BPT.TRAP 0x1 ;  /* 0x000000040000795c */ /* 0x000fe20000300000 */
.L_x_428:
[----:B--2---:R-:W-:-:S05]  /*9600*/  VIADD R3, R7, 0x30c40 ;  /* 0x00030c4007037836 */ /* 0x004fca0000000000 */
[----:B------:R-:W-:-:S04]  /*9610*/  LEA R0, R0, R3, 0x3 ;  /* 0x0000000300007211 */ /* 0x000fc800078e18ff */
[----:B------:R-:W2:Y:S02]  /*9620*/  SYNCS.PHASECHK.TRANS64.TRYWAIT P0, [R0+URZ], R5 ;  /* 0x00000005000075a7 */ /* 0x000ea4000800017f */
[----:B--2---:R-:W-:Y:S05]  /*9630*/  @!P0 BRA `(.L_x_429) ;  /* 0x0000000400f08947 */ /* 0x004fea0003800000 */
.L_x_462:
[----:B------:R-:W-:-:S07]  /*9640*/  IMAD R3, R4, 0x8, R3 ;  /* 0x0000000804037824 */ /* 0x000fce00078e0203 */
.L_x_430:
[----:B---3--:R3:W4:Y:S02]  /*9650*/  SYNCS.PHASECHK.TRANS64.TRYWAIT P0, [R3+URZ], R2 ;  /* 0x00000002030075a7 */ /* 0x008724000800017f */
[----:B----4-:R-:W-:Y:S05]  /*9660*/  @!P0 NANOSLEEP.SYNCS 0x989680 ;  /* 0x009896800000895d */ /* 0x010fea0003900000 */
[----:B------:R-:W4:Y:S02]  /*9670*/  @!P0 SYNCS.PHASECHK.TRANS64 P0, [R3+URZ], R2 ;  /* 0x00000002030085a7 */ /* 0x000f24000800007f */
[----:B----4-:R-:W-:Y:S05]  /*9680*/  @!P0 BRA `(.L_x_430) ;  /* 0xfffffffc00f08947 */ /* 0x010fea000383ffff */
.L_x_330:
[----:B------:R-:W-:Y:S05]  /*9690*/  BSYNC B6 ;  /* 0x0000000000067941 */ /* 0x000fea0003800000 */
.L_x_327:
[----:B------:R-:W-:Y:S05]  /*96a0*/  EXIT ;  /* 0x000000000000794d */ /* 0x000fea0003800000 */
.L_x_335:
[----:B------:R-:W-:Y:S01]  /*96b0*/  MOV R12, RZ ;  /* 0x000000ff000c7202 */ /* 0x000fe20000000f00 */
[----:B------:R-:W-:Y:S01]  /*96c0*/  IMAD.MOV.U32 R11, RZ, RZ, 0x1f ;  /* 0x0000001fff0b7424 */ /* 0x000fe200078e00ff */
[----:B------:R-:W-:-:S07]  /*96d0*/  MOV R15, 0xffffffff ;  /* 0xffffffff000f7802 */ /* 0x000fce0000000f00 */
[----:B------:R-:W-:Y:S05]  /*96e0*/  WARPSYNC.COLLECTIVE R15, `(.L_x_431) ;  /* 0x000000000f087348 */ /* 0x000fea0003c00000 */
[----:B------:R1:W2:Y:S02]  /*96f0*/  SHFL.IDX P6, R14, R13, R12, R11 ;  /* 0x0000000c0d0e7389 */ /* 0x0002a400000c000b */
[----:B-12---:R-:W-:Y:S01]  /*9700*/  ENDCOLLECTIVE ;  /* 0x000000000000791b */ /* 0x006fe20003800000 */
.L_x_431:
[----:B------:R-:W-:Y:S05]  /*9710*/  BRA `(.L_x_432) ;  /* 0xffffff74000c7947 */ /* 0x000fea000383ffff */
.L_x_337:
[----:B--2---:R2:W3:Y:S02]  /*9720*/  SYNCS.PHASECHK.TRANS64.TRYWAIT P0, [R2+URZ+0x30c00], R7 ;  /* 0x030c0007020075a7 */ /* 0x0044e4000800017f */
[----:B---3--:R-:W-:Y:S05]  /*9730*/  @!P0 NANOSLEEP.SYNCS 0x989680 ;  /* 0x009896800000895d */ /* 0x008fea0003900000 */
[----:B------:R-:W3:Y:S02]  /*9740*/  @!P0 SYNCS.PHASECHK.TRANS64 P0, [R2+URZ+0x30c00], R7 ;  /* 0x030c0007020085a7 */ /* 0x000ee4000800007f */
[----:B---3--:R-:W-:Y:S05]  /*9750*/  @!P0 BRA `(.L_x_337) ;  /* 0xfffffffc00f08947 */ /* 0x008fea000383ffff */
[----:B------:R-:W-:Y:S05]  /*9760*/  BRA `(.L_x_336) ;  /* 0xffffff74001c7947 */ /* 0x000fea000383ffff */
.L_x_342:
[----:B-1----:R1:W3:Y:S02]  /*9770*/  SYNCS.PHASECHK.TRANS64.TRYWAIT P1, [R21+URZ+0x30c10], R20 ;  /* 0x030c1014150075a7 */ /* 0x0022e4000802017f */
[----:B---3--:R-:W-:Y:S05]  /*9780*/  @!P1 NANOSLEEP.SYNCS 0x989680 ;  /* 0x009896800000995d */ /* 0x008fea0003900000 */
[----:B------:R-:W3:Y:S02]  /*9790*/  @!P1 SYNCS.PHASECHK.TRANS64 P1, [R21+URZ+0x30c10], R20 ;  /* 0x030c1014150095a7 */ /* 0x000ee4000802007f */
[----:B---3--:R-:W-:Y:S05]  /*97a0*/  @!P1 BRA `(.L_x_342) ;  /* 0xfffffffc00f09947 */ /* 0x008fea000383ffff */
[----:B------:R-:W-:Y:S05]  /*97b0*/  BRA `(.L_x_341) ;  /* 0xffffff7c00e07947 */ /* 0x000fea000383ffff */
.L_x_346:
[----:B------:R1:W1:Y:S02]  /*97c0*/  SYNCS.PHASECHK.TRANS64.TRYWAIT P1, [R21+URZ+0x30c30], R20 ;  /* 0x030c3014150075a7 */ /* 0x000264000802017f */
[----:B-1----:R-:W-:Y:S05]  /*97d0*/  @!P1 NANOSLEEP.SYNCS 0x989680 ;  /* 0x009896800000995d */ /* 0x002fea0003900000 */
[----:B------:R-:W1:Y:S02]  /*97e0*/  @!P1 SYNCS.PHASECHK.TRANS64 P1, [R21+URZ+0x30c30], R20 ;  /* 0x030c3014150095a7 */ /* 0x000e64000802007f */
[----:B-1----:R-:W-:Y:S05]  /*97f0*/  @!P1 BRA `(.L_x_346) ;  /* 0xfffffffc00f09947 */ /* 0x002fea000383ffff */
[----:B------:R-:W-:Y:S05]  /*9800*/  BRA `(.L_x_345) ;  /* 0xffffff8000e47947 */ /* 0x000fea000383ffff */
.L_x_353:
[----:B------:R-:W-:Y:S01]  /*9810*/  BSSY B0, `(.L_x_433) ;  /* 0x0000005000007945 */ /* 0x000fe20003800000 */
[----:B------:R-:W-:-:S07]  /*9820*/  IMAD.MOV.U32 R15, RZ, RZ, -0x1 ;  /* 0xffffffffff0f7424 */ /* 0x000fce00078e00ff */
[----:B---3--:R-:W-:Y:S05]  /*9830*/  WARPSYNC.COLLECTIVE R15, `(.L_x_434) ;  /* 0x000000000f087348 */ /* 0x008fea0003c00000 */
[----:B------:R-:W-:Y:S01]  /*9840*/  NOP ;  /* 0x0000000000007918 */ /* 0x000fe20000000000 */
[----:B---3--:R-:W-:Y:S01]  /*9850*/  ENDCOLLECTIVE ;  /* 0x000000000000791b */ /* 0x008fe20003800000 */
.L_x_434:
[----:B------:R-:W-:Y:S05]  /*9860*/  BSYNC B0 ;  /* 0x0000000000007941 */ /* 0x000fea0003800000 */
.L_x_433:
[----:B------:R-:W-:Y:S05]  /*9870*/  BRA `(.L_x_435) ;  /* 0xffffffc800dc7947 */ /* 0x000fea000383ffff */
.L_x_362:
[----:B------:R-:W-:Y:S01]  /*9880*/  BSSY B0, `(.L_x_436) ;  /* 0x0000005000007945 */ /* 0x000fe20003800000 */
[----:B------:R-:W-:-:S07]  /*9890*/  MOV R15, 0xffffffff ;  /* 0xffffffff000f7802 */ /* 0x000fce0000000f00 */
[----:B-123--:R-:W-:Y:S05]  /*98a0*/  WARPSYNC.COLLECTIVE R15, `(.L_x_437) ;  /* 0x000000000f087348 */ /* 0x00efea0003c00000 */
[----:B------:R-:W-:Y:S01]  /*98b0*/  NOP ;  /* 0x0000000000007918 */ /* 0x000fe20000000000 */
[----:B-123--:R-:W-:Y:S01]  /*98c0*/  ENDCOLLECTIVE ;  /* 0x000000000000791b */ /* 0x00efe20003800000 */
.L_x_437:
[----:B------:R-:W-:Y:S05]  /*98d0*/  BSYNC B0 ;  /* 0x0000000000007941 */ /* 0x000fea0003800000 */
.L_x_436:
[----:B------:R-:W-:Y:S05]  /*98e0*/  BRA `(.L_x_438) ;  /* 0xffffffcc00bc7947 */ /* 0x000fea000383ffff */
.L_x_371:
[----:B------:R-:W-:Y:S01]  /*98f0*/  BSSY B0, `(.L_x_439) ;  /* 0x0000005000007945 */ /* 0x000fe20003800000 */
[----:B------:R-:W-:-:S07]  /*9900*/  IMAD.MOV.U32 R15, RZ, RZ, -0x1 ;  /* 0xffffffffff0f7424 */ /* 0x000fce00078e00ff */
[----:B------:R-:W-:Y:S05]  /*9910*/  WARPSYNC.COLLECTIVE R15, `(.L_x_440) ;  /* 0x000000000f087348 */ /* 0x000fea0003c00000 */
[----:B------:R-:W-:Y:S01]  /*9920*/  NOP ;  /* 0x0000000000007918 */ /* 0x000fe20000000000 */
[----:B------:R-:W-:Y:S01]  /*9930*/  ENDCOLLECTIVE ;  /* 0x000000000000791b */ /* 0x000fe20003800000 */
.L_x_440:
[----:B------:R-:W-:Y:S05]  /*9940*/  BSYNC B0 ;  /* 0x0000000000007941 */ /* 0x000fea0003800000 */
.L_x_439:
[----:B------:R-:W-:Y:S05]  /*9950*/  BRA `(.L_x_441) ;  /* 0xffffffd400907947 */ /* 0x000fea000383ffff */
.L_x_383:
[----:B------:R-:W-:Y:S01]  /*9960*/  BSSY B0, `(.L_x_442) ;  /* 0x0000005000007945 */ /* 0x000fe20003800000 */
[----:B------:R-:W-:-:S07]  /*9970*/  MOV R15, 0xffffffff ;  /* 0xffffffff000f7802 */ /* 0x000fce0000000f00 */
[----:B------:R-:W-:Y:S05]  /*9980*/  WARPSYNC.COLLECTIVE R15, `(.L_x_443) ;  /* 0x000000000f087348 */ /* 0x000fea0003c00000 */
[----:B------:R-:W-:Y:S01]  /*9990*/  NOP ;  /* 0x0000000000007918 */ /* 0x000fe20000000000 */
[----:B------:R-:W-:Y:S01]  /*99a0*/  ENDCOLLECTIVE ;  /* 0x000000000000791b */ /* 0x000fe20003800000 */
.L_x_443:
[----:B------:R-:W-:Y:S05]  /*99b0*/  BSYNC B0 ;  /* 0x0000000000007941 */ /* 0x000fea0003800000 */
.L_x_442:
[----:B------:R-:W-:Y:S05]  /*99c0*/  BRA `(.L_x_444) ;  /* 0xffffffd800a87947 */ /* 0x000fea000383ffff */
.L_x_396:
[----:B------:R-:W-:Y:S01]  /*99d0*/  BSSY B0, `(.L_x_445) ;  /* 0x0000005000007945 */ /* 0x000fe20003800000 */
[----:B------:R-:W-:-:S07]  /*99e0*/  IMAD.MOV.U32 R15, RZ, RZ, -0x1 ;  /* 0xffffffffff0f7424 */ /* 0x000fce00078e00ff */
[----:B------:R-:W-:Y:S05]  /*99f0*/  WARPSYNC.COLLECTIVE R15, `(.L_x_446) ;  /* 0x000000000f087348 */ /* 0x000fea0003c00000 */
[----:B------:R-:W-:Y:S01]  /*9a00*/  NOP ;  /* 0x0000000000007918 */ /* 0x000fe20000000000 */
[----:B------:R-:W-:Y:S01]  /*9a10*/  ENDCOLLECTIVE ;  /* 0x000000000000791b */ /* 0x000fe20003800000 */
.L_x_446:
[----:B------:R-:W-:Y:S05]  /*9a20*/  BSYNC B0 ;  /* 0x0000000000007941 */ /* 0x000fea0003800000 */
.L_x_445:
[----:B------:R-:W-:Y:S05]  /*9a30*/  BRA `(.L_x_447) ;  /* 0xffffffdc00c47947 */ /* 0x000fea000383ffff */
.L_x_405:
[----:B-1----:R1:W2:Y:S02]  /*9a40*/  SYNCS.PHASECHK.TRANS64.TRYWAIT P1, [R11+URZ+0x30c20], R0 ;  /* 0x030c20000b0075a7 */ /* 0x0022a4000802017f */
[----:B--2---:R-:W-:Y:S05]  /*9a50*/  @!P1 NANOSLEEP.SYNCS 0x989680 ;  /* 0x009896800000995d */ /* 0x004fea0003900000 */
[----:B------:R-:W2:Y:S02]  /*9a60*/  @!P1 SYNCS.PHASECHK.TRANS64 P1, [R11+URZ+0x30c20], R0 ;  /* 0x030c20000b0095a7 */ /* 0x000ea4000802007f */
[----:B--2---:R-:W-:Y:S05]  /*9a70*/  @!P1 BRA `(.L_x_405) ;  /* 0xfffffffc00f09947 */ /* 0x004fea000383ffff */
[----:B------:R-:W-:Y:S05]  /*9a80*/  BRA `(.L_x_448) ;  /* 0xffffffe4009c7947 */ /* 0x000fea000383ffff */
.L_x_409:
[----:B-1----:R1:W2:Y:S02]  /*9a90*/  SYNCS.PHASECHK.TRANS64.TRYWAIT P1, [R11+URZ+0x30c40], R21 ;  /* 0x030c40150b0075a7 */ /* 0x0022a4000802017f */
[----:B--2---:R-:W-:Y:S05]  /*9aa0*/  @!P1 NANOSLEEP.SYNCS 0x989680 ;  /* 0x009896800000995d */ /* 0x004fea0003900000 */
[----:B------:R-:W2:Y:S02]  /*9ab0*/  @!P1 SYNCS.PHASECHK.TRANS64 P1, [R11+URZ+0x30c40], R21 ;  /* 0x030c40150b0095a7 */ /* 0x000ea4000802007f */
[----:B--2---:R-:W-:Y:S05]  /*9ac0*/  @!P1 BRA `(.L_x_409) ;  /* 0xfffffffc00f09947 */ /* 0x004fea000383ffff */
[----:B------:R-:W-:Y:S05]  /*9ad0*/  BRA `(.L_x_449) ;  /* 0xffffffe800bc7947 */ /* 0x000fea000383ffff */
.L_x_411:
[----:B--2---:R2:W3:Y:S02]  /*9ae0*/  SYNCS.PHASECHK.TRANS64.TRYWAIT P1, [R11+URZ+0x30c28], R21 ;  /* 0x030c28150b0075a7 */ /* 0x0044e4000802017f */
[----:B---3--:R-:W-:Y:S05]  /*9af0*/  @!P1 NANOSLEEP.SYNCS 0x989680 ;  /* 0x009896800000995d */ /* 0x008fea0003900000 */
[----:B------:R-:W3:Y:S02]  /*9b00*/  @!P1 SYNCS.PHASECHK.TRANS64 P1, [R11+URZ+0x30c28], R21 ;  /* 0x030c28150b0095a7 */ /* 0x000ee4000802007f */
[----:B---3--:R-:W-:Y:S05]  /*9b10*/  @!P1 BRA `(.L_x_411) ;  /* 0xfffffffc00f09947 */ /* 0x008fea000383ffff */
[----:B------:R-:W-:Y:S05]  /*9b20*/  BRA `(.L_x_450) ;  /* 0xffffffec00347947 */ /* 0x000fea000383ffff */
.L_x_413:
[----:B---3--:R3:W4:Y:S02]  /*9b30*/  SYNCS.PHASECHK.TRANS64.TRYWAIT P1, [R11+URZ+0x30c48], R21 ;  /* 0x030c48150b0075a7 */ /* 0x008724000802017f */
[----:B----4-:R-:W-:Y:S05]  /*9b40*/  @!P1 NANOSLEEP.SYNCS 0x989680 ;  /* 0x009896800000995d */ /* 0x010fea0003900000 */
[----:B------:R-:W4:Y:S02]  /*9b50*/  @!P1 SYNCS.PHASECHK.TRANS64 P1, [R11+URZ+0x30c48], R21 ;  /* 0x030c48150b0095a7 */ /* 0x000f24000802007f */
[----:B----4-:R-:W-:Y:S05]  /*9b60*/  @!P1 BRA `(.L_x_413) ;  /* 0xfffffffc00f09947 */ /* 0x010fea000383ffff */
[----:B------:R-:W-:Y:S05]  /*9b70*/  BRA `(.L_x_451) ;  /* 0xffffffec00887947 */ /* 0x000fea000383ffff */
.L_x_415:
[----:B------:R-:W-:-:S07]  /*9b80*/  SHF.L.U32 R4, R9, 0x1f, RZ ;  /* 0x0000001f09047819 */ /* 0x000fce00000006ff */
.L_x_452:
[----:B-1----:R1:W2:Y:S02]  /*9b90*/  SYNCS.PHASECHK.TRANS64.TRYWAIT P1, [R11+URZ+0x30c20], R4 ;  /* 0x030c20040b0075a7 */ /* 0x0022a4000802017f */
[----:B--2---:R-:W-:Y:S05]  /*9ba0*/  @!P1 NANOSLEEP.SYNCS 0x989680 ;  /* 0x009896800000995d */ /* 0x004fea0003900000 */
[----:B------:R-:W2:Y:S02]  /*9bb0*/  @!P1 SYNCS.PHASECHK.TRANS64 P1, [R11+URZ+0x30c20], R4 ;  /* 0x030c20040b0095a7 */ /* 0x000ea4000802007f */
[----:B--2---:R-:W-:Y:S05]  /*9bc0*/  @!P1 BRA `(.L_x_452) ;  /* 0xfffffffc00f09947 */ /* 0x004fea000383ffff */
[----:B------:R-:W-:Y:S05]  /*9bd0*/  BRA `(.L_x_453) ;  /* 0xffffffec00f47947 */ /* 0x000fea000383ffff */
.L_x_418:
[----:B---3--:R3:W4:Y:S02]  /*9be0*/  SYNCS.PHASECHK.TRANS64.TRYWAIT P1, [R11+URZ+0x30c40], R12 ;  /* 0x030c400c0b0075a7 */ /* 0x008724000802017f */
[----:B----4-:R-:W-:Y:S05]  /*9bf0*/  @!P1 NANOSLEEP.SYNCS 0x989680 ;  /* 0x009896800000995d */ /* 0x010fea0003900000 */
[----:B------:R-:W4:Y:S02]  /*9c00*/  @!P1 SYNCS.PHASECHK.TRANS64 P1, [R11+URZ+0x30c40], R12 ;  /* 0x030c400c0b0095a7 */ /* 0x000f24000802007f */
[----:B----4-:R-:W-:Y:S05]  /*9c10*/  @!P1 BRA `(.L_x_418) ;  /* 0xfffffffc00f09947 */ /* 0x010fea000383ffff */
[----:B------:R-:W-:Y:S05]  /*9c20*/  BRA `(.L_x_454) ;  /* 0xfffffff000647947 */ /* 0x000fea000383ffff */
.L_x_420:
[----:B-1----:R1:W2:Y:S02]  /*9c30*/  SYNCS.PHASECHK.TRANS64.TRYWAIT P1, [R11+URZ+0x30c28], R12 ;  /* 0x030c280c0b0075a7 */ /* 0x0022a4000802017f */
[----:B--2---:R-:W-:Y:S05]  /*9c40*/  @!P1 NANOSLEEP.SYNCS 0x989680 ;  /* 0x009896800000995d */ /* 0x004fea0003900000 */
[----:B------:R-:W2:Y:S02]  /*9c50*/  @!P1 SYNCS.PHASECHK.TRANS64 P1, [R11+URZ+0x30c28], R12 ;  /* 0x030c280c0b0095a7 */ /* 0x000ea4000802007f */
[----:B--2---:R-:W-:Y:S05]  /*9c60*/  @!P1 BRA `(.L_x_420) ;  /* 0xfffffffc00f09947 */ /* 0x004fea000383ffff */
[----:B------:R-:W-:Y:S05]  /*9c70*/  BRA `(.L_x_455) ;  /* 0xfffffff000d07947 */ /* 0x000fea000383ffff */
.L_x_422:
[----:B----4-:R4:W1:Y:S02]  /*9c80*/  SYNCS.PHASECHK.TRANS64.TRYWAIT P0, [R13+URZ+0x30c40], R2 ;  /* 0x030c40020d0075a7 */ /* 0x010864000800017f */
[----:B-1----:R-:W-:Y:S05]  /*9c90*/  @!P0 NANOSLEEP.SYNCS 0x989680 ;  /* 0x009896800000895d */ /* 0x002fea0003900000 */
[----:B------:R-:W1:Y:S02]  /*9ca0*/  @!P0 SYNCS.PHASECHK.TRANS64 P0, [R13+URZ+0x30c40], R2 ;  /* 0x030c40020d0085a7 */ /* 0x000e64000800007f */
[----:B-1----:R-:W-:Y:S05]  /*9cb0*/  @!P0 BRA `(.L_x_422) ;  /* 0xfffffffc00f08947 */ /* 0x002fea000383ffff */
[----:B------:R-:W-:Y:S05]  /*9cc0*/  BRA `(.L_x_456) ;  /* 0xfffffff4003c7947 */ /* 0x000fea000383ffff */
.L_x_424:
[----:B------:R-:W-:Y:S01]  /*9cd0*/  BSSY B0, `(.L_x_457) ;  /* 0x0000006000007945 */ /* 0x000fe20003800000 */
[----:B------:R-:W-:-:S07]  /*9ce0*/  MOV R15, 0xffffffff ;  /* 0xffffffff000f7802 */ /* 0x000fce0000000f00 */
[----:B------:R-:W-:Y:S05]  /*9cf0*/  WARPSYNC.COLLECTIVE R15, `(.L_x_458) ;  /* 0x000000000f0c7348 */ /* 0x000fea0003c00000 */
[----:B------:R-:W-:Y:S02]  /*9d00*/  ELECT P6, UR62, PT ;  /* 0x00000000003e782f */ /* 0x000fe400038c0000 */
[----:B------:R-:W-:Y:S01]  /*9d10*/  MOV R14, UR62 ;  /* 0x0000003e000e7c02 */ /* 0x000fe20008000f00 */
[----:B------:R-:W-:Y:S10]  /*9d20*/  ENDCOLLECTIVE ;  /* 0x000000000000791b */ /* 0x000ff40003800000 */
.L_x_458:
[----:B------:R-:W-:Y:S05]  /*9d30*/  BSYNC B0 ;  /* 0x0000000000007941 */ /* 0x000fea0003800000 */
.L_x_457:
[----:B------:R-:W-:Y:S01]  /*9d40*/  PLOP3.LUT P0, PT, P6, PT, PT, 0x80, 0x0 ;  /* 0x000000000000781c */ /* 0x000fe2000370f070 */
[----:B------:R-:W-:-:S12]  /*9d50*/  BRA `(.L_x_459) ;  /* 0xfffffff400c87947 */ /* 0x000fd8000383ffff */
.L_x_426:
[----:B-1----:R1:W2:Y:S02]  /*9d60*/  SYNCS.PHASECHK.TRANS64.TRYWAIT P1, [R6+URZ], R5 ;  /* 0x00000005060075a7 */ /* 0x0022a4000802017f */
[----:B--2---:R-:W-:Y:S05]  /*9d70*/  @!P1 NANOSLEEP.SYNCS 0x989680 ;  /* 0x009896800000995d */ /* 0x004fea0003900000 */
[----:B------:R-:W2:Y:S02]  /*9d80*/  @!P1 SYNCS.PHASECHK.TRANS64 P1, [R6+URZ], R5 ;  /* 0x00000005060095a7 */ /* 0x000ea4000802007f */
[----:B--2---:R-:W-:Y:S05]  /*9d90*/  @!P1 BRA `(.L_x_426) ;  /* 0xfffffffc00f09947 */ /* 0x004fea000383ffff */
[----:B------:R-:W-:Y:S05]  /*9da0*/  BRA `(.L_x_460) ;  /* 0xfffffff800047947 */ /* 0x000fea000383ffff */
.L_x_427:
[----:B--2---:R2:W3:Y:S02]  /*9db0*/  SYNCS.PHASECHK.TRANS64.TRYWAIT P1, [R3+URZ], R2 ;  /* 0x00000002030075a7 */ /* 0x0044e4000802017f */
[----:B---3--:R-:W-:Y:S05]  /*9dc0*/  @!P1 NANOSLEEP.SYNCS 0x989680 ;  /* 0x009896800000995d */ /* 0x008fea0003900000 */
[----:B------:R-:W3:Y:S02]  /*9dd0*/  @!P1 SYNCS.PHASECHK.TRANS64 P1, [R3+URZ], R2 ;  /* 0x00000002030095a7 */ /* 0x000ee4000802007f */
[----:B---3--:R-:W-:Y:S05]  /*9de0*/  @!P1 BRA `(.L_x_427) ;  /* 0xfffffffc00f09947 */ /* 0x008fea000383ffff */
[----:B------:R-:W-:Y:S05]  /*9df0*/  BRA `(.L_x_461) ;  /* 0xfffffff400f87947 */ /* 0x000fea000383ffff */
.L_x_429:
[----:B--2---:R2:W3:Y:S02]  /*9e00*/  SYNCS.PHASECHK.TRANS64.TRYWAIT P0, [R0+URZ], R5 ;  /* 0x00000005000075a7 */ /* 0x0044e4000800017f */
[----:B---3--:R-:W-:Y:S05]  /*9e10*/  @!P0 NANOSLEEP.SYNCS 0x989680 ;  /* 0x009896800000895d */ /* 0x008fea0003900000 */
[----:B------:R-:W3:Y:S02]  /*9e20*/  @!P0 SYNCS.PHASECHK.TRANS64 P0, [R0+URZ], R5 ;  /* 0x00000005000085a7 */ /* 0x000ee4000800007f */
[----:B---3--:R-:W-:Y:S05]  /*9e30*/  @!P0 BRA `(.L_x_429) ;  /* 0xfffffffc00f08947 */ /* 0x008fea000383ffff */
[----:B------:R-:W-:Y:S05]  /*9e40*/  BRA `(.L_x_462) ;  /* 0xfffffff400fc7947 */ /* 0x000fea000383ffff */
.L_x_463:
        /* <DEDUP_REMOVED lines=11> */
.L_x_7377:


//--------------------- .text._ZN7cutlass13device_kernelIN5flash11enable_sm90INS1_16FlashAttnBwdSm90INS1_25CollectiveMainloopBwdSm90ILi2ELi2ELi2EN4cute5tupleIJNS5_1CILi1EEES8_S8_EEENS6_IJNS7_ILi128EEESA_NS7_ILi64EEEEEENS_6half_tEfNS_4arch4Sm90ELb0ELb0ELb1ELb1ELb0ELb1ELb0ELb0ELi2ELi1ELi2ELi2ELb0EEENS1_21CollectiveEpilogueBwdISC_SD_SF_Li256ELb1ELb0ELi1EEENS1_19SingleTileSchedulerILb1ELb0ELb0ELi128EEEEEEEEEvNT_6ParamsE --------------------------
	.section	.text._ZN7cutlass13device_kernelIN5flash11enable_sm90INS1_16FlashAttnBwdSm90INS1_25CollectiveMainloopBwdSm90ILi2ELi2ELi2EN4cute5tupleIJNS5_1CILi1EEES8_S8_EEENS6_IJNS7_ILi128EEESA_NS7_ILi64EEEEEENS_6half_tEfNS_4arch4Sm90ELb0ELb0ELb1ELb1ELb0ELb1ELb0ELb0ELi2ELi1ELi2ELi2ELb0EEENS1_21CollectiveEpilogueBwdISC_SD_SF_Li256ELb1ELb0ELi1EEENS1_19SingleTileSchedulerILb1ELb0ELb0ELi128EEEEEEEEEvNT_6ParamsE,"ax",@progbits
	.align	128
.text._ZN7cutlass13device_kernelIN5flash11enable_sm90INS1_16FlashAttnBwdSm90INS1_25CollectiveMainloopBwdSm90ILi2ELi2ELi2EN4cute5tupleIJNS5_1CILi1EEES8_S8_EEENS6_IJNS7_ILi128EEESA_NS7_ILi64EEEEEENS_6half_tEfNS_4arch4Sm90ELb0ELb0ELb1ELb1ELb0ELb1ELb0ELb0ELi2ELi1ELi2ELi2ELb0EEENS1_21CollectiveEpilogueBwdISC_SD_SF_Li256ELb1ELb0ELi1EEENS1_19SingleTileSchedulerILb1ELb0ELb0ELi128EEEEEEEEEvNT_6ParamsE:
        .type           _ZN7cutlass13device_kernelIN5flash11enable_sm90INS1_16FlashAttnBwdSm90INS1_25CollectiveMainloopBwdSm90ILi2ELi2ELi2EN4cute5tupleIJNS5_1CILi1EEES8_S8_EEENS6_IJNS7_ILi128EEESA_NS7_ILi64EEEEEENS_6half_tEfNS_4arch4Sm90ELb0ELb0ELb1ELb1ELb0ELb1ELb0ELb0ELi2ELi1ELi2ELi2ELb0EEENS1_21CollectiveEpilogueBwdISC_SD_SF_Li256ELb1ELb0ELi1EEENS1_19SingleTileSchedulerILb1ELb0ELb0ELi128EEEEEEEEEvNT_6ParamsE,@function
        .size           _ZN7cutlass13device_kernelIN5flash11enable_sm90INS1_16FlashAttnBwdSm90INS1_25CollectiveMainloopBwdSm90ILi2ELi2ELi2EN4cute5tupleIJNS5_1CILi1EEES8_S8_EEENS6_IJNS7_ILi128EEESA_NS7_ILi64EEEEEENS_6half_tEfNS_4arch4Sm90ELb0ELb0ELb1ELb1ELb0ELb1ELb0ELb0ELi2ELi1ELi2ELi2ELb0EEENS1_21CollectiveEpilogueBwdISC_SD_SF_Li256ELb1ELb0ELi1EEENS1_19SingleTileSchedulerILb1ELb0ELb0ELi128EEEEEEEEEvNT_6ParamsE,(.L_x_7378 - _ZN7cutlass13device_kernelIN5flash11enable_sm90INS1_16FlashAttnBwdSm90INS1_25CollectiveMainloopBwdSm90ILi2ELi2ELi2EN4cute5tupleIJNS5_1CILi1EEES8_S8_EEENS6_IJNS7_ILi128EEESA_NS7_ILi64EEEEEENS_6half_tEfNS_4arch4Sm90ELb0ELb0ELb1ELb1ELb0ELb1ELb0ELb0ELi2ELi1ELi2ELi2ELb0EEENS1_21CollectiveEpilogueBwdISC_SD_SF_Li256ELb1ELb0ELi1EEENS1_19SingleTileSchedulerILb1ELb0ELb0ELi128EEEEEEEEEvNT_6ParamsE)
        .other          _ZN7cutlass13device_kernelIN5flash11enable_sm90INS1_16FlashAttnBwdSm90INS1_25CollectiveMainloopBwdSm90ILi2ELi2ELi2EN4cute5tupleIJNS5_1CILi1EEES8_S8_EEENS6_IJNS7_ILi128EEESA_NS7_ILi64EEEEEENS_6half_tEfNS_4arch4Sm90ELb0ELb0ELb1ELb1ELb0ELb1ELb0ELb0ELi2ELi1ELi2ELi2ELb0EEENS1_21CollectiveEpilogueBwdISC_SD_SF_Li256ELb1ELb0ELi1EEENS1_19SingleTileSchedulerILb1ELb0ELb0ELi128EEEEEEEEEvNT_6ParamsE,@"STO_CUDA_ENTRY STV_DEFAULT"
_ZN7cutlass13device_kernelIN5flash11enable_sm90INS1_16FlashAttnBwdSm90INS1_25CollectiveMainloopBwdSm90ILi2ELi2ELi2EN4cute5tupleIJNS5_1CILi1EEES8_S8_EEENS6_IJNS7_ILi128EEESA_NS7_ILi64EEEEEENS_6half_tEfNS_4arch4Sm90ELb0ELb0ELb1ELb1ELb0ELb1ELb0ELb0ELi2ELi1ELi2ELi2ELb0EEENS1_21CollectiveEpilogueBwdISC_SD_SF_Li256ELb1ELb0ELi1EEENS1_19SingleTileSchedulerILb1ELb0ELb0ELi128EEEEEEEEEvNT_6ParamsE:
        /* <DEDUP_REMOVED lines=23> */
.L_x_465:
[----:B------:R-:W-:Y:S05]  /*0170*/  BSYNC B0 ;  /* 0x0000000000007941 */ /* 0x000fea0003800000 */
.L_x_464:
        /* <DEDUP_REMOVED lines=34> */
.L_x_466:
        /* <DEDUP_REMOVED lines=22> */
.L_x_467:
[----:B---3--:R-:W-:Y:S01]  /*0500*/  ISETP.NE.AND P0, PT, R2, RZ, PT ;  /* 0x000000ff0200720c */ /* 0x008fe20003f05270 */
[----:B------:R-:W-:Y:S01]  /*0510*/  IMAD.MOV.U32 R2, RZ, RZ, 0x1 ;  /* 0x00000001ff027424 */ /* 0x000fe200078e00ff */
[----:B------:R-:W-:Y:S01]  /*0520*/  NOP ;  /* 0x0000000000007918 */ /* 0x000fe20000000000 */
[----:B------:R-:W-:Y:S01]  /*0530*/  ULDC.64 UR38, c[0x0][0x208] ;  /* 0x0000820000267ab9 */ /* 0x000fe20000000a00 */
[----:B------:R-:W-:Y:S02]  /*0540*/  BSSY B6, `(.L_x_468) ;  /* 0x0000a6b000067945 */ /* 0x000fe40003800000 */
[----:B------:R-:W-:-:S05]  /*0550*/  SEL R2, R2, 0x2, !P0 ;  /* 0x0000000202027807 */ /* 0x000fca0004000000 */
[----:B------:R3:W-:Y:S01]  /*0560*/  STL [R1], R2 ;  /* 0x0000000201007387 */ /* 0x0007e20000100800 */
[----:B-12-4-:R-:W-:Y:S06]  /*0570*/  BAR.SYNC.DEFER_BLOCKING 0x0 ;  /* 0x0000000000007b1d */ /* 0x016fec0000010000 */
[----:B------:R-:W-:Y:S05]  /*0580*/  @!P0 BRA `(.L_x_469) ;  /* 0x0000007800208947 */ /* 0x000fea0003800000 */
.L_x_470:
[----:B------:R-:W-:-:S08]  /*0590*/  NOP ;  /* 0x0000000000007918 */ /* 0x000fd00000000000 */
[----:B------:R-:W1:Y:S02]  /*05a0*/  USETMAXREG.TRY_ALLOC.CTAPOOL UP0, 0xf0 ;  /* 0x000000f0000079c8 */ /* 0x000e640008000600 */
[----:B-1----:R-:W-:-:S13]  /*05b0*/  PLOP3.LUT P0, PT, PT, PT, UP0, 0x80, 0x0 ;  /* 0x000000000000781c */ /* 0x002fda0003f0f008 */
[----:B------:R-:W-:Y:S05]  /*05c0*/  @!P0 BRA `(.L_x_470) ;  /* 0xfffffffc00f08947 */ /* 0x000fea000383ffff */
[----:B------:R-:W-:Y:S01]  /*05d0*/  LOP3.LUT R0, R0, 0x3, RZ, 0xc0, !PT ;  /* 0x0000000300007812 */ /* 0x000fe200078ec0ff */
[----:B---3--:R-:W1:Y:S01]  /*05e0*/  S2R R2, SR_TID.X ;  /* 0x0000000000027919 */ /* 0x008e620000002100 */
[----:B------:R-:W-:Y:S01]  /*05f0*/  ULDC.64 UR4, c[0x0][0x8d8] ;  /* 0x0002360000047ab9 */ /* 0x000fe20000000a00 */
[----:B------:R-:W2:Y:S03]  /*0600*/  S2R R7, SR_CTAID.Z ;  /* 0x0000000000077919 */ /* 0x000ea60000002700 */
[----:B------:R-:W3:Y:S02]  /*0610*/  SHFL.IDX PT, R0, R0, RZ, 0x1f ;  /* 0x00001fff00007589 */ /* 0x000ee400000e0000 */
[----:B---3--:R-:W-:Y:S02]  /*0620*/  ISETP.NE.AND P0, PT, R0, RZ, PT ;  /* 0x000000ff0000720c */ /* 0x008fe40003f05270 */
[----:B-1----:R-:W-:-:S11]  /*0630*/  SHF.R.U32.HI R2, RZ, 0x7, R2 ;  /* 0x00000007ff027819 */ /* 0x002fd60000011602 */
[----:B------:R-:W-:-:S05]  /*0640*/  @!P0 VIADD R2, R2, 0x9 ;  /* 0x0000000902028836 */ /* 0x000fca0000000000 */
[----:B------:R1:W-:Y:S06]  /*0650*/  @!P0 BAR.ARV R2, 0xa0 ;  /* 0x000280020000851d */ /* 0x0003ec0000002000 */
[----:B------:R-:W-:-:S04]  /*0660*/  ISETP.NE.U32.AND P0, PT, RZ, UR4, PT ;  /* 0x00000004ff007c0c */ /* 0x000fc8000bf05070 */
[----:B------:R-:W-:-:S13]  /*0670*/  ISETP.NE.AND.EX P0, PT, RZ, UR5, PT, P0 ;  /* 0x00000005ff007c0c */ /* 0x000fda000bf05300 */
[----:B-12---:R-:W-:Y:S05]  /*0680*/  @!P0 BRA `(.L_x_471) ;  /* 0x0000000000108947 */ /* 0x006fea0003800000 */
[----:B------:R-:W1:Y:S02]  /*0690*/  LDC.64 R2, c[0x0][0x8d8] ;  /* 0x00023600ff027b82 */ /* 0x000e640000000a00 */
[----:B-1----:R-:W-:-:S05]  /*06a0*/  IMAD.WIDE R2, R7, 0x4, R2 ;  /* 0x0000000407027825 */ /* 0x002fca00078e0202 */
[----:B------:R1:W5:Y:S01]  /*06b0*/  LDG.E R0, desc[UR38][R2.64] ;  /* 0x0000002602007981 */ /* 0x000362000c1e1900 */
[----:B------:R-:W-:Y:S05]  /*06c0*/  BRA `(.L_x_472) ;  /* 0x00000000002c7947 */ /* 0x000fea0003800000 */
.L_x_471:
[----:B------:R-:W-:Y:S02]  /*06d0*/  ULDC.64 UR4, c[0x0][0x8d0] ;  /* 0x0002340000047ab9 */ /* 0x000fe40000000a00 */
[----:B------:R-:W-:-:S04]  /*06e0*/  ISETP.NE.U32.AND P0, PT, RZ, UR4, PT ;  /* 0x00000004ff007c0c */ /* 0x000fc8000bf05070 */
[----:B------:R-:W-:-:S13]  /*06f0*/  ISETP.NE.AND.EX P0, PT, RZ, UR5, PT, P0 ;  /* 0x00000005ff007c0c */ /* 0x000fda000bf05300 */
[----:B------:R-:W-:Y:S05]  /*0700*/  @!P0 BRA `(.L_x_473) ;  /* 0x0000000000188947 */ /* 0x000fea0003800000 */
[----:B------:R-:W1:Y:S02]  /*0710*/  LDC.64 R2, c[0x0][0x8d0] ;  /* 0x00023400ff027b82 */ /* 0x000e640000000a00 */
[----:B-1----:R-:W-:-:S05]  /*0720*/  IMAD.WIDE R2, R7, 0x4, R2 ;  /* 0x0000000407027825 */ /* 0x002fca00078e0202 */
[----:B------:R-:W2:Y:S04]  /*0730*/  LDG.E R0, desc[UR38][R2.64] ;  /* 0x0000002602007981 */ /* 0x000ea8000c1e1900 */
[----:B------:R-:W2:Y:S02]  /*0740*/  LDG.E R5, desc[UR38][R2.64+0x4] ;  /* 0x0000042602057981 */ /* 0x000ea4000c1e1900 */
[----:B--2---:R-:W-:Y:S01]  /*0750*/  IADD3 R0, -R0, R5, RZ ;  /* 0x0000000500007210 */ /* 0x004fe20007ffe1ff */
[----:B------:R-:W-:Y:S06]  /*0760*/  BRA `(.L_x_472) ;  /* 0x0000000000047947 */ /* 0x000fec0003800000 */
.L_x_473:
[----:B------:R-:W2:Y:S02]  /*0770*/  LDC R0, c[0x0][0x8bc] ;  /* 0x00022f00ff007b82 */ /* 0x000ea40000000800 */
.L_x_472:
[----:B------:R-:W3:Y:S02]  /*0780*/  S2R R19, SR_CTAID.X ;  /* 0x0000000000137919 */ /* 0x000ee40000002500 */
[----:B---3--:R-:W-:-:S05]  /*0790*/  IMAD.SHL.U32 R19, R19, 0x80, RZ ;  /* 0x0000008013137824 */ /* 0x008fca00078e00ff */
[----:B--2--5:R-:W-:-:S04]  /*07a0*/  ISETP.GE.AND P0, PT, R19, R0, PT ;  /* 0x000000001300720c */ /* 0x024fc80003f06270 */
[----:B------:R-:W-:-:S04]  /*07b0*/  SEL R4, R7, 0xffffffff, !P0 ;  /* 0xffffffff07047807 */ /* 0x000fc80004000000 */
[----:B------:R-:W-:Y:S01]  /*07c0*/  ISETP.GE.AND P0, PT, R4, RZ, PT ;  /* 0x000000ff0400720c */ /* 0x000fe20003f06270 */
[----:B------:R2:W-:-:S12]  /*07d0*/  STL [R1+0x20], R4 ;  /* 0x0000200401007387 */ /* 0x0005d80000100800 */
[----:B--2---:R-:W-:Y:S05]  /*07e0*/  @!P0 BRA `(.L_x_474) ;  /* 0x000000a400008947 */ /* 0x004fea0003800000 */
[----:B-1----:R-:W1:Y:S01]  /*07f0*/  S2R R2, SR_TID.X ;  /* 0x0000000000027919 */ /* 0x002e620000002100 */
[----:B------:R-:W-:Y:S02]  /*0800*/  ULDC.64 UR4, c[0x0][0x780] ;  /* 0x0001e00000047ab9 */ /* 0x000fe40000000a00 */
[----:B------:R-:W-:Y:S01]  /*0810*/  ISETP.NE.U32.AND P0, PT, RZ, UR4, PT ;  /* 0x00000004ff007c0c */ /* 0x000fe2000bf05070 */
[----:B------:R-:W-:Y:S02]  /*0820*/  ULDC UR4, c[0x0][0x290] ;  /* 0x0000a40000047ab9 */ /* 0x000fe40000000800 */
[----:B------:R-:W-:Y:S01]  /*0830*/  IMAD.U32 R22, RZ, RZ, UR4 ;  /* 0x00000004ff167e24 */ /* 0x000fe2000f8e00ff */
[----:B------:R-:W-:Y:S01]  /*0840*/  ISETP.NE.AND.EX P0, PT, RZ, UR5, PT, P0 ;  /* 0x00000005ff007c0c */ /* 0x000fe2000bf05300 */
[----:B-1----:R-:W-:-:S12]  /*0850*/  VIADD R18, R2, 0xffffff80 ;  /* 0xffffff8002127836 */ /* 0x002fd80000000000 */
[----:B------:R-:W-:Y:S05]  /*0860*/  @!P0 BRA `(.L_x_475) ;  /* 0x0000000000108947 */ /* 0x000fea0003800000 */
[----:B------:R-:W1:Y:S02]  /*0870*/  LDC.64 R2, c[0x0][0x780] ;  /* 0x0001e000ff027b82 */ /* 0x000e640000000a00 */
[----:B-1----:R-:W-:-:S05]  /*0880*/  IMAD.WIDE R2, R4, 0x4, R2 ;  /* 0x0000000404027825 */ /* 0x002fca00078e0202 */
[----:B------:R1:W5:Y:S01]  /*0890*/  LDG.E R23, desc[UR38][R2.64] ;  /* 0x0000002602177981 */ /* 0x000362000c1e1900 */
[----:B------:R-:W-:Y:S05]  /*08a0*/  BRA `(.L_x_476) ;  /* 0x0000000000287947 */ /* 0x000fea0003800000 */
.L_x_475:
[----:B------:R-:W-:Y:S01]  /*08b0*/  ULDC.64 UR4, c[0x0][0x770] ;  /* 0x0001dc0000047ab9 */ /* 0x000fe20000000a00 */
[----:B------:R-:W2:Y:S01]  /*08c0*/  LDC R23, c[0x0][0x280] ;  /* 0x0000a000ff177b82 */ /* 0x000ea20000000800 */
[----:B------:R-:W-:-:S04]  /*08d0*/  ISETP.NE.U32.AND P0, PT, RZ, UR4, PT ;  /* 0x00000004ff007c0c */ /* 0x000fc8000bf05070 */
[----:B------:R-:W-:-:S13]  /*08e0*/  ISETP.NE.AND.EX P0, PT, RZ, UR5, PT, P0 ;  /* 0x00000005ff007c0c */ /* 0x000fda000bf05300 */
[----:B------:R-:W-:Y:S05]  /*08f0*/  @!P0 BRA `(.L_x_476) ;  /* 0x0000000000148947 */ /* 0x000fea0003800000 */
[----:B------:R-:W1:Y:S02]  /*0900*/  LDC.64 R2, c[0x0][0x770] ;  /* 0x0001dc00ff027b82 */ /* 0x000e640000000a00 */
[----:B-1----:R-:W-:-:S05]  /*0910*/  IMAD.WIDE R2, R4, 0x4, R2 ;  /* 0x0000000404027825 */ /* 0x002fca00078e0202 */
[----:B--2---:R-:W2:Y:S04]  /*0920*/  LDG.E R23, desc[UR38][R2.64] ;  /* 0x0000002602177981 */ /* 0x004ea8000c1e1900 */
[----:B------:R-:W2:Y:S02]  /*0930*/  LDG.E R0, desc[UR38][R2.64+0x4] ;  /* 0x0000042602007981 */ /* 0x000ea4000c1e1900 */
[----:B--2---:R-:W-:-:S07]  /*0940*/  IADD3 R23, -R23, R0, RZ ;  /* 0x0000000017177210 */ /* 0x004fce0007ffe1ff */
.L_x_476:
[----:B------:R-:W-:Y:S02]  /*0950*/  ULDC.64 UR4, c[0x0][0x788] ;  /* 0x0001e20000047ab9 */ /* 0x000fe40000000a00 */
[----:B------:R-:W-:-:S04]  /*0960*/  ISETP.NE.U32.AND P0, PT, RZ, UR4, PT ;  /* 0x00000004ff007c0c */ /* 0x000fc8000bf05070 */
[----:B------:R-:W-:-:S13]  /*0970*/  ISETP.NE.AND.EX P0, PT, RZ, UR5, PT, P0 ;  /* 0x00000005ff007c0c */ /* 0x000fda000bf05300 */
[----:B------:R-:W-:Y:S05]  /*0980*/  @!P0 BRA `(.L_x_477) ;  /* 0x0000000000108947 */ /* 0x000fea0003800000 */
[----:B-1----:R-:W1:Y:S02]  /*0990*/  LDC.64 R2, c[0x0][0x788] ;  /* 0x0001e200ff027b82 */ /* 0x002e640000000a00 */
[----:B-1----:R-:W-:-:S05]  /*09a0*/  IMAD.WIDE R2, R4, 0x4, R2 ;  /* 0x0000000404027825 */ /* 0x002fca00078e0202 */
[----:B------:R1:W5:Y:S01]  /*09b0*/  LDG.E R22, desc[UR38][R2.64] ;  /* 0x0000002602167981 */ /* 0x000362000c1e1900 */
[----:B------:R-:W-:Y:S05]  /*09c0*/  BRA `(.L_x_478) ;  /* 0x0000000000247947 */ /* 0x000fea0003800000 */
.L_x_477:
[----:B------:R-:W-:Y:S02]  /*09d0*/  ULDC.64 UR4, c[0x0][0x778] ;  /* 0x0001de0000047ab9 */ /* 0x000fe40000000a00 */
[----:B------:R-:W-:-:S04]  /*09e0*/  ISETP.NE.U32.AND P0, PT, RZ, UR4, PT ;  /* 0x00000004ff007c0c */ /* 0x000fc8000bf05070 */
[----:B------:R-:W-:-:S13]  /*09f0*/  ISETP.NE.AND.EX P0, PT, RZ, UR5, PT, P0 ;  /* 0x00000005ff007c0c */ /* 0x000fda000bf05300 */
[----:B------:R-:W-:Y:S05]  /*0a00*/  @!P0 BRA `(.L_x_478) ;  /* 0x0000000000148947 */ /* 0x000fea0003800000 */
[----:B-1----:R-:W1:Y:S02]  /*0a10*/  LDC.64 R2, c[0x0][0x778] ;  /* 0x0001de00ff027b82 */ /* 0x002e640000000a00 */
[----:B-1----:R-:W-:-:S05]  /*0a20*/  IMAD.WIDE R2, R4, 0x4, R2 ;  /* 0x0000000404027825 */ /* 0x002fca00078e0202 */
[----:B------:R-:W3:Y:S04]  /*0a30*/  LDG.E R22, desc[UR38][R2.64] ;  /* 0x0000002602167981 */ /* 0x000ee8000c1e1900 */
[----:B------:R-:W3:Y:S02]  /*0a40*/  LDG.E R5, desc[UR38][R2.64+0x4] ;  /* 0x0000042602057981 */ /* 0x000ee4000c1e1900 */
[----:B---3--:R-:W-:-:S07]  /*0a50*/  IMAD.IADD R22, R5, 0x1, -R22 ;  /* 0x0000000105167824 */ /* 0x008fce00078e0a16 */
.L_x_478:
[----:B--2--5:R-:W-:Y:S02]  /*0a60*/  ISETP.GE.AND P1, PT, R23, 0x1, PT ;  /* 0x000000011700780c */ /* 0x024fe40003f26270 */
[----:B------:R-:W-:Y:S02]  /*0a70*/  CS2R R182, SRZ ;  /* 0x0000000000b67805 */ /* 0x000fe4000001ff00 */
[----:B------:R-:W-:Y:S02]  /*0a80*/  PLOP3.LUT P0, PT, PT, PT, PT, 0x80, 0x0 ;  /* 0x000000000000781c */ /* 0x000fe40003f0f070 */
        /* <DEDUP_REMOVED lines=30> */
[----:B------:R-:W-:Y:S01]  /*0c70*/  CS2R R184, SRZ ;  /* 0x0000000000b87805 */ /* 0x000fe2000001ff00 */
[----:B------:R-:W-:Y:S06]  /*0c80*/  @!P1 BRA `(.L_x_479) ;  /* 0x0000005000a89947 */ /* 0x000fec0003800000 */
[----:B------:R-:W-:Y:S01]  /*0c90*/  MOV R0, RZ ;  /* 0x000000ff00007202 */ /* 0x000fe20000000f00 */
[----:B------:R-:W-:Y:S01]  /*0ca0*/  ULDC UR36, c[0x0][0x75c] ;  /* 0x0001d70000247ab9 */ /* 0x000fe20000000800 */
[----:B------:R-:W-:Y:S02]  /*0cb0*/  ULDC UR37, c[0x0][0x744] ;  /* 0x0001d10000257ab9 */ /* 0x000fe40000000800 */
[----:B------:R-:W-:-:S13]  /*0cc0*/  LOP3.LUT P0, RZ, R0, 0x3ff, RZ, 0xc0, !PT ;  /* 0x000003ff00ff7812 */ /* 0x000fda000780c0ff */
[----:B------:R-:W-:Y:S05]  /*0cd0*/  @!P0 BRA `(.L_x_480) ;  /* 0x00000000007c8947 */ /* 0x000fea0003800000 */
[----:B-1----:R-:W-:Y:S01]  /*0ce0*/  MOV R2, 0x0 ;  /* 0x0000000000027802 */ /* 0x002fe20000000f00 */
[----:B------:R-:W-:Y:S01]  /*0cf0*/  ULDC.64 UR4, c[0x4][0x90] ;  /* 0x0100240000047ab9 */ /* 0x000fe20000000a00 */
[----:B------:R-:W-:Y:S01]  /*0d00*/  ULDC.64 UR6, c[0x4][0x8] ;  /* 0x0100020000067ab9 */ /* 0x000fe20000000a00 */
[----:B------:R-:W-:Y:S01]  /*0d10*/  IMAD.U32 R4, RZ, RZ, UR4 ;  /* 0x00000004ff047e24 */ /* 0x000fe2000f8e00ff */
        /* <DEDUP_REMOVED lines=12> */
.L_x_481:
        /* <DEDUP_REMOVED lines=8> */
[----:B------:R-:W-:Y:S02]  /*0e60*/  IMAD.U32 R7, RZ, RZ, UR7 ;  /* 0x00000007ff077e24 */ /* 0x000fe4000f8e00ff */
[----:B------:R-:W-:-:S02]  /*0e70*/  IMAD.U32 R10, RZ, RZ, UR4 ;  /* 0x00000004ff0a7e24 */ /* 0x000fc4000f8e00ff */
[----:B------:R-:W-:Y:S02]  /*0e80*/  IMAD.MOV.U32 R8, RZ, RZ, 0x70 ;  /* 0x00000070ff087424 */ /* 0x000fe400078e00ff */
[----:B------:R-:W-:Y:S02]  /*0e90*/  IMAD.MOV.U32 R12, RZ, RZ, 0x1 ;  /* 0x00000001ff0c7424 */ /* 0x000fe400078e00ff */
[----:B------:R-:W-:-:S07]  /*0ea0*/  IMAD.MOV.U32 R13, RZ, RZ, RZ ;  /* 0x000000ffff0d7224 */ /* 0x000fce00078e00ff */
[----:B------:R-:W-:-:S07]  /*0eb0*/  LEPC R20, `(.L_x_480) ;  /* 0x000000001014794e */ /* 0x000fce0000000000 */
[----:B-1----:R-:W-:Y:S05]  /*0ec0*/  CALL.ABS.NOINC R2 ;  /* 0x0000000002007343 */ /* 0x002fea0003c00000 */
.L_x_480:
[----:B-1----:R-:W1:Y:S01]  /*0ed0*/  S2R R3, SR_CgaCtaId ;  /* 0x0000000000037919 */ /* 0x002e620000008800 */
[----:B------:R-:W-:-:S04]  /*0ee0*/  MOV R2, 0x400 ;  /* 0x0000040000027802 */ /* 0x000fc80000000f00 */
[----:B-1----:R-:W-:-:S04]  /*0ef0*/  LEA R2, R3, R2, 0x18 ;  /* 0x0000000203027211 */ /* 0x002fc800078ec0ff */
[----:B------:R-:W-:-:S04]  /*0f00*/  IADD3 R0, R2, 0x20c00, RZ ;  /* 0x00020c0002007810 */ /* 0x000fc80007ffe0ff */
[----:B------:R-:W-:-:S13]  /*0f10*/  LOP3.LUT P0, RZ, R0, 0x3ff, RZ, 0xc0, !PT ;  /* 0x000003ff00ff7812 */ /* 0x000fda000780c0ff */
[----:B------:R-:W-:Y:S05]  /*0f20*/  @!P0 BRA `(.L_x_482) ;  /* 0x00000000007c8947 */ /* 0x000fea0003800000 */
[----:B------:R-:W-:Y:S01]  /*0f30*/  MOV R16, 0x0 ;  /* 0x0000000000107802 */ /* 0x000fe20000000f00 */
        /* <DEDUP_REMOVED lines=15> */
.L_x_483:
[----:B------:R-:W1:Y:S01]  /*1030*/  LDC.64 R16, c[0x4][R16] ;  /* 0x0100000010107b82 */ /* 0x000e620000000a00 */
[----:B------:R-:W-:Y:S01]  /*1040*/  ULDC.64 UR4, c[0x4][0x90] ;  /* 0x0100240000047ab9 */ /* 0x000fe20000000a00 */
[----:B------:R-:W-:Y:S01]  /*1050*/  ULDC.64 UR6, c[0x4][0x10] ;  /* 0x0100040000067ab9 */ /* 0x000fe20000000a00 */
[----:B------:R-:W-:Y:S01]  /*1060*/  IMAD.U32 R4, RZ, RZ, UR4 ;  /* 0x00000004ff047e24 */ /* 0x000fe2000f8e00ff */
[----:B------:R-:W-:Y:S01]  /*1070*/  MOV R8, 0x70 ;  /* 0x0000007000087802 */ /* 0x000fe20000000f00 */
[----:B------:R-:W-:Y:S01]  /*1080*/  IMAD.U32 R5, RZ, RZ, UR5 ;  /* 0x00000005ff057e24 */ /* 0x000fe2000f8e00ff */
[----:B------:R-:W-:Y:S01]  /*1090*/  ULDC.64 UR4, c[0x4][0x98] ;  /* 0x0100260000047ab9 */ /* 0x000fe20000000a00 */
[----:B------:R-:W-:Y:S01]  /*10a0*/  IMAD.U32 R10, RZ, RZ, UR6 ;  /* 0x00000006ff0a7e24 */ /* 0x000fe2000f8e00ff */
[----:B------:R-:W-:Y:S01]  /*10b0*/  MOV R6, UR4 ;  /* 0x0000000400067c02 */ /* 0x000fe20008000f00 */
[----:B------:R-:W-:Y:S02]  /*10c0*/  IMAD.U32 R7, RZ, RZ, UR5 ;  /* 0x00000005ff077e24 */ /* 0x000fe4000f8e00ff */
[----:B------:R-:W-:-:S02]  /*10d0*/  IMAD.U32 R11, RZ, RZ, UR7 ;  /* 0x00000007ff0b7e24 */ /* 0x000fc4000f8e00ff */
[----:B------:R-:W-:Y:S02]  /*10e0*/  IMAD.MOV.U32 R12, RZ, RZ, 0x1 ;  /* 0x00000001ff0c7424 */ /* 0x000fe400078e00ff */
[----:B------:R-:W-:-:S07]  /*10f0*/  IMAD.MOV.U32 R13, RZ, RZ, RZ ;  /* 0x000000ffff0d7224 */ /* 0x000fce00078e00ff */
[----:B------:R-:W-:-:S07]  /*1100*/  LEPC R20, `(.L_x_482) ;  /* 0x000000001014794e */ /* 0x000fce0000000000 */
[----:B-1----:R-:W-:Y:S05]  /*1110*/  CALL.ABS.NOINC R16 ;  /* 0x0000000010007343 */ /* 0x002fea0003c00000 */
.L_x_482:
[----:B------:R-:W-:Y:S01]  /*1120*/  SHF.R.S32.HI R3, RZ, 0x1f, R18 ;  /* 0x0000001fff037819 */ /* 0x000fe20000011412 */
[----:B------:R-:W-:-:S03]  /*1130*/  UMOV UR4, 0xffffffff ;  /* 0xffffffff00047882 */ /* 0x000fc60000000000 */
[----:B------:R-:W-:-:S04]  /*1140*/  LEA.HI R0, R3, R18, RZ, 0x7 ;  /* 0x0000001203007211 */ /* 0x000fc800078f38ff */
[----:B------:R-:W-:Y:S01]  /*1150*/  SHF.R.S32.HI R13, RZ, 0x7, R0 ;  /* 0x00000007ff0d7819 */ /* 0x000fe20000011400 */
[----:B------:R-:W-:Y:S06]  /*1160*/  BRA.DIV UR4, `(.L_x_484) ;  /* 0x0000009a04a87947 */ /* 0x000fec000b800000 */
[----:B------:R1:W2:Y:S02]  /*1170*/  SHFL.IDX PT, R14, R13, RZ, 0x1f ;  /* 0x00001fff0d0e7589 */ /* 0x0002a400000e0000 */
.L_x_587:
[----:B------:R-:W-:Y:S01]  /*1180*/  SHF.L.U32 R9, RZ, 0x1f, RZ ;  /* 0x0000001fff097819 */ /* 0x000fe200000006ff */
[----:B------:R-:W-:Y:S01]  /*1190*/  VIADD R23, R23, 0x7f ;  /* 0x0000007f17177836 */ /* 0x000fe20000000000 */
[----:B--2---:R-:W-:Y:S01]  /*11a0*/  LEA.HI R4, R14, R14, RZ, 0x1 ;  /* 0x0000000e0e047211 */ /* 0x004fe200078f08ff */
[----:B------:R-:W-:Y:S01]  /*11b0*/  IMAD.IADD R22, R22, 0x1, -R19 ;  /* 0x0000000116167824 */ /* 0x000fe200078e0a13 */
[----:B------:R-:W2:Y:S01]  /*11c0*/  SYNCS.PHASECHK.TRANS64.TRYWAIT P0, [R2+URZ+0x30c00], R9 ;  /* 0x030c0009020075a7 */ /* 0x000ea2000800017f */
[CC--:B------:R-:W-:Y:S02]  /*11d0*/  LEA.HI R6, R3.reuse, R18.reuse, RZ, 0x3 ;  /* 0x0000001203067211 */ /* 0x0c0fe400078f18ff */
[----:B------:R-:W-:Y:S02]  /*11e0*/  LOP3.LUT R5, R4, 0xffffe, RZ, 0xc0, !PT ;  /* 0x000ffffe04057812 */ /* 0x000fe400078ec0ff */
[----:B------:R-:W-:Y:S02]  /*11f0*/  LEA.HI R4, R3, R18, RZ, 0x5 ;  /* 0x0000001203047211 */ /* 0x000fe400078f28ff */
[----:B------:R-:W-:-:S02]  /*1200*/  IADD3 R12, R14, -R5, RZ ;  /* 0x800000050e0c7210 */ /* 0x000fc40007ffe0ff */
[----:B------:R-:W-:Y:S02]  /*1210*/  LOP3.LUT R5, R0, 0xffffff80, RZ, 0xc0, !PT ;  /* 0xffffff8000057812 */ /* 0x000fe400078ec0ff */
[CC--:B------:R-:W-:Y:S02]  /*1220*/  LEA.HI R0, R3.reuse, R18.reuse, RZ, 0x2 ;  /* 0x0000001203007211 */ /* 0x0c0fe400078f10ff */
[----:B------:R-:W-:Y:S02]  /*1230*/  LOP3.LUT R7, R4, 0xffffffe0, RZ, 0xc0, !PT ;  /* 0xffffffe004077812 */ /* 0x000fe400078ec0ff */
[----:B------:R-:W-:Y:S01]  /*1240*/  LOP3.LUT R11, R0, 0xfffffffc, RZ, 0xc0, !PT ;  /* 0xfffffffc000b7812 */ /* 0x000fe200078ec0ff */
[C---:B------:R-:W-:Y:S01]  /*1250*/  IMAD.IADD R0, R18.reuse, 0x1, -R5 ;  /* 0x0000000112007824 */ /* 0x040fe200078e0a05 */
[----:B------:R-:W-:Y:S01]  /*1260*/  LEA.HI R8, R3, R18, RZ, 0x4 ;  /* 0x0000001203087211 */ /* 0x000fe200078f20ff */
[C---:B------:R-:W-:Y:S01]  /*1270*/  IMAD.IADD R7, R18.reuse, 0x1, -R7 ;  /* 0x0000000112077824 */ /* 0x040fe200078e0a07 */
[C---:B------:R-:W-:Y:S01]  /*1280*/  IADD3 R11, R18.reuse, -R11, RZ ;  /* 0x8000000b120b7210 */ /* 0x040fe20007ffe0ff */
[----:B------:R-:W-:Y:S01]  /*1290*/  IMAD.SHL.U32 R18, R18, 0x40, RZ ;  /* 0x0000004012127824 */ /* 0x000fe200078e00ff */
[----:B------:R-:W-:-:S02]  /*12a0*/  SHF.R.S32.HI R3, RZ, 0x5, R4 ;  /* 0x00000005ff037819 */ /* 0x000fc40000011404 */
[----:B------:R-:W-:Y:S02]  /*12b0*/  SHF.R.S32.HI R4, RZ, 0x1f, R23 ;  /* 0x0000001fff047819 */ /* 0x000fe40000011417 */
[----:B------:R-:W-:Y:S01]  /*12c0*/  SHF.R.S32.HI R15, RZ, 0x4, R8 ;  /* 0x00000004ff0f7819 */ /* 0x000fe20000011408 */
[----:B------:R-:W-:Y:S01]  /*12d0*/  IMAD.SHL.U32 R5, R3, 0x10, RZ ;  /* 0x0000001003057824 */ /* 0x000fe200078e00ff */
[----:B------:R-:W-:Y:S02]  /*12e0*/  LOP3.LUT R18, R18, 0x1c0, RZ, 0xc0, !PT ;  /* 0x000001c012127812 */ /* 0x000fe400078ec0ff */
[----:B------:R-:W-:Y:S02]  /*12f0*/  LEA.HI R23, R4, R23, RZ, 0x7 ;  /* 0x0000001704177211 */ /* 0x000fe400078f38ff */
[----:B------:R-:W-:Y:S02]  /*1300*/  LEA.HI R8, R8, R15, RZ, 0x1 ;  /* 0x0000000f08087211 */ /* 0x000fe400078f08ff */
[----:B------:R-:W-:-:S02]  /*1310*/  SHF.R.S32.HI R3, RZ, 0x1f, R0 ;  /* 0x0000001fff037819 */ /* 0x000fc40000011400 */
[----:B------:R-:W-:Y:S01]  /*1320*/  LOP3.LUT R5, R18, 0x30, R5, 0xf8, !PT ;  /* 0x0000003012057812 */ /* 0x000fe200078ef805 */
[----:B--2---:R-:W-:Y:S06]  /*1330*/  @P0 BRA `(.L_x_485) ;  /* 0x0000000000080947 */ /* 0x004fec0003800000 */
[----:B------:R-:W2:Y:S02]  /*1340*/  SYNCS.PHASECHK.TRANS64.TRYWAIT P0, [R2+URZ+0x30c00], R9 ;  /* 0x030c0009020075a7 */ /* 0x000ea4000800017f */
[----:B--2---:R-:W-:Y:S05]  /*1350*/  @!P0 BRA `(.L_x_486) ;  /* 0x0000009800488947 */ /* 0x004fea0003800000 */
.L_x_485:
[----:B------:R-:W3:Y:S01]  /*1360*/  LDL.LU R21, [R1] ;  /* 0x0000000001157983 */ /* 0x000ee20000300800 */
[----:B------:R-:W-:Y:S01]  /*1370*/  LOP3.LUT R8, R8, 0x7ffffe, RZ, 0xc0, !PT ;  /* 0x007ffffe08087812 */ /* 0x000fe200078ec0ff */
[----:B------:R-:W-:Y:S01]  /*1380*/  IMAD R20, R13, 0x400, R0 ;  /* 0x000004000d147824 */ /* 0x000fe200078e0200 */
[----:B--2---:R-:W-:Y:S02]  /*1390*/  LOP3.LUT R9, R5, 0x8, R6, 0xf8, !PT ;  /* 0x0000000805097812 */ /* 0x004fe400078ef806 */
[----:B------:R-:W-:Y:S01]  /*13a0*/  SHF.R.S32.HI R4, RZ, 0x1f, R7 ;  /* 0x0000001fff047819 */ /* 0x000fe20000011407 */
[----:B------:R-:W-:Y:S01]  /*13b0*/  IMAD.IADD R16, R15, 0x1, -R8 ;  /* 0x000000010f107824 */ /* 0x000fe200078e0a08 */
[----:B------:R-:W-:Y:S02]  /*13c0*/  SHF.R.U32.HI R18, RZ, 0x3, R18 ;  /* 0x00000003ff127819 */ /* 0x000fe40000011612 */
[CC--:B------:R-:W-:Y:S02]  /*13d0*/  LEA.HI R5, R3.reuse, R0.reuse, RZ, 0x5 ;  /* 0x0000000003057211 */ /* 0x0c0fe400078f28ff */
[----:B------:R-:W-:-:S02]  /*13e0*/  LEA.HI R3, R3, R0, RZ, 0x2 ;  /* 0x0000000003037211 */ /* 0x000fc400078f10ff */
[CC--:B------:R-:W-:Y:S02]  /*13f0*/  LEA.HI R6, R4.reuse, R7.reuse, RZ, 0x3 ;  /* 0x0000000704067211 */ /* 0x0c0fe400078f18ff */
[----:B------:R-:W-:Y:S02]  /*1400*/  LOP3.LUT R18, R9, R18, RZ, 0x3c, !PT ;  /* 0x0000001209127212 */ /* 0x000fe400078e3cff */
[----:B------:R-:W-:Y:S02]  /*1410*/  LEA.HI R4, R4, R7, RZ, 0x2 ;  /* 0x0000000704047211 */ /* 0x000fe400078f10ff */
[----:B------:R-:W-:Y:S02]  /*1420*/  LEA.HI R9, R13, R13, RZ, 0x1 ;  /* 0x0000000d0d097211 */ /* 0x000fe400078f08ff */
[----:B------:R-:W-:Y:S02]  /*1430*/  SHF.R.S32.HI R5, RZ, 0x5, R5 ;  /* 0x00000005ff057819 */ /* 0x000fe40000011405 */
[----:B------:R-:W-:-:S02]  /*1440*/  SHF.R.S32.HI R7, RZ, 0x2, R3 ;  /* 0x00000002ff077819 */ /* 0x000fc40000011403 */
[----:B------:R-:W-:Y:S01]  /*1450*/  SHF.R.S32.HI R8, RZ, 0x1f, R3 ;  /* 0x0000001fff087819 */ /* 0x000fe20000011403 */
[----:B------:R-:W-:Y:S01]  /*1460*/  IMAD R22, R5, -0x10, R22 ;  /* 0xfffffff005167824 */ /* 0x000fe200078e0216 */
[----:B------:R-:W-:Y:S02]  /*1470*/  LOP3.LUT R14, R9, 0xfffffffe, RZ, 0xc0, !PT ;  /* 0xfffffffe090e7812 */ /* 0x000fe400078ec0ff */
[----:B------:R-:W-:Y:S02]  /*1480*/  LEA.HI R8, R8, R7, RZ, 0x3 ;  /* 0x0000000708087211 */ /* 0x000fe400078f18ff */
[----:B------:R-:W-:Y:S01]  /*1490*/  LOP3.LUT R5, R3, 0x7ffffffc, RZ, 0xc0, !PT ;  /* 0x7ffffffc03057812 */ /* 0x000fe200078ec0ff */
[C---:B------:R-:W-:Y:S01]  /*14a0*/  IMAD.IADD R9, R13.reuse, 0x1, -R14 ;  /* 0x000000010d097824 */ /* 0x040fe200078e0a0e */
[----:B------:R-:W-:Y:S01]  /*14b0*/  LOP3.LUT R8, R8, 0xfffffff8, RZ, 0xc0, !PT ;  /* 0xfffffff808087812 */ /* 0x000fe200078ec0ff */
[----:B-1----:R-:W-:Y:S01]  /*14c0*/  IMAD R13, R13, 0x10, R16 ;  /* 0x000000100d0d7824 */ /* 0x002fe200078e0210 */
[----:B------:R-:W-:-:S02]  /*14d0*/  IADD3 R10, R0, -R5, RZ ;  /* 0x80000005000a7210 */ /* 0x000fc40007ffe0ff */
[--C-:B------:R-:W-:Y:S02]  /*14e0*/  SHF.R.S32.HI R0, RZ, 0x3, R6.reuse ;  /* 0x00000003ff007819 */ /* 0x100fe40000011406 */
[----:B------:R-:W-:Y:S02]  /*14f0*/  SHF.R.S32.HI R5, RZ, 0x1f, R6 ;  /* 0x0000001fff057819 */ /* 0x000fe40000011406 */
[----:B------:R-:W-:Y:S02]  /*1500*/  SHF.R.S32.HI R3, RZ, 0x2, R4 ;  /* 0x00000002ff037819 */ /* 0x000fe40000011404 */
[----:B------:R-:W-:Y:S01]  /*1510*/  IADD3 R8, R22, R8, -R7 ;  /* 0x0000000816087210 */ /* 0x000fe20007ffe807 */
[----:B------:R-:W-:Y:S01]  /*1520*/  IMAD.U32 R7, R13, 0x200, R18 ;  /* 0x000002000d077824 */ /* 0x000fe200078e0012 */
[----:B------:R-:W-:Y:S02]  /*1530*/  LEA.HI R5, R5, R0, RZ, 0x4 ;  /* 0x0000000005057211 */ /* 0x000fe400078f20ff */
[----:B------:R-:W-:-:S02]  /*1540*/  IADD3 R6, R3, 0x8, RZ ;  /* 0x0000000803067810 */ /* 0x000fc40007ffe0ff */
[----:B------:R-:W-:Y:S01]  /*1550*/  LEA.HI R4, R4, R3, RZ, 0x1 ;  /* 0x0000000304047211 */ /* 0x000fe200078f08ff */
[----:B------:R1:W-:Y:S01]  /*1560*/  STL [R1+0xc], R7 ;  /* 0x00000c0701007387 */ /* 0x0003e20000100800 */
[----:B------:R-:W-:Y:S01]  /*1570*/  LOP3.LUT R5, R5, 0x1ffffff0, RZ, 0xc0, !PT ;  /* 0x1ffffff005057812 */ /* 0x000fe200078ec0ff */
[----:B------:R-:W-:Y:S01]  /*1580*/  IMAD R9, R9, -0x40, R8 ;  /* 0xffffffc009097824 */ /* 0x000fe200078e0208 */
[----:B------:R-:W-:Y:S01]  /*1590*/  LOP3.LUT R4, R4, 0xfffffffe, RZ, 0xc0, !PT ;  /* 0xfffffffe04047812 */ /* 0x000fe200078ec0ff */
[C---:B------:R-:W-:Y:S01]  /*15a0*/  VIADD R8, R3.reuse, 0x10 ;  /* 0x0000001003087836 */ /* 0x040fe20000000000 */
[C---:B------:R-:W-:Y:S02]  /*15b0*/  IADD3 R14, R3.reuse, 0x18, RZ ;  /* 0x00000018030e7810 */ /* 0x040fe40007ffe0ff */
[----:B-1----:R-:W-:Y:S01]  /*15c0*/  LEA.HI R7, R6, R6, RZ, 0x1 ;  /* 0x0000000606077211 */ /* 0x002fe200078f08ff */
[----:B------:R-:W-:Y:S02]  /*15d0*/  IMAD.IADD R5, R0, 0x1, -R5 ;  /* 0x0000000100057824 */ /* 0x000fe400078e0a05 */
[----:B------:R-:W-:Y:S01]  /*15e0*/  IMAD.IADD R4, R3, 0x1, -R4 ;  /* 0x0000000103047824 */ /* 0x000fe200078e0a04 */
[----:B------:R-:W-:-:S02]  /*15f0*/  LOP3.LUT R13, R7, 0xfffffffe, RZ, 0xc0, !PT ;  /* 0xfffffffe070d7812 */ /* 0x000fc400078ec0ff */
[----:B------:R-:W-:Y:S02]  /*1600*/  LEA.HI R3, R8, R8, RZ, 0x1 ;  /* 0x0000000808037211 */ /* 0x000fe400078f08ff */
[--C-:B------:R-:W-:Y:S02]  /*1610*/  SHF.R.S32.HI R0, RZ, 0x1, R7.reuse ;  /* 0x00000001ff007819 */ /* 0x100fe40000011407 */
[----:B------:R-:W-:Y:S01]  /*1620*/  SHF.R.S32.HI R7, RZ, 0x1f, R7 ;  /* 0x0000001fff077819 */ /* 0x000fe20000011407 */
[----:B------:R-:W-:Y:S01]  /*1630*/  IMAD.IADD R13, R6, 0x1, -R13 ;  /* 0x00000001060d7824 */ /* 0x000fe200078e0a0d */
[----:B------:R-:W-:Y:S02]  /*1640*/  LOP3.LUT R15, R3, 0xfffffffe, RZ, 0xc0, !PT ;  /* 0xfffffffe030f7812 */ /* 0x000fe400078ec0ff */
[----:B------:R-:W-:Y:S02]  /*1650*/  SHF.R.S32.HI R6, RZ, 0x1, R3 ;  /* 0x00000001ff067819 */ /* 0x000fe40000011403 */
[----:B------:R-:W-:-:S02]  /*1660*/  LEA.HI R16, R14, R14, RZ, 0x1 ;  /* 0x0000000e0e107211 */ /* 0x000fc400078f08ff */
[----:B------:R-:W-:Y:S02]  /*1670*/  SHF.R.S32.HI R3, RZ, 0x1f, R3 ;  /* 0x0000001fff037819 */ /* 0x000fe40000011403 */
[----:B------:R-:W-:Y:S02]  /*1680*/  LEA.HI R7, R7, R0, RZ, 0x4 ;  /* 0x0000000007077211 */ /* 0x000fe400078f20ff */
[--C-:B------:R-:W-:Y:S02]  /*1690*/  SHF.R.S32.HI R17, RZ, 0x1, R16.reuse ;  /* 0x00000001ff117819 */ /* 0x100fe40000011410 */
[----:B------:R-:W-:Y:S02]  /*16a0*/  SHF.R.S32.HI R18, RZ, 0x1f, R16 ;  /* 0x0000001fff127819 */ /* 0x000fe40000011410 */
[----:B------:R-:W-:Y:S02]  /*16b0*/  LEA.HI R3, R3, R6, RZ, 0x4 ;  /* 0x0000000603037211 */ /* 0x000fe400078f20ff */
[----:B------:R-:W-:-:S02]  /*16c0*/  LOP3.LUT R7, R7, 0x1ffffff0, RZ, 0xc0, !PT ;  /* 0x1ffffff007077812 */ /* 0x000fc400078ec0ff */
[----:B------:R-:W-:Y:S02]  /*16d0*/  LEA.HI R18, R18, R17, RZ, 0x4 ;  /* 0x0000001112127211 */ /* 0x000fe400078f20ff */
[----:B------:R-:W-:Y:S01]  /*16e0*/  LOP3.LUT R3, R3, 0x1ffffff0, RZ, 0xc0, !PT ;  /* 0x1ffffff003037812 */ /* 0x000fe200078ec0ff */
[----:B------:R-:W-:Y:S01]  /*16f0*/  IMAD.IADD R0, R0, 0x1, -R7 ;  /* 0x0000000100007824 */ /* 0x000fe200078e0a07 */
[----:B------:R-:W-:Y:S02]  /*1700*/  LOP3.LUT R19, R16, 0xfffffffe, RZ, 0xc0, !PT ;  /* 0xfffffffe10137812 */ /* 0x000fe400078ec0ff */
[----:B------:R-:W-:Y:S01]  /*1710*/  LOP3.LUT R18, R18, 0x1ffffff0, RZ, 0xc0, !PT ;  /* 0x1ffffff012127812 */ /* 0x000fe200078ec0ff */
[----:B------:R-:W-:Y:S01]  /*1720*/  IMAD.IADD R6, R6, 0x1, -R3 ;  /* 0x0000000106067824 */ /* 0x000fe200078e0a03 */
[----:B------:R-:W-:Y:S01]  /*1730*/  LEA R3, R5, R4, 0x3 ;  /* 0x0000000405037211 */ /* 0x000fe200078e18ff */
[----:B------:R-:W-:Y:S01]  /*1740*/  IMAD R0, R0, 0x8, R13 ;  /* 0x0000000800007824 */ /* 0x000fe200078e020d */
[----:B------:R-:W-:Y:S01]  /*1750*/  IADD3 R19, R14, -R19, RZ ;  /* 0x800000130e137210 */ /* 0x000fe20007ffe0ff */
[----:B------:R-:W-:-:S02]  /*1760*/  IMAD.IADD R15, R8, 0x1, -R15 ;  /* 0x00000001080f7824 */ /* 0x000fc400078e0a0f */
[----:B------:R-:W-:Y:S01]  /*1770*/  IMAD.IADD R18, R17, 0x1, -R18 ;  /* 0x0000000111127824 */ /* 0x000fe200078e0a12 */
[----:B------:R1:W-:Y:S04]  /*1780*/  STL [R1+0x18], R0 ;  /* 0x0000180001007387 */ /* 0x0003e80000100800 */
[----:B------:R2:W-:Y:S01]  /*1790*/  STL [R1+0x1c], R3 ;  /* 0x00001c0301007387 */ /* 0x0005e20000100800 */
[----:B-1----:R-:W-:Y:S02]  /*17a0*/  IMAD R0, R18, 0x8, R19 ;  /* 0x0000000812007824 */ /* 0x002fe400078e0213 */
[----:B--2---:R-:W-:-:S05]  /*17b0*/  IMAD R3, R6, 0x8, R15 ;  /* 0x0000000806037824 */ /* 0x004fca00078e020f */
[----:B------:R-:W-:Y:S04]  /*17c0*/  STL [R1+0x14], R3 ;  /* 0x0000140301007387 */ /* 0x000fe80000100800 */
[----:B------:R1:W-:Y:S02]  /*17d0*/  STL [R1+0x10], R0 ;  /* 0x0000100001007387 */ /* 0x0003e40000100800 */
[----:B-1----:R-:W-:-:S05]  /*17e0*/  SHF.R.S32.HI R0, RZ, 0x7, R23 ;  /* 0x00000007ff007819 */ /* 0x002fca0000011417 */
[----:B------:R1:W-:Y:S01]  /*17f0*/  STL [R1+0x8], R0 ;  /* 0x0000080001007387 */ /* 0x0003e20000100800 */
[----:B------:R-:W-:Y:S01]  /*1800*/  IMAD.SHL.U32 R3, R20, 0x4, RZ ;  /* 0x0000000414037824 */ /* 0x000fe200078e00ff */
[----:B------:R-:W-:Y:S02]  /*1810*/  CS2R R6, SRZ ;  /* 0x0000000000067805 */ /* 0x000fe4000001ff00 */
[----:B------:R-:W-:Y:S02]  /*1820*/  MOV R5, RZ ;  /* 0x000000ff00057202 */ /* 0x000fe40000000f00 */
        /* <DEDUP_REMOVED lines=33> */
[----:B-1-3--:R-:W-:-:S07]  /*1a40*/  LOP3.LUT R8, R21, 0x1, RZ, 0xfc, !PT ;  /* 0x0000000115087812 */ /* 0x00afce00078efcff */
.L_x_497:
[----:B------:R-:W-:-:S13]  /*1a50*/  ISETP.NE.AND P0, PT, R8, 0x3, PT ;  /* 0x000000030800780c */ /* 0x000fda0003f05270 */
[----:B------:R-:W-:Y:S05]  /*1a60*/  @!P0 BRA `(.L_x_487) ;  /* 0x0000000000048947 */ /* 0x000fea0003800000 */
[----:B------:R-:W-:Y:S01]  /*1a70*/  BPT.TRAP 0x1 ;  /* 0x000000040000795c */ /* 0x000fe20000300000 */
.L_x_487:
[----:B------:R-:W-:Y:S01]  /*1a80*/  IMAD R3, R5, 0x8, R2 ;  /* 0x0000000805037824 */ /* 0x000fe200078e0202 */
[----:B------:R-:W-:-:S04]  /*1a90*/  SHF.L.U32 R22, R6, 0x1f, RZ ;  /* 0x0000001f06167819 */ /* 0x000fc800000006ff */
[----:B------:R1:W2:Y:S01]  /*1aa0*/  SYNCS.PHASECHK.TRANS64.TRYWAIT P1, [R3+URZ+0x30c10], R22 ;  /* 0x030c1016030075a7 */ /* 0x0002a2000802017f */
[----:B------:R-:W-:Y:S05]  /*1ab0*/  @!P0 BRA `(.L_x_488) ;  /* 0x0000000000048947 */ /* 0x000fea0003800000 */
[----:B------:R-:W-:Y:S01]  /*1ac0*/  BPT.TRAP 0x1 ;  /* 0x000000040000795c */ /* 0x000fe20000300000 */
.L_x_488:
[----:B------:R-:W-:-:S04]  /*1ad0*/  IADD3 R0, R2, 0x10000, RZ ;  /* 0x0001000002007810 */ /* 0x000fc80007ffe0ff */
[----:B------:R-:W-:-:S04]  /*1ae0*/  SHF.R.U32.HI R0, RZ, 0x4, R0 ;  /* 0x00000004ff007819 */ /* 0x000fc80000011600 */
[----:B------:R-:W-:Y:S01]  /*1af0*/  LOP3.LUT R0, R0, 0x3fff, RZ, 0xc0, !PT ;  /* 0x00003fff00007812 */ /* 0x000fe200078ec0ff */
[----:B--2---:R-:W-:Y:S06]  /*1b00*/  @P1 BRA `(.L_x_489) ;  /* 0x0000000000081947 */ /* 0x004fec0003800000 */
[----:B------:R-:W2:Y:S02]  /*1b10*/  SYNCS.PHASECHK.TRANS64.TRYWAIT P1, [R3+URZ+0x30c10], R22 ;  /* 0x030c1016030075a7 */ /* 0x000ea4000802017f */
[----:B--2---:R-:W-:Y:S05]  /*1b20*/  @!P1 BRA `(.L_x_490) ;  /* 0x0000009000689947 */ /* 0x004fea0003800000 */
.L_x_489:
        /* <DEDUP_REMOVED lines=9> */
[----:B------:R-:W2:Y:S01]  /*1bc0*/  LDL R15, [R1+0x10] ;  /* 0x00001000010f7983 */ /* 0x000ea20000100800 */
[----:B------:R-:W-:Y:S01]  /*1bd0*/  WARPGROUP.ARRIVE ;  /* 0x00000000000079c5 */ /* 0x000fe20000000000 */
[----:B------:R-:W-:Y:S01]  /*1be0*/  USHF.R.U32.HI UR4, URZ, 0x4, UR9 ;  /* 0x000000043f047899 */ /* 0x000fe20008011609 */
[----:B------:R-:W-:Y:S01]  /*1bf0*/  UMOV UR7, 0x40000040 ;  /* 0x4000004000077882 */ /* 0x000fe20000000000 */
[----:B------:R-:W-:-:S02]  /*1c00*/  UMOV UR5, 0x40000040 ;  /* 0x4000004000057882 */ /* 0x000fc40000000000 */
[----:B------:R-:W-:Y:S02]  /*1c10*/  ULOP3.LUT UR4, UR4, 0x3fff, URZ, 0xc0, !UPT ;  /* 0x00003fff04047892 */ /* 0x000fe4000f8ec03f */
[----:B------:R-:W-:Y:S02]  /*1c20*/  UMOV UR6, UR8 ;  /* 0x0000000800067c82 */ /* 0x000fe40008000000 */
[----:B------:R-:W-:-:S07]  /*1c30*/  ULOP3.LUT UR10, UR4, 0x10000, URZ, 0xfc, !UPT ;  /* 0x00010000040a7892 */ /* 0x000fce000f8efc3f */
        /* <DEDUP_REMOVED lines=15> */
[----:B------:R-:W-:Y:S02]  /*1d30*/  WARPGROUP.DEPBAR.LE gsb0, 0x0 ;  /* 0x00008000000079c5 */ /* 0x000fe40000010000 */
[----:B------:R-:W-:Y:S01]  /*1d40*/  WARPGROUP.ARRIVE ;  /* 0x00000000000079c5 */ /* 0x000fe20000000000 */
[C---:B-----5:R-:W-:Y:S01]  /*1d50*/  IMAD R19, R5.reuse, 0x80, R16 ;  /* 0x0000008005137824 */ /* 0x060fe200078e0210 */
[----:B------:R-:W-:Y:S01]  /*1d60*/  LEA R17, R10, R17, 0x1 ;  /* 0x000000110a117211 */ /* 0x000fe200078e08ff */
[----:B--2---:R-:W-:-:S02]  /*1d70*/  IMAD R21, R5, 0x80, R15 ;  /* 0x0000008005157824 */ /* 0x004fc400078e020f */
[C---:B------:R-:W-:Y:S01]  /*1d80*/  IMAD R15, R10.reuse, 0x2, R13 ;  /* 0x000000020a0f7824 */ /* 0x040fe200078e020d */
[----:B------:R-:W-:Y:S01]  /*1d90*/  HGMMA.64x128x16.F32 R88, gdesc[UR4], R88, gsb0 ;  /* 0x01e00000045879f0 */ /* 0x000fe20008000858 */
[----:B------:R-:W-:Y:S01]  /*1da0*/  UIADD3 UR6, UR8, 0x6, URZ ;  /* 0x0000000608067890 */ /* 0x000fe2000fffe03f */
[C---:B------:R-:W-:Y:S01]  /*1db0*/  IMAD R19, R10.reuse, 0x2, R19 ;  /* 0x000000020a137824 */ /* 0x040fe200078e0213 */
[----:B------:R-:W-:Y:S01]  /*1dc0*/  UIADD3 UR4, UR10, 0x6, URZ ;  /* 0x000000060a047890 */ /* 0x000fe2000fffe03f */
[----:B------:R-:W-:Y:S01]  /*1dd0*/  IMAD R23, R10, 0x2, R21 ;  /* 0x000000020a177824 */ /* 0x000fe200078e0215 */
[----:B------:R-:W-:Y:S01]  /*1de0*/  UMOV UR7, 0x40000040 ;  /* 0x4000004000077882 */ /* 0x000fe20000000000 */
[----:B------:R-:W-:Y:S01]  /*1df0*/  UMOV UR5, 0x40000040 ;  /* 0x4000004000057882 */ /* 0x000fe20000000000 */
[--C-:B------:R-:W-:Y:S01]  /*1e00*/  IMAD R21, R15, 0x4, R2.reuse ;  /* 0x000000040f157824 */ /* 0x100fe200078e0202 */
[----:B------:R-:W-:Y:S01]  /*1e10*/  LEA R13, R17, R2, 0x2 ;  /* 0x00000002110d7211 */ /* 0x000fe200078e10ff */
[----:B------:R-:W-:-:S02]  /*1e20*/  IMAD R14, R19, 0x4, R2 ;  /* 0x00000004130e7824 */ /* 0x000fc400078e0202 */
[----:B------:R-:W-:Y:S02]  /*1e30*/  IMAD R20, R23, 0x4, R2 ;  /* 0x0000000417147824 */ /* 0x000fe400078e0202 */
[----:B------:R-:W-:-:S04]  /*1e40*/  VIADD R16, R2, 0x20000 ;  /* 0x0002000002107836 */ /* 0x000fc80000000000 */
[--C-:B------:R-:W-:Y:S01]  /*1e50*/  IMAD R18, R17, 0x4, R16.reuse ;  /* 0x0000000411127824 */ /* 0x100fe200078e0210 */
[----:B------:R-:W-:Y:S01]  /*1e60*/  LEA R15, R15, R16, 0x2 ;  /* 0x000000100f0f7211 */ /* 0x000fe200078e10ff */
[--C-:B------:R-:W-:Y:S02]  /*1e70*/  IMAD R17, R19, 0x4, R16.reuse ;  /* 0x0000000413117824 */ /* 0x100fe400078e0210 */
[----:B------:R-:W-:Y:S01]  /*1e80*/  IMAD R16, R23, 0x4, R16 ;  /* 0x0000000417107824 */ /* 0x000fe200078e0210 */
[----:B------:R-:W-:Y:S02]  /*1e90*/  WARPGROUP.DEPBAR.LE gsb0, 0x0 ;  /* 0x00008000000079c5 */ /* 0x000fe40000010000 */
[----:B------:R-:W-:-:S06]  /*1ea0*/  WARPGROUP.ARRIVE ;  /* 0x00000000000079c5 */ /* 0x000fcc0000000000 */
[----:B------:R-:W-:Y:S03]  /*1eb0*/  HGMMA.64x128x16.F32 R88, gdesc[UR4], R88, gsb0 ;  /* 0x01e00000045879f0 */ /* 0x000fe60008000858 */
[----:B------:R-:W-:Y:S02]  /*1ec0*/  WARPGROUP.DEPBAR.LE gsb0, 0x0 ;  /* 0x00008000000079c5 */ /* 0x000fe40000010000 */
[----:B------:R-:W2:Y:S04]  /*1ed0*/  LDS R21, [R21+0x20000] ;  /* 0x0200000015157984 */ /* 0x000ea80000000800 */
[----:B------:R-:W3:Y:S04]  /*1ee0*/  LDS R13, [R13+0x20000] ;  /* 0x020000000d0d7984 */ /* 0x000ee80000000800 */
[----:B------:R-:W4:Y:S04]  /*1ef0*/  LDS R14, [R14+0x20000] ;  /* 0x020000000e0e7984 */ /* 0x000f280000000800 */
[----:B------:R-:W1:Y:S01]  /*1f00*/  LDS R20, [R20+0x20000] ;  /* 0x0200000014147984 */ /* 0x000e620000000800 */
[----:B------:R-:W-:Y:S05]  /*1f10*/  @!P0 BRA `(.L_x_491) ;  /* 0x0000000000048947 */ /* 0x000fea0003800000 */
[----:B------:R-:W-:Y:S01]  /*1f20*/  BPT.TRAP 0x1 ;  /* 0x000000040000795c */ /* 0x000fe20000300000 */
.L_x_491:
[----:B------:R1:W1:Y:S01]  /*1f30*/  SYNCS.PHASECHK.TRANS64.TRYWAIT P1, [R3+URZ+0x30c30], R22 ;  /* 0x030c3016030075a7 */ /* 0x000262000802017f */
[----:B------:R-:W-:Y:S05]  /*1f40*/  @!P0 BRA `(.L_x_492) ;  /* 0x0000000000048947 */ /* 0x000fea0003800000 */
[----:B------:R-:W-:Y:S01]  /*1f50*/  BPT.TRAP 0x1 ;  /* 0x000000040000795c */ /* 0x000fe20000300000 */
.L_x_492:
[----:B------:R-:W-:-:S04]  /*1f60*/  IADD3 R19, R2, 0x18000, RZ ;  /* 0x0001800002137810 */ /* 0x000fc80007ffe0ff */
[----:B------:R-:W-:-:S04]  /*1f70*/  SHF.R.U32.HI R19, RZ, 0x4, R19 ;  /* 0x00000004ff137819 */ /* 0x000fc80000011613 */
[----:B------:R-:W-:-:S04]  /*1f80*/  LOP3.LUT R19, R19, 0x3fff, RZ, 0xc0, !PT ;  /* 0x00003fff13137812 */ /* 0x000fc800078ec0ff */
[----:B------:R-:W-:Y:S01]  /*1f90*/  LOP3.LUT R24, R19, 0x10000, RZ, 0xfc, !PT ;  /* 0x0001000013187812 */ /* 0x000fe200078efcff */
[----:B-1----:R-:W-:Y:S06]  /*1fa0*/  @P1 BRA `(.L_x_493) ;  /* 0x0000000000081947 */ /* 0x002fec0003800000 */
[----:B------:R-:W1:Y:S02]  /*1fb0*/  SYNCS.PHASECHK.TRANS64.TRYWAIT P1, [R3+URZ+0x30c30], R22 ;  /* 0x030c3016030075a7 */ /* 0x000e64000802017f */
[----:B-1----:R-:W-:Y:S05]  /*1fc0*/  @!P1 BRA `(.L_x_494) ;  /* 0x0000008c00549947 */ /* 0x002fea0003800000 */
.L_x_493:
[----:B------:R-:W-:Y:S01]  /*1fd0*/  UIADD3 UR9, UR9, 0x4000, URZ ;  /* 0x0000400009097890 */ /* 0x000fe2000fffe03f */
[----:B------:R-:W-:Y:S01]  /*1fe0*/  IMAD R24, R5, 0x400, R24 ;  /* 0x0000040005187824 */ /* 0x000fe200078e0218 */
[----:B------:R-:W-:Y:S01]  /*1ff0*/  UMOV UR7, 0x40000040 ;  /* 0x4000004000077882 */ /* 0x000fe20000000000 */
[----:B------:R-:W-:Y:S01]  /*2000*/  UMOV UR5, 0x40000040 ;  /* 0x4000004000057882 */ /* 0x000fe20000000000 */
[----:B------:R-:W-:Y:S01]  /*2010*/  USHF.R.U32.HI UR9, URZ, 0x4, UR9 ;  /* 0x000000043f097899 */ /* 0x000fe20008011609 */
[----:B------:R-:W-:Y:S01]  /*2020*/  FMUL.FTZ R22, R88, UR36 ;  /* 0x0000002458167c20 */ /* 0x000fe20008410000 */
[----:B------:R-:W-:Y:S01]  /*2030*/  R2UR UR8, R24 ;  /* 0x00000000180872ca */ /* 0x000fe200000e0000 */
[----:B------:R-:W-:Y:S01]  /*2040*/  FMUL.FTZ R88, R90, UR36 ;  /* 0x000000245a587c20 */ /* 0x000fe20008410000 */
[----:B------:R-:W-:Y:S01]  /*2050*/  ULOP3.LUT UR9, UR9, 0x3fff, URZ, 0xc0, !UPT ;  /* 0x00003fff09097892 */ /* 0x000fe2000f8ec03f */
[----:B------:R-:W-:Y:S01]  /*2060*/  WARPGROUP.ARRIVE ;  /* 0x00000000000079c5 */ /* 0x000fe20000000000 */
[----:B------:R-:W-:Y:S01]  /*2070*/  FMUL.FTZ R90, R92, UR36 ;  /* 0x000000245c5a7c20 */ /* 0x000fe20008410000 */
[----:B------:R-:W-:Y:S01]  /*2080*/  FMUL.FTZ R92, R94, UR36 ;  /* 0x000000245e5c7c20 */ /* 0x000fe20008410000 */
[----:B------:R-:W-:Y:S01]  /*2090*/  ULOP3.LUT UR9, UR9, 0x10000, URZ, 0xfc, !UPT ;  /* 0x0001000009097892 */ /* 0x000fe2000f8efc3f */
[----:B------:R-:W-:Y:S01]  /*20a0*/  FMUL.FTZ R94, R96, UR36 ;  /* 0x00000024605e7c20 */ /* 0x000fe20008410000 */
[----:B------:R-:W-:Y:S01]  /*20b0*/  FMUL.FTZ R96, R98, UR36 ;  /* 0x0000002462607c20 */ /* 0x000fe20008410000 */
[----:B------:R-:W-:Y:S01]  /*20c0*/  FMUL.FTZ R98, R100, UR36 ;  /* 0x0000002464627c20 */ /* 0x000fe20008410000 */
[----:B------:R-:W-:Y:S01]  /*20d0*/  FMUL.FTZ R100, R102, UR36 ;  /* 0x0000002466647c20 */ /* 0x000fe20008410000 */
[----:B------:R-:W-:Y:S01]  /*20e0*/  FMUL.FTZ R102, R104, UR36 ;  /* 0x0000002468667c20 */ /* 0x000fe20008410000 */
[----:B------:R-:W-:Y:S01]  /*20f0*/  FMUL.FTZ R104, R106, UR36 ;  /* 0x000000246a687c20 */ /* 0x000fe20008410000 */
[----:B------:R-:W-:Y:S01]  /*2100*/  UMOV UR6, UR8 ;  /* 0x0000000800067c82 */ /* 0x000fe20008000000 */
[----:B------:R-:W-:Y:S01]  /*2110*/  UMOV UR4, UR9 ;  /* 0x0000000900047c82 */ /* 0x000fe20008000000 */
[----:B------:R-:W-:Y:S01]  /*2120*/  FMUL.FTZ R106, R108, UR36 ;  /* 0x000000246c6a7c20 */ /* 0x000fe20008410000 */
[----:B------:R-:W-:Y:S01]  /*2130*/  HGMMA.64x128x16.F32 R24, gdesc[UR4], RZ, !UPT, gsb0 ;  /* 0x01e00000041879f0 */ /* 0x000fe2000c0008ff */
[----:B------:R-:W-:Y:S01]  /*2140*/  UIADD3 UR6, UR8, 0x2, URZ ;  /* 0x0000000208067890 */ /* 0x000fe2000fffe03f */
[----:B------:R-:W-:Y:S01]  /*2150*/  FMUL.FTZ R236, R127, UR36 ;  /* 0x000000247fec7c20 */ /* 0x000fe20008410000 */
[----:B------:R-:W-:Y:S01]  /*2160*/  UIADD3 UR4, UR9, 0x2, URZ ;  /* 0x0000000209047890 */ /* 0x000fe2000fffe03f */
[----:B------:R-:W-:Y:S01]  /*2170*/  FMUL.FTZ R108, R110, UR36 ;  /* 0x000000246e6c7c20 */ /* 0x000fe20008410000 */
[----:B------:R-:W-:Y:S01]  /*2180*/  UMOV UR7, 0x40000040 ;  /* 0x4000004000077882 */ /* 0x000fe20000000000 */
[----:B------:R-:W-:Y:S01]  /*2190*/  UMOV UR5, 0x40000040 ;  /* 0x4000004000057882 */ /* 0x000fe20000000000 */
[----:B------:R-:W-:Y:S01]  /*21a0*/  FMUL.FTZ R217, R122, UR36 ;  /* 0x000000247ad97c20 */ /* 0x000fe20008410000 */
[----:B------:R-:W-:Y:S01]  /*21b0*/  FMUL.FTZ R127, R130, UR36 ;  /* 0x00000024827f7c20 */ /* 0x000fe20008410000 */
[----:B------:R-:W-:Y:S01]  /*21c0*/  FMUL.FTZ R110, R112, UR36 ;  /* 0x00000024706e7c20 */ /* 0x000fe20008410000 */
[----:B--2---:R-:W1:Y:S01]  /*21d0*/  SHFL.IDX PT, R122, R21, R11, 0x1f ;  /* 0x00001f0b157a7589 */ /* 0x004e6200000e0000 */
[----:B------:R-:W-:-:S02]  /*21e0*/  VIADD R130, R11, 0x4 ;  /* 0x000000040b827836 */ /* 0x000fc40000000000 */
[----:B------:R-:W-:Y:S01]  /*21f0*/  FMUL.FTZ R23, R89, UR36 ;  /* 0x0000002459177c20 */ /* 0x000fe20008410000 */
[----:B------:R-:W-:Y:S01]  /*2200*/  FMUL.FTZ R112, R114, UR36 ;  /* 0x0000002472707c20 */ /* 0x000fe20008410000 */
[----:B------:R-:W2:Y:S01]  /*2210*/  MUFU.TANH R22, R22 ;  /* 0x0000001600167308 */ /* 0x000ea20000002400 */
[----:B------:R-:W-:Y:S01]  /*2220*/  FMUL.FTZ R114, R116, UR36 ;  /* 0x0000002474727c20 */ /* 0x000fe20008410000 */
[----:B------:R-:W-:Y:S01]  /*2230*/  FMUL.FTZ R134, R134, UR36 ;  /* 0x0000002486867c20 */ /* 0x000fe20008410000 */
[----:B------:R-:W-:Y:S01]  /*2240*/  FMUL.FTZ R116, R118, UR36 ;  /* 0x0000002476747c20 */ /* 0x000fe20008410000 */
[----:B------:R-:W-:Y:S01]  /*2250*/  STL [R1+0x4c], R155 ;  /* 0x00004c9b01007387 */ /* 0x000fe20000100800 */
[----:B------:R-:W-:Y:S01]  /*2260*/  FMUL.FTZ R89, R91, UR36 ;  /* 0x000000245b597c20 */ /* 0x000fe20008410000 */
[----:B------:R-:W-:Y:S01]  /*2270*/  FMUL.FTZ R118, R120, UR36 ;  /* 0x0000002478767c20 */ /* 0x000fe20008410000 */
[----:B------:R-:W-:Y:S01]  /*2280*/  FMUL.FTZ R91, R93, UR36 ;  /* 0x000000245d5b7c20 */ /* 0x000fe20008410000 */
[----:B------:R3:W-:Y:S01]  /*2290*/  STL [R1+0x48], R154 ;  /* 0x0000489a01007387 */ /* 0x0007e20000100800 */
[----:B------:R-:W-:Y:S01]  /*22a0*/  FMUL.FTZ R93, R95, UR36 ;  /* 0x000000245f5d7c20 */ /* 0x000fe20008410000 */
[----:B------:R-:W4:Y:S01]  /*22b0*/  MUFU.TANH R23, R23 ;  /* 0x0000001700177308 */ /* 0x000f220000002400 */
[----:B------:R-:W-:Y:S01]  /*22c0*/  FMUL.FTZ R95, R97, UR36 ;  /* 0x00000024615f7c20 */ /* 0x000fe20008410000 */
[----:B------:R-:W4:Y:S01]  /*22d0*/  SHFL.IDX PT, R120, R21, R130, 0x1f ;  /* 0x00001f8215787589 */ /* 0x000f2200000e0000 */
[----:B------:R-:W-:Y:S01]  /*22e0*/  FMUL.FTZ R97, R99, UR36 ;  /* 0x0000002463617c20 */ /* 0x000fe20008410000 */
[----:B------:R-:W-:Y:S01]  /*22f0*/  FMUL.FTZ R99, R101, UR36 ;  /* 0x0000002465637c20 */ /* 0x000fe20008410000 */
[----:B------:R-:W-:Y:S01]  /*2300*/  FMUL.FTZ R133, R133, UR36 ;  /* 0x0000002485857c20 */ /* 0x000fe20008410000 */
[----:B------:R-:W-:Y:S01]  /*2310*/  FMUL.FTZ R101, R103, UR36 ;  /* 0x0000002467657c20 */ /* 0x000fe20008410000 */
[----:B------:R-:W-:Y:S01]  /*2320*/  FMUL.FTZ R103, R105, UR36 ;  /* 0x0000002469677c20 */ /* 0x000fe20008410000 */
[----:B---3--:R3:W-:Y:S01]  /*2330*/  MUFU.TANH R154, R134 ;  /* 0x00000086009a7308 */ /* 0x0087e20000002400 */
[----:B------:R-:W-:Y:S01]  /*2340*/  FMUL.FTZ R216, R121, UR36 ;  /* 0x0000002479d87c20 */ /* 0x000fe20008410000 */
[----:B------:R-:W-:Y:S01]  /*2350*/  FMUL.FTZ R231, R128, UR36 ;  /* 0x0000002480e77c20 */ /* 0x000fe20008410000 */
[----:B------:R1:W-:Y:S01]  /*2360*/  STL [R1+0x44], R153 ;  /* 0x0000449901007387 */ /* 0x0003e20000100800 */
[----:B------:R-:W-:Y:S01]  /*2370*/  FMUL.FTZ R105, R107, UR36 ;  /* 0x000000246b697c20 */ /* 0x000fe20008410000 */
[----:B------:R-:W-:Y:S01]  /*2380*/  FMUL.FTZ R128, R148, UR36 ;  /* 0x0000002494807c20 */ /* 0x000fe20008410000 */
[----:B------:R-:W-:Y:S01]  /*2390*/  FMUL.FTZ R107, R109, UR36 ;  /* 0x000000246d6b7c20 */ /* 0x000fe20008410000 */
[----:B------:R-:W-:Y:S01]  /*23a0*/  FMUL.FTZ R109, R111, UR36 ;  /* 0x000000246f6d7c20 */ /* 0x000fe20008410000 */
[----:B------:R-:W4:Y:S01]  /*23b0*/  MUFU.TANH R88, R88 ;  /* 0x0000005800587308 */ /* 0x000f220000002400 */
[----:B---3--:R-:W-:-:S02]  /*23c0*/  VIADD R134, R11, 0x8 ;  /* 0x000000080b867836 */ /* 0x008fc40000000000 */
[----:B------:R-:W-:Y:S01]  /*23d0*/  FMUL.FTZ R111, R113, UR36 ;  /* 0x00000024716f7c20 */ /* 0x000fe20008410000 */
[----:B------:R-:W-:Y:S01]  /*23e0*/  ISETP.GT.AND P2, PT, R9, RZ, PT ;  /* 0x000000ff0900720c */ /* 0x000fe20003f44270 */
[----:B------:R-:W-:Y:S01]  /*23f0*/  FMUL.FTZ R113, R115, UR36 ;  /* 0x0000002473717c20 */ /* 0x000fe20008410000 */
[----:B------:R-:W-:Y:S01]  /*2400*/  FMUL.FTZ R115, R117, UR36 ;  /* 0x0000002475737c20 */ /* 0x000fe20008410000 */
[----:B------:R-:W3:Y:S01]  /*2410*/  SHFL.IDX PT, R121, R21, R134, 0x1f ;  /* 0x00001f8615797589 */ /* 0x000ee200000e0000 */
[----:B------:R-:W-:Y:S01]  /*2420*/  FMUL.FTZ R117, R119, UR36 ;  /* 0x0000002477757c20 */ /* 0x000fe20008410000 */
[----:B------:R-:W-:Y:S01]  /*2430*/  MUFU.TANH R89, R89 ;  /* 0x0000005900597308 */ /* 0x000fe20000002400 */
[----:B------:R-:W-:Y:S01]  /*2440*/  FMUL.FTZ R227, R124, UR36 ;  /* 0x000000247ce37c20 */ /* 0x000fe20008410000 */
[----:B--2---:R-:W-:Y:S01]  /*2450*/  FSEL R119, R22, -INF , P2 ;  /* 0xff80000016777808 */ /* 0x004fe20001000000 */
[----:B------:R-:W-:Y:S01]  /*2460*/  FMUL.FTZ R218, R123, UR36 ;  /* 0x000000247bda7c20 */ /* 0x000fe20008410000 */
[----:B------:R-:W-:Y:S01]  /*2470*/  ISETP.GT.AND P1, PT, R9, 0x8, PT ;  /* 0x000000080900780c */ /* 0x000fe20003f24270 */
[----:B------:R-:W-:Y:S01]  /*2480*/  FMUL.FTZ R234, R135, UR36 ;  /* 0x0000002487ea7c20 */ /* 0x000fe20008410000 */
[----:B------:R-:W-:Y:S01]  /*2490*/  FMUL.FTZ R132, R132, UR36 ;  /* 0x0000002484847c20 */ /* 0x000fe20008410000 */
[--C-:B-1----:R-:W-:Y:S01]  /*24a0*/  FFMA.FTZ R135, R119, UR37, -R122.reuse ;  /* 0x0000002577877c23 */ /* 0x102fe2000801087a */
[----:B------:R1:W-:Y:S01]  /*24b0*/  MUFU.TANH R153, R133 ;  /* 0x0000008500997308 */ /* 0x0003e20000002400 */
[----:B----4-:R-:W-:Y:S01]  /*24c0*/  FSEL R123, R23, -INF , P2 ;  /* 0xff800000177b7808 */ /* 0x010fe20001000000 */
[----:B------:R-:W-:Y:S01]  /*24d0*/  STL [R1+0x40], R152 ;  /* 0x0000409801007387 */ /* 0x000fe20000100800 */
[----:B------:R-:W-:Y:S01]  /*24e0*/  FSEL R119, R88, -INF , P1 ;  /* 0xff80000058777808 */ /* 0x000fe20000800000 */
[----:B------:R-:W-:Y:S01]  /*24f0*/  FMUL.FTZ R137, R137, UR36 ;  /* 0x0000002489897c20 */ /* 0x000fe20008410000 */
[----:B------:R-:W-:Y:S01]  /*2500*/  FMUL.FTZ R139, R139, UR36 ;  /* 0x000000248b8b7c20 */ /* 0x000fe20008410000 */
[----:B------:R-:W-:Y:S01]  /*2510*/  STL [R1+0x3c], R10 ;  /* 0x00003c0a01007387 */ /* 0x000fe20000100800 */
[----:B------:R-:W-:Y:S01]  /*2520*/  FMUL.FTZ R136, R136, UR36 ;  /* 0x0000002488887c20 */ /* 0x000fe20008410000 */
[----:B------:R-:W2:Y:S01]  /*2530*/  MUFU.TANH R90, R90 ;  /* 0x0000005a005a7308 */ /* 0x000ea20000002400 */
[----:B-1----:R-:W-:Y:S01]  /*2540*/  IADD3 R133, R11, 0xc, RZ ;  /* 0x0000000c0b857810 */ /* 0x002fe20007ffe0ff */
[----:B------:R1:W-:Y:S01]  /*2550*/  STL [R1+0x38], R8 ;  /* 0x0000380801007387 */ /* 0x0003e20000100800 */
[----:B------:R-:W-:Y:S01]  /*2560*/  FFMA.FTZ R119, R119, UR37, -R122 ;  /* 0x0000002577777c23 */ /* 0x000fe2000801087a */
[----:B------:R-:W-:Y:S01]  /*2570*/  FMUL.FTZ R141, R141, UR36 ;  /* 0x000000248d8d7c20 */ /* 0x000fe20008410000 */
[----:B------:R-:W-:Y:S01]  /*2580*/  FMUL.FTZ R140, R140, UR36 ;  /* 0x000000248c8c7c20 */ /* 0x000fe20008410000 */
[----:B------:R-:W4:Y:S01]  /*2590*/  SHFL.IDX PT, R124, R21, R133, 0x1f ;  /* 0x00001f85157c7589 */ /* 0x000f2200000e0000 */
[----:B------:R-:W-:Y:S01]  /*25a0*/  FMUL.FTZ R129, R129, UR36 ;  /* 0x0000002481817c20 */ /* 0x000fe20008410000 */
[----:B------:R-:W3:Y:S01]  /*25b0*/  MUFU.TANH R92, R92 ;  /* 0x0000005c005c7308 */ /* 0x000ee20000002400 */
[----:B------:R-:W-:Y:S01]  /*25c0*/  FMUL.FTZ R138, R138, UR36 ;  /* 0x000000248a8a7c20 */ /* 0x000fe20008410000 */
[----:B------:R3:W-:Y:S01]  /*25d0*/  STL [R1+0x34], R7 ;  /* 0x0000340701007387 */ /* 0x0007e20000100800 */
[----:B------:R-:W-:Y:S01]  /*25e0*/  FMUL.FTZ R226, R125, UR36 ;  /* 0x000000247de27c20 */ /* 0x000fe20008410000 */
[----:B------:R-:W-:Y:S01]  /*25f0*/  FMUL.FTZ R142, R142, UR36 ;  /* 0x000000248e8e7c20 */ /* 0x000fe20008410000 */
[----:B------:R-:W-:Y:S01]  /*2600*/  FMUL.FTZ R235, R131, UR36 ;  /* 0x0000002483eb7c20 */ /* 0x000fe20008410000 */
[----:B------:R-:W-:Y:S01]  /*2610*/  STL [R1+0x30], R6 ;  /* 0x0000300601007387 */ /* 0x000fe20000100800 */
[----:B------:R-:W-:Y:S01]  /*2620*/  FMUL.FTZ R143, R143, UR36 ;  /* 0x000000248f8f7c20 */ /* 0x000fe20008410000 */
[----:B------:R-:W4:Y:S01]  /*2630*/  MUFU.TANH R91, R91 ;  /* 0x0000005b005b7308 */ /* 0x000f220000002400 */
[----:B--2---:R-:W-:Y:S01]  /*2640*/  FSEL R122, R90, -INF , P2 ;  /* 0xff8000005a7a7808 */ /* 0x004fe20001000000 */
[----:B------:R-:W-:Y:S01]  /*2650*/  STL [R1+0x2c], R4 ;  /* 0x00002c0401007387 */ /* 0x000fe20000100800 */
[----:B------:R-:W-:Y:S01]  /*2660*/  FMUL.FTZ R131, R150, UR36 ;  /* 0x0000002496837c20 */ /* 0x000fe20008410000 */
[----:B------:R-:W-:Y:S01]  /*2670*/  FMUL.FTZ R237, R144, UR36 ;  /* 0x0000002490ed7c20 */ /* 0x000fe20008410000 */
[----:B------:R-:W-:Y:S01]  /*2680*/  FMUL.FTZ R232, R145, UR36 ;  /* 0x0000002491e87c20 */ /* 0x000fe20008410000 */
[----:B------:R2:W-:Y:S01]  /*2690*/  STL [R1+0x28], R3 ;  /* 0x0000280301007387 */ /* 0x0005e20000100800 */
[----:B------:R-:W-:Y:S01]  /*26a0*/  FMUL.FTZ R229, R146, UR36 ;  /* 0x0000002492e57c20 */ /* 0x000fe20008410000 */
[----:B------:R3:W-:Y:S01]  /*26b0*/  MUFU.TANH R155, R132 ;  /* 0x00000084009b7308 */ /* 0x0007e20000002400 */
[----:B------:R-:W-:Y:S01]  /*26c0*/  FMUL.FTZ R228, R147, UR36 ;  /* 0x0000002493e47c20 */ /* 0x000fe20008410000 */
[----:B------:R4:W-:Y:S01]  /*26d0*/  STL [R1+0x24], R0 ;  /* 0x0000240001007387 */ /* 0x0009e20000100800 */
[----:B------:R-:W-:-:S03]  /*26e0*/  FMUL.FTZ R126, R126, UR36 ;  /* 0x000000247e7e7c20 */ /* 0x000fc60008410000 */
[----:B------:R-:W-:Y:S02]  /*26f0*/  SHFL.IDX PT, R219, R13, R11, 0x1f ;  /* 0x00001f0b0ddb7589 */ /* 0x000fe400000e0000 */
[----:B-1----:R1:W-:Y:S01]  /*2700*/  MUFU.TANH R8, R137 ;  /* 0x0000008900087308 */ /* 0x0023e20000002400 */
[--C-:B---3--:R-:W-:Y:S01]  /*2710*/  FFMA.FTZ R132, R123, UR37, -R120.reuse ;  /* 0x000000257b847c23 */ /* 0x108fe20008010878 */
[----:B------:R-:W-:Y:S01]  /*2720*/  FSEL R123, R89, -INF , P1 ;  /* 0xff800000597b7808 */ /* 0x000fe20000800000 */
[----:B------:R-:W-:Y:S04]  /*2730*/  SHFL.IDX PT, R222, R13, R130, 0x1f ;  /* 0x00001f820dde7589 */ /* 0x000fe800000e0000 */
[----:B------:R-:W-:Y:S01]  /*2740*/  FFMA.FTZ R120, R123, UR37, -R120 ;  /* 0x000000257b787c23 */ /* 0x000fe20008010878 */
[----:B------:R3:W-:Y:S01]  /*2750*/  MUFU.TANH R7, R139 ;  /* 0x0000008b00077308 */ /* 0x0007e20000002400 */
[----:B-1----:R-:W-:-:S02]  /*2760*/  VIADD R137, R11, 0x14 ;  /* 0x000000140b897836 */ /* 0x002fc40000000000 */
[--C-:B------:R-:W-:Y:S01]  /*2770*/  FFMA.FTZ R123, R122, UR37, -R121.reuse ;  /* 0x000000257a7b7c23 */ /* 0x100fe20008010879 */
[----:B------:R-:W-:Y:S01]  /*2780*/  FSEL R122, R92, -INF , P1 ;  /* 0xff8000005c7a7808 */ /* 0x000fe20000800000 */
[----:B------:R-:W-:Y:S03]  /*2790*/  SHFL.IDX PT, R225, R13, R134, 0x1f ;  /* 0x00001f860de17589 */ /* 0x000fe600000e0000 */
[----:B------:R-:W-:Y:S01]  /*27a0*/  MUFU.TANH R93, R93 ;  /* 0x0000005d005d7308 */ /* 0x000fe20000002400 */
[----:B---3--:R-:W-:Y:S02]  /*27b0*/  VIADD R139, R11, 0x10 ;  /* 0x000000100b8b7836 */ /* 0x008fe40000000000 */
[----:B------:R-:W-:Y:S01]  /*27c0*/  FFMA.FTZ R121, R122, UR37, -R121 ;  /* 0x000000257a797c23 */ /* 0x000fe20008010879 */
[----:B------:R-:W-:Y:S04]  /*27d0*/  SHFL.IDX PT, R230, R13, R133, 0x1f ;  /* 0x00001f850de67589 */ /* 0x000fe800000e0000 */
[----:B------:R-:W-:Y:S01]  /*27e0*/  SHFL.IDX PT, R125, R21, R139, 0x1f ;  /* 0x00001f8b157d7589 */ /* 0x000fe200000e0000 */
[----:B------:R1:W-:Y:S08]  /*27f0*/  MUFU.TANH R152, R136 ;  /* 0x0000008800987308 */ /* 0x0003f00000002400 */
[----:B--2---:R4:W-:Y:S01]  /*2800*/  MUFU.TANH R3, R141 ;  /* 0x0000008d00037308 */ /* 0x0049e20000002400 */
[----:B-1----:R-:W-:-:S02]  /*2810*/  FMUL.FTZ R136, R151, UR36 ;  /* 0x0000002497887c20 */ /* 0x002fc40008410000 */
[----:B------:R-:W1:Y:S01]  /*2820*/  SHFL.IDX PT, R151, R21, R137, 0x1f ;  /* 0x00001f8915977589 */ /* 0x000e6200000e0000 */
[----:B------:R-:W-:Y:S02]  /*2830*/  WARPGROUP.DEPBAR.LE gsb0, 0x0 ;  /* 0x00008000000079c5 */ /* 0x000fe40000010000 */
[----:B------:R-:W-:Y:S02]  /*2840*/  WARPGROUP.ARRIVE ;  /* 0x00000000000079c5 */ /* 0x000fe40000000000 */
[----:B------:R2:W-:Y:S01]  /*2850*/  MUFU.TANH R6, R140 ;  /* 0x0000008c00067308 */ /* 0x0005e20000002400 */
[----:B----4-:R-:W-:-:S03]  /*2860*/  FSEL R141, R91, -INF , P2 ;  /* 0xff8000005b8d7808 */ /* 0x010fc60001000000 */
[----:B------:R-:W-:Y:S01]  /*2870*/  HGMMA.64x128x16.F32 R24, gdesc[UR4], R24, gsb0 ;  /* 0x01e00000041879f0 */ /* 0x000fe20008000818 */
[----:B------:R-:W-:Y:S01]  /*2880*/  UIADD3 UR6, UR8, 0x4, URZ ;  /* 0x0000000408067890 */ /* 0x000fe2000fffe03f */
[----:B------:R-:W-:Y:S01]  /*2890*/  FFMA.FTZ R122, R141, UR37, -R124 ;  /* 0x000000258d7a7c23 */ /* 0x000fe2000801087c */
[----:B------:R-:W-:Y:S01]  /*28a0*/  UIADD3 UR4, UR9, 0x4, URZ ;  /* 0x0000000409047890 */ /* 0x000fe2000fffe03f */
[----:B------:R3:W4:Y:S01]  /*28b0*/  MUFU.TANH R0, R129 ;  /* 0x0000008100007308 */ /* 0x0007220000002400 */
[----:B------:R-:W-:Y:S01]  /*28c0*/  UMOV UR7, 0x40000040 ;  /* 0x4000004000077882 */ /* 0x000fe20000000000 */
[----:B------:R-:W-:Y:S01]  /*28d0*/  UMOV UR5, 0x40000040 ;  /* 0x4000004000057882 */ /* 0x000fe20000000000 */
[----:B--2---:R-:W-:-:S05]  /*28e0*/  IADD3 R140, R11, 0x1c, RZ ;  /* 0x0000001c0b8c7810 */ /* 0x004fca0007ffe0ff */
[----:B------:R2:W-:Y:S01]  /*28f0*/  MUFU.TANH R10, R138 ;  /* 0x0000008a000a7308 */ /* 0x0005e20000002400 */
[----:B------:R-:W1:Y:S01]  /*2900*/  SHFL.IDX PT, R141, R21, R140, 0x1f ;  /* 0x00001f8c158d7589 */ /* 0x000e6200000e0000 */
[----:B---3--:R-:W-:Y:S01]  /*2910*/  FMUL.FTZ R129, R149, UR36 ;  /* 0x0000002495817c20 */ /* 0x008fe20008410000 */
[----:B------:R-:W-:-:S05]  /*2920*/  IMAD R149, R5, 0x400, R19 ;  /* 0x0000040005957824 */ /* 0x000fca00078e0213 */
[----:B------:R-:W-:Y:S01]  /*2930*/  MUFU.TANH R94, R94 ;  /* 0x0000005e005e7308 */ /* 0x000fe20000002400 */
[----:B--2---:R-:W-:Y:S01]  /*2940*/  VIADD R138, R11, 0x18 ;  /* 0x000000180b8a7836 */ /* 0x004fe20000000000 */
[----:B----4-:R-:W-:Y:S06]  /*2950*/  STL [R1+0x4], R0 ;  /* 0x0000040001007387 */ /* 0x010fec0000100800 */
[----:B------:R-:W-:Y:S08]  /*2960*/  MUFU.TANH R95, R95 ;  /* 0x0000005f005f7308 */ /* 0x000ff00000002400 */
[----:B------:R-:W2:Y:S08]  /*2970*/  MUFU.TANH R96, R96 ;  /* 0x0000006000607308 */ /* 0x000eb00000002400 */
[----:B------:R-:W-:Y:S08]  /*2980*/  MUFU.TANH R97, R97 ;  /* 0x0000006100617308 */ /* 0x000ff00000002400 */
[----:B------:R3:W-:Y:S01]  /*2990*/  MUFU.TANH R4, R142 ;  /* 0x0000008e00047308 */ /* 0x0007e20000002400 */
[----:B--2---:R-:W-:-:S07]  /*29a0*/  FSEL R144, R96, -INF , P1 ;  /* 0xff80000060907808 */ /* 0x004fce0000800000 */
[----:B------:R-:W2:Y:S01]  /*29b0*/  MUFU.TANH R99, R99 ;  /* 0x0000006300637308 */ /* 0x000ea20000002400 */
[----:B---3--:R3:W4:Y:S07]  /*29c0*/  SHFL.IDX PT, R142, R21, R138, 0x1f ;  /* 0x00001f8a158e7589 */ /* 0x00872e00000e0000 */
[----:B------:R-:W-:Y:S01]  /*29d0*/  MUFU.TANH R98, R98 ;  /* 0x0000006200627308 */ /* 0x000fe20000002400 */
[----:B---3--:R-:W-:-:S07]  /*29e0*/  FSEL R21, R95, -INF , P2 ;  /* 0xff8000005f157808 */ /* 0x008fce0001000000 */
[----:B------:R-:W-:Y:S01]  /*29f0*/  MUFU.TANH R101, R101 ;  /* 0x0000006500657308 */ /* 0x000fe20000002400 */
[----:B-1----:R-:W-:Y:S01]  /*2a00*/  FFMA.FTZ R21, R21, UR37, -R151 ;  /* 0x0000002515157c23 */ /* 0x002fe20008010897 */
[----:B--2---:R-:W-:-:S05]  /*2a10*/  FSEL R233, R99, -INF , P2 ;  /* 0xff80000063e97808 */ /* 0x004fca0001000000 */
[----:B------:R-:W-:Y:S01]  /*2a20*/  FFMA.FTZ R233, R233, UR37, -R141 ;  /* 0x00000025e9e97c23 */ /* 0x000fe2000801088d */
[----:B------:R-:W1:Y:S08]  /*2a30*/  MUFU.TANH R100, R100 ;  /* 0x0000006400647308 */ /* 0x000e700000002400 */
[----:B------:R-:W2:Y:S08]  /*2a40*/  MUFU.TANH R102, R102 ;  /* 0x0000006600667308 */ /* 0x000eb00000002400 */
[----:B------:R-:W3:Y:S01]  /*2a50*/  MUFU.TANH R104, R104 ;  /* 0x0000006800687308 */ /* 0x000ee20000002400 */
[----:B-1----:R-:W-:-:S07]  /*2a60*/  FSEL R145, R100, -INF , P1 ;  /* 0xff80000064917808 */ /* 0x002fce0000800000 */
[----:B------:R1:W-:Y:S08]  /*2a70*/  MUFU.TANH R0, R143 ;  /* 0x0000008f00007308 */ /* 0x0003f00000002400 */
[----:B------:R-:W-:Y:S01]  /*2a80*/  MUFU.TANH R103, R103 ;  /* 0x0000006700677308 */ /* 0x000fe20000002400 */
[----:B-1----:R-:W-:-:S05]  /*2a90*/  FSEL R143, R97, -INF , P1 ;  /* 0xff800000618f7808 */ /* 0x002fca0000800000 */
[----:B------:R-:W-:Y:S01]  /*2aa0*/  FFMA.FTZ R151, R143, UR37, -R151 ;  /* 0x000000258f977c23 */ /* 0x000fe20008010897 */
[----:B------:R-:W-:Y:S01]  /*2ab0*/  FSEL R143, R101, -INF , P1 ;  /* 0xff800000658f7808 */ /* 0x000fe20000800000 */
[----:B------:R-:W1:Y:S04]  /*2ac0*/  MUFU.TANH R105, R105 ;  /* 0x0000006900697308 */ /* 0x000e680000002400 */
[----:B------:R-:W-:Y:S01]  /*2ad0*/  FFMA.FTZ R141, R143, UR37, -R141 ;  /* 0x000000258f8d7c23 */ /* 0x000fe2000801088d */
[----:B--2---:R-:W-:-:S03]  /*2ae0*/  FSEL R143, R102, -INF , P2 ;  /* 0xff800000668f7808 */ /* 0x004fc60001000000 */
[----:B------:R-:W-:Y:S01]  /*2af0*/  MUFU.EX2 R135, R135 ;  /* 0x0000008700877308 */ /* 0x000fe20000000800 */
[----:B------:R-:W-:Y:S02]  /*2b00*/  WARPGROUP.DEPBAR.LE gsb0, 0x0 ;  /* 0x00008000000079c5 */ /* 0x000fe40000010000 */
[----:B------:R-:W-:Y:S01]  /*2b10*/  WARPGROUP.ARRIVE ;  /* 0x00000000000079c5 */ /* 0x000fe20000000000 */
[----:B------:R-:W-:-:S04]  /*2b20*/  FFMA.FTZ R143, R143, UR37, -R219 ;  /* 0x000000258f8f7c23 */ /* 0x000fc800080108db */
[----:B------:R-:W-:Y:S01]  /*2b30*/  MUFU.EX2 R119, R119 ;  /* 0x0000007700777308 */ /* 0x000fe20000000800 */
[----:B------:R-:W-:Y:S01]  /*2b40*/  HGMMA.64x128x16.F32 R24, gdesc[UR4], R24, gsb0 ;  /* 0x01e00000041879f0 */ /* 0x000fe20008000818 */
[----:B------:R-:W-:Y:S02]  /*2b50*/  UIADD3 UR6, UR8, 0x6, URZ ;  /* 0x0000000608067890 */ /* 0x000fe4000fffe03f */
[----:B------:R-:W-:Y:S01]  /*2b60*/  UIADD3 UR4, UR9, 0x6, URZ ;  /* 0x0000000609047890 */ /* 0x000fe2000fffe03f */
[----:B------:R-:W-:Y:S01]  /*2b70*/  UMOV UR7, 0x40000040 ;  /* 0x4000004000077882 */ /* 0x000fe20000000000 */
[----:B------:R-:W-:Y:S02]  /*2b80*/  UMOV UR5, 0x40000040 ;  /* 0x4000004000057882 */ /* 0x000fe40000000000 */
[----:B------:R-:W-:Y:S08]  /*2b90*/  MUFU.EX2 R132, R132 ;  /* 0x0000008400847308 */ /* 0x000ff00000000800 */
[----:B------:R-:W-:Y:S08]  /*2ba0*/  MUFU.TANH R106, R106 ;  /* 0x0000006a006a7308 */ /* 0x000ff00000002400 */
[----:B------:R-:W-:Y:S08]  /*2bb0*/  MUFU.EX2 R123, R123 ;  /* 0x0000007b007b7308 */ /* 0x000ff00000000800 */
[----:B------:R-:W-:Y:S08]  /*2bc0*/  MUFU.TANH R111, R111 ;  /* 0x0000006f006f7308 */ /* 0x000ff00000002400 */
[----:B------:R-:W-:Y:S08]  /*2bd0*/  MUFU.TANH R113, R113 ;  /* 0x0000007100717308 */ /* 0x000ff00000002400 */
[----:B------:R-:W2:Y:S08]  /*2be0*/  MUFU.EX2 R120, R120 ;  /* 0x0000007800787308 */ /* 0x000eb00000000800 */
[----:B------:R-:W-:Y:S08]  /*2bf0*/  MUFU.TANH R114, R114 ;  /* 0x0000007200727308 */ /* 0x000ff00000002400 */
[----:B------:R-:W-:Y:S08]  /*2c00*/  MUFU.TANH R116, R116 ;  /* 0x0000007400747308 */ /* 0x000ff00000002400 */
[----:B------:R-:W-:Y:S08]  /*2c10*/  MUFU.TANH R115, R115 ;  /* 0x0000007300737308 */ /* 0x000ff00000002400 */
[----:B------:R-:W-:Y:S08]  /*2c20*/  MUFU.EX2 R19, R151 ;  /* 0x0000009700137308 */ /* 0x000ff00000000800 */
[----:B------:R-:W-:Y:S08]  /*2c30*/  MUFU.TANH R117, R117 ;  /* 0x0000007500757308 */ /* 0x000ff00000002400 */
[----:B------:R-:W-:Y:S08]  /*2c40*/  MUFU.TANH R110, R110 ;  /* 0x0000006e006e7308 */ /* 0x000ff00000002400 */
[----:B------:R-:W-:Y:S08]  /*2c50*/  MUFU.TANH R112, R112 ;  /* 0x0000007000707308 */ /* 0x000ff00000002400 */
[----:B------:R-:W-:Y:S08]  /*2c60*/  MUFU.EX2 R21, R21 ;  /* 0x0000001500157308 */ /* 0x000ff00000000800 */
[----:B------:R-:W-:Y:S08]  /*2c70*/  MUFU.EX2 R121, R121 ;  /* 0x0000007900797308 */ /* 0x000ff00000000800 */
[----:B------:R-:W-:Y:S01]  /*2c80*/  MUFU.EX2 R122, R122 ;  /* 0x0000007a007a7308 */ /* 0x000fe20000000800 */
[----:B------:R-:W-:-:S02]  /*2c90*/  WARPGROUP.DEPBAR.LE gsb0, 0x0 ;  /* 0x00008000000079c5 */ /* 0x000fc40000010000 */
[----:B------:R-:W-:-:S05]  /*2ca0*/  WARPGROUP.ARRIVE ;  /* 0x00000000000079c5 */ /* 0x000fca0000000000 */
[----:B------:R-:W-:Y:S01]  /*2cb0*/  MUFU.TANH R109, R109 ;  /* 0x0000006d006d7308 */ /* 0x000fe20000002400 */
[----:B------:R-:W-:Y:S01]  /*2cc0*/  HGMMA.64x128x16.F32 R24, gdesc[UR4], R24, gsb0 ;  /* 0x01e00000041879f0 */ /* 0x000fe20008000818 */
[----:B------:R-:W-:Y:S01]  /*2cd0*/  R2UR UR4, R149 ;  /* 0x00000000950472ca */ /* 0x000fe200000e0000 */
[----:B------:R-:W-:-:S05]  /*2ce0*/  FFMA.FTZ R92, -R92, R92, 1 ;  /* 0x3f8000005c5c7423 */ /* 0x000fca000001015c */
[----:B------:R-:W-:Y:S08]  /*2cf0*/  MUFU.TANH R107, R107 ;  /* 0x0000006b006b7308 */ /* 0x000ff00000002400 */
        /* <DEDUP_REMOVED lines=15> */
[----:B------:R-:W-:Y:S01]  /*2df0*/  MUFU.TANH R232, R232 ;  /* 0x000000e800e87308 */ /* 0x000fe20000002400 */
[----:B------:R-:W-:-:S02]  /*2e00*/  WARPGROUP.DEPBAR.LE gsb0, 0x0 ;  /* 0x00008000000079c5 */ /* 0x000fc40000010000 */
[----:B------:R4:W1:Y:S05]  /*2e10*/  LDS R148, [R15+0x400] ;  /* 0x000400000f947984 */ /* 0x00086a0000000800 */
[----:B------:R-:W-:Y:S01]  /*2e20*/  MUFU.TANH R228, R228 ;  /* 0x000000e400e47308 */ /* 0x000fe20000002400 */
[----:B----4-:R-:W-:-:S07]  /*2e30*/  FSEL R15, R93, -INF , P1 ;  /* 0xff8000005d0f7808 */ /* 0x010fce0000800000 */
[----:B------:R-:W-:Y:S01]  /*2e40*/  MUFU.TANH R128, R128 ;  /* 0x0000008000807308 */ /* 0x000fe20000002400 */
[----:B------:R-:W-:Y:S01]  /*2e50*/  FFMA.FTZ R15, R15, UR37, -R124 ;  /* 0x000000250f0f7c23 */ /* 0x000fe2000801087c */
[----:B------:R-:W-:-:S05]  /*2e60*/  FSEL R124, R94, -INF , P2 ;  /* 0xff8000005e7c7808 */ /* 0x000fca0001000000 */
[--C-:B------:R-:W-:Y:S01]  /*2e70*/  FFMA.FTZ R124, R124, UR37, -R125.reuse ;  /* 0x000000257c7c7c23 */ /* 0x100fe2000801087d */
[----:B------:R-:W-:Y:S01]  /*2e80*/  FFMA.FTZ R125, R144, UR37, -R125 ;  /* 0x00000025907d7c23 */ /* 0x000fe2000801087d */
[----:B------:R-:W-:Y:S01]  /*2e90*/  FSEL R144, R98, -INF , P2 ;  /* 0xff80000062907808 */ /* 0x000fe20001000000 */
[----:B------:R-:W4:Y:S04]  /*2ea0*/  MUFU.EX2 R15, R15 ;  /* 0x0000000f000f7308 */ /* 0x000f280000000800 */
[--C-:B------:R-:W-:Y:S01]  /*2eb0*/  FFMA.FTZ R144, R144, UR37, -R142.reuse ;  /* 0x0000002590907c23 */ /* 0x100fe2000801088e */
[----:B------:R-:W-:Y:S01]  /*2ec0*/  FFMA.FTZ R142, R145, UR37, -R142 ;  /* 0x00000025918e7c23 */ /* 0x000fe2000801088e */
[----:B---3--:R-:W-:Y:S02]  /*2ed0*/  FSEL R145, R104, -INF , P1 ;  /* 0xff80000068917808 */ /* 0x008fe40000800000 */
[----:B------:R-:W3:Y:S03]  /*2ee0*/  MUFU.EX2 R125, R125 ;  /* 0x0000007d007d7308 */ /* 0x000ee60000000800 */
[----:B------:R-:W-:-:S05]  /*2ef0*/  FFMA.FTZ R219, R145, UR37, -R219 ;  /* 0x0000002591db7c23 */ /* 0x000fca00080108db */
[----:B------:R-:W-:Y:S01]  /*2f00*/  MUFU.EX2 R124, R124 ;  /* 0x0000007c007c7308 */ /* 0x000fe20000000800 */
[----:B-1----:R-:W1:Y:S04]  /*2f10*/  SHFL.IDX PT, R220, R148, R11, 0x1f ;  /* 0x00001f0b94dc7589 */ /* 0x002e6800000e0000 */
[----:B------:R-:W-:Y:S03]  /*2f20*/  SHFL.IDX PT, R150, R148, R130, 0x1f ;  /* 0x00001f8294967589 */ /* 0x000fe600000e0000 */
[----:B------:R-:W-:Y:S01]  /*2f30*/  MUFU.TANH R131, R131 ;  /* 0x0000008300837308 */ /* 0x000fe20000002400 */
[----:B------:R-:W-:Y:S04]  /*2f40*/  SHFL.IDX PT, R146, R148, R139, 0x1f ;  /* 0x00001f8b94927589 */ /* 0x000fe800000e0000 */
[----:B------:R-:W2:Y:S03]  /*2f50*/  SHFL.IDX PT, R223, R148, R133, 0x1f ;  /* 0x00001f8594df7589 */ /* 0x000ea600000e0000 */
[----:B------:R-:W-:Y:S01]  /*2f60*/  MUFU.TANH R129, R129 ;  /* 0x0000008100817308 */ /* 0x000fe20000002400 */
[----:B------:R-:W-:Y:S04]  /*2f70*/  SHFL.IDX PT, R221, R148, R137, 0x1f ;  /* 0x00001f8994dd7589 */ /* 0x000fe800000e0000 */
[----:B------:R-:W4:Y:S03]  /*2f80*/  SHFL.IDX PT, R147, R148, R134, 0x1f ;  /* 0x00001f8694937589 */ /* 0x000f2600000e0000 */
[----:B------:R-:W-:Y:S01]  /*2f90*/  MUFU.TANH R136, R136 ;  /* 0x0000008800887308 */ /* 0x000fe20000002400 */
[--C-:B-1----:R-:W-:Y:S01]  /*2fa0*/  FADD.FTZ R145, R24, -R220.reuse ;  /* 0x800000dc18917221 */ /* 0x102fe20000010000 */
[----:B------:R-:W-:Y:S01]  /*2fb0*/  FADD.FTZ R220, R26, -R220 ;  /* 0x800000dc1adc7221 */ /* 0x000fe20000010000 */
[----:B------:R-:W-:Y:S01]  /*2fc0*/  FSEL R26, R105, -INF , P1 ;  /* 0xff800000691a7808 */ /* 0x000fe20000800000 */
[----:B------:R-:W1:Y:S04]  /*2fd0*/  SHFL.IDX PT, R224, R148, R138, 0x1f ;  /* 0x00001f8a94e07589 */ /* 0x000e6800000e0000 */
[----:B------:R3:W-:Y:S01]  /*2fe0*/  MUFU.EX2 R24, R144 ;  /* 0x0000009000187308 */ /* 0x0007e20000000800 */
[--C-:B--2---:R-:W-:Y:S01]  /*2ff0*/  FADD.FTZ R149, R29, -R223.reuse ;  /* 0x800000df1d957221 */ /* 0x104fe20000010000 */
[----:B------:R-:W-:Y:S01]  /*3000*/  FADD.FTZ R31, R31, -R223 ;  /* 0x800000df1f1f7221 */ /* 0x000fe20000010000 */
[----:B------:R-:W-:Y:S01]  /*3010*/  FSEL R223, R103, -INF , P2 ;  /* 0xff80000067df7808 */ /* 0x000fe20001000000 */
[--C-:B---3--:R-:W-:Y:S01]  /*3020*/  FADD.FTZ R144, R25, -R150.reuse ;  /* 0x8000009619907221 */ /* 0x108fe20000010000 */
[----:B------:R-:W-:-:S03]  /*3030*/  FADD.FTZ R150, R27, -R150 ;  /* 0x800000961b967221 */ /* 0x000fc60000010000 */
[----:B------:R2:W-:Y:S01]  /*3040*/  MUFU.EX2 R25, R142 ;  /* 0x0000008e00197308 */ /* 0x0005e20000000800 */
[----:B------:R-:W-:Y:S01]  /*3050*/  FFMA.FTZ R223, R223, UR37, -R222 ;  /* 0x00000025dfdf7c23 */ /* 0x000fe200080108de */
[----:B----4-:R-:W-:-:S06]  /*3060*/  FADD.FTZ R151, R28, -R147 ;  /* 0x800000931c977221 */ /* 0x010fcc0000010000 */
[----:B------:R3:W4:Y:S01]  /*3070*/  MUFU.EX2 R27, R233 ;  /* 0x000000e9001b7308 */ /* 0x0007220000000800 */
[--C-:B--2---:R-:W-:Y:S01]  /*3080*/  FADD.FTZ R142, R32, -R146.reuse ;  /* 0x80000092208e7221 */ /* 0x104fe20000010000 */
[----:B------:R-:W-:Y:S01]  /*3090*/  FADD.FTZ R146, R34, -R146 ;  /* 0x8000009222927221 */ /* 0x000fe20000010000 */
[----:B------:R-:W-:Y:S01]  /*30a0*/  FFMA.FTZ R222, R26, UR37, -R222 ;  /* 0x000000251ade7c23 */ /* 0x000fe200080108de */
[----:B------:R-:W-:Y:S01]  /*30b0*/  FMUL.FTZ R150, R120, R150 ;  /* 0x0000009678967220 */ /* 0x000fe20000410000 */
[----:B------:R-:W-:Y:S01]  /*30c0*/  FFMA.FTZ R93, -R93, R93, 1 ;  /* 0x3f8000005d5d7423 */ /* 0x000fe2000001015d */
[----:B------:R-:W-:Y:S01]  /*30d0*/  FMUL.FTZ R31, R15, R31 ;  /* 0x0000001f0f1f7220 */ /* 0x000fe20000410000 */
[----:B------:R-:W-:Y:S01]  /*30e0*/  FADD.FTZ R147, R30, -R147 ;  /* 0x800000931e937221 */ /* 0x000fe20000010000 */
[----:B---3--:R-:W2:Y:S01]  /*30f0*/  LDL.LU R233, [R1+0x4] ;  /* 0x0000040001e97983 */ /* 0x008ea20000300800 */
[----:B------:R3:W4:Y:S01]  /*3100*/  MUFU.EX2 R26, R141 ;  /* 0x0000008d001a7308 */ /* 0x0007220000000800 */
[----:B------:R-:W-:Y:S01]  /*3110*/  FSEL R32, R106, -INF , P2 ;  /* 0xff8000006a207808 */ /* 0x000fe20001000000 */
[----:B------:R-:W-:Y:S01]  /*3120*/  FMUL.FTZ R151, R123, R151 ;  /* 0x000000977b977220 */ /* 0x000fe20000410000 */
[----:B------:R1:W4:Y:S01]  /*3130*/  SHFL.IDX PT, R34, R148, R140, 0x1f ;  /* 0x00001f8c94227589 */ /* 0x00032200000e0000 */
[----:B------:R-:W-:Y:S01]  /*3140*/  FMUL.FTZ R146, R125, R146 ;  /* 0x000000927d927220 */ /* 0x000fe20000410000 */
[----:B------:R-:W-:Y:S01]  /*3150*/  FFMA.FTZ R94, -R94, R94, 1 ;  /* 0x3f8000005e5e7423 */ /* 0x000fe2000001015e */
[----:B------:R-:W-:Y:S01]  /*3160*/  FFMA.FTZ R32, R32, UR37, -R225 ;  /* 0x0000002520207c23 */ /* 0x000fe200080108e1 */
[----:B------:R-:W-:Y:S01]  /*3170*/  FMUL.FTZ R149, R122, R149 ;  /* 0x000000957a957220 */ /* 0x000fe20000410000 */
[----:B------:R1:W4:Y:S01]  /*3180*/  MUFU.EX2 R28, R143 ;  /* 0x0000008f001c7308 */ /* 0x0003220000000800 */
[--C-:B---3--:R-:W-:Y:S01]  /*3190*/  FADD.FTZ R141, R35, -R221.reuse ;  /* 0x800000dd238d7221 */ /* 0x108fe20000010000 */
[----:B------:R-:W-:Y:S01]  /*31a0*/  FFMA.FTZ R35, -R22, R22, 1 ;  /* 0x3f80000016237423 */ /* 0x000fe20000010116 */
[----:B------:R-:W-:Y:S01]  /*31b0*/  FFMA.FTZ R95, -R95, R95, 1 ;  /* 0x3f8000005f5f7423 */ /* 0x000fe2000001015f */
[--C-:B-1----:R-:W-:Y:S01]  /*31c0*/  FADD.FTZ R38, R38, -R224.reuse ;  /* 0x800000e026267221 */ /* 0x102fe20000010000 */
[----:B------:R-:W-:Y:S01]  /*31d0*/  FADD.FTZ R148, R33, -R221 ;  /* 0x800000dd21947221 */ /* 0x000fe20000010000 */
[----:B------:R-:W-:Y:S01]  /*31e0*/  FFMA.FTZ R33, -R88, R88, 1 ;  /* 0x3f80000058217423 */ /* 0x000fe20000010158 */
[----:B------:R-:W-:Y:S01]  /*31f0*/  FMUL.FTZ R88, R135, R145 ;  /* 0x0000009187587220 */ /* 0x000fe20000410000 */
[----:B------:R1:W3:Y:S01]  /*3200*/  MUFU.EX2 R22, R219 ;  /* 0x000000db00167308 */ /* 0x0002e20000000800 */
[----:B------:R-:W-:Y:S01]  /*3210*/  FADD.FTZ R143, R36, -R224 ;  /* 0x800000e0248f7221 */ /* 0x000fe20000010000 */
[----:B------:R-:W-:Y:S01]  /*3220*/  FMUL.FTZ R148, R21, R148 ;  /* 0x0000009415947220 */ /* 0x000fe20000410000 */
[----:B------:R-:W-:Y:S01]  /*3230*/  SHFL.IDX PT, R36, R13, R139, 0x1f ;  /* 0x00001f8b0d247589 */ /* 0x000fe200000e0000 */
[----:B------:R-:W-:Y:S01]  /*3240*/  FSEL R221, R109, -INF , P1 ;  /* 0xff8000006ddd7808 */ /* 0x000fe20000800000 */
[----:B------:R-:W-:Y:S01]  /*3250*/  FFMA.FTZ R97, -R97, R97, 1 ;  /* 0x3f80000061617423 */ /* 0x000fe20000010161 */
[----:B------:R-:W-:Y:S01]  /*3260*/  FMUL.FTZ R141, R19, R141 ;  /* 0x0000008d138d7220 */ /* 0x000fe20000410000 */
[----:B------:R-:W-:Y:S01]  /*3270*/  FFMA.FTZ R99, -R99, R99, 1 ;  /* 0x3f80000063637423 */ /* 0x000fe20000010163 */
[----:B------:R-:W-:Y:S01]  /*3280*/  FFMA.FTZ R101, -R101, R101, 1 ;  /* 0x3f80000065657423 */ /* 0x000fe20000010165 */
[----:B-1----:R-:W1:Y:S01]  /*3290*/  SHFL.IDX PT, R219, R13, R138, 0x1f ;  /* 0x00001f8a0ddb7589 */ /* 0x002e6200000e0000 */
[----:B------:R-:W-:Y:S01]  /*32a0*/  FFMA.FTZ R221, R221, UR37, -R230 ;  /* 0x00000025dddd7c23 */ /* 0x000fe200080108e6 */
[--C-:B----4-:R-:W-:Y:S01]  /*32b0*/  FADD.FTZ R145, R37, -R34.reuse ;  /* 0x8000002225917221 */ /* 0x110fe20000010000 */
[----:B------:R-:W-:Y:S01]  /*32c0*/  FMUL.FTZ R37, R119, R220 ;  /* 0x000000dc77257220 */ /* 0x000fe20000410000 */
[----:B------:R-:W-:Y:S01]  /*32d0*/  FADD.FTZ R39, R39, -R34 ;  /* 0x8000002227277221 */ /* 0x000fe20000010000 */
[----:B------:R-:W4:Y:S01]  /*32e0*/  SHFL.IDX PT, R220, R13, R137, 0x1f ;  /* 0x00001f890ddc7589 */ /* 0x000f2200000e0000 */
[----:B------:R-:W-:Y:S01]  /*32f0*/  FMUL.FTZ R34, R35, R88 ;  /* 0x0000005823227220 */ /* 0x000fe20000410000 */
[----:B------:R-:W-:Y:S01]  /*3300*/  FFMA.FTZ R88, -R89, R89, 1 ;  /* 0x3f80000059587423 */ /* 0x000fe20000010159 */
[----:B------:R-:W-:Y:S01]  /*3310*/  FMUL.FTZ R89, R132, R144 ;  /* 0x0000009084597220 */ /* 0x000fe20000410000 */
[----:B------:R-:W-:Y:S01]  /*3320*/  FMUL.FTZ R33, R33, R37 ;  /* 0x0000002521217220 */ /* 0x000fe20000410000 */
[----:B------:R3:W-:Y:S01]  /*3330*/  LDS R144, [R18+0x400] ;  /* 0x0004000012907984 */ /* 0x0007e20000000800 */
[----:B------:R-:W-:Y:S01]  /*3340*/  FFMA.FTZ R37, -R90, R90, 1 ;  /* 0x3f8000005a257423 */ /* 0x000fe2000001015a */
[----:B------:R-:W-:Y:S01]  /*3350*/  FFMA.FTZ R35, -R23, R23, 1 ;  /* 0x3f80000017237423 */ /* 0x000fe20000010117 */
[----:B------:R-:W-:Y:S01]  /*3360*/  FMUL.FTZ R88, R88, R150 ;  /* 0x0000009658587220 */ /* 0x000fe20000410000 */
[----:B------:R1:W4:Y:S01]  /*3370*/  SHFL.IDX PT, R90, R13, R140, 0x1f ;  /* 0x00001f8c0d5a7589 */ /* 0x00032200000e0000 */
[----:B------:R-:W-:Y:S01]  /*3380*/  FSEL R150, R116, -INF , P1 ;  /* 0xff80000074967808 */ /* 0x000fe20000800000 */
[----:B------:R-:W-:Y:S01]  /*3390*/  FMUL.FTZ R89, R35, R89 ;  /* 0x0000005923597220 */ /* 0x000fe20000410000 */
[----:B------:R-:W-:Y:S01]  /*33a0*/  FMUL.FTZ R35, R37, R151 ;  /* 0x0000009725237220 */ /* 0x000fe20000410000 */
[----:B------:R-:W-:Y:S01]  /*33b0*/  FSEL R151, R113, -INF , P1 ;  /* 0xff80000071977808 */ /* 0x000fe20000800000 */
[----:B---3--:R3:W-:Y:S01]  /*33c0*/  MUFU.EX2 R18, R32 ;  /* 0x0000002000127308 */ /* 0x0087e20000000800 */
[----:B------:R-:W-:Y:S01]  /*33d0*/  FSEL R37, R112, -INF , P1 ;  /* 0xff80000070257808 */ /* 0x000fe20000800000 */
[----:B------:R-:W-:Y:S01]  /*33e0*/  FMUL.FTZ R145, R27, R145 ;  /* 0x000000911b917220 */ /* 0x000fe20000410000 */
[----:B------:R-:W-:Y:S01]  /*33f0*/  FMUL.FTZ R97, R97, R141 ;  /* 0x0000008d61617220 */ /* 0x000fe20000410000 */
[----:B------:R-:W-:Y:S01]  /*3400*/  FMUL.FTZ R141, R26, R39 ;  /* 0x000000271a8d7220 */ /* 0x000fe20000410000 */
[--C-:B-1----:R-:W-:Y:S01]  /*3410*/  FFMA.FTZ R150, R150, UR37, -R219.reuse ;  /* 0x0000002596967c23 */ /* 0x102fe200080108db */
[----:B------:R-:W-:Y:S01]  /*3420*/  FFMA.FTZ R37, R37, UR37, -R36 ;  /* 0x0000002525257c23 */ /* 0x000fe20008010824 */
[----:B------:R-:W-:Y:S01]  /*3430*/  FMUL.FTZ R143, R24, R143 ;  /* 0x0000008f188f7220 */ /* 0x000fe20000410000 */
[----:B------:R1:W-:Y:S01]  /*3440*/  MUFU.EX2 R13, R222 ;  /* 0x000000de000d7308 */ /* 0x0003e20000000800 */
[----:B---3--:R-:W-:Y:S01]  /*3450*/  FSEL R32, R114, -INF , P2 ;  /* 0xff80000072207808 */ /* 0x008fe20001000000 */
[----:B------:R-:W-:Y:S01]  /*3460*/  FFMA.FTZ R102, -R102, R102, 1 ;  /* 0x3f80000066667423 */ /* 0x000fe20000010166 */
[----:B------:R-:W-:Y:S01]  /*3470*/  FFMA.FTZ R104, -R104, R104, 1 ;  /* 0x3f80000068687423 */ /* 0x000fe20000010168 */
[----:B------:R-:W-:Y:S01]  /*3480*/  FSEL R30, R107, -INF , P2 ;  /* 0xff8000006b1e7808 */ /* 0x000fe20001000000 */
[----:B------:R-:W-:Y:S01]  /*3490*/  FFMA.FTZ R103, -R103, R103, 1 ;  /* 0x3f80000067677423 */ /* 0x000fe20000010167 */
[----:B------:R-:W-:Y:S01]  /*34a0*/  FFMA.FTZ R32, R32, UR37, -R219 ;  /* 0x0000002520207c23 */ /* 0x000fe200080108db */
[----:B------:R-:W-:Y:S01]  /*34b0*/  FSEL R29, R108, -INF , P1 ;  /* 0xff8000006c1d7808 */ /* 0x000fe20000800000 */
[----:B------:R3:W3:Y:S01]  /*34c0*/  MUFU.EX2 R23, R223 ;  /* 0x000000df00177308 */ /* 0x0006e20000000800 */
[----:B-1----:R-:W-:Y:S01]  /*34d0*/  FSEL R222, R111, -INF , P2 ;  /* 0xff8000006fde7808 */ /* 0x002fe20001000000 */
[----:B------:R-:W-:Y:S01]  /*34e0*/  FFMA.FTZ R30, R30, UR37, -R230 ;  /* 0x000000251e1e7c23 */ /* 0x000fe200080108e6 */
[----:B------:R-:W-:Y:S01]  /*34f0*/  FSEL R230, R118, -INF , P2 ;  /* 0xff80000076e67808 */ /* 0x000fe20001000000 */
[----:B------:R-:W-:Y:S01]  /*3500*/  FFMA.FTZ R29, R29, UR37, -R225 ;  /* 0x000000251d1d7c23 */ /* 0x000fe200080108e1 */
[----:B------:R-:W-:Y:S01]  /*3510*/  FFMA.FTZ R109, -R109, R109, 1 ;  /* 0x3f8000006d6d7423 */ /* 0x000fe2000001016d */
[--C-:B----4-:R-:W-:Y:S01]  /*3520*/  FFMA.FTZ R222, R222, UR37, -R220.reuse ;  /* 0x00000025dede7c23 */ /* 0x110fe200080108dc */
[----:B------:R-:W-:Y:S01]  /*3530*/  FFMA.FTZ R220, R151, UR37, -R220 ;  /* 0x0000002597dc7c23 */ /* 0x000fe200080108dc */
[----:B------:R-:W-:Y:S01]  /*3540*/  FSEL R151, R115, -INF , P2 ;  /* 0xff80000073977808 */ /* 0x000fe20001000000 */
[----:B------:R-:W-:Y:S01]  /*3550*/  MUFU.EX2 R30, R30 ;  /* 0x0000001e001e7308 */ /* 0x000fe20000000800 */
[----:B---3--:R-:W-:Y:S01]  /*3560*/  FSEL R223, R110, -INF , P2 ;  /* 0xff8000006edf7808 */ /* 0x008fe20001000000 */
[----:B------:R-:W-:Y:S01]  /*3570*/  SHFL.IDX PT, R225, R14, R130, 0x1f ;  /* 0x00001f820ee17589 */ /* 0x000fe200000e0000 */
[----:B------:R-:W-:Y:S01]  /*3580*/  FFMA.FTZ R106, -R106, R106, 1 ;  /* 0x3f8000006a6a7423 */ /* 0x000fe2000001016a */
[----:B------:R-:W-:Y:S01]  /*3590*/  FFMA.FTZ R219, R151, UR37, -R90 ;  /* 0x0000002597db7c23 */ /* 0x000fe2000801085a */
[----:B------:R-:W-:Y:S01]  /*35a0*/  FSEL R151, R117, -INF , P1 ;  /* 0xff80000075977808 */ /* 0x000fe20000800000 */
[----:B------:R-:W-:Y:S01]  /*35b0*/  FFMA.FTZ R223, R223, UR37, -R36 ;  /* 0x00000025dfdf7c23 */ /* 0x000fe20008010824 */
[----:B------:R-:W-:Y:S01]  /*35c0*/  FFMA.FTZ R36, -R91, R91, 1 ;  /* 0x3f8000005b247423 */ /* 0x000fe2000001015b */
[----:B------:R-:W-:Y:S01]  /*35d0*/  FMUL.FTZ R91, R121, R147 ;  /* 0x00000093795b7220 */ /* 0x000fe20000410000 */
[----:B------:R-:W1:Y:S01]  /*35e0*/  SHFL.IDX PT, R224, R144, R138, 0x1f ;  /* 0x00001f8a90e07589 */ /* 0x000e6200000e0000 */
[----:B------:R-:W-:Y:S01]  /*35f0*/  FFMA.FTZ R151, R151, UR37, -R90 ;  /* 0x0000002597977c23 */ /* 0x000fe2000801085a */
[----:B------:R-:W-:Y:S01]  /*3600*/  FMUL.FTZ R90, R93, R31 ;  /* 0x0000001f5d5a7220 */ /* 0x000fe20000410000 */
[----:B------:R-:W-:Y:S01]  /*3610*/  FFMA.FTZ R93, -R96, R96, 1 ;  /* 0x3f800000605d7423 */ /* 0x000fe20000010160 */
[----:B------:R-:W-:Y:S01]  /*3620*/  FMUL.FTZ R96, R124, R142 ;  /* 0x0000008e7c607220 */ /* 0x000fe20000410000 */
[----:B------:R-:W-:Y:S01]  /*3630*/  FMUL.FTZ R91, R92, R91 ;  /* 0x0000005b5c5b7220 */ /* 0x000fe20000410000 */
[----:B------:R-:W3:Y:S01]  /*3640*/  SHFL.IDX PT, R142, R144, R11, 0x1f ;  /* 0x00001f0b908e7589 */ /* 0x000ee200000e0000 */
[----:B------:R-:W-:Y:S01]  /*3650*/  FMUL.FTZ R93, R93, R146 ;  /* 0x000000925d5d7220 */ /* 0x000fe20000410000 */
[----:B------:R-:W-:Y:S01]  /*3660*/  FMUL.FTZ R96, R94, R96 ;  /* 0x000000605e607220 */ /* 0x000fe20000410000 */
[----:B------:R-:W-:Y:S01]  /*3670*/  FMUL.FTZ R94, R95, R148 ;  /* 0x000000945f5e7220 */ /* 0x000fe20000410000 */
[----:B------:R-:W4:Y:S01]  /*3680*/  SHFL.IDX PT, R146, R144, R134, 0x1f ;  /* 0x00001f8690927589 */ /* 0x000f2200000e0000 */
[----:B------:R-:W-:Y:S01]  /*3690*/  FMUL.FTZ R92, R36, R149 ;  /* 0x00000095245c7220 */ /* 0x000fe20000410000 */
[----:B------:R-:W-:Y:S01]  /*36a0*/  FFMA.FTZ R95, -R98, R98, 1 ;  /* 0x3f800000625f7423 */ /* 0x000fe20000010162 */
[----:B------:R-:W-:Y:S01]  /*36b0*/  FFMA.FTZ R98, -R100, R100, 1 ;  /* 0x3f80000064627423 */ /* 0x000fe20000010164 */
[----:B------:R-:W4:Y:S01]  /*36c0*/  SHFL.IDX PT, R147, R144, R130, 0x1f ;  /* 0x00001f8290937589 */ /* 0x000f2200000e0000 */
[----:B------:R-:W-:Y:S01]  /*36d0*/  FMUL.FTZ R100, R25, R38 ;  /* 0x0000002619647220 */ /* 0x000fe20000410000 */
[----:B------:R1:W-:Y:S01]  /*36e0*/  MUFU.EX2 R36, R223 ;  /* 0x000000df00247308 */ /* 0x0003e20000000800 */
[----:B------:R-:W-:Y:S01]  /*36f0*/  FMUL.FTZ R95, R95, R143 ;  /* 0x0000008f5f5f7220 */ /* 0x000fe20000410000 */
[----:B------:R-:W4:Y:S01]  /*3700*/  SHFL.IDX PT, R148, R144, R133, 0x1f ;  /* 0x00001f8590947589 */ /* 0x000f2200000e0000 */
[----:B------:R-:W-:Y:S01]  /*3710*/  FMUL.FTZ R98, R98, R100 ;  /* 0x0000006462627220 */ /* 0x000fe20000410000 */
[----:B------:R-:W-:Y:S01]  /*3720*/  FMUL.FTZ R100, R99, R145 ;  /* 0x0000009163647220 */ /* 0x000fe20000410000 */
[----:B------:R-:W-:Y:S01]  /*3730*/  FMUL.FTZ R99, R101, R141 ;  /* 0x0000008d65637220 */ /* 0x000fe20000410000 */
[----:B------:R-:W4:Y:S01]  /*3740*/  SHFL.IDX PT, R149, R144, R139, 0x1f ;  /* 0x00001f8b90957589 */ /* 0x000f2200000e0000 */
[----:B------:R-:W-:Y:S01]  /*3750*/  FFMA.FTZ R108, -R108, R108, 1 ;  /* 0x3f8000006c6c7423 */ /* 0x000fe2000001016c */
[----:B------:R4:W-:Y:S01]  /*3760*/  MUFU.EX2 R31, R221 ;  /* 0x000000dd001f7308 */ /* 0x0009e20000000800 */
[----:B-1----:R-:W-:Y:S01]  /*3770*/  FADD.FTZ R54, R54, -R224 ;  /* 0x800000e036367221 */ /* 0x002fe20000010000 */
[----:B------:R-:W1:Y:S01]  /*3780*/  SHFL.IDX PT, R223, R14, R11, 0x1f ;  /* 0x00001f0b0edf7589 */ /* 0x000e6200000e0000 */
[----:B------:R-:W-:Y:S01]  /*3790*/  FFMA.FTZ R111, -R111, R111, 1 ;  /* 0x3f8000006f6f7423 */ /* 0x000fe2000001016f */
[----:B------:R-:W-:Y:S01]  /*37a0*/  FFMA.FTZ R110, -R110, R110, 1 ;  /* 0x3f8000006e6e7423 */ /* 0x000fe2000001016e */
[----:B------:R-:W-:Y:S01]  /*37b0*/  FFMA.FTZ R116, -R116, R116, 1 ;  /* 0x3f80000074747423 */ /* 0x000fe20000010174 */
[--C-:B---3--:R-:W-:Y:S01]  /*37c0*/  FADD.FTZ R141, R40, -R142.reuse ;  /* 0x8000008e288d7221 */ /* 0x108fe20000010000 */
[----:B------:R-:W-:Y:S01]  /*37d0*/  FADD.FTZ R101, R42, -R142 ;  /* 0x8000008e2a657221 */ /* 0x000fe20000010000 */
[----:B------:R3:W-:Y:S01]  /*37e0*/  MUFU.EX2 R40, R32 ;  /* 0x0000002000287308 */ /* 0x0007e20000000800 */
[----:B----4-:R-:W4:Y:S01]  /*37f0*/  SHFL.IDX PT, R221, R14, R134, 0x1f ;  /* 0x00001f860edd7589 */ /* 0x010f2200000e0000 */
[----:B------:R-:W-:Y:S01]  /*3800*/  FADD.FTZ R145, R44, -R146 ;  /* 0x800000922c917221 */ /* 0x000fe20000010000 */
[----:B------:R-:W-:Y:S01]  /*3810*/  FMUL.FTZ R141, R28, R141 ;  /* 0x0000008d1c8d7220 */ /* 0x000fe20000410000 */
[----:B------:R-:W-:Y:S01]  /*3820*/  FMUL.FTZ R101, R22, R101 ;  /* 0x0000006516657220 */ /* 0x000fe20000410000 */
[----:B------:R-:W4:Y:S01]  /*3830*/  SHFL.IDX PT, R44, R144, R137, 0x1f ;  /* 0x00001f89902c7589 */ /* 0x000f2200000e0000 */
[--C-:B------:R-:W-:Y:S01]  /*3840*/  FADD.FTZ R142, R41, -R147.reuse ;  /* 0x80000093298e7221 */ /* 0x100fe20000010000 */
[----:B------:R-:W-:Y:S01]  /*3850*/  FADD.FTZ R143, R43, -R147 ;  /* 0x800000932b8f7221 */ /* 0x000fe20000010000 */
[----:B------:R1:W-:Y:S01]  /*3860*/  MUFU.EX2 R39, R220 ;  /* 0x000000dc00277308 */ /* 0x0003e20000000800 */
[----:B------:R-:W-:Y:S01]  /*3870*/  FMUL.FTZ R141, R102, R141 ;  /* 0x0000008d668d7220 */ /* 0x000fe20000410000 */
[--C-:B------:R-:W-:Y:S01]  /*3880*/  FADD.FTZ R147, R45, -R148.reuse ;  /* 0x800000942d937221 */ /* 0x100fe20000010000 */
[----:B---3--:R-:W-:Y:S01]  /*3890*/  FADD.FTZ R32, R47, -R148 ;  /* 0x800000942f207221 */ /* 0x008fe20000010000 */
[----:B------:R-:W-:Y:S01]  /*38a0*/  FMUL.FTZ R102, R23, R142 ;  /* 0x0000008e17667220 */ /* 0x000fe20000410000 */
[----:B------:R-:W-:Y:S01]  /*38b0*/  FMUL.FTZ R142, R104, R101 ;  /* 0x00000065688e7220 */ /* 0x000fe20000410000 */
[--C-:B------:R-:W-:Y:S01]  /*38c0*/  FADD.FTZ R148, R48, -R149.reuse ;  /* 0x8000009530947221 */ /* 0x100fe20000010000 */
[----:B------:R-:W-:Y:S01]  /*38d0*/  FADD.FTZ R149, R50, -R149 ;  /* 0x8000009532957221 */ /* 0x000fe20000010000 */
[----:B------:R3:W4:Y:S01]  /*38e0*/  MUFU.EX2 R38, R222 ;  /* 0x000000de00267308 */ /* 0x0007220000000800 */
[----:B------:R-:W4:Y:S01]  /*38f0*/  SHFL.IDX PT, R50, R14, R133, 0x1f ;  /* 0x00001f850e327589 */ /* 0x000f2200000e0000 */
[----:B------:R-:W-:Y:S01]  /*3900*/  FSEL R45, R217, -INF , P1 ;  /* 0xff800000d92d7808 */ /* 0x000fe20000800000 */
[--C-:B-1----:R-:W-:Y:S01]  /*3910*/  FFMA.FTZ R230, R230, UR37, -R223.reuse ;  /* 0x00000025e6e67c23 */ /* 0x102fe200080108df */
[----:B------:R-:W-:Y:S01]  /*3920*/  FSEL R41, R227, -INF , P2 ;  /* 0xff800000e3297808 */ /* 0x000fe20001000000 */
[----:B------:R-:W1:Y:S01]  /*3930*/  SHFL.IDX PT, R220, R14, R139, 0x1f ;  /* 0x00001f8b0edc7589 */ /* 0x000e6200000e0000 */
[----:B------:R-:W-:Y:S01]  /*3940*/  FSEL R48, R126, -INF , P1 ;  /* 0xff8000007e307808 */ /* 0x000fe20000800000 */
[----:B------:R-:W-:Y:S01]  /*3950*/  FFMA.FTZ R45, R45, UR37, -R223 ;  /* 0x000000252d2d7c23 */ /* 0x000fe200080108df */
[----:B------:R4:W1:Y:S01]  /*3960*/  MUFU.EX2 R42, R150 ;  /* 0x00000096002a7308 */ /* 0x0008620000000800 */
[----:B---3--:R-:W3:Y:S01]  /*3970*/  SHFL.IDX PT, R222, R144, R140, 0x1f ;  /* 0x00001f8c90de7589 */ /* 0x008ee200000e0000 */
[--C-:B----4-:R-:W-:Y:S01]  /*3980*/  FFMA.FTZ R223, R41, UR37, -R221.reuse ;  /* 0x0000002529df7c23 */ /* 0x110fe200080108dd */
[----:B------:R-:W-:Y:S01]  /*3990*/  FFMA.FTZ R48, R48, UR37, -R221 ;  /* 0x0000002530307c23 */ /* 0x000fe200080108dd */
[----:B------:R-:W-:Y:S01]  /*39a0*/  FADD.FTZ R146, R46, -R146 ;  /* 0x800000922e927221 */ /* 0x000fe20000010000 */
[----:B------:R-:W-:Y:S01]  /*39b0*/  LDS R101, [R17+0x400] ;  /* 0x0004000011657984 */ /* 0x000fe20000000800 */
[--C-:B------:R-:W-:Y:S01]  /*39c0*/  FADD.FTZ R221, R51, -R44.reuse ;  /* 0x8000002c33dd7221 */ /* 0x100fe20000010000 */
[----:B------:R-:W-:Y:S01]  /*39d0*/  FSEL R51, R127, -INF , P1 ;  /* 0xff8000007f337808 */ /* 0x000fe20000800000 */
[----:B------:R4:W3:Y:S01]  /*39e0*/  MUFU.EX2 R43, R219 ;  /* 0x000000db002b7308 */ /* 0x0008e20000000800 */
[----:B------:R-:W3:Y:S01]  /*39f0*/  SHFL.IDX PT, R144, R14, R137, 0x1f ;  /* 0x00001f890e907589 */ /* 0x000ee200000e0000 */
[----:B------:R-:W-:Y:S01]  /*3a00*/  FADD.FTZ R150, R49, -R44 ;  /* 0x8000002c31967221 */ /* 0x000fe20000010000 */
[----:B------:R-:W-:Y:S01]  /*3a10*/  FSEL R49, R236, -INF , P1 ;  /* 0xff800000ec317808 */ /* 0x000fe20000800000 */
[----:B------:R-:W-:Y:S01]  /*3a20*/  FFMA.FTZ R104, -R107, R107, 1 ;  /* 0x3f8000006b687423 */ /* 0x000fe2000001016b */
[----:B------:R-:W-:Y:S01]  /*3a30*/  FMUL.FTZ R145, R18, R145 ;  /* 0x0000009112917220 */ /* 0x000fe20000410000 */
[----:B------:R-:W-:Y:S01]  /*3a40*/  SHFL.IDX PT, R107, R20, R130, 0x1f ;  /* 0x00001f82146b7589 */ /* 0x000fe200000e0000 */
[----:B------:R-:W-:Y:S01]  /*3a50*/  FMUL.FTZ R150, R38, R150 ;  /* 0x0000009626967220 */ /* 0x000fe20000410000 */
[----:B------:R1:W-:Y:S01]  /*3a60*/  MUFU.EX2 R41, R151 ;  /* 0x0000009700297308 */ /* 0x0003e20000000800 */
[----:B----4-:R-:W-:Y:S01]  /*3a70*/  FSEL R219, R226, -INF , P2 ;  /* 0xff800000e2db7808 */ /* 0x010fe20001000000 */
[----:B------:R-:W-:Y:S01]  /*3a80*/  FFMA.FTZ R49, R49, UR37, -R50 ;  /* 0x0000002531317c23 */ /* 0x000fe20008010832 */
[----:B------:R-:W-:Y:S01]  /*3a90*/  FMUL.FTZ R150, R111, R150 ;  /* 0x000000966f967220 */ /* 0x000fe20000410000 */
[----:B------:R-:W-:Y:S01]  /*3aa0*/  FSEL R46, R216, -INF , P2 ;  /* 0xff800000d82e7808 */ /* 0x000fe20001000000 */
[----:B-1----:R-:W-:Y:S01]  /*3ab0*/  FFMA.FTZ R51, R51, UR37, -R220 ;  /* 0x0000002533337c23 */ /* 0x002fe200080108dc */
[----:B------:R-:W-:Y:S01]  /*3ac0*/  FFMA.FTZ R219, R219, UR37, -R50 ;  /* 0x00000025dbdb7c23 */ /* 0x000fe20008010832 */
[----:B------:R-:W-:Y:S01]  /*3ad0*/  FSEL R47, R218, -INF , P1 ;  /* 0xff800000da2f7808 */ /* 0x000fe20000800000 */
[----:B------:R-:W1:Y:S01]  /*3ae0*/  MUFU.EX2 R29, R29 ;  /* 0x0000001d001d7308 */ /* 0x000e620000000800 */
[----:B------:R-:W-:Y:S01]  /*3af0*/  FADD.FTZ R151, R52, -R224 ;  /* 0x800000e034977221 */ /* 0x000fe20000010000 */
[----:B------:R-:W-:Y:S01]  /*3b00*/  FSEL R52, R231, -INF , P2 ;  /* 0xff800000e7347808 */ /* 0x000fe20001000000 */
[----:B------:R-:W-:Y:S01]  /*3b10*/  FMUL.FTZ R148, R36, R148 ;  /* 0x0000009424947220 */ /* 0x000fe20000410000 */
[----:B------:R-:W-:Y:S01]  /*3b20*/  FMUL.FTZ R54, R42, R54 ;  /* 0x000000362a367220 */ /* 0x000fe20000410000 */
[--C-:B------:R-:W-:Y:S01]  /*3b30*/  FFMA.FTZ R46, R46, UR37, -R225.reuse ;  /* 0x000000252e2e7c23 */ /* 0x100fe200080108e1 */
[----:B------:R-:W-:Y:S01]  /*3b40*/  FFMA.FTZ R47, R47, UR37, -R225 ;  /* 0x000000252f2f7c23 */ /* 0x000fe200080108e1 */
[----:B------:R-:W-:Y:S01]  /*3b50*/  FFMA.FTZ R50, R52, UR37, -R220 ;  /* 0x0000002534327c23 */ /* 0x000fe200080108dc */
[--C-:B---3--:R-:W-:Y:S01]  /*3b60*/  FADD.FTZ R220, R53, -R222.reuse ;  /* 0x800000de35dc7221 */ /* 0x108fe20000010000 */
[----:B------:R-:W3:Y:S01]  /*3b70*/  MUFU.EX2 R37, R37 ;  /* 0x0000002500257308 */ /* 0x000ee20000000800 */
[----:B------:R-:W-:Y:S01]  /*3b80*/  FSEL R53, R235, -INF , P1 ;  /* 0xff800000eb357808 */ /* 0x000fe20000800000 */
[----:B------:R-:W-:Y:S01]  /*3b90*/  FADD.FTZ R222, R55, -R222 ;  /* 0x800000de37de7221 */ /* 0x000fe20000010000 */
[----:B------:R-:W-:Y:S01]  /*3ba0*/  FMUL.FTZ R220, R43, R220 ;  /* 0x000000dc2bdc7220 */ /* 0x000fe20000410000 */
[----:B------:R-:W-:Y:S01]  /*3bb0*/  SHFL.IDX PT, R55, R14, R138, 0x1f ;  /* 0x00001f8a0e377589 */ /* 0x000fe200000e0000 */
[----:B------:R-:W-:Y:S01]  /*3bc0*/  FMUL.FTZ R148, R110, R148 ;  /* 0x000000946e947220 */ /* 0x000fe20000410000 */
[----:B------:R-:W-:Y:S01]  /*3bd0*/  FFMA.FTZ R53, R53, UR37, -R144 ;  /* 0x0000002535357c23 */ /* 0x000fe20008010890 */
[----:B------:R-:W-:Y:S01]  /*3be0*/  FFMA.FTZ R114, -R114, R114, 1 ;  /* 0x3f80000072727423 */ /* 0x000fe20000010172 */
[----:B-1----:R-:W-:Y:S01]  /*3bf0*/  FMUL.FTZ R146, R29, R146 ;  /* 0x000000921d927220 */ /* 0x002fe20000410000 */
[----:B------:R-:W-:Y:S01]  /*3c00*/  MUFU.EX2 R17, R48 ;  /* 0x0000003000117308 */ /* 0x000fe20000000800 */
[----:B------:R-:W-:Y:S01]  /*3c10*/  FFMA.FTZ R117, -R117, R117, 1 ;  /* 0x3f80000075757423 */ /* 0x000fe20000010175 */
[----:B------:R-:W-:Y:S01]  /*3c20*/  FMUL.FTZ R151, R40, R151 ;  /* 0x0000009728977220 */ /* 0x000fe20000410000 */
[----:B------:R-:W1:Y:S01]  /*3c30*/  SHFL.IDX PT, R111, R101, R134, 0x1f ;  /* 0x00001f86656f7589 */ /* 0x000e6200000e0000 */
[----:B------:R-:W-:Y:S01]  /*3c40*/  FMUL.FTZ R222, R41, R222 ;  /* 0x000000de29de7220 */ /* 0x000fe20000410000 */
[----:B------:R-:W-:Y:S01]  /*3c50*/  FMUL.FTZ R221, R39, R221 ;  /* 0x000000dd27dd7220 */ /* 0x000fe20000410000 */
[----:B------:R-:W-:Y:S01]  /*3c60*/  FMUL.FTZ R151, R114, R151 ;  /* 0x0000009772977220 */ /* 0x000fe20000410000 */
[----:B------:R-:W-:Y:S01]  /*3c70*/  SHFL.IDX PT, R110, R101, R138, 0x1f ;  /* 0x00001f8a656e7589 */ /* 0x000fe200000e0000 */
[----:B---3--:R-:W-:Y:S01]  /*3c80*/  FMUL.FTZ R224, R37, R149 ;  /* 0x0000009525e07220 */ /* 0x008fe20000410000 */
[----:B------:R3:W-:Y:S01]  /*3c90*/  MUFU.EX2 R48, R219 ;  /* 0x000000db00307308 */ /* 0x0007e20000000800 */
[----:B------:R-:W-:Y:S01]  /*3ca0*/  FMUL.FTZ R114, R117, R222 ;  /* 0x000000de75727220 */ /* 0x000fe20000410000 */
[----:B------:R-:W-:Y:S01]  /*3cb0*/  FFMA.FTZ R113, -R113, R113, 1 ;  /* 0x3f80000071717423 */ /* 0x000fe20000010171 */
[----:B------:R-:W-:Y:S01]  /*3cc0*/  SHFL.IDX PT, R117, R20, R137, 0x1f ;  /* 0x00001f8914757589 */ /* 0x000fe200000e0000 */
[----:B------:R-:W-:Y:S01]  /*3cd0*/  FFMA.FTZ R218, -R218, R218, 1 ;  /* 0x3f800000dada7423 */ /* 0x000fe200000101da */
[----:B------:R-:W-:Y:S01]  /*3ce0*/  FFMA.FTZ R235, -R235, R235, 1 ;  /* 0x3f800000ebeb7423 */ /* 0x000fe200000101eb */
[----:B------:R-:W-:Y:S01]  /*3cf0*/  FMUL.FTZ R113, R113, R221 ;  /* 0x000000dd71717220 */ /* 0x000fe20000410000 */
[----:B------:R-:W-:Y:S01]  /*3d00*/  FFMA.FTZ R112, -R112, R112, 1 ;  /* 0x3f80000070707423 */ /* 0x000fe20000010170 */
[----:B------:R4:W-:Y:S01]  /*3d10*/  MUFU.EX2 R44, R230 ;  /* 0x000000e6002c7308 */ /* 0x0009e20000000800 */
[----:B---3--:R-:W-:Y:S01]  /*3d20*/  FSEL R219, R152, -INF , P2 ;  /* 0xff80000098db7808 */ /* 0x008fe20001000000 */
[----:B------:R-:W3:Y:S01]  /*3d30*/  SHFL.IDX PT, R221, R101, R139, 0x1f ;  /* 0x00001f8b65dd7589 */ /* 0x000ee200000e0000 */
[----:B------:R-:W-:Y:S01]  /*3d40*/  FMUL.FTZ R112, R112, R224 ;  /* 0x000000e070707220 */ /* 0x000fe20000410000 */
[----:B------:R-:W-:Y:S01]  /*3d50*/  FSEL R224, R6, -INF , P2 ;  /* 0xff80000006e07808 */ /* 0x000fe20001000000 */
[----:B------:R-:W-:-:S03]  /*3d60*/  FFMA.FTZ R231, -R231, R231, 1 ;  /* 0x3f800000e7e77423 */ /* 0x000fc600000101e7 */
[----:B------:R-:W-:Y:S01]  /*3d70*/  MUFU.EX2 R49, R49 ;  /* 0x0000003100317308 */ /* 0x000fe20000000800 */
[----:B----4-:R-:W4:Y:S01]  /*3d80*/  SHFL.IDX PT, R230, R20, R134, 0x1f ;  /* 0x00001f8614e67589 */ /* 0x010f2200000e0000 */
[----:B-1----:R-:W-:-:S06]  /*3d90*/  FADD.FTZ R60, R60, -R111 ;  /* 0x8000006f3c3c7221 */ /* 0x002fcc0000010000 */
[----:B------:R-:W-:Y:S08]  /*3da0*/  MUFU.EX2 R45, R45 ;  /* 0x0000002d002d7308 */ /* 0x000ff00000000800 */
[----:B------:R-:W-:Y:S01]  /*3db0*/  MUFU.EX2 R47, R47 ;  /* 0x0000002f002f7308 */ /* 0x000fe20000000800 */
[--C-:B---3--:R-:W-:Y:S01]  /*3dc0*/  FADD.FTZ R64, R64, -R221.reuse ;  /* 0x800000dd40407221 */ /* 0x108fe20000010000 */
[----:B------:R-:W-:Y:S01]  /*3dd0*/  FADD.FTZ R221, R66, -R221 ;  /* 0x800000dd42dd7221 */ /* 0x000fe20000010000 */
[----:B------:R-:W-:-:S05]  /*3de0*/  FSEL R66, R228, -INF , P1 ;  /* 0xff800000e4427808 */ /* 0x000fca0000800000 */
[----:B------:R-:W-:Y:S01]  /*3df0*/  MUFU.EX2 R53, R53 ;  /* 0x0000003500357308 */ /* 0x000fe20000000800 */
[----:B----4-:R-:W-:-:S07]  /*3e00*/  FFMA.FTZ R224, R224, UR37, -R230 ;  /* 0x00000025e0e07c23 */ /* 0x010fce00080108e6 */
[----:B------:R-:W-:Y:S08]  /*3e10*/  MUFU.EX2 R46, R46 ;  /* 0x0000002e002e7308 */ /* 0x000ff00000000800 */
[----:B------:R-:W1:Y:S08]  /*3e20*/  MUFU.EX2 R51, R51 ;  /* 0x0000003300337308 */ /* 0x000e700000000800 */
[----:B------:R-:W3:Y:S01]  /*3e30*/  MUFU.EX2 R50, R50 ;  /* 0x0000003200327308 */ /* 0x000ee20000000800 */
[----:B-1----:R-:W-:Y:S01]  /*3e40*/  FMUL.FTZ R221, R51, R221 ;  /* 0x000000dd33dd7220 */ /* 0x002fe20000410000 */
[----:B---3--:R-:W-:-:S04]  /*3e50*/  FMUL.FTZ R64, R50, R64 ;  /* 0x0000004032407220 */ /* 0x008fc80000410000 */
[----:B------:R-:W-:Y:S01]  /*3e60*/  FMUL.FTZ R64, R231, R64 ;  /* 0x00000040e7407220 */ /* 0x000fe20000410000 */
[----:B--2---:R-:W-:-:S05]  /*3e70*/  FSEL R52, R233, -INF , P2 ;  /* 0xff800000e9347808 */ /* 0x004fca0001000000 */
[----:B------:R-:W-:Y:S01]  /*3e80*/  FFMA.FTZ R52, R52, UR37, -R144 ;  /* 0x0000002534347c23 */ /* 0x000fe20008010890 */
[----:B------:R-:W-:Y:S01]  /*3e90*/  FFMA.FTZ R144, -R105, R105, 1 ;  /* 0x3f80000069907423 */ /* 0x000fe20000010169 */
[----:B------:R-:W-:Y:S01]  /*3ea0*/  FMUL.FTZ R105, R13, R143 ;  /* 0x0000008f0d697220 */ /* 0x000fe20000410000 */
[----:B------:R-:W-:Y:S02]  /*3eb0*/  FMUL.FTZ R143, R103, R102 ;  /* 0x00000066678f7220 */ /* 0x000fe40000410000 */
[----:B------:R1:W2:Y:S01]  /*3ec0*/  SHFL.IDX PT, R102, R14, R140, 0x1f ;  /* 0x00001f8c0e667589 */ /* 0x0002a200000e0000 */
[----:B------:R-:W-:Y:S01]  /*3ed0*/  FMUL.FTZ R144, R144, R105 ;  /* 0x0000006990907220 */ /* 0x000fe20000410000 */
[----:B------:R-:W-:Y:S01]  /*3ee0*/  FMUL.FTZ R105, R30, R147 ;  /* 0x000000931e697220 */ /* 0x000fe20000410000 */
[----:B------:R-:W-:Y:S01]  /*3ef0*/  FMUL.FTZ R147, R106, R145 ;  /* 0x000000916a937220 */ /* 0x000fe20000410000 */
[----:B------:R-:W3:Y:S01]  /*3f00*/  SHFL.IDX PT, R103, R20, R11, 0x1f ;  /* 0x00001f0b14677589 */ /* 0x000ee200000e0000 */
[----:B------:R-:W-:Y:S01]  /*3f10*/  FMUL.FTZ R145, R108, R146 ;  /* 0x000000926c917220 */ /* 0x000fe20000410000 */
[----:B------:R-:W-:Y:S01]  /*3f20*/  FMUL.FTZ R146, R104, R105 ;  /* 0x0000006968927220 */ /* 0x000fe20000410000 */
[----:B------:R-:W-:Y:S01]  /*3f30*/  FSEL R105, R155, -INF , P2 ;  /* 0xff8000009b697808 */ /* 0x000fe20001000000 */
[----:B------:R-:W-:Y:S01]  /*3f40*/  MUFU.EX2 R52, R52 ;  /* 0x0000003400347308 */ /* 0x000fe20000000800 */
[----:B------:R-:W-:-:S02]  /*3f50*/  FSEL R108, R154, -INF , P1 ;  /* 0xff8000009a6c7808 */ /* 0x000fc40000800000 */
[----:B------:R-:W-:Y:S01]  /*3f60*/  FSEL R106, R153, -INF , P2 ;  /* 0xff800000996a7808 */ /* 0x000fe20001000000 */
[--C-:B------:R-:W-:Y:S01]  /*3f70*/  FFMA.FTZ R105, R105, UR37, -R55.reuse ;  /* 0x0000002569697c23 */ /* 0x100fe20008010837 */
[----:B------:R-:W-:Y:S01]  /*3f80*/  FSEL R104, R234, -INF , P1 ;  /* 0xff800000ea687808 */ /* 0x000fe20000800000 */
[----:B------:R-:W-:Y:S01]  /*3f90*/  FFMA.FTZ R55, R108, UR37, -R55 ;  /* 0x000000256c377c23 */ /* 0x000fe20008010837 */
[----:B------:R-:W-:Y:S01]  /*3fa0*/  FSEL R108, R10, -INF , P1 ;  /* 0xff8000000a6c7808 */ /* 0x000fe20000800000 */
[----:B-1----:R1:W4:Y:S01]  /*3fb0*/  MUFU.EX2 R14, R223 ;  /* 0x000000df000e7308 */ /* 0x0023220000000800 */
[--C-:B--2---:R-:W-:Y:S01]  /*3fc0*/  FFMA.FTZ R106, R106, UR37, -R102.reuse ;  /* 0x000000256a6a7c23 */ /* 0x104fe20008010866 */
[----:B-1----:R-:W-:Y:S01]  /*3fd0*/  FMUL.FTZ R223, R31, R32 ;  /* 0x000000201fdf7220 */ /* 0x002fe20000410000 */
[----:B------:R-:W-:Y:S01]  /*3fe0*/  FFMA.FTZ R102, R104, UR37, -R102 ;  /* 0x0000002568667c23 */ /* 0x000fe20008010866 */
[----:B------:R-:W-:Y:S01]  /*3ff0*/  FSEL R104, R8, -INF , P2 ;  /* 0xff80000008687808 */ /* 0x000fe20001000000 */
[--C-:B---3--:R-:W-:Y:S01]  /*4000*/  FFMA.FTZ R219, R219, UR37, -R103.reuse ;  /* 0x00000025dbdb7c23 */ /* 0x108fe20008010867 */
[----:B------:R-:W-:Y:S01]  /*4010*/  FMUL.FTZ R149, R109, R223 ;  /* 0x000000df6d957220 */ /* 0x000fe20000410000 */
[----:B------:R-:W-:Y:S01]  /*4020*/  FFMA.FTZ R103, R108, UR37, -R103 ;  /* 0x000000256c677c23 */ /* 0x000fe20008010867 */
[----:B------:R-:W1:Y:S01]  /*4030*/  SHFL.IDX PT, R109, R101, R11, 0x1f ;  /* 0x00001f0b656d7589 */ /* 0x000e6200000e0000 */
[----:B------:R-:W-:Y:S01]  /*4040*/  FSEL R108, R7, -INF , P1 ;  /* 0xff800000076c7808 */ /* 0x000fe20000800000 */
[--C-:B------:R-:W-:Y:S01]  /*4050*/  FFMA.FTZ R104, R104, UR37, -R107.reuse ;  /* 0x0000002568687c23 */ /* 0x100fe2000801086b */
[----:B------:R-:W-:Y:S01]  /*4060*/  MUFU.EX2 R55, R55 ;  /* 0x0000003700377308 */ /* 0x000fe20000000800 */
[----:B------:R-:W2:Y:S01]  /*4070*/  SHFL.IDX PT, R223, R101, R130, 0x1f ;  /* 0x00001f8265df7589 */ /* 0x000ea200000e0000 */
[----:B----4-:R-:W-:Y:S01]  /*4080*/  FMUL.FTZ R60, R14, R60 ;  /* 0x0000003c0e3c7220 */ /* 0x010fe20000410000 */
[----:B------:R-:W-:Y:S01]  /*4090*/  FFMA.FTZ R32, R108, UR37, -R107 ;  /* 0x000000256c207c23 */ /* 0x000fe2000801086b */
[----:B------:R-:W-:Y:S01]  /*40a0*/  FFMA.FTZ R108, -R115, R115, 1 ;  /* 0x3f800000736c7423 */ /* 0x000fe20000010173 */
[----:B------:R-:W3:Y:S01]  /*40b0*/  SHFL.IDX PT, R107, R101, R133, 0x1f ;  /* 0x00001f85656b7589 */ /* 0x000ee200000e0000 */
[----:B------:R-:W-:-:S02]  /*40c0*/  FMUL.FTZ R115, R116, R54 ;  /* 0x0000003674737220 */ /* 0x000fc40000410000 */
[----:B------:R-:W-:Y:S01]  /*40d0*/  FMUL.FTZ R116, R108, R220 ;  /* 0x000000dc6c747220 */ /* 0x000fe20000410000 */
[----:B------:R2:W4:Y:S01]  /*40e0*/  MUFU.EX2 R54, R105 ;  /* 0x0000006900367308 */ /* 0x0005220000000800 */
[----:B------:R-:W4:Y:S04]  /*40f0*/  SHFL.IDX PT, R108, R20, R133, 0x1f ;  /* 0x00001f85146c7589 */ /* 0x000f2800000e0000 */
[----:B------:R-:W-:Y:S03]  /*4100*/  SHFL.IDX PT, R220, R101, R140, 0x1f ;  /* 0x00001f8c65dc7589 */ /* 0x000fe600000e0000 */
[----:B------:R-:W-:Y:S01]  /*4110*/  MUFU.EX2 R104, R104 ;  /* 0x0000006800687308 */ /* 0x000fe20000000800 */
[--C-:B-1----:R-:W-:Y:S01]  /*4120*/  FADD.FTZ R225, R56, -R109.reuse ;  /* 0x8000006d38e17221 */ /* 0x102fe20000010000 */
[----:B------:R-:W-:Y:S01]  /*4130*/  FADD.FTZ R58, R58, -R109 ;  /* 0x8000006d3a3a7221 */ /* 0x000fe20000010000 */
[----:B------:R-:W-:Y:S01]  /*4140*/  FSEL R56, R4, -INF , P1 ;  /* 0xff80000004387808 */ /* 0x000fe20000800000 */
[----:B------:R1:W4:Y:S01]  /*4150*/  SHFL.IDX PT, R109, R101, R137, 0x1f ;  /* 0x00001f89656d7589 */ /* 0x00032200000e0000 */
[--C-:B--2---:R-:W-:Y:S01]  /*4160*/  FADD.FTZ R105, R57, -R223.reuse ;  /* 0x800000df39697221 */ /* 0x104fe20000010000 */
[----:B------:R-:W-:Y:S01]  /*4170*/  FADD.FTZ R223, R59, -R223 ;  /* 0x800000df3bdf7221 */ /* 0x000fe20000010000 */
[----:B------:R-:W-:Y:S01]  /*4180*/  FADD.FTZ R59, R62, -R111 ;  /* 0x8000006f3e3b7221 */ /* 0x000fe20000010000 */
[--C-:B------:R-:W-:Y:S01]  /*4190*/  FADD.FTZ R62, R68, -R110.reuse ;  /* 0x8000006e443e7221 */ /* 0x100fe20000010000 */
[----:B------:R-:W2:Y:S01]  /*41a0*/  SHFL.IDX PT, R111, R20, R139, 0x1f ;  /* 0x00001f8b146f7589 */ /* 0x000ea200000e0000 */
[--C-:B---3--:R-:W-:Y:S01]  /*41b0*/  FADD.FTZ R222, R61, -R107.reuse ;  /* 0x8000006b3dde7221 */ /* 0x108fe20000010000 */
[----:B------:R-:W-:Y:S01]  /*41c0*/  FADD.FTZ R57, R63, -R107 ;  /* 0x8000006b3f397221 */ /* 0x000fe20000010000 */
[----:B------:R-:W-:Y:S01]  /*41d0*/  FSEL R107, R3, -INF , P2 ;  /* 0xff800000036b7808 */ /* 0x000fe20001000000 */
[----:B------:R-:W-:Y:S01]  /*41e0*/  FADD.FTZ R63, R70, -R110 ;  /* 0x8000006e463f7221 */ /* 0x000fe20000010000 */
[----:B-1----:R1:W3:Y:S01]  /*41f0*/  MUFU.EX2 R101, R106 ;  /* 0x0000006a00657308 */ /* 0x0022e20000000800 */
[----:B------:R-:W-:Y:S01]  /*4200*/  FSEL R61, R0, -INF , P1 ;  /* 0xff800000003d7808 */ /* 0x000fe20000800000 */
[----:B------:R-:W-:Y:S01]  /*4210*/  FMUL.FTZ R225, R44, R225 ;  /* 0x000000e12ce17220 */ /* 0x000fe20000410000 */
[----:B------:R-:W-:Y:S01]  /*4220*/  FSEL R110, R229, -INF , P1 ;  /* 0xff800000e56e7808 */ /* 0x000fe20000800000 */
[--C-:B----4-:R-:W-:Y:S01]  /*4230*/  FFMA.FTZ R107, R107, UR37, -R108.reuse ;  /* 0x000000256b6b7c23 */ /* 0x110fe2000801086c */
[----:B------:R-:W-:Y:S01]  /*4240*/  FSEL R68, R232, -INF , P2 ;  /* 0xff800000e8447808 */ /* 0x000fe20001000000 */
[----:B------:R-:W-:Y:S01]  /*4250*/  FFMA.FTZ R108, R61, UR37, -R108 ;  /* 0x000000253d6c7c23 */ /* 0x000fe2000801086c */
[----:B------:R-:W-:Y:S01]  /*4260*/  FSEL R70, R129, -INF , P2 ;  /* 0xff80000081467808 */ /* 0x000fe20001000000 */
[----:B------:R-:W4:Y:S01]  /*4270*/  SHFL.IDX PT, R61, R20, R138, 0x1f ;  /* 0x00001f8a143d7589 */ /* 0x000f2200000e0000 */
[----:B-1----:R-:W-:Y:S01]  /*4280*/  FFMA.FTZ R106, R56, UR37, -R230 ;  /* 0x00000025386a7c23 */ /* 0x002fe200080108e6 */
[----:B------:R-:W-:Y:S01]  /*4290*/  FMUL.FTZ R57, R49, R57 ;  /* 0x0000003931397220 */ /* 0x000fe20000410000 */
[----:B------:R-:W-:Y:S01]  /*42a0*/  FMUL.FTZ R58, R45, R58 ;  /* 0x0000003a2d3a7220 */ /* 0x000fe20000410000 */
[----:B------:R-:W-:Y:S01]  /*42b0*/  FMUL.FTZ R223, R47, R223 ;  /* 0x000000df2fdf7220 */ /* 0x000fe20000410000 */
[----:B------:R-:W-:Y:S01]  /*42c0*/  FMUL.FTZ R62, R54, R62 ;  /* 0x0000003e363e7220 */ /* 0x000fe20000410000 */
[--C-:B------:R-:W-:Y:S01]  /*42d0*/  FADD.FTZ R56, R65, -R109.reuse ;  /* 0x8000006d41387221 */ /* 0x100fe20000010000 */
[----:B------:R-:W-:Y:S01]  /*42e0*/  FADD.FTZ R109, R67, -R109 ;  /* 0x8000006d436d7221 */ /* 0x000fe20000010000 */
[----:B------:R-:W-:Y:S01]  /*42f0*/  FSEL R67, R237, -INF , P2 ;  /* 0xff800000ed437808 */ /* 0x000fe20001000000 */
[----:B------:R1:W3:Y:S01]  /*4300*/  SHFL.IDX PT, R65, R20, R140, 0x1f ;  /* 0x00001f8c14417589 */ /* 0x0002e200000e0000 */
[----:B------:R-:W-:Y:S01]  /*4310*/  FMUL.FTZ R56, R52, R56 ;  /* 0x0000003834387220 */ /* 0x000fe20000410000 */
[----:B--2---:R-:W-:Y:S01]  /*4320*/  FFMA.FTZ R110, R110, UR37, -R111 ;  /* 0x000000256e6e7c23 */ /* 0x004fe2000801086f */
[----:B------:R-:W-:Y:S01]  /*4330*/  FMUL.FTZ R109, R53, R109 ;  /* 0x0000006d356d7220 */ /* 0x000fe20000410000 */
[----:B------:R-:W-:Y:S01]  /*4340*/  FMUL.FTZ R63, R55, R63 ;  /* 0x0000003f373f7220 */ /* 0x000fe20000410000 */
[----:B------:R-:W-:Y:S01]  /*4350*/  MUFU.EX2 R102, R102 ;  /* 0x0000006600667308 */ /* 0x000fe20000000800 */
[----:B------:R-:W-:Y:S01]  /*4360*/  FMUL.FTZ R105, R46, R105 ;  /* 0x000000692e697220 */ /* 0x000fe20000410000 */
[----:B------:R-:W-:-:S06]  /*4370*/  FMUL.FTZ R222, R48, R222 ;  /* 0x000000de30de7220 */ /* 0x000fcc0000410000 */
[----:B-1----:R1:W2:Y:S08]  /*4380*/  MUFU.EX2 R20, R219 ;  /* 0x000000db00147308 */ /* 0x0022b00000000800 */
[----:B------:R-:W2:Y:S01]  /*4390*/  MUFU.EX2 R106, R106 ;  /* 0x0000006a006a7308 */ /* 0x000ea20000000800 */
[----:B-1----:R-:W-:Y:S01]  /*43a0*/  FFMA.FTZ R219, R67, UR37, -R111 ;  /* 0x0000002543db7c23 */ /* 0x002fe2000801086f */
[--C-:B------:R-:W-:Y:S01]  /*43b0*/  FFMA.FTZ R111, R68, UR37, -R117.reuse ;  /* 0x00000025446f7c23 */ /* 0x100fe20008010875 */
[----:B------:R-:W-:Y:S01]  /*43c0*/  FFMA.FTZ R68, -R118, R118, 1 ;  /* 0x3f80000076447423 */ /* 0x000fe20000010176 */
[----:B------:R-:W-:Y:S01]  /*43d0*/  FFMA.FTZ R117, R66, UR37, -R117 ;  /* 0x0000002542757c23 */ /* 0x000fe20008010875 */
[--C-:B------:R-:W-:Y:S01]  /*43e0*/  FADD.FTZ R66, R69, -R220.reuse ;  /* 0x800000dc45427221 */ /* 0x100fe20000010000 */
[----:B------:R-:W-:Y:S01]  /*43f0*/  FSEL R69, R128, -INF , P2 ;  /* 0xff80000080457808 */ /* 0x000fe20001000000 */
[----:B------:R-:W-:Y:S01]  /*4400*/  FMUL.FTZ R68, R68, R225 ;  /* 0x000000e144447220 */ /* 0x000fe20000410000 */
[----:B------:R-:W-:Y:S01]  /*4410*/  FSEL R67, R131, -INF , P1 ;  /* 0xff80000083437808 */ /* 0x000fe20000800000 */
[----:B------:R1:W2:Y:S01]  /*4420*/  LDS R225, [R16+0x400] ;  /* 0x0004000010e17984 */ /* 0x0002a20000000800 */
[----:B------:R-:W-:Y:S01]  /*4430*/  FADD.FTZ R220, R71, -R220 ;  /* 0x800000dc47dc7221 */ /* 0x000fe20000010000 */
[--C-:B----4-:R-:W-:Y:S01]  /*4440*/  FFMA.FTZ R118, R69, UR37, -R61.reuse ;  /* 0x0000002545767c23 */ /* 0x110fe2000801083d */
[----:B------:R-:W-:Y:S01]  /*4450*/  FFMA.FTZ R71, -R126, R126, 1 ;  /* 0x3f8000007e477423 */ /* 0x000fe2000001017e */
[----:B------:R-:W-:Y:S01]  /*4460*/  FFMA.FTZ R67, R67, UR37, -R61 ;  /* 0x0000002543437c23 */ /* 0x000fe2000801083d */
[----:B------:R-:W-:Y:S01]  /*4470*/  FFMA.FTZ R61, -R216, R216, 1 ;  /* 0x3f800000d83d7423 */ /* 0x000fe200000101d8 */
[----:B---3--:R-:W-:Y:S01]  /*4480*/  FFMA.FTZ R216, R70, UR37, -R65 ;  /* 0x0000002546d87c23 */ /* 0x008fe20008010841 */
[----:B------:R-:W-:Y:S01]  /*4490*/  FSEL R70, R136, -INF , P1 ;  /* 0xff80000088467808 */ /* 0x000fe20000800000 */
[----:B-1----:R1:W-:Y:S01]  /*44a0*/  MUFU.EX2 R16, R32 ;  /* 0x0000002000107308 */ /* 0x0023e20000000800 */
[----:B------:R-:W-:Y:S01]  /*44b0*/  FFMA.FTZ R69, -R217, R217, 1 ;  /* 0x3f800000d9457423 */ /* 0x000fe200000101d9 */
[----:B------:R-:W-:Y:S01]  /*44c0*/  FFMA.FTZ R126, -R155, R155, 1 ;  /* 0x3f8000009b7e7423 */ /* 0x000fe2000001019b */
[----:B------:R-:W-:Y:S01]  /*44d0*/  FMUL.FTZ R61, R61, R105 ;  /* 0x000000693d3d7220 */ /* 0x000fe20000410000 */
[----:B------:R3:W5:Y:S01]  /*44e0*/  LDL.LU R155, [R1+0x4c] ;  /* 0x00004c00019b7983 */ /* 0x0007620000300800 */
[----:B------:R-:W-:Y:S01]  /*44f0*/  FMUL.FTZ R69, R69, R58 ;  /* 0x0000003a45457220 */ /* 0x000fe20000410000 */
[----:B------:R-:W-:-:S02]  /*4500*/  FMUL.FTZ R58, R218, R223 ;  /* 0x000000dfda3a7220 */ /* 0x000fc40000410000 */
[----:B------:R-:W4:Y:S01]  /*4510*/  MUFU.EX2 R108, R108 ;  /* 0x0000006c006c7308 */ /* 0x000f220000000800 */
[----:B-1----:R-:W-:Y:S01]  /*4520*/  FFMA.FTZ R32, R70, UR37, -R65 ;  /* 0x0000002546207c23 */ /* 0x002fe20008010841 */
[----:B------:R-:W-:Y:S01]  /*4530*/  FMUL.FTZ R65, R17, R59 ;  /* 0x0000003b11417220 */ /* 0x000fe20000410000 */
[----:B------:R-:W-:-:S05]  /*4540*/  FFMA.FTZ R70, -R227, R227, 1 ;  /* 0x3f800000e3467423 */ /* 0x000fca00000101e3 */
[----:B------:R-:W-:Y:S01]  /*4550*/  MUFU.EX2 R103, R103 ;  /* 0x0000006700677308 */ /* 0x000fe20000000800 */
[----:B------:R-:W-:Y:S01]  /*4560*/  FMUL.FTZ R71, R71, R65 ;  /* 0x0000004147477220 */ /* 0x000fe20000410000 */
[----:B------:R-:W-:Y:S01]  /*4570*/  FFMA.FTZ R65, -R127, R127, 1 ;  /* 0x3f8000007f417423 */ /* 0x000fe2000001017f */
[----:B------:R-:W-:Y:S01]  /*4580*/  FMUL.FTZ R70, R70, R60 ;  /* 0x0000003c46467220 */ /* 0x000fe20000410000 */
[----:B------:R-:W-:-:S04]  /*4590*/  FFMA.FTZ R60, -R236, R236, 1 ;  /* 0x3f800000ec3c7423 */ /* 0x000fc800000101ec */
[----:B------:R-:W-:Y:S01]  /*45a0*/  MUFU.EX2 R107, R107 ;  /* 0x0000006b006b7308 */ /* 0x000fe20000000800 */
[----:B------:R-:W-:Y:S01]  /*45b0*/  FMUL.FTZ R60, R60, R57 ;  /* 0x000000393c3c7220 */ /* 0x000fe20000410000 */
[----:B------:R-:W-:Y:S01]  /*45c0*/  FFMA.FTZ R57, -R233, R233, 1 ;  /* 0x3f800000e9397423 */ /* 0x000fe200000101e9 */
[----:B--2---:R-:W1:Y:S03]  /*45d0*/  SHFL.IDX PT, R130, R225, R130, 0x1f ;  /* 0x00001f82e1827589 */ /* 0x004e6600000e0000 */
[----:B------:R-:W-:Y:S01]  /*45e0*/  FMUL.FTZ R57, R57, R56 ;  /* 0x0000003839397220 */ /* 0x000fe20000410000 */
[----:B------:R-:W2:Y:S04]  /*45f0*/  SHFL.IDX PT, R137, R225, R137, 0x1f ;  /* 0x00001f89e1897589 */ /* 0x000ea800000e0000 */
[----:B------:R-:W3:Y:S04]  /*4600*/  SHFL.IDX PT, R139, R225, R139, 0x1f ;  /* 0x00001f8be18b7589 */ /* 0x000ee800000e0000 */
[----:B------:R-:W-:Y:S04]  /*4610*/  SHFL.IDX PT, R138, R225, R138, 0x1f ;  /* 0x00001f8ae18a7589 */ /* 0x000fe800000e0000 */
[----:B------:R-:W-:Y:S01]  /*4620*/  SHFL.IDX PT, R140, R225, R140, 0x1f ;  /* 0x00001f8ce18c7589 */ /* 0x000fe200000e0000 */
[----:B------:R-:W-:Y:S01]  /*4630*/  FFMA.FTZ R217, -R154, R154, 1 ;  /* 0x3f8000009ad97423 */ /* 0x000fe2000001019a */
[----:B------:R-:W-:Y:S01]  /*4640*/  FMUL.FTZ R56, R235, R109 ;  /* 0x0000006deb387220 */ /* 0x000fe20000410000 */
[----:B------:R-:W-:Y:S01]  /*4650*/  FFMA.FTZ R218, -R153, R153, 1 ;  /* 0x3f80000099da7423 */ /* 0x000fe20000010199 */
[----:B------:R-:W4:Y:S01]  /*4660*/  SHFL.IDX PT, R127, R225, R11, 0x1f ;  /* 0x00001f0be17f7589 */ /* 0x000f2200000e0000 */
[----:B------:R3:W-:Y:S01]  /*4670*/  MUFU.EX2 R109, R219 ;  /* 0x000000db006d7308 */ /* 0x0007e20000000800 */
[----:B------:R-:W-:-:S02]  /*4680*/  FFMA.FTZ R59, -R226, R226, 1 ;  /* 0x3f800000e23b7423 */ /* 0x000fc400000101e2 */
[----:B------:R-:W4:Y:S01]  /*4690*/  SHFL.IDX PT, R133, R225, R133, 0x1f ;  /* 0x00001f85e1857589 */ /* 0x000f2200000e0000 */
[----:B-1----:R-:W-:-:S03]  /*46a0*/  FADD.FTZ R73, R73, -R130 ;  /* 0x8000008249497221 */ /* 0x002fc60000010000 */
[----:B------:R-:W1:Y:S01]  /*46b0*/  SHFL.IDX PT, R134, R225, R134, 0x1f ;  /* 0x00001f86e1867589 */ /* 0x000e6200000e0000 */
[--C-:B--2---:R-:W-:Y:S01]  /*46c0*/  FADD.FTZ R81, R81, -R137.reuse ;  /* 0x8000008951517221 */ /* 0x104fe20000010000 */
[----:B------:R-:W-:Y:S01]  /*46d0*/  FADD.FTZ R83, R83, -R137 ;  /* 0x8000008953537221 */ /* 0x000fe20000010000 */
[----:B------:R-:W-:Y:S01]  /*46e0*/  MUFU.EX2 R110, R110 ;  /* 0x0000006e006e7308 */ /* 0x000fe20000000800 */
[----:B------:R2:W5:Y:S01]  /*46f0*/  LDL.LU R154, [R1+0x48] ;  /* 0x00004800019a7983 */ /* 0x0005620000300800 */
[----:B---3--:R-:W-:Y:S01]  /*4700*/  FMUL.FTZ R219, R101, R66 ;  /* 0x0000004265db7220 */ /* 0x008fe20000410000 */
[--C-:B------:R-:W-:Y:S01]  /*4710*/  FADD.FTZ R80, R80, -R139.reuse ;  /* 0x8000008b50507221 */ /* 0x100fe20000010000 */
[----:B------:R-:W-:Y:S01]  /*4720*/  FADD.FTZ R82, R82, -R139 ;  /* 0x8000008b52527221 */ /* 0x000fe20000010000 */
[----:B------:R2:W5:Y:S03]  /*4730*/  LDL.LU R153, [R1+0x44] ;  /* 0x0000440001997983 */ /* 0x0005660000300800 */
[----:B------:R-:W-:Y:S08]  /*4740*/  MUFU.EX2 R111, R111 ;  /* 0x0000006f006f7308 */ /* 0x000ff00000000800 */
[----:B------:R-:W-:Y:S01]  /*4750*/  MUFU.EX2 R117, R117 ;  /* 0x0000007500757308 */ /* 0x000fe20000000800 */
[--C-:B----4-:R-:W-:Y:S01]  /*4760*/  FADD.FTZ R72, R72, -R127.reuse ;  /* 0x8000007f48487221 */ /* 0x110fe20000010000 */
[----:B------:R-:W-:Y:S01]  /*4770*/  FADD.FTZ R74, R74, -R127 ;  /* 0x8000007f4a4a7221 */ /* 0x000fe20000010000 */
[----:B------:R-:W-:Y:S01]  /*4780*/  FFMA.FTZ R127, -R152, R152, 1 ;  /* 0x3f800000987f7423 */ /* 0x000fe20000010198 */
[--C-:B------:R-:W-:Y:S01]  /*4790*/  FADD.FTZ R84, R84, -R138.reuse ;  /* 0x8000008a54547221 */ /* 0x100fe20000010000 */
[----:B------:R-:W-:Y:S01]  /*47a0*/  FMUL.FTZ R72, R20, R72 ;  /* 0x0000004814487220 */ /* 0x000fe20000410000 */
[----:B------:R2:W5:Y:S01]  /*47b0*/  LDL.LU R152, [R1+0x40] ;  /* 0x0000400001987983 */ /* 0x0005620000300800 */
[----:B------:R-:W-:Y:S01]  /*47c0*/  FFMA.FTZ R137, -R10, R10, 1 ;  /* 0x3f8000000a897423 */ /* 0x000fe2000001010a */
[----:B------:R-:W-:Y:S01]  /*47d0*/  FMUL.FTZ R66, R126, R62 ;  /* 0x0000003e7e427220 */ /* 0x000fe20000410000 */
[----:B------:R-:W-:Y:S01]  /*47e0*/  FMUL.FTZ R127, R127, R72 ;  /* 0x000000487f7f7220 */ /* 0x000fe20000410000 */
[----:B------:R-:W-:Y:S01]  /*47f0*/  FADD.FTZ R86, R86, -R138 ;  /* 0x8000008a56567221 */ /* 0x000fe20000010000 */
[----:B------:R2:W5:Y:S01]  /*4800*/  LDL.LU R10, [R1+0x3c] ;  /* 0x00003c00010a7983 */ /* 0x0005620000300800 */
[----:B------:R-:W-:Y:S01]  /*4810*/  FFMA.FTZ R139, -R8, R8, 1 ;  /* 0x3f800000088b7423 */ /* 0x000fe20000010108 */
[----:B------:R-:W-:Y:S01]  /*4820*/  FMUL.FTZ R72, R104, R73 ;  /* 0x0000004968487220 */ /* 0x000fe20000410000 */
[----:B------:R-:W-:Y:S01]  /*4830*/  FMUL.FTZ R62, R217, R63 ;  /* 0x0000003fd93e7220 */ /* 0x000fe20000410000 */
[----:B------:R2:W5:Y:S01]  /*4840*/  LDL.LU R8, [R1+0x38] ;  /* 0x0000380001087983 */ /* 0x0005620000300800 */
[----:B------:R-:W-:Y:S01]  /*4850*/  FFMA.FTZ R138, -R7, R7, 1 ;  /* 0x3f800000078a7423 */ /* 0x000fe20000010107 */
[--C-:B------:R-:W-:Y:S01]  /*4860*/  FADD.FTZ R85, R85, -R140.reuse ;  /* 0x8000008c55557221 */ /* 0x100fe20000010000 */
[----:B------:R-:W-:Y:S01]  /*4870*/  FADD.FTZ R87, R87, -R140 ;  /* 0x8000008c57577221 */ /* 0x000fe20000010000 */
[----:B------:R2:W5:Y:S01]  /*4880*/  LDL.LU R7, [R1+0x34] ;  /* 0x0000340001077983 */ /* 0x0005620000300800 */
[----:B------:R-:W-:Y:S01]  /*4890*/  FFMA.FTZ R217, -R6, R6, 1 ;  /* 0x3f80000006d97423 */ /* 0x000fe20000010106 */
[----:B------:R-:W-:Y:S01]  /*48a0*/  FMUL.FTZ R126, R218, R219 ;  /* 0x000000dbda7e7220 */ /* 0x000fe20000410000 */
[----:B------:R-:W-:Y:S01]  /*48b0*/  FFMA.FTZ R140, -R4, R4, 1 ;  /* 0x3f800000048c7423 */ /* 0x000fe20000010104 */
[----:B------:R2:W5:Y:S01]  /*48c0*/  LDL.LU R6, [R1+0x30] ;  /* 0x0000300001067983 */ /* 0x0005620000300800 */
[----:B------:R-:W-:Y:S01]  /*48d0*/  FMUL.FTZ R139, R139, R72 ;  /* 0x000000488b8b7220 */ /* 0x000fe20000410000 */
[----:B------:R-:W-:Y:S01]  /*48e0*/  FFMA.FTZ R218, -R3, R3, 1 ;  /* 0x3f80000003da7423 */ /* 0x000fe20000010103 */
[----:B------:R-:W-:Y:S01]  /*48f0*/  FFMA.FTZ R72, -R0, R0, 1 ;  /* 0x3f80000000487423 */ /* 0x000fe20000010100 */
[----:B------:R2:W5:Y:S01]  /*4900*/  LDL.LU R4, [R1+0x2c] ;  /* 0x00002c0001047983 */ /* 0x0005620000300800 */
[----:B------:R-:W-:Y:S01]  /*4910*/  MUFU.EX2 R105, R224 ;  /* 0x000000e000697308 */ /* 0x000fe20000000800 */
[----:B------:R-:W-:Y:S01]  /*4920*/  FADD.FTZ R75, R75, -R130 ;  /* 0x800000824b4b7221 */ /* 0x000fe20000010000 */
[----:B------:R-:W-:Y:S01]  /*4930*/  FFMA.FTZ R234, -R234, R234, 1 ;  /* 0x3f800000eaea7423 */ /* 0x000fe200000101ea */
[----:B------:R2:W5:Y:S01]  /*4940*/  LDL.LU R3, [R1+0x28] ;  /* 0x0000280001037983 */ /* 0x0005620000300800 */
[----:B------:R-:W-:Y:S01]  /*4950*/  FMUL.FTZ R220, R102, R220 ;  /* 0x000000dc66dc7220 */ /* 0x000fe20000410000 */
[----:B------:R-:W-:Y:S01]  /*4960*/  FMUL.FTZ R59, R59, R222 ;  /* 0x000000de3b3b7220 */ /* 0x000fe20000410000 */
[----:B------:R-:W-:Y:S01]  /*4970*/  FMUL.FTZ R65, R65, R221 ;  /* 0x000000dd41417220 */ /* 0x000fe20000410000 */
[----:B------:R2:W5:Y:S04]  /*4980*/  LDL.LU R0, [R1+0x24] ;  /* 0x0000240001007983 */ /* 0x0005680000300800 */
[----:B------:R-:W3:Y:S01]  /*4990*/  LDL R223, [R1+0xc] ;  /* 0x00000c0001df7983 */ /* 0x000ee20000100800 */
[--C-:B------:R-:W-:Y:S01]  /*49a0*/  FADD.FTZ R77, R77, -R133.reuse ;  /* 0x800000854d4d7221 */ /* 0x100fe20000010000 */
[----:B------:R-:W-:-:S02]  /*49b0*/  FADD.FTZ R79, R79, -R133 ;  /* 0x800000854f4f7221 */ /* 0x000fc40000010000 */
[----:B------:R-:W4:Y:S01]  /*49c0*/  MUFU.EX2 R133, R216 ;  /* 0x000000d800857308 */ /* 0x000f220000000800 */
[--C-:B-1----:R-:W-:Y:S01]  /*49d0*/  FADD.FTZ R76, R76, -R134.reuse ;  /* 0x800000864c4c7221 */ /* 0x102fe20000010000 */
[----:B------:R-:W-:-:S06]  /*49e0*/  FADD.FTZ R78, R78, -R134 ;  /* 0x800000864e4e7221 */ /* 0x000fcc0000010000 */
[----:B------:R-:W1:Y:S08]  /*49f0*/  MUFU.EX2 R118, R118 ;  /* 0x0000007600767308 */ /* 0x000e700000000800 */
[----:B------:R2:W1:Y:S08]  /*4a00*/  MUFU.EX2 R130, R67 ;  /* 0x0000004300827308 */ /* 0x0004700000000800 */
[----:B------:R1:W1:Y:S01]  /*4a10*/  MUFU.EX2 R134, R32 ;  /* 0x0000002000867308 */ /* 0x0002620000000800 */
[----:B------:R-:W-:Y:S01]  /*4a20*/  FMUL.FTZ R73, R106, R78 ;  /* 0x0000004e6a497220 */ /* 0x000fe20000410000 */
[----:B------:R-:W-:Y:S01]  /*4a30*/  FMUL.FTZ R79, R108, R79 ;  /* 0x0000004f6c4f7220 */ /* 0x000fe20000410000 */
[----:B--2---:R-:W-:Y:S01]  /*4a40*/  FFMA.FTZ R67, -R136, R136, 1 ;  /* 0x3f80000088437423 */ /* 0x004fe20000010188 */
[----:B----4-:R-:W-:Y:S01]  /*4a50*/  FMUL.FTZ R136, R133, R85 ;  /* 0x0000005585887220 */ /* 0x010fe20000410000 */
[----:B------:R-:W-:Y:S01]  /*4a60*/  FMUL.FTZ R63, R234, R220 ;  /* 0x000000dcea3f7220 */ /* 0x000fe20000410000 */
[----:B------:R-:W-:Y:S01]  /*4a70*/  F2FP.F16.F32.PACK_AB R85, R88, R33 ;  /* 0x000000215855723e */ /* 0x000fe200000000ff */
[----:B------:R-:W-:Y:S01]  /*4a80*/  FFMA.FTZ R221, -R237, R237, 1 ;  /* 0x3f800000eddd7423 */ /* 0x000fe200000101ed */
[----:B------:R-:W-:Y:S01]  /*4a90*/  FFMA.FTZ R219, -R229, R229, 1 ;  /* 0x3f800000e5db7423 */ /* 0x000fe200000101e5 */
[----:B------:R-:W-:Y:S01]  /*4aa0*/  FFMA.FTZ R222, -R232, R232, 1 ;  /* 0x3f800000e8de7423 */ /* 0x000fe200000101e8 */
[----:B------:R-:W-:Y:S01]  /*4ab0*/  FFMA.FTZ R220, -R228, R228, 1 ;  /* 0x3f800000e4dc7423 */ /* 0x000fe200000101e4 */
[----:B------:R-:W-:Y:S01]  /*4ac0*/  FMUL.FTZ R80, R109, R80 ;  /* 0x000000506d507220 */ /* 0x000fe20000410000 */
[----:B------:R-:W-:Y:S01]  /*4ad0*/  FMUL.FTZ R82, R110, R82 ;  /* 0x000000526e527220 */ /* 0x000fe20000410000 */
[----:B------:R-:W-:Y:S01]  /*4ae0*/  FMUL.FTZ R81, R111, R81 ;  /* 0x000000516f517220 */ /* 0x000fe20000410000 */
[----:B------:R-:W-:Y:S01]  /*4af0*/  FMUL.FTZ R83, R117, R83 ;  /* 0x0000005375537220 */ /* 0x000fe20000410000 */
[----:B-1----:R-:W-:Y:S01]  /*4b00*/  FFMA.FTZ R32, -R131, R131, 1 ;  /* 0x3f80000083207423 */ /* 0x002fe20000010183 */
[----:B------:R-:W-:Y:S01]  /*4b10*/  FMUL.FTZ R74, R103, R74 ;  /* 0x0000004a674a7220 */ /* 0x000fe20000410000 */
[----:B------:R-:W-:Y:S01]  /*4b20*/  FMUL.FTZ R75, R16, R75 ;  /* 0x0000004b104b7220 */ /* 0x000fe20000410000 */
[----:B------:R-:W-:Y:S01]  /*4b30*/  FMUL.FTZ R76, R105, R76 ;  /* 0x0000004c694c7220 */ /* 0x000fe20000410000 */
[----:B------:R-:W-:Y:S01]  /*4b40*/  FMUL.FTZ R77, R107, R77 ;  /* 0x0000004d6b4d7220 */ /* 0x000fe20000410000 */
[----:B------:R-:W-:Y:S01]  /*4b50*/  FMUL.FTZ R140, R140, R73 ;  /* 0x000000498c8c7220 */ /* 0x000fe20000410000 */
[----:B------:R-:W-:Y:S01]  /*4b60*/  FMUL.FTZ R216, R72, R79 ;  /* 0x0000004f48d87220 */ /* 0x000fe20000410000 */
[----:B------:R-:W-:Y:S01]  /*4b70*/  FFMA.FTZ R128, -R128, R128, 1 ;  /* 0x3f80000080807423 */ /* 0x000fe20000010180 */
[----:B------:R-:W-:Y:S01]  /*4b80*/  FFMA.FTZ R129, -R129, R129, 1 ;  /* 0x3f80000081817423 */ /* 0x000fe20000010181 */
        /* <DEDUP_REMOVED lines=49> */
[----:B------:R-:W-:Y:S01]  /*4ea0*/  UMOV UR6, UR4 ;  /* 0x0000000400067c82 */ /* 0x000fe20008000000 */
[----:B------:R-:W-:Y:S01]  /*4eb0*/  UMOV UR7, 0x40000040 ;  /* 0x4000004000077882 */ /* 0x000fe20000000000 */
[----:B------:R-:W-:Y:S02]  /*4ec0*/  F2FP.F16.F32.PACK_AB R124, R21, R124 ;  /* 0x0000007c157c723e */ /* 0x000fe400000000ff */
[----:B------:R-:W-:-:S02]  /*4ed0*/  F2FP.F16.F32.PACK_AB R125, R19, R125 ;  /* 0x0000007d137d723e */ /* 0x000fc400000000ff */
[----:B------:R-:W-:Y:S02]  /*4ee0*/  F2FP.F16.F32.PACK_AB R126, R27, R24 ;  /* 0x000000181b7e723e */ /* 0x000fe400000000ff */
[----:B------:R-:W-:Y:S02]  /*4ef0*/  F2FP.F16.F32.PACK_AB R127, R26, R25 ;  /* 0x000000191a7f723e */ /* 0x000fe400000000ff */
[----:B------:R-:W-:Y:S02]  /*4f00*/  F2FP.F16.F32.PACK_AB R24, R23, R28 ;  /* 0x0000001c1718723e */ /* 0x000fe400000000ff */
[----:B------:R-:W-:Y:S01]  /*4f10*/  F2FP.F16.F32.PACK_AB R25, R13, R22 ;  /* 0x000000160d19723e */ /* 0x000fe200000000ff */
[----:B---3--:R-:W-:-:S04]  /*4f20*/  IMAD R33, R5, 0x4000, R223 ;  /* 0x0000400005217824 */ /* 0x008fc800078e02df */
[----:B------:R-:W-:Y:S01]  /*4f30*/  IMAD R88, R33, 0x2, R2 ;  /* 0x0000000221587824 */ /* 0x000fe200078e0202 */
[----:B------:R-:W-:-:S04]  /*4f40*/  F2FP.F16.F32.PACK_AB R33, R120, R119 ;  /* 0x000000777821723e */ /* 0x000fc800000000ff */
[----:B------:R1:W-:Y:S04]  /*4f50*/  STSM.16.MT88.4 [R88+0x20c00], R84 ;  /* 0x020c005458007844 */ /* 0x0003e80000004200 */
[----:B------:R1:W-:Y:S04]  /*4f60*/  STSM.16.MT88.4 [R88+0x21400], R80 ;  /* 0x0214005058007844 */ /* 0x0003e80000004200 */
[----:B------:R1:W-:Y:S04]  /*4f70*/  STSM.16.MT88.4 [R88+0x21c00], R76 ;  /* 0x021c004c58007844 */ /* 0x0003e80000004200 */
[----:B------:R1:W-:Y:S04]  /*4f80*/  STSM.16.MT88.4 [R88+0x22400], R72 ;  /* 0x0224004858007844 */ /* 0x0003e80000004200 */
[----:B------:R1:W-:Y:S04]  /*4f90*/  STSM.16.MT88.4 [R88+0x22c00], R68 ;  /* 0x022c004458007844 */ /* 0x0003e80000004200 */
[----:B------:R1:W-:Y:S04]  /*4fa0*/  STSM.16.MT88.4 [R88+0x23400], R64 ;  /* 0x0234004058007844 */ /* 0x0003e80000004200 */
[----:B------:R1:W-:Y:S04]  /*4fb0*/  STSM.16.MT88.4 [R88+0x23c00], R60 ;  /* 0x023c003c58007844 */ /* 0x0003e80000004200 */
[----:B------:R1:W-:Y:S01]  /*4fc0*/  STSM.16.MT88.4 [R88+0x24400], R56 ;  /* 0x0244003858007844 */ /* 0x0003e20000004200 */
[----:B------:R-:W-:-:S06]  /*4fd0*/  WARPGROUP.ARRIVE ;  /* 0x00000000000079c5 */ /* 0x000fcc0000000000 */
[----:B------:R-:W-:Y:S01]  /*4fe0*/  HGMMA.64x64x16.F32 R184, R32, gdesc[UR4].tnspB, R184, gsb0 ;  /* 0x40e0000420b87df0 */ /* 0x000fe200080008b8 */
[----:B------:R-:W-:Y:S01]  /*4ff0*/  UIADD3 UR6, UR4, 0x80, URZ ;  /* 0x0000008004067890 */ /* 0x000fe2000fffe03f */
[----:B------:R-:W-:Y:S01]  /*5000*/  UMOV UR7, 0x40000040 ;  /* 0x4000004000077882 */ /* 0x000fe20000000000 */
[----:B------:R-:W-:Y:S02]  /*5010*/  F2FP.F16.F32.PACK_AB R26, R30, R18 ;  /* 0x000000121e1a723e */ /* 0x000fe400000000ff */
[----:B------:R-:W-:Y:S01]  /*5020*/  F2FP.F16.F32.PACK_AB R27, R31, R29 ;  /* 0x0000001d1f1b723e */ /* 0x000fe200000000ff */
[----:B------:R-:W-:Y:S02]  /*5030*/  WARPGROUP.DEPBAR.LE gsb0, 0x0 ;  /* 0x00008000000079c5 */ /* 0x000fe40000010000 */
[----:B------:R-:W-:-:S06]  /*5040*/  WARPGROUP.ARRIVE ;  /* 0x00000000000079c5 */ /* 0x000fcc0000000000 */
[----:B------:R-:W-:Y:S01]  /*5050*/  HGMMA.64x64x16.F32 R184, R124, gdesc[UR4].tnspB, R184, gsb0 ;  /* 0x40e000047cb87df0 */ /* 0x000fe200080008b8 */
[----:B------:R-:W-:Y:S01]  /*5060*/  UIADD3 UR6, UR4, 0x100, URZ ;  /* 0x0000010004067890 */ /* 0x000fe2000fffe03f */
[----:B------:R-:W-:Y:S01]  /*5070*/  UMOV UR7, 0x40000040 ;  /* 0x4000004000077882 */ /* 0x000fe20000000000 */
[----:B------:R-:W-:Y:S02]  /*5080*/  F2FP.F16.F32.PACK_AB R36, R38, R36 ;  /* 0x000000242624723e */ /* 0x000fe400000000ff */
[----:B------:R-:W-:Y:S02]  /*5090*/  F2FP.F16.F32.PACK_AB R37, R39, R37 ;  /* 0x000000252725723e */ /* 0x000fe400000000ff */
[----:B------:R-:W-:Y:S01]  /*50a0*/  F2FP.F16.F32.PACK_AB R38, R43, R40 ;  /* 0x000000282b26723e */ /* 0x000fe200000000ff */
[----:B------:R-:W-:Y:S02]  /*50b0*/  WARPGROUP.DEPBAR.LE gsb0, 0x0 ;  /* 0x00008000000079c5 */ /* 0x000fe40000010000 */
[----:B------:R-:W-:-:S06]  /*50c0*/  WARPGROUP.ARRIVE ;  /* 0x00000000000079c5 */ /* 0x000fcc0000000000 */
[----:B------:R-:W-:Y:S01]  /*50d0*/  HGMMA.64x64x16.F32 R184, R24, gdesc[UR4].tnspB, R184, gsb0 ;  /* 0x40e0000418b87df0 */ /* 0x000fe200080008b8 */
[----:B------:R-:W-:Y:S01]  /*50e0*/  F2FP.F16.F32.PACK_AB R39, R41, R42 ;  /* 0x0000002a2927723e */ /* 0x000fe200000000ff */
[----:B------:R-:W-:Y:S01]  /*50f0*/  UIADD3 UR6, UR4, 0x180, URZ ;  /* 0x0000018004067890 */ /* 0x000fe2000fffe03f */
        /* <DEDUP_REMOVED lines=28> */
[----:B------:R-:W-:Y:S01]  /*52c0*/  F2FP.F16.F32.PACK_AB R116, R111, R109 ;  /* 0x0000006d6f74723e */ /* 0x000fe200000000ff */
[----:B------:R-:W-:Y:S01]  /*52d0*/  UIADD3 UR4, UR4, 0x380, URZ ;  /* 0x0000038004047890 */ /* 0x000fe2000fffe03f */
[----:B------:R-:W-:Y:S01]  /*52e0*/  F2FP.F16.F32.PACK_AB R117, R117, R110 ;  /* 0x0000006e7575723e */ /* 0x000fe200000000ff */
[----:B------:R-:W-:Y:S02]  /*52f0*/  WARPGROUP.DEPBAR.LE gsb0, 0x0 ;  /* 0x00008000000079c5 */ /* 0x000fe40000010000 */
[----:B------:R-:W-:-:S06]  /*5300*/  WARPGROUP.ARRIVE ;  /* 0x00000000000079c5 */ /* 0x000fcc0000000000 */
[----:B------:R-:W-:Y:S01]  /*5310*/  HGMMA.64x64x16.F32 R184, R24, gdesc[UR4].tnspB, R184, gsb0 ;  /* 0x40e0000418b87df0 */ /* 0x000fe200080008b8 */
[----:B------:R-:W-:Y:S02]  /*5320*/  F2FP.F16.F32.PACK_AB R118, R133, R118 ;  /* 0x000000768576723e */ /* 0x000fe400000000ff */
[----:B------:R-:W-:Y:S01]  /*5330*/  F2FP.F16.F32.PACK_AB R119, R134, R130 ;  /* 0x000000828677723e */ /* 0x000fe200000000ff */
[----:B------:R-:W-:Y:S01]  /*5340*/  UMOV UR6, UR4 ;  /* 0x0000000400067c82 */ /* 0x000fe20008000000 */
[----:B------:R-:W-:Y:S01]  /*5350*/  UMOV UR7, 0x40000040 ;  /* 0x4000004000077882 */ /* 0x000fe20000000000 */
[----:B------:R-:W-:Y:S02]  /*5360*/  WARPGROUP.DEPBAR.LE gsb0, 0x0 ;  /* 0x00008000000079c5 */ /* 0x000fe40000010000 */
[----:B------:R-:W-:-:S06]  /*5370*/  WARPGROUP.ARRIVE ;  /* 0x00000000000079c5 */ /* 0x000fcc0000000000 */
[----:B------:R-:W-:Y:S01]  /*5380*/  HGMMA.64x64x16.F32 R184, R116, gdesc[UR4].tnspB, R184, gsb0 ;  /* 0x40e0000474b87df0 */ /* 0x000fe200080008b8 */
[----:B------:R-:W-:-:S05]  /*5390*/  IADD3 R89, R2, 0x20c00, RZ ;  /* 0x00020c0002597810 */ /* 0x000fca0007ffe0ff */
[----:B------:R-:W-:-:S05]  /*53a0*/  IMAD R13, R12, 0x2000, R89 ;  /* 0x000020000c0d7824 */ /* 0x000fca00078e0259 */
[----:B------:R-:W-:-:S04]  /*53b0*/  SHF.R.U32.HI R13, RZ, 0x4, R13 ;  /* 0x00000004ff0d7819 */ /* 0x000fc8000001160d */
[----:B------:R-:W-:Y:S02]  /*53c0*/  LOP3.LUT R13, R13, 0x3fff, RZ, 0xc0, !PT ;  /* 0x00003fff0d0d7812 */ /* 0x000fe400078ec0ff */
[----:B------:R-:W-:Y:S02]  /*53d0*/  R2UR UR5, R2 ;  /* 0x00000000020572ca */ /* 0x000fe400000e0000 */
[----:B------:R-:W-:-:S05]  /*53e0*/  LOP3.LUT R14, R13, 0x10000, RZ, 0xfc, !PT ;  /* 0x000100000d0e7812 */ /* 0x000fca00078efcff */
[----:B------:R-:W-:-:S05]  /*53f0*/  IMAD R14, R5, 0x800, R14 ;  /* 0x00000800050e7824 */ /* 0x000fca00078e020e */
[----:B------:R-:W-:Y:S01]  /*5400*/  R2UR UR8, R14 ;  /* 0x000000000e0872ca */ /* 0x000fe200000e0000 */
[----:B------:R-:W-:Y:S01]  /*5410*/  USHF.R.U32.HI UR5, URZ, 0x4, UR5 ;  /* 0x000000043f057899 */ /* 0x000fe20008011605 */
[----:B------:R-:W-:Y:S02]  /*5420*/  WARPGROUP.DEPBAR.LE gsb0, 0x0 ;  /* 0x00008000000079c5 */ /* 0x000fe40000010000 */
[----:B------:R2:W-:Y:S06]  /*5430*/  MEMBAR.ALL.CTA ;  /* 0x0000000000007992 */ /* 0x0005ec0000008000 */
[----:B--2---:R-:W2:Y:S01]  /*5440*/  FENCE.VIEW.ASYNC.S ;  /* 0x00000000000073c6 */ /* 0x004ea20000000000 */
[----:B------:R-:W-:Y:S01]  /*5450*/  ULOP3.LUT UR9, UR5, 0x3fff, URZ, 0xc0, !UPT ;  /* 0x00003fff05097892 */ /* 0x000fe2000f8ec03f */
[----:B--2---:R-:W-:Y:S06]  /*5460*/  BAR.SYNC.DEFER_BLOCKING 0x9, 0x100 ;  /* 0x0244000000007b1d */ /* 0x004fec0000010000 */
        /* <DEDUP_REMOVED lines=56> */
[----:B-1----:R-:W-:Y:S05]  /*57f0*/  @!P0 BRA `(.L_x_495) ;  /* 0x0000000000048947 */ /* 0x002fea0003800000 */
[----:B------:R-:W-:Y:S01]  /*5800*/  BPT.TRAP 0x1 ;  /* 0x000000040000795c */ /* 0x000fe20000300000 */
.L_x_495:
        /* <DEDUP_REMOVED lines=68> */
.L_x_496:
[----:B-1----:R-:W2:Y:S01]  /*5c50*/  LDL R0, [R1+0x8] ;  /* 0x0000080001007983 */ /* 0x002ea20000100800 */
[----:B------:R-:W-:Y:S01]  /*5c60*/  VIADD R7, R7, 0x1 ;  /* 0x0000000107077836 */ /* 0x000fe20000000000 */
[----:B------:R-:W-:Y:S01]  /*5c70*/  IADD3 R5, R5, 0x1, RZ ;  /* 0x0000000105057810 */ /* 0x000fe20007ffe0ff */
[----:B------:R-:W-:-:S03]  /*5c80*/  VIADD R3, R3, 0x30c20 ;  /* 0x00030c2003037836 */ /* 0x000fc60000000000 */
[C---:B------:R-:W-:Y:S02]  /*5c90*/  ISETP.NE.AND P0, PT, R5.reuse, 0x2, PT ;  /* 0x000000020500780c */ /* 0x040fe40003f05270 */
[----:B------:R-:W-:Y:S02]  /*5ca0*/  PRMT R3, RZ, 0x654, R3 ;  /* 0x00000654ff037816 */ /* 0x000fe40000000003 */
[----:B------:R-:W-:Y:S02]  /*5cb0*/  SEL R5, R5, RZ, P0 ;  /* 0x000000ff05057207 */ /* 0x000fe40000000000 */
[----:B------:R1:W-:Y:S02]  /*5cc0*/  SYNCS.ARRIVE.TRANS64.RED.A1T0 RZ, [R3+URZ], RZ ;  /* 0x000000ff03ff79a7 */ /* 0x0003e4000810043f */
[----:B-1----:R-:W-:-:S04]  /*5cd0*/  SEL R3, RZ, 0x1, P0 ;  /* 0x00000001ff037807 */ /* 0x002fc80000000000 */
[----:B------:R-:W-:Y:S02]  /*5ce0*/  LOP3.LUT R6, R6, R3, RZ, 0x3c, !PT ;  /* 0x0000000306067212 */ /* 0x000fe400078e3cff */
[----:B--2---:R-:W-:-:S13]  /*5cf0*/  ISETP.GE.AND P1, PT, R7, R0, PT ;  /* 0x000000000700720c */ /* 0x004fda0003f26270 */
[----:B------:R-:W-:Y:S05]  /*5d00*/  @!P1 BRA `(.L_x_497) ;  /* 0xffffffbc00509947 */ /* 0x000fea000383ffff */
[----:B------:R-:W-:Y:S01]  /*5d10*/  ULDC UR4, c[0x0][0x740] ;  /* 0x0001d00000047ab9 */ /* 0x000fe20000000800 */
[----:B------:R-:W-:Y:S01]  /*5d20*/  PLOP3.LUT P0, PT, PT, PT, PT, 0x8, 0x0 ;  /* 0x000000000000781c */ /* 0x000fe20003f0e170 */
        /* <DEDUP_REMOVED lines=31> */
[----:B------:R-:W-:-:S07]  /*5f20*/  FMUL.FTZ R183, R183, UR4 ;  /* 0x00000004b7b77c20 */ /* 0x000fce0008410000 */
.L_x_479:
[----:B------:R-:W-:Y:S05]  /*5f30*/  @P0 BRA `(.L_x_498) ;  /* 0x0000001000900947 */ /* 0x000fea0003800000 */
[----:B------:R-:W2:Y:S01]  /*5f40*/  LDL R25, [R1+0x20] ;  /* 0x0000200001197983 */ /* 0x000ea20000100800 */
[----:B------:R-:W3:Y:S01]  /*5f50*/  S2UR UR5, SR_CgaCtaId ;  /* 0x00000000000579c3 */ /* 0x000ee20000008800 */
[----:B------:R-:W-:Y:S01]  /*5f60*/  UMOV UR4, 0x400 ;  /* 0x0000040000047882 */ /* 0x000fe20000000000 */
[----:B------:R-:W-:Y:S01]  /*5f70*/  F2FP.F16.F32.PACK_AB R184, R185, R184 ;  /* 0x000000b8b9b8723e */ /* 0x000fe200000000ff */
[----:B------:R-:W4:Y:S01]  /*5f80*/  S2R R0, SR_TID.X ;  /* 0x0000000000007919 */ /* 0x000f220000002100 */
[----:B------:R-:W-:Y:S02]  /*5f90*/  F2FP.F16.F32.PACK_AB R185, R187, R186 ;  /* 0x000000babbb9723e */ /* 0x000fe400000000ff */
[----:B------:R-:W-:Y:S02]  /*5fa0*/  F2FP.F16.F32.PACK_AB R192, R193, R192 ;  /* 0x000000c0c1c0723e */ /* 0x000fe400000000ff */
[----:B------:R-:W1:Y:S01]  /*5fb0*/  LDC.64 R8, c[0x0][0x870] ;  /* 0x00021c00ff087b82 */ /* 0x000e620000000a00 */
        /* <DEDUP_REMOVED lines=8> */
[----:B---3--:R-:W-:Y:S01]  /*6040*/  ULEA UR4, UR5, UR4, 0x18 ;  /* 0x0000000405047291 */ /* 0x008fe2000f8ec03f */
[----:B------:R-:W-:Y:S02]  /*6050*/  F2FP.F16.F32.PACK_AB R194, R197, R196 ;  /* 0x000000c4c5c2723e */ /* 0x000fe400000000ff */
[----:B------:R-:W-:Y:S01]  /*6060*/  F2FP.F16.F32.PACK_AB R176, R177, R176 ;  /* 0x000000b0b1b0723e */ /* 0x000fe200000000ff */
[----:B------:R-:W-:Y:S01]  /*6070*/  BAR.SYNC.DEFER_BLOCKING 0x1, 0x100 ;  /* 0x0044000000007b1d */ /* 0x000fe20000010000 */
[----:B------:R-:W-:Y:S02]  /*6080*/  F2FP.F16.F32.PACK_AB R195, R199, R198 ;  /* 0x000000c6c7c3723e */ /* 0x000fe400000000ff */
[----:B------:R-:W-:Y:S02]  /*6090*/  F2FP.F16.F32.PACK_AB R201, R203, R202 ;  /* 0x000000cacbc9723e */ /* 0x000fe400000000ff */
[----:B------:R-:W-:-:S03]  /*60a0*/  F2FP.F16.F32.PACK_AB R202, R205, R204 ;  /* 0x000000cccdca723e */ /* 0x000fc600000000ff */
[----:B------:R-:W3:Y:S01]  /*60b0*/  LDC.64 R22, c[0x0][0x850] ;  /* 0x00021400ff167b82 */ /* 0x000ee20000000a00 */
[----:B----4-:R-:W-:Y:S01]  /*60c0*/  VIADD R11, R0, 0xffffff80 ;  /* 0xffffff80000b7836 */ /* 0x010fe20000000000 */
[----:B------:R-:W-:Y:S02]  /*60d0*/  F2FP.F16.F32.PACK_AB R203, R207, R206 ;  /* 0x000000cecfcb723e */ /* 0x000fe400000000ff */
[----:B------:R-:W-:Y:S02]  /*60e0*/  F2FP.F16.F32.PACK_AB R209, R211, R210 ;  /* 0x000000d2d3d1723e */ /* 0x000fe400000000ff */
[----:B------:R-:W-:Y:S02]  /*60f0*/  SHF.R.S32.HI R10, RZ, 0x1f, R11 ;  /* 0x0000001fff0a7819 */ /* 0x000fe4000001140b */
[----:B------:R-:W-:Y:S02]  /*6100*/  F2FP.F16.F32.PACK_AB R210, R213, R212 ;  /* 0x000000d4d5d2723e */ /* 0x000fe400000000ff */
[----:B------:R-:W-:-:S02]  /*6110*/  LEA.HI R7, R10, R11, RZ, 0x4 ;  /* 0x0000000b0a077211 */ /* 0x000fc400078f20ff */
[----:B------:R-:W-:Y:S02]  /*6120*/  LEA.HI R4, R10, R11, RZ, 0x5 ;  /* 0x0000000b0a047211 */ /* 0x000fe400078f28ff */
[----:B------:R-:W-:Y:S02]  /*6130*/  LOP3.LUT R0, R7, 0xfffffff0, RZ, 0xc0, !PT ;  /* 0xfffffff007007812 */ /* 0x000fe400078ec0ff */
[----:B------:R-:W-:Y:S02]  /*6140*/  SHF.R.U32.HI R7, RZ, 0x1, R7 ;  /* 0x00000001ff077819 */ /* 0x000fe40000011607 */
[----:B------:R-:W-:Y:S01]  /*6150*/  F2FP.F16.F32.PACK_AB R211, R215, R214 ;  /* 0x000000d6d7d3723e */ /* 0x000fe200000000ff */
[----:B------:R-:W-:Y:S01]  /*6160*/  IMAD.IADD R0, R11, 0x1, -R0 ;  /* 0x000000010b007824 */ /* 0x000fe200078e0a00 */
[----:B------:R-:W-:Y:S02]  /*6170*/  F2FP.F16.F32.PACK_AB R153, R155, R154 ;  /* 0x0000009a9b99723e */ /* 0x000fe400000000ff */
[----:B------:R-:W-:-:S02]  /*6180*/  F2FP.F16.F32.PACK_AB R154, R157, R156 ;  /* 0x0000009c9d9a723e */ /* 0x000fc400000000ff */
[----:B-1----:R-:W-:Y:S02]  /*6190*/  SHF.R.S32.HI R3, RZ, 0x1f, R0 ;  /* 0x0000001fff037819 */ /* 0x002fe40000011400 */
[----:B------:R-:W-:Y:S02]  /*61a0*/  F2FP.F16.F32.PACK_AB R155, R159, R158 ;  /* 0x0000009e9f9b723e */ /* 0x000fe400000000ff */
[----:B------:R-:W-:Y:S02]  /*61b0*/  LEA.HI R3, R3, R0, RZ, 0x3 ;  /* 0x0000000003037211 */ /* 0x000fe400078f18ff */
[----:B------:R-:W-:Y:S02]  /*61c0*/  F2FP.F16.F32.PACK_AB R161, R163, R162 ;  /* 0x000000a2a3a1723e */ /* 0x000fe400000000ff */
[C---:B------:R-:W-:Y:S01]  /*61d0*/  LOP3.LUT R5, R3.reuse, 0xfffffff8, RZ, 0xc0, !PT ;  /* 0xfffffff803057812 */ /* 0x040fe200078ec0ff */
[----:B------:R-:W-:Y:S01]  /*61e0*/  IMAD.SHL.U32 R3, R3, 0x40, RZ ;  /* 0x0000004003037824 */ /* 0x000fe200078e00ff */
[----:B------:R-:W-:-:S02]  /*61f0*/  F2FP.F16.F32.PACK_AB R162, R165, R164 ;  /* 0x000000a4a5a2723e */ /* 0x000fc400000000ff */
[----:B------:R-:W-:Y:S02]  /*6200*/  IADD3 R5, R0, -R5, RZ ;  /* 0x8000000500057210 */ /* 0x000fe40007ffe0ff */
[----:B------:R-:W-:Y:S02]  /*6210*/  LOP3.LUT R3, R3, 0x7ffffe00, RZ, 0xc0, !PT ;  /* 0x7ffffe0003037812 */ /* 0x000fe400078ec0ff */
[C---:B------:R-:W-:Y:S01]  /*6220*/  R2P PR, R5.reuse, 0x6 ;  /* 0x0000000605007804 */ /* 0x040fe20000000000 */
[----:B------:R-:W-:Y:S01]  /*6230*/  IMAD.SHL.U32 R0, R5, 0x40, RZ ;  /* 0x0000004005007824 */ /* 0x000fe200078e00ff */
[----:B------:R-:W-:Y:S01]  /*6240*/  ISETP.NE.U32.AND P4, PT, R8, RZ, PT ;  /* 0x000000ff0800720c */ /* 0x000fe20003f85070 */
[----:B------:R-:W-:Y:S01]  /*6250*/  IMAD.MOV.U32 R5, RZ, RZ, 0x20 ;  /* 0x00000020ff057424 */ /* 0x000fe200078e00ff */
[----:B------:R-:W-:Y:S02]  /*6260*/  F2FP.F16.F32.PACK_AB R163, R167, R166 ;  /* 0x000000a6a7a3723e */ /* 0x000fe400000000ff */
[----:B------:R-:W-:-:S02]  /*6270*/  LOP3.LUT R0, R0, 0x1c0, RZ, 0xc0, !PT ;  /* 0x000001c000007812 */ /* 0x000fc400078ec0ff */
[----:B------:R-:W-:Y:S02]  /*6280*/  SEL R5, R5, 0xffffffe0, !P1 ;  /* 0xffffffe005057807 */ /* 0x000fe40004800000 */
[----:B------:R-:W-:Y:S02]  /*6290*/  LOP3.LUT R7, R0, 0x8, R7, 0xf8, !PT ;  /* 0x0000000800077812 */ /* 0x000fe400078ef807 */
[----:B------:R-:W-:Y:S01]  /*62a0*/  SHF.R.U32.HI R2, RZ, 0x3, R0 ;  /* 0x00000003ff027819 */ /* 0x000fe20000011600 */
[----:B------:R-:W-:Y:S01]  /*62b0*/  IMAD.SHL.U32 R0, R4, 0x20, RZ ;  /* 0x0000002004007824 */ /* 0x000fe200078e00ff */
[----:B------:R-:W-:Y:S02]  /*62c0*/  F2FP.F16.F32.PACK_AB R169, R171, R170 ;  /* 0x000000aaaba9723e */ /* 0x000fe400000000ff */
[----:B------:R-:W-:Y:S02]  /*62d0*/  LOP3.LUT R2, R7, R2, RZ, 0x3c, !PT ;  /* 0x0000000207027212 */ /* 0x000fe400078e3cff */
[----:B------:R-:W-:-:S02]  /*62e0*/  LOP3.LUT R0, R0, 0x7ffffc00, RZ, 0xc0, !PT ;  /* 0x7ffffc0000007812 */ /* 0x000fc400078ec0ff */
[----:B------:R-:W-:Y:S02]  /*62f0*/  F2FP.F16.F32.PACK_AB R170, R173, R172 ;  /* 0x000000acadaa723e */ /* 0x000fe400000000ff */
[----:B------:R-:W-:Y:S02]  /*6300*/  IADD3 R0, R2, R3, R0 ;  /* 0x0000000302007210 */ /* 0x000fe40007ffe000 */
[----:B------:R-:W-:Y:S02]  /*6310*/  MOV R3, 0x40 ;  /* 0x0000004000037802 */ /* 0x000fe40000000f00 */
[----:B------:R-:W-:Y:S02]  /*6320*/  LEA R0, R0, UR4, 0x1 ;  /* 0x0000000400007c11 */ /* 0x000fe4000f8e08ff */
[----:B------:R-:W-:Y:S02]  /*6330*/  SEL R3, R3, 0xffffffc0, !P2 ;  /* 0xffffffc003037807 */ /* 0x000fe40005000000 */
[--C-:B------:R-:W-:Y:S01]  /*6340*/  IADD3 R6, R5, 0x4000, R0.reuse ;  /* 0x0000400005067810 */ /* 0x100fe20007ffe000 */
[----:B------:R-:W-:Y:S01]  /*6350*/  STSM.16.M88.4 [R0+0x4000], R184 ;  /* 0x004000b800007844 */ /* 0x000fe20000000200 */
[----:B------:R-:W-:-:S02]  /*6360*/  IADD3 R8, R3, 0x4000, R0 ;  /* 0x0000400003087810 */ /* 0x000fc40007ffe000 */
[----:B------:R-:W-:Y:S01]  /*6370*/  F2FP.F16.F32.PACK_AB R171, R175, R174 ;  /* 0x000000aeafab723e */ /* 0x000fe200000000ff */
[----:B------:R-:W-:Y:S01]  /*6380*/  STSM.16.M88.4 [R6], R192 ;  /* 0x000000c006007844 */ /* 0x000fe20000000200 */
[----:B------:R-:W-:Y:S01]  /*6390*/  F2FP.F16.F32.PACK_AB R177, R179, R178 ;  /* 0x000000b2b3b1723e */ /* 0x000fe200000000ff */
[----:B------:R-:W-:Y:S01]  /*63a0*/  IMAD.IADD R7, R5, 0x1, R8 ;  /* 0x0000000105077824 */ /* 0x000fe200078e0208 */
[----:B------:R-:W-:Y:S01]  /*63b0*/  F2FP.F16.F32.PACK_AB R178, R181, R180 ;  /* 0x000000b4b5b2723e */ /* 0x000fe200000000ff */
[----:B------:R-:W-:Y:S01]  /*63c0*/  STSM.16.M88.4 [R8], R200 ;  /* 0x000000c808007844 */ /* 0x000fe20000000200 */
[----:B------:R-:W-:Y:S01]  /*63d0*/  F2FP.F16.F32.PACK_AB R179, R183, R182 ;  /* 0x000000b6b7b3723e */ /* 0x000fe200000000ff */
[----:B------:R-:W2:Y:S01]  /*63e0*/  LDC.64 R2, c[0x0][0x870] ;  /* 0x00021c00ff027b82 */ /* 0x000ea20000000a00 */
[----:B------:R-:W-:Y:S01]  /*63f0*/  ISETP.NE.AND.EX P4, PT, R9, RZ, PT, P4 ;  /* 0x000000ff0900720c */ /* 0x000fe20003f85340 */
[----:B------:R-:W-:Y:S04]  /*6400*/  STSM.16.M88.4 [R7], R208 ;  /* 0x000000d007007844 */ /* 0x000fe80000000200 */
[----:B------:R1:W-:Y:S04]  /*6410*/  STSM.16.M88.4 [R0], R152 ;  /* 0x0000009800007844 */ /* 0x0003e80000000200 */
[----:B------:R4:W-:Y:S04]  /*6420*/  STSM.16.M88.4 [R6+-0x4000], R160 ;  /* 0xffc000a006007844 */ /* 0x0009e80000000200 */
[----:B------:R-:W-:Y:S04]  /*6430*/  STSM.16.M88.4 [R8+-0x4000], R168 ;  /* 0xffc000a808007844 */ /* 0x000fe80000000200 */
[----:B------:R3:W-:Y:S01]  /*6440*/  STSM.16.M88.4 [R7+-0x4000], R176 ;  /* 0xffc000b007007844 */ /* 0x0007e20000000200 */
[----:B--2---:R-:W-:Y:S01]  /*6450*/  IMAD.WIDE R4, R25, 0x4, R2 ;  /* 0x0000000419047825 */ /* 0x004fe200078e0202 */
[----:B------:R-:W-:Y:S08]  /*6460*/  BAR.SYNC.DEFER_BLOCKING 0x1, 0x100 ;  /* 0x0044000000007b1d */ /* 0x000ff00000010000 */
[----:B------:R-:W2:Y:S01]  /*6470*/  LDC.64 R2, c[0x0][0x878] ;  /* 0x00021e00ff027b82 */ /* 0x000ea20000000a00 */
[----:B------:R-:W3:Y:S01]  /*6480*/  @P4 LDG.E R9, desc[UR38][R4.64] ;  /* 0x0000002604094981 */ /* 0x000ee2000c1e1900 */
[----:B------:R-:W-:Y:S01]  /*6490*/  ULDC UR5, c[0x0][0x808] ;  /* 0x0002020000057ab9 */ /* 0x000fe20000000800 */
[----:B------:R-:W-:Y:S01]  /*64a0*/  LEA.HI R19, R10, R11, RZ, 0x3 ;  /* 0x0000000b0a137211 */ /* 0x000fe200078f18ff */
[----:B-1----:R-:W-:Y:S01]  /*64b0*/  IMAD.U32 R0, RZ, RZ, UR5 ;  /* 0x00000005ff007e24 */ /* 0x002fe2000f8e00ff */
[----:B--2---:R-:W-:-:S04]  /*64c0*/  ISETP.NE.U32.AND P0, PT, R2, RZ, PT ;  /* 0x000000ff0200720c */ /* 0x004fc80003f05070 */
[----:B------:R-:W-:-:S13]  /*64d0*/  ISETP.NE.AND.EX P0, PT, R3, RZ, PT, P0 ;  /* 0x000000ff0300720c */ /* 0x000fda0003f05300 */
[----:B------:R-:W1:Y:S01]  /*64e0*/  @P0 LDC.64 R2, c[0x0][0x878] ;  /* 0x00021e00ff020b82 */ /* 0x000e620000000a00 */
[----:B----4-:R-:W-:Y:S02]  /*64f0*/  LOP3.LUT R6, R19, 0x1ffffff8, RZ, 0xc0, !PT ;  /* 0x1ffffff813067812 */ /* 0x010fe400078ec0ff */
[----:B------:R-:W-:-:S05]  /*6500*/  SHF.R.S32.HI R19, RZ, 0x3, R19 ;  /* 0x00000003ff137819 */ /* 0x000fca0000011413 */
[----:B------:R-:W2:Y:S01]  /*6510*/  S2UR UR5, SR_CTAID.Y ;  /* 0x00000000000579c3 */ /* 0x000ea20000002600 */
[----:B------:R-:W4:Y:S01]  /*6520*/  S2R R27, SR_CTAID.X ;  /* 0x00000000001b7919 */ /* 0x000f220000002500 */
[----:B------:R-:W-:Y:S01]  /*6530*/  IADD3 R6, R11, -R6, RZ ;  /* 0x800000060b067210 */ /* 0x000fe20007ffe0ff */
[----:B---3--:R-:W-:-:S04]  /*6540*/  IMAD.SHL.U32 R7, R19, 0x40, RZ ;  /* 0x0000004013077824 */ /* 0x008fc800078e00ff */
[----:B------:R-:W-:Y:S01]  /*6550*/  IMAD.SHL.U32 R20, R6, 0x8, RZ ;  /* 0x0000000806147824 */ /* 0x000fe200078e00ff */
[----:B------:R-:W-:Y:S01]  /*6560*/  LOP3.LUT R7, R7, 0x1c0, RZ, 0xc0, !PT ;  /* 0x000001c007077812 */ /* 0x000fe200078ec0ff */
[----:B-1----:R-:W-:-:S05]  /*6570*/  @P0 IMAD.WIDE R2, R25, 0x4, R2 ;  /* 0x0000000419020825 */ /* 0x002fca00078e0202 */
[----:B------:R1:W5:Y:S01]  /*6580*/  @P0 LDG.E R0, desc[UR38][R2.64] ;  /* 0x0000002602000981 */ /* 0x000362000c1e1900 */
[----:B--2---:R-:W-:Y:S01]  /*6590*/  USHF.R.S32.HI UR6, URZ, 0x1f, UR5 ;  /* 0x0000001f3f067899 */ /* 0x004fe20008011405 */
[----:B-1----:R-:W-:Y:S02]  /*65a0*/  LEA.HI R3, R10, R11, RZ, 0x6 ;  /* 0x0000000b0a037211 */ /* 0x002fe400078f30ff */
[----:B------:R-:W-:Y:S02]  /*65b0*/  LOP3.LUT R2, R7, 0x38, R20, 0xf8, !PT ;  /* 0x0000003807027812 */ /* 0x000fe400078ef814 */
[----:B------:R-:W-:Y:S01]  /*65c0*/  SHF.R.U32.HI R7, RZ, 0x3, R7 ;  /* 0x00000003ff077819 */ /* 0x000fe20000011607 */
[----:B------:R-:W-:-:S03]  /*65d0*/  IMAD.SHL.U32 R3, R3, 0x8, RZ ;  /* 0x0000000803037824 */ /* 0x000fc600078e00ff */
[----:B------:R-:W-:-:S04]  /*65e0*/  LOP3.LUT R2, R2, R7, RZ, 0x3c, !PT ;  /* 0x0000000702027212 */ /* 0x000fc800078e3cff */
[----:B------:R-:W-:Y:S02]  /*65f0*/  LOP3.LUT R6, R2, 0x7ffffe00, R3, 0xf8, !PT ;  /* 0x7ffffe0002067812 */ /* 0x000fe400078ef803 */
[----:B------:R-:W-:Y:S02]  /*6600*/  CS2R R2, SRZ ;  /* 0x0000000000027805 */ /* 0x000fe4000001ff00 */
[----:B------:R-:W-:Y:S01]  /*6610*/  @P4 SHF.R.S32.HI R8, RZ, 0x1f, R9 ;  /* 0x0000001fff084819 */ /* 0x000fe20000011409 */
[----:B----4-:R-:W-:Y:S06]  /*6620*/  @P0 BRA `(.L_x_499) ;  /* 0x0000000000100947 */ /* 0x010fec0003800000 */
[----:B------:R-:W-:Y:S05]  /*6630*/  @!P4 BRA `(.L_x_499) ;  /* 0x00000000000cc947 */ /* 0x000fea0003800000 */
[----:B------:R-:W2:Y:S04]  /*6640*/  LDG.E R7, desc[UR38][R4.64] ;  /* 0x0000002604077981 */ /* 0x000ea8000c1e1900 */
[----:B-----5:R-:W2:Y:S02]  /*6650*/  LDG.E R0, desc[UR38][R4.64+0x4] ;  /* 0x0000042604007981 */ /* 0x020ea4000c1e1900 */
[----:B--2---:R-:W-:-:S07]  /*6660*/  IADD3 R0, -R7, R0, RZ ;  /* 0x0000000007007210 */ /* 0x004fce0007ffe1ff */
.L_x_499:
[----:B------:R-:W-:Y:S01]  /*6670*/  LEA R30, R6, UR4, 0x1 ;  /* 0x00000004061e7c11 */ /* 0x000fe2000f8e08ff */
[----:B------:R-:W-:Y:S01]  /*6680*/  @P4 IMAD.MOV.U32 R2, RZ, RZ, R9 ;  /* 0x000000ffff024224 */ /* 0x000fe200078e0009 */
[----:B------:R-:W1:Y:S01]  /*6690*/  LDC.64 R34, c[0x0][0x820] ;  /* 0x00020800ff227b82 */ /* 0x000e620000000a00 */
[----:B------:R-:W-:Y:S01]  /*66a0*/  @P4 IMAD.MOV.U32 R3, RZ, RZ, R8 ;  /* 0x000000ffff034224 */ /* 0x000fe200078e0008 */
[----:B------:R-:W-:Y:S01]  /*66b0*/  SHF.R.S32.HI R21, RZ, 0x1f, R20 ;  /* 0x0000001fff157819 */ /* 0x000fe20000011414 */
[----:B------:R2:W3:Y:S01]  /*66c0*/  LDS.128 R12, [R30+0x1000] ;  /* 0x001000001e0c7984 */ /* 0x0004e20000000c00 */
[----:B-----5:R-:W-:Y:S01]  /*66d0*/  IMAD R0, R27, -0x80, R0 ;  /* 0xffffff801b007824 */ /* 0x020fe200078e0200 */
[----:B------:R-:W-:Y:S01]  /*66e0*/  ULDC UR4, c[0x0][0x83c] ;  /* 0x00020f0000047ab9 */ /* 0x000fe20000000800 */
[----:B------:R-:W-:Y:S01]  /*66f0*/  IMAD R18, R22, UR6, RZ ;  /* 0x0000000616127c24 */ /* 0x000fe2000f8e02ff */
[----:B------:R2:W4:Y:S01]  /*6700*/  LDS.128 R8, [R30+0x2000] ;  /* 0x002000001e087984 */ /* 0x0005220000000c00 */
[----:B------:R-:W-:Y:S01]  /*6710*/  VIADD R16, R19, 0x20 ;  /* 0x0000002013107836 */ /* 0x000fe20000000000 */
[----:B------:R-:W-:Y:S01]  /*6720*/  VIMNMX R24, R0, 0x80, PT ;  /* 0x0000008000187848 */ /* 0x000fe20003fe0100 */
[----:B------:R-:W-:Y:S01]  /*6730*/  IMAD R23, R23, UR5, R18 ;  /* 0x0000000517177c24 */ /* 0x000fe2000f8e0212 */
[----:B------:R2:W1:Y:S01]  /*6740*/  LDS.128 R4, [R30+0x3000] ;  /* 0x003000001e047984 */ /* 0x0004620000000c00 */
[----:B------:R-:W-:Y:S01]  /*6750*/  SHF.R.S32.HI R18, RZ, 0x1f, R25 ;  /* 0x0000001fff127819 */ /* 0x000fe20000011419 */
[----:B------:R-:W-:Y:S01]  /*6760*/  ULDC.64 UR8, c[0x0][0x858] ;  /* 0x0002160000087ab9 */ /* 0x000fe20000000a00 */
[-C--:B------:R-:W-:Y:S01]  /*6770*/  ISETP.GE.AND P3, PT, R19, R24.reuse, PT ;  /* 0x000000181300720c */ /* 0x080fe20003f66270 */
[----:B------:R-:W-:Y:S01]  /*6780*/  BSSY B0, `(.L_x_500) ;  /* 0x0000020000007945 */ /* 0x000fe20003800000 */
[----:B------:R-:W-:Y:S01]  /*6790*/  ISETP.GE.AND P2, PT, R16, R24, PT ;  /* 0x000000181000720c */ /* 0x000fe20003f46270 */
[----:B------:R-:W-:Y:S01]  /*67a0*/  IMAD.WIDE.U32 R16, R22, UR5, R20 ;  /* 0x0000000516107c25 */ /* 0x000fe2000f8e0014 */
[----:B------:R-:W-:-:S02]  /*67b0*/  ISETP.GE.OR P6, PT, R20, UR4, P3 ;  /* 0x0000000414007c0c */ /* 0x000fc40009fc6670 */
[----:B------:R-:W-:Y:S01]  /*67c0*/  IADD3 R0, R19, 0x40, RZ ;  /* 0x0000004013007810 */ /* 0x000fe20007ffe0ff */
[----:B------:R-:W-:Y:S01]  /*67d0*/  IMAD.IADD R17, R17, 0x1, R23 ;  /* 0x0000000111117824 */ /* 0x000fe200078e0217 */
[----:B------:R-:W-:Y:S02]  /*67e0*/  SEL R36, R18, RZ, !P4 ;  /* 0x000000ff12247207 */ /* 0x000fe40006000000 */
[----:B------:R-:W-:Y:S02]  /*67f0*/  IADD3 R2, P0, R19, R2, RZ ;  /* 0x0000000213027210 */ /* 0x000fe40007f1e0ff */
[-C--:B------:R-:W-:Y:S01]  /*6800*/  ISETP.GE.AND P1, PT, R0, R24.reuse, PT ;  /* 0x000000180000720c */ /* 0x080fe20003f26270 */
[----:B------:R-:W-:Y:S01]  /*6810*/  IMAD R0, R36, UR8, RZ ;  /* 0x0000000824007c24 */ /* 0x000fe2000f8e02ff */
[----:B------:R-:W-:Y:S02]  /*6820*/  SEL R33, R25, RZ, !P4 ;  /* 0x000000ff19217207 */ /* 0x000fe40006000000 */
[C---:B------:R-:W-:Y:S01]  /*6830*/  LEA.HI.X.SX32 R3, R19.reuse, R3, 0x1, P0 ;  /* 0x0000000313037211 */ /* 0x040fe200000f0eff */
[----:B------:R-:W-:Y:S01]  /*6840*/  VIADD R19, R19, 0x60 ;  /* 0x0000006013137836 */ /* 0x000fe20000000000 */
[C---:B------:R-:W-:Y:S01]  /*6850*/  ISETP.GE.OR P5, PT, R20.reuse, UR4, P2 ;  /* 0x0000000414007c0c */ /* 0x040fe200097a6670 */
[C---:B------:R-:W-:Y:S01]  /*6860*/  IMAD R23, R33.reuse, UR9, R0 ;  /* 0x0000000921177c24 */ /* 0x040fe2000f8e0200 */
[----:B------:R-:W-:Y:S01]  /*6870*/  ISETP.GE.OR P4, PT, R20, UR4, P1 ;  /* 0x0000000414007c0c */ /* 0x000fe20008f86670 */
[----:B------:R-:W-:Y:S01]  /*6880*/  IMAD.WIDE.U32 R28, R33, UR8, R16 ;  /* 0x00000008211c7c25 */ /* 0x000fe2000f8e0010 */
[----:B------:R-:W-:-:S03]  /*6890*/  ISETP.GE.AND P0, PT, R19, R24, PT ;  /* 0x000000181300720c */ /* 0x000fc60003f06270 */
[----:B------:R-:W-:-:S04]  /*68a0*/  IMAD.WIDE R26, R27, 0x80, R2 ;  /* 0x000000801b1a7825 */ /* 0x000fc800078e0202 */
[----:B------:R-:W-:Y:S01]  /*68b0*/  IMAD.IADD R23, R29, 0x1, R23 ;  /* 0x000000011d177824 */ /* 0x000fe200078e0217 */
[----:B--23--:R-:W-:Y:S06]  /*68c0*/  @P6 BRA `(.L_x_501) ;  /* 0x00000000002c6947 */ /* 0x00cfec0003800000 */
[----:B------:R-:W2:Y:S01]  /*68d0*/  LDS.128 R16, [R30+0x4000] ;  /* 0x004000001e107984 */ /* 0x000ea20000000c00 */
[----:B------:R-:W-:Y:S01]  /*68e0*/  ULDC.64 UR8, c[0x0][0x848] ;  /* 0x0002120000087ab9 */ /* 0x000fe20000000a00 */
[----:B------:R-:W-:Y:S01]  /*68f0*/  MOV R22, R28 ;  /* 0x0000001c00167202 */ /* 0x000fe20000000f00 */
[----:B------:R-:W-:-:S04]  /*6900*/  IMAD R25, R27, UR8, RZ ;  /* 0x000000081b197c24 */ /* 0x000fc8000f8e02ff */
[----:B------:R-:W-:-:S04]  /*6910*/  IMAD.WIDE.U32 R2, R26, UR8, R22 ;  /* 0x000000081a027c25 */ /* 0x000fc8000f8e0016 */
[----:B------:R-:W-:Y:S01]  /*6920*/  IMAD R25, R26, UR9, R25 ;  /* 0x000000091a197c24 */ /* 0x000fe2000f8e0219 */
[----:B------:R-:W-:Y:S02]  /*6930*/  ULDC.64 UR8, c[0x0][0x830] ;  /* 0x00020c0000087ab9 */ /* 0x000fe40000000a00 */
[----:B------:R-:W-:Y:S01]  /*6940*/  LEA R24, P6, R2, UR8, 0x1 ;  /* 0x0000000802187c11 */ /* 0x000fe2000f8c08ff */
[----:B------:R-:W-:-:S05]  /*6950*/  IMAD.IADD R3, R3, 0x1, R25 ;  /* 0x0000000103037824 */ /* 0x000fca00078e0219 */
[----:B------:R-:W-:-:S05]  /*6960*/  LEA.HI.X R25, R2, UR9, R3, 0x1, P6 ;  /* 0x0000000902197c11 */ /* 0x000fca000b0f0c03 */
[----:B--2---:R2:W-:Y:S02]  /*6970*/  STG.E.128 desc[UR38][R24.64], R16 ;  /* 0x0000001018007986 */ /* 0x0045e4000c101d26 */
.L_x_501:
[----:B------:R-:W-:Y:S05]  /*6980*/  BSYNC B0 ;  /* 0x0000000000007941 */ /* 0x000fea0003800000 */
.L_x_500:
[----:B--2---:R2:W3:Y:S01]  /*6990*/  LDS.128 R16, [R30+0x5000] ;  /* 0x005000001e107984 */ /* 0x0044e20000000c00 */
[----:B------:R-:W-:Y:S01]  /*69a0*/  BSSY B0, `(.L_x_502) ;  /* 0x0000010000007945 */ /* 0x000fe20003800000 */
[----:B------:R-:W-:-:S03]  /*69b0*/  ISETP.GE.OR P6, PT, R20, UR4, P0 ;  /* 0x0000000414007c0c */ /* 0x000fc600087c6670 */
[----:B------:R-:W-:Y:S10]  /*69c0*/  @P5 BRA `(.L_x_503) ;  /* 0x0000000000345947 */ /* 0x000ff40003800000 */
[----:B------:R-:W-:Y:S01]  /*69d0*/  IADD3 R25, P5, R26, 0x20, RZ ;  /* 0x000000201a197810 */ /* 0x000fe20007fbe0ff */
[----:B------:R-:W-:Y:S01]  /*69e0*/  ULDC.64 UR8, c[0x0][0x848] ;  /* 0x0002120000087ab9 */ /* 0x000fe20000000a00 */
[----:B------:R-:W-:Y:S01]  /*69f0*/  MOV R3, R23 ;  /* 0x0000001700037202 */ /* 0x000fe20000000f00 */
[----:B------:R-:W-:Y:S02]  /*6a00*/  IMAD.MOV.U32 R2, RZ, RZ, R28 ;  /* 0x000000ffff027224 */ /* 0x000fe400078e001c */
[----:B------:R-:W-:Y:S02]  /*6a10*/  IMAD.X R0, RZ, RZ, R27, P5 ;  /* 0x000000ffff007224 */ /* 0x000fe400028e061b */
[----:B------:R-:W-:-:S04]  /*6a20*/  IMAD.WIDE.U32 R2, R25, UR8, R2 ;  /* 0x0000000819027c25 */ /* 0x000fc8000f8e0002 */
[----:B------:R-:W-:-:S04]  /*6a30*/  IMAD R0, R0, UR8, RZ ;  /* 0x0000000800007c24 */ /* 0x000fc8000f8e02ff */
[----:B------:R-:W-:Y:S01]  /*6a40*/  IMAD R25, R25, UR9, R0 ;  /* 0x0000000919197c24 */ /* 0x000fe2000f8e0200 */
[----:B------:R-:W-:Y:S02]  /*6a50*/  ULDC.64 UR8, c[0x0][0x830] ;  /* 0x00020c0000087ab9 */ /* 0x000fe40000000a00 */
[----:B------:R-:W-:Y:S01]  /*6a60*/  LEA R24, P5, R2, UR8, 0x1 ;  /* 0x0000000802187c11 */ /* 0x000fe2000f8a08ff */
[----:B------:R-:W-:-:S05]  /*6a70*/  IMAD.IADD R3, R3, 0x1, R25 ;  /* 0x0000000103037824 */ /* 0x000fca00078e0219 */
[----:B------:R-:W-:-:S05]  /*6a80*/  LEA.HI.X R25, R2, UR9, R3, 0x1, P5 ;  /* 0x0000000902197c11 */ /* 0x000fca000a8f0c03 */
[----:B---3--:R3:W-:Y:S02]  /*6a90*/  STG.E.128 desc[UR38][R24.64], R16 ;  /* 0x0000001018007986 */ /* 0x0087e4000c101d26 */
.L_x_503:
[----:B------:R-:W-:Y:S05]  /*6aa0*/  BSYNC B0 ;  /* 0x0000000000007941 */ /* 0x000fea0003800000 */
.L_x_502:
[----:B---3--:R3:W2:Y:S01]  /*6ab0*/  LDS.128 R16, [R30+0x6000] ;  /* 0x006000001e107984 */ /* 0x0086a20000000c00 */
[----:B------:R-:W-:Y:S01]  /*6ac0*/  BSSY B0, `(.L_x_504) ;  /* 0x0000010000007945 */ /* 0x000fe20003800000 */
[----:B-1----:R-:W-:-:S03]  /*6ad0*/  IMAD R32, R34, UR6, RZ ;  /* 0x0000000622207c24 */ /* 0x002fc6000f8e02ff */
[----:B------:R-:W-:Y:S05]  /*6ae0*/  @P4 BRA `(.L_x_505) ;  /* 0x0000000000344947 */ /* 0x000fea0003800000 */
        /* <DEDUP_REMOVED lines=12> */
[----:B--2---:R1:W-:Y:S02]  /*6bb0*/  STG.E.128 desc[UR38][R24.64], R16 ;  /* 0x0000001018007986 */ /* 0x0043e4000c101d26 */
.L_x_505:
[----:B------:R-:W-:Y:S05]  /*6bc0*/  BSYNC B0 ;  /* 0x0000000000007941 */ /* 0x000fea0003800000 */
.L_x_504:
[----:B-12---:R1:W2:Y:S01]  /*6bd0*/  LDS.128 R16, [R30+0x7000] ;  /* 0x007000001e107984 */ /* 0x0062a20000000c00 */
[----:B------:R-:W-:Y:S01]  /*6be0*/  BSSY B0, `(.L_x_506) ;  /* 0x0000011000007945 */ /* 0x000fe20003800000 */
[----:B------:R-:W-:Y:S02]  /*6bf0*/  IMAD R31, R35, UR5, R32 ;  /* 0x00000005231f7c24 */ /* 0x000fe4000f8e0220 */
[----:B------:R-:W-:Y:S01]  /*6c00*/  IMAD.WIDE.U32 R24, R34, UR5, R20 ;  /* 0x0000000522187c25 */ /* 0x000fe2000f8e0014 */
[----:B------:R-:W-:Y:S06]  /*6c10*/  @P6 BRA `(.L_x_507) ;  /* 0x0000000000346947 */ /* 0x000fec0003800000 */
        /* <DEDUP_REMOVED lines=13> */
.L_x_507:
[----:B------:R-:W-:Y:S05]  /*6cf0*/  BSYNC B0 ;  /* 0x0000000000007941 */ /* 0x000fea0003800000 */
.L_x_506:
[----:B--2---:R2:W1:Y:S01]  /*6d00*/  LDS.128 R16, [R30] ;  /* 0x000000001e107984 */ /* 0x0044620000000c00 */
[----:B------:R-:W-:Y:S01]  /*6d10*/  ULDC UR6, c[0x0][0x80c] ;  /* 0x0002030000067ab9 */ /* 0x000fe20000000800 */
[----:B------:R-:W-:Y:S01]  /*6d20*/  ULDC.64 UR4, c[0x0][0x828] ;  /* 0x00020a0000047ab9 */ /* 0x000fe20000000a00 */
[----:B------:R-:W-:Y:S01]  /*6d30*/  ISETP.GE.OR P3, PT, R20, UR6, P3 ;  /* 0x0000000614007c0c */ /* 0x000fe20009f66670 */
[----:B------:R-:W-:Y:S01]  /*6d40*/  IMAD.IADD R25, R25, 0x1, R31 ;  /* 0x0000000119197824 */ /* 0x000fe200078e021f */
[----:B------:R-:W-:Y:S01]  /*6d50*/  BSSY B0, `(.L_x_508) ;  /* 0x0000013000007945 */ /* 0x000fe20003800000 */
[----:B------:R-:W-:Y:S01]  /*6d60*/  IMAD R0, R36, UR4, RZ ;  /* 0x0000000424007c24 */ /* 0x000fe2000f8e02ff */
[C---:B------:R-:W-:Y:S01]  /*6d70*/  ISETP.GE.OR P2, PT, R20.reuse, UR6, P2 ;  /* 0x0000000614007c0c */ /* 0x040fe20009746670 */
[C---:B------:R-:W-:Y:S01]  /*6d80*/  IMAD.WIDE.U32 R24, R33.reuse, UR4, R24 ;  /* 0x0000000421187c25 */ /* 0x040fe2000f8e0018 */
[C---:B------:R-:W-:Y:S02]  /*6d90*/  ISETP.GE.OR P1, PT, R20.reuse, UR6, P1 ;  /* 0x0000000614007c0c */ /* 0x040fe40008f26670 */
[----:B------:R-:W-:Y:S01]  /*6da0*/  ISETP.GE.OR P0, PT, R20, UR6, P0 ;  /* 0x0000000614007c0c */ /* 0x000fe20008706670 */
[----:B------:R-:W-:-:S04]  /*6db0*/  IMAD R21, R33, UR5, R0 ;  /* 0x0000000521157c24 */ /* 0x000fc8000f8e0200 */
[----:B------:R-:W-:Y:S01]  /*6dc0*/  IMAD.IADD R21, R25, 0x1, R21 ;  /* 0x0000000119157824 */ /* 0x000fe200078e0215 */
[----:B------:R-:W-:Y:S07]  /*6dd0*/  @P3 BRA `(.L_x_509) ;  /* 0x0000000000283947 */ /* 0x000fee0003800000 */
        /* <DEDUP_REMOVED lines=9> */
[----:B-1----:R1:W-:Y:S02]  /*6e70*/  STG.E.128 desc[UR38][R22.64], R16 ;  /* 0x0000001016007986 */ /* 0x0023e4000c101d26 */
.L_x_509:
[----:B------:R-:W-:Y:S05]  /*6e80*/  BSYNC B0 ;  /* 0x0000000000007941 */ /* 0x000fea0003800000 */
.L_x_508:
[----:B------:R-:W-:Y:S04]  /*6e90*/  BSSY B0, `(.L_x_510) ;  /* 0x000000f000007945 */ /* 0x000fe80003800000 */
[----:B------:R-:W-:Y:S05]  /*6ea0*/  @P2 BRA `(.L_x_511) ;  /* 0x0000000000342947 */ /* 0x000fea0003800000 */
[----:B-1----:R-:W-:Y:S01]  /*6eb0*/  IADD3 R17, P2, R26, 0x20, RZ ;  /* 0x000000201a117810 */ /* 0x002fe20007f5e0ff */
        /* <DEDUP_REMOVED lines=11> */
[----:B------:R1:W-:Y:S02]  /*6f70*/  STG.E.128 desc[UR38][R16.64], R12 ;  /* 0x0000000c10007986 */ /* 0x0003e4000c101d26 */
.L_x_511:
[----:B------:R-:W-:Y:S05]  /*6f80*/  BSYNC B0 ;  /* 0x0000000000007941 */ /* 0x000fea0003800000 */
.L_x_510:
        /* <DEDUP_REMOVED lines=14> */
[----:B----4-:R1:W-:Y:S02]  /*7070*/  STG.E.128 desc[UR38][R12.64], R8 ;  /* 0x000000080c007986 */ /* 0x0103e4000c101d26 */
.L_x_513:
[----:B------:R-:W-:Y:S05]  /*7080*/  BSYNC B0 ;  /* 0x0000000000007941 */ /* 0x000fea0003800000 */
.L_x_512:
[----:B------:R-:W-:Y:S05]  /*7090*/  @P0 BRA `(.L_x_474) ;  /* 0x0000003800d40947 */ /* 0x000fea0003800000 */
[----:B-1--4-:R-:W-:Y:S01]  /*70a0*/  IADD3 R9, P0, R26, 0x60, RZ ;  /* 0x000000601a097810 */ /* 0x012fe20007f1e0ff */
        /* <DEDUP_REMOVED lines=11> */
[----:B------:R1:W-:Y:S01]  /*7160*/  STG.E.128 desc[UR38][R8.64], R4 ;  /* 0x0000000408007986 */ /* 0x0003e2000c101d26 */
[----:B------:R-:W-:Y:S05]  /*7170*/  BRA `(.L_x_474) ;  /* 0x00000038009c7947 */ /* 0x000fea0003800000 */
.L_x_498:
[----:B------:R-:W2:Y:S01]  /*7180*/  LDL R18, [R1+0x20] ;  /* 0x0000200001127983 */ /* 0x000ea20000100800 */
[----:B------:R-:W3:Y:S08]  /*7190*/  LDC.64 R4, c[0x0][0x870] ;  /* 0x00021c00ff047b82 */ /* 0x000ef00000000a00 */
[----:B-1----:R-:W2:Y:S01]  /*71a0*/  LDC.64 R2, c[0x0][0x870] ;  /* 0x00021c00ff027b82 */ /* 0x002ea20000000a00 */
[----:B------:R-:W-:Y:S01]  /*71b0*/  ULDC UR4, c[0x0][0x808] ;  /* 0x0002020000047ab9 */ /* 0x000fe20000000800 */
[----:B------:R-:W1:Y:S06]  /*71c0*/  S2R R15, SR_CTAID.X ;  /* 0x00000000000f7919 */ /* 0x000e6c0000002500 */
[----:B------:R-:W4:Y:S01]  /*71d0*/  LDC.64 R16, c[0x0][0x820] ;  /* 0x00020800ff107b82 */ /* 0x000f220000000a00 */
[----:B---3--:R-:W-:-:S07]  /*71e0*/  ISETP.NE.U32.AND P4, PT, R4, RZ, PT ;  /* 0x000000ff0400720c */ /* 0x008fce0003f85070 */
[----:B------:R-:W3:Y:S01]  /*71f0*/  LDC.64 R20, c[0x0][0x850] ;  /* 0x00021400ff147b82 */ /* 0x000ee20000000a00 */
[----:B------:R-:W-:Y:S01]  /*7200*/  ISETP.NE.AND.EX P4, PT, R5, RZ, PT, P4 ;  /* 0x000000ff0500720c */ /* 0x000fe20003f85340 */
[----:B--2---:R-:W-:-:S06]  /*7210*/  IMAD.WIDE R4, R18, 0x4, R2 ;  /* 0x0000000412047825 */ /* 0x004fcc00078e0202 */
[----:B------:R-:W2:Y:S06]  /*7220*/  LDC.64 R2, c[0x0][0x878] ;  /* 0x00021e00ff027b82 */ /* 0x000eac0000000a00 */
[----:B------:R-:W3:Y:S01]  /*7230*/  @P4 LDG.E R9, desc[UR38][R4.64] ;  /* 0x0000002604094981 */ /* 0x000ee2000c1e1900 */
[----:B------:R-:W-:Y:S01]  /*7240*/  IMAD.U32 R0, RZ, RZ, UR4 ;  /* 0x00000004ff007e24 */ /* 0x000fe2000f8e00ff */
[----:B--2---:R-:W-:-:S04]  /*7250*/  ISETP.NE.U32.AND P0, PT, R2, RZ, PT ;  /* 0x000000ff0200720c */ /* 0x004fc80003f05070 */
[----:B------:R-:W-:-:S13]  /*7260*/  ISETP.NE.AND.EX P0, PT, R3, RZ, PT, P0 ;  /* 0x000000ff0300720c */ /* 0x000fda0003f05300 */
[----:B------:R-:W2:Y:S02]  /*7270*/  @P0 LDC.64 R2, c[0x0][0x878] ;  /* 0x00021e00ff020b82 */ /* 0x000ea40000000a00 */
[----:B--2---:R-:W-:Y:S02]  /*7280*/  @P0 IMAD.WIDE R6, R18, 0x4, R2 ;  /* 0x0000000412060825 */ /* 0x004fe400078e0202 */
[----:B------:R-:W2:Y:S04]  /*7290*/  S2R R2, SR_TID.X ;  /* 0x0000000000027919 */ /* 0x000ea80000002100 */
[----:B------:R-:W1:Y:S01]  /*72a0*/  S2UR UR4, SR_CTAID.Y ;  /* 0x00000000000479c3 */ /* 0x000e620000002600 */
[----:B------:R4:W5:Y:S01]  /*72b0*/  @P0 LDG.E R0, desc[UR38][R6.64] ;  /* 0x0000002606000981 */ /* 0x000962000c1e1900 */
[----:B-1----:R-:W-:-:S06]  /*72c0*/  USHF.R.S32.HI UR5, URZ, 0x1f, UR4 ;  /* 0x0000001f3f057899 */ /* 0x002fcc0008011404 */
[----:B----4-:R-:W-:Y:S02]  /*72d0*/  IMAD R6, R16, UR5, RZ ;  /* 0x0000000510067c24 */ /* 0x010fe4000f8e02ff */
[----:B--2---:R-:W-:-:S05]  /*72e0*/  VIADD R8, R2, 0xffffff80 ;  /* 0xffffff8002087836 */ /* 0x004fca0000000000 */
[----:B------:R-:W-:-:S04]  /*72f0*/  SHF.R.S32.HI R3, RZ, 0x1f, R8 ;  /* 0x0000001fff037819 */ /* 0x000fc80000011408 */
[----:B------:R-:W-:Y:S02]  /*7300*/  LEA.HI R10, R3, R8, RZ, 0x3 ;  /* 0x00000008030a7211 */ /* 0x000fe400078f18ff */
[----:B------:R-:W-:Y:S02]  /*7310*/  CS2R R2, SRZ ;  /* 0x0000000000027805 */ /* 0x000fe4000001ff00 */
[----:B------:R-:W-:Y:S02]  /*7320*/  LOP3.LUT R11, R10, 0x1ffffff8, RZ, 0xc0, !PT ;  /* 0x1ffffff80a0b7812 */ /* 0x000fe400078ec0ff */
[----:B------:R-:W-:Y:S02]  /*7330*/  SHF.R.S32.HI R13, RZ, 0x3, R10 ;  /* 0x00000003ff0d7819 */ /* 0x000fe4000001140a */
[----:B------:R-:W-:-:S05]  /*7340*/  IADD3 R11, R8, -R11, RZ ;  /* 0x8000000b080b7210 */ /* 0x000fca0007ffe0ff */
[----:B------:R-:W-:-:S05]  /*7350*/  IMAD.SHL.U32 R10, R11, 0x8, RZ ;  /* 0x000000080b0a7824 */ /* 0x000fca00078e00ff */
[----:B------:R-:W-:Y:S01]  /*7360*/  SHF.R.S32.HI R11, RZ, 0x1f, R10 ;  /* 0x0000001fff0b7819 */ /* 0x000fe2000001140a */
[--C-:B---3--:R-:W-:Y:S01]  /*7370*/  @P4 IMAD.MOV.U32 R2, RZ, RZ, R9.reuse ;  /* 0x000000ffff024224 */ /* 0x108fe200078e0009 */
[----:B------:R-:W-:-:S04]  /*7380*/  @P4 SHF.R.S32.HI R3, RZ, 0x1f, R9 ;  /* 0x0000001fff034819 */ /* 0x000fc80000011409 */
[----:B------:R-:W-:-:S04]  /*7390*/  IADD3 R2, P1, R13, R2, RZ ;  /* 0x000000020d027210 */ /* 0x000fc80007f3e0ff */
[----:B------:R-:W-:Y:S01]  /*73a0*/  LEA.HI.X.SX32 R3, R13, R3, 0x1, P1 ;  /* 0x000000030d037211 */ /* 0x000fe200008f0eff */
[----:B------:R-:W-:Y:S08]  /*73b0*/  @P0 BRA `(.L_x_514) ;  /* 0x0000000000100947 */ /* 0x000ff00003800000 */
[----:B------:R-:W-:Y:S05]  /*73c0*/  @!P4 BRA `(.L_x_514) ;  /* 0x00000000000cc947 */ /* 0x000fea0003800000 */
[----:B------:R-:W2:Y:S04]  /*73d0*/  LDG.E R7, desc[UR38][R4.64] ;  /* 0x0000002604077981 */ /* 0x000ea8000c1e1900 */
[----:B-----5:R-:W2:Y:S02]  /*73e0*/  LDG.E R0, desc[UR38][R4.64+0x4] ;  /* 0x0000042604007981 */ /* 0x020ea4000c1e1900 */
[----:B--2---:R-:W-:-:S07]  /*73f0*/  IMAD.IADD R0, R0, 0x1, -R7 ;  /* 0x0000000100007824 */ /* 0x004fce00078e0a07 */
.L_x_514:
[----:B-----5:R-:W-:Y:S01]  /*7400*/  IMAD R0, R15, -0x80, R0 ;  /* 0xffffff800f007824 */ /* 0x020fe200078e0200 */
[----:B------:R-:W-:Y:S01]  /*7410*/  ULDC UR8, c[0x0][0x80c] ;  /* 0x0002030000087ab9 */ /* 0x000fe20000000800 */
[----:B------:R-:W-:Y:S01]  /*7420*/  IMAD R17, R17, UR4, R6 ;  /* 0x0000000411117c24 */ /* 0x000fe2000f8e0206 */
[----:B------:R-:W-:Y:S01]  /*7430*/  SHF.R.S32.HI R6, RZ, 0x1f, R18 ;  /* 0x0000001fff067819 */ /* 0x000fe20000011412 */
[C---:B------:R-:W-:Y:S01]  /*7440*/  VIADD R9, R13.reuse, 0x40 ;  /* 0x000000400d097836 */ /* 0x040fe20000000000 */
[CC--:B------:R-:W-:Y:S01]  /*7450*/  ISETP.GE.AND P3, PT, R13.reuse, R0.reuse, PT ;  /* 0x000000000d00720c */ /* 0x0c0fe20003f66270 */
[----:B------:R-:W-:Y:S01]  /*7460*/  IMAD.WIDE.U32 R4, R16, UR4, R10 ;  /* 0x0000000410047c25 */ /* 0x000fe2000f8e000a */
[C---:B------:R-:W-:Y:S01]  /*7470*/  IADD3 R7, R13.reuse, 0x20, RZ ;  /* 0x000000200d077810 */ /* 0x040fe20007ffe0ff */
[----:B------:R-:W-:Y:S01]  /*7480*/  ULDC.64 UR6, c[0x0][0x828] ;  /* 0x00020a0000067ab9 */ /* 0x000fe20000000a00 */
[----:B------:R-:W-:Y:S01]  /*7490*/  SEL R14, R6, RZ, !P4 ;  /* 0x000000ff060e7207 */ /* 0x000fe20006000000 */
[----:B------:R-:W-:Y:S01]  /*74a0*/  VIADD R13, R13, 0x60 ;  /* 0x000000600d0d7836 */ /* 0x000fe20000000000 */
[----:B------:R-:W-:Y:S01]  /*74b0*/  SEL R19, R18, RZ, !P4 ;  /* 0x000000ff12137207 */ /* 0x000fe20006000000 */
[----:B------:R-:W-:Y:S01]  /*74c0*/  IMAD.IADD R5, R5, 0x1, R17 ;  /* 0x0000000105057824 */ /* 0x000fe200078e0211 */
[----:B------:R-:W-:Y:S01]  /*74d0*/  ISETP.GE.OR P4, PT, R10, UR8, P3 ;  /* 0x000000080a007c0c */ /* 0x000fe20009f86670 */
[----:B------:R-:W-:Y:S01]  /*74e0*/  IMAD R12, R20, UR5, RZ ;  /* 0x00000005140c7c24 */ /* 0x000fe2000f8e02ff */
[-C--:B------:R-:W-:Y:S01]  /*74f0*/  ISETP.GE.AND P2, PT, R7, R0.reuse, PT ;  /* 0x000000000700720c */ /* 0x080fe20003f46270 */
[----:B------:R-:W-:Y:S01]  /*7500*/  ULDC UR9, c[0x0][0x83c] ;  /* 0x00020f0000097ab9 */ /* 0x000fe20000000800 */
[-C--:B------:R-:W-:Y:S01]  /*7510*/  ISETP.GE.AND P1, PT, R9, R0.reuse, PT ;  /* 0x000000000900720c */ /* 0x080fe20003f26270 */
[----:B------:R-:W-:Y:S01]  /*7520*/  IMAD.WIDE.U32 R8, R19, UR6, R4 ;  /* 0x0000000613087c25 */ /* 0x000fe2000f8e0004 */
[----:B------:R-:W-:Y:S01]  /*7530*/  ISETP.GE.AND P0, PT, R13, R0, PT ;  /* 0x000000000d00720c */ /* 0x000fe20003f06270 */
[----:B------:R-:W-:Y:S01]  /*7540*/  BSSY B0, `(.L_x_515) ;  /* 0x0000013000007945 */ /* 0x000fe20003800000 */
[----:B------:R-:W-:Y:S01]  /*7550*/  ISETP.GE.OR P6, PT, R10, UR8, P2 ;  /* 0x000000080a007c0c */ /* 0x000fe200097c6670 */
[----:B------:R-:W-:Y:S01]  /*7560*/  IMAD R0, R14, UR6, RZ ;  /* 0x000000060e007c24 */ /* 0x000fe2000f8e02ff */
[----:B------:R-:W-:Y:S01]  /*7570*/  ISETP.GE.OR P5, PT, R10, UR8, P1 ;  /* 0x000000080a007c0c */ /* 0x000fe20008fa6670 */
[----:B------:R-:W-:-:S04]  /*7580*/  IMAD.WIDE R6, R15, 0x80, R2 ;  /* 0x000000800f067825 */ /* 0x000fc800078e0202 */
[----:B------:R-:W-:Y:S02]  /*7590*/  IMAD R13, R19, UR7, R0 ;  /* 0x00000007130d7c24 */ /* 0x000fe4000f8e0200 */
[----:B------:R-:W-:-:S03]  /*75a0*/  IMAD R21, R21, UR4, R12 ;  /* 0x0000000415157c24 */ /* 0x000fc6000f8e020c */
[----:B------:R-:W-:Y:S01]  /*75b0*/  IADD3 R5, R9, R13, RZ ;  /* 0x0000000d09057210 */ /* 0x000fe20007ffe0ff */
[----:B------:R-:W-:Y:S06]  /*75c0*/  @P4 BRA `(.L_x_516) ;  /* 0x0000000000284947 */ /* 0x000fec0003800000 */
[----:B------:R-:W-:Y:S01]  /*75d0*/  ULDC.64 UR6, c[0x0][0x818] ;  /* 0x0002060000067ab9 */ /* 0x000fe20000000a00 */
[----:B------:R-:W-:Y:S02]  /*75e0*/  IMAD.MOV.U32 R4, RZ, RZ, R8 ;  /* 0x000000ffff047224 */ /* 0x000fe400078e0008 */
[----:B------:R-:W-:Y:S02]  /*75f0*/  IMAD R13, R7, UR6, RZ ;  /* 0x00000006070d7c24 */ /* 0x000fe4000f8e02ff */
[----:B------:R-:W-:-:S04]  /*7600*/  IMAD.WIDE.U32 R2, R6, UR6, R4 ;  /* 0x0000000606027c25 */ /* 0x000fc8000f8e0004 */
[----:B------:R-:W-:Y:S01]  /*7610*/  IMAD R13, R6, UR7, R13 ;  /* 0x00000007060d7c24 */ /* 0x000fe2000f8e020d */
[----:B------:R-:W-:Y:S02]  /*7620*/  ULDC.64 UR6, c[0x0][0x800] ;  /* 0x0002000000067ab9 */ /* 0x000fe40000000a00 */
[----:B------:R-:W-:Y:S01]  /*7630*/  LEA R12, P4, R2, UR6, 0x1 ;  /* 0x00000006020c7c11 */ /* 0x000fe2000f8808ff */
[----:B------:R-:W-:-:S05]  /*7640*/  IMAD.IADD R3, R3, 0x1, R13 ;  /* 0x0000000103037824 */ /* 0x000fca00078e020d */
[----:B------:R-:W-:-:S05]  /*7650*/  LEA.HI.X R13, R2, UR7, R3, 0x1, P4 ;  /* 0x00000007020d7c11 */ /* 0x000fca000a0f0c03 */
[----:B------:R1:W-:Y:S02]  /*7660*/  STG.E.128 desc[UR38][R12.64], RZ ;  /* 0x000000ff0c007986 */ /* 0x0003e4000c101d26 */
.L_x_516:
[----:B------:R-:W-:Y:S05]  /*7670*/  BSYNC B0 ;  /* 0x0000000000007941 */ /* 0x000fea0003800000 */
.L_x_515:
[----:B-1----:R-:W-:Y:S01]  /*7680*/  IMAD.WIDE.U32 R12, R20, UR4, R10 ;  /* 0x00000004140c7c25 */ /* 0x002fe2000f8e000a */
[----:B------:R-:W-:Y:S01]  /*7690*/  BSSY B0, `(.L_x_517) ;  /* 0x0000012000007945 */ /* 0x000fe20003800000 */
[C---:B------:R-:W-:Y:S02]  /*76a0*/  ISETP.GE.OR P4, PT, R10.reuse, UR8, P0 ;  /* 0x000000080a007c0c */ /* 0x040fe40008786670 */
[----:B------:R-:W-:Y:S01]  /*76b0*/  ISETP.GE.OR P3, PT, R10, UR9, P3 ;  /* 0x000000090a007c0c */ /* 0x000fe20009f66670 */
[----:B------:R-:W-:Y:S01]  /*76c0*/  IMAD.IADD R15, R13, 0x1, R21 ;  /* 0x000000010d0f7824 */ /* 0x000fe200078e0215 */
[----:B------:R-:W-:Y:S11]  /*76d0*/  @P6 BRA `(.L_x_518) ;  /* 0x0000000000346947 */ /* 0x000ff60003800000 */
[----:B------:R-:W-:Y:S01]  /*76e0*/  IADD3 R17, P6, R6, 0x20, RZ ;  /* 0x0000002006117810 */ /* 0x000fe20007fde0ff */
[----:B------:R-:W-:Y:S01]  /*76f0*/  ULDC.64 UR6, c[0x0][0x818] ;  /* 0x0002060000067ab9 */ /* 0x000fe20000000a00 */
[----:B------:R-:W-:Y:S02]  /*7700*/  IMAD.MOV.U32 R2, RZ, RZ, R8 ;  /* 0x000000ffff027224 */ /* 0x000fe400078e0008 */
[----:B------:R-:W-:Y:S01]  /*7710*/  IADD3.X R0, RZ, R7, RZ, P6, !PT ;  /* 0x00000007ff007210 */ /* 0x000fe200037fe4ff */
[----:B------:R-:W-:-:S04]  /*7720*/  IMAD.MOV.U32 R3, RZ, RZ, R5 ;  /* 0x000000ffff037224 */ /* 0x000fc800078e0005 */
        /* <DEDUP_REMOVED lines=8> */
.L_x_518:
[----:B------:R-:W-:Y:S05]  /*77b0*/  BSYNC B0 ;  /* 0x0000000000007941 */ /* 0x000fea0003800000 */
.L_x_517:
[----:B------:R-:W-:Y:S04]  /*77c0*/  BSSY B0, `(.L_x_519) ;  /* 0x000000f000007945 */ /* 0x000fe80003800000 */
[----:B------:R-:W-:Y:S05]  /*77d0*/  @P5 BRA `(.L_x_520) ;  /* 0x0000000000345947 */ /* 0x000fea0003800000 */
[----:B-1----:R-:W-:Y:S01]  /*77e0*/  IADD3 R17, P5, R6, 0x40, RZ ;  /* 0x0000004006117810 */ /* 0x002fe20007fbe0ff */
        /* <DEDUP_REMOVED lines=12> */
.L_x_520:
[----:B------:R-:W-:Y:S05]  /*78b0*/  BSYNC B0 ;  /* 0x0000000000007941 */ /* 0x000fea0003800000 */
.L_x_519:
[----:B------:R-:W-:Y:S04]  /*78c0*/  BSSY B0, `(.L_x_521) ;  /* 0x000000f000007945 */ /* 0x000fe80003800000 */
[----:B------:R-:W-:Y:S05]  /*78d0*/  @P4 BRA `(.L_x_522) ;  /* 0x0000000000344947 */ /* 0x000fea0003800000 */
        /* <DEDUP_REMOVED lines=13> */
.L_x_522:
[----:B------:R-:W-:Y:S05]  /*79b0*/  BSYNC B0 ;  /* 0x0000000000007941 */ /* 0x000fea0003800000 */
.L_x_521:
[----:B------:R-:W-:Y:S01]  /*79c0*/  ULDC.64 UR4, c[0x0][0x858] ;  /* 0x0002160000047ab9 */ /* 0x000fe20000000a00 */
[----:B------:R-:W-:Y:S01]  /*79d0*/  BSSY B0, `(.L_x_523) ;  /* 0x0000014000007945 */ /* 0x000fe20003800000 */
[----:B------:R-:W-:Y:S01]  /*79e0*/  IMAD R0, R14, UR4, RZ ;  /* 0x000000040e007c24 */ /* 0x000fe2000f8e02ff */
[----:B------:R-:W-:Y:S02]  /*79f0*/  MOV R14, R12 ;  /* 0x0000000c000e7202 */ /* 0x000fe40000000f00 */
[C---:B------:R-:W-:Y:S01]  /*7a00*/  ISETP.GE.OR P2, PT, R10.reuse, UR9, P2 ;  /* 0x000000090a007c0c */ /* 0x040fe20009746670 */
[C---:B---3--:R-:W-:Y:S01]  /*7a10*/  IMAD R5, R19.reuse, UR5, R0 ;  /* 0x0000000513057c24 */ /* 0x048fe2000f8e0200 */
[C---:B------:R-:W-:Y:S01]  /*7a20*/  ISETP.GE.OR P1, PT, R10.reuse, UR9, P1 ;  /* 0x000000090a007c0c */ /* 0x040fe20008f26670 */
[----:B------:R-:W-:Y:S01]  /*7a30*/  IMAD.WIDE.U32 R8, R19, UR4, R14 ;  /* 0x0000000413087c25 */ /* 0x000fe2000f8e000e */
[----:B------:R-:W-:-:S03]  /*7a40*/  ISETP.GE.OR P0, PT, R10, UR9, P0 ;  /* 0x000000090a007c0c */ /* 0x000fc60008706670 */
[----:B------:R-:W-:Y:S01]  /*7a50*/  IMAD.IADD R5, R9, 0x1, R5 ;  /* 0x0000000109057824 */ /* 0x000fe200078e0205 */
[----:B------:R-:W-:Y:S09]  /*7a60*/  @P3 BRA `(.L_x_524) ;  /* 0x0000000000283947 */ /* 0x000ff20003800000 */
        /* <DEDUP_REMOVED lines=10> */
.L_x_524:
[----:B------:R-:W-:Y:S05]  /*7b10*/  BSYNC B0 ;  /* 0x0000000000007941 */ /* 0x000fea0003800000 */
.L_x_523:
[----:B------:R-:W-:Y:S04]  /*7b20*/  BSSY B0, `(.L_x_525) ;  /* 0x000000f000007945 */ /* 0x000fe80003800000 */
[----:B------:R-:W-:Y:S05]  /*7b30*/  @P2 BRA `(.L_x_526) ;  /* 0x0000000000342947 */ /* 0x000fea0003800000 */
[----:B---3--:R-:W-:Y:S01]  /*7b40*/  IADD3 R11, P2, R6, 0x20, RZ ;  /* 0x00000020060b7810 */ /* 0x008fe20007f5e0ff */
        /* <DEDUP_REMOVED lines=12> */
.L_x_526:
[----:B------:R-:W-:Y:S05]  /*7c10*/  BSYNC B0 ;  /* 0x0000000000007941 */ /* 0x000fea0003800000 */
.L_x_525:
[----:B------:R-:W-:Y:S04]  /*7c20*/  BSSY B0, `(.L_x_527) ;  /* 0x000000f000007945 */ /* 0x000fe80003800000 */
[----:B------:R-:W-:Y:S05]  /*7c30*/  @P1 BRA `(.L_x_528) ;  /* 0x0000000000341947 */ /* 0x000fea0003800000 */
[----:B---34-:R-:W-:Y:S01]  /*7c40*/  IADD3 R11, P1, R6, 0x40, RZ ;  /* 0x00000040060b7810 */ /* 0x018fe20007f3e0ff */
        /* <DEDUP_REMOVED lines=12> */
.L_x_528:
[----:B------:R-:W-:Y:S05]  /*7d10*/  BSYNC B0 ;  /* 0x0000000000007941 */ /* 0x000fea0003800000 */
.L_x_527:
        /* <DEDUP_REMOVED lines=13> */
[----:B------:R1:W-:Y:S01]  /*7df0*/  STG.E.128 desc[UR38][R4.64], RZ ;  /* 0x000000ff04007986 */ /* 0x0003e2000c101d26 */
[----:B------:R-:W-:Y:S05]  /*7e00*/  BRA `(.L_x_474) ;  /* 0x0000002c00787947 */ /* 0x000fea0003800000 */
.L_x_469:
[----:B------:R-:W-:-:S08]  /*7e10*/  NOP ;  /* 0x0000000000007918 */ /* 0x000fd00000000000 */
[----:B---3--:R-:W1:-:S00]  /*7e20*/  USETMAXREG.DEALLOC.CTAPOOL 0x18 ;  /* 0x00000018000079c8 */ /* 0x008e4000080e0500 */
[----:B-1----:R-:W-:-:S06]  /*7e30*/  LOP3.LUT R0, R0, 0x3, RZ, 0xc0, !PT ;  /* 0x0000000300007812 */ /* 0x002fcc00078ec0ff */
[----:B------:R-:W1:Y:S02]  /*7e40*/  SHFL.IDX PT, R0, R0, RZ, 0x1f ;  /* 0x00001fff00007589 */ /* 0x000e6400000e0000 */
[----:B-1----:R-:W-:-:S13]  /*7e50*/  ISETP.NE.AND P0, PT, R0, RZ, PT ;  /* 0x000000ff0000720c */ /* 0x002fda0003f05270 */
[----:B------:R-:W-:Y:S05]  /*7e60*/  @!P0 BRA `(.L_x_529) ;  /* 0x0000000c00d48947 */ /* 0x000fea0003800000 */
[----:B------:R-:W-:-:S13]  /*7e70*/  ISETP.NE.AND P0, PT, R0, 0x1, PT ;  /* 0x000000010000780c */ /* 0x000fda0003f05270 */
[----:B------:R-:W-:Y:S05]  /*7e80*/  @P0 BRA `(.L_x_474) ;  /* 0x0000002c00580947 */ /* 0x000fea0003800000 */
[----:B------:R-:W-:Y:S01]  /*7e90*/  ULDC.64 UR4, c[0x0][0x8d8] ;  /* 0x0002360000047ab9 */ /* 0x000fe20000000a00 */
[----:B------:R-:W1:Y:S01]  /*7ea0*/  S2UR UR12, SR_CTAID.Z ;  /* 0x00000000000c79c3 */ /* 0x000e620000002700 */
[----:B------:R-:W-:-:S04]  /*7eb0*/  ISETP.NE.U32.AND P0, PT, RZ, UR4, PT ;  /* 0x00000004ff007c0c */ /* 0x000fc8000bf05070 */
[----:B------:R-:W-:-:S13]  /*7ec0*/  ISETP.NE.AND.EX P0, PT, RZ, UR5, PT, P0 ;  /* 0x00000005ff007c0c */ /* 0x000fda000bf05300 */
[----:B------:R-:W-:Y:S05]  /*7ed0*/  @!P0 BRA `(.L_x_530) ;  /* 0x00000000001c8947 */ /* 0x000fea0003800000 */
[----:B------:R-:W-:Y:S02]  /*7ee0*/  ULDC.64 UR4, c[0x0][0x8d8] ;  /* 0x0002360000047ab9 */ /* 0x000fe40000000a00 */
[----:B-1----:R-:W-:-:S06]  /*7ef0*/  UIMAD.WIDE UR4, UR12, 0x4, UR4 ;  /* 0x000000040c0478a5 */ /* 0x002fcc000f8e0204 */
[----:B------:R-:W-:Y:S01]  /*7f00*/  MOV R2, UR4 ;  /* 0x0000000400027c02 */ /* 0x000fe20008000f00 */
[----:B------:R-:W-:-:S05]  /*7f10*/  IMAD.U32 R3, RZ, RZ, UR5 ;  /* 0x00000005ff037e24 */ /* 0x000fca000f8e00ff */
[----:B------:R-:W2:Y:S02]  /*7f20*/  LDG.E R2, desc[UR38][R2.64] ;  /* 0x0000002602027981 */ /* 0x000ea4000c1e1900 */
[----:B--2---:R-:W-:Y:S01]  /*7f30*/  R2UR UR5, R2 ;  /* 0x00000000020572ca */ /* 0x004fe200000e0000 */
[----:B------:R-:W-:-:S14]  /*7f40*/  BRA `(.L_x_531) ;  /* 0x0000000000387947 */ /* 0x000fdc0003800000 */
.L_x_530:
[----:B------:R-:W-:Y:S02]  /*7f50*/  ULDC.64 UR4, c[0x0][0x8d0] ;  /* 0x0002340000047ab9 */ /* 0x000fe40000000a00 */
[----:B------:R-:W-:-:S04]  /*7f60*/  ISETP.NE.U32.AND P0, PT, RZ, UR4, PT ;  /* 0x00000004ff007c0c */ /* 0x000fc8000bf05070 */
[----:B------:R-:W-:-:S13]  /*7f70*/  ISETP.NE.AND.EX P0, PT, RZ, UR5, PT, P0 ;  /* 0x00000005ff007c0c */ /* 0x000fda000bf05300 */
[----:B------:R-:W-:Y:S05]  /*7f80*/  @!P0 BRA `(.L_x_532) ;  /* 0x0000000000248947 */ /* 0x000fea0003800000 */
[----:B------:R-:W-:Y:S02]  /*7f90*/  ULDC.64 UR4, c[0x0][0x8d0] ;  /* 0x0002340000047ab9 */ /* 0x000fe40000000a00 */
[----:B-1----:R-:W-:-:S06]  /*7fa0*/  UIMAD.WIDE UR4, UR12, 0x4, UR4 ;  /* 0x000000040c0478a5 */ /* 0x002fcc000f8e0204 */
[----:B------:R-:W-:Y:S02]  /*7fb0*/  IMAD.U32 R2, RZ, RZ, UR4 ;  /* 0x00000004ff027e24 */ /* 0x000fe4000f8e00ff */
[----:B------:R-:W-:-:S05]  /*7fc0*/  IMAD.U32 R3, RZ, RZ, UR5 ;  /* 0x00000005ff037e24 */ /* 0x000fca000f8e00ff */
[----:B------:R-:W2:Y:S04]  /*7fd0*/  LDG.E R0, desc[UR38][R2.64] ;  /* 0x0000002602007981 */ /* 0x000ea8000c1e1900 */
[----:B------:R-:W2:Y:S02]  /*7fe0*/  LDG.E R5, desc[UR38][R2.64+0x4] ;  /* 0x0000042602057981 */ /* 0x000ea4000c1e1900 */
[----:B--2---:R-:W-:-:S04]  /*7ff0*/  IADD3 R0, -R0, R5, RZ ;  /* 0x0000000500007210 */ /* 0x004fc80007ffe1ff */
[----:B------:R-:W-:Y:S01]  /*8000*/  R2UR UR5, R0 ;  /* 0x00000000000572ca */ /* 0x000fe200000e0000 */
[----:B------:R-:W-:-:S14]  /*8010*/  BRA `(.L_x_531) ;  /* 0x0000000000047947 */ /* 0x000fdc0003800000 */
.L_x_532:
[----:B------:R-:W-:-:S05]  /*8020*/  ULDC UR5, c[0x0][0x8bc] ;  /* 0x00022f0000057ab9 */ /* 0x000fca0000000800 */
.L_x_531:
[----:B------:R-:W2:Y:S02]  /*8030*/  S2UR UR4, SR_CTAID.X ;  /* 0x00000000000479c3 */ /* 0x000ea40000002500 */
[----:B--2---:R-:W-:-:S04]  /*8040*/  USHF.L.U32 UR4, UR4, 0x7, URZ ;  /* 0x0000000704047899 */ /* 0x004fc8000800063f */
[----:B------:R-:W-:-:S04]  /*8050*/  UISETP.GE.AND UP0, UPT, UR4, UR5, UPT ;  /* 0x000000050400728c */ /* 0x000fc8000bf06270 */
[----:B-1----:R-:W-:-:S06]  /*8060*/  USEL UR12, UR12, 0xffffffff, !UP0 ;  /* 0xffffffff0c0c7887 */ /* 0x002fcc000c000000 */
[----:B------:R-:W-:-:S13]  /*8070*/  ISETP.LE.AND P0, PT, RZ, UR12, PT ;  /* 0x0000000cff007c0c */ /* 0x000fda000bf03270 */
[----:B------:R-:W-:Y:S05]  /*8080*/  @!P0 BRA `(.L_x_474) ;  /* 0x0000002800d88947 */ /* 0x000fea0003800000 */
[----:B------:R-:W-:Y:S02]  /*8090*/  ULDC.64 UR4, c[0x0][0x770] ;  /* 0x0001dc0000047ab9 */ /* 0x000fe40000000a00 */
[----:B------:R-:W-:-:S04]  /*80a0*/  UISETP.NE.U32.AND UP0, UPT, UR4, URZ, UPT ;  /* 0x0000003f0400728c */ /* 0x000fc8000bf05070 */
[----:B------:R-:W-:-:S03]  /*80b0*/  UISETP.NE.AND.EX UP0, UPT, UR5, URZ, UPT, UP0 ;  /* 0x0000003f0500728c */ /* 0x000fc6000bf05300 */
[----:B------:R-:W-:Y:S02]  /*80c0*/  ULDC.64 UR4, c[0x0][0x770] ;  /* 0x0001dc0000047ab9 */ /* 0x000fe40000000a00 */
[----:B------:R-:W-:Y:S01]  /*80d0*/  UIMAD.WIDE UR4, UR12, 0x4, UR4 ;  /* 0x000000040c0478a5 */ /* 0x000fe2000f8e0204 */
[----:B------:R-:W-:-:S05]  /*80e0*/  PLOP3.LUT P0, PT, PT, PT, UP0, 0x80, 0x0 ;  /* 0x000000000000781c */ /* 0x000fca0003f0f008 */
[----:B------:R-:W-:Y:S02]  /*80f0*/  IMAD.U32 R2, RZ, RZ, UR4 ;  /* 0x00000004ff027e24 */ /* 0x000fe4000f8e00ff */
[----:B------:R-:W-:Y:S01]  /*8100*/  IMAD.U32 R3, RZ, RZ, UR5 ;  /* 0x00000005ff037e24 */ /* 0x000fe2000f8e00ff */
[----:B------:R-:W-:-:S05]  /*8110*/  ULDC.64 UR4, c[0x0][0x780] ;  /* 0x0001e00000047ab9 */ /* 0x000fca0000000a00 */
[----:B------:R-:W2:Y:S01]  /*8120*/  @P0 LDG.E R6, desc[UR38][R2.64] ;  /* 0x0000002602060981 */ /* 0x000ea2000c1e1900 */
[----:B------:R-:W-:Y:S01]  /*8130*/  UISETP.NE.U32.AND UP1, UPT, UR4, URZ, UPT ;  /* 0x0000003f0400728c */ /* 0x000fe2000bf25070 */
[----:B------:R-:W-:-:S03]  /*8140*/  ULDC UR6, c[0x0][0x280] ;  /* 0x0000a00000067ab9 */ /* 0x000fc60000000800 */
[----:B------:R-:W-:Y:S01]  /*8150*/  UISETP.NE.AND.EX UP1, UPT, UR5, URZ, UPT, UP1 ;  /* 0x0000003f0500728c */ /* 0x000fe2000bf25310 */
[----:B------:R-:W-:-:S05]  /*8160*/  IMAD.U32 R0, RZ, RZ, UR6 ;  /* 0x00000006ff007e24 */ /* 0x000fca000f8e00ff */
[----:B------:R-:W-:-:S05]  /*8170*/  PLOP3.LUT P1, PT, PT, PT, UP1, 0x80, 0x0 ;  /* 0x000000000000781c */ /* 0x000fca0003f2f018 */
[----:B------:R-:W-:Y:S02]  /*8180*/  @UP1 ULDC.64 UR4, c[0x0][0x780] ;  /* 0x0001e00000041ab9 */ /* 0x000fe40000000a00 */
[----:B------:R-:W-:-:S06]  /*8190*/  @UP1 UIMAD.WIDE UR4, UR12, 0x4, UR4 ;  /* 0x000000040c0418a5 */ /* 0x000fcc000f8e0204 */
[----:B------:R-:W-:Y:S01]  /*81a0*/  MOV R4, UR4 ;  /* 0x0000000400047c02 */ /* 0x000fe20008000f00 */
[----:B------:R-:W-:-:S05]  /*81b0*/  IMAD.U32 R5, RZ, RZ, UR5 ;  /* 0x00000005ff057e24 */ /* 0x000fca000f8e00ff */
[----:B------:R1:W5:Y:S01]  /*81c0*/  @P1 LDG.E R0, desc[UR38][R4.64] ;  /* 0x0000002604001981 */ /* 0x000362000c1e1900 */
[----:B------:R-:W-:Y:S01]  /*81d0*/  PLOP3.LUT P2, PT, PT, PT, UP0, 0x80, 0x0 ;  /* 0x000000000000781c */ /* 0x000fe20003f4f008 */
[----:B------:R-:W3:Y:S02]  /*81e0*/  S2UR UR13, SR_CTAID.Y ;  /* 0x00000000000d79c3 */ /* 0x000ee40000002600 */
[----:B---3--:R-:W-:-:S10]  /*81f0*/  USHF.R.S32.HI UR7, URZ, 0x1f, UR13 ;  /* 0x0000001f3f077899 */ /* 0x008fd4000801140d */
[----:B--2---:R-:W-:-:S13]  /*8200*/  @P2 R2UR UR4, R6 ;  /* 0x00000000060422ca */ /* 0x004fda00000e0000 */
[----:B------:R-:W-:-:S04]  /*8210*/  @UP0 ULEA UR4, UR12, UR4, 0x7 ;  /* 0x000000040c040291 */ /* 0x000fc8000f8e383f */
[----:B------:R-:W-:-:S04]  /*8220*/  @UP0 USHF.R.S32.HI UR5, URZ, 0x1f, UR4 ;  /* 0x0000001f3f050899 */ /* 0x000fc80008011404 */
[----:B------:R-:W-:-:S04]  /*8230*/  @UP0 ULEA.HI UR5, UR5, UR4, URZ, 0x7 ;  /* 0x0000000405050291 */ /* 0x000fc8000f8f383f */
[----:B------:R-:W-:-:S04]  /*8240*/  @UP0 USHF.L.U32 UR5, UR5, 0x6, URZ ;  /* 0x0000000605050899 */ /* 0x000fc8000800063f */
[----:B------:R-:W-:Y:S01]  /*8250*/  @UP0 ULOP3.LUT UR6, UR5, 0xffffe000, URZ, 0xc0, !UPT ;  /* 0xffffe00005060892 */ /* 0x000fe2000f8ec03f */
[----:B-1----:R-:W-:Y:S11]  /*8260*/  @P1 BRA `(.L_x_533) ;  /* 0x0000000000101947 */ /* 0x002ff60003800000 */
[----:B------:R-:W-:Y:S05]  /*8270*/  @!P0 BRA `(.L_x_533) ;  /* 0x00000000000c8947 */ /* 0x000fea0003800000 */
[----:B------:R-:W2:Y:S04]  /*8280*/  LDG.E R5, desc[UR38][R2.64] ;  /* 0x0000002602057981 */ /* 0x000ea8000c1e1900 */
[----:B-----5:R-:W2:Y:S02]  /*8290*/  LDG.E R0, desc[UR38][R2.64+0x4] ;  /* 0x0000042602007981 */ /* 0x020ea4000c1e1900 */
[----:B--2---:R-:W-:-:S07]  /*82a0*/  IMAD.IADD R0, R0, 0x1, -R5 ;  /* 0x0000000100007824 */ /* 0x004fce00078e0a05 */
.L_x_533:
[----:B-----5:R-:W-:Y:S01]  /*82b0*/  ISETP.GE.AND P0, PT, R0, 0x1, PT ;  /* 0x000000010000780c */ /* 0x020fe20003f06270 */
[----:B------:R-:W-:Y:S01]  /*82c0*/  @UP0 USHF.R.S32.HI UR8, URZ, 0x1f, UR6 ;  /* 0x0000001f3f080899 */ /* 0x000fe20008011406 */
[----:B------:R-:W-:Y:S01]  /*82d0*/  UMOV UR4, URZ ;  /* 0x0000003f00047c82 */ /* 0x000fe20008000000 */
[----:B------:R-:W-:Y:S01]  /*82e0*/  UMOV UR5, URZ ;  /* 0x0000003f00057c82 */ /* 0x000fe20008000000 */
[----:B------:R-:W-:-:S04]  /*82f0*/  @UP0 UMOV UR4, UR6 ;  /* 0x0000000600040c82 */ /* 0x000fc80008000000 */
[----:B------:R-:W-:-:S05]  /*8300*/  @UP0 UMOV UR5, UR8 ;  /* 0x0000000800050c82 */ /* 0x000fca0008000000 */
[----:B------:R-:W-:Y:S05]  /*8310*/  @!P0 BRA `(.L_x_474) ;  /* 0x0000002800348947 */ /* 0x000fea0003800000 */
[----:B------:R-:W-:Y:S01]  /*8320*/  ULDC.64 UR8, c[0x0][0x2d8] ;  /* 0x0000b60000087ab9 */ /* 0x000fe20000000a00 */
[C---:B------:R-:W-:Y:S01]  /*8330*/  VIADD R2, R0.reuse, 0x7f ;  /* 0x0000007f00027836 */ /* 0x040fe20000000000 */
[----:B------:R-:W-:Y:S01]  /*8340*/  UIMAD UR7, UR7, UR8, URZ ;  /* 0x00000008070772a4 */ /* 0x000fe2000f8e023f */
[----:B------:R-:W-:Y:S01]  /*8350*/  ISETP.GE.AND P1, PT, R0, 0x81, PT ;  /* 0x000000810000780c */ /* 0x000fe20003f26270 */
[----:B------:R-:W-:Y:S02]  /*8360*/  USHF.R.S32.HI UR6, URZ, 0x1f, UR12 ;  /* 0x0000001f3f067899 */ /* 0x000fe4000801140c */
[----:B------:R-:W-:Y:S01]  /*8370*/  UIMAD.WIDE.U32 UR10, UR13, UR8, URZ ;  /* 0x000000080d0a72a5 */ /* 0x000fe2000f8e003f */
[----:B------:R-:W-:Y:S01]  /*8380*/  SHF.R.S32.HI R3, RZ, 0x1f, R2 ;  /* 0x0000001fff037819 */ /* 0x000fe20000011402 */
[----:B------:R-:W-:Y:S02]  /*8390*/  UIMAD UR7, UR13, UR9, UR7 ;  /* 0x000000090d0772a4 */ /* 0x000fe4000f8e0207 */
[----:B------:R-:W-:Y:S01]  /*83a0*/  UIADD3 UR8, UP1, UR4, UR10, URZ ;  /* 0x0000000a04087290 */ /* 0x000fe2000ff3e03f */
[----:B------:R-:W-:Y:S01]  /*83b0*/  LEA.HI R3, R3, R2, RZ, 0x7 ;  /* 0x0000000203037211 */ /* 0x000fe200078f38ff */
[----:B------:R-:W-:-:S02]  /*83c0*/  UIADD3 UR7, UR11, UR7, URZ ;  /* 0x000000070b077290 */ /* 0x000fc4000fffe03f */
[----:B------:R-:W-:Y:S01]  /*83d0*/  USEL UR6, UR6, URZ, !UP0 ;  /* 0x0000003f06067287 */ /* 0x000fe2000c000000 */
[----:B------:R-:W-:Y:S01]  /*83e0*/  SHF.R.S32.HI R3, RZ, 0x7, R3 ;  /* 0x00000007ff037819 */ /* 0x000fe20000011403 */
[----:B------:R-:W-:Y:S01]  /*83f0*/  ULDC.64 UR14, c[0x0][0x2e0] ;  /* 0x0000b800000e7ab9 */ /* 0x000fe20000000a00 */
[----:B------:R-:W-:Y:S02]  /*8400*/  USEL UR13, UR12, URZ, !UP0 ;  /* 0x0000003f0c0d7287 */ /* 0x000fe4000c000000 */
[----:B------:R-:W-:Y:S01]  /*8410*/  UIADD3.X UR9, UR5, UR7, URZ, UP1, !UPT ;  /* 0x0000000705097290 */ /* 0x000fe20008ffe43f */
[----:B------:R-:W-:Y:S01]  /*8420*/  VIMNMX R3, R3, 0x1, !PT ;  /* 0x0000000103037848 */ /* 0x000fe20007fe0100 */
[----:B------:R-:W-:Y:S02]  /*8430*/  UIMAD UR6, UR6, UR14, URZ ;  /* 0x0000000e060672a4 */ /* 0x000fe4000f8e023f */
[----:B------:R-:W-:Y:S01]  /*8440*/  UIMAD.WIDE.U32 UR8, UR13, UR14, UR8 ;  /* 0x0000000e0d0872a5 */ /* 0x000fe2000f8e0008 */
[----:B------:R-:W-:Y:S01]  /*8450*/  LOP3.LUT R2, R3, 0x1, RZ, 0xc0, !PT ;  /* 0x0000000103027812 */ /* 0x000fe200078ec0ff */
[----:B------:R-:W-:Y:S01]  /*8460*/  UIMAD UR12, UR13, UR15, UR6 ;  /* 0x0000000f0d0c72a4 */ /* 0x000fe2000f8e0206 */
[----:B------:R-:W-:-:S03]  /*8470*/  ELECT P0, URZ, PT ;  /* 0x00000000003f782f */ /* 0x000fc60003800000 */
[----:B------:R-:W-:Y:S01]  /*8480*/  UIADD3 UR19, UR9, UR12, URZ ;  /* 0x0000000c09137290 */ /* 0x000fe2000fffe03f */
[----:B------:R-:W-:Y:S01]  /*8490*/  UMOV UR6, URZ ;  /* 0x0000003f00067c82 */ /* 0x000fe20008000000 */
[----:B------:R-:W-:Y:S10]  /*84a0*/  @!P1 BRA `(.L_x_534) ;  /* 0x0000000400889947 */ /* 0x000ff40003800000 */
[----:B------:R-:W-:Y:S01]  /*84b0*/  UMOV UR6, UR10 ;  /* 0x0000000a00067c82 */ /* 0x000fe20008000000 */
[----:B------:R-:W-:Y:S01]  /*84c0*/  ULDC.64 UR10, c[0x0][0x2c0] ;  /* 0x0000b000000a7ab9 */ /* 0x000fe20000000a00 */
[----:B------:R-:W-:Y:S01]  /*84d0*/  UIMAD.WIDE.U32 UR6, UR13, UR14, UR6 ;  /* 0x0000000e0d0672a5 */ /* 0x000fe2000f8e0006 */
[----:B------:R-:W-:Y:S01]  /*84e0*/  IADD3 R0, R3, -R2, RZ ;  /* 0x8000000203007210 */ /* 0x000fe20007ffe0ff */
[----:B------:R-:W-:Y:S02]  /*84f0*/  ULDC.64 UR20, c[0x0][0x2c0] ;  /* 0x0000b00000147ab9 */ /* 0x000fe40000000a00 */
[----:B------:R-:W-:-:S04]  /*8500*/  UIADD3 UR15, UP0, UR4, UR6, URZ ;  /* 0x00000006040f7290 */ /* 0x000fc8000ff1e03f */
[----:B------:R-:W-:Y:S02]  /*8510*/  UIADD3.X UR4, UR5, UR12, UR7, UP0, !UPT ;  /* 0x0000000c05047290 */ /* 0x000fe400087fe407 */
[----:B------:R-:W-:Y:S01]  /*8520*/  ULEA UR14, UP0, UR15, UR10, 0x2 ;  /* 0x0000000a0f0e7291 */ /* 0x000fe2000f80103f */
[----:B------:R-:W-:-:S03]  /*8530*/  UMOV UR5, URZ ;  /* 0x0000003f00057c82 */ /* 0x000fc60008000000 */
[----:B------:R-:W-:Y:S02]  /*8540*/  ULEA.HI.X UR15, UR15, UR11, UR4, 0x2, UP0 ;  /* 0x0000000b0f0f7291 */ /* 0x000fe400080f1404 */
[----:B------:R-:W-:Y:S02]  /*8550*/  UIADD3 UR10, UP0, UR14, 0x4000, URZ ;  /* 0x000040000e0a7890 */ /* 0x000fe4000ff1e03f */
[----:B------:R-:W-:Y:S02]  /*8560*/  UIADD3 UR12, UP1, UR14, 0x8000, URZ ;  /* 0x000080000e0c7890 */ /* 0x000fe4000ff3e03f */
[----:B------:R-:W-:Y:S02]  /*8570*/  UIADD3 UR14, UP2, UR14, 0xc000, URZ ;  /* 0x0000c0000e0e7890 */ /* 0x000fe4000ff5e03f */
[----:B------:R-:W-:Y:S02]  /*8580*/  UIADD3.X UR11, URZ, UR15, URZ, UP0, !UPT ;  /* 0x0000000f3f0b7290 */ /* 0x000fe400087fe43f */
[----:B------:R-:W-:-:S02]  /*8590*/  UIADD3.X UR13, URZ, UR15, URZ, UP1, !UPT ;  /* 0x0000000f3f0d7290 */ /* 0x000fc40008ffe43f */
[----:B------:R-:W-:Y:S01]  /*85a0*/  UIADD3.X UR15, URZ, UR15, URZ, UP2, !UPT ;  /* 0x0000000f3f0f7290 */ /* 0x000fe200097fe43f */
[----:B------:R-:W-:-:S11]  /*85b0*/  UMOV UR4, URZ ;  /* 0x0000003f00047c82 */ /* 0x000fd60008000000 */
.L_x_547:
        /* <DEDUP_REMOVED lines=21> */
.L_x_536:
[----:B------:R-:W-:Y:S05]  /*8710*/  BSYNC B0 ;  /* 0x0000000000007941 */ /* 0x000fea0003800000 */
.L_x_535:
        /* <DEDUP_REMOVED lines=13> */
.L_x_538:
[----:B------:R-:W-:Y:S05]  /*87f0*/  BSYNC B0 ;  /* 0x0000000000007941 */ /* 0x000fea0003800000 */
.L_x_537:
[----:B------:R-:W-:Y:S06]  /*8800*/  BAR.ARV 0xa, 0xa0 ;  /* 0x0282800000007b1d */ /* 0x000fec0000002000 */
[----:B------:R-:W-:Y:S04]  /*8810*/  BSSY B0, `(.L_x_539) ;  /* 0x0000003000007945 */ /* 0x000fe80003800000 */
[----:B------:R-:W-:Y:S05]  /*8820*/  @!P0 BRA `(.L_x_540) ;  /* 0x0000000000048947 */ /* 0x000fea0003800000 */
[----:B------:R-:W-:-:S04]  /*8830*/  DEPBAR.LE SB0, 0x0 ;  /* 0x000080000000791a */ /* 0x000fc80000000000 */
.L_x_540:
[----:B------:R-:W-:Y:S05]  /*8840*/  BSYNC B0 ;  /* 0x0000000000007941 */ /* 0x000fea0003800000 */
.L_x_539:
        /* <DEDUP_REMOVED lines=13> */
.L_x_542:
[----:B------:R-:W-:Y:S05]  /*8920*/  BSYNC B0 ;  /* 0x0000000000007941 */ /* 0x000fea0003800000 */
.L_x_541:
        /* <DEDUP_REMOVED lines=13> */
.L_x_544:
[----:B------:R-:W-:Y:S05]  /*8a00*/  BSYNC B0 ;  /* 0x0000000000007941 */ /* 0x000fea0003800000 */
.L_x_543:
[----:B------:R-:W-:Y:S01]  /*8a10*/  VIADD R0, R0, 0xfffffffe ;  /* 0xfffffffe00007836 */ /* 0x000fe20000000000 */
[----:B------:R-:W-:Y:S06]  /*8a20*/  BAR.ARV 0xa, 0xa0 ;  /* 0x0282800000007b1d */ /* 0x000fec0000002000 */
[----:B------:R-:W-:Y:S01]  /*8a30*/  BSSY B0, `(.L_x_545) ;  /* 0x0000004000007945 */ /* 0x000fe20003800000 */
[----:B------:R-:W-:-:S03]  /*8a40*/  ISETP.NE.AND P1, PT, R0, RZ, PT ;  /* 0x000000ff0000720c */ /* 0x000fc60003f25270 */
[----:B------:R-:W-:Y:S10]  /*8a50*/  @!P0 BRA `(.L_x_546) ;  /* 0x0000000000048947 */ /* 0x000ff40003800000 */
[----:B------:R-:W-:-:S04]  /*8a60*/  DEPBAR.LE SB0, 0x0 ;  /* 0x000080000000791a */ /* 0x000fc80000000000 */
.L_x_546:
[----:B------:R-:W-:Y:S05]  /*8a70*/  BSYNC B0 ;  /* 0x0000000000007941 */ /* 0x000fea0003800000 */
.L_x_545:
[----:B------:R-:W-:Y:S06]  /*8a80*/  BAR.ARV 0xb, 0xa0 ;  /* 0x02c2800000007b1d */ /* 0x000fec0000002000 */
[----:B------:R-:W-:Y:S02]  /*8a90*/  UIADD3 UR5, UR5, 0x2, URZ ;  /* 0x0000000205057890 */ /* 0x000fe4000fffe03f */
[----:B------:R-:W-:Y:S01]  /*8aa0*/  UIADD3 UR4, UR4, 0x1, URZ ;  /* 0x0000000104047890 */ /* 0x000fe2000fffe03f */
[----:B------:R-:W-:Y:S11]  /*8ab0*/  @P1 BRA `(.L_x_547) ;  /* 0xfffffff800c01947 */ /* 0x000ff6000383ffff */
[----:B------:R-:W-:-:S12]  /*8ac0*/  USHF.L.U32 UR6, UR5, 0xd, URZ ;  /* 0x0000000d05067899 */ /* 0x000fd8000800063f */
.L_x_534:
        /* <DEDUP_REMOVED lines=10> */
[----:B------:R-:W-:Y:S01]  /*8b70*/  ULEA UR4, UP0, UR11, UR4, 0x2 ;  /* 0x000000040b047291 */ /* 0x000fe2000f80103f */
[----:B------:R-:W-:-:S03]  /*8b80*/  UMOV UR13, 0x14f00000 ;  /* 0x14f00000000d7882 */ /* 0x000fc60000000000 */
[----:B------:R-:W-:-:S03]  /*8b90*/  ULEA.HI.X UR5, UR11, UR5, UR12, 0x2, UP0 ;  /* 0x000000050b057291 */ /* 0x000fc600080f140c */
[----:B------:R-:W-:Y:S01]  /*8ba0*/  UMOV UR12, 0x0 ;  /* 0x00000000000c7882 */ /* 0x000fe20000000000 */
[----:B-1----:R-:W-:-:S03]  /*8bb0*/  ULEA UR7, UR10, UR7, 0x18 ;  /* 0x000000070a077291 */ /* 0x002fc6000f8ec03f */
[----:B------:R-:W-:Y:S01]  /*8bc0*/  UMOV UR10, 0x400 ;  /* 0x00000400000a7882 */ /* 0x000fe20000000000 */
[----:B------:R-:W-:-:S09]  /*8bd0*/  UIADD3 UR7, UR7, 0x8000, URZ ;  /* 0x0000800007077890 */ /* 0x000fd2000fffe03f */
[----:B------:R1:W-:Y:S02]  /*8be0*/  UBLKRED.G.S.ADD.F32.RN [UR4], [UR7], UR10, desc[UR12] ;  /* 0x00000c04070073bb */ /* 0x0003e400080a140a */
[----:B-1----:R0:W-:Y:S02]  /*8bf0*/  UTMACMDFLUSH ;  /* 0x00000000000079b7 */ /* 0x0021e40000000000 */
.L_x_549:
[----:B------:R-:W-:Y:S05]  /*8c00*/  BSYNC B0 ;  /* 0x0000000000007941 */ /* 0x000fea0003800000 */
.L_x_548:
[----:B------:R-:W-:Y:S06]  /*8c10*/  BAR.SYNC.DEFER_BLOCKING 0xe, 0xa0 ;  /* 0x0382800000007b1d */ /* 0x000fec0000010000 */
[----:B------:R-:W-:Y:S04]  /*8c20*/  BSSY B0, `(.L_x_550) ;  /* 0x0000012000007945 */ /* 0x000fe80003800000 */
[----:B------:R-:W-:Y:S05]  /*8c30*/  @!P0 BRA `(.L_x_551) ;  /* 0x0000000000408947 */ /* 0x000fea0003800000 */
[----:B------:R-:W1:Y:S01]  /*8c40*/  S2UR UR7, SR_CgaCtaId ;  /* 0x00000000000779c3 */ /* 0x000e620000008800 */
[----:B------:R-:W-:Y:S01]  /*8c50*/  UIADD3 UR4, UR6, 0x1000, URZ ;  /* 0x0000100006047890 */ /* 0x000fe2000fffe03f */
[----:B------:R-:W-:Y:S01]  /*8c60*/  UMOV UR5, 0x400 ;  /* 0x0000040000057882 */ /* 0x000fe20000000000 */
[----:B------:R-:W-:Y:S02]  /*8c70*/  ULDC.64 UR10, c[0x0][0x2c0] ;  /* 0x0000b000000a7ab9 */ /* 0x000fe40000000a00 */
[----:B------:R-:W-:Y:S01]  /*8c80*/  UIADD3 UR12, UP0, UR4, UR8, URZ ;  /* 0x00000008040c7290 */ /* 0x000fe2000ff1e03f */
[----:B------:R-:W-:Y:S01]  /*8c90*/  UMOV UR13, 0x14f00000 ;  /* 0x14f00000000d7882 */ /* 0x000fe20000000000 */
[----:B-1----:R-:W-:Y:S02]  /*8ca0*/  ULEA UR7, UR7, UR5, 0x18 ;  /* 0x0000000507077291 */ /* 0x002fe4000f8ec03f */
[----:B------:R-:W-:Y:S02]  /*8cb0*/  ULEA.HI.X.SX32 UR5, UR4, UR19, 0x1, UP0 ;  /* 0x0000001304057291 */ /* 0x000fe400080f0e3f */
[----:B------:R-:W-:-:S02]  /*8cc0*/  ULEA UR4, UP0, UR12, UR10, 0x2 ;  /* 0x0000000a0c047291 */ /* 0x000fc4000f80103f */
[----:B------:R-:W-:Y:S02]  /*8cd0*/  UIADD3 UR7, UR7, 0xc000, URZ ;  /* 0x0000c00007077890 */ /* 0x000fe4000fffe03f */
[----:B------:R-:W-:Y:S01]  /*8ce0*/  ULEA.HI.X UR5, UR12, UR11, UR5, 0x2, UP0 ;  /* 0x0000000b0c057291 */ /* 0x000fe200080f1405 */
[----:B------:R-:W-:Y:S02]  /*8cf0*/  UMOV UR10, 0x400 ;  /* 0x00000400000a7882 */ /* 0x000fe40000000000 */
[----:B------:R-:W-:-:S06]  /*8d00*/  UMOV UR12, 0x0 ;  /* 0x00000000000c7882 */ /* 0x000fcc0000000000 */
[----:B------:R1:W-:Y:S01]  /*8d10*/  UBLKRED.G.S.ADD.F32.RN [UR4], [UR7], UR10, desc[UR12] ;  /* 0x00000c04070073bb */ /* 0x0003e200080a140a */
[----:B------:R0:W-:Y:S01]  /*8d20*/  UTMACMDFLUSH ;  /* 0x00000000000079b7 */ /* 0x0001e20000000000 */
[----:B-1----:R-:W-:-:S04]  /*8d30*/  DEPBAR.LE SB0, 0x1 ;  /* 0x000080400000791a */ /* 0x002fc80000000000 */
.L_x_551:
[----:B------:R-:W-:Y:S05]  /*8d40*/  BSYNC B0 ;  /* 0x0000000000007941 */ /* 0x000fea0003800000 */
.L_x_550:
[----:B------:R-:W-:Y:S06]  /*8d50*/  BAR.ARV 0xa, 0xa0 ;  /* 0x0282800000007b1d */ /* 0x000fec0000002000 */
[----:B------:R-:W-:Y:S04]  /*8d60*/  BSSY B0, `(.L_x_552) ;  /* 0x0000003000007945 */ /* 0x000fe80003800000 */
[----:B------:R-:W-:Y:S05]  /*8d70*/  @!P0 BRA `(.L_x_553) ;  /* 0x0000000000048947 */ /* 0x000fea0003800000 */
[----:B------:R-:W-:-:S04]  /*8d80*/  DEPBAR.LE SB0, 0x0 ;  /* 0x000080000000791a */ /* 0x000fc80000000000 */
.L_x_553:
[----:B------:R-:W-:Y:S05]  /*8d90*/  BSYNC B0 ;  /* 0x0000000000007941 */ /* 0x000fea0003800000 */
.L_x_552:
[----:B------:R-:W-:Y:S06]  /*8da0*/  BAR.ARV 0xb, 0xa0 ;  /* 0x02c2800000007b1d */ /* 0x000fec0000002000 */
[----:B------:R-:W-:Y:S05]  /*8db0*/  BRA `(.L_x_474) ;  /* 0x0000001c008c7947 */ /* 0x000fea0003800000 */
.L_x_529:
[----:B------:R-:W-:Y:S01]  /*8dc0*/  ULDC.64 UR4, c[0x0][0x8d8] ;  /* 0x0002360000047ab9 */ /* 0x000fe20000000a00 */
[----:B------:R-:W1:Y:S01]  /*8dd0*/  S2R R7, SR_CTAID.Z ;  /* 0x0000000000077919 */ /* 0x000e620000002700 */
[----:B------:R-:W-:Y:S01]  /*8de0*/  ISETP.NE.U32.AND P0, PT, RZ, UR4, PT ;  /* 0x00000004ff007c0c */ /* 0x000fe2000bf05070 */
[----:B------:R-:W2:Y:S03]  /*8df0*/  S2UR UR20, SR_CTAID.Y ;  /* 0x00000000001479c3 */ /* 0x000ea60000002600 */
[----:B------:R-:W-:-:S13]  /*8e00*/  ISETP.NE.AND.EX P0, PT, RZ, UR5, PT, P0 ;  /* 0x00000005ff007c0c */ /* 0x000fda000bf05300 */
[----:B------:R-:W-:Y:S05]  /*8e10*/  @!P0 BRA `(.L_x_554) ;  /* 0x0000000000108947 */ /* 0x000fea0003800000 */
[----:B------:R-:W1:Y:S02]  /*8e20*/  LDC.64 R2, c[0x0][0x8d8] ;  /* 0x00023600ff027b82 */ /* 0x000e640000000a00 */
[----:B-1----:R-:W-:-:S05]  /*8e30*/  IMAD.WIDE R2, R7, 0x4, R2 ;  /* 0x0000000407027825 */ /* 0x002fca00078e0202 */
[----:B------:R1:W5:Y:S01]  /*8e40*/  LDG.E R5, desc[UR38][R2.64] ;  /* 0x0000002602057981 */ /* 0x000362000c1e1900 */
[----:B------:R-:W-:Y:S05]  /*8e50*/  BRA `(.L_x_555) ;  /* 0x00000000002c7947 */ /* 0x000fea0003800000 */
.L_x_554:
[----:B------:R-:W-:Y:S02]  /*8e60*/  ULDC.64 UR4, c[0x0][0x8d0] ;  /* 0x0002340000047ab9 */ /* 0x000fe40000000a00 */
[----:B------:R-:W-:-:S04]  /*8e70*/  ISETP.NE.U32.AND P0, PT, RZ, UR4, PT ;  /* 0x00000004ff007c0c */ /* 0x000fc8000bf05070 */
[----:B------:R-:W-:-:S13]  /*8e80*/  ISETP.NE.AND.EX P0, PT, RZ, UR5, PT, P0 ;  /* 0x00000005ff007c0c */ /* 0x000fda000bf05300 */
[----:B------:R-:W-:Y:S05]  /*8e90*/  @!P0 BRA `(.L_x_556) ;  /* 0x0000000000188947 */ /* 0x000fea0003800000 */
[----:B------:R-:W1:Y:S02]  /*8ea0*/  LDC.64 R2, c[0x0][0x8d0] ;  /* 0x00023400ff027b82 */ /* 0x000e640000000a00 */
[----:B-1----:R-:W-:-:S05]  /*8eb0*/  IMAD.WIDE R2, R7, 0x4, R2 ;  /* 0x0000000407027825 */ /* 0x002fca00078e0202 */
[----:B------:R-:W3:Y:S04]  /*8ec0*/  LDG.E R5, desc[UR38][R2.64] ;  /* 0x0000002602057981 */ /* 0x000ee8000c1e1900 */
[----:B------:R-:W3:Y:S02]  /*8ed0*/  LDG.E R0, desc[UR38][R2.64+0x4] ;  /* 0x0000042602007981 */ /* 0x000ee4000c1e1900 */
[----:B---3--:R-:W-:Y:S01]  /*8ee0*/  IMAD.IADD R5, R0, 0x1, -R5 ;  /* 0x0000000100057824 */ /* 0x008fe200078e0a05 */
[----:B------:R-:W-:Y:S06]  /*8ef0*/  BRA `(.L_x_555) ;  /* 0x0000000000047947 */ /* 0x000fec0003800000 */
.L_x_556:
[----:B------:R-:W3:Y:S02]  /*8f00*/  LDC R5, c[0x0][0x8bc] ;  /* 0x00022f00ff057b82 */ /* 0x000ee40000000800 */
.L_x_555:
[----:B------:R-:W4:Y:S01]  /*8f10*/  S2R R14, SR_CTAID.X ;  /* 0x00000000000e7919 */ /* 0x000f220000002500 */
[----:B------:R-:W-:Y:S02]  /*8f20*/  IMAD.MOV.U32 R0, RZ, RZ, 0x1 ;  /* 0x00000001ff007424 */ /* 0x000fe400078e00ff */
[----:B------:R-:W-:Y:S01]  /*8f30*/  IMAD.MOV.U32 R9, RZ, RZ, RZ ;  /* 0x000000ffff097224 */ /* 0x000fe200078e00ff */
[----:B----4-:R-:W-:-:S04]  /*8f40*/  SHF.L.U32 R14, R14, 0x7, RZ ;  /* 0x000000070e0e7819 */ /* 0x010fc800000006ff */
[----:B---3-5:R-:W-:-:S04]  /*8f50*/  ISETP.GE.AND P0, PT, R14, R5, PT ;  /* 0x000000050e00720c */ /* 0x028fc80003f06270 */
[----:B-1----:R-:W-:-:S04]  /*8f60*/  SEL R8, R7, 0xffffffff, !P0 ;  /* 0xffffffff07087807 */ /* 0x002fc80004000000 */
[----:B------:R-:W-:-:S13]  /*8f70*/  ISETP.GE.AND P0, PT, R8, RZ, PT ;  /* 0x000000ff0800720c */ /* 0x000fda0003f06270 */
[----:B------:R-:W-:Y:S05]  /*8f80*/  @!P0 BRA `(.L_x_557) ;  /* 0x0000001800848947 */ /* 0x000fea0003800000 */
[----:B------:R-:W1:Y:S08]  /*8f90*/  LDC.64 R10, c[0x0][0x770] ;  /* 0x0001dc00ff0a7b82 */ /* 0x000e700000000a00 */
[----:B------:R-:W3:Y:S08]  /*8fa0*/  LDC.64 R6, c[0x0][0x770] ;  /* 0x0001dc00ff067b82 */ /* 0x000ef00000000a00 */
[----:B------:R-:W4:Y:S01]  /*8fb0*/  LDC.64 R4, c[0x0][0x778] ;  /* 0x0001de00ff047b82 */ /* 0x000f220000000a00 */
[----:B-1----:R-:W-:-:S07]  /*8fc0*/  ISETP.NE.U32.AND P1, PT, R10, RZ, PT ;  /* 0x000000ff0a00720c */ /* 0x002fce0003f25070 */
[----:B------:R-:W1:Y:S01]  /*8fd0*/  LDC.64 R2, c[0x0][0x780] ;  /* 0x0001e000ff027b82 */ /* 0x000e620000000a00 */
[----:B------:R-:W-:Y:S01]  /*8fe0*/  ISETP.NE.AND.EX P1, PT, R11, RZ, PT, P1 ;  /* 0x000000ff0b00720c */ /* 0x000fe20003f25310 */
[----:B---3--:R-:W-:Y:S01]  /*8ff0*/  IMAD.WIDE R6, R8, 0x4, R6 ;  /* 0x0000000408067825 */ /* 0x008fe200078e0206 */
[----:B----4-:R-:W-:-:S11]  /*9000*/  ISETP.NE.U32.AND P0, PT, R4, RZ, PT ;  /* 0x000000ff0400720c */ /* 0x010fd60003f05070 */
[----:B------:R-:W3:Y:S01]  /*9010*/  @P1 LDG.E R9, desc[UR38][R6.64] ;  /* 0x0000002606091981 */ /* 0x000ee2000c1e1900 */
[----:B------:R-:W-:-:S03]  /*9020*/  ISETP.NE.AND.EX P0, PT, R5, RZ, PT, P0 ;  /* 0x000000ff0500720c */ /* 0x000fc60003f05300 */
[----:B------:R-:W4:Y:S01]  /*9030*/  @P1 LDG.E R15, desc[UR38][R6.64] ;  /* 0x00000026060f1981 */ /* 0x000f22000c1e1900 */
[----:B-1----:R-:W-:-:S04]  /*9040*/  ISETP.NE.U32.AND P2, PT, R2, RZ, PT ;  /* 0x000000ff0200720c */ /* 0x002fc80003f45070 */
[----:B------:R-:W-:-:S05]  /*9050*/  ISETP.NE.AND.EX P2, PT, R3, RZ, PT, P2 ;  /* 0x000000ff0300720c */ /* 0x000fca0003f45320 */
[----:B------:R-:W1:Y:S08]  /*9060*/  @P0 LDC.64 R2, c[0x0][0x778] ;  /* 0x0001de00ff020b82 */ /* 0x000e700000000a00 */
[----:B------:R-:W2:Y:S01]  /*9070*/  @P2 LDC.64 R12, c[0x0][0x780] ;  /* 0x0001e000ff0c2b82 */ /* 0x000ea20000000a00 */
[----:B------:R-:W-:Y:S01]  /*9080*/  MOV R5, RZ ;  /* 0x000000ff00057202 */ /* 0x000fe20000000f00 */
[----:B------:R-:W-:Y:S01]  /*9090*/  ULDC UR4, c[0x0][0x280] ;  /* 0x0000a00000047ab9 */ /* 0x000fe20000000800 */
[----:B-1----:R-:W-:-:S05]  /*90a0*/  @P0 IMAD.WIDE R2, R8, 0x4, R2 ;  /* 0x0000000408020825 */ /* 0x002fca00078e0202 */
[----:B------:R2:W5:Y:S01]  /*90b0*/  @P0 LDG.E R5, desc[UR38][R2.64] ;  /* 0x0000002602050981 */ /* 0x000562000c1e1900 */
[----:B------:R-:W-:Y:S02]  /*90c0*/  IMAD.U32 R4, RZ, RZ, UR4 ;  /* 0x00000004ff047e24 */ /* 0x000fe4000f8e00ff */
[----:B--2---:R-:W-:Y:S01]  /*90d0*/  @P2 IMAD.WIDE R2, R8, 0x4, R12 ;  /* 0x0000000408022825 */ /* 0x004fe200078e020c */
[----:B------:R-:W-:-:S04]  /*90e0*/  VOTEU.ANY UP0, P1 ;  /* 0x00000000003f7886 */ /* 0x000fc80000800100 */
[----:B------:R1:W5:Y:S02]  /*90f0*/  @P2 LDG.E R4, desc[UR38][R2.64] ;  /* 0x0000002602042981 */ /* 0x000364000c1e1900 */
[----:B-1----:R-:W-:Y:S01]  /*9100*/  CS2R R2, SRZ ;  /* 0x0000000000027805 */ /* 0x002fe2000001ff00 */
[----:B---3--:R-:W-:-:S05]  /*9110*/  @P1 IMAD R9, R8, 0x80, R9 ;  /* 0x0000008008091824 */ /* 0x008fca00078e0209 */
[----:B------:R-:W-:-:S04]  /*9120*/  @P1 SHF.R.S32.HI R12, RZ, 0x1f, R9 ;  /* 0x0000001fff0c1819 */ /* 0x000fc80000011409 */
[----:B------:R-:W-:-:S04]  /*9130*/  @P1 LEA.HI R12, R12, R9, RZ, 0x7 ;  /* 0x000000090c0c1211 */ /* 0x000fc800078f38ff */
[----:B------:R-:W-:Y:S02]  /*9140*/  @P1 LOP3.LUT R12, R12, 0xffffff80, RZ, 0xc0, !PT ;  /* 0xffffff800c0c1812 */ /* 0x000fe400078ec0ff */
[----:B----4-:R-:W-:Y:S02]  /*9150*/  @P1 R2UR UR4, R15 ;  /* 0x000000000f0412ca */ /* 0x010fe400000e0000 */
[----:B------:R-:W-:Y:S02]  /*9160*/  @P1 SHF.R.S32.HI R9, RZ, 0x1f, R12 ;  /* 0x0000001fff091819 */ /* 0x000fe4000001140c */
[----:B------:R-:W-:-:S03]  /*9170*/  @P1 MOV R2, R12 ;  /* 0x0000000c00021202 */ /* 0x000fc60000000f00 */
[----:B------:R-:W-:Y:S01]  /*9180*/  @P1 IMAD.MOV.U32 R3, RZ, RZ, R9 ;  /* 0x000000ffff031224 */ /* 0x000fe200078e0009 */
[----:B------:R-:W-:Y:S07]  /*9190*/  @P2 BRA `(.L_x_558) ;  /* 0x0000000000102947 */ /* 0x000fee0003800000 */
[----:B------:R-:W-:Y:S05]  /*91a0*/  @!P1 BRA `(.L_x_558) ;  /* 0x00000000000c9947 */ /* 0x000fea0003800000 */
[----:B------:R-:W2:Y:S04]  /*91b0*/  LDG.E R9, desc[UR38][R6.64] ;  /* 0x0000002606097981 */ /* 0x000ea8000c1e1900 */
[----:B-----5:R-:W2:Y:S02]  /*91c0*/  LDG.E R4, desc[UR38][R6.64+0x4] ;  /* 0x0000042606047981 */ /* 0x020ea4000c1e1900 */
[----:B--2---:R-:W-:-:S07]  /*91d0*/  IMAD.IADD R4, R4, 0x1, -R9 ;  /* 0x0000000104047824 */ /* 0x004fce00078e0a09 */
.L_x_558:
[----:B-----5:R-:W-:Y:S01]  /*91e0*/  ISETP.GE.AND P1, PT, R4, 0x1, PT ;  /* 0x000000010400780c */ /* 0x020fe20003f26270 */
[----:B------:R-:W-:Y:S01]  /*91f0*/  UMOV UR27, URZ ;  /* 0x0000003f001b7c82 */ /* 0x000fe20008000000 */
[----:B------:R-:W-:Y:S01]  /*9200*/  @UP0 UMOV UR27, UR4 ;  /* 0x00000004001b0c82 */ /* 0x000fe20008000000 */
[----:B------:R-:W-:-:S10]  /*9210*/  MOV R9, RZ ;  /* 0x000000ff00097202 */ /* 0x000fd40000000f00 */
[----:B------:R-:W-:Y:S05]  /*9220*/  @!P1 BRA `(.L_x_557) ;  /* 0x0000001400dc9947 */ /* 0x000fea0003800000 */
[----:B------:R-:W1:Y:S01]  /*9230*/  S2R R9, SR_CTAID.Y ;  /* 0x0000000000097919 */ /* 0x000e620000002600 */
[----:B------:R-:W2:Y:S01]  /*9240*/  LDC.64 R12, c[0x0][0x718] ;  /* 0x0001c600ff0c7b82 */ /* 0x000ea20000000a00 */
[----:B------:R-:W-:Y:S01]  /*9250*/  ISETP.NE.U32.AND P1, PT, R10, RZ, PT ;  /* 0x000000ff0a00720c */ /* 0x000fe20003f25070 */
[----:B------:R-:W-:Y:S01]  /*9260*/  IMAD.MOV.U32 R7, RZ, RZ, R3 ;  /* 0x000000ffff077224 */ /* 0x000fe200078e0003 */
[----:B------:R-:W-:Y:S01]  /*9270*/  R2UR UR13, R8 ;  /* 0x00000000080d72ca */ /* 0x000fe200000e0000 */
[----:B------:R-:W-:Y:S01]  /*9280*/  ULDC UR4, c[0x0][0x2e8] ;  /* 0x0000ba0000047ab9 */ /* 0x000fe20000000800 */
[----:B------:R-:W-:Y:S01]  /*9290*/  ISETP.NE.AND.EX P1, PT, R11, RZ, PT, P1 ;  /* 0x000000ff0b00720c */ /* 0x000fe20003f25310 */
[----:B------:R-:W-:Y:S01]  /*92a0*/  VOTEU.ANY UP1, P0 ;  /* 0x00000000003f7886 */ /* 0x000fe20000020100 */
[----:B------:R-:W-:Y:S01]  /*92b0*/  SHF.R.S32.HI R8, RZ, 0x1f, R8 ;  /* 0x0000001fff087819 */ /* 0x000fe20000011408 */
[----:B------:R-:W3:Y:S01]  /*92c0*/  LDC.64 R10, c[0x0][0x720] ;  /* 0x0001c800ff0a7b82 */ /* 0x000ee20000000a00 */
[----:B------:R-:W-:-:S02]  /*92d0*/  R2UR UR11, R14 ;  /* 0x000000000e0b72ca */ /* 0x000fc400000e0000 */
[----:B------:R-:W-:Y:S02]  /*92e0*/  ELECT P0, URZ, PT ;  /* 0x00000000003f782f */ /* 0x000fe40003800000 */
[----:B------:R-:W-:Y:S01]  /*92f0*/  SEL R8, R8, RZ, !P1 ;  /* 0x000000ff08087207 */ /* 0x000fe20004800000 */
[----:B------:R-:W-:Y:S01]  /*9300*/  UMOV UR12, UR20 ;  /* 0x00000014000c7c82 */ /* 0x000fe20008000000 */
[----:B------:R-:W-:Y:S01]  /*9310*/  R2UR UR8, R5 ;  /* 0x00000000050872ca */ /* 0x000fe200000e0000 */
[----:B------:R-:W-:Y:S02]  /*9320*/  BSSY B0, `(.L_x_557) ;  /* 0x0000167000007945 */ /* 0x000fe40003800000 */
[----:B------:R-:W-:Y:S01]  /*9330*/  VOTEU.ANY UP0, P1 ;  /* 0x00000000003f7886 */ /* 0x000fe20000800100 */
[----:B------:R-:W-:Y:S02]  /*9340*/  USEL UR21, UR13, URZ, !UP0 ;  /* 0x0000003f0d157287 */ /* 0x000fe4000c000000 */
[----:B------:R-:W-:-:S02]  /*9350*/  UISETP.NE.AND UP0, UPT, UR4, 0x1, UPT ;  /* 0x000000010400788c */ /* 0x000fc4000bf05270 */
[----:B------:R-:W-:-:S05]  /*9360*/  USEL UR13, UR13, URZ, !UP1 ;  /* 0x0000003f0d0d7287 */ /* 0x000fca000c800000 */
[----:B------:R-:W-:Y:S01]  /*9370*/  UIADD3 UR11, UR11, UR8, URZ ;  /* 0x000000080b0b7290 */ /* 0x000fe2000fffe03f */
[----:B-1----:R-:W-:-:S03]  /*9380*/  SHF.R.S32.HI R9, RZ, 0x1f, R9 ;  /* 0x0000001fff097819 */ /* 0x002fc60000011409 */
[----:B------:R-:W-:Y:S01]  /*9390*/  @UP0 ULDC UR6, c[0x0][0x2ec] ;  /* 0x0000bb0000060ab9 */ /* 0x000fe20000000800 */
[----:B------:R-:W-:Y:S01]  /*93a0*/  @UP0 ULDC UR8, c[0x0][0x2f0] ;  /* 0x0000bc0000080ab9 */ /* 0x000fe20000000800 */
[----:B------:R-:W-:Y:S01]  /*93b0*/  UIMAD.WIDE.U32 UR6, UR20, UR6, URZ ;  /* 0x00000006140672a5 */ /* 0x000fe2000f8e003f */
[----:B--2---:R-:W-:-:S03]  /*93c0*/  IMAD R6, R9, R12, RZ ;  /* 0x0000000c09067224 */ /* 0x004fc600078e02ff */
[----:B------:R-:W-:Y:S01]  /*93d0*/  @UP0 USHF.R.U32.HI UR12, URZ, UR8, UR7 ;  /* 0x000000083f0c0299 */ /* 0x000fe20008011607 */
[----:B------:R-:W-:Y:S02]  /*93e0*/  IMAD R13, R13, UR20, R6 ;  /* 0x000000140d0d7c24 */ /* 0x000fe4000f8e0206 */
[----:B------:R-:W-:-:S04]  /*93f0*/  IMAD.MOV.U32 R6, RZ, RZ, R2 ;  /* 0x000000ffff067224 */ /* 0x000fc800078e0002 */
[----:B------:R-:W-:-:S04]  /*9400*/  IMAD.WIDE.U32 R2, R12, UR20, R6 ;  /* 0x000000140c027c25 */ /* 0x000fc8000f8e0006 */
[----:B---3--:R-:W-:Y:S01]  /*9410*/  IMAD R12, R8, R10, RZ ;  /* 0x0000000a080c7224 */ /* 0x008fe200078e02ff */
[----:B------:R-:W-:-:S03]  /*9420*/  IADD3 R3, R3, R13, RZ ;  /* 0x0000000d03037210 */ /* 0x000fc60007ffe0ff */
[----:B------:R-:W-:Y:S02]  /*9430*/  IMAD R15, R11, UR21, R12 ;  /* 0x000000150b0f7c24 */ /* 0x000fe4000f8e020c */
[----:B------:R-:W1:Y:S01]  /*9440*/  LDC.64 R12, c[0x0][0x700] ;  /* 0x0001c000ff0c7b82 */ /* 0x000e620000000a00 */
[----:B------:R-:W-:-:S04]  /*9450*/  IMAD.WIDE.U32 R2, R10, UR21, R2 ;  /* 0x000000150a027c25 */ /* 0x000fc8000f8e0002 */
[----:B------:R-:W-:-:S03]  /*9460*/  IMAD.IADD R3, R3, 0x1, R15 ;  /* 0x0000000103037824 */ /* 0x000fc600078e020f */
[----:B------:R-:W2:Y:S01]  /*9470*/  LDC.64 R10, c[0x0][0x730] ;  /* 0x0001cc00ff0a7b82 */ /* 0x000ea20000000a00 */
[----:B-1----:R-:W-:-:S04]  /*9480*/  LEA R12, P1, R2, R12, 0x2 ;  /* 0x0000000c020c7211 */ /* 0x002fc800078210ff */
[----:B------:R-:W-:Y:S02]  /*9490*/  LEA.HI.X R13, R2, R13, R3, 0x2, P1 ;  /* 0x0000000d020d7211 */ /* 0x000fe400008f1403 */
[----:B------:R-:W-:Y:S01]  /*94a0*/  R2UR UR4, R12 ;  /* 0x000000000c0472ca */ /* 0x000fe200000e0000 */
[----:B--2---:R-:W-:Y:S01]  /*94b0*/  IMAD R2, R9, R10, RZ ;  /* 0x0000000a09027224 */ /* 0x004fe200078e02ff */
[----:B------:R-:W-:Y:S01]  /*94c0*/  R2UR UR5, R13 ;  /* 0x000000000d0572ca */ /* 0x000fe200000e0000 */
[----:B------:R-:W-:Y:S01]  /*94d0*/  IMAD.WIDE.U32 R6, R10, UR20, R6 ;  /* 0x000000140a067c25 */ /* 0x000fe2000f8e0006 */
[----:B------:R-:W-:-:S03]  /*94e0*/  MOV R9, RZ ;  /* 0x000000ff00097202 */ /* 0x000fc60000000f00 */
[----:B------:R-:W-:Y:S02]  /*94f0*/  IMAD R11, R11, UR20, R2 ;  /* 0x000000140b0b7c24 */ /* 0x000fe4000f8e0202 */
[----:B------:R-:W1:Y:S02]  /*9500*/  LDC.64 R2, c[0x0][0x738] ;  /* 0x0001ce00ff027b82 */ /* 0x000e640000000a00 */
[----:B------:R-:W-:Y:S02]  /*9510*/  IMAD.IADD R7, R7, 0x1, R11 ;  /* 0x0000000107077824 */ /* 0x000fe400078e020b */
[----:B-1----:R-:W-:Y:S02]  /*9520*/  IMAD R8, R8, R2, RZ ;  /* 0x0000000208087224 */ /* 0x002fe400078e02ff */
[----:B------:R-:W-:-:S04]  /*9530*/  IMAD.WIDE.U32 R6, R2, UR21, R6 ;  /* 0x0000001502067c25 */ /* 0x000fc8000f8e0006 */
[----:B------:R-:W-:Y:S01]  /*9540*/  IMAD R11, R3, UR21, R8 ;  /* 0x00000015030b7c24 */ /* 0x000fe2000f8e0208 */
[----:B------:R-:W-:Y:S06]  /*9550*/  @!P0 BRA `(.L_x_559) ;  /* 0x00000014000c8947 */ /* 0x000fec0003800000 */
[----:B------:R-:W1:Y:S01]  /*9560*/  S2R R3, SR_CgaCtaId ;  /* 0x0000000000037919 */ /* 0x000e620000008800 */
[----:B------:R-:W-:Y:S01]  /*9570*/  MOV R12, 0x400 ;  /* 0x00000400000c7802 */ /* 0x000fe20000000f00 */
[----:B------:R-:W2:Y:S03]  /*9580*/  S2R R16, SR_TID.X ;  /* 0x0000000000107919 */ /* 0x000ea60000002100 */
[----:B-1----:R-:W-:Y:S01]  /*9590*/  LEA R12, R3, R12, 0x18 ;  /* 0x0000000c030c7211 */ /* 0x002fe200078ec0ff */
[----:B------:R-:W-:Y:S01]  /*95a0*/  IMAD.MOV.U32 R3, RZ, RZ, 0x1 ;  /* 0x00000001ff037424 */ /* 0x000fe200078e00ff */
[----:B--2---:R-:W-:-:S04]  /*95b0*/  LOP3.LUT R16, R16, 0x7f, RZ, 0xc0, !PT ;  /* 0x0000007f10107812 */ /* 0x004fc800078ec0ff */
[----:B------:R-:W-:Y:S02]  /*95c0*/  SHF.L.U32 R3, R3, 0x1f, RZ ;  /* 0x0000001f03037819 */ /* 0x000fe400000006ff */
[----:B------:R-:W-:Y:S02]  /*95d0*/  ISETP.NE.AND P0, PT, R16, RZ, PT ;  /* 0x000000ff1000720c */ /* 0x000fe40003f05270 */
[----:B------:R-:W1:Y:S02]  /*95e0*/  SYNCS.PHASECHK.TRANS64.TRYWAIT P1, [R12+URZ+0x30c20], R3 ;  /* 0x030c20030c0075a7 */ /* 0x000e64000802017f */
[----:B-1----:R-:W-:Y:S09]  /*95f0*/  @!P1 BRA `(.L_x_560) ;  /* 0x0000001400dc9947 */ /* 0x002ff20003800000 */
.L_x_588:
[----:B------:R-:W-:Y:S01]  /*9600*/  IMAD.IADD R11, R7, 0x1, R11 ;  /* 0x00000001070b7824 */ /* 0x000fe200078e020b */
[----:B------:R-:W-:Y:S01]  /*9610*/  MOV R10, 0x1 ;  /* 0x00000001000a7802 */ /* 0x000fe20000000f00 */
[----:B------:R-:W-:Y:S06]  /*9620*/  @P0 BRA `(.L_x_561) ;  /* 0x0000000000180947 */ /* 0x000fec0003800000 */
[----:B------:R-:W2:Y:S01]  /*9630*/  S2R R0, SR_TID.X ;  /* 0x0000000000007919 */ /* 0x000ea20000002100 */
[----:B-1----:R-:W-:-:S04]  /*9640*/  IMAD.MOV.U32 R3, RZ, RZ, 0x4200 ;  /* 0x00004200ff037424 */ /* 0x002fc800078e00ff */
[----:B------:R3:W-:Y:S01]  /*9650*/  SYNCS.ARRIVE.TRANS64 RZ, [R12+URZ+0x30c10], R3 ;  /* 0x030c10030cff79a7 */ /* 0x0007e2000800003f */
[----:B--2---:R-:W-:-:S13]  /*9660*/  LOP3.LUT P1, RZ, R0, 0x1f, RZ, 0xc0, !PT ;  /* 0x0000001f00ff7812 */ /* 0x004fda000782c0ff */
[----:B---3--:R-:W-:Y:S05]  /*9670*/  @!P1 BRA `(.L_x_561) ;  /* 0x0000000000049947 */ /* 0x008fea0003800000 */
[----:B------:R-:W-:Y:S01]  /*9680*/  BPT.TRAP 0x1 ;  /* 0x000000040000795c */ /* 0x000fe20000300000 */
.L_x_561:
[----:B-1----:R-:W1:Y:S01]  /*9690*/  LDC.64 R2, c[0x0][0x198] ;  /* 0x00006600ff027b82 */ /* 0x002e620000000a00 */
[----:B------:R-:W-:Y:S01]  /*96a0*/  R2UR UR8, R12 ;  /* 0x000000000c0872ca */ /* 0x000fe200000e0000 */
[----:B------:R-:W-:Y:S01]  /*96b0*/  UMOV UR14, 0x0 ;  /* 0x00000000000e7882 */ /* 0x000fe20000000000 */
[----:B------:R-:W-:Y:S01]  /*96c0*/  UMOV UR15, 0x14f00000 ;  /* 0x14f00000000f7882 */ /* 0x000fe20000000000 */
[----:B------:R-:W-:Y:S01]  /*96d0*/  UMOV UR26, URZ ;  /* 0x0000003f001a7c82 */ /* 0x000fe20008000000 */
[----:B------:R-:W-:Y:S01]  /*96e0*/  UMOV UR28, UR20 ;  /* 0x00000014001c7c82 */ /* 0x000fe20008000000 */
[----:B------:R-:W-:Y:S01]  /*96f0*/  UMOV UR29, UR21 ;  /* 0x00000015001d7c82 */ /* 0x000fe20008000000 */
[----:B------:R-:W-:Y:S01]  /*9700*/  IMAD.MOV.U32 R5, RZ, RZ, 0x8000 ;  /* 0x00008000ff057424 */ /* 0x000fe200078e00ff */
[----:B------:R-:W-:Y:S01]  /*9710*/  UMOV UR22, 0x20 ;  /* 0x0000002000167882 */ /* 0x000fe20000000000 */
[----:B------:R-:W-:Y:S01]  /*9720*/  UMOV UR16, 0x0 ;  /* 0x0000000000107882 */ /* 0x000fe20000000000 */
[----:B------:R-:W-:Y:S01]  /*9730*/  UMOV UR17, 0x10000000 ;  /* 0x1000000000117882 */ /* 0x000fe20000000000 */
[----:B------:R-:W-:Y:S01]  /*9740*/  UMOV UR10, UR26 ;  /* 0x0000001a000a7c82 */ /* 0x000fe20008000000 */
[----:B------:R-:W-:Y:S01]  /*9750*/  UMOV UR35, UR11 ;  /* 0x0000000b00237c82 */ /* 0x000fe20008000000 */
[----:B------:R-:W-:Y:S01]  /*9760*/  UMOV UR36, UR12 ;  /* 0x0000000c00247c82 */ /* 0x000fe20008000000 */
[----:B------:R-:W-:-:S02]  /*9770*/  UIADD3 UR24, UR8, 0x10000, URZ ;  /* 0x0001000008187890 */ /* 0x000fc4000fffe03f */
[----:B------:R-:W-:Y:S02]  /*9780*/  UIADD3 UR25, UR8, 0x30c10, URZ ;  /* 0x00030c1008197890 */ /* 0x000fe4000fffe03f */
[----:B------:R-:W-:Y:S02]  /*9790*/  UIADD3 UR18, UR8, 0x20000, URZ ;  /* 0x0002000008127890 */ /* 0x000fe4000fffe03f */
[----:B------:R-:W-:Y:S02]  /*97a0*/  UIADD3 UR9, UR8, 0x30c00, URZ ;  /* 0x00030c0008097890 */ /* 0x000fe4000fffe03f */
[----:B------:R-:W-:Y:S01]  /*97b0*/  UIADD3 UR32, UR8, 0x4000, URZ ;  /* 0x0000400008207890 */ /* 0x000fe2000fffe03f */
[----:B-1----:R-:W-:Y:S01]  /*97c0*/  IMAD.MOV.U32 R9, RZ, RZ, R2 ;  /* 0x000000ffff097224 */ /* 0x002fe200078e0002 */
[----:B------:R-:W-:Y:S01]  /*97d0*/  MOV R8, R3 ;  /* 0x0000000300087202 */ /* 0x000fe20000000f00 */
[----:B------:R-:W-:Y:S01]  /*97e0*/  UMOV UR19, UR25 ;  /* 0x0000001900137c82 */ /* 0x000fe20008000000 */
[----:B------:R-:W-:Y:S01]  /*97f0*/  UMOV UR37, UR13 ;  /* 0x0000000d00257c82 */ /* 0x000fe20008000000 */
[----:B------:R-:W-:Y:S01]  /*9800*/  UMOV UR34, UR26 ;  /* 0x0000001a00227c82 */ /* 0x000fe20008000000 */
[----:B------:R-:W-:Y:S01]  /*9810*/  IADD3 R0, P1, R9, 0x2f0, RZ ;  /* 0x000002f009007810 */ /* 0x000fe20007f3e0ff */
[----:B------:R-:W-:-:S03]  /*9820*/  UMOV UR33, UR9 ;  /* 0x0000000900217c82 */ /* 0x000fc60008000000 */
[----:B------:R-:W-:Y:S02]  /*9830*/  R2UR UR30, R0 ;  /* 0x00000000001e72ca */ /* 0x000fe400000e0000 */
[----:B------:R-:W-:-:S04]  /*9840*/  IADD3 R0, P2, R9, 0x3f0, RZ ;  /* 0x000003f009007810 */ /* 0x000fc80007f5e0ff */
[----:B------:R-:W-:Y:S01]  /*9850*/  R2UR UR40, R0 ;  /* 0x00000000002872ca */ /* 0x000fe200000e0000 */
[----:B------:R-:W-:Y:S01]  /*9860*/  IMAD.X R0, RZ, RZ, R8, P1 ;  /* 0x000000ffff007224 */ /* 0x000fe200008e0608 */
[----:B------:R-:W-:-:S04]  /*9870*/  IADD3 R2, P1, R9, 0xf0, RZ ;  /* 0x000000f009027810 */ /* 0x000fc80007f3e0ff */
[----:B------:R-:W-:Y:S02]  /*9880*/  IADD3.X R3, RZ, R8, RZ, P1, !PT ;  /* 0x00000008ff037210 */ /* 0x000fe40000ffe4ff */
[----:B------:R-:W-:Y:S01]  /*9890*/  R2UR UR31, R0 ;  /* 0x00000000001f72ca */ /* 0x000fe200000e0000 */
[----:B------:R-:W-:Y:S01]  /*98a0*/  IMAD.X R0, RZ, RZ, R8, P2 ;  /* 0x000000ffff007224 */ /* 0x000fe200010e0608 */
[----:B------:R-:W-:Y:S02]  /*98b0*/  R2UR UR6, R2 ;  /* 0x00000000020672ca */ /* 0x000fe400000e0000 */
[----:B------:R-:W-:Y:S02]  /*98c0*/  R2UR UR7, R3 ;  /* 0x00000000030772ca */ /* 0x000fe400000e0000 */
[----:B------:R-:W-:Y:S02]  /*98d0*/  R2UR UR41, R0 ;  /* 0x00000000002972ca */ /* 0x000fe400000e0000 */
[----:B------:R-:W-:-:S02]  /*98e0*/  ISETP.GE.AND P1, PT, R4, 0x81, PT ;  /* 0x000000810400780c */ /* 0x000fc40003f26270 */
[----:B------:R-:W-:-:S07]  /*98f0*/  MOV R0, RZ ;  /* 0x000000ff00007202 */ /* 0x000fce0000000f00 */
[----:B------:R1:W-:Y:S01]  /*9900*/  UTMALDG.4D [UR24], [UR6], desc[UR14] ;  /* 0x00000e18060075b4 */ /* 0x0003e20008019000 */
[----:B------:R1:W-:Y:S01]  /*9910*/  UBLKCP.S.G [UR18], [UR4], UR22 ;  /* 0x00000012040073ba */ /* 0x0003e20008000216 */
[----:B------:R2:W-:Y:S01]  /*9920*/  SYNCS.ARRIVE.TRANS64 RZ, [R12+URZ+0x30c00], R5 ;  /* 0x030c00050cff79a7 */ /* 0x0005e2000800003f */
[----:B------:R1:W-:Y:S01]  /*9930*/  UTMALDG.4D [UR8], [UR30], desc[UR16] ;  /* 0x000010081e0075b4 */ /* 0x0003e20008019000 */
[----:B--2---:R-:W-:Y:S01]  /*9940*/  IMAD.MOV.U32 R5, RZ, RZ, RZ ;  /* 0x000000ffff057224 */ /* 0x004fe200078e00ff */
[----:B------:R1:W-:Y:S02]  /*9950*/  UTMALDG.4D [UR32], [UR40], desc[UR16] ;  /* 0x00001020280075b4 */ /* 0x0003e40008019000 */
[----:B-1----:R-:W-:Y:S05]  /*9960*/  @!P1 BRA `(.L_x_562) ;  /* 0x0000000c00489947 */ /* 0x002fea0003800000 */
[----:B------:R-:W1:Y:S01]  /*9970*/  S2R R13, SR_TID.X ;  /* 0x00000000000d7919 */ /* 0x000e620000002100 */
[C---:B------:R-:W-:Y:S01]  /*9980*/  VIADD R0, R4.reuse, 0x7f ;  /* 0x0000007f04007836 */ /* 0x040fe20000000000 */
[----:B------:R-:W-:Y:S01]  /*9990*/  ISETP.GE.AND P1, PT, R4, 0x101, PT ;  /* 0x000001010400780c */ /* 0x000fe20003f26270 */
[----:B------:R-:W-:Y:S02]  /*99a0*/  IMAD.MOV.U32 R10, RZ, RZ, 0x1 ;  /* 0x00000001ff0a7424 */ /* 0x000fe400078e00ff */
[----:B------:R-:W-:Y:S01]  /*99b0*/  IMAD.MOV.U32 R19, RZ, RZ, RZ ;  /* 0x000000ffff137224 */ /* 0x000fe200078e00ff */
[----:B------:R-:W-:-:S04]  /*99c0*/  SHF.R.S32.HI R5, RZ, 0x1f, R0 ;  /* 0x0000001fff057819 */ /* 0x000fc80000011400 */
[----:B------:R-:W-:Y:S02]  /*99d0*/  LEA.HI R5, R5, R0, RZ, 0x7 ;  /* 0x0000000005057211 */ /* 0x000fe400078f38ff */
[----:B------:R-:W-:Y:S02]  /*99e0*/  MOV R0, RZ ;  /* 0x000000ff00007202 */ /* 0x000fe40000000f00 */
[----:B------:R-:W-:-:S04]  /*99f0*/  LEA.HI.SX32 R5, R5, 0xffffffff, 0x19 ;  /* 0xffffffff05057811 */ /* 0x000fc800078fcaff */
[----:B------:R-:W-:Y:S01]  /*9a00*/  VIMNMX R17, R5, 0x1, !PT ;  /* 0x0000000105117848 */ /* 0x000fe20007fe0100 */
[----:B------:R-:W-:-:S03]  /*9a10*/  IMAD.MOV.U32 R5, RZ, RZ, RZ ;  /* 0x000000ffff057224 */ /* 0x000fc600078e00ff */
[----:B------:R-:W-:Y:S02]  /*9a20*/  LOP3.LUT R18, R17, 0x1, RZ, 0xc0, !PT ;  /* 0x0000000111127812 */ /* 0x000fe400078ec0ff */
[----:B-1----:R-:W-:Y:S01]  /*9a30*/  LOP3.LUT R20, R13, 0x1f, RZ, 0xc0, !PT ;  /* 0x0000001f0d147812 */ /* 0x002fe200078ec0ff */
[----:B------:R-:W-:Y:S06]  /*9a40*/  @!P1 BRA `(.L_x_563) ;  /* 0x0000000800109947 */ /* 0x000fec0003800000 */
[----:B------:R-:W-:Y:S01]  /*9a50*/  IADD3 R17, R17, -R18, RZ ;  /* 0x8000001211117210 */ /* 0x000fe20007ffe0ff */
[----:B------:R-:W-:Y:S02]  /*9a60*/  IMAD.MOV.U32 R19, RZ, RZ, RZ ;  /* 0x000000ffff137224 */ /* 0x000fe400078e00ff */
[----:B------:R-:W-:-:S07]  /*9a70*/  IMAD.MOV.U32 R10, RZ, RZ, 0x1 ;  /* 0x00000001ff0a7424 */ /* 0x000fce00078e00ff */
.L_x_572:
[----:B------:R-:W-:-:S04]  /*9a80*/  SHF.L.U32 R21, R10, 0x1f, RZ ;  /* 0x0000001f0a157819 */ /* 0x000fc800000006ff */
[----:B-1----:R-:W1:Y:S02]  /*9a90*/  SYNCS.PHASECHK.TRANS64.TRYWAIT P1, [R12+URZ+0x30c40], R21 ;  /* 0x030c40150c0075a7 */ /* 0x002e64000802017f */
[----:B-12--5:R-:W-:Y:S05]  /*9aa0*/  @!P1 BRA `(.L_x_564) ;  /* 0x0000001000c49947 */ /* 0x026fea0003800000 */
.L_x_589:
[----:B------:R-:W-:Y:S05]  /*9ab0*/  @P0 BRA `(.L_x_565) ;  /* 0x0000000000140947 */ /* 0x000fea0003800000 */
[----:B------:R-:W-:Y:S02]  /*9ac0*/  ISETP.NE.AND P1, PT, R20, RZ, PT ;  /* 0x000000ff1400720c */ /* 0x000fe40003f25270 */
[----:B------:R-:W-:-:S04]  /*9ad0*/  MOV R3, 0x4200 ;  /* 0x0000420000037802 */ /* 0x000fc80000000f00 */
[----:B------:R2:W-:Y:S07]  /*9ae0*/  SYNCS.ARRIVE.TRANS64 RZ, [R12+URZ+0x30c30], R3 ;  /* 0x030c30030cff79a7 */ /* 0x0005ee000800003f */
[----:B------:R-:W-:Y:S05]  /*9af0*/  @!P1 BRA `(.L_x_565) ;  /* 0x0000000000049947 */ /* 0x000fea0003800000 */
[----:B------:R-:W-:Y:S01]  /*9b00*/  BPT.TRAP 0x1 ;  /* 0x000000040000795c */ /* 0x000fe20000300000 */
.L_x_565:
[----:B------:R-:W2:Y:S01]  /*9b10*/  LDC.64 R14, c[0x0][0x728] ;  /* 0x0001ca00ff0e7b82 */ /* 0x000ea20000000a00 */
[----:B------:R-:W-:Y:S01]  /*9b20*/  IMAD.SHL.U32 R16, R19, 0x80, RZ ;  /* 0x0000008013107824 */ /* 0x000fe200078e00ff */
[----:B------:R-:W-:Y:S01]  /*9b30*/  R2UR UR6, R12 ;  /* 0x000000000c0672ca */ /* 0x000fe200000e0000 */
[----:B------:R-:W-:Y:S01]  /*9b40*/  UMOV UR22, 0x0 ;  /* 0x0000000000167882 */ /* 0x000fe20000000000 */
[----:B------:R-:W-:Y:S01]  /*9b50*/  UMOV UR23, 0x14f00000 ;  /* 0x14f0000000177882 */ /* 0x000fe20000000000 */
[----:B------:R-:W-:Y:S01]  /*9b60*/  UMOV UR18, URZ ;  /* 0x0000003f00127c82 */ /* 0x000fe20008000000 */
[C---:B------:R-:W-:Y:S01]  /*9b70*/  IADD3 R2, P1, R16.reuse, R6, RZ ;  /* 0x0000000610027210 */ /* 0x040fe20007f3e0ff */
[----:B------:R-:W-:Y:S01]  /*9b80*/  UMOV UR10, 0x20 ;  /* 0x00000020000a7882 */ /* 0x000fe20000000000 */
[----:B------:R-:W3:Y:S01]  /*9b90*/  LDC.64 R4, c[0x0][0x198] ;  /* 0x00006600ff047b82 */ /* 0x000ee20000000a00 */
[----:B------:R-:W-:-:S06]  /*9ba0*/  R2UR UR19, R16 ;  /* 0x00000000101372ca */ /* 0x000fcc00000e0000 */
[----:B------:R-:W-:Y:S02]  /*9bb0*/  UIADD3 UR16, UR6, 0x18000, URZ ;  /* 0x0001800006107890 */ /* 0x000fe4000fffe03f */
[----:B------:R-:W-:Y:S02]  /*9bc0*/  UIADD3 UR17, UR6, 0x30c30, URZ ;  /* 0x00030c3006117890 */ /* 0x000fe4000fffe03f */
[----:B------:R-:W-:-:S03]  /*9bd0*/  UIADD3 UR6, UR6, 0x20400, URZ ;  /* 0x0002040006067890 */ /* 0x000fc6000fffe03f */
[----:B------:R-:W-:Y:S01]  /*9be0*/  UIADD3 UR19, UR19, UR27, URZ ;  /* 0x0000001b13137290 */ /* 0x000fe2000fffe03f */
[----:B--2---:R-:W-:Y:S01]  /*9bf0*/  LEA R3, P2, R2, R14, 0x2 ;  /* 0x0000000e02037211 */ /* 0x004fe200078410ff */
[----:B------:R-:W-:-:S03]  /*9c00*/  UMOV UR7, UR17 ;  /* 0x0000001100077c82 */ /* 0x000fc60008000000 */
[----:B------:R-:W-:Y:S02]  /*9c10*/  R2UR UR8, R3 ;  /* 0x00000000030872ca */ /* 0x000fe400000e0000 */
[----:B------:R-:W-:Y:S01]  /*9c20*/  LEA.HI.X.SX32 R3, R16, R11, 0x1, P1 ;  /* 0x0000000b10037211 */ /* 0x000fe200008f0eff */
[----:B---3--:R-:W-:Y:S01]  /*9c30*/  IMAD.MOV.U32 R9, RZ, RZ, R4 ;  /* 0x000000ffff097224 */ /* 0x008fe200078e0004 */
[----:B------:R-:W-:Y:S02]  /*9c40*/  MOV R8, R5 ;  /* 0x0000000500087202 */ /* 0x000fe40000000f00 */
[----:B------:R-:W-:Y:S02]  /*9c50*/  LEA.HI.X R2, R2, R15, R3, 0x2, P2 ;  /* 0x0000000f02027211 */ /* 0x000fe400010f1403 */
[----:B------:R-:W-:Y:S02]  /*9c60*/  IADD3 R4, P1, R9, 0x1f0, RZ ;  /* 0x000001f009047810 */ /* 0x000fe40007f3e0ff */
[----:B------:R-:W-:-:S02]  /*9c70*/  R2UR UR9, R2 ;  /* 0x00000000020972ca */ /* 0x000fc400000e0000 */
[----:B------:R-:W-:Y:S01]  /*9c80*/  R2UR UR14, R4 ;  /* 0x00000000040e72ca */ /* 0x000fe200000e0000 */
[----:B------:R-:W-:-:S05]  /*9c90*/  IMAD.X R5, RZ, RZ, R8, P1 ;  /* 0x000000ffff057224 */ /* 0x000fca00008e0608 */
[----:B------:R-:W-:-:S13]  /*9ca0*/  R2UR UR15, R5 ;  /* 0x00000000050f72ca */ /* 0x000fda00000e0000 */
[----:B------:R2:W-:Y:S01]  /*9cb0*/  UTMALDG.4D [UR16], [UR14], desc[UR22] ;  /* 0x000016100e0075b4 */ /* 0x0005e20008019000 */
[----:B------:R2:W-:Y:S01]  /*9cc0*/  UBLKCP.S.G [UR6], [UR8], UR10 ;  /* 0x00000006080073ba */ /* 0x0005e2000800020a */
[----:B------:R-:W3:Y:S02]  /*9cd0*/  SYNCS.PHASECHK.TRANS64.TRYWAIT P1, [R12+URZ+0x30c28], R21 ;  /* 0x030c28150c0075a7 */ /* 0x000ee4000802017f */
[----:B--23--:R-:W-:Y:S05]  /*9ce0*/  @!P1 BRA `(.L_x_566) ;  /* 0x0000001000489947 */ /* 0x00cfea0003800000 */
.L_x_590:
[----:B------:R-:W-:Y:S05]  /*9cf0*/  @P0 BRA `(.L_x_567) ;  /* 0x0000000000140947 */ /* 0x000fea0003800000 */
[----:B------:R-:W-:Y:S01]  /*9d00*/  ISETP.NE.AND P1, PT, R20, RZ, PT ;  /* 0x000000ff1400720c */ /* 0x000fe20003f25270 */
[----:B------:R-:W-:-:S04]  /*9d10*/  IMAD.MOV.U32 R2, RZ, RZ, 0x4200 ;  /* 0x00004200ff027424 */ /* 0x000fc800078e00ff */
[----:B------:R3:W-:Y:S08]  /*9d20*/  SYNCS.ARRIVE.TRANS64 RZ, [R12+URZ+0x30c18], R2 ;  /* 0x030c18020cff79a7 */ /* 0x0007f0000800003f */
[----:B------:R-:W-:Y:S05]  /*9d30*/  @!P1 BRA `(.L_x_567) ;  /* 0x0000000000049947 */ /* 0x000fea0003800000 */
[----:B------:R-:W-:Y:S01]  /*9d40*/  BPT.TRAP 0x1 ;  /* 0x000000040000795c */ /* 0x000fe20000300000 */
.L_x_567:
[----:B------:R-:W-:Y:S01]  /*9d50*/  IADD3 R16, R16, 0x80, RZ ;  /* 0x0000008010107810 */ /* 0x000fe20007ffe0ff */
[----:B------:R-:W-:Y:S01]  /*9d60*/  UMOV UR22, 0x0 ;  /* 0x0000000000167882 */ /* 0x000fe20000000000 */
[----:B------:R-:W-:Y:S01]  /*9d70*/  R2UR UR17, R12 ;  /* 0x000000000c1172ca */ /* 0x000fe200000e0000 */
[----:B------:R-:W-:Y:S01]  /*9d80*/  UMOV UR23, 0x14f00000 ;  /* 0x14f0000000177882 */ /* 0x000fe20000000000 */
[----:B---3--:R-:W-:Y:S01]  /*9d90*/  IADD3 R2, P1, R9, 0xf0, RZ ;  /* 0x000000f009027810 */ /* 0x008fe20007f3e0ff */
[C---:B------:R-:W-:Y:S01]  /*9da0*/  VIADD R13, R16.reuse, UR27 ;  /* 0x0000001b100d7c36 */ /* 0x040fe20008000000 */
[----:B------:R-:W-:Y:S01]  /*9db0*/  R2UR UR6, R16 ;  /* 0x00000000100672ca */ /* 0x000fe200000e0000 */
[----:B------:R-:W-:Y:S01]  /*9dc0*/  UMOV UR18, URZ ;  /* 0x0000003f00127c82 */ /* 0x000fe20008000000 */
[----:B------:R-:W-:Y:S01]  /*9dd0*/  R2UR UR14, R2 ;  /* 0x00000000020e72ca */ /* 0x000fe200000e0000 */
[----:B------:R-:W-:Y:S01]  /*9de0*/  IMAD.X R3, RZ, RZ, R8, P1 ;  /* 0x000000ffff037224 */ /* 0x000fe200008e0608 */
[----:B------:R-:W-:Y:S01]  /*9df0*/  R2UR UR19, R13 ;  /* 0x000000000d1372ca */ /* 0x000fe200000e0000 */
[----:B------:R-:W-:-:S03]  /*9e00*/  UMOV UR10, 0x20 ;  /* 0x00000020000a7882 */ /* 0x000fc60000000000 */
        /* <DEDUP_REMOVED lines=10> */
.L_x_591:
[----:B-123--:R-:W-:Y:S01]  /*9eb0*/  SHF.R.S32.HI R21, RZ, 0x1f, R16 ;  /* 0x0000001fff157819 */ /* 0x00efe20000011410 */
[----:B------:R-:W-:Y:S06]  /*9ec0*/  @P0 BRA `(.L_x_569) ;  /* 0x00000000001c0947 */ /* 0x000fec0003800000 */
[----:B------:R1:W-:Y:S02]  /*9ed0*/  STL [R1+0x24], R0 ;  /* 0x0000240001007387 */ /* 0x0003e40000100800 */
[----:B-1----:R-:W-:-:S04]  /*9ee0*/  MOV R0, 0x4200 ;  /* 0x0000420000007802 */ /* 0x002fc80000000f00 */
[----:B------:R1:W-:Y:S02]  /*9ef0*/  SYNCS.ARRIVE.TRANS64 RZ, [R12+URZ+0x30c38], R0 ;  /* 0x030c38000cff79a7 */ /* 0x0003e4000800003f */
[----:B-1----:R1:W5:Y:S01]  /*9f00*/  LDL.LU R0, [R1+0x24] ;  /* 0x0000240001007983 */ /* 0x0023620000300800 */
[----:B------:R-:W-:-:S13]  /*9f10*/  ISETP.NE.AND P1, PT, R20, RZ, PT ;  /* 0x000000ff1400720c */ /* 0x000fda0003f25270 */
[----:B-1----:R-:W-:Y:S05]  /*9f20*/  @!P1 BRA `(.L_x_569) ;  /* 0x0000000000049947 */ /* 0x002fea0003800000 */
[----:B------:R-:W-:Y:S01]  /*9f30*/  BPT.TRAP 0x1 ;  /* 0x000000040000795c */ /* 0x000fe20000300000 */
.L_x_569:
[----:B------:R-:W-:Y:S01]  /*9f40*/  IADD3 R16, P1, R16, R6, RZ ;  /* 0x0000000610107210 */ /* 0x000fe20007f3e0ff */
[----:B------:R-:W-:Y:S01]  /*9f50*/  UMOV UR8, 0x0 ;  /* 0x0000000000087882 */ /* 0x000fe20000000000 */
[----:B------:R-:W-:Y:S01]  /*9f60*/  R2UR UR14, R12 ;  /* 0x000000000c0e72ca */ /* 0x000fe200000e0000 */
[----:B------:R-:W-:Y:S01]  /*9f70*/  UMOV UR9, 0x14f00000 ;  /* 0x14f0000000097882 */ /* 0x000fe20000000000 */
[----:B------:R-:W-:Y:S01]  /*9f80*/  R2UR UR19, R13 ;  /* 0x000000000d1372ca */ /* 0x000fe200000e0000 */
[----:B------:R-:W-:Y:S01]  /*9f90*/  IMAD.X R21, R21, 0x1, R11, P1 ;  /* 0x0000000115157824 */ /* 0x000fe200008e060b */
[----:B------:R-:W-:Y:S01]  /*9fa0*/  LEA R14, P1, R16, R14, 0x2 ;  /* 0x0000000e100e7211 */ /* 0x000fe200078210ff */
[----:B------:R-:W-:Y:S01]  /*9fb0*/  UMOV UR18, URZ ;  /* 0x0000003f00127c82 */ /* 0x000fe20008000000 */
[----:B------:R-:W-:Y:S01]  /*9fc0*/  R2UR UR6, R4 ;  /* 0x00000000040672ca */ /* 0x000fe200000e0000 */
[----:B------:R-:W-:Y:S01]  /*9fd0*/  UMOV UR10, 0x20 ;  /* 0x00000020000a7882 */ /* 0x000fe20000000000 */
[----:B------:R-:W-:-:S02]  /*9fe0*/  LEA.HI.X R21, R16, R15, R21, 0x2, P1 ;  /* 0x0000000f10157211 */ /* 0x000fc400008f1415 */
        /* <DEDUP_REMOVED lines=13> */
.L_x_593:
[----:B------:R-:W-:Y:S05]  /*a0c0*/  @P0 BRA `(.L_x_571) ;  /* 0x0000000000140947 */ /* 0x000fea0003800000 */
[----:B------:R-:W-:Y:S01]  /*a0d0*/  ISETP.NE.AND P1, PT, R20, RZ, PT ;  /* 0x000000ff1400720c */ /* 0x000fe20003f25270 */
[----:B-1----:R-:W-:-:S04]  /*a0e0*/  IMAD.MOV.U32 R5, RZ, RZ, 0x4200 ;  /* 0x00004200ff057424 */ /* 0x002fc800078e00ff */
[----:B------:R2:W-:Y:S08]  /*a0f0*/  SYNCS.ARRIVE.TRANS64 RZ, [R12+URZ+0x30c10], R5 ;  /* 0x030c10050cff79a7 */ /* 0x0005f0000800003f */
[----:B------:R-:W-:Y:S05]  /*a100*/  @!P1 BRA `(.L_x_571) ;  /* 0x0000000000049947 */ /* 0x000fea0003800000 */
[----:B------:R-:W-:Y:S01]  /*a110*/  BPT.TRAP 0x1 ;  /* 0x000000040000795c */ /* 0x000fe20000300000 */
.L_x_571:
        /* <DEDUP_REMOVED lines=16> */
[----:B------:R-:W-:-:S02]  /*a220*/  UIADD3 UR19, UR7, UR27, URZ ;  /* 0x0000001b07137290 */ /* 0x000fc4000fffe03f */
[----:B------:R-:W-:-:S03]  /*a230*/  UIMAD.WIDE UR8, UR7, 0x4, UR4 ;  /* 0x00000004070878a5 */ /* 0x000fc6000f8e0204 */
[----:B------:R-:W-:-:S04]  /*a240*/  UMOV UR15, UR17 ;  /* 0x00000011000f7c82 */ /* 0x000fc80008000000 */
[----:B------:R3:W-:Y:S02]  /*a250*/  UTMALDG.4D [UR16], [UR22], desc[UR24] ;  /* 0x00001810160075b4 */ /* 0x0007e40008019000 */
[----:B------:R3:W-:Y:S02]  /*a260*/  UBLKCP.S.G [UR14], [UR8], UR10 ;  /* 0x0000000e080073ba */ /* 0x0007e4000800020a */
[----:B---3--:R-:W-:Y:S05]  /*a270*/  @P1 BRA `(.L_x_572) ;  /* 0xfffffff800001947 */ /* 0x008fea000383ffff */
[----:B-12---:R-:W-:-:S07]  /*a280*/  IMAD.U32 R5, RZ, RZ, UR7 ;  /* 0x00000007ff057e24 */ /* 0x006fce000f8e00ff */
.L_x_563:
[----:B------:R-:W-:-:S13]  /*a290*/  ISETP.NE.AND P1, PT, R18, RZ, PT ;  /* 0x000000ff1200720c */ /* 0x000fda0003f25270 */
[----:B------:R-:W-:Y:S05]  /*a2a0*/  @!P1 BRA `(.L_x_562) ;  /* 0x0000000000f89947 */ /* 0x000fea0003800000 */
[----:B------:R-:W-:-:S04]  /*a2b0*/  SHF.L.U32 R13, R10, 0x1f, RZ ;  /* 0x0000001f0a0d7819 */ /* 0x000fc800000006ff */
[----:B------:R-:W1:Y:S02]  /*a2c0*/  SYNCS.PHASECHK.TRANS64.TRYWAIT P1, [R12+URZ+0x30c40], R13 ;  /* 0x030c400d0c0075a7 */ /* 0x000e64000802017f */
[----:B-1----:R-:W-:Y:S05]  /*a2d0*/  @!P1 BRA `(.L_x_573) ;  /* 0x0000000c000c9947 */ /* 0x002fea0003800000 */
.L_x_594:
[----:B------:R-:W-:Y:S05]  /*a2e0*/  @P0 BRA `(.L_x_574) ;  /* 0x0000000000140947 */ /* 0x000fea0003800000 */
[----:B------:R-:W-:Y:S02]  /*a2f0*/  ISETP.NE.AND P1, PT, R20, RZ, PT ;  /* 0x000000ff1400720c */ /* 0x000fe40003f25270 */
[----:B------:R-:W-:-:S04]  /*a300*/  MOV R5, 0x4200 ;  /* 0x0000420000057802 */ /* 0x000fc80000000f00 */
[----:B------:R2:W-:Y:S07]  /*a310*/  SYNCS.ARRIVE.TRANS64 RZ, [R12+URZ+0x30c30], R5 ;  /* 0x030c30050cff79a7 */ /* 0x0005ee000800003f */
[----:B------:R-:W-:Y:S05]  /*a320*/  @!P1 BRA `(.L_x_574) ;  /* 0x0000000000049947 */ /* 0x000fea0003800000 */
[----:B------:R-:W-:Y:S01]  /*a330*/  BPT.TRAP 0x1 ;  /* 0x000000040000795c */ /* 0x000fe20000300000 */
.L_x_574:
[----:B--2---:R-:W2:Y:S01]  /*a340*/  LDC.64 R4, c[0x0][0x728] ;  /* 0x0001ca00ff047b82 */ /* 0x004ea20000000a00 */
[----:B------:R-:W-:Y:S01]  /*a350*/  IMAD.SHL.U32 R19, R19, 0x80, RZ ;  /* 0x0000008013137824 */ /* 0x000fe200078e00ff */
[----:B------:R-:W-:Y:S01]  /*a360*/  R2UR UR14, R12 ;  /* 0x000000000c0e72ca */ /* 0x000fe200000e0000 */
[----:B------:R-:W-:Y:S01]  /*a370*/  UMOV UR8, 0x0 ;  /* 0x0000000000087882 */ /* 0x000fe20000000000 */
[----:B------:R-:W-:Y:S01]  /*a380*/  UMOV UR9, 0x14f00000 ;  /* 0x14f0000000097882 */ /* 0x000fe20000000000 */
[----:B------:R-:W-:Y:S01]  /*a390*/  UMOV UR18, URZ ;  /* 0x0000003f00127c82 */ /* 0x000fe20008000000 */
[C---:B-----5:R-:W-:Y:S01]  /*a3a0*/  IADD3 R0, P1, R19.reuse, R6, RZ ;  /* 0x0000000613007210 */ /* 0x060fe20007f3e0ff */
[----:B------:R-:W-:Y:S01]  /*a3b0*/  UMOV UR10, 0x20 ;  /* 0x00000020000a7882 */ /* 0x000fe20000000000 */
[----:B------:R-:W-:-:S07]  /*a3c0*/  R2UR UR19, R19 ;  /* 0x00000000131372ca */ /* 0x000fce00000e0000 */
[----:B------:R-:W-:Y:S02]  /*a3d0*/  UIADD3 UR16, UR14, 0x18000, URZ ;  /* 0x000180000e107890 */ /* 0x000fe4000fffe03f */
[----:B------:R-:W-:Y:S02]  /*a3e0*/  UIADD3 UR17, UR14, 0x30c30, URZ ;  /* 0x00030c300e117890 */ /* 0x000fe4000fffe03f */
[----:B------:R-:W-:Y:S02]  /*a3f0*/  UIADD3 UR14, UR14, 0x20400, URZ ;  /* 0x000204000e0e7890 */ /* 0x000fe4000fffe03f */
[----:B------:R-:W-:Y:S01]  /*a400*/  UIADD3 UR19, UR19, UR27, URZ ;  /* 0x0000001b13137290 */ /* 0x000fe2000fffe03f */
[----:B--2---:R-:W-:Y:S02]  /*a410*/  LEA R4, P2, R0, R4, 0x2 ;  /* 0x0000000400047211 */ /* 0x004fe400078410ff */
[----:B------:R-:W-:Y:S02]  /*a420*/  UMOV UR15, UR17 ;  /* 0x00000011000f7c82 */ /* 0x000fe40008000000 */
[----:B------:R-:W-:-:S02]  /*a430*/  R2UR UR22, R4 ;  /* 0x00000000041672ca */ /* 0x000fc400000e0000 */
        /* <DEDUP_REMOVED lines=9> */
[----:B------:R-:W3:Y:S02]  /*a4d0*/  SYNCS.PHASECHK.TRANS64.TRYWAIT P1, [R12+URZ+0x30c28], R13 ;  /* 0x030c280d0c0075a7 */ /* 0x000ee4000802017f */
[----:B--23--:R-:W-:Y:S05]  /*a4e0*/  @!P1 BRA `(.L_x_575) ;  /* 0x00000008009c9947 */ /* 0x00cfea0003800000 */
.L_x_595:
[----:B------:R-:W-:Y:S05]  /*a4f0*/  @P0 BRA `(.L_x_576) ;  /* 0x0000000000140947 */ /* 0x000fea0003800000 */
[----:B------:R-:W-:Y:S02]  /*a500*/  ISETP.NE.AND P0, PT, R20, RZ, PT ;  /* 0x000000ff1400720c */ /* 0x000fe40003f05270 */
[----:B------:R-:W-:-:S04]  /*a510*/  MOV R5, 0x4200 ;  /* 0x0000420000057802 */ /* 0x000fc80000000f00 */
[----:B------:R3:W-:Y:S07]  /*a520*/  SYNCS.ARRIVE.TRANS64 RZ, [R12+URZ+0x30c18], R5 ;  /* 0x030c18050cff79a7 */ /* 0x0007ee000800003f */
[----:B------:R-:W-:Y:S05]  /*a530*/  @!P0 BRA `(.L_x_576) ;  /* 0x0000000000048947 */ /* 0x000fea0003800000 */
[----:B------:R-:W-:Y:S01]  /*a540*/  BPT.TRAP 0x1 ;  /* 0x000000040000795c */ /* 0x000fe20000300000 */
.L_x_576:
        /* <DEDUP_REMOVED lines=13> */
[----:B---3--:R-:W-:Y:S01]  /*a620*/  IMAD.U32 R5, RZ, RZ, UR6 ;  /* 0x00000006ff057e24 */ /* 0x008fe2000f8e00ff */
[----:B------:R-:W-:Y:S02]  /*a630*/  UIADD3 UR19, UR6, UR27, URZ ;  /* 0x0000001b06137290 */ /* 0x000fe4000fffe03f */
[----:B------:R-:W-:-:S03]  /*a640*/  UIMAD.WIDE UR8, UR6, 0x4, UR4 ;  /* 0x00000004060878a5 */ /* 0x000fc6000f8e0204 */
[----:B------:R-:W-:-:S04]  /*a650*/  UMOV UR15, UR17 ;  /* 0x00000011000f7c82 */ /* 0x000fc80008000000 */
[----:B------:R3:W-:Y:S02]  /*a660*/  UTMALDG.4D [UR16], [UR22], desc[UR24] ;  /* 0x00001810160075b4 */ /* 0x0007e40008019000 */
[----:B------:R3:W-:Y:S02]  /*a670*/  UBLKCP.S.G [UR14], [UR8], UR7 ;  /* 0x0000000e080073ba */ /* 0x0007e40008000207 */
[----:B---3--:R-:W-:Y:S01]  /*a680*/  NOP ;  /* 0x0000000000007918 */ /* 0x008fe20000000000 */
.L_x_562:
[----:B------:R-:W3:Y:S01]  /*a690*/  S2R R2, SR_TID.X ;  /* 0x0000000000027919 */ /* 0x000ee20000002100 */
[----:B-12--5:R-:W-:Y:S02]  /*a6a0*/  LEA R13, R0, R12, 0x3 ;  /* 0x0000000c000d7211 */ /* 0x026fe400078e18ff */
[----:B---3--:R-:W-:Y:S02]  /*a6b0*/  LOP3.LUT R3, R2, 0x7f, RZ, 0xc0, !PT ;  /* 0x0000007f02037812 */ /* 0x008fe400078ec0ff */
[----:B------:R-:W-:Y:S02]  /*a6c0*/  SHF.L.U32 R2, R10, 0x1f, RZ ;  /* 0x0000001f0a027819 */ /* 0x000fe400000006ff */
[----:B------:R-:W-:Y:S02]  /*a6d0*/  ISETP.NE.AND P1, PT, R3, RZ, PT ;  /* 0x000000ff0300720c */ /* 0x000fe40003f25270 */
[----:B------:R-:W1:Y:S02]  /*a6e0*/  SYNCS.PHASECHK.TRANS64.TRYWAIT P0, [R13+URZ+0x30c40], R2 ;  /* 0x030c40020d0075a7 */ /* 0x000e64000800017f */
[----:B-1----:R-:W-:Y:S09]  /*a6f0*/  @!P0 BRA `(.L_x_577) ;  /* 0x00000008002c8947 */ /* 0x002ff20003800000 */
.L_x_596:
[----:B------:R-:W-:Y:S05]  /*a700*/  @P1 BRA `(.L_x_578) ;  /* 0x0000000000181947 */ /* 0x000fea0003800000 */
[----:B------:R-:W2:Y:S01]  /*a710*/  S2R R3, SR_TID.X ;  /* 0x0000000000037919 */ /* 0x000ea20000002100 */
[----:B-1----:R-:W-:-:S04]  /*a720*/  IMAD.MOV.U32 R2, RZ, RZ, 0x4200 ;  /* 0x00004200ff027424 */ /* 0x002fc800078e00ff */
[----:B------:R3:W-:Y:S01]  /*a730*/  SYNCS.ARRIVE.TRANS64 RZ, [R13+URZ+0x30c30], R2 ;  /* 0x030c30020dff79a7 */ /* 0x0007e2000800003f */
[----:B--2---:R-:W-:-:S13]  /*a740*/  LOP3.LUT P0, RZ, R3, 0x1f, RZ, 0xc0, !PT ;  /* 0x0000001f03ff7812 */ /* 0x004fda000780c0ff */
[----:B---3--:R-:W-:Y:S05]  /*a750*/  @!P0 BRA `(.L_x_578) ;  /* 0x0000000000048947 */ /* 0x008fea0003800000 */
[----:B------:R-:W-:Y:S01]  /*a760*/  BPT.TRAP 0x1 ;  /* 0x000000040000795c */ /* 0x000fe20000300000 */
.L_x_578:
[----:B-1----:R-:W1:Y:S01]  /*a770*/  LDC.64 R2, c[0x0][0x728] ;  /* 0x0001ca00ff027b82 */ /* 0x002e620000000a00 */
[C---:B------:R-:W-:Y:S01]  /*a780*/  IADD3 R6, P0, R5.reuse, R6, RZ ;  /* 0x0000000605067210 */ /* 0x040fe20007f1e0ff */
[C---:B------:R-:W-:Y:S01]  /*a790*/  IMAD R4, R0.reuse, 0x4000, R12 ;  /* 0x0000400000047824 */ /* 0x040fe200078e020c */
[----:B------:R-:W-:Y:S01]  /*a7a0*/  LEA R12, R0, R12, 0x9 ;  /* 0x0000000c000c7211 */ /* 0x000fe200078e48ff */
[----:B------:R-:W-:Y:S01]  /*a7b0*/  UMOV UR8, 0x0 ;  /* 0x0000000000087882 */ /* 0x000fe20000000000 */
[C---:B------:R-:W-:Y:S01]  /*a7c0*/  LEA.HI.X.SX32 R11, R5.reuse, R11, 0x1, P0 ;  /* 0x0000000b050b7211 */ /* 0x040fe200000f0eff */
[----:B------:R-:W-:Y:S01]  /*a7d0*/  UMOV UR9, 0x14f00000 ;  /* 0x14f0000000097882 */ /* 0x000fe20000000000 */
[----:B------:R-:W-:Y:S01]  /*a7e0*/  R2UR UR19, R5 ;  /* 0x00000000051372ca */ /* 0x000fe200000e0000 */
[----:B------:R-:W-:Y:S01]  /*a7f0*/  UMOV UR18, URZ ;  /* 0x0000003f00127c82 */ /* 0x000fe20008000000 */
[----:B------:R-:W-:Y:S02]  /*a800*/  R2UR UR17, R13 ;  /* 0x000000000d1172ca */ /* 0x000fe400000e0000 */
[----:B------:R-:W-:-:S02]  /*a810*/  R2UR UR16, R4 ;  /* 0x00000000041072ca */ /* 0x000fc400000e0000 */
[----:B------:R-:W-:-:S07]  /*a820*/  R2UR UR10, R12 ;  /* 0x000000000c0a72ca */ /* 0x000fce00000e0000 */
[----:B------:R-:W-:Y:S02]  /*a830*/  UIADD3 UR19, UR19, UR27, URZ ;  /* 0x0000001b13137290 */ /* 0x000fe4000fffe03f */
[----:B------:R-:W-:Y:S01]  /*a840*/  UIADD3 UR17, UR17, 0x30c30, URZ ;  /* 0x00030c3011117890 */ /* 0x000fe2000fffe03f */
[C---:B-1----:R-:W-:Y:S01]  /*a850*/  LEA R2, P0, R6.reuse, R2, 0x2 ;  /* 0x0000000206027211 */ /* 0x042fe200078010ff */
[----:B------:R-:W-:Y:S02]  /*a860*/  UIADD3 UR16, UR16, 0x18000, URZ ;  /* 0x0001800010107890 */ /* 0x000fe4000fffe03f */
[----:B------:R-:W-:Y:S01]  /*a870*/  UIADD3 UR14, UR10, 0x20400, URZ ;  /* 0x000204000a0e7890 */ /* 0x000fe2000fffe03f */
[----:B------:R-:W-:Y:S02]  /*a880*/  LEA.HI.X R3, R6, R3, R11, 0x2, P0 ;  /* 0x0000000306037211 */ /* 0x000fe400000f140b */
[----:B------:R-:W-:Y:S01]  /*a890*/  UMOV UR15, UR17 ;  /* 0x00000011000f7c82 */ /* 0x000fe20008000000 */
[----:B------:R-:W-:Y:S01]  /*a8a0*/  IADD3 R9, P0, R9, 0x1f0, RZ ;  /* 0x000001f009097810 */ /* 0x000fe20007f1e0ff */
[----:B------:R-:W-:Y:S01]  /*a8b0*/  UMOV UR10, 0x20 ;  /* 0x00000020000a7882 */ /* 0x000fe20000000000 */
[----:B------:R-:W-:-:S02]  /*a8c0*/  R2UR UR22, R2 ;  /* 0x00000000021672ca */ /* 0x000fc400000e0000 */
[----:B------:R-:W-:Y:S01]  /*a8d0*/  R2UR UR6, R9 ;  /* 0x00000000090672ca */ /* 0x000fe200000e0000 */
[----:B------:R-:W-:Y:S01]  /*a8e0*/  IMAD.X R8, RZ, RZ, R8, P0 ;  /* 0x000000ffff087224 */ /* 0x000fe200000e0608 */
[----:B------:R-:W-:Y:S01]  /*a8f0*/  R2UR UR23, R3 ;  /* 0x00000000031772ca */ /* 0x000fe200000e0000 */
[----:B------:R-:W-:-:S03]  /*a900*/  VIADD R9, R0, 0x1 ;  /* 0x0000000100097836 */ /* 0x000fc60000000000 */
[----:B------:R-:W-:Y:S02]  /*a910*/  R2UR UR7, R8 ;  /* 0x00000000080772ca */ /* 0x000fe400000e0000 */
[----:B------:R-:W-:-:S04]  /*a920*/  ISETP.NE.AND P0, PT, R9, 0x2, PT ;  /* 0x000000020900780c */ /* 0x000fc80003f05270 */
[----:B------:R-:W-:Y:S02]  /*a930*/  SEL R3, RZ, 0x1, P0 ;  /* 0x00000001ff037807 */ /* 0x000fe40000000000 */
[----:B------:R-:W-:Y:S02]  /*a940*/  SEL R9, R9, RZ, P0 ;  /* 0x000000ff09097207 */ /* 0x000fe40000000000 */
[----:B------:R-:W-:-:S03]  /*a950*/  LOP3.LUT R0, R10, R3, RZ, 0x3c, !PT ;  /* 0x000000030a007212 */ /* 0x000fc600078e3cff */
[----:B------:R1:W-:Y:S01]  /*a960*/  UTMALDG.4D [UR16], [UR6], desc[UR8] ;  /* 0x00000810060075b4 */ /* 0x0003e20008019000 */
[----:B------:R1:W-:Y:S02]  /*a970*/  UBLKCP.S.G [UR14], [UR22], UR10 ;  /* 0x0000000e160073ba */ /* 0x0003e4000800020a */
[----:B-1----:R-:W-:Y:S01]  /*a980*/  NOP ;  /* 0x0000000000007918 */ /* 0x002fe20000000000 */
.L_x_559:
[----:B------:R-:W-:Y:S05]  /*a990*/  BSYNC B0 ;  /* 0x0000000000007941 */ /* 0x000fea0003800000 */
.L_x_557:
[----:B------:R-:W-:-:S03]  /*a9a0*/  UMOV UR6, 0xffffffff ;  /* 0xffffffff00067882 */ /* 0x000fc60000000000 */
[----:B------:R-:W-:Y:S05]  /*a9b0*/  BRA.DIV UR6, `(.L_x_579) ;  /* 0x0000000606907947 */ /* 0x000fea000b800000 */
[----:B------:R-:W-:-:S13]  /*a9c0*/  ELECT P6, URZ, PT ;  /* 0x00000000003f782f */ /* 0x000fda00038c0000 */
.L_x_599:
[----:B------:R-:W-:Y:S05]  /*a9d0*/  @!P6 BRA `(.L_x_474) ;  /* 0x000000000084e947 */ /* 0x000fea0003800000 */
[----:B------:R-:W3:Y:S02]  /*a9e0*/  LDL.LU R2, [R1] ;  /* 0x0000000001027983 */ /* 0x000ee40000300800 */
[----:B---3--:R-:W-:-:S04]  /*a9f0*/  LOP3.LUT R2, R2, 0x2, RZ, 0xfc, !PT ;  /* 0x0000000202027812 */ /* 0x008fc800078efcff */
[----:B------:R-:W-:-:S13]  /*aa00*/  ISETP.NE.AND P2, PT, R2, 0x3, PT ;  /* 0x000000030200780c */ /* 0x000fda0003f45270 */
[----:B------:R-:W-:Y:S05]  /*aa10*/  @!P2 BRA `(.L_x_580) ;  /* 0x000000000004a947 */ /* 0x000fea0003800000 */
[----:B--2---:R-:W-:Y:S01]  /*aa20*/  BPT.TRAP 0x1 ;  /* 0x000000040000795c */ /* 0x004fe20000300000 */
.L_x_580:
[----:B------:R-:W1:Y:S01]  /*aa30*/  S2R R3, SR_CgaCtaId ;  /* 0x0000000000037919 */ /* 0x000e620000008800 */
[----:B------:R-:W-:Y:S02]  /*aa40*/  MOV R2, 0x400 ;  /* 0x0000040000027802 */ /* 0x000fe40000000f00 */
[----:B------:R-:W-:Y:S02]  /*aa50*/  SHF.L.U32 R4, R0, 0x1f, RZ ;  /* 0x0000001f00047819 */ /* 0x000fe400000006ff */
[----:B-1----:R-:W-:Y:S01]  /*aa60*/  LEA R6, R3, R2, 0x18 ;  /* 0x0000000203067211 */ /* 0x002fe200078ec0ff */
[----:B------:R-:W-:-:S03]  /*aa70*/  VIADD R3, R9, 0x1 ;  /* 0x0000000109037836 */ /* 0x000fc60000000000 */
[----:B------:R-:W-:Y:S02]  /*aa80*/  IADD3 R2, R6, 0x30c20, RZ ;  /* 0x00030c2006027810 */ /* 0x000fe40007ffe0ff */
[----:B------:R-:W-:-:S03]  /*aa90*/  ISETP.NE.AND P1, PT, R3, 0x2, PT ;  /* 0x000000020300780c */ /* 0x000fc60003f25270 */
[----:B------:R-:W-:Y:S01]  /*aaa0*/  IMAD R7, R9, 0x8, R2 ;  /* 0x0000000809077824 */ /* 0x000fe200078e0202 */
[----:B------:R-:W-:Y:S02]  /*aab0*/  SEL R5, RZ, 0x1, P1 ;  /* 0x00000001ff057807 */ /* 0x000fe40000800000 */
[----:B------:R-:W-:Y:S01]  /*aac0*/  SEL R3, R3, RZ, P1 ;  /* 0x000000ff03037207 */ /* 0x000fe20000800000 */
[----:B------:R-:W1:Y:S01]  /*aad0*/  SYNCS.PHASECHK.TRANS64.TRYWAIT P0, [R7+URZ], R4 ;  /* 0x00000004070075a7 */ /* 0x000e62000800017f */
[----:B------:R-:W-:Y:S02]  /*aae0*/  LOP3.LUT R5, R0, R5, RZ, 0x3c, !PT ;  /* 0x0000000500057212 */ /* 0x000fe400078e3cff */
[----:B------:R-:W-:Y:S02]  /*aaf0*/  LEA R11, R3, R2, 0x3 ;  /* 0x00000002030b7211 */ /* 0x000fe400078e18ff */
[----:B------:R-:W-:Y:S01]  /*ab00*/  SHF.L.U32 R2, R5, 0x1f, RZ ;  /* 0x0000001f05027819 */ /* 0x000fe200000006ff */
[----:B-1----:R-:W-:Y:S06]  /*ab10*/  @!P0 BRA `(.L_x_581) ;  /* 0x0000000400588947 */ /* 0x002fec0003800000 */
.L_x_600:
[----:B------:R-:W3:Y:S02]  /*ab20*/  SYNCS.PHASECHK.TRANS64.TRYWAIT P0, [R11+URZ], R2 ;  /* 0x000000020b0075a7 */ /* 0x000ee4000800017f */
[----:B---3--:R-:W-:Y:S05]  /*ab30*/  @!P0 BRA `(.L_x_582) ;  /* 0x0000000400648947 */ /* 0x008fea0003800000 */
.L_x_601:
[----:B------:R-:W-:Y:S05]  /*ab40*/  @!P2 BRA `(.L_x_583) ;  /* 0x000000000004a947 */ /* 0x000fea0003800000 */
[----:B--2---:R-:W-:Y:S01]  /*ab50*/  BPT.TRAP 0x1 ;  /* 0x000000040000795c */ /* 0x004fe20000300000 */
.L_x_583:
[----:B------:R-:W-:-:S04]  /*ab60*/  VIADD R0, R6, 0x30c40 ;  /* 0x00030c4006007836 */ /* 0x000fc80000000000 */
[----:B------:R-:W-:-:S04]  /*ab70*/  IMAD R9, R9, 0x8, R0 ;  /* 0x0000000809097824 */ /* 0x000fc800078e0200 */
[----:B------:R-:W4:Y:S02]  /*ab80*/  SYNCS.PHASECHK.TRANS64.TRYWAIT P0, [R9+URZ], R4 ;  /* 0x00000004090075a7 */ /* 0x000f24000800017f */
[----:B----4-:R-:W-:Y:S05]  /*ab90*/  @!P0 BRA `(.L_x_584) ;  /* 0x0000000400608947 */ /* 0x010fea0003800000 */
.L_x_602:
[----:B------:R-:W-:-:S07]  /*aba0*/  LEA R3, R3, R0, 0x3 ;  /* 0x0000000003037211 */ /* 0x000fce00078e18ff */
.L_x_585:
[----:B------:R1:W1:Y:S02]  /*abb0*/  SYNCS.PHASECHK.TRANS64.TRYWAIT P0, [R3+URZ], R2 ;  /* 0x00000002030075a7 */ /* 0x000264000800017f */
[----:B-1----:R-:W-:Y:S05]  /*abc0*/  @!P0 NANOSLEEP.SYNCS 0x989680 ;  /* 0x009896800000895d */ /* 0x002fea0003900000 */
[----:B------:R-:W1:Y:S02]  /*abd0*/  @!P0 SYNCS.PHASECHK.TRANS64 P0, [R3+URZ], R2 ;  /* 0x00000002030085a7 */ /* 0x000e64000800007f */
[----:B-1----:R-:W-:Y:S05]  /*abe0*/  @!P0 BRA `(.L_x_585) ;  /* 0xfffffffc00f08947 */ /* 0x002fea000383ffff */
.L_x_474:
[----:B--2---:R-:W-:Y:S05]  /*abf0*/  BSYNC B6 ;  /* 0x0000000000067941 */ /* 0x004fea0003800000 */
.L_x_468:
[----:B------:R-:W-:Y:S05]  /*ac00*/  EXIT ;  /* 0x000000000000794d */ /* 0x000fea0003800000 */
.L_x_484:
[----:B------:R-:W-:Y:S01]  /*ac10*/  IMAD.MOV.U32 R12, RZ, RZ, RZ ;  /* 0x000000ffff0c7224 */ /* 0x000fe200078e00ff */
[----:B------:R-:W-:Y:S01]  /*ac20*/  MOV R15, 0xffffffff ;  /* 0xffffffff000f7802 */ /* 0x000fe20000000f00 */
[----:B------:R-:W-:-:S07]  /*ac30*/  IMAD.MOV.U32 R11, RZ, RZ, 0x1f ;  /* 0x0000001fff0b7424 */ /* 0x000fce00078e00ff */
[----:B------:R-:W-:Y:S05]  /*ac40*/  WARPSYNC.COLLECTIVE R15, `(.L_x_586) ;  /* 0x000000000f087348 */ /* 0x000fea0003c00000 */
[----:B------:R1:W2:Y:S02]  /*ac50*/  SHFL.IDX P6, R14, R13, R12, R11 ;  /* 0x0000000c0d0e7389 */ /* 0x0002a400000c000b */
[----:B-12---:R-:W-:Y:S01]  /*ac60*/  ENDCOLLECTIVE ;  /* 0x000000000000791b */ /* 0x006fe20003800000 */
.L_x_586:
[----:B------:R-:W-:Y:S05]  /*ac70*/  BRA `(.L_x_587) ;  /* 0xffffff6400407947 */ /* 0x000fea000383ffff */
.L_x_486:
[----:B--2---:R2:W3:Y:S02]  /*ac80*/  SYNCS.PHASECHK.TRANS64.TRYWAIT P0, [R2+URZ+0x30c00], R9 ;  /* 0x030c0009020075a7 */ /* 0x0044e4000800017f */
[----:B---3--:R-:W-:Y:S05]  /*ac90*/  @!P0 NANOSLEEP.SYNCS 0x989680 ;  /* 0x009896800000895d */ /* 0x008fea0003900000 */
[----:B------:R-:W3:Y:S02]  /*aca0*/  @!P0 SYNCS.PHASECHK.TRANS64 P0, [R2+URZ+0x30c00], R9 ;  /* 0x030c0009020085a7 */ /* 0x000ee4000800007f */
[----:B---3--:R-:W-:Y:S05]  /*acb0*/  @!P0 BRA `(.L_x_486) ;  /* 0xfffffffc00f08947 */ /* 0x008fea000383ffff */
[----:B------:R-:W-:Y:S05]  /*acc0*/  BRA `(.L_x_485) ;  /* 0xffffff6400a47947 */ /* 0x000fea000383ffff */
.L_x_490:
[----:B--2---:R2:W3:Y:S02]  /*acd0*/  SYNCS.PHASECHK.TRANS64.TRYWAIT P1, [R3+URZ+0x30c10], R22 ;  /* 0x030c1016030075a7 */ /* 0x0044e4000802017f */
[----:B---3--:R-:W-:Y:S05]  /*ace0*/  @!P1 NANOSLEEP.SYNCS 0x989680 ;  /* 0x009896800000995d */ /* 0x008fea0003900000 */
[----:B------:R-:W3:Y:S02]  /*acf0*/  @!P1 SYNCS.PHASECHK.TRANS64 P1, [R3+URZ+0x30c10], R22 ;  /* 0x030c1016030095a7 */ /* 0x000ee4000802007f */
[----:B---3--:R-:W-:Y:S05]  /*ad00*/  @!P1 BRA `(.L_x_490) ;  /* 0xfffffffc00f09947 */ /* 0x008fea000383ffff */
[----:B------:R-:W-:Y:S05]  /*ad10*/  BRA `(.L_x_489) ;  /* 0xffffff6c00847947 */ /* 0x000fea000383ffff */
.L_x_494:
[----:B------:R1:W1:Y:S02]  /*ad20*/  SYNCS.PHASECHK.TRANS64.TRYWAIT P1, [R3+URZ+0x30c30], R22 ;  /* 0x030c3016030075a7 */ /* 0x000264000802017f */
[----:B-1----:R-:W-:Y:S05]  /*ad30*/  @!P1 NANOSLEEP.SYNCS 0x989680 ;  /* 0x009896800000995d */ /* 0x002fea0003900000 */
[----:B------:R-:W1:Y:S02]  /*ad40*/  @!P1 SYNCS.PHASECHK.TRANS64 P1, [R3+URZ+0x30c30], R22 ;  /* 0x030c3016030095a7 */ /* 0x000e64000802007f */
[----:B-1----:R-:W-:Y:S05]  /*ad50*/  @!P1 BRA `(.L_x_494) ;  /* 0xfffffffc00f09947 */ /* 0x002fea000383ffff */
[----:B------:R-:W-:Y:S05]  /*ad60*/  BRA `(.L_x_493) ;  /* 0xffffff7000987947 */ /* 0x000fea000383ffff */
.L_x_560:
[----:B-1----:R1:W2:Y:S02]  /*ad70*/  SYNCS.PHASECHK.TRANS64.TRYWAIT P1, [R12+URZ+0x30c20], R3 ;  /* 0x030c20030c0075a7 */ /* 0x0022a4000802017f */
[----:B--2---:R-:W-:Y:S05]  /*ad80*/  @!P1 NANOSLEEP.SYNCS 0x989680 ;  /* 0x009896800000995d */ /* 0x004fea0003900000 */
[----:B------:R-:W2:Y:S02]  /*ad90*/  @!P1 SYNCS.PHASECHK.TRANS64 P1, [R12+URZ+0x30c20], R3 ;  /* 0x030c20030c0095a7 */ /* 0x000ea4000802007f */
[----:B--2---:R-:W-:Y:S05]  /*ada0*/  @!P1 BRA `(.L_x_560) ;  /* 0xfffffffc00f09947 */ /* 0x004fea000383ffff */
[----:B------:R-:W-:Y:S05]  /*adb0*/  BRA `(.L_x_588) ;  /* 0xffffffe800107947 */ /* 0x000fea000383ffff */
.L_x_564:
[----:B-1----:R1:W2:Y:S02]  /*adc0*/  SYNCS.PHASECHK.TRANS64.TRYWAIT P1, [R12+URZ+0x30c40], R21 ;  /* 0x030c40150c0075a7 */ /* 0x0022a4000802017f */
[----:B--2---:R-:W-:Y:S05]  /*add0*/  @!P1 NANOSLEEP.SYNCS 0x989680 ;  /* 0x009896800000995d */ /* 0x004fea0003900000 */
[----:B------:R-:W2:Y:S02]  /*ade0*/  @!P1 SYNCS.PHASECHK.TRANS64 P1, [R12+URZ+0x30c40], R21 ;  /* 0x030c40150c0095a7 */ /* 0x000ea4000802007f */
[----:B--2---:R-:W-:Y:S05]  /*adf0*/  @!P1 BRA `(.L_x_564) ;  /* 0xfffffffc00f09947 */ /* 0x004fea000383ffff */
[----:B------:R-:W-:Y:S05]  /*ae00*/  BRA `(.L_x_589) ;  /* 0xffffffec00287947 */ /* 0x000fea000383ffff */
.L_x_566:
[----:B--2---:R2:W3:Y:S02]  /*ae10*/  SYNCS.PHASECHK.TRANS64.TRYWAIT P1, [R12+URZ+0x30c28], R21 ;  /* 0x030c28150c0075a7 */ /* 0x0044e4000802017f */
[----:B---3--:R-:W-:Y:S05]  /*ae20*/  @!P1 NANOSLEEP.SYNCS 0x989680 ;  /* 0x009896800000995d */ /* 0x008fea0003900000 */
[----:B------:R-:W3:Y:S02]  /*ae30*/  @!P1 SYNCS.PHASECHK.TRANS64 P1, [R12+URZ+0x30c28], R21 ;  /* 0x030c28150c0095a7 */ /* 0x000ee4000802007f */
[----:B---3--:R-:W-:Y:S05]  /*ae40*/  @!P1 BRA `(.L_x_566) ;  /* 0xfffffffc00f09947 */ /* 0x008fea000383ffff */
[----:B------:R-:W-:Y:S05]  /*ae50*/  BRA `(.L_x_590) ;  /* 0xffffffec00a47947 */ /* 0x000fea000383ffff */
.L_x_568:
[----:B---3--:R3:W4:Y:S02]  /*ae60*/  SYNCS.PHASECHK.TRANS64.TRYWAIT P1, [R12+URZ+0x30c48], R21 ;  /* 0x030c48150c0075a7 */ /* 0x008724000802017f */
[----:B----4-:R-:W-:Y:S05]  /*ae70*/  @!P1 NANOSLEEP.SYNCS 0x989680 ;  /* 0x009896800000995d */ /* 0x010fea0003900000 */
[----:B------:R-:W4:Y:S02]  /*ae80*/  @!P1 SYNCS.PHASECHK.TRANS64 P1, [R12+URZ+0x30c48], R21 ;  /* 0x030c48150c0095a7 */ /* 0x000f24000802007f */
[----:B----4-:R-:W-:Y:S05]  /*ae90*/  @!P1 BRA `(.L_x_568) ;  /* 0xfffffffc00f09947 */ /* 0x010fea000383ffff */
[----:B------:R-:W-:Y:S05]  /*aea0*/  BRA `(.L_x_591) ;  /* 0xfffffff000007947 */ /* 0x000fea000383ffff */
.L_x_570:
[----:B------:R-:W-:-:S07]  /*aeb0*/  SHF.L.U32 R5, R10, 0x1f, RZ ;  /* 0x0000001f0a057819 */ /* 0x000fce00000006ff */
.L_x_592:
[----:B-1----:R1:W2:Y:S02]  /*aec0*/  SYNCS.PHASECHK.TRANS64.TRYWAIT P1, [R12+URZ+0x30c20], R5 ;  /* 0x030c20050c0075a7 */ /* 0x0022a4000802017f */
[----:B--2---:R-:W-:Y:S05]  /*aed0*/  @!P1 NANOSLEEP.SYNCS 0x989680 ;  /* 0x009896800000995d */ /* 0x004fea0003900000 */
[----:B------:R-:W2:Y:S02]  /*aee0*/  @!P1 SYNCS.PHASECHK.TRANS64 P1, [R12+URZ+0x30c20], R5 ;  /* 0x030c20050c0095a7 */ /* 0x000ea4000802007f */
[----:B--2---:R-:W-:Y:S05]  /*aef0*/  @!P1 BRA `(.L_x_592) ;  /* 0xfffffffc00f09947 */ /* 0x004fea000383ffff */
[----:B------:R-:W-:Y:S05]  /*af00*/  BRA `(.L_x_593) ;  /* 0xfffffff0006c7947 */ /* 0x000fea000383ffff */
.L_x_573:
[----:B-1----:R1:W2:Y:S02]  /*af10*/  SYNCS.PHASECHK.TRANS64.TRYWAIT P1, [R12+URZ+0x30c40], R13 ;  /* 0x030c400d0c0075a7 */ /* 0x0022a4000802017f */
[----:B--2---:R-:W-:Y:S05]  /*af20*/  @!P1 NANOSLEEP.SYNCS 0x989680 ;  /* 0x009896800000995d */ /* 0x004fea0003900000 */
[----:B------:R-:W2:Y:S02]  /*af30*/  @!P1 SYNCS.PHASECHK.TRANS64 P1, [R12+URZ+0x30c40], R13 ;  /* 0x030c400d0c0095a7 */ /* 0x000ea4000802007f */
[----:B--2---:R-:W-:Y:S05]  /*af40*/  @!P1 BRA `(.L_x_573) ;  /* 0xfffffffc00f09947 */ /* 0x004fea000383ffff */
[----:B------:R-:W-:Y:S05]  /*af50*/  BRA `(.L_x_594) ;  /* 0xfffffff000e07947 */ /* 0x000fea000383ffff */
.L_x_575:
[----:B--2---:R2:W3:Y:S02]  /*af60*/  SYNCS.PHASECHK.TRANS64.TRYWAIT P1, [R12+URZ+0x30c28], R13 ;  /* 0x030c280d0c0075a7 */ /* 0x0044e4000802017f */
[----:B---3--:R-:W-:Y:S05]  /*af70*/  @!P1 NANOSLEEP.SYNCS 0x989680 ;  /* 0x009896800000995d */ /* 0x008fea0003900000 */
[----:B------:R-:W3:Y:S02]  /*af80*/  @!P1 SYNCS.PHASECHK.TRANS64 P1, [R12+URZ+0x30c28], R13 ;  /* 0x030c280d0c0095a7 */ /* 0x000ee4000802007f */
[----:B---3--:R-:W-:Y:S05]  /*af90*/  @!P1 BRA `(.L_x_575) ;  /* 0xfffffffc00f09947 */ /* 0x008fea000383ffff */
[----:B------:R-:W-:Y:S05]  /*afa0*/  BRA `(.L_x_595) ;  /* 0xfffffff400507947 */ /* 0x000fea000383ffff */
.L_x_577:
[----:B-1----:R1:W2:Y:S02]  /*afb0*/  SYNCS.PHASECHK.TRANS64.TRYWAIT P0, [R13+URZ+0x30c40], R2 ;  /* 0x030c40020d0075a7 */ /* 0x0022a4000800017f */
[----:B--2---:R-:W-:Y:S05]  /*afc0*/  @!P0 NANOSLEEP.SYNCS 0x989680 ;  /* 0x009896800000895d */ /* 0x004fea0003900000 */
[----:B------:R-:W2:Y:S02]  /*afd0*/  @!P0 SYNCS.PHASECHK.TRANS64 P0, [R13+URZ+0x30c40], R2 ;  /* 0x030c40020d0085a7 */ /* 0x000ea4000800007f */
[----:B--2---:R-:W-:Y:S05]  /*afe0*/  @!P0 BRA `(.L_x_577) ;  /* 0xfffffffc00f08947 */ /* 0x004fea000383ffff */
[----:B------:R-:W-:Y:S05]  /*aff0*/  BRA `(.L_x_596) ;  /* 0xfffffff400c07947 */ /* 0x000fea000383ffff */
.L_x_579:
[----:B------:R-:W-:Y:S01]  /*b000*/  BSSY B0, `(.L_x_597) ;  /* 0x0000006000007945 */ /* 0x000fe20003800000 */
[----:B------:R-:W-:-:S07]  /*b010*/  IMAD.MOV.U32 R15, RZ, RZ, -0x1 ;  /* 0xffffffffff0f7424 */ /* 0x000fce00078e00ff */
[----:B--2---:R-:W-:Y:S05]  /*b020*/  WARPSYNC.COLLECTIVE R15, `(.L_x_598) ;  /* 0x000000000f0c7348 */ /* 0x004fea0003c00000 */
[----:B------:R-:W-:Y:S02]  /*b030*/  ELECT P6, UR62, PT ;  /* 0x00000000003e782f */ /* 0x000fe400038c0000 */
[----:B------:R-:W-:Y:S01]  /*b040*/  MOV R14, UR62 ;  /* 0x0000003e000e7c02 */ /* 0x000fe20008000f00 */
[----:B--2---:R-:W-:Y:S10]  /*b050*/  ENDCOLLECTIVE ;  /* 0x000000000000791b */ /* 0x004ff40003800000 */
.L_x_598:
[----:B------:R-:W-:Y:S05]  /*b060*/  BSYNC B0 ;  /* 0x0000000000007941 */ /* 0x000fea0003800000 */
.L_x_597:
[----:B------:R-:W-:Y:S05]  /*b070*/  BRA `(.L_x_599) ;  /* 0xfffffff800547947 */ /* 0x000fea000383ffff */
.L_x_581:
[----:B-1----:R1:W3:Y:S02]  /*b080*/  SYNCS.PHASECHK.TRANS64.TRYWAIT P0, [R7+URZ], R4 ;  /* 0x00000004070075a7 */ /* 0x0022e4000800017f */
[----:B---3--:R-:W-:Y:S05]  /*b090*/  @!P0 NANOSLEEP.SYNCS 0x989680 ;  /* 0x009896800000895d */ /* 0x008fea0003900000 */
[----:B------:R-:W3:Y:S02]  /*b0a0*/  @!P0 SYNCS.PHASECHK.TRANS64 P0, [R7+URZ], R4 ;  /* 0x00000004070085a7 */ /* 0x000ee4000800007f */
[----:B---3--:R-:W-:Y:S05]  /*b0b0*/  @!P0 BRA `(.L_x_581) ;  /* 0xfffffffc00f08947 */ /* 0x008fea000383ffff */
[----:B------:R-:W-:Y:S05]  /*b0c0*/  BRA `(.L_x_600) ;  /* 0xfffffff800947947 */ /* 0x000fea000383ffff */
.L_x_582:
[----:B---3--:R3:W4:Y:S02]  /*b0d0*/  SYNCS.PHASECHK.TRANS64.TRYWAIT P0, [R11+URZ], R2 ;  /* 0x000000020b0075a7 */ /* 0x008724000800017f */
[----:B----4-:R-:W-:Y:S05]  /*b0e0*/  @!P0 NANOSLEEP.SYNCS 0x989680 ;  /* 0x009896800000895d */ /* 0x010fea0003900000 */
[----:B------:R-:W4:Y:S02]  /*b0f0*/  @!P0 SYNCS.PHASECHK.TRANS64 P0, [R11+URZ], R2 ;  /* 0x000000020b0085a7 */ /* 0x000f24000800007f */
[----:B----4-:R-:W-:Y:S05]  /*b100*/  @!P0 BRA `(.L_x_582) ;  /* 0xfffffffc00f08947 */ /* 0x010fea000383ffff */
[----:B------:R-:W-:Y:S05]  /*b110*/  BRA `(.L_x_601) ;  /* 0xfffffff800887947 */ /* 0x000fea000383ffff */
.L_x_584:
[----:B----4-:R4:W1:Y:S02]  /*b120*/  SYNCS.PHASECHK.TRANS64.TRYWAIT P0, [R9+URZ], R4 ;  /* 0x00000004090075a7 */ /* 0x010864000800017f */
[----:B-1----:R-:W-:Y:S05]  /*b130*/  @!P0 NANOSLEEP.SYNCS 0x989680 ;  /* 0x009896800000895d */ /* 0x002fea0003900000 */
[----:B------:R-:W1:Y:S02]  /*b140*/  @!P0 SYNCS.PHASECHK.TRANS64 P0, [R9+URZ], R4 ;  /* 0x00000004090085a7 */ /* 0x000e64000800007f */
[----:B-1----:R-:W-:Y:S05]  /*b150*/  @!P0 BRA `(.L_x_584) ;  /* 0xfffffffc00f08947 */ /* 0x002fea000383ffff */
[----:B------:R-:W-:Y:S05]  /*b160*/  BRA `(.L_x_602) ;  /* 0xfffffff8008c7947 */ /* 0x000fea000383ffff */
.L_x_603:
        /* <DEDUP_REMOVED lines=9> */
.L_x_7378:


//--------------------- .text._ZN7cutlass13device_kernelIN5flash11enable_sm90INS1_16FlashAttnBwdSm90INS1_25CollectiveMainloopBwdSm90ILi2ELi2ELi2EN4cute5tupleIJNS5_1CILi1EEES8_S8_EEENS6_IJNS7_ILi128EEESA_NS7_ILi64EEEEEENS_6half_tEfNS_4arch4Sm90ELb0ELb0ELb1ELb1ELb1ELb1ELb0ELb0ELi2ELi1ELi2ELi2ELb0EEENS1_21CollectiveEpilogueBwdISC_SD_SF_Li256ELb1ELb0ELi1EEENS1_19SingleTileSchedulerILb1ELb0ELb0ELi128EEEEEEEEEvNT_6ParamsE --------------------------
	.section	.text._ZN7cutlass13device_kernelIN5flash11enable_sm90INS1_16FlashAttnBwdSm90INS1_25CollectiveMainloopBwdSm90ILi2ELi2ELi2EN4cute5tupleIJNS5_1CILi1EEES8_S8_EEENS6_IJNS7_ILi128EEESA_NS7_ILi64EEEEEENS_6half_tEfNS_4arch4Sm90ELb0ELb0ELb1ELb1ELb1ELb1ELb0ELb0ELi2ELi1ELi2ELi2ELb0EEENS1_21CollectiveEpilogueBwdISC_SD_SF_Li256ELb1ELb0ELi1EEENS1_19SingleTileSchedulerILb1ELb0ELb0ELi128EEEEEEEEEvNT_6ParamsE,"ax",@progbits
	.align	128
.text._ZN7cutlass13device_kernelIN5flash11enable_sm90INS1_16FlashAttnBwdSm90INS1_25CollectiveMainloopBwdSm90ILi2ELi2ELi2EN4cute5tupleIJNS5_1CILi1EEES8_S8_EEENS6_IJNS7_ILi128EEESA_NS7_ILi64EEEEEENS_6half_tEfNS_4arch4Sm90ELb0ELb0ELb1ELb1ELb1ELb1ELb0ELb0ELi2ELi1ELi2ELi2ELb0EEENS1_21CollectiveEpilogueBwdISC_SD_SF_Li256ELb1ELb0ELi1EEENS1_19SingleTileSchedulerILb1ELb0ELb0ELi128EEEEEEEEEvNT_6ParamsE:
        .type           _ZN7cutlass13device_kernelIN5flash11enable_sm90INS1_16FlashAttnBwdSm90INS1_25CollectiveMainloopBwdSm90ILi2ELi2ELi2EN4cute5tupleIJNS5_1CILi1EEES8_S8_EEENS6_IJNS7_ILi128EEESA_NS7_ILi64EEEEEENS_6half_tEfNS_4arch4Sm90ELb0ELb0ELb1ELb1ELb1ELb1ELb0ELb0ELi2ELi1ELi2ELi2ELb0EEENS1_21CollectiveEpilogueBwdISC_SD_SF_Li256ELb1ELb0ELi1EEENS1_19SingleTileSchedulerILb1ELb0ELb0ELi128EEEEEEEEEvNT_6ParamsE,@function
        .size           _ZN7cutlass13device_kernelIN5flash11enable_sm90INS1_16FlashAttnBwdSm90INS1_25CollectiveMainloopBwdSm90ILi2ELi2ELi2EN4cute5tupleIJNS5_1CILi1EEES8_S8_EEENS6_IJNS7_ILi128EEESA_NS7_ILi64EEEEEENS_6half_tEfNS_4arch4Sm90ELb0ELb0ELb1ELb1ELb1ELb1ELb0ELb0ELi2ELi1ELi2ELi2ELb0EEENS1_21CollectiveEpilogueBwdISC_SD_SF_Li256ELb1ELb0ELi1EEENS1_19SingleTileSchedulerILb1ELb0ELb0ELi128EEEEEEEEEvNT_6ParamsE,(.L_x_7379 - _ZN7cutlass13device_kernelIN5flash11enable_sm90INS1_16FlashAttnBwdSm90INS1_25CollectiveMainloopBwdSm90ILi2ELi2ELi2EN4cute5tupleIJNS5_1CILi1EEES8_S8_EEENS6_IJNS7_ILi128EEESA_NS7_ILi64EEEEEENS_6half_tEfNS_4arch4Sm90ELb0ELb0ELb1ELb1ELb1ELb1ELb0ELb0ELi2ELi1ELi2ELi2ELb0EEENS1_21CollectiveEpilogueBwdISC_SD_SF_Li256ELb1ELb0ELi1EEENS1_19SingleTileSchedulerILb1ELb0ELb0ELi128EEEEEEEEEvNT_6ParamsE)
        .other          _ZN7cutlass13device_kernelIN5flash11enable_sm90INS1_16FlashAttnBwdSm90INS1_25CollectiveMainloopBwdSm90ILi2ELi2ELi2EN4cute5tupleIJNS5_1CILi1EEES8_S8_EEENS6_IJNS7_ILi128EEESA_NS7_ILi64EEEEEENS_6half_tEfNS_4arch4Sm90ELb0ELb0ELb1ELb1ELb1ELb1ELb0ELb0ELi2ELi1ELi2ELi2ELb0EEENS1_21CollectiveEpilogueBwdISC_SD_SF_Li256ELb1ELb0ELi1EEENS1_19SingleTileSchedulerILb1ELb0ELb0ELi128EEEEEEEEEvNT_6ParamsE,@"STO_CUDA_ENTRY STV_DEFAULT"
_ZN7cutlass13device_kernelIN5flash11enable_sm90INS1_16FlashAttnBwdSm90INS1_25CollectiveMainloopBwdSm90ILi2ELi2ELi2EN4cute5tupleIJNS5_1CILi1EEES8_S8_EEENS6_IJNS7_ILi128EEESA_NS7_ILi64EEEEEENS_6half_tEfNS_4arch4Sm90ELb0ELb0ELb1ELb1ELb1ELb1ELb0ELb0ELi2ELi1ELi2ELi2ELb0EEENS1_21CollectiveEpilogueBwdISC_SD_SF_Li256ELb1ELb0ELi1EEENS1_19SingleTileSchedulerILb1ELb0ELb0ELi128EEEEEEEEEvNT_6ParamsE:
        /* <DEDUP_REMOVED lines=23> */
.L_x_605:
[----:B------:R-:W-:Y:S05]  /*0170*/  BSYNC B0 ;  /* 0x0000000000007941 */ /* 0x000fea0003800000 */
.L_x_604:
        /* <DEDUP_REMOVED lines=34> */
.L_x_606:
        /* <DEDUP_REMOVED lines=22> */
.L_x_607:
        /* <DEDUP_REMOVED lines=9> */
.L_x_610:
        /* <DEDUP_REMOVED lines=20> */
.L_x_611:
        /* <DEDUP_REMOVED lines=10> */
.L_x_613:
[----:B------:R-:W2:Y:S02]  /*0770*/  LDC R0, c[0x0][0x8bc] ;  /* 0x00022f00ff007b82 */ /* 0x000ea40000000800 */
.L_x_612:
        /* <DEDUP_REMOVED lines=19> */
.L_x_615:
        /* <DEDUP_REMOVED lines=10> */
.L_x_616:
        /* <DEDUP_REMOVED lines=8> */
.L_x_617:
        /* <DEDUP_REMOVED lines=9> */
.L_x_618:
        /* <DEDUP_REMOVED lines=56> */
.L_x_621:
        /* <DEDUP_REMOVED lines=15> */
.L_x_620:
        /* <DEDUP_REMOVED lines=22> */
.L_x_623:
        /* <DEDUP_REMOVED lines=15> */
.L_x_622:
[----:B------:R-:W-:Y:S01]  /*1120*/  SHF.R.S32.HI R3, RZ, 0x1f, R18 ;  /* 0x0000001fff037819 */ /* 0x000fe20000011412 */
[----:B------:R-:W-:-:S03]  /*1130*/  UMOV UR4, 0xffffffff ;  /* 0xffffffff00047882 */ /* 0x000fc60000000000 */
[----:B------:R-:W-:-:S04]  /*1140*/  LEA.HI R0, R3, R18, RZ, 0x7 ;  /* 0x0000001203007211 */ /* 0x000fc800078f38ff */
[----:B------:R-:W-:Y:S01]  /*1150*/  SHF.R.S32.HI R13, RZ, 0x7, R0 ;  /* 0x00000007ff0d7819 */ /* 0x000fe20000011400 */
[----:B------:R-:W-:Y:S06]  /*1160*/  BRA.DIV UR4, `(.L_x_624) ;  /* 0x000000a2049c7947 */ /* 0x000fec000b800000 */
[----:B------:R1:W2:Y:S02]  /*1170*/  SHFL.IDX PT, R14, R13, RZ, 0x1f ;  /* 0x00001fff0d0e7589 */ /* 0x0002a400000e0000 */
.L_x_743:
[----:B------:R-:W-:Y:S01]  /*1180*/  SHF.L.U32 R17, RZ, 0x1f, RZ ;  /* 0x0000001fff117819 */ /* 0x000fe200000006ff */
[----:B------:R-:W-:Y:S01]  /*1190*/  VIADD R23, R23, 0x7f ;  /* 0x0000007f17177836 */ /* 0x000fe20000000000 */
[----:B--2---:R-:W-:Y:S01]  /*11a0*/  LEA.HI R4, R14, R14, RZ, 0x1 ;  /* 0x0000000e0e047211 */ /* 0x004fe200078f08ff */
[----:B------:R-:W-:Y:S01]  /*11b0*/  IMAD.IADD R19, R22, 0x1, -R19 ;  /* 0x0000000116137824 */ /* 0x000fe200078e0a13 */
[----:B------:R-:W2:Y:S01]  /*11c0*/  SYNCS.PHASECHK.TRANS64.TRYWAIT P0, [R2+URZ+0x30c00], R17 ;  /* 0x030c0011020075a7 */ /* 0x000ea2000800017f */
[----:B------:R-:W-:Y:S02]  /*11d0*/  LOP3.LUT R5, R0, 0xffffff80, RZ, 0xc0, !PT ;  /* 0xffffff8000057812 */ /* 0x000fe400078ec0ff */
[----:B------:R-:W-:Y:S02]  /*11e0*/  LOP3.LUT R11, R4, 0xffffe, RZ, 0xc0, !PT ;  /* 0x000ffffe040b7812 */ /* 0x000fe400078ec0ff */
[CC--:B------:R-:W-:Y:S02]  /*11f0*/  LEA.HI R4, R3.reuse, R18.reuse, RZ, 0x5 ;  /* 0x0000001203047211 */ /* 0x0c0fe400078f28ff */
[----:B------:R-:W-:-:S02]  /*1200*/  LEA.HI R0, R3, R18, RZ, 0x2 ;  /* 0x0000001203007211 */ /* 0x000fc400078f10ff */
[----:B------:R-:W-:Y:S02]  /*1210*/  LOP3.LUT R7, R4, 0xffffffe0, RZ, 0xc0, !PT ;  /* 0xffffffe004077812 */ /* 0x000fe400078ec0ff */
[----:B------:R-:W-:Y:S01]  /*1220*/  LOP3.LUT R9, R0, 0xfffffffc, RZ, 0xc0, !PT ;  /* 0xfffffffc00097812 */ /* 0x000fe200078ec0ff */
[C---:B------:R-:W-:Y:S01]  /*1230*/  IMAD.IADD R0, R18.reuse, 0x1, -R5 ;  /* 0x0000000112007824 */ /* 0x040fe200078e0a05 */
[CC--:B------:R-:W-:Y:S01]  /*1240*/  LEA.HI R6, R3.reuse, R18.reuse, RZ, 0x3 ;  /* 0x0000001203067211 */ /* 0x0c0fe200078f18ff */
[C---:B------:R-:W-:Y:S01]  /*1250*/  IMAD.IADD R7, R18.reuse, 0x1, -R7 ;  /* 0x0000000112077824 */ /* 0x040fe200078e0a07 */
[----:B------:R-:W-:Y:S02]  /*1260*/  LEA.HI R8, R3, R18, RZ, 0x4 ;  /* 0x0000001203087211 */ /* 0x000fe400078f20ff */
[C---:B------:R-:W-:Y:S01]  /*1270*/  IADD3 R10, R18.reuse, -R9, RZ ;  /* 0x80000009120a7210 */ /* 0x040fe20007ffe0ff */
[----:B------:R-:W-:Y:S01]  /*1280*/  IMAD.SHL.U32 R18, R18, 0x40, RZ ;  /* 0x0000004012127824 */ /* 0x000fe200078e00ff */
[----:B------:R-:W-:-:S02]  /*1290*/  SHF.R.S32.HI R3, RZ, 0x5, R4 ;  /* 0x00000005ff037819 */ /* 0x000fc40000011404 */
[----:B------:R-:W-:Y:S02]  /*12a0*/  SHF.R.S32.HI R4, RZ, 0x1f, R23 ;  /* 0x0000001fff047819 */ /* 0x000fe40000011417 */
[----:B------:R-:W-:Y:S01]  /*12b0*/  SHF.R.S32.HI R15, RZ, 0x4, R8 ;  /* 0x00000004ff0f7819 */ /* 0x000fe20000011408 */
[----:B------:R-:W-:Y:S01]  /*12c0*/  IMAD.SHL.U32 R5, R3, 0x10, RZ ;  /* 0x0000001003057824 */ /* 0x000fe200078e00ff */
[----:B------:R-:W-:Y:S02]  /*12d0*/  LOP3.LUT R18, R18, 0x1c0, RZ, 0xc0, !PT ;  /* 0x000001c012127812 */ /* 0x000fe400078ec0ff */
[----:B------:R-:W-:Y:S02]  /*12e0*/  IADD3 R11, R14, -R11, RZ ;  /* 0x8000000b0e0b7210 */ /* 0x000fe40007ffe0ff */
[----:B------:R-:W-:Y:S02]  /*12f0*/  LEA.HI R23, R4, R23, RZ, 0x7 ;  /* 0x0000001704177211 */ /* 0x000fe400078f38ff */
[----:B------:R-:W-:-:S02]  /*1300*/  LEA.HI R8, R8, R15, RZ, 0x1 ;  /* 0x0000000f08087211 */ /* 0x000fc400078f08ff */
[----:B------:R-:W-:Y:S02]  /*1310*/  SHF.R.S32.HI R3, RZ, 0x1f, R0 ;  /* 0x0000001fff037819 */ /* 0x000fe40000011400 */
[----:B------:R-:W-:Y:S01]  /*1320*/  LOP3.LUT R5, R18, 0x30, R5, 0xf8, !PT ;  /* 0x0000003012057812 */ /* 0x000fe200078ef805 */
[----:B--2---:R-:W-:Y:S06]  /*1330*/  @P0 BRA `(.L_x_625) ;  /* 0x0000000000080947 */ /* 0x004fec0003800000 */
[----:B------:R-:W2:Y:S02]  /*1340*/  SYNCS.PHASECHK.TRANS64.TRYWAIT P0, [R2+URZ+0x30c00], R17 ;  /* 0x030c0011020075a7 */ /* 0x000ea4000800017f */
[----:B--2---:R-:W-:Y:S05]  /*1350*/  @!P0 BRA `(.L_x_626) ;  /* 0x000000a0003c8947 */ /* 0x004fea0003800000 */
.L_x_625:
[----:B------:R-:W3:Y:S01]  /*1360*/  LDL.LU R21, [R1] ;  /* 0x0000000001157983 */ /* 0x000ee20000300800 */
[----:B------:R-:W-:Y:S01]  /*1370*/  LOP3.LUT R9, R5, 0x8, R6, 0xf8, !PT ;  /* 0x0000000805097812 */ /* 0x000fe200078ef806 */
[----:B------:R-:W-:Y:S01]  /*1380*/  IMAD R20, R13, 0x400, R0 ;  /* 0x000004000d147824 */ /* 0x000fe200078e0200 */
[CC--:B------:R-:W-:Y:S02]  /*1390*/  LEA.HI R5, R3.reuse, R0.reuse, RZ, 0x5 ;  /* 0x0000000003057211 */ /* 0x0c0fe400078f28ff */
[----:B------:R-:W-:Y:S02]  /*13a0*/  SHF.R.S32.HI R4, RZ, 0x1f, R7 ;  /* 0x0000001fff047819 */ /* 0x000fe40000011407 */
[----:B------:R-:W-:Y:S02]  /*13b0*/  SHF.R.S32.HI R6, RZ, 0x5, R5 ;  /* 0x00000005ff067819 */ /* 0x000fe40000011405 */
[----:B------:R-:W-:Y:S02]  /*13c0*/  SHF.R.U32.HI R18, RZ, 0x3, R18 ;  /* 0x00000003ff127819 */ /* 0x000fe40000011612 */
[----:B------:R-:W-:Y:S01]  /*13d0*/  LEA.HI R3, R3, R0, RZ, 0x2 ;  /* 0x0000000003037211 */ /* 0x000fe200078f10ff */
[----:B------:R-:W-:Y:S01]  /*13e0*/  IMAD R19, R6, -0x10, R19 ;  /* 0xfffffff006137824 */ /* 0x000fe200078e0213 */
[----:B------:R-:W-:-:S02]  /*13f0*/  LOP3.LUT R8, R8, 0x7ffffe, RZ, 0xc0, !PT ;  /* 0x007ffffe08087812 */ /* 0x000fc400078ec0ff */
[CC--:B------:R-:W-:Y:S02]  /*1400*/  LEA.HI R5, R4.reuse, R7.reuse, RZ, 0x3 ;  /* 0x0000000704057211 */ /* 0x0c0fe400078f18ff */
[----:B------:R-:W-:Y:S01]  /*1410*/  LEA.HI R4, R4, R7, RZ, 0x2 ;  /* 0x0000000704047211 */ /* 0x000fe200078f10ff */
[----:B------:R-:W-:Y:S01]  /*1420*/  IMAD.IADD R12, R15, 0x1, -R8 ;  /* 0x000000010f0c7824 */ /* 0x000fe200078e0a08 */
[----:B------:R-:W-:Y:S02]  /*1430*/  LOP3.LUT R18, R9, R18, RZ, 0x3c, !PT ;  /* 0x0000001209127212 */ /* 0x000fe400078e3cff */
[----:B------:R-:W-:Y:S02]  /*1440*/  LEA.HI R7, R13, R13, RZ, 0x1 ;  /* 0x0000000d0d077211 */ /* 0x000fe400078f08ff */
[----:B------:R-:W-:Y:S02]  /*1450*/  LOP3.LUT R9, R3, 0x7ffffffc, RZ, 0xc0, !PT ;  /* 0x7ffffffc03097812 */ /* 0x000fe400078ec0ff */
[----:B------:R-:W-:-:S02]  /*1460*/  SHF.R.S32.HI R6, RZ, 0x2, R3 ;  /* 0x00000002ff067819 */ /* 0x000fc40000011403 */
[----:B------:R-:W-:Y:S02]  /*1470*/  SHF.R.S32.HI R3, RZ, 0x1f, R3 ;  /* 0x0000001fff037819 */ /* 0x000fe40000011403 */
[----:B------:R-:W-:Y:S02]  /*1480*/  LOP3.LUT R8, R7, 0xfffffffe, RZ, 0xc0, !PT ;  /* 0xfffffffe07087812 */ /* 0x000fe400078ec0ff */
[----:B------:R-:W-:Y:S02]  /*1490*/  LEA.HI R3, R3, R6, RZ, 0x3 ;  /* 0x0000000603037211 */ /* 0x000fe400078f18ff */
[----:B------:R-:W-:Y:S01]  /*14a0*/  IADD3 R9, R0, -R9, RZ ;  /* 0x8000000900097210 */ /* 0x000fe20007ffe0ff */
[----:B------:R-:W-:Y:S01]  /*14b0*/  IMAD.IADD R8, R13, 0x1, -R8 ;  /* 0x000000010d087824 */ /* 0x000fe200078e0a08 */
[----:B------:R-:W-:Y:S01]  /*14c0*/  LOP3.LUT R7, R3, 0xfffffff8, RZ, 0xc0, !PT ;  /* 0xfffffff803077812 */ /* 0x000fe200078ec0ff */
[----:B-1----:R-:W-:Y:S01]  /*14d0*/  IMAD R13, R13, 0x10, R12 ;  /* 0x000000100d0d7824 */ /* 0x002fe200078e020c */
[----:B------:R-:W-:-:S02]  /*14e0*/  SHF.R.S32.HI R3, RZ, 0x2, R4 ;  /* 0x00000002ff037819 */ /* 0x000fc40000011404 */
[----:B------:R-:W-:Y:S01]  /*14f0*/  IADD3 R19, R19, R7, -R6 ;  /* 0x0000000713137210 */ /* 0x000fe20007ffe806 */
[----:B------:R-:W-:Y:S01]  /*1500*/  IMAD.U32 R7, R13, 0x200, R18 ;  /* 0x000002000d077824 */ /* 0x000fe200078e0012 */
[C---:B------:R-:W-:Y:S02]  /*1510*/  IADD3 R6, R3.reuse, 0x8, RZ ;  /* 0x0000000803067810 */ /* 0x040fe40007ffe0ff */
[----:B------:R-:W-:Y:S02]  /*1520*/  LEA.HI R4, R4, R3, RZ, 0x1 ;  /* 0x0000000304047211 */ /* 0x000fe400078f08ff */
[--C-:B------:R-:W-:Y:S01]  /*1530*/  SHF.R.S32.HI R0, RZ, 0x3, R5.reuse ;  /* 0x00000003ff007819 */ /* 0x100fe20000011405 */
[----:B------:R1:W-:Y:S01]  /*1540*/  STL [R1+0x8], R7 ;  /* 0x0000080701007387 */ /* 0x0003e20000100800 */
[----:B------:R-:W-:Y:S01]  /*1550*/  SHF.R.S32.HI R5, RZ, 0x1f, R5 ;  /* 0x0000001fff057819 */ /* 0x000fe20000011405 */
[----:B------:R-:W-:Y:S01]  /*1560*/  VIADD R12, R3, 0x10 ;  /* 0x00000010030c7836 */ /* 0x000fe20000000000 */
[----:B------:R-:W-:-:S02]  /*1570*/  LOP3.LUT R4, R4, 0xfffffffe, RZ, 0xc0, !PT ;  /* 0xfffffffe04047812 */ /* 0x000fc400078ec0ff */
[----:B------:R-:W-:Y:S02]  /*1580*/  LEA.HI R5, R5, R0, RZ, 0x4 ;  /* 0x0000000005057211 */ /* 0x000fe400078f20ff */
[----:B-1----:R-:W-:Y:S01]  /*1590*/  LEA.HI R7, R6, R6, RZ, 0x1 ;  /* 0x0000000606077211 */ /* 0x002fe200078f08ff */
[C---:B------:R-:W-:Y:S01]  /*15a0*/  IMAD.IADD R4, R3.reuse, 0x1, -R4 ;  /* 0x0000000103047824 */ /* 0x040fe200078e0a04 */
[----:B------:R-:W-:Y:S02]  /*15b0*/  IADD3 R14, R3, 0x18, RZ ;  /* 0x00000018030e7810 */ /* 0x000fe40007ffe0ff */
[----:B------:R-:W-:Y:S02]  /*15c0*/  LOP3.LUT R13, R7, 0xfffffffe, RZ, 0xc0, !PT ;  /* 0xfffffffe070d7812 */ /* 0x000fe400078ec0ff */
[----:B------:R-:W-:Y:S02]  /*15d0*/  LOP3.LUT R5, R5, 0x1ffffff0, RZ, 0xc0, !PT ;  /* 0x1ffffff005057812 */ /* 0x000fe400078ec0ff */
[----:B------:R-:W-:Y:S01]  /*15e0*/  LEA.HI R3, R12, R12, RZ, 0x1 ;  /* 0x0000000c0c037211 */ /* 0x000fe200078f08ff */
[----:B------:R-:W-:Y:S01]  /*15f0*/  IMAD.IADD R13, R6, 0x1, -R13 ;  /* 0x00000001060d7824 */ /* 0x000fe200078e0a0d */
[----:B------:R-:W-:Y:S01]  /*1600*/  LEA.HI R16, R14, R14, RZ, 0x1 ;  /* 0x0000000e0e107211 */ /* 0x000fe200078f08ff */
[----:B------:R-:W-:Y:S01]  /*1610*/  IMAD.IADD R5, R0, 0x1, -R5 ;  /* 0x0000000100057824 */ /* 0x000fe200078e0a05 */
[----:B------:R-:W-:-:S02]  /*1620*/  LOP3.LUT R15, R3, 0xfffffffe, RZ, 0xc0, !PT ;  /* 0xfffffffe030f7812 */ /* 0x000fc400078ec0ff */
[--C-:B------:R-:W-:Y:S02]  /*1630*/  SHF.R.S32.HI R6, RZ, 0x1, R3.reuse ;  /* 0x00000001ff067819 */ /* 0x100fe40000011403 */
[----:B------:R-:W-:Y:S02]  /*1640*/  SHF.R.S32.HI R3, RZ, 0x1f, R3 ;  /* 0x0000001fff037819 */ /* 0x000fe40000011403 */
[--C-:B------:R-:W-:Y:S02]  /*1650*/  SHF.R.S32.HI R0, RZ, 0x1, R7.reuse ;  /* 0x00000001ff007819 */ /* 0x100fe40000011407 */
[----:B------:R-:W-:Y:S02]  /*1660*/  SHF.R.S32.HI R7, RZ, 0x1f, R7 ;  /* 0x0000001fff077819 */ /* 0x000fe40000011407 */
[--C-:B--2---:R-:W-:Y:S02]  /*1670*/  SHF.R.S32.HI R17, RZ, 0x1, R16.reuse ;  /* 0x00000001ff117819 */ /* 0x104fe40000011410 */
[----:B------:R-:W-:-:S02]  /*1680*/  SHF.R.S32.HI R18, RZ, 0x1f, R16 ;  /* 0x0000001fff127819 */ /* 0x000fc40000011410 */
[----:B------:R-:W-:Y:S02]  /*1690*/  LEA.HI R3, R3, R6, RZ, 0x4 ;  /* 0x0000000603037211 */ /* 0x000fe400078f20ff */
[----:B------:R-:W-:Y:S02]  /*16a0*/  LEA.HI R7, R7, R0, RZ, 0x4 ;  /* 0x0000000007077211 */ /* 0x000fe400078f20ff */
[----:B------:R-:W-:Y:S02]  /*16b0*/  LEA.HI R18, R18, R17, RZ, 0x4 ;  /* 0x0000001112127211 */ /* 0x000fe400078f20ff */
[----:B------:R-:W-:Y:S01]  /*16c0*/  LOP3.LUT R3, R3, 0x1ffffff0, RZ, 0xc0, !PT ;  /* 0x1ffffff003037812 */ /* 0x000fe200078ec0ff */
[----:B------:R-:W-:Y:S01]  /*16d0*/  IMAD R8, R8, -0x40, R19 ;  /* 0xffffffc008087824 */ /* 0x000fe200078e0213 */
[----:B------:R-:W-:Y:S02]  /*16e0*/  LOP3.LUT R7, R7, 0x1ffffff0, RZ, 0xc0, !PT ;  /* 0x1ffffff007077812 */ /* 0x000fe400078ec0ff */
[----:B------:R-:W-:Y:S01]  /*16f0*/  LOP3.LUT R19, R16, 0xfffffffe, RZ, 0xc0, !PT ;  /* 0xfffffffe10137812 */ /* 0x000fe200078ec0ff */
[----:B------:R-:W-:Y:S01]  /*1700*/  IMAD.IADD R6, R6, 0x1, -R3 ;  /* 0x0000000106067824 */ /* 0x000fe200078e0a03 */
[----:B------:R-:W-:Y:S01]  /*1710*/  LOP3.LUT R18, R18, 0x1ffffff0, RZ, 0xc0, !PT ;  /* 0x1ffffff012127812 */ /* 0x000fe200078ec0ff */
[----:B------:R-:W-:Y:S01]  /*1720*/  IMAD.IADD R0, R0, 0x1, -R7 ;  /* 0x0000000100007824 */ /* 0x000fe200078e0a07 */
[----:B------:R-:W-:Y:S01]  /*1730*/  LEA R3, R5, R4, 0x3 ;  /* 0x0000000405037211 */ /* 0x000fe200078e18ff */
[----:B------:R-:W-:Y:S01]  /*1740*/  IMAD.IADD R15, R12, 0x1, -R15 ;  /* 0x000000010c0f7824 */ /* 0x000fe200078e0a0f */
[----:B------:R-:W-:Y:S01]  /*1750*/  IADD3 R19, R14, -R19, RZ ;  /* 0x800000130e137210 */ /* 0x000fe20007ffe0ff */
[----:B------:R-:W-:-:S02]  /*1760*/  IMAD.IADD R18, R17, 0x1, -R18 ;  /* 0x0000000111127824 */ /* 0x000fc400078e0a12 */
[----:B------:R1:W-:Y:S01]  /*1770*/  STL [R1+0x18], R3 ;  /* 0x0000180301007387 */ /* 0x0003e20000100800 */
[----:B------:R-:W-:Y:S02]  /*1780*/  IMAD R4, R0, 0x8, R13 ;  /* 0x0000000800047824 */ /* 0x000fe400078e020d */
[----:B------:R-:W-:-:S03]  /*1790*/  IMAD R0, R18, 0x8, R19 ;  /* 0x0000000812007824 */ /* 0x000fc600078e0213 */
[----:B------:R-:W-:Y:S01]  /*17a0*/  STL [R1+0x14], R4 ;  /* 0x0000140401007387 */ /* 0x000fe20000100800 */
[----:B-1----:R-:W-:-:S05]  /*17b0*/  IMAD R3, R6, 0x8, R15 ;  /* 0x0000000806037824 */ /* 0x002fca00078e020f */
[----:B------:R-:W-:Y:S04]  /*17c0*/  STL [R1+0x10], R3 ;  /* 0x0000100301007387 */ /* 0x000fe80000100800 */
[----:B------:R1:W-:Y:S02]  /*17d0*/  STL [R1+0xc], R0 ;  /* 0x00000c0001007387 */ /* 0x0003e40000100800 */
[----:B-1----:R-:W-:-:S05]  /*17e0*/  SHF.R.S32.HI R0, RZ, 0x7, R23 ;  /* 0x00000007ff007819 */ /* 0x002fca0000011417 */
[----:B------:R1:W-:Y:S01]  /*17f0*/  STL [R1+0x4], R0 ;  /* 0x0000040001007387 */ /* 0x0003e20000100800 */
[----:B------:R-:W-:Y:S01]  /*1800*/  IMAD.SHL.U32 R3, R20, 0x4, RZ ;  /* 0x0000000414037824 */ /* 0x000fe200078e00ff */
[----:B------:R-:W-:Y:S02]  /*1810*/  MOV R6, RZ ;  /* 0x000000ff00067202 */ /* 0x000fe40000000f00 */
        /* <DEDUP_REMOVED lines=35> */
.L_x_637:
[----:B------:R-:W-:-:S13]  /*1a50*/  ISETP.NE.AND P0, PT, R7, 0x3, PT ;  /* 0x000000030700780c */ /* 0x000fda0003f05270 */
[----:B------:R-:W-:Y:S05]  /*1a60*/  @!P0 BRA `(.L_x_627) ;  /* 0x0000000000048947 */ /* 0x000fea0003800000 */
[----:B------:R-:W-:Y:S01]  /*1a70*/  BPT.TRAP 0x1 ;  /* 0x000000040000795c */ /* 0x000fe20000300000 */
.L_x_627:
[----:B------:R-:W-:Y:S01]  /*1a80*/  IMAD R25, R4, 0x8, R2 ;  /* 0x0000000804197824 */ /* 0x000fe200078e0202 */
[----:B------:R-:W-:-:S04]  /*1a90*/  SHF.L.U32 R22, R5, 0x1f, RZ ;  /* 0x0000001f05167819 */ /* 0x000fc800000006ff */
[----:B------:R1:W2:Y:S01]  /*1aa0*/  SYNCS.PHASECHK.TRANS64.TRYWAIT P1, [R25+URZ+0x30c10], R22 ;  /* 0x030c1016190075a7 */ /* 0x0002a2000802017f */
[----:B------:R-:W-:Y:S05]  /*1ab0*/  @!P0 BRA `(.L_x_628) ;  /* 0x0000000000048947 */ /* 0x000fea0003800000 */
[----:B------:R-:W-:Y:S01]  /*1ac0*/  BPT.TRAP 0x1 ;  /* 0x000000040000795c */ /* 0x000fe20000300000 */
.L_x_628:
[----:B------:R-:W-:-:S04]  /*1ad0*/  IADD3 R0, R2, 0x10000, RZ ;  /* 0x0001000002007810 */ /* 0x000fc80007ffe0ff */
[----:B------:R-:W-:-:S04]  /*1ae0*/  SHF.R.U32.HI R0, RZ, 0x4, R0 ;  /* 0x00000004ff007819 */ /* 0x000fc80000011600 */
[----:B------:R-:W-:Y:S01]  /*1af0*/  LOP3.LUT R0, R0, 0x3fff, RZ, 0xc0, !PT ;  /* 0x00003fff00007812 */ /* 0x000fe200078ec0ff */
[----:B--2---:R-:W-:Y:S06]  /*1b00*/  @P1 BRA `(.L_x_629) ;  /* 0x0000000000081947 */ /* 0x004fec0003800000 */
[----:B------:R-:W2:Y:S02]  /*1b10*/  SYNCS.PHASECHK.TRANS64.TRYWAIT P1, [R25+URZ+0x30c10], R22 ;  /* 0x030c1016190075a7 */ /* 0x000ea4000802017f */
[----:B--2---:R-:W-:Y:S05]  /*1b20*/  @!P1 BRA `(.L_x_630) ;  /* 0x00000098005c9947 */ /* 0x004fea0003800000 */
.L_x_629:
        /* <DEDUP_REMOVED lines=64> */
.L_x_631:
[----:B------:R1:W1:Y:S01]  /*1f30*/  SYNCS.PHASECHK.TRANS64.TRYWAIT P1, [R25+URZ+0x30c30], R22 ;  /* 0x030c3016190075a7 */ /* 0x000262000802017f */
[----:B------:R-:W-:Y:S05]  /*1f40*/  @!P0 BRA `(.L_x_632) ;  /* 0x0000000000048947 */ /* 0x000fea0003800000 */
[----:B------:R-:W-:Y:S01]  /*1f50*/  BPT.TRAP 0x1 ;  /* 0x000000040000795c */ /* 0x000fe20000300000 */
.L_x_632:
[----:B------:R-:W-:-:S04]  /*1f60*/  IADD3 R18, R2, 0x18000, RZ ;  /* 0x0001800002127810 */ /* 0x000fc80007ffe0ff */
[----:B------:R-:W-:-:S04]  /*1f70*/  SHF.R.U32.HI R18, RZ, 0x4, R18 ;  /* 0x00000004ff127819 */ /* 0x000fc80000011612 */
[----:B------:R-:W-:-:S04]  /*1f80*/  LOP3.LUT R18, R18, 0x3fff, RZ, 0xc0, !PT ;  /* 0x00003fff12127812 */ /* 0x000fc800078ec0ff */
[----:B------:R-:W-:Y:S01]  /*1f90*/  LOP3.LUT R21, R18, 0x10000, RZ, 0xfc, !PT ;  /* 0x0001000012157812 */ /* 0x000fe200078efcff */
[----:B-1----:R-:W-:Y:S06]  /*1fa0*/  @P1 BRA `(.L_x_633) ;  /* 0x0000000000081947 */ /* 0x002fec0003800000 */
[----:B------:R-:W1:Y:S02]  /*1fb0*/  SYNCS.PHASECHK.TRANS64.TRYWAIT P1, [R25+URZ+0x30c30], R22 ;  /* 0x030c3016190075a7 */ /* 0x000e64000802017f */
[----:B-1----:R-:W-:Y:S05]  /*1fc0*/  @!P1 BRA `(.L_x_634) ;  /* 0x0000009400489947 */ /* 0x002fea0003800000 */
.L_x_633:
[----:B------:R-:W-:Y:S01]  /*1fd0*/  UIADD3 UR9, UR9, 0x4000, URZ ;  /* 0x0000400009097890 */ /* 0x000fe2000fffe03f */
[----:B------:R-:W-:Y:S01]  /*1fe0*/  IMAD R22, R4, 0x400, R21 ;  /* 0x0000040004167824 */ /* 0x000fe200078e0215 */
[----:B------:R-:W-:Y:S01]  /*1ff0*/  WARPGROUP.ARRIVE ;  /* 0x00000000000079c5 */ /* 0x000fe20000000000 */
[----:B------:R-:W-:Y:S01]  /*2000*/  UMOV UR7, 0x40000040 ;  /* 0x4000004000077882 */ /* 0x000fe20000000000 */
[----:B------:R-:W-:Y:S01]  /*2010*/  USHF.R.U32.HI UR9, URZ, 0x4, UR9 ;  /* 0x000000043f097899 */ /* 0x000fe20008011609 */
[----:B------:R-:W-:Y:S01]  /*2020*/  FMUL.FTZ R23, R90, UR36 ;  /* 0x000000245a177c20 */ /* 0x000fe20008410000 */
[----:B------:R-:W-:Y:S01]  /*2030*/  R2UR UR8, R22 ;  /* 0x00000000160872ca */ /* 0x000fe200000e0000 */
[----:B------:R-:W-:Y:S01]  /*2040*/  UMOV UR5, 0x40000040 ;  /* 0x4000004000057882 */ /* 0x000fe20000000000 */
[----:B------:R-:W-:Y:S01]  /*2050*/  ULOP3.LUT UR9, UR9, 0x3fff, URZ, 0xc0, !UPT ;  /* 0x00003fff09097892 */ /* 0x000fe2000f8ec03f */
[----:B------:R-:W-:Y:S01]  /*2060*/  FMUL.FTZ R90, R93, UR36 ;  /* 0x000000245d5a7c20 */ /* 0x000fe20008410000 */
        /* <DEDUP_REMOVED lines=11> */
[----:B--2---:R-:W1:Y:S01]  /*2120*/  SHFL.IDX PT, R122, R20, R10, 0x1f ;  /* 0x00001f0a147a7589 */ /* 0x004e6200000e0000 */
[----:B------:R-:W-:Y:S01]  /*2130*/  HGMMA.64x128x16.F32 R24, gdesc[UR4], RZ, !UPT, gsb0 ;  /* 0x01e00000041879f0 */ /* 0x000fe2000c0008ff */
[----:B------:R-:W-:Y:S01]  /*2140*/  UIADD3 UR6, UR8, 0x2, URZ ;  /* 0x0000000208067890 */ /* 0x000fe2000fffe03f */
[----:B------:R-:W-:Y:S01]  /*2150*/  VIADD R131, R10, 0x4 ;  /* 0x000000040a837836 */ /* 0x000fe20000000000 */
[----:B------:R-:W-:Y:S01]  /*2160*/  UIADD3 UR4, UR9, 0x2, URZ ;  /* 0x0000000209047890 */ /* 0x000fe2000fffe03f */
[----:B------:R-:W-:Y:S01]  /*2170*/  FMUL.FTZ R22, R89, UR36 ;  /* 0x0000002459167c20 */ /* 0x000fe20008410000 */
[----:B------:R-:W-:Y:S01]  /*2180*/  UMOV UR7, 0x40000040 ;  /* 0x4000004000077882 */ /* 0x000fe20000000000 */
[----:B------:R-:W-:Y:S01]  /*2190*/  UMOV UR5, 0x40000040 ;  /* 0x4000004000057882 */ /* 0x000fe20000000000 */
[----:B------:R-:W-:Y:S01]  /*21a0*/  FMUL.FTZ R88, R91, UR36 ;  /* 0x000000245b587c20 */ /* 0x000fe20008410000 */
[----:B------:R-:W-:Y:S01]  /*21b0*/  FMUL.FTZ R108, R111, UR36 ;  /* 0x000000246f6c7c20 */ /* 0x000fe20008410000 */
[----:B------:R-:W2:Y:S01]  /*21c0*/  MUFU.TANH R21, R21 ;  /* 0x0000001500157308 */ /* 0x000ea20000002400 */
[----:B------:R-:W-:Y:S01]  /*21d0*/  FMUL.FTZ R91, R94, UR36 ;  /* 0x000000245e5b7c20 */ /* 0x000fe20008410000 */
[----:B------:R-:W-:Y:S01]  /*21e0*/  FMUL.FTZ R111, R114, UR36 ;  /* 0x00000024726f7c20 */ /* 0x000fe20008410000 */
[----:B------:R-:W-:Y:S01]  /*21f0*/  FMUL.FTZ R94, R97, UR36 ;  /* 0x00000024615e7c20 */ /* 0x000fe20008410000 */
[----:B------:R-:W-:Y:S01]  /*2200*/  FMUL.FTZ R114, R117, UR36 ;  /* 0x0000002475727c20 */ /* 0x000fe20008410000 */
[----:B------:R-:W-:Y:S01]  /*2210*/  FMUL.FTZ R97, R100, UR36 ;  /* 0x0000002464617c20 */ /* 0x000fe20008410000 */
[----:B------:R-:W-:Y:S01]  /*2220*/  FMUL.FTZ R117, R120, UR36 ;  /* 0x0000002478757c20 */ /* 0x000fe20008410000 */
[----:B------:R-:W-:Y:S01]  /*2230*/  FMUL.FTZ R100, R103, UR36 ;  /* 0x0000002467647c20 */ /* 0x000fe20008410000 */
[----:B------:R-:W4:Y:S01]  /*2240*/  SHFL.IDX PT, R120, R20, R131, 0x1f ;  /* 0x00001f8314787589 */ /* 0x000f2200000e0000 */
[----:B------:R-:W-:Y:S01]  /*2250*/  FMUL.FTZ R103, R106, UR36 ;  /* 0x000000246a677c20 */ /* 0x000fe20008410000 */
[----:B------:R-:W-:Y:S01]  /*2260*/  FMUL.FTZ R232, R135, UR36 ;  /* 0x0000002487e87c20 */ /* 0x000fe20008410000 */
[----:B------:R-:W3:Y:S01]  /*2270*/  MUFU.TANH R22, R22 ;  /* 0x0000001600167308 */ /* 0x000ee20000002400 */
[----:B------:R-:W-:Y:S01]  /*2280*/  FMUL.FTZ R106, R109, UR36 ;  /* 0x000000246d6a7c20 */ /* 0x000fe20008410000 */
[----:B------:R-:W-:-:S02]  /*2290*/  VIADD R135, R10, 0x8 ;  /* 0x000000080a877836 */ /* 0x000fc40000000000 */
[----:B------:R-:W-:Y:S01]  /*22a0*/  FMUL.FTZ R89, R92, UR36 ;  /* 0x000000245c597c20 */ /* 0x000fe20008410000 */
[----:B------:R-:W-:Y:S01]  /*22b0*/  FMUL.FTZ R109, R112, UR36 ;  /* 0x00000024706d7c20 */ /* 0x000fe20008410000 */
[----:B------:R-:W-:Y:S01]  /*22c0*/  FMUL.FTZ R112, R115, UR36 ;  /* 0x0000002473707c20 */ /* 0x000fe20008410000 */
[----:B------:R-:W-:Y:S01]  /*22d0*/  FMUL.FTZ R92, R95, UR36 ;  /* 0x000000245f5c7c20 */ /* 0x000fe20008410000 */
[----:B------:R-:W-:Y:S01]  /*22e0*/  FMUL.FTZ R115, R118, UR36 ;  /* 0x0000002476737c20 */ /* 0x000fe20008410000 */
[----:B------:R-:W4:Y:S01]  /*22f0*/  MUFU.TANH R23, R23 ;  /* 0x0000001700177308 */ /* 0x000f220000002400 */
[----:B------:R-:W-:Y:S01]  /*2300*/  FMUL.FTZ R95, R98, UR36 ;  /* 0x00000024625f7c20 */ /* 0x000fe20008410000 */
[----:B------:R-:W-:Y:S01]  /*2310*/  FMUL.FTZ R118, R121, UR36 ;  /* 0x0000002479767c20 */ /* 0x000fe20008410000 */
[----:B------:R-:W-:Y:S01]  /*2320*/  STL [R1+0x44], R155 ;  /* 0x0000449b01007387 */ /* 0x000fe20000100800 */
[----:B------:R-:W-:Y:S01]  /*2330*/  FMUL.FTZ R98, R101, UR36 ;  /* 0x0000002465627c20 */ /* 0x000fe20008410000 */
[----:B------:R-:W-:Y:S01]  /*2340*/  FMUL.FTZ R101, R104, UR36 ;  /* 0x0000002468657c20 */ /* 0x000fe20008410000 */
[----:B------:R-:W-:Y:S01]  /*2350*/  FMUL.FTZ R237, R134, UR36 ;  /* 0x0000002486ed7c20 */ /* 0x000fe20008410000 */
[----:B------:R-:W4:Y:S01]  /*2360*/  SHFL.IDX PT, R121, R20, R135, 0x1f ;  /* 0x00001f8714797589 */ /* 0x000f2200000e0000 */
[----:B------:R-:W-:Y:S01]  /*2370*/  MUFU.TANH R88, R88 ;  /* 0x0000005800587308 */ /* 0x000fe20000002400 */
[----:B------:R-:W-:Y:S01]  /*2380*/  FMUL.FTZ R104, R107, UR36 ;  /* 0x000000246b687c20 */ /* 0x000fe20008410000 */
[----:B------:R-:W-:Y:S01]  /*2390*/  FMUL.FTZ R137, R137, UR36 ;  /* 0x0000002489897c20 */ /* 0x000fe20008410000 */
[----:B------:R-:W-:Y:S01]  /*23a0*/  STL [R1+0x40], R154 ;  /* 0x0000409a01007387 */ /* 0x000fe20000100800 */
[----:B------:R-:W-:Y:S01]  /*23b0*/  IADD3 R134, R10, 0xc, RZ ;  /* 0x0000000c0a867810 */ /* 0x000fe20007ffe0ff */
[----:B------:R-:W-:Y:S01]  /*23c0*/  FMUL.FTZ R107, R110, UR36 ;  /* 0x000000246e6b7c20 */ /* 0x000fe20008410000 */
[----:B------:R-:W-:Y:S01]  /*23d0*/  ISETP.GT.AND P2, PT, R8, RZ, PT ;  /* 0x000000ff0800720c */ /* 0x000fe20003f44270 */
[----:B------:R-:W-:Y:S01]  /*23e0*/  STL [R1+0x3c], R153 ;  /* 0x00003c9901007387 */ /* 0x000fe20000100800 */
[----:B------:R-:W4:Y:S01]  /*23f0*/  MUFU.TANH R89, R89 ;  /* 0x0000005900597308 */ /* 0x000f220000002400 */
[----:B------:R-:W-:Y:S01]  /*2400*/  FMUL.FTZ R110, R113, UR36 ;  /* 0x00000024716e7c20 */ /* 0x000fe20008410000 */
[----:B------:R-:W-:Y:S01]  /*2410*/  FMUL.FTZ R113, R116, UR36 ;  /* 0x0000002474717c20 */ /* 0x000fe20008410000 */
[----:B------:R-:W-:Y:S01]  /*2420*/  STL [R1+0x38], R152 ;  /* 0x0000389801007387 */ /* 0x000fe20000100800 */
[----:B------:R-:W-:Y:S01]  /*2430*/  FMUL.FTZ R116, R119, UR36 ;  /* 0x0000002477747c20 */ /* 0x000fe20008410000 */
[----:B------:R-:W-:Y:S01]  /*2440*/  FMUL.FTZ R227, R124, UR36 ;  /* 0x000000247ce37c20 */ /* 0x000fe20008410000 */
[----:B------:R-:W-:Y:S01]  /*2450*/  FMUL.FTZ R136, R136, UR36 ;  /* 0x0000002488887c20 */ /* 0x000fe20008410000 */
[----:B------:R-:W-:Y:S01]  /*2460*/  STL [R1+0x34], R9 ;  /* 0x0000340901007387 */ /* 0x000fe20000100800 */
[----:B--2---:R-:W-:Y:S01]  /*2470*/  FSEL R119, R21, -INF , P2 ;  /* 0xff80000015777808 */ /* 0x004fe20001000000 */
[----:B------:R-:W2:Y:S01]  /*2480*/  MUFU.TANH R91, R91 ;  /* 0x0000005b005b7308 */ /* 0x000ea20000002400 */
[----:B------:R-:W-:Y:S01]  /*2490*/  FMUL.FTZ R138, R138, UR36 ;  /* 0x000000248a8a7c20 */ /* 0x000fe20008410000 */
[----:B------:R1:W-:Y:S01]  /*24a0*/  STL [R1+0x30], R7 ;  /* 0x0000300701007387 */ /* 0x0003e20000100800 */
[----:B------:R-:W-:Y:S01]  /*24b0*/  ISETP.GT.AND P1, PT, R8, 0x8, PT ;  /* 0x000000080800780c */ /* 0x000fe20003f24270 */
[----:B------:R-:W-:Y:S01]  /*24c0*/  FMUL.FTZ R217, R123, UR36 ;  /* 0x000000247bd97c20 */ /* 0x000fe20008410000 */
[----:B------:R-:W-:Y:S01]  /*24d0*/  FMUL.FTZ R133, R133, UR36 ;  /* 0x0000002485857c20 */ /* 0x000fe20008410000 */
[----:B------:R-:W2:Y:S01]  /*24e0*/  SHFL.IDX PT, R124, R20, R134, 0x1f ;  /* 0x00001f86147c7589 */ /* 0x000ea200000e0000 */
[----:B---3--:R-:W-:Y:S01]  /*24f0*/  FSEL R123, R22, -INF , P2 ;  /* 0xff800000167b7808 */ /* 0x008fe20001000000 */
[----:B------:R-:W3:Y:S01]  /*2500*/  MUFU.TANH R90, R90 ;  /* 0x0000005a005a7308 */ /* 0x000ee20000002400 */
[----:B------:R-:W-:Y:S01]  /*2510*/  FMUL.FTZ R141, R141, UR36 ;  /* 0x000000248d8d7c20 */ /* 0x000fe20008410000 */
[----:B------:R-:W-:Y:S01]  /*2520*/  STL [R1+0x2c], R6 ;  /* 0x00002c0601007387 */ /* 0x000fe20000100800 */
[----:B------:R-:W-:Y:S01]  /*2530*/  FMUL.FTZ R139, R139, UR36 ;  /* 0x000000248b8b7c20 */ /* 0x000fe20008410000 */
[----:B------:R-:W-:Y:S01]  /*2540*/  FMUL.FTZ R231, R145, UR36 ;  /* 0x0000002491e77c20 */ /* 0x000fe20008410000 */
[----:B------:R-:W-:Y:S01]  /*2550*/  FMUL.FTZ R140, R140, UR36 ;  /* 0x000000248c8c7c20 */ /* 0x000fe20008410000 */
[----:B------:R-:W-:Y:S01]  /*2560*/  STL [R1+0x28], R5 ;  /* 0x0000280501007387 */ /* 0x000fe20000100800 */
[----:B------:R-:W-:Y:S01]  /*2570*/  FMUL.FTZ R142, R142, UR36 ;  /* 0x000000248e8e7c20 */ /* 0x000fe20008410000 */
[----:B-1----:R1:W-:Y:S01]  /*2580*/  MUFU.TANH R7, R137 ;  /* 0x0000008900077308 */ /* 0x0023e20000002400 */
[----:B------:R-:W-:Y:S01]  /*2590*/  FMUL.FTZ R226, R125, UR36 ;  /* 0x000000247de27c20 */ /* 0x000fe20008410000 */
[----:B------:R-:W-:Y:S01]  /*25a0*/  STL [R1+0x24], R3 ;  /* 0x0000240301007387 */ /* 0x000fe20000100800 */
[----:B------:R-:W-:Y:S01]  /*25b0*/  FMUL.FTZ R129, R129, UR36 ;  /* 0x0000002481817c20 */ /* 0x000fe20008410000 */
[----:B------:R-:W-:Y:S01]  /*25c0*/  FMUL.FTZ R228, R146, UR36 ;  /* 0x0000002492e47c20 */ /* 0x000fe20008410000 */
[----:B------:R-:W-:Y:S01]  /*25d0*/  FMUL.FTZ R235, R144, UR36 ;  /* 0x0000002490eb7c20 */ /* 0x000fe20008410000 */
[----:B------:R3:W-:Y:S01]  /*25e0*/  STL [R1+0x20], R0 ;  /* 0x0000200001007387 */ /* 0x0007e20000100800 */
[----:B------:R-:W-:Y:S01]  /*25f0*/  FMUL.FTZ R234, R127, UR36 ;  /* 0x000000247fea7c20 */ /* 0x000fe20008410000 */
[----:B------:R4:W-:Y:S01]  /*2600*/  MUFU.TANH R152, R136 ;  /* 0x0000008800987308 */ /* 0x0009e20000002400 */
[----:B-1----:R-:W-:Y:S01]  /*2610*/  FMUL.FTZ R137, R151, UR36 ;  /* 0x0000002497897c20 */ /* 0x002fe20008410000 */
[----:B------:R-:W-:Y:S01]  /*2620*/  SHFL.IDX PT, R144, R12, R10, 0x1f ;  /* 0x00001f0a0c907589 */ /* 0x000fe200000e0000 */
[----:B------:R-:W-:Y:S01]  /*2630*/  FMUL.FTZ R127, R130, UR36 ;  /* 0x00000024827f7c20 */ /* 0x000fe20008410000 */
[----:B------:R-:W-:Y:S01]  /*2640*/  FMUL.FTZ R130, R149, UR36 ;  /* 0x0000002495827c20 */ /* 0x000fe20008410000 */
[----:B------:R-:W-:Y:S01]  /*2650*/  FMUL.FTZ R236, R143, UR36 ;  /* 0x000000248fec7c20 */ /* 0x000fe20008410000 */
[----:B------:R-:W-:Y:S01]  /*2660*/  FMUL.FTZ R229, R128, UR36 ;  /* 0x0000002480e57c20 */ /* 0x000fe20008410000 */
[----:B------:R-:W-:Y:S01]  /*2670*/  SHFL.IDX PT, R221, R12, R131, 0x1f ;  /* 0x00001f830cdd7589 */ /* 0x000fe200000e0000 */
[----:B------:R1:W-:Y:S01]  /*2680*/  MUFU.TANH R9, R138 ;  /* 0x0000008a00097308 */ /* 0x0003e20000002400 */
[----:B----4-:R-:W-:Y:S01]  /*2690*/  FFMA.FTZ R136, R119, UR37, -R122 ;  /* 0x0000002577887c23 */ /* 0x010fe2000801087a */
[----:B------:R-:W-:Y:S01]  /*26a0*/  FSEL R119, R23, -INF , P1 ;  /* 0xff80000017777808 */ /* 0x000fe20000800000 */
[----:B------:R-:W-:-:S02]  /*26b0*/  IMAD R218, R4, 0x400, R18 ;  /* 0x0000040004da7824 */ /* 0x000fc400078e0212 */
[----:B------:R-:W-:Y:S01]  /*26c0*/  FMUL.FTZ R128, R147, UR36 ;  /* 0x0000002493807c20 */ /* 0x000fe20008410000 */
[----:B------:R-:W-:Y:S01]  /*26d0*/  FMUL.FTZ R132, R132, UR36 ;  /* 0x0000002484847c20 */ /* 0x000fe20008410000 */
[----:B------:R-:W-:Y:S01]  /*26e0*/  SHFL.IDX PT, R230, R12, R134, 0x1f ;  /* 0x00001f860ce67589 */ /* 0x000fe200000e0000 */
[----:B------:R-:W-:Y:S01]  /*26f0*/  FFMA.FTZ R119, R119, UR37, -R122 ;  /* 0x0000002577777c23 */ /* 0x000fe2000801087a */
[----:B------:R4:W-:Y:S01]  /*2700*/  MUFU.TANH R153, R133 ;  /* 0x0000008500997308 */ /* 0x0009e20000002400 */
[----:B-1----:R-:W-:Y:S01]  /*2710*/  VIADD R138, R10, 0x14 ;  /* 0x000000140a8a7836 */ /* 0x002fe20000000000 */
[----:B------:R-:W-:Y:S01]  /*2720*/  FSEL R122, R89, -INF , P2 ;  /* 0xff800000597a7808 */ /* 0x000fe20001000000 */
[----:B------:R-:W-:Y:S01]  /*2730*/  SHFL.IDX PT, R225, R12, R135, 0x1f ;  /* 0x00001f870ce17589 */ /* 0x000fe200000e0000 */
[----:B------:R-:W-:-:S03]  /*2740*/  FMUL.FTZ R126, R126, UR36 ;  /* 0x000000247e7e7c20 */ /* 0x000fc60008410000 */
[----:B------:R-:W-:Y:S01]  /*2750*/  SHFL.IDX PT, R223, R20, R138, 0x1f ;  /* 0x00001f8a14df7589 */ /* 0x000fe200000e0000 */
[----:B---3--:R1:W-:Y:S01]  /*2760*/  MUFU.TANH R0, R141 ;  /* 0x0000008d00007308 */ /* 0x0083e20000002400 */
[----:B----4-:R-:W-:Y:S01]  /*2770*/  FFMA.FTZ R133, R123, UR37, -R120 ;  /* 0x000000257b857c23 */ /* 0x010fe20008010878 */
[C---:B------:R-:W-:Y:S01]  /*2780*/  FSEL R123, R88.reuse, -INF , P1 ;  /* 0xff800000587b7808 */ /* 0x040fe20000800000 */
[----:B------:R-:W-:-:S04]  /*2790*/  FFMA.FTZ R88, -R88, R88, 1 ;  /* 0x3f80000058587423 */ /* 0x000fc80000010158 */
[----:B------:R-:W-:Y:S01]  /*27a0*/  FFMA.FTZ R120, R123, UR37, -R120 ;  /* 0x000000257b787c23 */ /* 0x000fe20008010878 */
[----:B------:R-:W-:Y:S01]  /*27b0*/  MUFU.TANH R94, R94 ;  /* 0x0000005e005e7308 */ /* 0x000fe20000002400 */
[----:B-1----:R-:W-:Y:S01]  /*27c0*/  IADD3 R141, R10, 0x1c, RZ ;  /* 0x0000001c0a8d7810 */ /* 0x002fe20007ffe0ff */
[--C-:B------:R-:W-:Y:S01]  /*27d0*/  FFMA.FTZ R123, R122, UR37, -R121.reuse ;  /* 0x000000257a7b7c23 */ /* 0x100fe20008010879 */
[C---:B--2---:R-:W-:Y:S01]  /*27e0*/  FSEL R122, R91.reuse, -INF , P1 ;  /* 0xff8000005b7a7808 */ /* 0x044fe20000800000 */
[----:B------:R-:W-:Y:S02]  /*27f0*/  FFMA.FTZ R91, -R91, R91, 1 ;  /* 0x3f8000005b5b7423 */ /* 0x000fe4000001015b */
[----:B------:R-:W1:Y:S02]  /*2800*/  SHFL.IDX PT, R145, R20, R141, 0x1f ;  /* 0x00001f8d14917589 */ /* 0x000e6400000e0000 */
[----:B------:R-:W-:Y:S01]  /*2810*/  MUFU.TANH R96, R96 ;  /* 0x0000006000607308 */ /* 0x000fe20000002400 */
[----:B------:R-:W-:-:S07]  /*2820*/  FFMA.FTZ R121, R122, UR37, -R121 ;  /* 0x000000257a797c23 */ /* 0x000fce0008010879 */
[----:B------:R2:W-:Y:S08]  /*2830*/  MUFU.TANH R6, R139 ;  /* 0x0000008b00067308 */ /* 0x0005f00000002400 */
[----:B------:R-:W3:Y:S01]  /*2840*/  MUFU.TANH R98, R98 ;  /* 0x0000006200627308 */ /* 0x000ee20000002400 */
[----:B------:R-:W-:Y:S02]  /*2850*/  WARPGROUP.DEPBAR.LE gsb0, 0x0 ;  /* 0x00008000000079c5 */ /* 0x000fe40000010000 */
[----:B------:R-:W-:Y:S01]  /*2860*/  WARPGROUP.ARRIVE ;  /* 0x00000000000079c5 */ /* 0x000fe20000000000 */
[C---:B--2---:R-:W-:Y:S01]  /*2870*/  FSEL R139, R90.reuse, -INF , P2 ;  /* 0xff8000005a8b7808 */ /* 0x044fe20001000000 */
[----:B------:R-:W-:-:S03]  /*2880*/  FFMA.FTZ R90, -R90, R90, 1 ;  /* 0x3f8000005a5a7423 */ /* 0x000fc6000001015a */
[----:B------:R-:W2:Y:S01]  /*2890*/  MUFU.TANH R100, R100 ;  /* 0x0000006400647308 */ /* 0x000ea20000002400 */
[----:B------:R-:W-:Y:S01]  /*28a0*/  HGMMA.64x128x16.F32 R24, gdesc[UR4], R24, gsb0 ;  /* 0x01e00000041879f0 */ /* 0x000fe20008000818 */
[----:B------:R-:W-:Y:S01]  /*28b0*/  UIADD3 UR6, UR8, 0x4, URZ ;  /* 0x0000000408067890 */ /* 0x000fe2000fffe03f */
[----:B------:R-:W-:Y:S01]  /*28c0*/  FFMA.FTZ R122, R139, UR37, -R124 ;  /* 0x000000258b7a7c23 */ /* 0x000fe2000801087c */
[----:B------:R-:W-:Y:S01]  /*28d0*/  UIADD3 UR4, UR9, 0x4, URZ ;  /* 0x0000000409047890 */ /* 0x000fe2000fffe03f */
[----:B------:R-:W-:Y:S01]  /*28e0*/  VIADD R139, R10, 0x18 ;  /* 0x000000180a8b7836 */ /* 0x000fe20000000000 */
[----:B------:R-:W-:Y:S01]  /*28f0*/  UMOV UR7, 0x40000040 ;  /* 0x4000004000077882 */ /* 0x000fe20000000000 */
[----:B------:R-:W-:Y:S01]  /*2900*/  UMOV UR5, 0x40000040 ;  /* 0x4000004000057882 */ /* 0x000fe20000000000 */
[----:B------:R4:W-:Y:S01]  /*2910*/  MUFU.TANH R5, R140 ;  /* 0x0000008c00057308 */ /* 0x0009e20000002400 */
[----:B---3--:R-:W-:Y:S01]  /*2920*/  FSEL R219, R98, -INF , P2 ;  /* 0xff80000062db7808 */ /* 0x008fe20001000000 */
[----:B------:R-:W3:Y:S04]  /*2930*/  SHFL.IDX PT, R222, R20, R139, 0x1f ;  /* 0x00001f8b14de7589 */ /* 0x000ee800000e0000 */
[----:B-1----:R-:W-:-:S02]  /*2940*/  FFMA.FTZ R219, R219, UR37, -R145 ;  /* 0x00000025dbdb7c23 */ /* 0x002fc40008010891 */
[----:B------:R1:W-:Y:S01]  /*2950*/  MUFU.TANH R3, R142 ;  /* 0x0000008e00037308 */ /* 0x0003e20000002400 */
[----:B----4-:R-:W-:-:S05]  /*2960*/  VIADD R140, R10, 0x10 ;  /* 0x000000100a8c7836 */ /* 0x010fca0000000000 */
[----:B------:R4:W3:Y:S02]  /*2970*/  SHFL.IDX PT, R125, R20, R140, 0x1f ;  /* 0x00001f8c147d7589 */ /* 0x0008e400000e0000 */
[----:B------:R-:W-:Y:S01]  /*2980*/  MUFU.TANH R92, R92 ;  /* 0x0000005c005c7308 */ /* 0x000fe20000002400 */
[C---:B-1----:R-:W-:Y:S01]  /*2990*/  FSEL R142, R96.reuse, -INF , P1 ;  /* 0xff800000608e7808 */ /* 0x042fe20000800000 */
[----:B------:R-:W-:Y:S01]  /*29a0*/  FFMA.FTZ R96, -R96, R96, 1 ;  /* 0x3f80000060607423 */ /* 0x000fe20000010160 */
[----:B----4-:R-:W-:-:S05]  /*29b0*/  FSEL R20, R94, -INF , P2 ;  /* 0xff8000005e147808 */ /* 0x010fca0001000000 */
[----:B------:R-:W-:Y:S01]  /*29c0*/  MUFU.TANH R93, R93 ;  /* 0x0000005d005d7308 */ /* 0x000fe20000002400 */
[----:B------:R-:W-:Y:S01]  /*29d0*/  FFMA.FTZ R94, -R94, R94, 1 ;  /* 0x3f8000005e5e7423 */ /* 0x000fe2000001015e */
[--C-:B------:R-:W-:Y:S01]  /*29e0*/  FFMA.FTZ R20, R20, UR37, -R223.reuse ;  /* 0x0000002514147c23 */ /* 0x100fe200080108df */
[----:B------:R-:W-:Y:S01]  /*29f0*/  FFMA.FTZ R223, R142, UR37, -R223 ;  /* 0x000000258edf7c23 */ /* 0x000fe200080108df */
[----:B--2---:R-:W-:-:S04]  /*2a00*/  FSEL R142, R100, -INF , P1 ;  /* 0xff800000648e7808 */ /* 0x004fc80000800000 */
[----:B------:R-:W1:Y:S01]  /*2a10*/  MUFU.TANH R95, R95 ;  /* 0x0000005f005f7308 */ /* 0x000e620000002400 */
[----:B------:R-:W-:-:S07]  /*2a20*/  FFMA.FTZ R145, R142, UR37, -R145 ;  /* 0x000000258e917c23 */ /* 0x000fce0008010891 */
[----:B------:R2:W-:Y:S08]  /*2a30*/  MUFU.TANH R155, R129 ;  /* 0x00000081009b7308 */ /* 0x0005f00000002400 */
[----:B------:R-:W4:Y:S01]  /*2a40*/  MUFU.TANH R97, R97 ;  /* 0x0000006100617308 */ /* 0x000f220000002400 */
[----:B--2---:R-:W-:Y:S01]  /*2a50*/  FMUL.FTZ R129, R148, UR36 ;  /* 0x0000002494817c20 */ /* 0x004fe20008410000 */
[C---:B-1----:R-:W-:Y:S01]  /*2a60*/  FSEL R143, R95.reuse, -INF , P1 ;  /* 0xff8000005f8f7808 */ /* 0x042fe20000800000 */
[----:B------:R-:W-:-:S05]  /*2a70*/  FFMA.FTZ R95, -R95, R95, 1 ;  /* 0x3f8000005f5f7423 */ /* 0x000fca000001015f */
[----:B------:R-:W-:Y:S08]  /*2a80*/  MUFU.TANH R99, R99 ;  /* 0x0000006300637308 */ /* 0x000ff00000002400 */
[----:B------:R-:W1:Y:S01]  /*2a90*/  MUFU.TANH R101, R101 ;  /* 0x0000006500657308 */ /* 0x000e620000002400 */
[----:B----4-:R-:W-:-:S05]  /*2aa0*/  FSEL R147, R97, -INF , P2 ;  /* 0xff80000061937808 */ /* 0x010fca0001000000 */
[----:B---3--:R-:W-:Y:S02]  /*2ab0*/  FFMA.FTZ R147, R147, UR37, -R222 ;  /* 0x0000002593937c23 */ /* 0x008fe400080108de */
[----:B------:R-:W2:Y:S08]  /*2ac0*/  MUFU.TANH R103, R103 ;  /* 0x0000006700677308 */ /* 0x000eb00000002400 */
[----:B------:R-:W-:Y:S08]  /*2ad0*/  MUFU.TANH R102, R102 ;  /* 0x0000006600667308 */ /* 0x000ff00000002400 */
[----:B------:R-:W-:Y:S08]  /*2ae0*/  MUFU.EX2 R18, R223 ;  /* 0x000000df00127308 */ /* 0x000ff00000000800 */
[----:B------:R-:W-:Y:S08]  /*2af0*/  MUFU.TANH R104, R104 ;  /* 0x0000006800687308 */ /* 0x000ff00000002400 */
[----:B------:R3:W-:Y:S08]  /*2b00*/  MUFU.TANH R154, R132 ;  /* 0x00000084009a7308 */ /* 0x0007f00000002400 */
[----:B------:R-:W-:Y:S01]  /*2b10*/  MUFU.EX2 R120, R120 ;  /* 0x0000007800787308 */ /* 0x000fe20000000800 */
[----:B---3--:R-:W-:Y:S01]  /*2b20*/  FMUL.FTZ R132, R150, UR36 ;  /* 0x0000002496847c20 */ /* 0x008fe20008410000 */
[C---:B-1----:R-:W-:Y:S01]  /*2b30*/  FSEL R150, R101.reuse, -INF , P2 ;  /* 0xff80000065967808 */ /* 0x042fe20001000000 */
[----:B------:R-:W-:-:S04]  /*2b40*/  FFMA.FTZ R101, -R101, R101, 1 ;  /* 0x3f80000065657423 */ /* 0x000fc80000010165 */
[----:B------:R-:W-:Y:S01]  /*2b50*/  FFMA.FTZ R150, R150, UR37, -R144 ;  /* 0x0000002596967c23 */ /* 0x000fe20008010890 */
[----:B------:R-:W-:Y:S01]  /*2b60*/  MUFU.TANH R108, R108 ;  /* 0x0000006c006c7308 */ /* 0x000fe20000002400 */
[----:B------:R-:W-:Y:S02]  /*2b70*/  WARPGROUP.DEPBAR.LE gsb0, 0x0 ;  /* 0x00008000000079c5 */ /* 0x000fe40000010000 */
[----:B------:R-:W-:-:S05]  /*2b80*/  WARPGROUP.ARRIVE ;  /* 0x00000000000079c5 */ /* 0x000fca0000000000 */
[----:B------:R-:W-:Y:S01]  /*2b90*/  MUFU.EX2 R136, R136 ;  /* 0x0000008800887308 */ /* 0x000fe20000000800 */
[----:B------:R-:W-:Y:S01]  /*2ba0*/  HGMMA.64x128x16.F32 R24, gdesc[UR4], R24, gsb0 ;  /* 0x01e00000041879f0 */ /* 0x000fe20008000818 */
[----:B------:R-:W-:Y:S02]  /*2bb0*/  UIADD3 UR6, UR8, 0x6, URZ ;  /* 0x0000000608067890 */ /* 0x000fe4000fffe03f */
[----:B------:R-:W-:-:S04]  /*2bc0*/  UIADD3 UR4, UR9, 0x6, URZ ;  /* 0x0000000609047890 */ /* 0x000fc8000fffe03f */
[----:B------:R-:W-:Y:S01]  /*2bd0*/  MUFU.TANH R105, R105 ;  /* 0x0000006900697308 */ /* 0x000fe20000002400 */
[----:B------:R-:W-:Y:S01]  /*2be0*/  UMOV UR7, 0x40000040 ;  /* 0x4000004000077882 */ /* 0x000fe20000000000 */
[----:B------:R-:W-:-:S06]  /*2bf0*/  UMOV UR5, 0x40000040 ;  /* 0x4000004000057882 */ /* 0x000fcc0000000000 */
[----:B------:R-:W-:Y:S08]  /*2c00*/  MUFU.EX2 R119, R119 ;  /* 0x0000007700777308 */ /* 0x000ff00000000800 */
[----:B------:R-:W-:Y:S08]  /*2c10*/  MUFU.EX2 R133, R133 ;  /* 0x0000008500857308 */ /* 0x000ff00000000800 */
[----:B------:R-:W1:Y:S08]  /*2c20*/  MUFU.EX2 R123, R123 ;  /* 0x0000007b007b7308 */ /* 0x000e700000000800 */
[----:B------:R-:W-:Y:S08]  /*2c30*/  MUFU.TANH R107, R107 ;  /* 0x0000006b006b7308 */ /* 0x000ff00000002400 */
[----:B------:R-:W-:Y:S08]  /*2c40*/  MUFU.TANH R109, R109 ;  /* 0x0000006d006d7308 */ /* 0x000ff00000002400 */
[----:B------:R-:W-:Y:S08]  /*2c50*/  MUFU.TANH R111, R111 ;  /* 0x0000006f006f7308 */ /* 0x000ff00000002400 */
[----:B------:R-:W-:Y:S08]  /*2c60*/  MUFU.TANH R110, R110 ;  /* 0x0000006e006e7308 */ /* 0x000ff00000002400 */
[----:B------:R-:W-:Y:S08]  /*2c70*/  MUFU.TANH R112, R112 ;  /* 0x0000007000707308 */ /* 0x000ff00000002400 */
[----:B------:R-:W-:Y:S08]  /*2c80*/  MUFU.TANH R113, R113 ;  /* 0x0000007100717308 */ /* 0x000ff00000002400 */
[----:B------:R-:W-:Y:S08]  /*2c90*/  MUFU.TANH R115, R115 ;  /* 0x0000007300737308 */ /* 0x000ff00000002400 */
[----:B------:R-:W-:Y:S08]  /*2ca0*/  MUFU.EX2 R122, R122 ;  /* 0x0000007a007a7308 */ /* 0x000ff00000000800 */
[----:B------:R-:W-:Y:S08]  /*2cb0*/  MUFU.EX2 R20, R20 ;  /* 0x0000001400147308 */ /* 0x000ff00000000800 */
[----:B------:R-:W3:Y:S08]  /*2cc0*/  MUFU.EX2 R121, R121 ;  /* 0x0000007900797308 */ /* 0x000ef00000000800 */
[----:B------:R-:W-:Y:S08]  /*2cd0*/  MUFU.TANH R114, R114 ;  /* 0x0000007200727308 */ /* 0x000ff00000002400 */
[----:B------:R-:W-:Y:S08]  /*2ce0*/  MUFU.TANH R116, R116 ;  /* 0x0000007400747308 */ /* 0x000ff00000002400 */
[----:B------:R-:W-:Y:S01]  /*2cf0*/  MUFU.TANH R117, R117 ;  /* 0x0000007500757308 */ /* 0x000fe20000002400 */
[----:B------:R-:W-:-:S02]  /*2d00*/  WARPGROUP.DEPBAR.LE gsb0, 0x0 ;  /* 0x00008000000079c5 */ /* 0x000fc40000010000 */
[----:B------:R-:W-:-:S05]  /*2d10*/  WARPGROUP.ARRIVE ;  /* 0x00000000000079c5 */ /* 0x000fca0000000000 */
[----:B------:R-:W-:Y:S01]  /*2d20*/  MUFU.TANH R216, R216 ;  /* 0x000000d800d87308 */ /* 0x000fe20000002400 */
[----:B------:R-:W-:Y:S01]  /*2d30*/  HGMMA.64x128x16.F32 R24, gdesc[UR4], R24, gsb0 ;  /* 0x01e00000041879f0 */ /* 0x000fe20008000818 */
[----:B------:R-:W-:-:S06]  /*2d40*/  R2UR UR4, R218 ;  /* 0x00000000da0472ca */ /* 0x000fcc00000e0000 */
        /* <DEDUP_REMOVED lines=22> */
[C---:B------:R-:W-:Y:S01]  /*2eb0*/  FSEL R124, R93.reuse, -INF , P2 ;  /* 0xff8000005d7c7808 */ /* 0x040fe20001000000 */
[----:B------:R-:W-:-:S05]  /*2ec0*/  FFMA.FTZ R93, -R93, R93, 1 ;  /* 0x3f8000005d5d7423 */ /* 0x000fca000001015d */
[----:B------:R-:W-:Y:S01]  /*2ed0*/  MUFU.TANH R132, R132 ;  /* 0x0000008400847308 */ /* 0x000fe20000002400 */
[--C-:B------:R-:W-:Y:S01]  /*2ee0*/  FFMA.FTZ R124, R124, UR37, -R125.reuse ;  /* 0x000000257c7c7c23 */ /* 0x100fe2000801087d */
[----:B------:R-:W-:Y:S01]  /*2ef0*/  FFMA.FTZ R125, R143, UR37, -R125 ;  /* 0x000000258f7d7c23 */ /* 0x000fe2000801087d */
[----:B------:R-:W-:-:S05]  /*2f00*/  FSEL R143, R99, -INF , P1 ;  /* 0xff800000638f7808 */ /* 0x000fca0000800000 */
[----:B------:R-:W-:Y:S01]  /*2f10*/  MUFU.EX2 R124, R124 ;  /* 0x0000007c007c7308 */ /* 0x000fe20000000800 */
[----:B------:R-:W-:Y:S01]  /*2f20*/  FFMA.FTZ R222, R143, UR37, -R222 ;  /* 0x000000258fde7c23 */ /* 0x000fe200080108de */
[C---:B--2---:R-:W-:Y:S01]  /*2f30*/  FSEL R143, R103.reuse, -INF , P1 ;  /* 0xff800000678f7808 */ /* 0x044fe20000800000 */
[----:B------:R-:W-:-:S04]  /*2f40*/  FFMA.FTZ R103, -R103, R103, 1 ;  /* 0x3f80000067677423 */ /* 0x000fc80000010167 */
[----:B------:R-:W-:Y:S01]  /*2f50*/  FFMA.FTZ R144, R143, UR37, -R144 ;  /* 0x000000258f907c23 */ /* 0x000fe20008010890 */
[----:B------:R-:W-:Y:S01]  /*2f60*/  MUFU.EX2 R125, R125 ;  /* 0x0000007d007d7308 */ /* 0x000fe20000000800 */
[----:B-1----:R-:W1:Y:S07]  /*2f70*/  SHFL.IDX PT, R146, R151, R135, 0x1f ;  /* 0x00001f8797927589 */ /* 0x002e6e00000e0000 */
[----:B------:R-:W2:Y:S01]  /*2f80*/  MUFU.EX2 R14, R14 ;  /* 0x0000000e000e7308 */ /* 0x000ea20000000800 */
[----:B------:R-:W4:Y:S04]  /*2f90*/  SHFL.IDX PT, R148, R151, R134, 0x1f ;  /* 0x00001f8697947589 */ /* 0x000f2800000e0000 */
[----:B------:R-:W2:Y:S03]  /*2fa0*/  SHFL.IDX PT, R142, R151, R140, 0x1f ;  /* 0x00001f8c978e7589 */ /* 0x000ea600000e0000 */
[----:B------:R-:W-:Y:S01]  /*2fb0*/  MUFU.TANH R130, R130 ;  /* 0x0000008200827308 */ /* 0x000fe20000002400 */
[----:B------:R-:W2:Y:S04]  /*2fc0*/  SHFL.IDX PT, R220, R151, R10, 0x1f ;  /* 0x00001f0a97dc7589 */ /* 0x000ea800000e0000 */
[----:B------:R-:W-:Y:S03]  /*2fd0*/  SHFL.IDX PT, R149, R151, R131, 0x1f ;  /* 0x00001f8397957589 */ /* 0x000fe600000e0000 */
[----:B------:R-:W-:Y:S01]  /*2fe0*/  MUFU.TANH R137, R137 ;  /* 0x0000008900897308 */ /* 0x000fe20000002400 */
[----:B------:R-:W2:Y:S01]  /*2ff0*/  SHFL.IDX PT, R223, R151, R138, 0x1f ;  /* 0x00001f8a97df7589 */ /* 0x000ea200000e0000 */
[--C-:B-1----:R-:W-:Y:S01]  /*3000*/  FADD.FTZ R218, R28, -R146.reuse ;  /* 0x800000921cda7221 */ /* 0x102fe20000010000 */
[----:B------:R-:W-:-:S05]  /*3010*/  FADD.FTZ R30, R30, -R146 ;  /* 0x800000921e1e7221 */ /* 0x000fca0000010000 */
[----:B------:R-:W-:Y:S01]  /*3020*/  MUFU.EX2 R28, R150 ;  /* 0x00000096001c7308 */ /* 0x000fe20000000800 */
[----:B------:R-:W1:Y:S01]  /*3030*/  SHFL.IDX PT, R224, R151, R139, 0x1f ;  /* 0x00001f8b97e07589 */ /* 0x000e6200000e0000 */
[--C-:B----4-:R-:W-:Y:S01]  /*3040*/  FADD.FTZ R146, R29, -R148.reuse ;  /* 0x800000941d927221 */ /* 0x110fe20000010000 */
[----:B------:R-:W-:Y:S01]  /*3050*/  FADD.FTZ R148, R31, -R148 ;  /* 0x800000941f947221 */ /* 0x000fe20000010000 */
[----:B------:R-:W-:Y:S01]  /*3060*/  FMUL.FTZ R218, R123, R218 ;  /* 0x000000da7bda7220 */ /* 0x000fe20000410000 */
[----:B---3--:R-:W-:Y:S01]  /*3070*/  FMUL.FTZ R30, R121, R30 ;  /* 0x0000001e791e7220 */ /* 0x008fe20000410000 */
[--C-:B--2---:R-:W-:Y:S01]  /*3080*/  FADD.FTZ R31, R32, -R142.reuse ;  /* 0x8000008e201f7221 */ /* 0x104fe20000010000 */
[----:B------:R-:W-:Y:S01]  /*3090*/  FADD.FTZ R142, R34, -R142 ;  /* 0x8000008e228e7221 */ /* 0x000fe20000010000 */
[----:B------:R-:W-:Y:S01]  /*30a0*/  FMUL.FTZ R148, R14, R148 ;  /* 0x000000940e947220 */ /* 0x000fe20000410000 */
[----:B------:R2:W3:Y:S01]  /*30b0*/  SHFL.IDX PT, R34, R151, R141, 0x1f ;  /* 0x00001f8d97227589 */ /* 0x0004e200000e0000 */
[--C-:B------:R-:W-:Y:S01]  /*30c0*/  FADD.FTZ R143, R24, -R220.reuse ;  /* 0x800000dc188f7221 */ /* 0x100fe20000010000 */
[----:B------:R-:W-:Y:S01]  /*30d0*/  FADD.FTZ R220, R26, -R220 ;  /* 0x800000dc1adc7221 */ /* 0x000fe20000010000 */
[----:B------:R4:W-:Y:S01]  /*30e0*/  MUFU.EX2 R24, R147 ;  /* 0x0000009300187308 */ /* 0x0009e20000000800 */
[----:B------:R-:W-:Y:S01]  /*30f0*/  FSEL R26, R104, -INF , P1 ;  /* 0xff800000681a7808 */ /* 0x000fe20000800000 */
[----:B------:R-:W-:Y:S01]  /*3100*/  FMUL.FTZ R31, R124, R31 ;  /* 0x0000001f7c1f7220 */ /* 0x000fe20000410000 */
[----:B------:R-:W-:Y:S01]  /*3110*/  FMUL.FTZ R220, R119, R220 ;  /* 0x000000dc77dc7220 */ /* 0x000fe20000410000 */
[----:B------:R-:W-:Y:S01]  /*3120*/  FMUL.FTZ R91, R91, R30 ;  /* 0x0000001e5b5b7220 */ /* 0x000fe20000410000 */
[----:B------:R-:W-:Y:S01]  /*3130*/  FSEL R29, R106, -INF , P2 ;  /* 0xff8000006a1d7808 */ /* 0x000fe20001000000 */
[----:B------:R-:W-:Y:S01]  /*3140*/  FADD.FTZ R32, R35, -R223 ;  /* 0x800000df23207221 */ /* 0x000fe20000010000 */
[----:B------:R-:W-:Y:S01]  /*3150*/  FFMA.FTZ R35, -R21, R21, 1 ;  /* 0x3f80000015237423 */ /* 0x000fe20000010115 */
[----:B--2---:R-:W-:Y:S01]  /*3160*/  FSEL R151, R107, -INF , P1 ;  /* 0xff8000006b977808 */ /* 0x004fe20000800000 */
[--C-:B----4-:R-:W-:Y:S01]  /*3170*/  FADD.FTZ R147, R25, -R149.reuse ;  /* 0x8000009519937221 */ /* 0x110fe20000010000 */
[----:B------:R-:W-:Y:S01]  /*3180*/  FADD.FTZ R149, R27, -R149 ;  /* 0x800000951b957221 */ /* 0x000fe20000010000 */
[----:B------:R2:W4:Y:S01]  /*3190*/  MUFU.EX2 R25, R222 ;  /* 0x000000de00197308 */ /* 0x0005220000000800 */
[----:B------:R-:W-:Y:S01]  /*31a0*/  FMUL.FTZ R32, R18, R32 ;  /* 0x0000002012207220 */ /* 0x000fe20000410000 */
[----:B------:R-:W-:Y:S01]  /*31b0*/  FFMA.FTZ R151, R151, UR37, -R225 ;  /* 0x0000002597977c23 */ /* 0x000fe200080108e1 */
[----:B------:R-:W-:Y:S01]  /*31c0*/  FMUL.FTZ R149, R120, R149 ;  /* 0x0000009578957220 */ /* 0x000fe20000410000 */
[--C-:B-1----:R-:W-:Y:S01]  /*31d0*/  FADD.FTZ R36, R36, -R224.reuse ;  /* 0x800000e024247221 */ /* 0x102fe20000010000 */
[----:B------:R-:W-:Y:S01]  /*31e0*/  FMUL.FTZ R96, R96, R32 ;  /* 0x0000002060607220 */ /* 0x000fe20000410000 */
[----:B------:R-:W-:Y:S01]  /*31f0*/  FADD.FTZ R38, R38, -R224 ;  /* 0x800000e026267221 */ /* 0x000fe20000010000 */
[----:B------:R-:W-:Y:S01]  /*3200*/  FMUL.FTZ R88, R88, R149 ;  /* 0x0000009558587220 */ /* 0x000fe20000410000 */
[----:B------:R3:W-:Y:S01]  /*3210*/  MUFU.EX2 R21, R144 ;  /* 0x0000009000157308 */ /* 0x0007e20000000800 */
[C---:B--2---:R-:W-:Y:S01]  /*3220*/  FSEL R222, R102.reuse, -INF , P2 ;  /* 0xff80000066de7808 */ /* 0x044fe20001000000 */
[----:B------:R1:W-:Y:S01]  /*3230*/  LDS R149, [R17+0x400] ;  /* 0x0004000011957984 */ /* 0x0003e20000000800 */
[----:B------:R-:W-:Y:S01]  /*3240*/  FFMA.FTZ R29, R29, UR37, -R230 ;  /* 0x000000251d1d7c23 */ /* 0x000fe200080108e6 */
[----:B------:R-:W-:Y:S01]  /*3250*/  FFMA.FTZ R102, -R102, R102, 1 ;  /* 0x3f80000066667423 */ /* 0x000fe20000010166 */
[----:B------:R-:W-:Y:S01]  /*3260*/  FFMA.FTZ R104, -R104, R104, 1 ;  /* 0x3f80000068687423 */ /* 0x000fe20000010168 */
[--C-:B------:R-:W-:Y:S01]  /*3270*/  FFMA.FTZ R222, R222, UR37, -R221.reuse ;  /* 0x00000025dede7c23 */ /* 0x100fe200080108dd */
[----:B------:R-:W-:Y:S01]  /*3280*/  FFMA.FTZ R221, R26, UR37, -R221 ;  /* 0x000000251add7c23 */ /* 0x000fe200080108dd */
[----:B------:R2:W1:Y:S01]  /*3290*/  MUFU.EX2 R27, R219 ;  /* 0x000000db001b7308 */ /* 0x0004620000000800 */
[----:B---3--:R-:W-:Y:S01]  /*32a0*/  FADD.FTZ R144, R39, -R34 ;  /* 0x8000002227907221 */ /* 0x008fe20000010000 */
[----:B----4-:R-:W-:Y:S01]  /*32b0*/  FMUL.FTZ R38, R25, R38 ;  /* 0x0000002619267220 */ /* 0x010fe20000410000 */
[----:B------:R-:W3:Y:S01]  /*32c0*/  SHFL.IDX PT, R39, R12, R138, 0x1f ;  /* 0x00001f8a0c277589 */ /* 0x000ee200000e0000 */
[----:B------:R-:W-:-:S04]  /*32d0*/  FFMA.FTZ R107, -R107, R107, 1 ;  /* 0x3f8000006b6b7423 */ /* 0x000fc8000001016b */
[----:B------:R4:W3:Y:S01]  /*32e0*/  MUFU.EX2 R26, R145 ;  /* 0x00000091001a7308 */ /* 0x0008e20000000800 */
[C---:B--2---:R-:W-:Y:S01]  /*32f0*/  FSEL R219, R105.reuse, -INF , P2 ;  /* 0xff80000069db7808 */ /* 0x044fe20001000000 */
[----:B------:R-:W-:-:S04]  /*3300*/  FFMA.FTZ R105, -R105, R105, 1 ;  /* 0x3f80000069697423 */ /* 0x000fc80000010169 */
[----:B------:R-:W-:Y:S02]  /*3310*/  FFMA.FTZ R219, R219, UR37, -R225 ;  /* 0x00000025dbdb7c23 */ /* 0x000fe400080108e1 */
[----:B------:R-:W-:Y:S01]  /*3320*/  MUFU.EX2 R29, R29 ;  /* 0x0000001d001d7308 */ /* 0x000fe20000000800 */
[----:B----4-:R-:W-:Y:S01]  /*3330*/  FADD.FTZ R145, R33, -R223 ;  /* 0x800000df21917221 */ /* 0x010fe20000010000 */
[----:B------:R-:W-:Y:S01]  /*3340*/  FSEL R33, R108, -INF , P1 ;  /* 0xff8000006c217808 */ /* 0x000fe20000800000 */
[----:B------:R-:W-:Y:S01]  /*3350*/  FMUL.FTZ R223, R136, R143 ;  /* 0x0000008f88df7220 */ /* 0x000fe20000410000 */
[----:B------:R-:W-:Y:S01]  /*3360*/  FADD.FTZ R143, R37, -R34 ;  /* 0x80000022258f7221 */ /* 0x000fe20000010000 */
[----:B------:R-:W-:Y:S01]  /*3370*/  FFMA.FTZ R37, -R89, R89, 1 ;  /* 0x3f80000059257423 */ /* 0x000fe20000010159 */
[----:B------:R-:W-:Y:S01]  /*3380*/  FMUL.FTZ R89, R133, R147 ;  /* 0x0000009385597220 */ /* 0x000fe20000410000 */
[----:B------:R-:W-:Y:S01]  /*3390*/  FFMA.FTZ R150, R33, UR37, -R230 ;  /* 0x0000002521967c23 */ /* 0x000fe200080108e6 */
[----:B------:R-:W-:Y:S01]  /*33a0*/  FFMA.FTZ R33, -R23, R23, 1 ;  /* 0x3f80000017217423 */ /* 0x000fe20000010117 */
[----:B------:R-:W-:Y:S01]  /*33b0*/  FMUL.FTZ R34, R35, R223 ;  /* 0x000000df23227220 */ /* 0x000fe20000410000 */
[----:B------:R-:W2:Y:S01]  /*33c0*/  SHFL.IDX PT, R23, R12, R140, 0x1f ;  /* 0x00001f8c0c177589 */ /* 0x000ea200000e0000 */
[----:B------:R-:W-:Y:S01]  /*33d0*/  FFMA.FTZ R35, -R22, R22, 1 ;  /* 0x3f80000016237423 */ /* 0x000fe20000010116 */
[----:B------:R-:W-:Y:S01]  /*33e0*/  FMUL.FTZ R33, R33, R220 ;  /* 0x000000dc21217220 */ /* 0x000fe20000410000 */
[----:B------:R4:W2:Y:S01]  /*33f0*/  MUFU.EX2 R22, R222 ;  /* 0x000000de00167308 */ /* 0x0008a20000000800 */
[----:B------:R-:W2:Y:S01]  /*3400*/  SHFL.IDX PT, R223, R12, R139, 0x1f ;  /* 0x00001f8b0cdf7589 */ /* 0x000ea200000e0000 */
[----:B------:R-:W-:Y:S01]  /*3410*/  FMUL.FTZ R89, R35, R89 ;  /* 0x0000005923597220 */ /* 0x000fe20000410000 */
[----:B------:R-:W-:Y:S01]  /*3420*/  FMUL.FTZ R35, R37, R218 ;  /* 0x000000da25237220 */ /* 0x000fe20000410000 */
[----:B------:R-:W-:Y:S01]  /*3430*/  FSEL R220, R111, -INF , P1 ;  /* 0xff8000006fdc7808 */ /* 0x000fe20000800000 */
[----:B------:R-:W-:Y:S01]  /*3440*/  FMUL.FTZ R145, R20, R145 ;  /* 0x0000009114917220 */ /* 0x000fe20000410000 */
[----:B------:R-:W-:Y:S01]  /*3450*/  FSEL R37, R110, -INF , P2 ;  /* 0xff8000006e257808 */ /* 0x000fe20001000000 */
[----:B-1----:R-:W-:Y:S01]  /*3460*/  FMUL.FTZ R143, R27, R143 ;  /* 0x0000008f1b8f7220 */ /* 0x002fe20000410000 */
[----:B------:R-:W-:Y:S01]  /*3470*/  FSEL R147, R112, -INF , P1 ;  /* 0xff80000070937808 */ /* 0x000fe20000800000 */
[----:B----4-:R1:W4:Y:S01]  /*3480*/  SHFL.IDX PT, R222, R12, R141, 0x1f ;  /* 0x00001f8d0cde7589 */ /* 0x01032200000e0000 */
[----:B------:R1:W-:Y:S01]  /*3490*/  MUFU.EX2 R17, R219 ;  /* 0x000000db00117308 */ /* 0x0003e20000000800 */
[----:B------:R-:W-:Y:S01]  /*34a0*/  FSEL R218, R115, -INF , P1 ;  /* 0xff80000073da7808 */ /* 0x000fe20000800000 */
[--C-:B---3--:R-:W-:Y:S01]  /*34b0*/  FFMA.FTZ R37, R37, UR37, -R39.reuse ;  /* 0x0000002525257c23 */ /* 0x108fe20008010827 */
[----:B------:R-:W-:Y:S01]  /*34c0*/  FFMA.FTZ R147, R147, UR37, -R39 ;  /* 0x0000002593937c23 */ /* 0x000fe20008010827 */
[----:B------:R-:W-:Y:S01]  /*34d0*/  FMUL.FTZ R94, R94, R145 ;  /* 0x000000915e5e7220 */ /* 0x000fe20000410000 */
[----:B------:R-:W-:Y:S01]  /*34e0*/  FMUL.FTZ R144, R26, R144 ;  /* 0x000000901a907220 */ /* 0x000fe20000410000 */
[----:B------:R-:W-:Y:S01]  /*34f0*/  SHFL.IDX PT, R145, R149, R10, 0x1f ;  /* 0x00001f0a95917589 */ /* 0x000fe200000e0000 */
[----:B------:R-:W-:Y:S01]  /*3500*/  FFMA.FTZ R115, -R115, R115, 1 ;  /* 0x3f80000073737423 */ /* 0x000fe20000010173 */
[----:B------:R-:W-:Y:S01]  /*3510*/  MUFU.EX2 R30, R150 ;  /* 0x00000096001e7308 */ /* 0x000fe20000000800 */
[----:B-1----:R-:W-:Y:S01]  /*3520*/  FSEL R219, R113, -INF , P2 ;  /* 0xff80000071db7808 */ /* 0x002fe20001000000 */
[----:B------:R-:W-:Y:S01]  /*3530*/  SHFL.IDX PT, R32, R149, R134, 0x1f ;  /* 0x00001f8695207589 */ /* 0x000fe200000e0000 */
[----:B--2---:R-:W-:Y:S01]  /*3540*/  FFMA.FTZ R220, R220, UR37, -R23 ;  /* 0x00000025dcdc7c23 */ /* 0x004fe20008010817 */
[----:B------:R-:W-:Y:S01]  /*3550*/  FFMA.FTZ R111, -R111, R111, 1 ;  /* 0x3f8000006f6f7423 */ /* 0x000fe2000001016f */
[----:B------:R-:W-:Y:S01]  /*3560*/  FFMA.FTZ R113, -R113, R113, 1 ;  /* 0x3f80000071717423 */ /* 0x000fe20000010171 */
[----:B------:R-:W1:Y:S01]  /*3570*/  SHFL.IDX PT, R224, R149, R138, 0x1f ;  /* 0x00001f8a95e07589 */ /* 0x000e6200000e0000 */
[----:B------:R-:W-:Y:S01]  /*3580*/  FFMA.FTZ R39, R219, UR37, -R223 ;  /* 0x00000025db277c23 */ /* 0x000fe200080108df */
[----:B------:R2:W3:Y:S01]  /*3590*/  MUFU.EX2 R12, R221 ;  /* 0x000000dd000c7308 */ /* 0x0004e20000000800 */
[----:B------:R-:W-:Y:S01]  /*35a0*/  FSEL R219, R114, -INF , P2 ;  /* 0xff80000072db7808 */ /* 0x000fe20001000000 */
[----:B------:R-:W3:Y:S04]  /*35b0*/  SHFL.IDX PT, R225, R149, R139, 0x1f ;  /* 0x00001f8b95e17589 */ /* 0x000ee800000e0000 */
[----:B------:R-:W-:Y:S01]  /*35c0*/  SHFL.IDX PT, R230, R13, R131, 0x1f ;  /* 0x00001f830de67589 */ /* 0x000fe200000e0000 */
[----:B----4-:R-:W-:Y:S01]  /*35d0*/  FFMA.FTZ R219, R219, UR37, -R222 ;  /* 0x00000025dbdb7c23 */ /* 0x010fe200080108de */
[----:B------:R-:W-:Y:S01]  /*35e0*/  MUFU.EX2 R37, R37 ;  /* 0x0000002500257308 */ /* 0x000fe20000000800 */
[C---:B--2---:R-:W-:Y:S01]  /*35f0*/  FSEL R221, R109.reuse, -INF , P2 ;  /* 0xff8000006ddd7808 */ /* 0x044fe20001000000 */
[----:B------:R-:W-:-:S04]  /*3600*/  FFMA.FTZ R109, -R109, R109, 1 ;  /* 0x3f8000006d6d7423 */ /* 0x000fc8000001016d */
[----:B------:R-:W-:Y:S02]  /*3610*/  FFMA.FTZ R221, R221, UR37, -R23 ;  /* 0x00000025dddd7c23 */ /* 0x000fe40008010817 */
[----:B------:R2:W4:Y:S01]  /*3620*/  MUFU.EX2 R23, R151 ;  /* 0x0000009700177308 */ /* 0x0005220000000800 */
[----:B-1----:R-:W-:-:S07]  /*3630*/  FADD.FTZ R51, R51, -R224 ;  /* 0x800000e033337221 */ /* 0x002fce0000010000 */
[----:B------:R-:W-:Y:S01]  /*3640*/  MUFU.EX2 R39, R39 ;  /* 0x0000002700277308 */ /* 0x000fe20000000800 */
[----:B--2---:R-:W-:Y:S01]  /*3650*/  FFMA.FTZ R151, R218, UR37, -R223 ;  /* 0x00000025da977c23 */ /* 0x004fe200080108df */
[----:B------:R-:W-:Y:S01]  /*3660*/  FFMA.FTZ R223, -R92, R92, 1 ;  /* 0x3f8000005cdf7423 */ /* 0x000fe2000001015c */
[----:B------:R-:W-:Y:S01]  /*3670*/  FMUL.FTZ R92, R122, R146 ;  /* 0x000000927a5c7220 */ /* 0x000fe20000410000 */
[----:B------:R-:W-:Y:S01]  /*3680*/  FMUL.FTZ R146, R125, R142 ;  /* 0x0000008e7d927220 */ /* 0x000fe20000410000 */
[----:B------:R-:W-:Y:S01]  /*3690*/  FMUL.FTZ R142, R93, R31 ;  /* 0x0000001f5d8e7220 */ /* 0x000fe20000410000 */
[----:B------:R-:W-:Y:S01]  /*36a0*/  FSEL R218, R116, -INF , P1 ;  /* 0xff80000074da7808 */ /* 0x000fe20000800000 */
[----:B------:R-:W-:Y:S01]  /*36b0*/  FMUL.FTZ R92, R90, R92 ;  /* 0x0000005c5a5c7220 */ /* 0x000fe20000410000 */
[----:B------:R-:W-:Y:S01]  /*36c0*/  FMUL.FTZ R93, R95, R146 ;  /* 0x000000925f5d7220 */ /* 0x000fe20000410000 */
[----:B------:R-:W-:Y:S01]  /*36d0*/  FFMA.FTZ R95, -R97, R97, 1 ;  /* 0x3f800000615f7423 */ /* 0x000fe20000010161 */
[----:B------:R-:W1:Y:S01]  /*36e0*/  SHFL.IDX PT, R146, R149, R131, 0x1f ;  /* 0x00001f8395927589 */ /* 0x000e6200000e0000 */
[----:B------:R-:W-:Y:S01]  /*36f0*/  FMUL.FTZ R97, R24, R36 ;  /* 0x0000002418617220 */ /* 0x000fe20000410000 */
[----:B------:R-:W-:Y:S01]  /*3700*/  FMUL.FTZ R90, R223, R148 ;  /* 0x00000094df5a7220 */ /* 0x000fe20000410000 */
[----:B------:R2:W-:Y:S01]  /*3710*/  MUFU.EX2 R36, R220 ;  /* 0x000000dc00247308 */ /* 0x0005e20000000800 */
[----:B------:R-:W4:Y:S01]  /*3720*/  SHFL.IDX PT, R148, R149, R135, 0x1f ;  /* 0x00001f8795947589 */ /* 0x000f2200000e0000 */
[----:B------:R-:W-:Y:S01]  /*3730*/  FMUL.FTZ R95, R95, R97 ;  /* 0x000000615f5f7220 */ /* 0x000fe20000410000 */
[----:B------:R-:W-:Y:S01]  /*3740*/  FFMA.FTZ R97, -R99, R99, 1 ;  /* 0x3f80000063617423 */ /* 0x000fe20000010163 */
[----:B------:R-:W-:Y:S01]  /*3750*/  FFMA.FTZ R99, -R98, R98, 1 ;  /* 0x3f80000062637423 */ /* 0x000fe20000010162 */
[----:B------:R-:W-:Y:S01]  /*3760*/  FFMA.FTZ R98, -R100, R100, 1 ;  /* 0x3f80000064627423 */ /* 0x000fe20000010164 */
[----:B------:R-:W4:Y:S01]  /*3770*/  SHFL.IDX PT, R223, R13, R10, 0x1f ;  /* 0x00001f0a0ddf7589 */ /* 0x000f2200000e0000 */
[----:B------:R-:W-:Y:S01]  /*3780*/  FFMA.FTZ R218, R218, UR37, -R222 ;  /* 0x00000025dada7c23 */ /* 0x000fe200080108de */
[----:B------:R-:W-:Y:S01]  /*3790*/  FMUL.FTZ R99, R99, R143 ;  /* 0x0000008f63637220 */ /* 0x000fe20000410000 */
[----:B------:R-:W-:Y:S01]  /*37a0*/  FMUL.FTZ R98, R98, R144 ;  /* 0x0000009062627220 */ /* 0x000fe20000410000 */
[----:B--2---:R-:W2:Y:S01]  /*37b0*/  SHFL.IDX PT, R220, R149, R140, 0x1f ;  /* 0x00001f8c95dc7589 */ /* 0x004ea200000e0000 */
[--C-:B------:R-:W-:Y:S01]  /*37c0*/  FADD.FTZ R143, R40, -R145.reuse ;  /* 0x80000091288f7221 */ /* 0x100fe20000010000 */
[----:B------:R-:W-:Y:S01]  /*37d0*/  FADD.FTZ R144, R42, -R145 ;  /* 0x800000912a907221 */ /* 0x000fe20000010000 */
[----:B------:R1:W2:Y:S01]  /*37e0*/  MUFU.EX2 R31, R221 ;  /* 0x000000dd001f7308 */ /* 0x0002a20000000800 */
[----:B------:R-:W-:Y:S01]  /*37f0*/  SHFL.IDX PT, R222, R13, R140, 0x1f ;  /* 0x00001f8c0dde7589 */ /* 0x000fe200000e0000 */
[----:B------:R-:W-:Y:S01]  /*3800*/  FMUL.FTZ R97, R97, R38 ;  /* 0x0000002661617220 */ /* 0x000fe20000410000 */
[----:B------:R-:W-:Y:S01]  /*3810*/  FMUL.FTZ R143, R28, R143 ;  /* 0x0000008f1c8f7220 */ /* 0x000fe20000410000 */
[----:B------:R-:W-:Y:S01]  /*3820*/  FMUL.FTZ R144, R21, R144 ;  /* 0x0000009015907220 */ /* 0x000fe20000410000 */
[----:B---3--:R-:W-:Y:S01]  /*3830*/  FADD.FTZ R54, R54, -R225 ;  /* 0x800000e136367221 */ /* 0x008fe20000010000 */
[----:B------:R-:W-:Y:S01]  /*3840*/  FFMA.FTZ R116, -R116, R116, 1 ;  /* 0x3f80000074747423 */ /* 0x000fe20000010174 */
[----:B------:R-:W-:Y:S01]  /*3850*/  FMUL.FTZ R143, R101, R143 ;  /* 0x0000008f658f7220 */ /* 0x000fe20000410000 */
[--C-:B-1----:R-:W-:Y:S01]  /*3860*/  FADD.FTZ R145, R41, -R146.reuse ;  /* 0x8000009229917221 */ /* 0x102fe20000010000 */
[----:B------:R-:W-:Y:S01]  /*3870*/  FADD.FTZ R146, R43, -R146 ;  /* 0x800000922b927221 */ /* 0x000fe20000010000 */
[----:B------:R1:W3:Y:S01]  /*3880*/  SHFL.IDX PT, R221, R149, R141, 0x1f ;  /* 0x00001f8d95dd7589 */ /* 0x0002e200000e0000 */
[----:B------:R1:W-:Y:S01]  /*3890*/  MUFU.EX2 R40, R219 ;  /* 0x000000db00287308 */ /* 0x0003e20000000800 */
[----:B----4-:R-:W-:Y:S01]  /*38a0*/  FADD.FTZ R100, R44, -R148 ;  /* 0x800000942c647221 */ /* 0x010fe20000010000 */
[----:B------:R-:W-:Y:S01]  /*38b0*/  FSEL R44, R216, -INF , P1 ;  /* 0xff800000d82c7808 */ /* 0x000fe20000800000 */
[----:B------:R-:W4:Y:S01]  /*38c0*/  SHFL.IDX PT, R43, R13, R135, 0x1f ;  /* 0x00001f870d2b7589 */ /* 0x000f2200000e0000 */
[----:B------:R-:W-:Y:S01]  /*38d0*/  FMUL.FTZ R145, R22, R145 ;  /* 0x0000009116917220 */ /* 0x000fe20000410000 */
[----:B------:R-:W-:Y:S01]  /*38e0*/  FMUL.FTZ R144, R103, R144 ;  /* 0x0000009067907220 */ /* 0x000fe20000410000 */
[----:B------:R-:W-:Y:S01]  /*38f0*/  FFMA.FTZ R103, -R106, R106, 1 ;  /* 0x3f8000006a677423 */ /* 0x000fe2000001016a */
[----:B------:R-:W-:Y:S01]  /*3900*/  FFMA.FTZ R44, R44, UR37, -R223 ;  /* 0x000000252c2c7c23 */ /* 0x000fe200080108df */
[----:B------:R3:W-:Y:S01]  /*3910*/  MUFU.EX2 R38, R147 ;  /* 0x0000009300267308 */ /* 0x0007e20000000800 */
[----:B-1----:R-:W-:Y:S01]  /*3920*/  SHFL.IDX PT, R219, R13, R138, 0x1f ;  /* 0x00001f8a0ddb7589 */ /* 0x002fe200000e0000 */
[--C-:B--2---:R-:W-:Y:S01]  /*3930*/  FADD.FTZ R150, R48, -R220.reuse ;  /* 0x800000dc30967221 */ /* 0x104fe20000010000 */
[----:B------:R-:W-:Y:S01]  /*3940*/  FADD.FTZ R50, R50, -R220 ;  /* 0x800000dc32327221 */ /* 0x000fe20000010000 */
[----:B------:R-:W-:Y:S01]  /*3950*/  FSEL R149, R227, -INF , P2 ;  /* 0xff800000e3957808 */ /* 0x000fe20001000000 */
[----:B------:R-:W1:Y:S01]  /*3960*/  SHFL.IDX PT, R48, R13, R134, 0x1f ;  /* 0x00001f860d307589 */ /* 0x000e6200000e0000 */
[----:B------:R-:W-:Y:S01]  /*3970*/  FADD.FTZ R220, R49, -R224 ;  /* 0x800000e031dc7221 */ /* 0x000fe20000010000 */
[----:B------:R-:W-:Y:S01]  /*3980*/  FSEL R224, R226, -INF , P2 ;  /* 0xff800000e2e07808 */ /* 0x000fe20001000000 */
[----:B------:R2:W1:Y:S01]  /*3990*/  MUFU.EX2 R42, R151 ;  /* 0x00000097002a7308 */ /* 0x0004620000000800 */
[----:B---3--:R-:W-:Y:S01]  /*39a0*/  FADD.FTZ R147, R46, -R148 ;  /* 0x800000942e937221 */ /* 0x008fe20000010000 */
[--C-:B------:R-:W-:Y:S01]  /*39b0*/  FADD.FTZ R148, R45, -R32.reuse ;  /* 0x800000202d947221 */ /* 0x100fe20000010000 */
[----:B------:R-:W-:Y:S01]  /*39c0*/  FADD.FTZ R32, R47, -R32 ;  /* 0x800000202f207221 */ /* 0x000fe20000010000 */
[----:B------:R-:W-:Y:S01]  /*39d0*/  FSEL R47, R126, -INF , P1 ;  /* 0xff8000007e2f7808 */ /* 0x000fe20000800000 */
[----:B------:R-:W3:Y:S01]  /*39e0*/  SHFL.IDX PT, R101, R13, R139, 0x1f ;  /* 0x00001f8b0d657589 */ /* 0x000ee200000e0000 */
[----:B------:R-:W-:Y:S01]  /*39f0*/  FSEL R49, R234, -INF , P1 ;  /* 0xff800000ea317808 */ /* 0x000fe20000800000 */
[--C-:B------:R-:W-:Y:S01]  /*3a00*/  FADD.FTZ R53, R53, -R221.reuse ;  /* 0x800000dd35357221 */ /* 0x100fe20000010000 */
[----:B------:R1:W3:Y:S01]  /*3a10*/  MUFU.EX2 R41, R218 ;  /* 0x000000da00297308 */ /* 0x0002e20000000800 */
[----:B--2---:R-:W-:Y:S01]  /*3a20*/  FSEL R151, R117, -INF , P2 ;  /* 0xff80000075977808 */ /* 0x004fe20001000000 */
[----:B------:R-:W-:Y:S01]  /*3a30*/  FADD.FTZ R221, R55, -R221 ;  /* 0x800000dd37dd7221 */ /* 0x000fe20000010000 */
[--C-:B----4-:R-:W-:Y:S01]  /*3a40*/  FFMA.FTZ R149, R149, UR37, -R43.reuse ;  /* 0x0000002595957c23 */ /* 0x110fe2000801082b */
[----:B------:R-:W-:Y:S01]  /*3a50*/  FFMA.FTZ R47, R47, UR37, -R43 ;  /* 0x000000252f2f7c23 */ /* 0x000fe2000801082b */
[----:B------:R2:W4:Y:S01]  /*3a60*/  LDS R55, [R16+0x400] ;  /* 0x0004000010377984 */ /* 0x0005220000000800 */
[----:B------:R-:W-:Y:S01]  /*3a70*/  FFMA.FTZ R151, R151, UR37, -R223 ;  /* 0x0000002597977c23 */ /* 0x000fe200080108df */
[----:B------:R-:W-:Y:S01]  /*3a80*/  FSEL R223, R229, -INF , P2 ;  /* 0xff800000e5df7808 */ /* 0x000fe20001000000 */
[----:B------:R-:W-:Y:S01]  /*3a90*/  FMUL.FTZ R145, R102, R145 ;  /* 0x0000009166917220 */ /* 0x000fe20000410000 */
[----:B-1----:R-:W-:Y:S01]  /*3aa0*/  FADD.FTZ R218, R52, -R225 ;  /* 0x800000e134da7221 */ /* 0x002fe20000010000 */
[----:B------:R-:W-:Y:S01]  /*3ab0*/  FSEL R52, R127, -INF , P1 ;  /* 0xff8000007f347808 */ /* 0x000fe20000800000 */
[----:B------:R1:W4:Y:S01]  /*3ac0*/  MUFU.EX2 R43, R151 ;  /* 0x00000097002b7308 */ /* 0x0003220000000800 */
[----:B------:R-:W-:Y:S01]  /*3ad0*/  SHFL.IDX PT, R102, R19, R10, 0x1f ;  /* 0x00001f0a13667589 */ /* 0x000fe200000e0000 */
[----:B------:R-:W-:Y:S01]  /*3ae0*/  FMUL.FTZ R146, R12, R146 ;  /* 0x000000920c927220 */ /* 0x000fe20000410000 */
[----:B------:R-:W-:Y:S01]  /*3af0*/  FMUL.FTZ R100, R17, R100 ;  /* 0x0000006411647220 */ /* 0x000fe20000410000 */
[----:B------:R-:W-:Y:S01]  /*3b00*/  FMUL.FTZ R148, R29, R148 ;  /* 0x000000941d947220 */ /* 0x000fe20000410000 */
[----:B------:R-:W-:Y:S01]  /*3b10*/  SHFL.IDX PT, R106, R19, R131, 0x1f ;  /* 0x00001f83136a7589 */ /* 0x000fe200000e0000 */
[----:B------:R-:W-:Y:S01]  /*3b20*/  FMUL.FTZ R147, R23, R147 ;  /* 0x0000009317937220 */ /* 0x000fe20000410000 */
[----:B------:R-:W-:Y:S01]  /*3b30*/  FMUL.FTZ R146, R104, R146 ;  /* 0x0000009268927220 */ /* 0x000fe20000410000 */
[----:B------:R-:W-:Y:S01]  /*3b40*/  FMUL.FTZ R148, R103, R148 ;  /* 0x0000009467947220 */ /* 0x000fe20000410000 */
[--C-:B-1----:R-:W-:Y:S01]  /*3b50*/  FFMA.FTZ R151, R224, UR37, -R48.reuse ;  /* 0x00000025e0977c23 */ /* 0x102fe20008010830 */
[----:B------:R-:W-:Y:S01]  /*3b60*/  FFMA.FTZ R48, R49, UR37, -R48 ;  /* 0x0000002531307c23 */ /* 0x000fe20008010830 */
[--C-:B------:R-:W-:Y:S01]  /*3b70*/  FFMA.FTZ R49, R223, UR37, -R222.reuse ;  /* 0x00000025df317c23 */ /* 0x100fe200080108de */
[----:B------:R-:W-:Y:S01]  /*3b80*/  FFMA.FTZ R222, R52, UR37, -R222 ;  /* 0x0000002534de7c23 */ /* 0x000fe200080108de */
[----:B------:R-:W-:Y:S01]  /*3b90*/  FSEL R223, R155, -INF , P2 ;  /* 0xff8000009bdf7808 */ /* 0x000fe20001000000 */
[----:B------:R-:W-:Y:S01]  /*3ba0*/  FMUL.FTZ R147, R107, R147 ;  /* 0x000000936b937220 */ /* 0x000fe20000410000 */
[----:B------:R-:W-:Y:S01]  /*3bb0*/  FSEL R52, R233, -INF , P1 ;  /* 0xff800000e9347808 */ /* 0x000fe20000800000 */
[----:B--2---:R-:W-:Y:S01]  /*3bc0*/  MUFU.EX2 R16, R47 ;  /* 0x0000002f00107308 */ /* 0x004fe20000000800 */
[----:B------:R-:W-:Y:S01]  /*3bd0*/  FSEL R103, R154, -INF , P2 ;  /* 0xff8000009a677808 */ /* 0x000fe20001000000 */
[--C-:B------:R-:W-:Y:S01]  /*3be0*/  FFMA.FTZ R223, R223, UR37, -R219.reuse ;  /* 0x00000025dfdf7c23 */ /* 0x100fe200080108db */
[----:B------:R-:W-:Y:S01]  /*3bf0*/  FSEL R104, R153, -INF , P2 ;  /* 0xff80000099687808 */ /* 0x000fe20001000000 */
[----:B------:R-:W-:Y:S01]  /*3c00*/  FFMA.FTZ R52, R52, UR37, -R219 ;  /* 0x0000002534347c23 */ /* 0x000fe200080108db */
[----:B------:R-:W-:Y:S01]  /*3c10*/  FSEL R107, R152, -INF , P2 ;  /* 0xff800000986b7808 */ /* 0x000fe20001000000 */
[----:B------:R1:W2:Y:S01]  /*3c20*/  SHFL.IDX PT, R219, R13, R141, 0x1f ;  /* 0x00001f8d0ddb7589 */ /* 0x0002a200000e0000 */
[----:B---3--:R-:W-:Y:S01]  /*3c30*/  FFMA.FTZ R103, R103, UR37, -R101 ;  /* 0x0000002567677c23 */ /* 0x008fe20008010865 */
[----:B------:R3:W-:Y:S01]  /*3c40*/  MUFU.EX2 R47, R151 ;  /* 0x00000097002f7308 */ /* 0x0007e20000000800 */
[----:B------:R-:W-:Y:S01]  /*3c50*/  FMUL.FTZ R150, R31, R150 ;  /* 0x000000961f967220 */ /* 0x000fe20000410000 */
[----:B------:R-:W-:Y:S01]  /*3c60*/  FMUL.FTZ R220, R37, R220 ;  /* 0x000000dc25dc7220 */ /* 0x000fe20000410000 */
[----:B------:R-:W-:Y:S01]  /*3c70*/  FMUL.FTZ R54, R42, R54 ;  /* 0x000000362a367220 */ /* 0x000fe20000410000 */
[----:B------:R-:W-:Y:S01]  /*3c80*/  FMUL.FTZ R53, R40, R53 ;  /* 0x0000003528357220 */ /* 0x000fe20000410000 */
[----:B------:R-:W-:Y:S01]  /*3c90*/  FMUL.FTZ R150, R109, R150 ;  /* 0x000000966d967220 */ /* 0x000fe20000410000 */
[----:B------:R-:W-:Y:S01]  /*3ca0*/  FMUL.FTZ R109, R38, R51 ;  /* 0x00000033266d7220 */ /* 0x000fe20000410000 */
[----:B------:R-:W-:Y:S01]  /*3cb0*/  FSEL R45, R118, -INF , P2 ;  /* 0xff800000762d7808 */ /* 0x000fe20001000000 */
[----:B-1----:R1:W-:Y:S01]  /*3cc0*/  MUFU.EX2 R13, R149 ;  /* 0x00000095000d7308 */ /* 0x0023e20000000800 */
[----:B---3--:R-:W-:Y:S01]  /*3cd0*/  FFMA.FTZ R151, -R108, R108, 1 ;  /* 0x3f8000006c977423 */ /* 0x008fe2000001016c */
[----:B------:R-:W-:Y:S01]  /*3ce0*/  FMUL.FTZ R108, R30, R32 ;  /* 0x000000201e6c7220 */ /* 0x000fe20000410000 */
[----:B------:R-:W-:Y:S01]  /*3cf0*/  FSEL R46, R217, -INF , P1 ;  /* 0xff800000d92e7808 */ /* 0x000fe20000800000 */
[--C-:B------:R-:W-:Y:S01]  /*3d00*/  FFMA.FTZ R45, R45, UR37, -R230.reuse ;  /* 0x000000252d2d7c23 */ /* 0x100fe200080108e6 */
[----:B------:R-:W-:Y:S01]  /*3d10*/  FMUL.FTZ R50, R36, R50 ;  /* 0x0000003224327220 */ /* 0x000fe20000410000 */
[----:B------:R-:W-:Y:S01]  /*3d20*/  FMUL.FTZ R151, R151, R108 ;  /* 0x0000006c97977220 */ /* 0x000fe20000410000 */
[----:B------:R-:W-:Y:S01]  /*3d30*/  FMUL.FTZ R218, R39, R218 ;  /* 0x000000da27da7220 */ /* 0x000fe20000410000 */
[----:B----4-:R-:W3:Y:S01]  /*3d40*/  SHFL.IDX PT, R108, R55, R10, 0x1f ;  /* 0x00001f0a376c7589 */ /* 0x010ee200000e0000 */
[----:B-1----:R-:W-:Y:S01]  /*3d50*/  FMUL.FTZ R149, R105, R100 ;  /* 0x0000006469957220 */ /* 0x002fe20000410000 */
[----:B------:R-:W-:Y:S01]  /*3d60*/  FSEL R105, R237, -INF , P1 ;  /* 0xff800000ed697808 */ /* 0x000fe20000800000 */
[----:B------:R-:W-:Y:S01]  /*3d70*/  FFMA.FTZ R46, R46, UR37, -R230 ;  /* 0x000000252e2e7c23 */ /* 0x000fe200080108e6 */
[----:B------:R-:W-:Y:S01]  /*3d80*/  FSEL R100, R232, -INF , P1 ;  /* 0xff800000e8647808 */ /* 0x000fe20000800000 */
[----:B------:R-:W-:Y:S01]  /*3d90*/  MUFU.EX2 R51, R223 ;  /* 0x000000df00337308 */ /* 0x000fe20000000800 */
[----:B--2---:R-:W-:Y:S01]  /*3da0*/  FFMA.FTZ R104, R104, UR37, -R219 ;  /* 0x0000002568687c23 */ /* 0x004fe200080108db */
[----:B------:R-:W-:Y:S01]  /*3db0*/  FFMA.FTZ R105, R105, UR37, -R101 ;  /* 0x0000002569697c23 */ /* 0x000fe20008010865 */
[----:B------:R-:W-:Y:S01]  /*3dc0*/  FSEL R101, R9, -INF , P1 ;  /* 0xff80000009657808 */ /* 0x000fe20000800000 */
[----:B------:R-:W-:Y:S01]  /*3dd0*/  FFMA.FTZ R100, R100, UR37, -R219 ;  /* 0x0000002564647c23 */ /* 0x000fe200080108db */
[--C-:B------:R-:W-:Y:S01]  /*3de0*/  FFMA.FTZ R219, R107, UR37, -R102.reuse ;  /* 0x000000256bdb7c23 */ /* 0x100fe20008010866 */
[----:B------:R-:W-:Y:S01]  /*3df0*/  FSEL R107, R7, -INF , P2 ;  /* 0xff800000076b7808 */ /* 0x000fe20001000000 */
[----:B------:R-:W-:Y:S01]  /*3e00*/  SHFL.IDX PT, R230, R19, R135, 0x1f ;  /* 0x00001f8713e67589 */ /* 0x000fe200000e0000 */
[----:B------:R-:W-:Y:S01]  /*3e10*/  FFMA.FTZ R101, R101, UR37, -R102 ;  /* 0x0000002565657c23 */ /* 0x000fe20008010866 */
[----:B------:R-:W-:Y:S01]  /*3e20*/  FMUL.FTZ R221, R41, R221 ;  /* 0x000000dd29dd7220 */ /* 0x000fe20000410000 */
[----:B------:R-:W-:Y:S01]  /*3e30*/  FMUL.FTZ R111, R111, R50 ;  /* 0x000000326f6f7220 */ /* 0x000fe20000410000 */
[--C-:B------:R-:W-:Y:S01]  /*3e40*/  FFMA.FTZ R102, R107, UR37, -R106.reuse ;  /* 0x000000256b667c23 */ /* 0x100fe2000801086a */
[----:B------:R-:W-:Y:S01]  /*3e50*/  FSEL R107, R6, -INF , P1 ;  /* 0xff800000066b7808 */ /* 0x000fe20000800000 */
[----:B------:R-:W-:Y:S01]  /*3e60*/  MUFU.EX2 R50, R222 ;  /* 0x000000de00327308 */ /* 0x000fe20000000800 */
[----:B------:R-:W-:Y:S01]  /*3e70*/  FMUL.FTZ R218, R113, R218 ;  /* 0x000000da71da7220 */ /* 0x000fe20000410000 */
[----:B------:R-:W-:Y:S01]  /*3e80*/  FMUL.FTZ R113, R116, R221 ;  /* 0x000000dd74717220 */ /* 0x000fe20000410000 */
[----:B------:R-:W-:Y:S01]  /*3e90*/  FFMA.FTZ R217, -R217, R217, 1 ;  /* 0x3f800000d9d97423 */ /* 0x000fe200000101d9 */
[----:B------:R-:W-:Y:S01]  /*3ea0*/  FFMA.FTZ R32, R107, UR37, -R106 ;  /* 0x000000256b207c23 */ /* 0x000fe2000801086a */
[----:B------:R-:W-:Y:S01]  /*3eb0*/  FFMA.FTZ R106, -R110, R110, 1 ;  /* 0x3f8000006e6a7423 */ /* 0x000fe2000001016e */
[----:B------:R-:W1:Y:S01]  /*3ec0*/  SHFL.IDX PT, R107, R55, R131, 0x1f ;  /* 0x00001f83376b7589 */ /* 0x000e6200000e0000 */
[----:B------:R-:W-:Y:S01]  /*3ed0*/  FFMA.FTZ R110, -R112, R112, 1 ;  /* 0x3f800000706e7423 */ /* 0x000fe20000010170 */
[--C-:B---3--:R-:W-:Y:S01]  /*3ee0*/  FADD.FTZ R225, R56, -R108.reuse ;  /* 0x8000006c38e17221 */ /* 0x108fe20000010000 */
[----:B------:R-:W-:Y:S01]  /*3ef0*/  FMUL.FTZ R112, R106, R220 ;  /* 0x000000dc6a707220 */ /* 0x000fe20000410000 */
[----:B------:R-:W-:Y:S01]  /*3f00*/  FFMA.FTZ R106, -R114, R114, 1 ;  /* 0x3f800000726a7423 */ /* 0x000fe20000010172 */
[----:B------:R-:W-:Y:S01]  /*3f10*/  FMUL.FTZ R110, R110, R109 ;  /* 0x0000006d6e6e7220 */ /* 0x000fe20000410000 */
[----:B------:R-:W2:Y:S01]  /*3f20*/  SHFL.IDX PT, R220, R55, R135, 0x1f ;  /* 0x00001f8737dc7589 */ /* 0x000ea200000e0000 */
[----:B------:R-:W-:Y:S01]  /*3f30*/  FMUL.FTZ R114, R115, R54 ;  /* 0x0000003673727220 */ /* 0x000fe20000410000 */
[----:B------:R-:W-:Y:S01]  /*3f40*/  FMUL.FTZ R115, R106, R53 ;  /* 0x000000356a737220 */ /* 0x000fe20000410000 */
[----:B------:R-:W-:Y:S01]  /*3f50*/  FADD.FTZ R58, R58, -R108 ;  /* 0x8000006c3a3a7221 */ /* 0x000fe20000010000 */
[----:B------:R-:W3:Y:S01]  /*3f60*/  SHFL.IDX PT, R109, R55, R134, 0x1f ;  /* 0x00001f86376d7589 */ /* 0x000ee200000e0000 */
[----:B------:R1:W-:Y:S01]  /*3f70*/  MUFU.EX2 R53, R103 ;  /* 0x0000006700357308 */ /* 0x0003e20000000800 */
[----:B------:R-:W-:Y:S01]  /*3f80*/  FSEL R56, R3, -INF , P1 ;  /* 0xff80000003387808 */ /* 0x000fe20000800000 */
[----:B------:R-:W-:Y:S01]  /*3f90*/  FMUL.FTZ R225, R43, R225 ;  /* 0x000000e12be17220 */ /* 0x000fe20000410000 */
[----:B------:R-:W4:Y:S01]  /*3fa0*/  SHFL.IDX PT, R108, R55, R139, 0x1f ;  /* 0x00001f8b376c7589 */ /* 0x000f2200000e0000 */
[----:B------:R-:W-:Y:S01]  /*3fb0*/  FSEL R224, R5, -INF , P2 ;  /* 0xff80000005e07808 */ /* 0x000fe20001000000 */
[----:B------:R-:W-:-:S02]  /*3fc0*/  FFMA.FTZ R229, -R229, R229, 1 ;  /* 0x3f800000e5e57423 */ /* 0x000fc400000101e5 */
[----:B------:R-:W4:Y:S01]  /*3fd0*/  SHFL.IDX PT, R106, R19, R134, 0x1f ;  /* 0x00001f86136a7589 */ /* 0x000f2200000e0000 */
[----:B------:R2:W-:Y:S08]  /*3fe0*/  MUFU.EX2 R54, R105 ;  /* 0x0000006900367308 */ /* 0x0005f00000000800 */
[----:B------:R-:W4:Y:S01]  /*3ff0*/  MUFU.EX2 R44, R44 ;  /* 0x0000002c002c7308 */ /* 0x000f220000000800 */
[--C-:B-1----:R-:W-:Y:S01]  /*4000*/  FADD.FTZ R103, R57, -R107.reuse ;  /* 0x8000006b39677221 */ /* 0x102fe20000010000 */
[----:B------:R-:W-:Y:S01]  /*4010*/  FADD.FTZ R223, R59, -R107 ;  /* 0x8000006b3bdf7221 */ /* 0x000fe20000010000 */
[----:B------:R-:W-:Y:S01]  /*4020*/  SHFL.IDX PT, R116, R19, R138, 0x1f ;  /* 0x00001f8a13747589 */ /* 0x000fe200000e0000 */
[--C-:B--2---:R-:W-:Y:S01]  /*4030*/  FADD.FTZ R60, R60, -R220.reuse ;  /* 0x800000dc3c3c7221 */ /* 0x104fe20000010000 */
[----:B------:R-:W-:Y:S01]  /*4040*/  FADD.FTZ R59, R62, -R220 ;  /* 0x800000dc3e3b7221 */ /* 0x000fe20000010000 */
[----:B------:R-:W-:Y:S01]  /*4050*/  FSEL R105, R0, -INF , P2 ;  /* 0xff80000000697808 */ /* 0x000fe20001000000 */
[----:B------:R-:W-:Y:S01]  /*4060*/  SHFL.IDX PT, R107, R55, R138, 0x1f ;  /* 0x00001f8a376b7589 */ /* 0x000fe200000e0000 */
[--C-:B---3--:R-:W-:Y:S01]  /*4070*/  FADD.FTZ R222, R61, -R109.reuse ;  /* 0x8000006d3dde7221 */ /* 0x108fe20000010000 */
[----:B------:R-:W-:Y:S01]  /*4080*/  FADD.FTZ R57, R63, -R109 ;  /* 0x8000006d3f397221 */ /* 0x000fe20000010000 */
[----:B------:R-:W-:Y:S01]  /*4090*/  FSEL R61, R236, -INF , P1 ;  /* 0xff800000ec3d7808 */ /* 0x000fe20000800000 */
[----:B------:R-:W1:Y:S01]  /*40a0*/  SHFL.IDX PT, R109, R19, R140, 0x1f ;  /* 0x00001f8c136d7589 */ /* 0x000e6200000e0000 */
[--C-:B----4-:R-:W-:Y:S01]  /*40b0*/  FADD.FTZ R62, R68, -R108.reuse ;  /* 0x8000006c443e7221 */ /* 0x110fe20000010000 */
[----:B------:R-:W-:Y:S01]  /*40c0*/  FADD.FTZ R63, R70, -R108 ;  /* 0x8000006c463f7221 */ /* 0x000fe20000010000 */
[----:B------:R-:W-:Y:S01]  /*40d0*/  FSEL R108, R228, -INF , P1 ;  /* 0xff800000e46c7808 */ /* 0x000fe20000800000 */
[----:B------:R-:W2:Y:S01]  /*40e0*/  SHFL.IDX PT, R221, R55, R140, 0x1f ;  /* 0x00001f8c37dd7589 */ /* 0x000ea200000e0000 */
[--C-:B------:R-:W-:Y:S01]  /*40f0*/  FFMA.FTZ R105, R105, UR37, -R106.reuse ;  /* 0x0000002569697c23 */ /* 0x100fe2000801086a */
[----:B------:R-:W-:Y:S01]  /*4100*/  FSEL R68, R231, -INF , P2 ;  /* 0xff800000e7447808 */ /* 0x000fe20001000000 */
[----:B------:R-:W-:Y:S01]  /*4110*/  FFMA.FTZ R106, R61, UR37, -R106 ;  /* 0x000000253d6a7c23 */ /* 0x000fe2000801086a */
[----:B------:R3:W4:Y:S01]  /*4120*/  SHFL.IDX PT, R220, R55, R141, 0x1f ;  /* 0x00001f8d37dc7589 */ /* 0x00072200000e0000 */
[----:B------:R-:W3:Y:S01]  /*4130*/  MUFU.EX2 R46, R46 ;  /* 0x0000002e002e7308 */ /* 0x000ee20000000800 */
[----:B------:R-:W-:Y:S01]  /*4140*/  FSEL R70, R130, -INF , P2 ;  /* 0xff80000082467808 */ /* 0x000fe20001000000 */
[----:B------:R-:W-:Y:S01]  /*4150*/  FMUL.FTZ R58, R44, R58 ;  /* 0x0000003a2c3a7220 */ /* 0x000fe20000410000 */
[----:B------:R-:W4:Y:S01]  /*4160*/  SHFL.IDX PT, R61, R19, R139, 0x1f ;  /* 0x00001f8b133d7589 */ /* 0x000f2200000e0000 */
[----:B------:R-:W-:-:S04]  /*4170*/  FMUL.FTZ R60, R13, R60 ;  /* 0x0000003c0d3c7220 */ /* 0x000fc80000410000 */
[----:B------:R-:W4:Y:S01]  /*4180*/  MUFU.EX2 R48, R48 ;  /* 0x0000003000307308 */ /* 0x000f220000000800 */
[----:B------:R-:W-:Y:S01]  /*4190*/  FMUL.FTZ R222, R47, R222 ;  /* 0x000000de2fde7220 */ /* 0x000fe20000410000 */
[----:B------:R-:W-:Y:S01]  /*41a0*/  FFMA.FTZ R233, -R233, R233, 1 ;  /* 0x3f800000e9e97423 */ /* 0x000fe200000101e9 */
[----:B------:R-:W-:Y:S01]  /*41b0*/  FFMA.FTZ R224, R224, UR37, -R230 ;  /* 0x00000025e0e07c23 */ /* 0x000fe200080108e6 */
[----:B-1----:R-:W-:-:S04]  /*41c0*/  FFMA.FTZ R108, R108, UR37, -R109 ;  /* 0x000000256c6c7c23 */ /* 0x002fc8000801086d */
[----:B---3--:R1:W-:Y:S01]  /*41d0*/  MUFU.EX2 R55, R104 ;  /* 0x0000006800377308 */ /* 0x0083e20000000800 */
[----:B------:R-:W-:Y:S01]  /*41e0*/  FMUL.FTZ R223, R46, R223 ;  /* 0x000000df2edf7220 */ /* 0x000fe20000410000 */
[--C-:B--2---:R-:W-:Y:S01]  /*41f0*/  FADD.FTZ R64, R64, -R221.reuse ;  /* 0x800000dd40407221 */ /* 0x104fe20000010000 */
[----:B------:R-:W-:Y:S01]  /*4200*/  FADD.FTZ R221, R66, -R221 ;  /* 0x800000dd42dd7221 */ /* 0x000fe20000010000 */
[----:B------:R-:W-:-:S04]  /*4210*/  FSEL R66, R128, -INF , P1 ;  /* 0xff80000080427808 */ /* 0x000fc80000800000 */
[----:B------:R-:W-:Y:S01]  /*4220*/  MUFU.EX2 R102, R102 ;  /* 0x0000006600667308 */ /* 0x000fe20000000800 */
[----:B-1----:R-:W-:Y:S01]  /*4230*/  FFMA.FTZ R104, R56, UR37, -R230 ;  /* 0x0000002538687c23 */ /* 0x002fe200080108e6 */
[--C-:B------:R-:W-:Y:S01]  /*4240*/  FADD.FTZ R56, R65, -R107.reuse ;  /* 0x8000006b41387221 */ /* 0x100fe20000010000 */
[----:B------:R-:W-:Y:S01]  /*4250*/  FADD.FTZ R107, R67, -R107 ;  /* 0x8000006b436b7221 */ /* 0x000fe20000010000 */
[----:B------:R-:W-:Y:S01]  /*4260*/  FSEL R67, R235, -INF , P2 ;  /* 0xff800000eb437808 */ /* 0x000fe20001000000 */
[----:B------:R1:W2:Y:S01]  /*4270*/  SHFL.IDX PT, R65, R19, R141, 0x1f ;  /* 0x00001f8d13417589 */ /* 0x0002a200000e0000 */
[----:B------:R-:W-:Y:S01]  /*4280*/  FMUL.FTZ R62, R53, R62 ;  /* 0x0000003e353e7220 */ /* 0x000fe20000410000 */
[----:B----4-:R-:W-:Y:S01]  /*4290*/  FMUL.FTZ R57, R48, R57 ;  /* 0x0000003930397220 */ /* 0x010fe20000410000 */
[----:B------:R-:W3:Y:S08]  /*42a0*/  MUFU.EX2 R45, R45 ;  /* 0x0000002d002d7308 */ /* 0x000ef00000000800 */
[----:B------:R-:W4:Y:S08]  /*42b0*/  MUFU.EX2 R52, R52 ;  /* 0x0000003400347308 */ /* 0x000f300000000800 */
[----:B------:R-:W-:Y:S01]  /*42c0*/  MUFU.EX2 R100, R100 ;  /* 0x0000006400647308 */ /* 0x000fe20000000800 */
[----:B---3--:R-:W-:-:S07]  /*42d0*/  FMUL.FTZ R103, R45, R103 ;  /* 0x000000672d677220 */ /* 0x008fce0000410000 */
[----:B------:R-:W-:Y:S01]  /*42e0*/  MUFU.EX2 R101, R101 ;  /* 0x0000006500657308 */ /* 0x000fe20000000800 */
[----:B------:R-:W-:Y:S01]  /*42f0*/  FFMA.FTZ R237, -R237, R237, 1 ;  /* 0x3f800000eded7423 */ /* 0x000fe200000101ed */
[----:B------:R-:W-:Y:S01]  /*4300*/  FMUL.FTZ R63, R54, R63 ;  /* 0x0000003f363f7220 */ /* 0x000fe20000410000 */
[----:B------:R-:W-:Y:S01]  /*4310*/  FFMA.FTZ R232, -R232, R232, 1 ;  /* 0x3f800000e8e87423 */ /* 0x000fe200000101e8 */
[----:B------:R-:W-:-:S04]  /*4320*/  FMUL.FTZ R221, R50, R221 ;  /* 0x000000dd32dd7220 */ /* 0x000fc80000410000 */
[----:B-1----:R1:W3:Y:S08]  /*4330*/  MUFU.EX2 R19, R219 ;  /* 0x000000db00137308 */ /* 0x0022f00000000800 */
[----:B------:R-:W-:Y:S01]  /*4340*/  MUFU.EX2 R105, R105 ;  /* 0x0000006900697308 */ /* 0x000fe20000000800 */
        /* <DEDUP_REMOVED lines=8> */
[----:B------:R1:W3:Y:S01]  /*43d0*/  LDS R225, [R15+0x400] ;  /* 0x000400000fe17984 */ /* 0x0002e20000000800 */
[----:B------:R-:W-:Y:S01]  /*43e0*/  FADD.FTZ R220, R71, -R220 ;  /* 0x800000dc47dc7221 */ /* 0x000fe20000010000 */
[--C-:B------:R-:W-:Y:S01]  /*43f0*/  FFMA.FTZ R117, R69, UR37, -R61.reuse ;  /* 0x0000002545757c23 */ /* 0x100fe2000801083d */
[----:B------:R-:W-:Y:S01]  /*4400*/  FFMA.FTZ R69, -R216, R216, 1 ;  /* 0x3f800000d8457423 */ /* 0x000fe200000101d8 */
[----:B------:R-:W-:Y:S01]  /*4410*/  FFMA.FTZ R67, R67, UR37, -R61 ;  /* 0x0000002543437c23 */ /* 0x000fe2000801083d */
[----:B------:R-:W-:Y:S01]  /*4420*/  FFMA.FTZ R61, -R118, R118, 1 ;  /* 0x3f800000763d7423 */ /* 0x000fe20000010176 */
[----:B--2---:R-:W-:Y:S01]  /*4430*/  FFMA.FTZ R216, R70, UR37, -R65 ;  /* 0x0000002546d87c23 */ /* 0x004fe20008010841 */
[----:B------:R-:W-:Y:S01]  /*4440*/  FSEL R70, R137, -INF , P1 ;  /* 0xff80000089467808 */ /* 0x000fe20000800000 */
[----:B-1----:R1:W-:Y:S01]  /*4450*/  MUFU.EX2 R15, R32 ;  /* 0x00000020000f7308 */ /* 0x0023e20000000800 */
[----:B------:R-:W-:Y:S01]  /*4460*/  FFMA.FTZ R71, -R126, R126, 1 ;  /* 0x3f8000007e477423 */ /* 0x000fe2000001017e */
[----:B------:R-:W-:Y:S01]  /*4470*/  FMUL.FTZ R69, R69, R58 ;  /* 0x0000003a45457220 */ /* 0x000fe20000410000 */
[----:B------:R-:W-:Y:S01]  /*4480*/  FMUL.FTZ R58, R217, R223 ;  /* 0x000000dfd93a7220 */ /* 0x000fe20000410000 */
[----:B------:R-:W-:Y:S01]  /*4490*/  FMUL.FTZ R56, R51, R56 ;  /* 0x0000003833387220 */ /* 0x000fe20000410000 */
[----:B----4-:R-:W-:Y:S01]  /*44a0*/  FMUL.FTZ R107, R52, R107 ;  /* 0x0000006b346b7220 */ /* 0x010fe20000410000 */
[----:B------:R-:W-:-:S02]  /*44b0*/  FMUL.FTZ R61, R61, R103 ;  /* 0x000000673d3d7220 */ /* 0x000fc40000410000 */
[----:B------:R-:W-:Y:S01]  /*44c0*/  MUFU.EX2 R108, R108 ;  /* 0x0000006c006c7308 */ /* 0x000fe20000000800 */
[----:B-1----:R-:W-:Y:S01]  /*44d0*/  FFMA.FTZ R32, R70, UR37, -R65 ;  /* 0x0000002546207c23 */ /* 0x002fe20008010841 */
[----:B------:R-:W-:Y:S01]  /*44e0*/  FMUL.FTZ R65, R16, R59 ;  /* 0x0000003b10417220 */ /* 0x000fe20000410000 */
[----:B------:R-:W-:-:S05]  /*44f0*/  FFMA.FTZ R70, -R227, R227, 1 ;  /* 0x3f800000e3467423 */ /* 0x000fca00000101e3 */
[----:B------:R-:W1:Y:S01]  /*4500*/  MUFU.EX2 R49, R49 ;  /* 0x0000003100317308 */ /* 0x000e620000000800 */
[----:B------:R-:W-:Y:S01]  /*4510*/  FMUL.FTZ R71, R71, R65 ;  /* 0x0000004147477220 */ /* 0x000fe20000410000 */
[----:B------:R-:W-:-:S06]  /*4520*/  FFMA.FTZ R65, -R127, R127, 1 ;  /* 0x3f8000007f417423 */ /* 0x000fcc000001017f */
[----:B------:R-:W-:Y:S01]  /*4530*/  MUFU.EX2 R104, R104 ;  /* 0x0000006800687308 */ /* 0x000fe20000000800 */
[----:B---3--:R-:W2:Y:S04]  /*4540*/  SHFL.IDX PT, R118, R225, R10, 0x1f ;  /* 0x00001f0ae1767589 */ /* 0x008ea800000e0000 */
[----:B------:R-:W3:Y:S04]  /*4550*/  SHFL.IDX PT, R131, R225, R131, 0x1f ;  /* 0x00001f83e1837589 */ /* 0x000ee800000e0000 */
[----:B------:R-:W4:Y:S04]  /*4560*/  SHFL.IDX PT, R139, R225, R139, 0x1f ;  /* 0x00001f8be18b7589 */ /* 0x000f2800000e0000 */
[----:B------:R-:W1:Y:S04]  /*4570*/  SHFL.IDX PT, R135, R225, R135, 0x1f ;  /* 0x00001f87e1877589 */ /* 0x000e6800000e0000 */
[----:B------:R-:W1:Y:S04]  /*4580*/  SHFL.IDX PT, R138, R225, R138, 0x1f ;  /* 0x00001f8ae18a7589 */ /* 0x000e6800000e0000 */
[----:B------:R-:W1:Y:S01]  /*4590*/  SHFL.IDX PT, R140, R225, R140, 0x1f ;  /* 0x00001f8ce18c7589 */ /* 0x000e6200000e0000 */
[----:B------:R-:W-:Y:S01]  /*45a0*/  FFMA.FTZ R126, -R154, R154, 1 ;  /* 0x3f8000009a7e7423 */ /* 0x000fe2000001019a */
[----:B------:R-:W-:Y:S01]  /*45b0*/  FFMA.FTZ R127, -R153, R153, 1 ;  /* 0x3f800000997f7423 */ /* 0x000fe20000010199 */
[----:B------:R-:W-:Y:S01]  /*45c0*/  FMUL.FTZ R217, R55, R66 ;  /* 0x0000004237d97220 */ /* 0x000fe20000410000 */
[----:B--2---:R-:W-:Y:S01]  /*45d0*/  FADD.FTZ R72, R72, -R118 ;  /* 0x8000007648487221 */ /* 0x004fe20000010000 */
[----:B------:R-:W-:Y:S01]  /*45e0*/  FMUL.FTZ R70, R70, R60 ;  /* 0x0000003c46467220 */ /* 0x000fe20000410000 */
[----:B------:R-:W-:Y:S01]  /*45f0*/  FFMA.FTZ R60, -R234, R234, 1 ;  /* 0x3f800000ea3c7423 */ /* 0x000fe200000101ea */
[----:B------:R-:W-:Y:S01]  /*4600*/  FMUL.FTZ R66, R126, R62 ;  /* 0x0000003e7e427220 */ /* 0x000fe20000410000 */
[----:B------:R-:W-:Y:S01]  /*4610*/  FMUL.FTZ R126, R127, R217 ;  /* 0x000000d97f7e7220 */ /* 0x000fe20000410000 */
[----:B------:R-:W-:Y:S01]  /*4620*/  FFMA.FTZ R127, -R152, R152, 1 ;  /* 0x3f800000987f7423 */ /* 0x000fe20000010198 */
[----:B------:R-:W-:Y:S01]  /*4630*/  FMUL.FTZ R72, R19, R72 ;  /* 0x0000004813487220 */ /* 0x000fe20000410000 */
[----:B---3--:R-:W-:Y:S01]  /*4640*/  FADD.FTZ R73, R73, -R131 ;  /* 0x8000008349497221 */ /* 0x008fe20000010000 */
[----:B------:R-:W-:Y:S01]  /*4650*/  FMUL.FTZ R60, R60, R57 ;  /* 0x000000393c3c7220 */ /* 0x000fe20000410000 */
[----:B------:R-:W-:Y:S01]  /*4660*/  FFMA.FTZ R57, -R155, R155, 1 ;  /* 0x3f8000009b397423 */ /* 0x000fe2000001019b */
[--C-:B----4-:R-:W-:Y:S01]  /*4670*/  FADD.FTZ R84, R84, -R139.reuse ;  /* 0x8000008b54547221 */ /* 0x110fe20000010000 */
[----:B------:R2:W5:Y:S01]  /*4680*/  LDL.LU R155, [R1+0x44] ;  /* 0x00004400019b7983 */ /* 0x0005620000300800 */
[----:B------:R-:W-:Y:S01]  /*4690*/  FADD.FTZ R86, R86, -R139 ;  /* 0x8000008b56567221 */ /* 0x000fe20000010000 */
[----:B------:R-:W-:Y:S01]  /*46a0*/  FMUL.FTZ R127, R127, R72 ;  /* 0x000000487f7f7220 */ /* 0x000fe20000410000 */
[----:B------:R-:W-:Y:S01]  /*46b0*/  FFMA.FTZ R139, -R7, R7, 1 ;  /* 0x3f800000078b7423 */ /* 0x000fe20000010107 */
[----:B------:R2:W5:Y:S01]  /*46c0*/  LDL.LU R154, [R1+0x40] ;  /* 0x00004000019a7983 */ /* 0x0005620000300800 */
[----:B------:R-:W-:Y:S01]  /*46d0*/  FMUL.FTZ R72, R102, R73 ;  /* 0x0000004966487220 */ /* 0x000fe20000410000 */
[--C-:B-1----:R-:W-:Y:S01]  /*46e0*/  FADD.FTZ R76, R76, -R135.reuse ;  /* 0x800000874c4c7221 */ /* 0x102fe20000010000 */
[----:B------:R-:W-:Y:S01]  /*46f0*/  FADD.FTZ R78, R78, -R135 ;  /* 0x800000874e4e7221 */ /* 0x000fe20000010000 */
[----:B------:R2:W5:Y:S01]  /*4700*/  LDL.LU R153, [R1+0x3c] ;  /* 0x00003c0001997983 */ /* 0x0005620000300800 */
[----:B------:R-:W-:Y:S01]  /*4710*/  FFMA.FTZ R135, -R9, R9, 1 ;  /* 0x3f80000009877423 */ /* 0x000fe20000010109 */
[--C-:B------:R-:W-:Y:S01]  /*4720*/  FADD.FTZ R81, R81, -R138.reuse ;  /* 0x8000008a51517221 */ /* 0x100fe20000010000 */
[----:B------:R-:W-:Y:S01]  /*4730*/  FADD.FTZ R83, R83, -R138 ;  /* 0x8000008a53537221 */ /* 0x000fe20000010000 */
[----:B------:R2:W5:Y:S01]  /*4740*/  LDL.LU R152, [R1+0x38] ;  /* 0x0000380001987983 */ /* 0x0005620000300800 */
[----:B------:R-:W-:Y:S01]  /*4750*/  FFMA.FTZ R59, -R226, R226, 1 ;  /* 0x3f800000e23b7423 */ /* 0x000fe200000101e2 */
[----:B------:R-:W-:Y:S01]  /*4760*/  FFMA.FTZ R138, -R6, R6, 1 ;  /* 0x3f800000068a7423 */ /* 0x000fe20000010106 */
[----:B------:R-:W-:Y:S01]  /*4770*/  FMUL.FTZ R139, R139, R72 ;  /* 0x000000488b8b7220 */ /* 0x000fe20000410000 */
[----:B------:R2:W5:Y:S01]  /*4780*/  LDL.LU R9, [R1+0x34] ;  /* 0x0000340001097983 */ /* 0x0005620000300800 */
[--C-:B------:R-:W-:Y:S01]  /*4790*/  FADD.FTZ R80, R80, -R140.reuse ;  /* 0x8000008c50507221 */ /* 0x100fe20000010000 */
[----:B------:R-:W-:Y:S01]  /*47a0*/  FADD.FTZ R82, R82, -R140 ;  /* 0x8000008c52527221 */ /* 0x000fe20000010000 */
[----:B------:R-:W-:Y:S01]  /*47b0*/  FFMA.FTZ R72, -R5, R5, 1 ;  /* 0x3f80000005487423 */ /* 0x000fe20000010105 */
[----:B------:R2:W5:Y:S01]  /*47c0*/  LDL.LU R7, [R1+0x30] ;  /* 0x0000300001077983 */ /* 0x0005620000300800 */
[----:B------:R-:W-:Y:S01]  /*47d0*/  FFMA.FTZ R140, -R3, R3, 1 ;  /* 0x3f800000038c7423 */ /* 0x000fe20000010103 */
[----:B------:R-:W-:Y:S01]  /*47e0*/  FFMA.FTZ R217, -R0, R0, 1 ;  /* 0x3f80000000d97423 */ /* 0x000fe20000010100 */
[----:B------:R-:W-:Y:S01]  /*47f0*/  FMUL.FTZ R59, R59, R222 ;  /* 0x000000de3b3b7220 */ /* 0x000fe20000410000 */
[----:B------:R2:W5:Y:S01]  /*4800*/  LDL.LU R6, [R1+0x2c] ;  /* 0x00002c0001067983 */ /* 0x0005620000300800 */
[----:B------:R-:W1:Y:S03]  /*4810*/  MUFU.EX2 R103, R224 ;  /* 0x000000e000677308 */ /* 0x000e660000000800 */
[----:B------:R-:W3:Y:S04]  /*4820*/  SHFL.IDX PT, R134, R225, R134, 0x1f ;  /* 0x00001f86e1867589 */ /* 0x000ee800000e0000 */
[----:B------:R-:W4:Y:S01]  /*4830*/  SHFL.IDX PT, R141, R225, R141, 0x1f ;  /* 0x00001f8de18d7589 */ /* 0x000f2200000e0000 */
[----:B------:R-:W-:Y:S01]  /*4840*/  MUFU.EX2 R109, R109 ;  /* 0x0000006d006d7308 */ /* 0x000fe20000000800 */
[----:B------:R-:W-:-:S07]  /*4850*/  FMUL.FTZ R220, R100, R220 ;  /* 0x000000dc64dc7220 */ /* 0x000fce0000410000 */
[----:B------:R-:W-:Y:S01]  /*4860*/  MUFU.EX2 R106, R106 ;  /* 0x0000006a006a7308 */ /* 0x000fe20000000800 */
[----:B------:R2:W5:Y:S01]  /*4870*/  LDL.LU R5, [R1+0x28] ;  /* 0x0000280001057983 */ /* 0x0005620000300800 */
[----:B------:R-:W-:Y:S01]  /*4880*/  FFMA.FTZ R130, -R130, R130, 1 ;  /* 0x3f80000082827423 */ /* 0x000fe20000010182 */
[----:B------:R-:W-:-:S05]  /*4890*/  FMUL.FTZ R65, R65, R221 ;  /* 0x000000dd41417220 */ /* 0x000fca0000410000 */
[----:B------:R-:W-:Y:S01]  /*48a0*/  MUFU.EX2 R116, R116 ;  /* 0x0000007400747308 */ /* 0x000fe20000000800 */
[----:B------:R2:W5:Y:S01]  /*48b0*/  LDL.LU R3, [R1+0x24] ;  /* 0x0000240001037983 */ /* 0x0005620000300800 */
[----:B------:R-:W-:Y:S01]  /*48c0*/  FFMA.FTZ R228, -R228, R228, 1 ;  /* 0x3f800000e4e47423 */ /* 0x000fe200000101e4 */
[----:B------:R-:W-:Y:S01]  /*48d0*/  FFMA.FTZ R129, -R129, R129, 1 ;  /* 0x3f80000081817423 */ /* 0x000fe20000010181 */
[----:B------:R-:W-:Y:S01]  /*48e0*/  FMUL.FTZ R64, R49, R64 ;  /* 0x0000004031407220 */ /* 0x000fe20000410000 */
[----:B------:R2:W5:Y:S01]  /*48f0*/  LDL.LU R0, [R1+0x20] ;  /* 0x0000200001007983 */ /* 0x0005620000300800 */
[----:B------:R-:W-:Y:S01]  /*4900*/  FMUL.FTZ R57, R57, R56 ;  /* 0x0000003839397220 */ /* 0x000fe20000410000 */
[----:B------:R-:W-:Y:S01]  /*4910*/  FADD.FTZ R75, R75, -R131 ;  /* 0x800000834b4b7221 */ /* 0x000fe20000010000 */
[----:B------:R-:W-:Y:S01]  /*4920*/  MUFU.EX2 R117, R117 ;  /* 0x0000007500757308 */ /* 0x000fe20000000800 */
[----:B------:R-:W2:Y:S01]  /*4930*/  LDL R222, [R1+0x8] ;  /* 0x0000080001de7983 */ /* 0x000ea20000100800 */
[----:B------:R-:W-:Y:S01]  /*4940*/  FMUL.FTZ R56, R233, R107 ;  /* 0x0000006be9387220 */ /* 0x000fe20000410000 */
[----:B------:R-:W-:Y:S01]  /*4950*/  FADD.FTZ R74, R74, -R118 ;  /* 0x800000764a4a7221 */ /* 0x000fe20000010000 */
[--C-:B---3--:R-:W-:Y:S01]  /*4960*/  FADD.FTZ R77, R77, -R134.reuse ;  /* 0x800000864d4d7221 */ /* 0x108fe20000010000 */
[----:B------:R-:W-:Y:S01]  /*4970*/  FADD.FTZ R79, R79, -R134 ;  /* 0x800000864f4f7221 */ /* 0x000fe20000010000 */
[----:B------:R-:W-:Y:S01]  /*4980*/  FMUL.FTZ R62, R237, R63 ;  /* 0x0000003fed3e7220 */ /* 0x000fe20000410000 */
[--C-:B----4-:R-:W-:Y:S01]  /*4990*/  FADD.FTZ R85, R85, -R141.reuse ;  /* 0x8000008d55557221 */ /* 0x110fe20000010000 */
[----:B------:R-:W3:Y:S01]  /*49a0*/  MUFU.EX2 R107, R219 ;  /* 0x000000db006b7308 */ /* 0x000ee20000000800 */
[----:B-1----:R-:W-:Y:S01]  /*49b0*/  FMUL.FTZ R73, R103, R76 ;  /* 0x0000004c67497220 */ /* 0x002fe20000410000 */
[----:B------:R-:W-:Y:S01]  /*49c0*/  FFMA.FTZ R221, -R231, R231, 1 ;  /* 0x3f800000e7dd7423 */ /* 0x000fe200000101e7 */
[----:B------:R-:W-:Y:S01]  /*49d0*/  FADD.FTZ R87, R87, -R141 ;  /* 0x8000008d57577221 */ /* 0x000fe20000010000 */
[----:B------:R-:W-:-:S04]  /*49e0*/  FMUL.FTZ R64, R229, R64 ;  /* 0x00000040e5407220 */ /* 0x000fc80000410000 */
[----:B------:R-:W1:Y:S01]  /*49f0*/  MUFU.EX2 R131, R216 ;  /* 0x000000d800837308 */ /* 0x000e620000000800 */
[----:B------:R-:W-:-:S07]  /*4a00*/  FMUL.FTZ R63, R232, R220 ;  /* 0x000000dce83f7220 */ /* 0x000fce0000410000 */
[----:B------:R3:W4:Y:S01]  /*4a10*/  MUFU.EX2 R118, R67 ;  /* 0x0000004300767308 */ /* 0x0007220000000800 */
[----:B------:R-:W-:-:S07]  /*4a20*/  FMUL.FTZ R74, R101, R74 ;  /* 0x0000004a654a7220 */ /* 0x000fce0000410000 */
[----:B------:R4:W4:Y:S01]  /*4a30*/  MUFU.EX2 R134, R32 ;  /* 0x0000002000867308 */ /* 0x0009220000000800 */
[----:B------:R-:W-:Y:S01]  /*4a40*/  FFMA.FTZ R220, -R235, R235, 1 ;  /* 0x3f800000ebdc7423 */ /* 0x000fe200000101eb */
[----:B---3--:R-:W-:Y:S01]  /*4a50*/  FMUL.FTZ R67, R107, R80 ;  /* 0x000000506b437220 */ /* 0x008fe20000410000 */
[----:B-1----:R-:W-:Y:S01]  /*4a60*/  FMUL.FTZ R85, R131, R85 ;  /* 0x0000005583557220 */ /* 0x002fe20000410000 */
[----:B------:R-:W-:Y:S01]  /*4a70*/  FMUL.FTZ R75, R15, R75 ;  /* 0x0000004b0f4b7220 */ /* 0x000fe20000410000 */
[----:B------:R-:W-:Y:S01]  /*4a80*/  FMUL.FTZ R135, R135, R74 ;  /* 0x0000004a87877220 */ /* 0x000fe20000410000 */
        /* <DEDUP_REMOVED lines=8> */
[----:B------:R-:W-:Y:S01]  /*4b10*/  F2FP.F16.F32.PACK_AB R85, R88, R33 ;  /* 0x000000215855723e */ /* 0x000fe200000000ff */
        /* <DEDUP_REMOVED lines=9> */
[----:B----4-:R-:W-:Y:S01]  /*4bb0*/  FFMA.FTZ R32, -R132, R132, 1 ;  /* 0x3f80000084207423 */ /* 0x010fe20000010184 */
        /* <DEDUP_REMOVED lines=49> */
[----:B------:R-:W-:Y:S02]  /*4ed0*/  F2FP.F16.F32.PACK_AB R25, R12, R21 ;  /* 0x000000150c19723e */ /* 0x000fe400000000ff */
[----:B------:R-:W-:Y:S01]  /*4ee0*/  F2FP.F16.F32.PACK_AB R26, R29, R17 ;  /* 0x000000111d1a723e */ /* 0x000fe200000000ff */
[----:B--2---:R-:W-:-:S04]  /*4ef0*/  IMAD R33, R4, 0x4000, R222 ;  /* 0x0000400004217824 */ /* 0x004fc800078e02de */
        /* <DEDUP_REMOVED lines=14> */
[----:B------:R-:W-:Y:S01]  /*4fe0*/  F2FP.F16.F32.PACK_AB R27, R30, R23 ;  /* 0x000000171e1b723e */ /* 0x000fe200000000ff */
        /* <DEDUP_REMOVED lines=11> */
[----:B------:R-:W-:Y:S02]  /*50a0*/  F2FP.F16.F32.PACK_AB R24, R37, R31 ;  /* 0x0000001f2518723e */ /* 0x000fe400000000ff */
[----:B------:R-:W-:Y:S02]  /*50b0*/  F2FP.F16.F32.PACK_AB R25, R38, R36 ;  /* 0x000000242619723e */ /* 0x000fe400000000ff */
[----:B------:R-:W-:Y:S02]  /*50c0*/  F2FP.F16.F32.PACK_AB R26, R40, R39 ;  /* 0x00000027281a723e */ /* 0x000fe400000000ff */
[----:B------:R-:W-:-:S04]  /*50d0*/  F2FP.F16.F32.PACK_AB R27, R41, R42 ;  /* 0x0000002a291b723e */ /* 0x000fc800000000ff */
        /* <DEDUP_REMOVED lines=13> */
[----:B------:R-:W-:Y:S01]  /*51b0*/  F2FP.F16.F32.PACK_AB R101, R15, R101 ;  /* 0x000000650f65723e */ /* 0x000fe200000000ff */
[----:B------:R-:W-:Y:S02]  /*51c0*/  WARPGROUP.DEPBAR.LE gsb0, 0x0 ;  /* 0x00008000000079c5 */ /* 0x000fe40000010000 */
[----:B------:R-:W-:Y:S02]  /*51d0*/  F2FP.F16.F32.PACK_AB R24, R51, R49 ;  /* 0x000000313318723e */ /* 0x000fe400000000ff */
[----:B------:R-:W-:Y:S02]  /*51e0*/  F2FP.F16.F32.PACK_AB R25, R52, R50 ;  /* 0x000000323419723e */ /* 0x000fe400000000ff */
[----:B------:R-:W-:-:S02]  /*51f0*/  F2FP.F16.F32.PACK_AB R26, R55, R53 ;  /* 0x00000035371a723e */ /* 0x000fc400000000ff */
[----:B------:R-:W-:-:S04]  /*5200*/  F2FP.F16.F32.PACK_AB R27, R100, R54 ;  /* 0x00000036641b723e */ /* 0x000fc800000000ff */
[----:B------:R-:W-:-:S06]  /*5210*/  WARPGROUP.ARRIVE ;  /* 0x00000000000079c5 */ /* 0x000fcc0000000000 */
[----:B------:R-:W-:Y:S01]  /*5220*/  HGMMA.64x64x16.F32 R184, R24, gdesc[UR4].tnspB, R184, gsb0 ;  /* 0x40e0000418b87df0 */ /* 0x000fe200080008b8 */
[----:B------:R-:W-:Y:S02]  /*5230*/  F2FP.F16.F32.PACK_AB R100, R102, R19 ;  /* 0x000000136664723e */ /* 0x000fe400000000ff */
[----:B------:R-:W-:Y:S01]  /*5240*/  F2FP.F16.F32.PACK_AB R102, R105, R103 ;  /* 0x000000676966723e */ /* 0x000fe200000000ff */
[----:B------:R-:W-:Y:S01]  /*5250*/  UIADD3 UR6, UR4, 0x300, URZ ;  /* 0x0000030004067890 */ /* 0x000fe2000fffe03f */
[----:B------:R-:W-:Y:S01]  /*5260*/  F2FP.F16.F32.PACK_AB R103, R106, R104 ;  /* 0x000000686a67723e */ /* 0x000fe200000000ff */
[----:B------:R-:W-:Y:S01]  /*5270*/  UMOV UR7, 0x40000040 ;  /* 0x4000004000077882 */ /* 0x000fe20000000000 */
[----:B------:R-:W-:Y:S01]  /*5280*/  UIADD3 UR4, UR4, 0x380, URZ ;  /* 0x0000038004047890 */ /* 0x000fe2000fffe03f */
[----:B------:R-:W-:Y:S02]  /*5290*/  WARPGROUP.DEPBAR.LE gsb0, 0x0 ;  /* 0x00008000000079c5 */ /* 0x000fe40000010000 */
[----:B------:R-:W-:-:S06]  /*52a0*/  WARPGROUP.ARRIVE ;  /* 0x00000000000079c5 */ /* 0x000fcc0000000000 */
[----:B------:R-:W-:Y:S01]  /*52b0*/  HGMMA.64x64x16.F32 R184, R100, gdesc[UR4].tnspB, R184, gsb0 ;  /* 0x40e0000464b87df0 */ /* 0x000fe200080008b8 */
[----:B------:R-:W-:Y:S02]  /*52c0*/  F2FP.F16.F32.PACK_AB R24, R109, R107 ;  /* 0x0000006b6d18723e */ /* 0x000fe400000000ff */
[----:B------:R-:W-:Y:S02]  /*52d0*/  F2FP.F16.F32.PACK_AB R25, R116, R108 ;  /* 0x0000006c7419723e */ /* 0x000fe400000000ff */
[----:B------:R-:W-:Y:S02]  /*52e0*/  F2FP.F16.F32.PACK_AB R26, R131, R117 ;  /* 0x00000075831a723e */ /* 0x000fe400000000ff */
[----:B------:R-:W-:Y:S01]  /*52f0*/  F2FP.F16.F32.PACK_AB R27, R134, R118 ;  /* 0x00000076861b723e */ /* 0x000fe200000000ff */
[----:B------:R-:W-:Y:S01]  /*5300*/  UMOV UR6, UR4 ;  /* 0x0000000400067c82 */ /* 0x000fe20008000000 */
[----:B------:R-:W-:Y:S01]  /*5310*/  UMOV UR7, 0x40000040 ;  /* 0x4000004000077882 */ /* 0x000fe20000000000 */
[----:B------:R-:W-:-:S02]  /*5320*/  WARPGROUP.DEPBAR.LE gsb0, 0x0 ;  /* 0x00008000000079c5 */ /* 0x000fc40000010000 */
        /* <DEDUP_REMOVED lines=74> */
.L_x_635:
        /* <DEDUP_REMOVED lines=69> */
.L_x_636:
[----:B-1----:R-:W2:Y:S01]  /*5c20*/  LDL R12, [R1+0x4] ;  /* 0x00000400010c7983 */ /* 0x002ea20000100800 */
        /* <DEDUP_REMOVED lines=45> */
.L_x_619:
        /* <DEDUP_REMOVED lines=34> */
[----:B------:R-:W-:Y:S02]  /*6120*/  IADD3 R0, R11, -R0, RZ ;  /* 0x800000000b007210 */ /* 0x000fe40007ffe0ff */
[----:B------:R-:W-:Y:S02]  /*6130*/  F2FP.F16.F32.PACK_AB R211, R215, R214 ;  /* 0x000000d6d7d3723e */ /* 0x000fe400000000ff */
[----:B-1----:R-:W-:-:S02]  /*6140*/  SHF.R.S32.HI R3, RZ, 0x1f, R0 ;  /* 0x0000001fff037819 */ /* 0x002fc40000011400 */
[----:B------:R-:W-:Y:S02]  /*6150*/  F2FP.F16.F32.PACK_AB R153, R155, R154 ;  /* 0x0000009a9b99723e */ /* 0x000fe400000000ff */
[----:B------:R-:W-:Y:S02]  /*6160*/  LEA.HI R3, R3, R0, RZ, 0x3 ;  /* 0x0000000003037211 */ /* 0x000fe400078f18ff */
[----:B------:R-:W-:Y:S02]  /*6170*/  F2FP.F16.F32.PACK_AB R154, R157, R156 ;  /* 0x0000009c9d9a723e */ /* 0x000fe400000000ff */
[C---:B------:R-:W-:Y:S02]  /*6180*/  LOP3.LUT R5, R3.reuse, 0xfffffff8, RZ, 0xc0, !PT ;  /* 0xfffffff803057812 */ /* 0x040fe400078ec0ff */
[----:B------:R-:W-:Y:S02]  /*6190*/  SHF.L.U32 R3, R3, 0x6, RZ ;  /* 0x0000000603037819 */ /* 0x000fe400000006ff */
[----:B------:R-:W-:Y:S01]  /*61a0*/  F2FP.F16.F32.PACK_AB R155, R159, R158 ;  /* 0x0000009e9f9b723e */ /* 0x000fe200000000ff */
[----:B------:R-:W-:Y:S01]  /*61b0*/  IMAD.IADD R5, R0, 0x1, -R5 ;  /* 0x0000000100057824 */ /* 0x000fe200078e0a05 */
[----:B------:R-:W-:-:S02]  /*61c0*/  LOP3.LUT R3, R3, 0x7ffffe00, RZ, 0xc0, !PT ;  /* 0x7ffffe0003037812 */ /* 0x000fc400078ec0ff */
[----:B------:R-:W-:Y:S01]  /*61d0*/  F2FP.F16.F32.PACK_AB R161, R163, R162 ;  /* 0x000000a2a3a1723e */ /* 0x000fe200000000ff */
[C---:B------:R-:W-:Y:S01]  /*61e0*/  IMAD.SHL.U32 R0, R5.reuse, 0x40, RZ ;  /* 0x0000004005007824 */ /* 0x040fe200078e00ff */
[----:B------:R-:W-:Y:S01]  /*61f0*/  R2P PR, R5, 0x6 ;  /* 0x0000000605007804 */ /* 0x000fe20000000000 */
[----:B------:R-:W-:Y:S01]  /*6200*/  IMAD.MOV.U32 R5, RZ, RZ, 0x20 ;  /* 0x00000020ff057424 */ /* 0x000fe200078e00ff */
[----:B------:R-:W-:Y:S02]  /*6210*/  ISETP.NE.U32.AND P4, PT, R8, RZ, PT ;  /* 0x000000ff0800720c */ /* 0x000fe40003f85070 */
[----:B------:R-:W-:Y:S02]  /*6220*/  LOP3.LUT R0, R0, 0x1c0, RZ, 0xc0, !PT ;  /* 0x000001c000007812 */ /* 0x000fe400078ec0ff */
[----:B------:R-:W-:Y:S02]  /*6230*/  SEL R5, R5, 0xffffffe0, !P1 ;  /* 0xffffffe005057807 */ /* 0x000fe40004800000 */
[----:B------:R-:W-:-:S02]  /*6240*/  LOP3.LUT R7, R0, 0x8, R7, 0xf8, !PT ;  /* 0x0000000800077812 */ /* 0x000fc400078ef807 */
[----:B------:R-:W-:Y:S01]  /*6250*/  SHF.R.U32.HI R2, RZ, 0x3, R0 ;  /* 0x00000003ff027819 */ /* 0x000fe20000011600 */
[----:B------:R-:W-:Y:S01]  /*6260*/  IMAD.SHL.U32 R0, R4, 0x20, RZ ;  /* 0x0000002004007824 */ /* 0x000fe200078e00ff */
[----:B------:R-:W-:Y:S02]  /*6270*/  F2FP.F16.F32.PACK_AB R162, R165, R164 ;  /* 0x000000a4a5a2723e */ /* 0x000fe400000000ff */
[----:B------:R-:W-:Y:S02]  /*6280*/  LOP3.LUT R2, R7, R2, RZ, 0x3c, !PT ;  /* 0x0000000207027212 */ /* 0x000fe400078e3cff */
[----:B------:R-:W-:Y:S02]  /*6290*/  LOP3.LUT R0, R0, 0x7ffffc00, RZ, 0xc0, !PT ;  /* 0x7ffffc0000007812 */ /* 0x000fe400078ec0ff */
[----:B------:R-:W-:Y:S02]  /*62a0*/  F2FP.F16.F32.PACK_AB R163, R167, R166 ;  /* 0x000000a6a7a3723e */ /* 0x000fe400000000ff */
[----:B------:R-:W-:Y:S01]  /*62b0*/  IADD3 R0, R2, R3, R0 ;  /* 0x0000000302007210 */ /* 0x000fe20007ffe000 */
[----:B------:R-:W-:Y:S01]  /*62c0*/  IMAD.MOV.U32 R3, RZ, RZ, 0x40 ;  /* 0x00000040ff037424 */ /* 0x000fe200078e00ff */
[----:B------:R-:W-:-:S02]  /*62d0*/  F2FP.F16.F32.PACK_AB R169, R171, R170 ;  /* 0x000000aaaba9723e */ /* 0x000fc400000000ff */
[----:B------:R-:W-:Y:S02]  /*62e0*/  LEA R0, R0, UR4, 0x1 ;  /* 0x0000000400007c11 */ /* 0x000fe4000f8e08ff */
[----:B------:R-:W-:Y:S02]  /*62f0*/  SEL R3, R3, 0xffffffc0, !P2 ;  /* 0xffffffc003037807 */ /* 0x000fe40005000000 */
[--C-:B------:R-:W-:Y:S01]  /*6300*/  IADD3 R6, R5, 0x4000, R0.reuse ;  /* 0x0000400005067810 */ /* 0x100fe20007ffe000 */
[----:B------:R-:W-:Y:S01]  /*6310*/  STSM.16.M88.4 [R0+0x4000], R184 ;  /* 0x004000b800007844 */ /* 0x000fe20000000200 */
[----:B------:R-:W-:Y:S02]  /*6320*/  IADD3 R8, R3, 0x4000, R0 ;  /* 0x0000400003087810 */ /* 0x000fe40007ffe000 */
        /* <DEDUP_REMOVED lines=8> */
[----:B------:R-:W-:Y:S01]  /*63b0*/  F2FP.F16.F32.PACK_AB R179, R183, R182 ;  /* 0x000000b6b7b3723e */ /* 0x000fe200000000ff */
[----:B------:R-:W-:Y:S01]  /*63c0*/  STSM.16.M88.4 [R7], R208 ;  /* 0x000000d007007844 */ /* 0x000fe20000000200 */
[----:B------:R-:W-:-:S03]  /*63d0*/  ISETP.NE.AND.EX P4, PT, R9, RZ, PT, P4 ;  /* 0x000000ff0900720c */ /* 0x000fc60003f85340 */
        /* <DEDUP_REMOVED lines=9> */
[----:B------:R-:W-:-:S02]  /*6470*/  LEA.HI R19, R10, R11, RZ, 0x3 ;  /* 0x0000000b0a137211 */ /* 0x000fc400078f18ff */
[----:B-1----:R-:W-:Y:S02]  /*6480*/  MOV R0, UR5 ;  /* 0x0000000500007c02 */ /* 0x002fe40008000f00 */
[----:B--2---:R-:W-:-:S04]  /*6490*/  ISETP.NE.U32.AND P0, PT, R2, RZ, PT ;  /* 0x000000ff0200720c */ /* 0x004fc80003f05070 */
[----:B------:R-:W-:-:S13]  /*64a0*/  ISETP.NE.AND.EX P0, PT, R3, RZ, PT, P0 ;  /* 0x000000ff0300720c */ /* 0x000fda0003f05300 */
[----:B------:R-:W1:Y:S01]  /*64b0*/  @P0 LDC.64 R2, c[0x0][0x878] ;  /* 0x00021e00ff020b82 */ /* 0x000e620000000a00 */
[----:B----4-:R-:W-:Y:S02]  /*64c0*/  LOP3.LUT R6, R19, 0x1ffffff8, RZ, 0xc0, !PT ;  /* 0x1ffffff813067812 */ /* 0x010fe400078ec0ff */
[----:B------:R-:W-:-:S05]  /*64d0*/  SHF.R.S32.HI R19, RZ, 0x3, R19 ;  /* 0x00000003ff137819 */ /* 0x000fca0000011413 */
[----:B------:R-:W2:Y:S01]  /*64e0*/  S2UR UR5, SR_CTAID.Y ;  /* 0x00000000000579c3 */ /* 0x000ea20000002600 */
[----:B------:R-:W4:Y:S01]  /*64f0*/  S2R R27, SR_CTAID.X ;  /* 0x00000000001b7919 */ /* 0x000f220000002500 */
[----:B------:R-:W-:Y:S02]  /*6500*/  IMAD.IADD R6, R11, 0x1, -R6 ;  /* 0x000000010b067824 */ /* 0x000fe400078e0a06 */
[----:B---3--:R-:W-:Y:S02]  /*6510*/  IMAD.SHL.U32 R7, R19, 0x40, RZ ;  /* 0x0000004013077824 */ /* 0x008fe400078e00ff */
[----:B------:R-:W-:-:S03]  /*6520*/  IMAD.SHL.U32 R20, R6, 0x8, RZ ;  /* 0x0000000806147824 */ /* 0x000fc600078e00ff */
[----:B------:R-:W-:Y:S01]  /*6530*/  LOP3.LUT R7, R7, 0x1c0, RZ, 0xc0, !PT ;  /* 0x000001c007077812 */ /* 0x000fe200078ec0ff */
[----:B-1----:R-:W-:-:S05]  /*6540*/  @P0 IMAD.WIDE R2, R25, 0x4, R2 ;  /* 0x0000000419020825 */ /* 0x002fca00078e0202 */
[----:B------:R1:W5:Y:S01]  /*6550*/  @P0 LDG.E R0, desc[UR38][R2.64] ;  /* 0x0000002602000981 */ /* 0x000362000c1e1900 */
[----:B--2---:R-:W-:Y:S01]  /*6560*/  USHF.R.S32.HI UR6, URZ, 0x1f, UR5 ;  /* 0x0000001f3f067899 */ /* 0x004fe20008011405 */
[----:B-1----:R-:W-:Y:S02]  /*6570*/  LOP3.LUT R2, R7, 0x38, R20, 0xf8, !PT ;  /* 0x0000003807027812 */ /* 0x002fe400078ef814 */
[----:B------:R-:W-:Y:S02]  /*6580*/  SHF.R.U32.HI R7, RZ, 0x3, R7 ;  /* 0x00000003ff077819 */ /* 0x000fe40000011607 */
[----:B------:R-:W-:Y:S02]  /*6590*/  LEA.HI R3, R10, R11, RZ, 0x6 ;  /* 0x0000000b0a037211 */ /* 0x000fe400078f30ff */
[----:B------:R-:W-:Y:S02]  /*65a0*/  LOP3.LUT R2, R2, R7, RZ, 0x3c, !PT ;  /* 0x0000000702027212 */ /* 0x000fe400078e3cff */
[----:B------:R-:W-:-:S04]  /*65b0*/  SHF.L.U32 R3, R3, 0x3, RZ ;  /* 0x0000000303037819 */ /* 0x000fc800000006ff */
[----:B------:R-:W-:Y:S02]  /*65c0*/  LOP3.LUT R6, R2, 0x7ffffe00, R3, 0xf8, !PT ;  /* 0x7ffffe0002067812 */ /* 0x000fe400078ef803 */
[----:B------:R-:W-:Y:S02]  /*65d0*/  CS2R R2, SRZ ;  /* 0x0000000000027805 */ /* 0x000fe4000001ff00 */
[----:B------:R-:W-:Y:S01]  /*65e0*/  @P4 SHF.R.S32.HI R8, RZ, 0x1f, R9 ;  /* 0x0000001fff084819 */ /* 0x000fe20000011409 */
[----:B----4-:R-:W-:Y:S06]  /*65f0*/  @P0 BRA `(.L_x_639) ;  /* 0x0000000000100947 */ /* 0x010fec0003800000 */
[----:B------:R-:W-:Y:S05]  /*6600*/  @!P4 BRA `(.L_x_639) ;  /* 0x00000000000cc947 */ /* 0x000fea0003800000 */
[----:B------:R-:W2:Y:S04]  /*6610*/  LDG.E R7, desc[UR38][R4.64] ;  /* 0x0000002604077981 */ /* 0x000ea8000c1e1900 */
[----:B-----5:R-:W2:Y:S02]  /*6620*/  LDG.E R0, desc[UR38][R4.64+0x4] ;  /* 0x0000042604007981 */ /* 0x020ea4000c1e1900 */
[----:B--2---:R-:W-:-:S07]  /*6630*/  IMAD.IADD R0, R0, 0x1, -R7 ;  /* 0x0000000100007824 */ /* 0x004fce00078e0a07 */
.L_x_639:
[----:B------:R-:W-:Y:S01]  /*6640*/  LEA R30, R6, UR4, 0x1 ;  /* 0x00000004061e7c11 */ /* 0x000fe2000f8e08ff */
[----:B------:R-:W-:Y:S01]  /*6650*/  @P4 IMAD.MOV.U32 R2, RZ, RZ, R9 ;  /* 0x000000ffff024224 */ /* 0x000fe200078e0009 */
[----:B------:R-:W1:Y:S01]  /*6660*/  LDC.64 R34, c[0x0][0x820] ;  /* 0x00020800ff227b82 */ /* 0x000e620000000a00 */
[----:B------:R-:W-:Y:S01]  /*6670*/  @P4 IMAD.MOV.U32 R3, RZ, RZ, R8 ;  /* 0x000000ffff034224 */ /* 0x000fe200078e0008 */
[----:B------:R-:W-:Y:S01]  /*6680*/  IADD3 R16, R19, 0x20, RZ ;  /* 0x0000002013107810 */ /* 0x000fe20007ffe0ff */
[----:B------:R2:W3:Y:S01]  /*6690*/  LDS.128 R12, [R30+0x1000] ;  /* 0x001000001e0c7984 */ /* 0x0004e20000000c00 */
[----:B-----5:R-:W-:Y:S01]  /*66a0*/  IMAD R0, R27, -0x80, R0 ;  /* 0xffffff801b007824 */ /* 0x020fe200078e0200 */
[----:B------:R-:W-:Y:S01]  /*66b0*/  SHF.R.S32.HI R21, RZ, 0x1f, R20 ;  /* 0x0000001fff157819 */ /* 0x000fe20000011414 */
[----:B------:R-:W-:Y:S01]  /*66c0*/  IMAD R18, R22, UR6, RZ ;  /* 0x0000000616127c24 */ /* 0x000fe2000f8e02ff */
[----:B------:R2:W4:Y:S01]  /*66d0*/  LDS.128 R8, [R30+0x2000] ;  /* 0x002000001e087984 */ /* 0x0005220000000c00 */
[----:B------:R-:W-:Y:S01]  /*66e0*/  ULDC UR4, c[0x0][0x83c] ;  /* 0x00020f0000047ab9 */ /* 0x000fe20000000800 */
[----:B------:R-:W-:Y:S01]  /*66f0*/  VIMNMX R24, R0, 0x80, PT ;  /* 0x0000008000187848 */ /* 0x000fe20003fe0100 */
[----:B------:R-:W-:Y:S01]  /*6700*/  IMAD R23, R23, UR5, R18 ;  /* 0x0000000517177c24 */ /* 0x000fe2000f8e0212 */
[----:B------:R2:W1:Y:S01]  /*6710*/  LDS.128 R4, [R30+0x3000] ;  /* 0x003000001e047984 */ /* 0x0004620000000c00 */
[----:B------:R-:W-:Y:S01]  /*6720*/  SHF.R.S32.HI R18, RZ, 0x1f, R25 ;  /* 0x0000001fff127819 */ /* 0x000fe20000011419 */
[C---:B------:R-:W-:Y:S01]  /*6730*/  VIADD R0, R19.reuse, 0x40 ;  /* 0x0000004013007836 */ /* 0x040fe20000000000 */
[-C--:B------:R-:W-:Y:S01]  /*6740*/  ISETP.GE.AND P3, PT, R19, R24.reuse, PT ;  /* 0x000000181300720c */ /* 0x080fe20003f66270 */
[----:B------:R-:W-:Y:S01]  /*6750*/  ULDC.64 UR8, c[0x0][0x858] ;  /* 0x0002160000087ab9 */ /* 0x000fe20000000a00 */
[----:B------:R-:W-:Y:S01]  /*6760*/  ISETP.GE.AND P2, PT, R16, R24, PT ;  /* 0x000000181000720c */ /* 0x000fe20003f46270 */
[----:B------:R-:W-:Y:S01]  /*6770*/  IMAD.WIDE.U32 R16, R22, UR5, R20 ;  /* 0x0000000516107c25 */ /* 0x000fe2000f8e0014 */
[----:B------:R-:W-:Y:S01]  /*6780*/  ISETP.GE.OR P6, PT, R20, UR4, P3 ;  /* 0x0000000414007c0c */ /* 0x000fe20009fc6670 */
[----:B------:R-:W-:Y:S01]  /*6790*/  BSSY B0, `(.L_x_640) ;  /* 0x000001c000007945 */ /* 0x000fe20003800000 */
[----:B------:R-:W-:Y:S01]  /*67a0*/  SEL R36, R18, RZ, !P4 ;  /* 0x000000ff12247207 */ /* 0x000fe20006000000 */
[----:B------:R-:W-:Y:S01]  /*67b0*/  IMAD.IADD R17, R17, 0x1, R23 ;  /* 0x0000000111117824 */ /* 0x000fe200078e0217 */
[----:B------:R-:W-:-:S02]  /*67c0*/  IADD3 R2, P0, R19, R2, RZ ;  /* 0x0000000213027210 */ /* 0x000fc40007f1e0ff */
        /* <DEDUP_REMOVED lines=10> */
[----:B------:R-:W-:Y:S01]  /*6870*/  IMAD.WIDE R26, R27, 0x80, R2 ;  /* 0x000000801b1a7825 */ /* 0x000fe200078e0202 */
[----:B------:R-:W-:Y:S01]  /*6880*/  IADD3 R23, R29, R23, RZ ;  /* 0x000000171d177210 */ /* 0x000fe20007ffe0ff */
[----:B--2---:R-:W-:Y:S08]  /*6890*/  @P6 BRA `(.L_x_641) ;  /* 0x00000000002c6947 */ /* 0x004ff00003800000 */
[----:B------:R-:W2:Y:S01]  /*68a0*/  LDS.128 R16, [R30+0x4000] ;  /* 0x004000001e107984 */ /* 0x000ea20000000c00 */
        /* <DEDUP_REMOVED lines=9> */
[----:B--2---:R2:W-:Y:S02]  /*6940*/  STG.E.128 desc[UR38][R24.64], R16 ;  /* 0x0000001018007986 */ /* 0x0045e4000c101d26 */
.L_x_641:
[----:B------:R-:W-:Y:S05]  /*6950*/  BSYNC B0 ;  /* 0x0000000000007941 */ /* 0x000fea0003800000 */
.L_x_640:
[----:B--2---:R2:W1:Y:S01]  /*6960*/  LDS.128 R16, [R30+0x5000] ;  /* 0x005000001e107984 */ /* 0x0044620000000c00 */
        /* <DEDUP_REMOVED lines=15> */
[----:B-1----:R1:W-:Y:S02]  /*6a60*/  STG.E.128 desc[UR38][R24.64], R16 ;  /* 0x0000001018007986 */ /* 0x0023e4000c101d26 */
.L_x_643:
[----:B------:R-:W-:Y:S05]  /*6a70*/  BSYNC B0 ;  /* 0x0000000000007941 */ /* 0x000fea0003800000 */
.L_x_642:
[----:B-1----:R1:W1:Y:S01]  /*6a80*/  LDS.128 R16, [R30+0x6000] ;  /* 0x006000001e107984 */ /* 0x0022620000000c00 */
[----:B------:R-:W-:Y:S01]  /*6a90*/  BSSY B0, `(.L_x_644) ;  /* 0x0000010000007945 */ /* 0x000fe20003800000 */
[----:B------:R-:W-:-:S03]  /*6aa0*/  IMAD R32, R34, UR6, RZ ;  /* 0x0000000622207c24 */ /* 0x000fc6000f8e02ff */
        /* <DEDUP_REMOVED lines=14> */
.L_x_645:
[----:B------:R-:W-:Y:S05]  /*6b90*/  BSYNC B0 ;  /* 0x0000000000007941 */ /* 0x000fea0003800000 */
.L_x_644:
[----:B-1----:R1:W1:Y:S01]  /*6ba0*/  LDS.128 R16, [R30+0x7000] ;  /* 0x007000001e107984 */ /* 0x0022620000000c00 */
        /* <DEDUP_REMOVED lines=17> */
.L_x_647:
[----:B------:R-:W-:Y:S05]  /*6cc0*/  BSYNC B0 ;  /* 0x0000000000007941 */ /* 0x000fea0003800000 */
.L_x_646:
[----:B-1----:R1:W1:Y:S01]  /*6cd0*/  LDS.128 R16, [R30] ;  /* 0x000000001e107984 */ /* 0x0022620000000c00 */
        /* <DEDUP_REMOVED lines=10> */
[----:B------:R-:W-:-:S05]  /*6d80*/  IMAD R21, R33, UR5, R0 ;  /* 0x0000000521157c24 */ /* 0x000fca000f8e0200 */
        /* <DEDUP_REMOVED lines=11> */
[----:B-1----:R1:W-:Y:S02]  /*6e40*/  STG.E.128 desc[UR38][R22.64], R16 ;  /* 0x0000001016007986 */ /* 0x0023e4000c101d26 */
.L_x_649:
[----:B------:R-:W-:Y:S05]  /*6e50*/  BSYNC B0 ;  /* 0x0000000000007941 */ /* 0x000fea0003800000 */
.L_x_648:
        /* <DEDUP_REMOVED lines=15> */
.L_x_651:
[----:B------:R-:W-:Y:S05]  /*6f50*/  BSYNC B0 ;  /* 0x0000000000007941 */ /* 0x000fea0003800000 */
.L_x_650:
[----:B------:R-:W-:Y:S04]  /*6f60*/  BSSY B0, `(.L_x_652) ;  /* 0x000000f000007945 */ /* 0x000fe80003800000 */
[----:B------:R-:W-:Y:S05]  /*6f70*/  @P1 BRA `(.L_x_653) ;  /* 0x0000000000341947 */ /* 0x000fea0003800000 */
[----:B-1-3--:R-:W-:Y:S01]  /*6f80*/  IADD3 R13, P1, R26, 0x40, RZ ;  /* 0x000000401a0d7810 */ /* 0x00afe20007f3e0ff */
        /* <DEDUP_REMOVED lines=12> */
.L_x_653:
[----:B------:R-:W-:Y:S05]  /*7050*/  BSYNC B0 ;  /* 0x0000000000007941 */ /* 0x000fea0003800000 */
.L_x_652:
        /* <DEDUP_REMOVED lines=15> */
.L_x_638:
        /* <DEDUP_REMOVED lines=21> */
[----:B----4-:R-:W-:Y:S01]  /*72a0*/  IMAD R6, R16, UR5, RZ ;  /* 0x0000000510067c24 */ /* 0x010fe2000f8e02ff */
[----:B--2---:R-:W-:-:S04]  /*72b0*/  IADD3 R8, R2, -0x80, RZ ;  /* 0xffffff8002087810 */ /* 0x004fc80007ffe0ff */
[----:B------:R-:W-:-:S04]  /*72c0*/  SHF.R.S32.HI R3, RZ, 0x1f, R8 ;  /* 0x0000001fff037819 */ /* 0x000fc80000011408 */
[----:B------:R-:W-:Y:S02]  /*72d0*/  LEA.HI R10, R3, R8, RZ, 0x3 ;  /* 0x00000008030a7211 */ /* 0x000fe400078f18ff */
[----:B------:R-:W-:Y:S02]  /*72e0*/  CS2R R2, SRZ ;  /* 0x0000000000027805 */ /* 0x000fe4000001ff00 */
[----:B------:R-:W-:Y:S02]  /*72f0*/  LOP3.LUT R11, R10, 0x1ffffff8, RZ, 0xc0, !PT ;  /* 0x1ffffff80a0b7812 */ /* 0x000fe400078ec0ff */
[----:B------:R-:W-:-:S03]  /*7300*/  SHF.R.S32.HI R13, RZ, 0x3, R10 ;  /* 0x00000003ff0d7819 */ /* 0x000fc6000001140a */
[----:B------:R-:W-:-:S04]  /*7310*/  IMAD.IADD R11, R8, 0x1, -R11 ;  /* 0x00000001080b7824 */ /* 0x000fc800078e0a0b */
        /* <DEDUP_REMOVED lines=10> */
[----:B--2---:R-:W-:-:S07]  /*73c0*/  IADD3 R0, -R7, R0, RZ ;  /* 0x0000000007007210 */ /* 0x004fce0007ffe1ff */
.L_x_654:
[----:B-----5:R-:W-:Y:S01]  /*73d0*/  IMAD R0, R15, -0x80, R0 ;  /* 0xffffff800f007824 */ /* 0x020fe200078e0200 */
[----:B------:R-:W-:Y:S01]  /*73e0*/  ULDC UR8, c[0x0][0x80c] ;  /* 0x0002030000087ab9 */ /* 0x000fe20000000800 */
[----:B------:R-:W-:Y:S01]  /*73f0*/  IMAD R17, R17, UR4, R6 ;  /* 0x0000000411117c24 */ /* 0x000fe2000f8e0206 */
[----:B------:R-:W-:Y:S01]  /*7400*/  SHF.R.S32.HI R6, RZ, 0x1f, R18 ;  /* 0x0000001fff067819 */ /* 0x000fe20000011412 */
[C---:B------:R-:W-:Y:S01]  /*7410*/  VIADD R7, R13.reuse, 0x20 ;  /* 0x000000200d077836 */ /* 0x040fe20000000000 */
[CC--:B------:R-:W-:Y:S01]  /*7420*/  ISETP.GE.AND P3, PT, R13.reuse, R0.reuse, PT ;  /* 0x000000000d00720c */ /* 0x0c0fe20003f66270 */
[C---:B------:R-:W-:Y:S01]  /*7430*/  VIADD R9, R13.reuse, 0x40 ;  /* 0x000000400d097836 */ /* 0x040fe20000000000 */
[----:B------:R-:W-:Y:S01]  /*7440*/  SEL R14, R6, RZ, !P4 ;  /* 0x000000ff060e7207 */ /* 0x000fe20006000000 */
[----:B------:R-:W-:Y:S01]  /*7450*/  IMAD.WIDE.U32 R4, R16, UR4, R10 ;  /* 0x0000000410047c25 */ /* 0x000fe2000f8e000a */
[----:B------:R-:W-:Y:S01]  /*7460*/  SEL R19, R18, RZ, !P4 ;  /* 0x000000ff12137207 */ /* 0x000fe20006000000 */
[----:B------:R-:W-:Y:S01]  /*7470*/  ULDC.64 UR6, c[0x0][0x828] ;  /* 0x00020a0000067ab9 */ /* 0x000fe20000000a00 */
[----:B------:R-:W-:Y:S01]  /*7480*/  ISETP.GE.OR P4, PT, R10, UR8, P3 ;  /* 0x000000080a007c0c */ /* 0x000fe20009f86670 */
[----:B------:R-:W-:Y:S01]  /*7490*/  VIADD R13, R13, 0x60 ;  /* 0x000000600d0d7836 */ /* 0x000fe20000000000 */
[----:B------:R-:W-:Y:S01]  /*74a0*/  IADD3 R5, R5, R17, RZ ;  /* 0x0000001105057210 */ /* 0x000fe20007ffe0ff */
        /* <DEDUP_REMOVED lines=12> */
[----:B------:R-:W-:Y:S02]  /*7570*/  IMAD R21, R21, UR4, R12 ;  /* 0x0000000415157c24 */ /* 0x000fe4000f8e020c */
[----:B------:R-:W-:Y:S01]  /*7580*/  IMAD.IADD R5, R9, 0x1, R13 ;  /* 0x0000000109057824 */ /* 0x000fe200078e020d */
        /* <DEDUP_REMOVED lines=11> */
.L_x_656:
[----:B------:R-:W-:Y:S05]  /*7640*/  BSYNC B0 ;  /* 0x0000000000007941 */ /* 0x000fea0003800000 */
.L_x_655:
[----:B-1----:R-:W-:Y:S01]  /*7650*/  IMAD.WIDE.U32 R12, R20, UR4, R10 ;  /* 0x00000004140c7c25 */ /* 0x002fe2000f8e000a */
[----:B------:R-:W-:Y:S01]  /*7660*/  BSSY B0, `(.L_x_657) ;  /* 0x0000012000007945 */ /* 0x000fe20003800000 */
[C---:B------:R-:W-:Y:S02]  /*7670*/  ISETP.GE.OR P4, PT, R10.reuse, UR8, P0 ;  /* 0x000000080a007c0c */ /* 0x040fe40008786670 */
[----:B------:R-:W-:Y:S02]  /*7680*/  ISETP.GE.OR P3, PT, R10, UR9, P3 ;  /* 0x000000090a007c0c */ /* 0x000fe40009f66670 */
[----:B------:R-:W-:Y:S01]  /*7690*/  IADD3 R15, R13, R21, RZ ;  /* 0x000000150d0f7210 */ /* 0x000fe20007ffe0ff */
[----:B------:R-:W-:Y:S10]  /*76a0*/  @P6 BRA `(.L_x_658) ;  /* 0x0000000000346947 */ /* 0x000ff40003800000 */
[----:B------:R-:W-:Y:S01]  /*76b0*/  IADD3 R17, P6, R6, 0x20, RZ ;  /* 0x0000002006117810 */ /* 0x000fe20007fde0ff */
[----:B------:R-:W-:Y:S01]  /*76c0*/  ULDC.64 UR6, c[0x0][0x818] ;  /* 0x0002060000067ab9 */ /* 0x000fe20000000a00 */
[----:B------:R-:W-:Y:S02]  /*76d0*/  IMAD.MOV.U32 R2, RZ, RZ, R8 ;  /* 0x000000ffff027224 */ /* 0x000fe400078e0008 */
[----:B------:R-:W-:Y:S02]  /*76e0*/  IMAD.MOV.U32 R3, RZ, RZ, R5 ;  /* 0x000000ffff037224 */ /* 0x000fe400078e0005 */
[----:B------:R-:W-:Y:S02]  /*76f0*/  IMAD.X R0, RZ, RZ, R7, P6 ;  /* 0x000000ffff007224 */ /* 0x000fe400030e0607 */
[----:B------:R-:W-:-:S04]  /*7700*/  IMAD.WIDE.U32 R2, R17, UR6, R2 ;  /* 0x0000000611027c25 */ /* 0x000fc8000f8e0002 */
[----:B------:R-:W-:-:S04]  /*7710*/  IMAD R0, R0, UR6, RZ ;  /* 0x0000000600007c24 */ /* 0x000fc8000f8e02ff */
[----:B------:R-:W-:Y:S01]  /*7720*/  IMAD R17, R17, UR7, R0 ;  /* 0x0000000711117c24 */ /* 0x000fe2000f8e0200 */
[----:B------:R-:W-:Y:S02]  /*7730*/  ULDC.64 UR6, c[0x0][0x800] ;  /* 0x0002000000067ab9 */ /* 0x000fe40000000a00 */
[----:B------:R-:W-:Y:S02]  /*7740*/  LEA R16, P6, R2, UR6, 0x1 ;  /* 0x0000000602107c11 */ /* 0x000fe4000f8c08ff */
[----:B------:R-:W-:-:S04]  /*7750*/  IADD3 R3, R3, R17, RZ ;  /* 0x0000001103037210 */ /* 0x000fc80007ffe0ff */
[----:B------:R-:W-:-:S05]  /*7760*/  LEA.HI.X R17, R2, UR7, R3, 0x1, P6 ;  /* 0x0000000702117c11 */ /* 0x000fca000b0f0c03 */
[----:B------:R1:W-:Y:S02]  /*7770*/  STG.E.128 desc[UR38][R16.64], RZ ;  /* 0x000000ff10007986 */ /* 0x0003e4000c101d26 */
.L_x_658:
[----:B------:R-:W-:Y:S05]  /*7780*/  BSYNC B0 ;  /* 0x0000000000007941 */ /* 0x000fea0003800000 */
.L_x_657:
[----:B------:R-:W-:Y:S04]  /*7790*/  BSSY B0, `(.L_x_659) ;  /* 0x000000f000007945 */ /* 0x000fe80003800000 */
[----:B------:R-:W-:Y:S05]  /*77a0*/  @P5 BRA `(.L_x_660) ;  /* 0x0000000000345947 */ /* 0x000fea0003800000 */
[----:B-1----:R-:W-:Y:S01]  /*77b0*/  IADD3 R17, P5, R6, 0x40, RZ ;  /* 0x0000004006117810 */ /* 0x002fe20007fbe0ff */
        /* <DEDUP_REMOVED lines=12> */
.L_x_660:
[----:B------:R-:W-:Y:S05]  /*7880*/  BSYNC B0 ;  /* 0x0000000000007941 */ /* 0x000fea0003800000 */
.L_x_659:
[----:B------:R-:W-:Y:S04]  /*7890*/  BSSY B0, `(.L_x_661) ;  /* 0x000000f000007945 */ /* 0x000fe80003800000 */
[----:B------:R-:W-:Y:S05]  /*78a0*/  @P4 BRA `(.L_x_662) ;  /* 0x0000000000344947 */ /* 0x000fea0003800000 */
        /* <DEDUP_REMOVED lines=13> */
.L_x_662:
[----:B------:R-:W-:Y:S05]  /*7980*/  BSYNC B0 ;  /* 0x0000000000007941 */ /* 0x000fea0003800000 */
.L_x_661:
[----:B------:R-:W-:Y:S01]  /*7990*/  ULDC.64 UR4, c[0x0][0x858] ;  /* 0x0002160000047ab9 */ /* 0x000fe20000000a00 */
[----:B------:R-:W-:Y:S01]  /*79a0*/  BSSY B0, `(.L_x_663) ;  /* 0x0000014000007945 */ /* 0x000fe20003800000 */
[----:B------:R-:W-:Y:S01]  /*79b0*/  IMAD R0, R14, UR4, RZ ;  /* 0x000000040e007c24 */ /* 0x000fe2000f8e02ff */
[C---:B------:R-:W-:Y:S01]  /*79c0*/  ISETP.GE.OR P2, PT, R10.reuse, UR9, P2 ;  /* 0x000000090a007c0c */ /* 0x040fe20009746670 */
[----:B------:R-:W-:Y:S01]  /*79d0*/  IMAD.MOV.U32 R14, RZ, RZ, R12 ;  /* 0x000000ffff0e7224 */ /* 0x000fe200078e000c */
[C---:B------:R-:W-:Y:S01]  /*79e0*/  ISETP.GE.OR P1, PT, R10.reuse, UR9, P1 ;  /* 0x000000090a007c0c */ /* 0x040fe20008f26670 */
[C---:B---3--:R-:W-:Y:S01]  /*79f0*/  IMAD R5, R19.reuse, UR5, R0 ;  /* 0x0000000513057c24 */ /* 0x048fe2000f8e0200 */
[----:B------:R-:W-:Y:S01]  /*7a00*/  ISETP.GE.OR P0, PT, R10, UR9, P0 ;  /* 0x000000090a007c0c */ /* 0x000fe20008706670 */
[----:B------:R-:W-:-:S04]  /*7a10*/  IMAD.WIDE.U32 R8, R19, UR4, R14 ;  /* 0x0000000413087c25 */ /* 0x000fc8000f8e000e */
[----:B------:R-:W-:Y:S01]  /*7a20*/  IMAD.IADD R5, R9, 0x1, R5 ;  /* 0x0000000109057824 */ /* 0x000fe200078e0205 */
[----:B------:R-:W-:Y:S07]  /*7a30*/  @P3 BRA `(.L_x_664) ;  /* 0x0000000000283947 */ /* 0x000fee0003800000 */
[----:B------:R-:W-:Y:S01]  /*7a40*/  ULDC.64 UR4, c[0x0][0x848] ;  /* 0x0002120000047ab9 */ /* 0x000fe20000000a00 */
[----:B------:R-:W-:Y:S02]  /*7a50*/  IMAD.MOV.U32 R4, RZ, RZ, R8 ;  /* 0x000000ffff047224 */ /* 0x000fe400078e0008 */
[----:B------:R-:W-:Y:S02]  /*7a60*/  IMAD R11, R7, UR4, RZ ;  /* 0x00000004070b7c24 */ /* 0x000fe4000f8e02ff */
[----:B------:R-:W-:-:S04]  /*7a70*/  IMAD.WIDE.U32 R2, R6, UR4, R4 ;  /* 0x0000000406027c25 */ /* 0x000fc8000f8e0004 */
[----:B------:R-:W-:Y:S01]  /*7a80*/  IMAD R11, R6, UR5, R11 ;  /* 0x00000005060b7c24 */ /* 0x000fe2000f8e020b */
[----:B------:R-:W-:Y:S02]  /*7a90*/  ULDC.64 UR4, c[0x0][0x830] ;  /* 0x00020c0000047ab9 */ /* 0x000fe40000000a00 */
[----:B------:R-:W-:Y:S02]  /*7aa0*/  LEA R10, P3, R2, UR4, 0x1 ;  /* 0x00000004020a7c11 */ /* 0x000fe4000f8608ff */
[----:B------:R-:W-:-:S04]  /*7ab0*/  IADD3 R3, R3, R11, RZ ;  /* 0x0000000b03037210 */ /* 0x000fc80007ffe0ff */
[----:B------:R-:W-:-:S05]  /*7ac0*/  LEA.HI.X R11, R2, UR5, R3, 0x1, P3 ;  /* 0x00000005020b7c11 */ /* 0x000fca00098f0c03 */
[----:B------:R3:W-:Y:S02]  /*7ad0*/  STG.E.128 desc[UR38][R10.64], RZ ;  /* 0x000000ff0a007986 */ /* 0x0007e4000c101d26 */
.L_x_664:
[----:B------:R-:W-:Y:S05]  /*7ae0*/  BSYNC B0 ;  /* 0x0000000000007941 */ /* 0x000fea0003800000 */
.L_x_663:
[----:B------:R-:W-:Y:S04]  /*7af0*/  BSSY B0, `(.L_x_665) ;  /* 0x000000f000007945 */ /* 0x000fe80003800000 */
[----:B------:R-:W-:Y:S05]  /*7b00*/  @P2 BRA `(.L_x_666) ;  /* 0x0000000000342947 */ /* 0x000fea0003800000 */
[----:B---3--:R-:W-:Y:S01]  /*7b10*/  IADD3 R11, P2, R6, 0x20, RZ ;  /* 0x00000020060b7810 */ /* 0x008fe20007f5e0ff */
        /* <DEDUP_REMOVED lines=12> */
.L_x_666:
[----:B------:R-:W-:Y:S05]  /*7be0*/  BSYNC B0 ;  /* 0x0000000000007941 */ /* 0x000fea0003800000 */
.L_x_665:
[----:B------:R-:W-:Y:S04]  /*7bf0*/  BSSY B0, `(.L_x_667) ;  /* 0x000000f000007945 */ /* 0x000fe80003800000 */
[----:B------:R-:W-:Y:S05]  /*7c00*/  @P1 BRA `(.L_x_668) ;  /* 0x0000000000341947 */ /* 0x000fea0003800000 */
[----:B---34-:R-:W-:Y:S01]  /*7c10*/  IADD3 R11, P1, R6, 0x40, RZ ;  /* 0x00000040060b7810 */ /* 0x018fe20007f3e0ff */
        /* <DEDUP_REMOVED lines=12> */
.L_x_668:
[----:B------:R-:W-:Y:S05]  /*7ce0*/  BSYNC B0 ;  /* 0x0000000000007941 */ /* 0x000fea0003800000 */
.L_x_667:
        /* <DEDUP_REMOVED lines=13> */
[----:B------:R1:W-:Y:S01]  /*7dc0*/  STG.E.128 desc[UR38][R4.64], RZ ;  /* 0x000000ff04007986 */ /* 0x0003e2000c101d26 */
[----:B------:R-:W-:Y:S05]  /*7dd0*/  BRA `(.L_x_614) ;  /* 0x0000003400787947 */ /* 0x000fea0003800000 */
.L_x_609:
        /* <DEDUP_REMOVED lines=9> */
[----:B------:R-:W1:Y:S01]  /*7e70*/  S2UR UR24, SR_CTAID.X ;  /* 0x00000000001879c3 */ /* 0x000e620000002500 */
[----:B------:R-:W-:-:S04]  /*7e80*/  ISETP.NE.U32.AND P0, PT, RZ, UR4, PT ;  /* 0x00000004ff007c0c */ /* 0x000fc8000bf05070 */
[----:B------:R-:W-:-:S03]  /*7e90*/  ISETP.NE.AND.EX P0, PT, RZ, UR5, PT, P0 ;  /* 0x00000005ff007c0c */ /* 0x000fc6000bf05300 */
[----:B------:R-:W2:Y:S10]  /*7ea0*/  S2UR UR12, SR_CTAID.Z ;  /* 0x00000000000c79c3 */ /* 0x000eb40000002700 */
[----:B------:R-:W-:Y:S05]  /*7eb0*/  @!P0 BRA `(.L_x_670) ;  /* 0x00000000001c8947 */ /* 0x000fea0003800000 */
[----:B------:R-:W-:Y:S02]  /*7ec0*/  ULDC.64 UR4, c[0x0][0x8d8] ;  /* 0x0002360000047ab9 */ /* 0x000fe40000000a00 */
[----:B--2---:R-:W-:-:S06]  /*7ed0*/  UIMAD.WIDE UR4, UR12, 0x4, UR4 ;  /* 0x000000040c0478a5 */ /* 0x004fcc000f8e0204 */
[----:B------:R-:W-:Y:S02]  /*7ee0*/  IMAD.U32 R2, RZ, RZ, UR4 ;  /* 0x00000004ff027e24 */ /* 0x000fe4000f8e00ff */
[----:B------:R-:W-:-:S05]  /*7ef0*/  IMAD.U32 R3, RZ, RZ, UR5 ;  /* 0x00000005ff037e24 */ /* 0x000fca000f8e00ff */
[----:B------:R-:W2:Y:S02]  /*7f00*/  LDG.E R2, desc[UR38][R2.64] ;  /* 0x0000002602027981 */ /* 0x000ea4000c1e1900 */
[----:B--2---:R-:W-:Y:S01]  /*7f10*/  R2UR UR4, R2 ;  /* 0x00000000020472ca */ /* 0x004fe200000e0000 */
[----:B------:R-:W-:-:S14]  /*7f20*/  BRA `(.L_x_671) ;  /* 0x0000000000387947 */ /* 0x000fdc0003800000 */
.L_x_670:
[----:B------:R-:W-:Y:S02]  /*7f30*/  ULDC.64 UR4, c[0x0][0x8d0] ;  /* 0x0002340000047ab9 */ /* 0x000fe40000000a00 */
[----:B------:R-:W-:-:S04]  /*7f40*/  ISETP.NE.U32.AND P0, PT, RZ, UR4, PT ;  /* 0x00000004ff007c0c */ /* 0x000fc8000bf05070 */
[----:B------:R-:W-:-:S13]  /*7f50*/  ISETP.NE.AND.EX P0, PT, RZ, UR5, PT, P0 ;  /* 0x00000005ff007c0c */ /* 0x000fda000bf05300 */
[----:B------:R-:W-:Y:S05]  /*7f60*/  @!P0 BRA `(.L_x_672) ;  /* 0x0000000000248947 */ /* 0x000fea0003800000 */
[----:B------:R-:W-:Y:S02]  /*7f70*/  ULDC.64 UR4, c[0x0][0x8d0] ;  /* 0x0002340000047ab9 */ /* 0x000fe40000000a00 */
[----:B--2---:R-:W-:-:S06]  /*7f80*/  UIMAD.WIDE UR4, UR12, 0x4, UR4 ;  /* 0x000000040c0478a5 */ /* 0x004fcc000f8e0204 */
[----:B------:R-:W-:Y:S01]  /*7f90*/  IMAD.U32 R2, RZ, RZ, UR4 ;  /* 0x00000004ff027e24 */ /* 0x000fe2000f8e00ff */
[----:B------:R-:W-:-:S05]  /*7fa0*/  MOV R3, UR5 ;  /* 0x0000000500037c02 */ /* 0x000fca0008000f00 */
[----:B------:R-:W2:Y:S04]  /*7fb0*/  LDG.E R0, desc[UR38][R2.64] ;  /* 0x0000002602007981 */ /* 0x000ea8000c1e1900 */
[----:B------:R-:W2:Y:S02]  /*7fc0*/  LDG.E R5, desc[UR38][R2.64+0x4] ;  /* 0x0000042602057981 */ /* 0x000ea4000c1e1900 */
[----:B--2---:R-:W-:-:S05]  /*7fd0*/  IMAD.IADD R0, R5, 0x1, -R0 ;  /* 0x0000000105007824 */ /* 0x004fca00078e0a00 */
[----:B------:R-:W-:Y:S01]  /*7fe0*/  R2UR UR4, R0 ;  /* 0x00000000000472ca */ /* 0x000fe200000e0000 */
[----:B------:R-:W-:-:S14]  /*7ff0*/  BRA `(.L_x_671) ;  /* 0x0000000000047947 */ /* 0x000fdc0003800000 */
.L_x_672:
[----:B------:R-:W-:-:S05]  /*8000*/  ULDC UR4, c[0x0][0x8bc] ;  /* 0x00022f0000047ab9 */ /* 0x000fca0000000800 */
.L_x_671:
[----:B-1----:R-:W-:-:S04]  /*8010*/  USHF.L.U32 UR5, UR24, 0x7, URZ ;  /* 0x0000000718057899 */ /* 0x002fc8000800063f */
[----:B------:R-:W-:-:S04]  /*8020*/  UISETP.GE.AND UP0, UPT, UR5, UR4, UPT ;  /* 0x000000040500728c */ /* 0x000fc8000bf06270 */
[----:B--2---:R-:W-:-:S06]  /*8030*/  USEL UR12, UR12, 0xffffffff, !UP0 ;  /* 0xffffffff0c0c7887 */ /* 0x004fcc000c000000 */
        /* <DEDUP_REMOVED lines=15> */
[----:B------:R-:W-:-:S05]  /*8130*/  MOV R0, UR6 ;  /* 0x0000000600007c02 */ /* 0x000fca0008000f00 */
[----:B------:R-:W-:-:S05]  /*8140*/  PLOP3.LUT P1, PT, PT, PT, UP1, 0x80, 0x0 ;  /* 0x000000000000781c */ /* 0x000fca0003f2f018 */
[----:B------:R-:W-:Y:S02]  /*8150*/  @UP1 ULDC.64 UR4, c[0x0][0x780] ;  /* 0x0001e00000041ab9 */ /* 0x000fe40000000a00 */
[----:B------:R-:W-:-:S06]  /*8160*/  @UP1 UIMAD.WIDE UR4, UR12, 0x4, UR4 ;  /* 0x000000040c0418a5 */ /* 0x000fcc000f8e0204 */
[----:B------:R-:W-:Y:S02]  /*8170*/  IMAD.U32 R4, RZ, RZ, UR4 ;  /* 0x00000004ff047e24 */ /* 0x000fe4000f8e00ff */
[----:B------:R-:W-:-:S05]  /*8180*/  IMAD.U32 R5, RZ, RZ, UR5 ;  /* 0x00000005ff057e24 */ /* 0x000fca000f8e00ff */
[----:B------:R1:W5:Y:S01]  /*8190*/  @P1 LDG.E R0, desc[UR38][R4.64] ;  /* 0x0000002604001981 */ /* 0x000362000c1e1900 */
[----:B------:R-:W-:Y:S01]  /*81a0*/  PLOP3.LUT P2, PT, PT, PT, UP0, 0x80, 0x0 ;  /* 0x000000000000781c */ /* 0x000fe20003f4f008 */
[----:B------:R-:W3:-:S12]  /*81b0*/  S2UR UR11, SR_CTAID.Y ;  /* 0x00000000000b79c3 */ /* 0x000ed80000002600 */
[----:B--2---:R-:W-:-:S13]  /*81c0*/  @P2 R2UR UR4, R6 ;  /* 0x00000000060422ca */ /* 0x004fda00000e0000 */
[----:B------:R-:W-:-:S04]  /*81d0*/  @UP0 ULEA UR4, UR12, UR4, 0x7 ;  /* 0x000000040c040291 */ /* 0x000fc8000f8e383f */
[----:B------:R-:W-:-:S04]  /*81e0*/  @UP0 USHF.R.S32.HI UR5, URZ, 0x1f, UR4 ;  /* 0x0000001f3f050899 */ /* 0x000fc80008011404 */
[----:B------:R-:W-:-:S04]  /*81f0*/  @UP0 ULEA.HI UR5, UR5, UR4, URZ, 0x7 ;  /* 0x0000000405050291 */ /* 0x000fc8000f8f383f */
[----:B------:R-:W-:Y:S01]  /*8200*/  @UP0 USHF.L.U32 UR5, UR5, 0x6, URZ ;  /* 0x0000000605050899 */ /* 0x000fe2000800063f */
[----:B-1-3--:R-:W-:Y:S11]  /*8210*/  @P1 BRA `(.L_x_673) ;  /* 0x0000000000101947 */ /* 0x00aff60003800000 */
[----:B------:R-:W-:Y:S05]  /*8220*/  @!P0 BRA `(.L_x_673) ;  /* 0x00000000000c8947 */ /* 0x000fea0003800000 */
[----:B------:R-:W2:Y:S04]  /*8230*/  LDG.E R5, desc[UR38][R2.64] ;  /* 0x0000002602057981 */ /* 0x000ea8000c1e1900 */
[----:B-----5:R-:W2:Y:S02]  /*8240*/  LDG.E R0, desc[UR38][R2.64+0x4] ;  /* 0x0000042602007981 */ /* 0x020ea4000c1e1900 */
[----:B--2---:R-:W-:-:S07]  /*8250*/  IMAD.IADD R0, R0, 0x1, -R5 ;  /* 0x0000000100007824 */ /* 0x004fce00078e0a05 */
.L_x_673:
[----:B-----5:R-:W-:Y:S01]  /*8260*/  ISETP.GE.AND P0, PT, R0, 0x1, PT ;  /* 0x000000010000780c */ /* 0x020fe20003f06270 */
[----:B------:R-:W-:Y:S01]  /*8270*/  @UP0 ULOP3.LUT UR5, UR5, 0xffffe000, URZ, 0xc0, !UPT ;  /* 0xffffe00005050892 */ /* 0x000fe2000f8ec03f */
[----:B------:R-:W-:Y:S01]  /*8280*/  UMOV UR6, URZ ;  /* 0x0000003f00067c82 */ /* 0x000fe20008000000 */
[----:B------:R-:W-:Y:S02]  /*8290*/  UMOV UR7, URZ ;  /* 0x0000003f00077c82 */ /* 0x000fe40008000000 */
[----:B------:R-:W-:Y:S02]  /*82a0*/  @UP0 USHF.R.S32.HI UR4, URZ, 0x1f, UR5 ;  /* 0x0000001f3f040899 */ /* 0x000fe40008011405 */
[----:B------:R-:W-:Y:S01]  /*82b0*/  USHF.R.S32.HI UR19, URZ, 0x1f, UR11 ;  /* 0x0000001f3f137899 */ /* 0x000fe2000801140b */
[----:B------:R-:W-:-:S04]  /*82c0*/  @UP0 UMOV UR6, UR5 ;  /* 0x0000000500060c82 */ /* 0x000fc80008000000 */
[----:B------:R-:W-:Y:S01]  /*82d0*/  @UP0 UMOV UR7, UR4 ;  /* 0x0000000400070c82 */ /* 0x000fe20008000000 */
[----:B------:R-:W-:Y:S06]  /*82e0*/  @!P0 BRA `(.L_x_614) ;  /* 0x0000003000348947 */ /* 0x000fec0003800000 */
[----:B------:R-:W1:Y:S01]  /*82f0*/  S2R R4, SR_TID.X ;  /* 0x0000000000047919 */ /* 0x000e620000002100 */
[----:B------:R-:W-:Y:S01]  /*8300*/  ULDC.64 UR8, c[0x0][0x2d8] ;  /* 0x0000b60000087ab9 */ /* 0x000fe20000000a00 */
[----:B------:R-:W-:Y:S01]  /*8310*/  USHF.R.S32.HI UR4, URZ, 0x1f, UR12 ;  /* 0x0000001f3f047899 */ /* 0x000fe2000801140c */
[C---:B------:R-:W-:Y:S01]  /*8320*/  IADD3 R2, R0.reuse, 0x7f, RZ ;  /* 0x0000007f00027810 */ /* 0x040fe20007ffe0ff */
[----:B------:R-:W-:Y:S01]  /*8330*/  UIMAD UR5, UR19, UR8, URZ ;  /* 0x00000008130572a4 */ /* 0x000fe2000f8e023f */
[----:B------:R-:W-:Y:S01]  /*8340*/  ISETP.GE.AND P1, PT, R0, 0x81, PT ;  /* 0x000000810000780c */ /* 0x000fe20003f26270 */
[----:B------:R-:W-:Y:S01]  /*8350*/  UIMAD.WIDE.U32 UR14, UR11, UR8, URZ ;  /* 0x000000080b0e72a5 */ /* 0x000fe2000f8e003f */
[----:B------:R-:W-:Y:S01]  /*8360*/  SHF.R.S32.HI R3, RZ, 0x1f, R2 ;  /* 0x0000001fff037819 */ /* 0x000fe20000011402 */
[----:B------:R-:W-:Y:S02]  /*8370*/  UIMAD UR5, UR11, UR9, UR5 ;  /* 0x000000090b0572a4 */ /* 0x000fe4000f8e0205 */
[----:B------:R-:W-:Y:S01]  /*8380*/  USEL UR18, UR12, URZ, !UP0 ;  /* 0x0000003f0c127287 */ /* 0x000fe2000c000000 */
[----:B------:R-:W-:Y:S01]  /*8390*/  LEA.HI R3, R3, R2, RZ, 0x7 ;  /* 0x0000000203037211 */ /* 0x000fe200078f38ff */
[----:B------:R-:W-:Y:S01]  /*83a0*/  USEL UR4, UR4, URZ, !UP0 ;  /* 0x0000003f04047287 */ /* 0x000fe2000c000000 */
[----:B------:R-:W-:Y:S01]  /*83b0*/  ULDC UR10, c[0x0][0x288] ;  /* 0x0000a200000a7ab9 */ /* 0x000fe20000000800 */
[----:B------:R-:W-:Y:S01]  /*83c0*/  UIADD3 UR8, UP0, UR6, UR14, URZ ;  /* 0x0000000e06087290 */ /* 0x000fe2000ff1e03f */
[----:B------:R-:W-:Y:S01]  /*83d0*/  SHF.R.S32.HI R3, RZ, 0x7, R3 ;  /* 0x00000007ff037819 */ /* 0x000fe20000011403 */
[----:B------:R-:W-:Y:S01]  /*83e0*/  UIADD3 UR5, UR15, UR5, URZ ;  /* 0x000000050f057290 */ /* 0x000fe2000fffe03f */
[----:B------:R-:W-:Y:S01]  /*83f0*/  ULDC UR9, c[0x0][0x760] ;  /* 0x0001d80000097ab9 */ /* 0x000fe20000000800 */
[----:B------:R-:W-:Y:S01]  /*8400*/  ULDC.64 UR16, c[0x0][0x2e0] ;  /* 0x0000b80000107ab9 */ /* 0x000fe20000000a00 */
[----:B------:R-:W-:Y:S01]  /*8410*/  UIMAD UR12, UR12, UR10, URZ ;  /* 0x0000000a0c0c72a4 */ /* 0x000fe2000f8e023f */
[----:B------:R-:W-:Y:S01]  /*8420*/  VIMNMX R3, R3, 0x1, !PT ;  /* 0x0000000103037848 */ /* 0x000fe20007fe0100 */
[----:B------:R-:W-:-:S02]  /*8430*/  UIMAD UR10, UR10, UR9, URZ ;  /* 0x000000090a0a72a4 */ /* 0x000fc4000f8e023f */
[----:B------:R-:W-:Y:S01]  /*8440*/  UIADD3.X UR9, UR7, UR5, URZ, UP0, !UPT ;  /* 0x0000000507097290 */ /* 0x000fe200087fe43f */
[----:B------:R-:W-:Y:S01]  /*8450*/  LOP3.LUT R6, R3, 0x1, RZ, 0xc0, !PT ;  /* 0x0000000103067812 */ /* 0x000fe200078ec0ff */
[----:B------:R-:W-:Y:S02]  /*8460*/  UIMAD UR4, UR4, UR16, URZ ;  /* 0x00000010040472a4 */ /* 0x000fe4000f8e023f */
[----:B------:R-:W-:Y:S02]  /*8470*/  UIADD3 UR11, UP0, UR12, UR11, URZ ;  /* 0x0000000b0c0b7290 */ /* 0x000fe4000ff1e03f */
[----:B------:R-:W-:Y:S01]  /*8480*/  UIMAD UR13, UR18, UR17, UR4 ;  /* 0x00000011120d72a4 */ /* 0x000fe2000f8e0204 */
[----:B-1----:R-:W-:Y:S01]  /*8490*/  LOP3.LUT R0, R4, 0x1f, RZ, 0xc0, !PT ;  /* 0x0000001f04007812 */ /* 0x002fe200078ec0ff */
[----:B------:R-:W-:Y:S01]  /*84a0*/  UIMAD.WIDE.U32 UR8, UR18, UR16, UR8 ;  /* 0x00000010120872a5 */ /* 0x000fe2000f8e0008 */
[----:B------:R-:W-:Y:S01]  /*84b0*/  ELECT P0, URZ, PT ;  /* 0x00000000003f782f */ /* 0x000fe20003800000 */
[----:B------:R-:W-:-:S02]  /*84c0*/  ULEA.HI.X.SX32 UR12, UR12, UR19, 0x1, UP0 ;  /* 0x000000130c0c7291 */ /* 0x000fc400080f0e3f */
[----:B------:R-:W-:Y:S01]  /*84d0*/  UIADD3 UR25, UR9, UR13, URZ ;  /* 0x0000000d09197290 */ /* 0x000fe2000fffe03f */
[----:B------:R-:W-:Y:S01]  /*84e0*/  UMOV UR4, URZ ;  /* 0x0000003f00047c82 */ /* 0x000fe20008000000 */
[----:B------:R-:W-:Y:S10]  /*84f0*/  @!P1 BRA `(.L_x_674) ;  /* 0x0000000800bc9947 */ /* 0x000ff40003800000 */
[----:B------:R-:W-:Y:S01]  /*8500*/  UMOV UR4, UR14 ;  /* 0x0000000e00047c82 */ /* 0x000fe20008000000 */
[----:B------:R-:W-:Y:S01]  /*8510*/  ULDC.64 UR14, c[0x0][0x2c0] ;  /* 0x0000b000000e7ab9 */ /* 0x000fe20000000a00 */
[----:B------:R-:W-:Y:S01]  /*8520*/  UIMAD.WIDE.U32 UR4, UR18, UR16, UR4 ;  /* 0x00000010120472a5 */ /* 0x000fe2000f8e0004 */
[----:B------:R-:W-:-:S03]  /*8530*/  IMAD.IADD R4, R3, 0x1, -R6 ;  /* 0x0000000103047824 */ /* 0x000fc600078e0a06 */
        /* <DEDUP_REMOVED lines=12> */
.L_x_699:
        /* <DEDUP_REMOVED lines=17> */
.L_x_677:
[----:B------:R-:W2:Y:S04]  /*8710*/  LDG.E.STRONG.GPU R5, desc[UR38][R2.64] ;  /* 0x0000002602057981 */ /* 0x000ea8000c1ef900 */
[----:B--2---:R-:W-:Y:S01]  /*8720*/  CCTL.IVALL ;  /* 0x00000000ff00798f */ /* 0x004fe20002000000 */
[----:B------:R-:W-:Y:S05]  /*8730*/  YIELD ;  /* 0x0000000000007946 */ /* 0x000fea0003800000 */
[----:B------:R-:W-:-:S13]  /*8740*/  ISETP.NE.AND P1, PT, R5, UR24, PT ;  /* 0x0000001805007c0c */ /* 0x000fda000bf25270 */
[----:B------:R-:W-:Y:S05]  /*8750*/  @P1 BRA `(.L_x_677) ;  /* 0xfffffffc00ec1947 */ /* 0x000fea000383ffff */
.L_x_676:
[----:B------:R-:W-:Y:S05]  /*8760*/  BSYNC B0 ;  /* 0x0000000000007941 */ /* 0x000fea0003800000 */
.L_x_675:
[----:B------:R-:W-:-:S03]  /*8770*/  UMOV UR22, 0xffffffff ;  /* 0xffffffff00167882 */ /* 0x000fc60000000000 */
[----:B------:R-:W-:Y:S05]  /*8780*/  BRA.DIV UR22, `(.L_x_678) ;  /* 0x0000002e166c7947 */ /* 0x000fea000b800000 */
[----:B------:R-:W-:Y:S01]  /*8790*/  NOP ;  /* 0x0000000000007918 */ /* 0x000fe20000000000 */
.L_x_746:
        /* <DEDUP_REMOVED lines=8> */
[----:B------:R-:W-:Y:S02]  /*8820*/  UIADD3 UR33, UP0, UR22, UR8, URZ ;  /* 0x0000000816217290 */ /* 0x000fe4000ff1e03f */
[----:B-1----:R-:W-:Y:S02]  /*8830*/  ULEA UR32, UR32, UR23, 0x18 ;  /* 0x0000001720207291 */ /* 0x002fe4000f8ec03f */
[----:B------:R-:W-:Y:S02]  /*8840*/  ULEA.HI.X.SX32 UR23, UR22, UR25, 0x1, UP0 ;  /* 0x0000001916177291 */ /* 0x000fe400080f0e3f */
[----:B------:R-:W-:-:S02]  /*8850*/  ULEA UR22, UP0, UR33, UR28, 0x2 ;  /* 0x0000001c21167291 */ /* 0x000fc4000f80103f */
[----:B------:R-:W-:Y:S02]  /*8860*/  UIADD3 UR28, UR32, 0x8000, URZ ;  /* 0x00008000201c7890 */ /* 0x000fe4000fffe03f */
[----:B------:R-:W-:Y:S01]  /*8870*/  ULEA.HI.X UR23, UR33, UR29, UR23, 0x2, UP0 ;  /* 0x0000001d21177291 */ /* 0x000fe200080f1417 */
[----:B------:R-:W-:Y:S02]  /*8880*/  UMOV UR32, 0x0 ;  /* 0x0000000000207882 */ /* 0x000fe40000000000 */
[----:B------:R-:W-:Y:S01]  /*8890*/  UMOV UR29, 0x400 ;  /* 0x00000400001d7882 */ /* 0x000fe20000000000 */
[----:B------:R-:W-:-:S05]  /*88a0*/  UMOV UR33, 0x14f00000 ;  /* 0x14f0000000217882 */ /* 0x000fca0000000000 */
[----:B------:R1:W-:Y:S02]  /*88b0*/  UBLKRED.G.S.ADD.F32.RN [UR22], [UR28], UR29, desc[UR32] ;  /* 0x000020161c0073bb */ /* 0x0003e400080a141d */
[----:B-1----:R0:W-:Y:S02]  /*88c0*/  UTMACMDFLUSH ;  /* 0x00000000000079b7 */ /* 0x0021e40000000000 */
.L_x_680:
[----:B------:R-:W-:Y:S05]  /*88d0*/  BSYNC B0 ;  /* 0x0000000000007941 */ /* 0x000fea0003800000 */
.L_x_679:
        /* <DEDUP_REMOVED lines=13> */
.L_x_682:
[----:B------:R-:W-:Y:S05]  /*89b0*/  BSYNC B0 ;  /* 0x0000000000007941 */ /* 0x000fea0003800000 */
.L_x_681:
[----:B------:R-:W-:Y:S06]  /*89c0*/  BAR.ARV 0xa, 0xa0 ;  /* 0x0282800000007b1d */ /* 0x000fec0000002000 */
[----:B------:R-:W-:Y:S04]  /*89d0*/  BSSY B0, `(.L_x_683) ;  /* 0x0000003000007945 */ /* 0x000fe80003800000 */
[----:B------:R-:W-:Y:S05]  /*89e0*/  @!P0 BRA `(.L_x_684) ;  /* 0x0000000000048947 */ /* 0x000fea0003800000 */
[----:B------:R-:W-:-:S04]  /*89f0*/  DEPBAR.LE SB0, 0x0 ;  /* 0x000080000000791a */ /* 0x000fc80000000000 */
.L_x_684:
[----:B------:R-:W-:Y:S05]  /*8a00*/  BSYNC B0 ;  /* 0x0000000000007941 */ /* 0x000fea0003800000 */
.L_x_683:
        /* <DEDUP_REMOVED lines=15> */
[----:B------:R-:W-:-:S06]  /*8b00*/  UFLO.U32 UR23, UR22 ;  /* 0x00000016001772bd */ /* 0x000fcc00080e0000 */
[----:B-1----:R-:W-:Y:S02]  /*8b10*/  ISETP.EQ.U32.AND P1, PT, R5, UR23, PT ;  /* 0x0000001705007c0c */ /* 0x002fe4000bf22070 */
[----:B------:R-:W1:Y:S11]  /*8b20*/  POPC R5, UR22 ;  /* 0x0000001600057d09 */ /* 0x000e760008000000 */
[----:B-1----:R1:W-:Y:S02]  /*8b30*/  @P1 REDG.E.ADD.S32.STRONG.GPU desc[UR38][R2.64], R5 ;  /* 0x000000050200198e */ /* 0x0023e4000c10e3a6 */
.L_x_686:
[----:B------:R-:W-:Y:S05]  /*8b40*/  BSYNC B0 ;  /* 0x0000000000007941 */ /* 0x000fea0003800000 */
.L_x_685:
        /* <DEDUP_REMOVED lines=9> */
.L_x_689:
[----:B------:R-:W2:Y:S04]  /*8be0*/  LDG.E.STRONG.GPU R5, desc[UR38][R2.64] ;  /* 0x0000002602057981 */ /* 0x000ea8000c1ef900 */
[----:B--2---:R-:W-:Y:S01]  /*8bf0*/  CCTL.IVALL ;  /* 0x00000000ff00798f */ /* 0x004fe20002000000 */
[----:B------:R-:W-:Y:S05]  /*8c00*/  YIELD ;  /* 0x0000000000007946 */ /* 0x000fea0003800000 */
[----:B------:R-:W-:-:S13]  /*8c10*/  ISETP.NE.AND P1, PT, R5, UR24, PT ;  /* 0x0000001805007c0c */ /* 0x000fda000bf25270 */
[----:B------:R-:W-:Y:S05]  /*8c20*/  @P1 BRA `(.L_x_689) ;  /* 0xfffffffc00ec1947 */ /* 0x000fea000383ffff */
.L_x_688:
[----:B------:R-:W-:Y:S05]  /*8c30*/  BSYNC B0 ;  /* 0x0000000000007941 */ /* 0x000fea0003800000 */
.L_x_687:
[----:B------:R-:W-:-:S03]  /*8c40*/  UMOV UR6, 0xffffffff ;  /* 0xffffffff00067882 */ /* 0x000fc60000000000 */
[----:B------:R-:W-:Y:S05]  /*8c50*/  BRA.DIV UR6, `(.L_x_690) ;  /* 0x0000002a06547947 */ /* 0x000fea000b800000 */
[----:B------:R-:W-:Y:S01]  /*8c60*/  NOP ;  /* 0x0000000000007918 */ /* 0x000fe20000000000 */
.L_x_749:
        /* <DEDUP_REMOVED lines=13> */
.L_x_692:
[----:B------:R-:W-:Y:S05]  /*8d40*/  BSYNC B0 ;  /* 0x0000000000007941 */ /* 0x000fea0003800000 */
.L_x_691:
        /* <DEDUP_REMOVED lines=13> */
.L_x_694:
[----:B------:R-:W-:Y:S05]  /*8e20*/  BSYNC B0 ;  /* 0x0000000000007941 */ /* 0x000fea0003800000 */
.L_x_693:
[----:B------:R-:W-:Y:S06]  /*8e30*/  BAR.ARV 0xa, 0xa0 ;  /* 0x0282800000007b1d */ /* 0x000fec0000002000 */
[----:B------:R-:W-:Y:S04]  /*8e40*/  BSSY B0, `(.L_x_695) ;  /* 0x0000003000007945 */ /* 0x000fe80003800000 */
[----:B------:R-:W-:Y:S05]  /*8e50*/  @!P0 BRA `(.L_x_696) ;  /* 0x0000000000048947 */ /* 0x000fea0003800000 */
[----:B------:R-:W-:-:S04]  /*8e60*/  DEPBAR.LE SB0, 0x0 ;  /* 0x000080000000791a */ /* 0x000fc80000000000 */
.L_x_696:
[----:B------:R-:W-:Y:S05]  /*8e70*/  BSYNC B0 ;  /* 0x0000000000007941 */ /* 0x000fea0003800000 */
.L_x_695:
        /* <DEDUP_REMOVED lines=15> */
[----:B------:R-:W-:-:S06]  /*8f70*/  UFLO.U32 UR7, UR6 ;  /* 0x00000006000772bd */ /* 0x000fcc00080e0000 */
[----:B-1----:R-:W-:Y:S02]  /*8f80*/  ISETP.EQ.U32.AND P1, PT, R5, UR7, PT ;  /* 0x0000000705007c0c */ /* 0x002fe4000bf22070 */
[----:B------:R-:W1:Y:S11]  /*8f90*/  POPC R5, UR6 ;  /* 0x0000000600057d09 */ /* 0x000e760008000000 */
[----:B-1----:R1:W-:Y:S02]  /*8fa0*/  @P1 REDG.E.ADD.S32.STRONG.GPU desc[UR38][R2.64], R5 ;  /* 0x000000050200198e */ /* 0x0023e4000c10e3a6 */
.L_x_698:
[----:B------:R-:W-:Y:S05]  /*8fb0*/  BSYNC B0 ;  /* 0x0000000000007941 */ /* 0x000fea0003800000 */
.L_x_697:
[----:B------:R-:W-:Y:S02]  /*8fc0*/  UIADD3 UR4, UR4, 0x2, URZ ;  /* 0x0000000204047890 */ /* 0x000fe4000fffe03f */
[----:B------:R-:W-:Y:S01]  /*8fd0*/  UIADD3 UR5, UR5, 0x1, URZ ;  /* 0x0000000105057890 */ /* 0x000fe2000fffe03f */
[----:B------:R-:W-:Y:S11]  /*8fe0*/  @P3 BRA `(.L_x_699) ;  /* 0xfffffff400843947 */ /* 0x000ff6000383ffff */
.L_x_674:
        /* <DEDUP_REMOVED lines=10> */
[----:B-1----:R-:W-:-:S04]  /*9090*/  IMAD.U32 R2, RZ, RZ, UR7 ;  /* 0x00000007ff027e24 */ /* 0x002fc8000f8e00ff */
[----:B------:R-:W-:Y:S01]  /*90a0*/  MOV R3, UR5 ;  /* 0x0000000500037c02 */ /* 0x000fe20008000f00 */
[----:B------:R-:W-:Y:S06]  /*90b0*/  @P3 BRA `(.L_x_701) ;  /* 0x0000000000143947 */ /* 0x000fec0003800000 */
.L_x_702:
[----:B------:R-:W2:Y:S04]  /*90c0*/  LDG.E.STRONG.GPU R0, desc[UR38][R2.64] ;  /* 0x0000002602007981 */ /* 0x000ea8000c1ef900 */
[----:B--2---:R-:W-:Y:S01]  /*90d0*/  CCTL.IVALL ;  /* 0x00000000ff00798f */ /* 0x004fe20002000000 */
[----:B------:R-:W-:Y:S05]  /*90e0*/  YIELD ;  /* 0x0000000000007946 */ /* 0x000fea0003800000 */
[----:B------:R-:W-:-:S13]  /*90f0*/  ISETP.NE.AND P1, PT, R0, UR24, PT ;  /* 0x0000001800007c0c */ /* 0x000fda000bf25270 */
[----:B------:R-:W-:Y:S05]  /*9100*/  @P1 BRA `(.L_x_702) ;  /* 0xfffffffc00ec1947 */ /* 0x000fea000383ffff */
.L_x_701:
[----:B------:R-:W-:Y:S05]  /*9110*/  BSYNC B0 ;  /* 0x0000000000007941 */ /* 0x000fea0003800000 */
.L_x_700:
[----:B------:R-:W-:-:S03]  /*9120*/  UMOV UR5, 0xffffffff ;  /* 0xffffffff00057882 */ /* 0x000fc60000000000 */
[----:B------:R-:W-:Y:S05]  /*9130*/  BRA.DIV UR5, `(.L_x_703) ;  /* 0x0000002605387947 */ /* 0x000fea000b800000 */
[----:B------:R-:W-:Y:S01]  /*9140*/  NOP ;  /* 0x0000000000007918 */ /* 0x000fe20000000000 */
.L_x_752:
[----:B------:R-:W-:Y:S01]  /*9150*/  IMAD.U32 R6, RZ, RZ, UR4 ;  /* 0x00000004ff067e24 */ /* 0x000fe2000f8e00ff */
[----:B------:R-:W-:Y:S05]  /*9160*/  WARPSYNC.ALL ;  /* 0x0000000000007948 */ /* 0x000fea0003800000 */
[----:B------:R-:W-:Y:S01]  /*9170*/  BAR.SYNC.DEFER_BLOCKING 0xd, 0xa0 ;  /* 0x0342800000007b1d */ /* 0x000fe20000010000 */
[----:B------:R-:W-:-:S05]  /*9180*/  IMAD.SHL.U32 R6, R6, 0x2000, RZ ;  /* 0x0000200006067824 */ /* 0x000fca00078e00ff */
        /* <DEDUP_REMOVED lines=18> */
.L_x_705:
[----:B------:R-:W-:Y:S05]  /*92b0*/  BSYNC B0 ;  /* 0x0000000000007941 */ /* 0x000fea0003800000 */
.L_x_704:
[----:B------:R-:W-:Y:S06]  /*92c0*/  BAR.SYNC.DEFER_BLOCKING 0xe, 0xa0 ;  /* 0x0382800000007b1d */ /* 0x000fec0000010000 */
[----:B------:R-:W-:Y:S04]  /*92d0*/  BSSY B0, `(.L_x_706) ;  /* 0x0000013000007945 */ /* 0x000fe80003800000 */
[----:B------:R-:W-:Y:S05]  /*92e0*/  @!P0 BRA `(.L_x_707) ;  /* 0x0000000000448947 */ /* 0x000fea0003800000 */
[----:B------:R-:W1:Y:S01]  /*92f0*/  S2UR UR14, SR_CgaCtaId ;  /* 0x00000000000e79c3 */ /* 0x000e620000008800 */
[----:B------:R-:W-:Y:S01]  /*9300*/  R2UR UR5, R6 ;  /* 0x00000000060572ca */ /* 0x000fe200000e0000 */
[----:B------:R-:W-:Y:S01]  /*9310*/  UMOV UR13, 0x400 ;  /* 0x00000400000d7882 */ /* 0x000fe20000000000 */
[----:B------:R-:W-:-:S11]  /*9320*/  ULDC.64 UR6, c[0x0][0x2c0] ;  /* 0x0000b00000067ab9 */ /* 0x000fd60000000a00 */
[----:B------:R-:W-:-:S04]  /*9330*/  UIADD3 UR5, UR5, 0x1000, URZ ;  /* 0x0000100005057890 */ /* 0x000fc8000fffe03f */
[----:B------:R-:W-:-:S04]  /*9340*/  UIADD3 UR15, UP0, UR5, UR8, URZ ;  /* 0x00000008050f7290 */ /* 0x000fc8000ff1e03f */
[----:B------:R-:W-:Y:S02]  /*9350*/  ULEA.HI.X.SX32 UR5, UR5, UR25, 0x1, UP0 ;  /* 0x0000001905057291 */ /* 0x000fe400080f0e3f */
[----:B-1----:R-:W-:Y:S02]  /*9360*/  ULEA UR13, UR14, UR13, 0x18 ;  /* 0x0000000d0e0d7291 */ /* 0x002fe4000f8ec03f */
[----:B------:R-:W-:Y:S02]  /*9370*/  ULEA UR6, UP0, UR15, UR6, 0x2 ;  /* 0x000000060f067291 */ /* 0x000fe4000f80103f */
[----:B------:R-:W-:Y:S02]  /*9380*/  UIADD3 UR13, UR13, 0xc000, URZ ;  /* 0x0000c0000d0d7890 */ /* 0x000fe4000fffe03f */
[----:B------:R-:W-:Y:S01]  /*9390*/  ULEA.HI.X UR7, UR15, UR7, UR5, 0x2, UP0 ;  /* 0x000000070f077291 */ /* 0x000fe200080f1405 */
[----:B------:R-:W-:Y:S02]  /*93a0*/  UMOV UR14, 0x0 ;  /* 0x00000000000e7882 */ /* 0x000fe40000000000 */
[----:B------:R-:W-:Y:S01]  /*93b0*/  UMOV UR5, 0x400 ;  /* 0x0000040000057882 */ /* 0x000fe20000000000 */
[----:B------:R-:W-:-:S05]  /*93c0*/  UMOV UR15, 0x14f00000 ;  /* 0x14f00000000f7882 */ /* 0x000fca0000000000 */
[----:B------:R1:W-:Y:S01]  /*93d0*/  UBLKRED.G.S.ADD.F32.RN [UR6], [UR13], UR5, desc[UR14] ;  /* 0x00000e060d0073bb */ /* 0x0003e200080a1405 */
[----:B------:R0:W-:Y:S01]  /*93e0*/  UTMACMDFLUSH ;  /* 0x00000000000079b7 */ /* 0x0001e20000000000 */
[----:B-1----:R-:W-:-:S04]  /*93f0*/  DEPBAR.LE SB0, 0x1 ;  /* 0x000080400000791a */ /* 0x002fc80000000000 */
.L_x_707:
[----:B------:R-:W-:Y:S05]  /*9400*/  BSYNC B0 ;  /* 0x0000000000007941 */ /* 0x000fea0003800000 */
.L_x_706:
[----:B------:R-:W-:Y:S06]  /*9410*/  BAR.ARV 0xa, 0xa0 ;  /* 0x0282800000007b1d */ /* 0x000fec0000002000 */
[----:B------:R-:W-:Y:S04]  /*9420*/  BSSY B0, `(.L_x_708) ;  /* 0x0000003000007945 */ /* 0x000fe80003800000 */
[----:B------:R-:W-:Y:S05]  /*9430*/  @!P0 BRA `(.L_x_709) ;  /* 0x0000000000048947 */ /* 0x000fea0003800000 */
[----:B------:R-:W-:-:S04]  /*9440*/  DEPBAR.LE SB0, 0x0 ;  /* 0x000080000000791a */ /* 0x000fc80000000000 */
.L_x_709:
[----:B------:R-:W-:Y:S05]  /*9450*/  BSYNC B0 ;  /* 0x0000000000007941 */ /* 0x000fea0003800000 */
.L_x_708:
        /* <DEDUP_REMOVED lines=19> */
.L_x_669:
        /* <DEDUP_REMOVED lines=10> */
.L_x_710:
        /* <DEDUP_REMOVED lines=10> */
.L_x_712:
[----:B------:R-:W3:Y:S02]  /*96d0*/  LDC R5, c[0x0][0x8bc] ;  /* 0x00022f00ff057b82 */ /* 0x000ee40000000800 */
.L_x_711:
[----:B------:R-:W1:Y:S01]  /*96e0*/  S2R R14, SR_CTAID.X ;  /* 0x00000000000e7919 */ /* 0x000e620000002500 */
[----:B------:R-:W-:Y:S02]  /*96f0*/  IMAD.MOV.U32 R0, RZ, RZ, 0x1 ;  /* 0x00000001ff007424 */ /* 0x000fe400078e00ff */
[----:B------:R-:W-:Y:S01]  /*9700*/  IMAD.MOV.U32 R9, RZ, RZ, RZ ;  /* 0x000000ffff097224 */ /* 0x000fe200078e00ff */
[----:B-1----:R-:W-:-:S04]  /*9710*/  SHF.L.U32 R14, R14, 0x7, RZ ;  /* 0x000000070e0e7819 */ /* 0x002fc800000006ff */
[----:B---3-5:R-:W-:-:S04]  /*9720*/  ISETP.GE.AND P0, PT, R14, R5, PT ;  /* 0x000000050e00720c */ /* 0x028fc80003f06270 */
[----:B------:R-:W-:-:S04]  /*9730*/  SEL R8, R7, 0xffffffff, !P0 ;  /* 0xffffffff07087807 */ /* 0x000fc80004000000 */
[----:B------:R-:W-:-:S13]  /*9740*/  ISETP.GE.AND P0, PT, R8, RZ, PT ;  /* 0x000000ff0800720c */ /* 0x000fda0003f06270 */
[----:B------:R-:W-:Y:S05]  /*9750*/  @!P0 BRA `(.L_x_713) ;  /* 0x0000001800848947 */ /* 0x000fea0003800000 */
[----:B------:R-:W1:Y:S08]  /*9760*/  LDC.64 R10, c[0x0][0x770] ;  /* 0x0001dc00ff0a7b82 */ /* 0x000e700000000a00 */
[----:B------:R-:W3:Y:S08]  /*9770*/  LDC.64 R6, c[0x0][0x770] ;  /* 0x0001dc00ff067b82 */ /* 0x000ef00000000a00 */
[----:B------:R-:W2:Y:S01]  /*9780*/  LDC.64 R4, c[0x0][0x778] ;  /* 0x0001de00ff047b82 */ /* 0x000ea20000000a00 */
[----:B-1----:R-:W-:-:S07]  /*9790*/  ISETP.NE.U32.AND P1, PT, R10, RZ, PT ;  /* 0x000000ff0a00720c */ /* 0x002fce0003f25070 */
[----:B----4-:R-:W1:Y:S01]  /*97a0*/  LDC.64 R2, c[0x0][0x780] ;  /* 0x0001e000ff027b82 */ /* 0x010e620000000a00 */
[----:B------:R-:W-:Y:S01]  /*97b0*/  ISETP.NE.AND.EX P1, PT, R11, RZ, PT, P1 ;  /* 0x000000ff0b00720c */ /* 0x000fe20003f25310 */
[----:B---3--:R-:W-:Y:S01]  /*97c0*/  IMAD.WIDE R6, R8, 0x4, R6 ;  /* 0x0000000408067825 */ /* 0x008fe200078e0206 */
[----:B--2---:R-:W-:-:S11]  /*97d0*/  ISETP.NE.U32.AND P0, PT, R4, RZ, PT ;  /* 0x000000ff0400720c */ /* 0x004fd60003f05070 */
[----:B------:R-:W2:Y:S01]  /*97e0*/  @P1 LDG.E R9, desc[UR38][R6.64] ;  /* 0x0000002606091981 */ /* 0x000ea2000c1e1900 */
[----:B------:R-:W-:-:S03]  /*97f0*/  ISETP.NE.AND.EX P0, PT, R5, RZ, PT, P0 ;  /* 0x000000ff0500720c */ /* 0x000fc60003f05300 */
[----:B------:R-:W3:Y:S01]  /*9800*/  @P1 LDG.E R15, desc[UR38][R6.64] ;  /* 0x00000026060f1981 */ /* 0x000ee2000c1e1900 */
[----:B-1----:R-:W-:-:S04]  /*9810*/  ISETP.NE.U32.AND P2, PT, R2, RZ, PT ;  /* 0x000000ff0200720c */ /* 0x002fc80003f45070 */
[----:B------:R-:W-:-:S05]  /*9820*/  ISETP.NE.AND.EX P2, PT, R3, RZ, PT, P2 ;  /* 0x000000ff0300720c */ /* 0x000fca0003f45320 */
[----:B------:R-:W1:Y:S08]  /*9830*/  @P0 LDC.64 R2, c[0x0][0x778] ;  /* 0x0001de00ff020b82 */ /* 0x000e700000000a00 */
[----:B------:R-:W4:Y:S01]  /*9840*/  @P2 LDC.64 R12, c[0x0][0x780] ;  /* 0x0001e000ff0c2b82 */ /* 0x000f220000000a00 */
[----:B------:R-:W-:Y:S01]  /*9850*/  IMAD.MOV.U32 R5, RZ, RZ, RZ ;  /* 0x000000ffff057224 */ /* 0x000fe200078e00ff */
[----:B------:R-:W-:Y:S01]  /*9860*/  ULDC UR4, c[0x0][0x280] ;  /* 0x0000a00000047ab9 */ /* 0x000fe20000000800 */
[----:B-1----:R-:W-:-:S05]  /*9870*/  @P0 IMAD.WIDE R2, R8, 0x4, R2 ;  /* 0x0000000408020825 */ /* 0x002fca00078e0202 */
[----:B------:R4:W5:Y:S01]  /*9880*/  @P0 LDG.E R5, desc[UR38][R2.64] ;  /* 0x0000002602050981 */ /* 0x000962000c1e1900 */
[----:B------:R-:W-:Y:S01]  /*9890*/  MOV R4, UR4 ;  /* 0x0000000400047c02 */ /* 0x000fe20008000f00 */
[----:B----4-:R-:W-:Y:S01]  /*98a0*/  @P2 IMAD.WIDE R2, R8, 0x4, R12 ;  /* 0x0000000408022825 */ /* 0x010fe200078e020c */
[----:B------:R-:W-:-:S04]  /*98b0*/  VOTEU.ANY UP0, P1 ;  /* 0x00000000003f7886 */ /* 0x000fc80000800100 */
[----:B------:R1:W5:Y:S02]  /*98c0*/  @P2 LDG.E R4, desc[UR38][R2.64] ;  /* 0x0000002602042981 */ /* 0x000364000c1e1900 */
[----:B-1----:R-:W-:Y:S01]  /*98d0*/  CS2R R2, SRZ ;  /* 0x0000000000027805 */ /* 0x002fe2000001ff00 */
[----:B--2---:R-:W-:-:S05]  /*98e0*/  @P1 IMAD R9, R8, 0x80, R9 ;  /* 0x0000008008091824 */ /* 0x004fca00078e0209 */
[----:B------:R-:W-:-:S04]  /*98f0*/  @P1 SHF.R.S32.HI R12, RZ, 0x1f, R9 ;  /* 0x0000001fff0c1819 */ /* 0x000fc80000011409 */
[----:B------:R-:W-:-:S04]  /*9900*/  @P1 LEA.HI R12, R12, R9, RZ, 0x7 ;  /* 0x000000090c0c1211 */ /* 0x000fc800078f38ff */
[----:B------:R-:W-:Y:S02]  /*9910*/  @P1 LOP3.LUT R12, R12, 0xffffff80, RZ, 0xc0, !PT ;  /* 0xffffff800c0c1812 */ /* 0x000fe400078ec0ff */
[----:B---3--:R-:W-:Y:S02]  /*9920*/  @P1 R2UR UR4, R15 ;  /* 0x000000000f0412ca */ /* 0x008fe400000e0000 */
[--C-:B------:R-:W-:Y:S01]  /*9930*/  @P1 SHF.R.S32.HI R9, RZ, 0x1f, R12.reuse ;  /* 0x0000001fff091819 */ /* 0x100fe2000001140c */
[----:B------:R-:W-:-:S04]  /*9940*/  @P1 IMAD.MOV.U32 R2, RZ, RZ, R12 ;  /* 0x000000ffff021224 */ /* 0x000fc800078e000c */
[----:B------:R-:W-:Y:S01]  /*9950*/  @P1 IMAD.MOV.U32 R3, RZ, RZ, R9 ;  /* 0x000000ffff031224 */ /* 0x000fe200078e0009 */
[----:B------:R-:W-:Y:S07]  /*9960*/  @P2 BRA `(.L_x_714) ;  /* 0x0000000000102947 */ /* 0x000fee0003800000 */
[----:B------:R-:W-:Y:S05]  /*9970*/  @!P1 BRA `(.L_x_714) ;  /* 0x00000000000c9947 */ /* 0x000fea0003800000 */
[----:B------:R-:W2:Y:S04]  /*9980*/  LDG.E R9, desc[UR38][R6.64] ;  /* 0x0000002606097981 */ /* 0x000ea8000c1e1900 */
[----:B-----5:R-:W2:Y:S02]  /*9990*/  LDG.E R4, desc[UR38][R6.64+0x4] ;  /* 0x0000042606047981 */ /* 0x020ea4000c1e1900 */
[----:B--2---:R-:W-:-:S07]  /*99a0*/  IADD3 R4, -R9, R4, RZ ;  /* 0x0000000409047210 */ /* 0x004fce0007ffe1ff */
.L_x_714:
[----:B-----5:R-:W-:Y:S01]  /*99b0*/  ISETP.GE.AND P1, PT, R4, 0x1, PT ;  /* 0x000000010400780c */ /* 0x020fe20003f26270 */
[----:B------:R-:W-:Y:S01]  /*99c0*/  UMOV UR27, URZ ;  /* 0x0000003f001b7c82 */ /* 0x000fe20008000000 */
[----:B------:R-:W-:Y:S01]  /*99d0*/  @UP0 UMOV UR27, UR4 ;  /* 0x00000004001b0c82 */ /* 0x000fe20008000000 */
[----:B------:R-:W-:-:S10]  /*99e0*/  IMAD.MOV.U32 R9, RZ, RZ, RZ ;  /* 0x000000ffff097224 */ /* 0x000fd400078e00ff */
        /* <DEDUP_REMOVED lines=43> */
[----:B------:R-:W-:-:S04]  /*9ca0*/  IMAD.WIDE.U32 R6, R10, UR20, R6 ;  /* 0x000000140a067c25 */ /* 0x000fc8000f8e0006 */
[----:B------:R-:W-:Y:S02]  /*9cb0*/  IMAD R11, R11, UR20, R2 ;  /* 0x000000140b0b7c24 */ /* 0x000fe4000f8e0202 */
[----:B------:R-:W1:Y:S01]  /*9cc0*/  LDC.64 R2, c[0x0][0x738] ;  /* 0x0001ce00ff027b82 */ /* 0x000e620000000a00 */
[----:B------:R-:W-:Y:S02]  /*9cd0*/  IMAD.MOV.U32 R9, RZ, RZ, RZ ;  /* 0x000000ffff097224 */ /* 0x000fe400078e00ff */
        /* <DEDUP_REMOVED lines=8> */
[----:B-1----:R-:W-:Y:S02]  /*9d60*/  LEA R12, R3, R12, 0x18 ;  /* 0x0000000c030c7211 */ /* 0x002fe400078ec0ff */
[----:B------:R-:W-:Y:S02]  /*9d70*/  MOV R3, 0x1 ;  /* 0x0000000100037802 */ /* 0x000fe40000000f00 */
[----:B--2---:R-:W-:Y:S02]  /*9d80*/  LOP3.LUT R16, R16, 0x7f, RZ, 0xc0, !PT ;  /* 0x0000007f10107812 */ /* 0x004fe400078ec0ff */
[----:B------:R-:W-:-:S02]  /*9d90*/  SHF.L.U32 R3, R3, 0x1f, RZ ;  /* 0x0000001f03037819 */ /* 0x000fc400000006ff */
[----:B------:R-:W-:Y:S02]  /*9da0*/  ISETP.NE.AND P0, PT, R16, RZ, PT ;  /* 0x000000ff1000720c */ /* 0x000fe40003f05270 */
[----:B------:R-:W1:Y:S02]  /*9db0*/  SYNCS.PHASECHK.TRANS64.TRYWAIT P1, [R12+URZ+0x30c20], R3 ;  /* 0x030c20030c0075a7 */ /* 0x000e64000802017f */
[----:B-1----:R-:W-:Y:S09]  /*9dc0*/  @!P1 BRA `(.L_x_716) ;  /* 0x0000001800309947 */ /* 0x002ff20003800000 */
.L_x_753:
[----:B------:R-:W-:Y:S02]  /*9dd0*/  IMAD.IADD R11, R7, 0x1, R11 ;  /* 0x00000001070b7824 */ /* 0x000fe400078e020b */
[----:B------:R-:W-:Y:S01]  /*9de0*/  IMAD.MOV.U32 R10, RZ, RZ, 0x1 ;  /* 0x00000001ff0a7424 */ /* 0x000fe200078e00ff */
[----:B------:R-:W-:Y:S06]  /*9df0*/  @P0 BRA `(.L_x_717) ;  /* 0x0000000000180947 */ /* 0x000fec0003800000 */
[----:B------:R-:W2:Y:S01]  /*9e00*/  S2R R0, SR_TID.X ;  /* 0x0000000000007919 */ /* 0x000ea20000002100 */
[----:B-1----:R-:W-:-:S04]  /*9e10*/  IMAD.MOV.U32 R3, RZ, RZ, 0x4200 ;  /* 0x00004200ff037424 */ /* 0x002fc800078e00ff */
[----:B------:R3:W-:Y:S01]  /*9e20*/  SYNCS.ARRIVE.TRANS64 RZ, [R12+URZ+0x30c10], R3 ;  /* 0x030c10030cff79a7 */ /* 0x0007e2000800003f */
[----:B--2---:R-:W-:-:S13]  /*9e30*/  LOP3.LUT P1, RZ, R0, 0x1f, RZ, 0xc0, !PT ;  /* 0x0000001f00ff7812 */ /* 0x004fda000782c0ff */
[----:B---3--:R-:W-:Y:S05]  /*9e40*/  @!P1 BRA `(.L_x_717) ;  /* 0x0000000000049947 */ /* 0x008fea0003800000 */
[----:B------:R-:W-:Y:S01]  /*9e50*/  BPT.TRAP 0x1 ;  /* 0x000000040000795c */ /* 0x000fe20000300000 */
.L_x_717:
        /* <DEDUP_REMOVED lines=19> */
[----:B-1----:R-:W-:Y:S01]  /*9f90*/  MOV R9, R2 ;  /* 0x0000000200097202 */ /* 0x002fe20000000f00 */
[----:B------:R-:W-:Y:S01]  /*9fa0*/  IMAD.MOV.U32 R8, RZ, RZ, R3 ;  /* 0x000000ffff087224 */ /* 0x000fe200078e0003 */
[----:B------:R-:W-:Y:S01]  /*9fb0*/  UMOV UR19, UR25 ;  /* 0x0000001900137c82 */ /* 0x000fe20008000000 */
[----:B------:R-:W-:Y:S01]  /*9fc0*/  UMOV UR37, UR13 ;  /* 0x0000000d00257c82 */ /* 0x000fe20008000000 */
[----:B------:R-:W-:Y:S01]  /*9fd0*/  IADD3 R0, P1, R9, 0x2f0, RZ ;  /* 0x000002f009007810 */ /* 0x000fe20007f3e0ff */
[----:B------:R-:W-:Y:S01]  /*9fe0*/  UMOV UR34, UR26 ;  /* 0x0000001a00227c82 */ /* 0x000fe20008000000 */
[----:B------:R-:W-:-:S02]  /*9ff0*/  UMOV UR33, UR9 ;  /* 0x0000000900217c82 */ /* 0x000fc40008000000 */
        /* <DEDUP_REMOVED lines=10> */
[----:B------:R-:W-:Y:S01]  /*a0a0*/  R2UR UR41, R0 ;  /* 0x00000000002972ca */ /* 0x000fe200000e0000 */
[----:B------:R-:W-:Y:S01]  /*a0b0*/  IMAD.MOV.U32 R0, RZ, RZ, RZ ;  /* 0x000000ffff007224 */ /* 0x000fe200078e00ff */
[----:B------:R-:W-:-:S09]  /*a0c0*/  ISETP.GE.AND P1, PT, R4, 0x81, PT ;  /* 0x000000810400780c */ /* 0x000fd20003f26270 */
        /* <DEDUP_REMOVED lines=8> */
[C---:B------:R-:W-:Y:S01]  /*a150*/  IADD3 R0, R4.reuse, 0x7f, RZ ;  /* 0x0000007f04007810 */ /* 0x040fe20007ffe0ff */
[----:B------:R-:W-:Y:S01]  /*a160*/  IMAD.MOV.U32 R10, RZ, RZ, 0x1 ;  /* 0x00000001ff0a7424 */ /* 0x000fe200078e00ff */
[----:B------:R-:W-:Y:S02]  /*a170*/  ISETP.GE.AND P1, PT, R4, 0x101, PT ;  /* 0x000001010400780c */ /* 0x000fe40003f26270 */
[----:B------:R-:W-:Y:S02]  /*a180*/  SHF.R.S32.HI R5, RZ, 0x1f, R0 ;  /* 0x0000001fff057819 */ /* 0x000fe40000011400 */
[----:B------:R-:W-:Y:S02]  /*a190*/  MOV R19, RZ ;  /* 0x000000ff00137202 */ /* 0x000fe40000000f00 */
[----:B------:R-:W-:Y:S01]  /*a1a0*/  LEA.HI R5, R5, R0, RZ, 0x7 ;  /* 0x0000000005057211 */ /* 0x000fe200078f38ff */
[----:B------:R-:W-:-:S03]  /*a1b0*/  IMAD.MOV.U32 R0, RZ, RZ, RZ ;  /* 0x000000ffff007224 */ /* 0x000fc600078e00ff */
[----:B------:R-:W-:-:S04]  /*a1c0*/  LEA.HI.SX32 R5, R5, 0xffffffff, 0x19 ;  /* 0xffffffff05057811 */ /* 0x000fc800078fcaff */
[----:B------:R-:W-:Y:S01]  /*a1d0*/  VIMNMX R17, R5, 0x1, !PT ;  /* 0x0000000105117848 */ /* 0x000fe20007fe0100 */
[----:B------:R-:W-:-:S03]  /*a1e0*/  IMAD.MOV.U32 R5, RZ, RZ, RZ ;  /* 0x000000ffff057224 */ /* 0x000fc600078e00ff */
[----:B------:R-:W-:Y:S02]  /*a1f0*/  LOP3.LUT R18, R17, 0x1, RZ, 0xc0, !PT ;  /* 0x0000000111127812 */ /* 0x000fe400078ec0ff */
[----:B-1----:R-:W-:Y:S01]  /*a200*/  LOP3.LUT R20, R13, 0x1f, RZ, 0xc0, !PT ;  /* 0x0000001f0d147812 */ /* 0x002fe200078ec0ff */
[----:B------:R-:W-:Y:S06]  /*a210*/  @!P1 BRA `(.L_x_719) ;  /* 0x0000000800109947 */ /* 0x000fec0003800000 */
[----:B------:R-:W-:Y:S02]  /*a220*/  IMAD.IADD R17, R17, 0x1, -R18 ;  /* 0x0000000111117824 */ /* 0x000fe400078e0a12 */
[----:B------:R-:W-:Y:S02]  /*a230*/  IMAD.MOV.U32 R19, RZ, RZ, RZ ;  /* 0x000000ffff137224 */ /* 0x000fe400078e00ff */
[----:B------:R-:W-:-:S07]  /*a240*/  IMAD.MOV.U32 R10, RZ, RZ, 0x1 ;  /* 0x00000001ff0a7424 */ /* 0x000fce00078e00ff */
.L_x_728:
[----:B------:R-:W-:-:S04]  /*a250*/  SHF.L.U32 R21, R10, 0x1f, RZ ;  /* 0x0000001f0a157819 */ /* 0x000fc800000006ff */
[----:B-1----:R-:W1:Y:S02]  /*a260*/  SYNCS.PHASECHK.TRANS64.TRYWAIT P1, [R12+URZ+0x30c40], R21 ;  /* 0x030c40150c0075a7 */ /* 0x002e64000802017f */
[----:B-12--5:R-:W-:Y:S05]  /*a270*/  @!P1 BRA `(.L_x_720) ;  /* 0x0000001400189947 */ /* 0x026fea0003800000 */
.L_x_754:
[----:B------:R-:W-:Y:S05]  /*a280*/  @P0 BRA `(.L_x_721) ;  /* 0x0000000000140947 */ /* 0x000fea0003800000 */
[----:B------:R-:W-:Y:S02]  /*a290*/  ISETP.NE.AND P1, PT, R20, RZ, PT ;  /* 0x000000ff1400720c */ /* 0x000fe40003f25270 */
[----:B------:R-:W-:-:S04]  /*a2a0*/  MOV R3, 0x4200 ;  /* 0x0000420000037802 */ /* 0x000fc80000000f00 */
[----:B------:R2:W-:Y:S07]  /*a2b0*/  SYNCS.ARRIVE.TRANS64 RZ, [R12+URZ+0x30c30], R3 ;  /* 0x030c30030cff79a7 */ /* 0x0005ee000800003f */
[----:B------:R-:W-:Y:S05]  /*a2c0*/  @!P1 BRA `(.L_x_721) ;  /* 0x0000000000049947 */ /* 0x000fea0003800000 */
[----:B------:R-:W-:Y:S01]  /*a2d0*/  BPT.TRAP 0x1 ;  /* 0x000000040000795c */ /* 0x000fe20000300000 */
.L_x_721:
        /* <DEDUP_REMOVED lines=18> */
[----:B---3--:R-:W-:Y:S02]  /*a400*/  IMAD.MOV.U32 R9, RZ, RZ, R4 ;  /* 0x000000ffff097224 */ /* 0x008fe400078e0004 */
[----:B------:R-:W-:Y:S01]  /*a410*/  IMAD.MOV.U32 R8, RZ, RZ, R5 ;  /* 0x000000ffff087224 */ /* 0x000fe200078e0005 */
[----:B------:R-:W-:Y:S02]  /*a420*/  LEA.HI.X R2, R2, R15, R3, 0x2, P2 ;  /* 0x0000000f02027211 */ /* 0x000fe400010f1403 */
[----:B------:R-:W-:Y:S02]  /*a430*/  IADD3 R4, P1, R9, 0x1f0, RZ ;  /* 0x000001f009047810 */ /* 0x000fe40007f3e0ff */
[----:B------:R-:W-:-:S02]  /*a440*/  R2UR UR9, R2 ;  /* 0x00000000020972ca */ /* 0x000fc400000e0000 */
[----:B------:R-:W-:Y:S02]  /*a450*/  IADD3.X R5, RZ, R8, RZ, P1, !PT ;  /* 0x00000008ff057210 */ /* 0x000fe40000ffe4ff */
[----:B------:R-:W-:Y:S02]  /*a460*/  R2UR UR14, R4 ;  /* 0x00000000040e72ca */ /* 0x000fe400000e0000 */
[----:B------:R-:W-:-:S13]  /*a470*/  R2UR UR15, R5 ;  /* 0x00000000050f72ca */ /* 0x000fda00000e0000 */
[----:B------:R2:W-:Y:S01]  /*a480*/  UTMALDG.4D [UR16], [UR14], desc[UR22] ;  /* 0x000016100e0075b4 */ /* 0x0005e20008019000 */
[----:B------:R2:W-:Y:S01]  /*a490*/  UBLKCP.S.G [UR6], [UR8], UR10 ;  /* 0x00000006080073ba */ /* 0x0005e2000800020a */
[----:B------:R-:W3:Y:S02]  /*a4a0*/  SYNCS.PHASECHK.TRANS64.TRYWAIT P1, [R12+URZ+0x30c28], R21 ;  /* 0x030c28150c0075a7 */ /* 0x000ee4000802017f */
[----:B--23--:R-:W-:Y:S05]  /*a4b0*/  @!P1 BRA `(.L_x_722) ;  /* 0x00000010009c9947 */ /* 0x00cfea0003800000 */
.L_x_755:
[----:B------:R-:W-:Y:S05]  /*a4c0*/  @P0 BRA `(.L_x_723) ;  /* 0x0000000000140947 */ /* 0x000fea0003800000 */
[----:B------:R-:W-:Y:S01]  /*a4d0*/  ISETP.NE.AND P1, PT, R20, RZ, PT ;  /* 0x000000ff1400720c */ /* 0x000fe20003f25270 */
[----:B------:R-:W-:-:S04]  /*a4e0*/  IMAD.MOV.U32 R2, RZ, RZ, 0x4200 ;  /* 0x00004200ff027424 */ /* 0x000fc800078e00ff */
[----:B------:R3:W-:Y:S08]  /*a4f0*/  SYNCS.ARRIVE.TRANS64 RZ, [R12+URZ+0x30c18], R2 ;  /* 0x030c18020cff79a7 */ /* 0x0007f0000800003f */
[----:B------:R-:W-:Y:S05]  /*a500*/  @!P1 BRA `(.L_x_723) ;  /* 0x0000000000049947 */ /* 0x000fea0003800000 */
[----:B------:R-:W-:Y:S01]  /*a510*/  BPT.TRAP 0x1 ;  /* 0x000000040000795c */ /* 0x000fe20000300000 */
.L_x_723:
[----:B------:R-:W-:Y:S01]  /*a520*/  VIADD R16, R16, 0x80 ;  /* 0x0000008010107836 */ /* 0x000fe20000000000 */
[----:B------:R-:W-:Y:S01]  /*a530*/  R2UR UR17, R12 ;  /* 0x000000000c1172ca */ /* 0x000fe200000e0000 */
[----:B------:R-:W-:Y:S01]  /*a540*/  UMOV UR22, 0x0 ;  /* 0x0000000000167882 */ /* 0x000fe20000000000 */
[----:B---3--:R-:W-:Y:S01]  /*a550*/  IADD3 R2, P1, R9, 0xf0, RZ ;  /* 0x000000f009027810 */ /* 0x008fe20007f3e0ff */
[----:B------:R-:W-:Y:S01]  /*a560*/  UMOV UR23, 0x14f00000 ;  /* 0x14f0000000177882 */ /* 0x000fe20000000000 */
[C---:B------:R-:W-:Y:S01]  /*a570*/  R2UR UR6, R16.reuse ;  /* 0x00000000100672ca */ /* 0x040fe200000e0000 */
[----:B------:R-:W-:Y:S01]  /*a580*/  UMOV UR18, URZ ;  /* 0x0000003f00127c82 */ /* 0x000fe20008000000 */
[----:B------:R-:W-:Y:S01]  /*a590*/  IADD3 R13, R16, UR27, RZ ;  /* 0x0000001b100d7c10 */ /* 0x000fe2000fffe0ff */
[----:B------:R-:W-:Y:S01]  /*a5a0*/  IMAD.X R3, RZ, RZ, R8, P1 ;  /* 0x000000ffff037224 */ /* 0x000fe200008e0608 */
[----:B------:R-:W-:Y:S01]  /*a5b0*/  R2UR UR14, R2 ;  /* 0x00000000020e72ca */ /* 0x000fe200000e0000 */
[----:B------:R-:W-:Y:S01]  /*a5c0*/  UMOV UR10, 0x20 ;  /* 0x00000020000a7882 */ /* 0x000fe20000000000 */
[----:B------:R-:W-:-:S02]  /*a5d0*/  R2UR UR19, R13 ;  /* 0x000000000d1372ca */ /* 0x000fc400000e0000 */
        /* <DEDUP_REMOVED lines=10> */
.L_x_756:
[----:B-123--:R-:W-:Y:S01]  /*a680*/  SHF.R.S32.HI R21, RZ, 0x1f, R16 ;  /* 0x0000001fff157819 */ /* 0x00efe20000011410 */
[----:B------:R-:W-:Y:S06]  /*a690*/  @P0 BRA `(.L_x_725) ;  /* 0x00000000001c0947 */ /* 0x000fec0003800000 */
[----:B------:R1:W-:Y:S02]  /*a6a0*/  STL [R1+0x20], R0 ;  /* 0x0000200001007387 */ /* 0x0003e40000100800 */
[----:B-1----:R-:W-:-:S04]  /*a6b0*/  IMAD.MOV.U32 R0, RZ, RZ, 0x4200 ;  /* 0x00004200ff007424 */ /* 0x002fc800078e00ff */
[----:B------:R1:W-:Y:S02]  /*a6c0*/  SYNCS.ARRIVE.TRANS64 RZ, [R12+URZ+0x30c38], R0 ;  /* 0x030c38000cff79a7 */ /* 0x0003e4000800003f */
[----:B-1----:R1:W5:Y:S01]  /*a6d0*/  LDL.LU R0, [R1+0x20] ;  /* 0x0000200001007983 */ /* 0x0023620000300800 */
[----:B------:R-:W-:-:S13]  /*a6e0*/  ISETP.NE.AND P1, PT, R20, RZ, PT ;  /* 0x000000ff1400720c */ /* 0x000fda0003f25270 */
[----:B-1----:R-:W-:Y:S05]  /*a6f0*/  @!P1 BRA `(.L_x_725) ;  /* 0x0000000000049947 */ /* 0x002fea0003800000 */
[----:B------:R-:W-:Y:S01]  /*a700*/  BPT.TRAP 0x1 ;  /* 0x000000040000795c */ /* 0x000fe20000300000 */
.L_x_725:
        /* <DEDUP_REMOVED lines=24> */
.L_x_758:
[----:B------:R-:W-:Y:S05]  /*a890*/  @P0 BRA `(.L_x_727) ;  /* 0x0000000000140947 */ /* 0x000fea0003800000 */
[----:B------:R-:W-:Y:S01]  /*a8a0*/  ISETP.NE.AND P1, PT, R20, RZ, PT ;  /* 0x000000ff1400720c */ /* 0x000fe20003f25270 */
[----:B-1----:R-:W-:-:S04]  /*a8b0*/  IMAD.MOV.U32 R5, RZ, RZ, 0x4200 ;  /* 0x00004200ff057424 */ /* 0x002fc800078e00ff */
[----:B------:R2:W-:Y:S08]  /*a8c0*/  SYNCS.ARRIVE.TRANS64 RZ, [R12+URZ+0x30c10], R5 ;  /* 0x030c10050cff79a7 */ /* 0x0005f0000800003f */
[----:B------:R-:W-:Y:S05]  /*a8d0*/  @!P1 BRA `(.L_x_727) ;  /* 0x0000000000049947 */ /* 0x000fea0003800000 */
[----:B------:R-:W-:Y:S01]  /*a8e0*/  BPT.TRAP 0x1 ;  /* 0x000000040000795c */ /* 0x000fe20000300000 */
.L_x_727:
        /* <DEDUP_REMOVED lines=23> */
.L_x_719:
[----:B------:R-:W-:-:S13]  /*aa60*/  ISETP.NE.AND P1, PT, R18, RZ, PT ;  /* 0x000000ff1200720c */ /* 0x000fda0003f25270 */
[----:B------:R-:W-:Y:S05]  /*aa70*/  @!P1 BRA `(.L_x_718) ;  /* 0x0000000000f89947 */ /* 0x000fea0003800000 */
[----:B------:R-:W-:-:S04]  /*aa80*/  SHF.L.U32 R13, R10, 0x1f, RZ ;  /* 0x0000001f0a0d7819 */ /* 0x000fc800000006ff */
[----:B------:R-:W1:Y:S02]  /*aa90*/  SYNCS.PHASECHK.TRANS64.TRYWAIT P1, [R12+URZ+0x30c40], R13 ;  /* 0x030c400d0c0075a7 */ /* 0x000e64000802017f */
[----:B-1----:R-:W-:Y:S05]  /*aaa0*/  @!P1 BRA `(.L_x_729) ;  /* 0x0000000c00609947 */ /* 0x002fea0003800000 */
.L_x_759:
[----:B------:R-:W-:Y:S05]  /*aab0*/  @P0 BRA `(.L_x_730) ;  /* 0x0000000000140947 */ /* 0x000fea0003800000 */
[----:B------:R-:W-:Y:S01]  /*aac0*/  ISETP.NE.AND P1, PT, R20, RZ, PT ;  /* 0x000000ff1400720c */ /* 0x000fe20003f25270 */
[----:B------:R-:W-:-:S04]  /*aad0*/  IMAD.MOV.U32 R5, RZ, RZ, 0x4200 ;  /* 0x00004200ff057424 */ /* 0x000fc800078e00ff */
[----:B------:R2:W-:Y:S08]  /*aae0*/  SYNCS.ARRIVE.TRANS64 RZ, [R12+URZ+0x30c30], R5 ;  /* 0x030c30050cff79a7 */ /* 0x0005f0000800003f */
[----:B------:R-:W-:Y:S05]  /*aaf0*/  @!P1 BRA `(.L_x_730) ;  /* 0x0000000000049947 */ /* 0x000fea0003800000 */
[----:B------:R-:W-:Y:S01]  /*ab00*/  BPT.TRAP 0x1 ;  /* 0x000000040000795c */ /* 0x000fe20000300000 */
.L_x_730:
[----:B--2---:R-:W2:Y:S01]  /*ab10*/  LDC.64 R4, c[0x0][0x728] ;  /* 0x0001ca00ff047b82 */ /* 0x004ea20000000a00 */
[----:B------:R-:W-:Y:S01]  /*ab20*/  SHF.L.U32 R19, R19, 0x7, RZ ;  /* 0x0000000713137819 */ /* 0x000fe200000006ff */
[----:B------:R-:W-:Y:S01]  /*ab30*/  UMOV UR8, 0x0 ;  /* 0x0000000000087882 */ /* 0x000fe20000000000 */
[----:B------:R-:W-:Y:S01]  /*ab40*/  R2UR UR14, R12 ;  /* 0x000000000c0e72ca */ /* 0x000fe200000e0000 */
[----:B------:R-:W-:Y:S01]  /*ab50*/  UMOV UR9, 0x14f00000 ;  /* 0x14f0000000097882 */ /* 0x000fe20000000000 */
[C---:B-----5:R-:W-:Y:S01]  /*ab60*/  IADD3 R0, P1, R19.reuse, R6, RZ ;  /* 0x0000000613007210 */ /* 0x060fe20007f3e0ff */
[----:B------:R-:W-:Y:S01]  /*ab70*/  UMOV UR18, URZ ;  /* 0x0000003f00127c82 */ /* 0x000fe20008000000 */
[----:B------:R-:W-:Y:S01]  /*ab80*/  R2UR UR19, R19 ;  /* 0x00000000131372ca */ /* 0x000fe200000e0000 */
[----:B------:R-:W-:-:S08]  /*ab90*/  UMOV UR10, 0x20 ;  /* 0x00000020000a7882 */ /* 0x000fd00000000000 */
[----:B------:R-:W-:Y:S02]  /*aba0*/  UIADD3 UR16, UR14, 0x18000, URZ ;  /* 0x000180000e107890 */ /* 0x000fe4000fffe03f */
[----:B------:R-:W-:Y:S02]  /*abb0*/  UIADD3 UR17, UR14, 0x30c30, URZ ;  /* 0x00030c300e117890 */ /* 0x000fe4000fffe03f */
[----:B------:R-:W-:Y:S02]  /*abc0*/  UIADD3 UR19, UR19, UR27, URZ ;  /* 0x0000001b13137290 */ /* 0x000fe4000fffe03f */
[----:B------:R-:W-:Y:S01]  /*abd0*/  UIADD3 UR14, UR14, 0x20400, URZ ;  /* 0x000204000e0e7890 */ /* 0x000fe2000fffe03f */
        /* <DEDUP_REMOVED lines=14> */
.L_x_760:
[----:B------:R-:W-:Y:S05]  /*acc0*/  @P0 BRA `(.L_x_732) ;  /* 0x0000000000140947 */ /* 0x000fea0003800000 */
[----:B------:R-:W-:Y:S01]  /*acd0*/  ISETP.NE.AND P0, PT, R20, RZ, PT ;  /* 0x000000ff1400720c */ /* 0x000fe20003f05270 */
[----:B------:R-:W-:-:S04]  /*ace0*/  IMAD.MOV.U32 R5, RZ, RZ, 0x4200 ;  /* 0x00004200ff057424 */ /* 0x000fc800078e00ff */
[----:B------:R3:W-:Y:S08]  /*acf0*/  SYNCS.ARRIVE.TRANS64 RZ, [R12+URZ+0x30c18], R5 ;  /* 0x030c18050cff79a7 */ /* 0x0007f0000800003f */
[----:B------:R-:W-:Y:S05]  /*ad00*/  @!P0 BRA `(.L_x_732) ;  /* 0x0000000000048947 */ /* 0x000fea0003800000 */
[----:B------:R-:W-:Y:S01]  /*ad10*/  BPT.TRAP 0x1 ;  /* 0x000000040000795c */ /* 0x000fe20000300000 */
.L_x_732:
        /* <DEDUP_REMOVED lines=13> */
[----:B---3--:R-:W-:Y:S01]  /*adf0*/  MOV R5, UR6 ;  /* 0x0000000600057c02 */ /* 0x008fe20008000f00 */
[----:B------:R-:W-:Y:S02]  /*ae00*/  UIADD3 UR19, UR6, UR27, URZ ;  /* 0x0000001b06137290 */ /* 0x000fe4000fffe03f */
[----:B------:R-:W-:-:S03]  /*ae10*/  UIMAD.WIDE UR8, UR6, 0x4, UR4 ;  /* 0x00000004060878a5 */ /* 0x000fc6000f8e0204 */
[----:B------:R-:W-:-:S04]  /*ae20*/  UMOV UR15, UR17 ;  /* 0x00000011000f7c82 */ /* 0x000fc80008000000 */
[----:B------:R3:W-:Y:S02]  /*ae30*/  UTMALDG.4D [UR16], [UR22], desc[UR24] ;  /* 0x00001810160075b4 */ /* 0x0007e40008019000 */
[----:B------:R3:W-:Y:S02]  /*ae40*/  UBLKCP.S.G [UR14], [UR8], UR7 ;  /* 0x0000000e080073ba */ /* 0x0007e40008000207 */
[----:B---3--:R-:W-:Y:S01]  /*ae50*/  NOP ;  /* 0x0000000000007918 */ /* 0x008fe20000000000 */
.L_x_718:
[----:B------:R-:W3:Y:S01]  /*ae60*/  S2R R2, SR_TID.X ;  /* 0x0000000000027919 */ /* 0x000ee20000002100 */
[----:B-12--5:R-:W-:Y:S01]  /*ae70*/  IMAD R13, R0, 0x8, R12 ;  /* 0x00000008000d7824 */ /* 0x026fe200078e020c */
[----:B---3--:R-:W-:Y:S02]  /*ae80*/  LOP3.LUT R3, R2, 0x7f, RZ, 0xc0, !PT ;  /* 0x0000007f02037812 */ /* 0x008fe400078ec0ff */
[----:B------:R-:W-:Y:S02]  /*ae90*/  SHF.L.U32 R2, R10, 0x1f, RZ ;  /* 0x0000001f0a027819 */ /* 0x000fe400000006ff */
[----:B------:R-:W-:Y:S02]  /*aea0*/  ISETP.NE.AND P1, PT, R3, RZ, PT ;  /* 0x000000ff0300720c */ /* 0x000fe40003f25270 */
[----:B------:R-:W1:Y:S02]  /*aeb0*/  SYNCS.PHASECHK.TRANS64.TRYWAIT P0, [R13+URZ+0x30c40], R2 ;  /* 0x030c40020d0075a7 */ /* 0x000e64000800017f */
[----:B-1----:R-:W-:Y:S09]  /*aec0*/  @!P0 BRA `(.L_x_733) ;  /* 0x0000000800808947 */ /* 0x002ff20003800000 */
.L_x_761:
[----:B------:R-:W-:Y:S05]  /*aed0*/  @P1 BRA `(.L_x_734) ;  /* 0x0000000000181947 */ /* 0x000fea0003800000 */
[----:B------:R-:W2:Y:S01]  /*aee0*/  S2R R3, SR_TID.X ;  /* 0x0000000000037919 */ /* 0x000ea20000002100 */
[----:B-1----:R-:W-:-:S04]  /*aef0*/  IMAD.MOV.U32 R2, RZ, RZ, 0x4200 ;  /* 0x00004200ff027424 */ /* 0x002fc800078e00ff */
[----:B------:R3:W-:Y:S01]  /*af00*/  SYNCS.ARRIVE.TRANS64 RZ, [R13+URZ+0x30c30], R2 ;  /* 0x030c30020dff79a7 */ /* 0x0007e2000800003f */
[----:B--2---:R-:W-:-:S13]  /*af10*/  LOP3.LUT P0, RZ, R3, 0x1f, RZ, 0xc0, !PT ;  /* 0x0000001f03ff7812 */ /* 0x004fda000780c0ff */
[----:B---3--:R-:W-:Y:S05]  /*af20*/  @!P0 BRA `(.L_x_734) ;  /* 0x0000000000048947 */ /* 0x008fea0003800000 */
[----:B------:R-:W-:Y:S01]  /*af30*/  BPT.TRAP 0x1 ;  /* 0x000000040000795c */ /* 0x000fe20000300000 */
.L_x_734:
        /* <DEDUP_REMOVED lines=34> */
.L_x_715:
[----:B------:R-:W-:Y:S05]  /*b160*/  BSYNC B0 ;  /* 0x0000000000007941 */ /* 0x000fea0003800000 */
.L_x_713:
[----:B------:R-:W-:-:S03]  /*b170*/  UMOV UR6, 0xffffffff ;  /* 0xffffffff00067882 */ /* 0x000fc60000000000 */
[----:B------:R-:W-:Y:S05]  /*b180*/  BRA.DIV UR6, `(.L_x_735) ;  /* 0x0000000606e47947 */ /* 0x000fea000b800000 */
[----:B------:R-:W-:-:S13]  /*b190*/  ELECT P6, URZ, PT ;  /* 0x00000000003f782f */ /* 0x000fda00038c0000 */
.L_x_764:
[----:B------:R-:W-:Y:S05]  /*b1a0*/  @!P6 BRA `(.L_x_614) ;  /* 0x000000000084e947 */ /* 0x000fea0003800000 */
[----:B----4-:R-:W3:Y:S02]  /*b1b0*/  LDL.LU R2, [R1] ;  /* 0x0000000001027983 */ /* 0x010ee40000300800 */
[----:B---3--:R-:W-:-:S04]  /*b1c0*/  LOP3.LUT R2, R2, 0x2, RZ, 0xfc, !PT ;  /* 0x0000000202027812 */ /* 0x008fc800078efcff */
[----:B------:R-:W-:-:S13]  /*b1d0*/  ISETP.NE.AND P2, PT, R2, 0x3, PT ;  /* 0x000000030200780c */ /* 0x000fda0003f45270 */
[----:B------:R-:W-:Y:S05]  /*b1e0*/  @!P2 BRA `(.L_x_736) ;  /* 0x000000000004a947 */ /* 0x000fea0003800000 */
[----:B--2---:R-:W-:Y:S01]  /*b1f0*/  BPT.TRAP 0x1 ;  /* 0x000000040000795c */ /* 0x004fe20000300000 */
.L_x_736:
        /* <DEDUP_REMOVED lines=15> */
.L_x_765:
[----:B------:R-:W3:Y:S02]  /*b2f0*/  SYNCS.PHASECHK.TRANS64.TRYWAIT P0, [R11+URZ], R2 ;  /* 0x000000020b0075a7 */ /* 0x000ee4000800017f */
[----:B---3--:R-:W-:Y:S05]  /*b300*/  @!P0 BRA `(.L_x_738) ;  /* 0x0000000400b88947 */ /* 0x008fea0003800000 */
.L_x_766:
[----:B------:R-:W-:Y:S05]  /*b310*/  @!P2 BRA `(.L_x_739) ;  /* 0x000000000004a947 */ /* 0x000fea0003800000 */
[----:B--2---:R-:W-:Y:S01]  /*b320*/  BPT.TRAP 0x1 ;  /* 0x000000040000795c */ /* 0x004fe20000300000 */
.L_x_739:
[----:B------:R-:W-:-:S04]  /*b330*/  VIADD R0, R6, 0x30c40 ;  /* 0x00030c4006007836 */ /* 0x000fc80000000000 */
[----:B------:R-:W-:-:S04]  /*b340*/  IMAD R9, R9, 0x8, R0 ;  /* 0x0000000809097824 */ /* 0x000fc800078e0200 */
[----:B------:R-:W4:Y:S02]  /*b350*/  SYNCS.PHASECHK.TRANS64.TRYWAIT P0, [R9+URZ], R4 ;  /* 0x00000004090075a7 */ /* 0x000f24000800017f */
[----:B----4-:R-:W-:Y:S05]  /*b360*/  @!P0 BRA `(.L_x_740) ;  /* 0x0000000400b48947 */ /* 0x010fea0003800000 */
.L_x_767:
[----:B------:R-:W-:-:S07]  /*b370*/  LEA R3, R3, R0, 0x3 ;  /* 0x0000000003037211 */ /* 0x000fce00078e18ff */
.L_x_741:
[----:B------:R1:W1:Y:S02]  /*b380*/  SYNCS.PHASECHK.TRANS64.TRYWAIT P0, [R3+URZ], R2 ;  /* 0x00000002030075a7 */ /* 0x000264000800017f */
[----:B-1----:R-:W-:Y:S05]  /*b390*/  @!P0 NANOSLEEP.SYNCS 0x989680 ;  /* 0x009896800000895d */ /* 0x002fea0003900000 */
[----:B------:R-:W1:Y:S02]  /*b3a0*/  @!P0 SYNCS.PHASECHK.TRANS64 P0, [R3+URZ], R2 ;  /* 0x00000002030085a7 */ /* 0x000e64000800007f */
[----:B-1----:R-:W-:Y:S05]  /*b3b0*/  @!P0 BRA `(.L_x_741) ;  /* 0xfffffffc00f08947 */ /* 0x002fea000383ffff */
.L_x_614:
[----:B--2---:R-:W-:Y:S05]  /*b3c0*/  BSYNC B6 ;  /* 0x0000000000067941 */ /* 0x004fea0003800000 */
.L_x_608:
[----:B------:R-:W-:Y:S05]  /*b3d0*/  EXIT ;  /* 0x000000000000794d */ /* 0x000fea0003800000 */
.L_x_624:
[----:B------:R-:W-:Y:S01]  /*b3e0*/  IMAD.MOV.U32 R12, RZ, RZ, RZ ;  /* 0x000000ffff0c7224 */ /* 0x000fe200078e00ff */
[----:B------:R-:W-:Y:S01]  /*b3f0*/  MOV R15, 0xffffffff ;  /* 0xffffffff000f7802 */ /* 0x000fe20000000f00 */
[----:B------:R-:W-:-:S07]  /*b400*/  IMAD.MOV.U32 R11, RZ, RZ, 0x1f ;  /* 0x0000001fff0b7424 */ /* 0x000fce00078e00ff */
[----:B------:R-:W-:Y:S05]  /*b410*/  WARPSYNC.COLLECTIVE R15, `(.L_x_742) ;  /* 0x000000000f087348 */ /* 0x000fea0003c00000 */
[----:B------:R1:W2:Y:S02]  /*b420*/  SHFL.IDX P6, R14, R13, R12, R11 ;  /* 0x0000000c0d0e7389 */ /* 0x0002a400000c000b */
[----:B-12---:R-:W-:Y:S01]  /*b430*/  ENDCOLLECTIVE ;  /* 0x000000000000791b */ /* 0x006fe20003800000 */
.L_x_742:
[----:B------:R-:W-:Y:S05]  /*b440*/  BRA `(.L_x_743) ;  /* 0xffffff5c004c7947 */ /* 0x000fea000383ffff */
.L_x_626:
[----:B--2---:R2:W3:Y:S02]  /*b450*/  SYNCS.PHASECHK.TRANS64.TRYWAIT P0, [R2+URZ+0x30c00], R17 ;  /* 0x030c0011020075a7 */ /* 0x0044e4000800017f */
[----:B---3--:R-:W-:Y:S05]  /*b460*/  @!P0 NANOSLEEP.SYNCS 0x989680 ;  /* 0x009896800000895d */ /* 0x008fea0003900000 */
[----:B------:R-:W3:Y:S02]  /*b470*/  @!P0 SYNCS.PHASECHK.TRANS64 P0, [R2+URZ+0x30c00], R17 ;  /* 0x030c0011020085a7 */ /* 0x000ee4000800007f */
[----:B---3--:R-:W-:Y:S05]  /*b480*/  @!P0 BRA `(.L_x_626) ;  /* 0xfffffffc00f08947 */ /* 0x008fea000383ffff */
[----:B------:R-:W-:Y:S05]  /*b490*/  BRA `(.L_x_625) ;  /* 0xffffff5c00b07947 */ /* 0x000fea000383ffff */
.L_x_630:
[----:B--2---:R2:W3:Y:S02]  /*b4a0*/  SYNCS.PHASECHK.TRANS64.TRYWAIT P1, [R25+URZ+0x30c10], R22 ;  /* 0x030c1016190075a7 */ /* 0x0044e4000802017f */
[----:B---3--:R-:W-:Y:S05]  /*b4b0*/  @!P1 NANOSLEEP.SYNCS 0x989680 ;  /* 0x009896800000995d */ /* 0x008fea0003900000 */
[----:B------:R-:W3:Y:S02]  /*b4c0*/  @!P1 SYNCS.PHASECHK.TRANS64 P1, [R25+URZ+0x30c10], R22 ;  /* 0x030c1016190095a7 */ /* 0x000ee4000802007f */
[----:B---3--:R-:W-:Y:S05]  /*b4d0*/  @!P1 BRA `(.L_x_630) ;  /* 0xfffffffc00f09947 */ /* 0x008fea000383ffff */
[----:B------:R-:W-:Y:S05]  /*b4e0*/  BRA `(.L_x_629) ;  /* 0xffffff6400907947 */ /* 0x000fea000383ffff */
.L_x_634:
[----:B------:R1:W1:Y:S02]  /*b4f0*/  SYNCS.PHASECHK.TRANS64.TRYWAIT P1, [R25+URZ+0x30c30], R22 ;  /* 0x030c3016190075a7 */ /* 0x000264000802017f */
[----:B-1----:R-:W-:Y:S05]  /*b500*/  @!P1 NANOSLEEP.SYNCS 0x989680 ;  /* 0x009896800000995d */ /* 0x002fea0003900000 */
[----:B------:R-:W1:Y:S02]  /*b510*/  @!P1 SYNCS.PHASECHK.TRANS64 P1, [R25+URZ+0x30c30], R22 ;  /* 0x030c3016190095a7 */ /* 0x000e64000802007f */
[----:B-1----:R-:W-:Y:S05]  /*b520*/  @!P1 BRA `(.L_x_634) ;  /* 0xfffffffc00f09947 */ /* 0x002fea000383ffff */
[----:B------:R-:W-:Y:S05]  /*b530*/  BRA `(.L_x_633) ;  /* 0xffffff6800a47947 */ /* 0x000fea000383ffff */
.L_x_678:
[----:B------:R-:W-:Y:S01]  /*b540*/  BSSY B0, `(.L_x_744) ;  /* 0x0000005000007945 */ /* 0x000fe20003800000 */
[----:B------:R-:W-:-:S07]  /*b550*/  IMAD.MOV.U32 R15, RZ, RZ, -0x1 ;  /* 0xffffffffff0f7424 */ /* 0x000fce00078e00ff */
[----:B------:R-:W-:Y:S05]  /*b560*/  WARPSYNC.COLLECTIVE R15, `(.L_x_745) ;  /* 0x000000000f087348 */ /* 0x000fea0003c00000 */
[----:B------:R-:W-:Y:S01]  /*b570*/  NOP ;  /* 0x0000000000007918 */ /* 0x000fe20000000000 */
[----:B------:R-:W-:Y:S01]  /*b580*/  ENDCOLLECTIVE ;  /* 0x000000000000791b */ /* 0x000fe20003800000 */
.L_x_745:
[----:B------:R-:W-:Y:S05]  /*b590*/  BSYNC B0 ;  /* 0x0000000000007941 */ /* 0x000fea0003800000 */
.L_x_744:
[----:B------:R-:W-:Y:S05]  /*b5a0*/  BRA `(.L_x_746) ;  /* 0xffffffd0007c7947 */ /* 0x000fea000383ffff */
.L_x_690:
[----:B------:R-:W-:Y:S01]  /*b5b0*/  BSSY B0, `(.L_x_747) ;  /* 0x0000005000007945 */ /* 0x000fe20003800000 */
[----:B------:R-:W-:-:S07]  /*b5c0*/  IMAD.MOV.U32 R15, RZ, RZ, -0x1 ;  /* 0xffffffffff0f7424 */ /* 0x000fce00078e00ff */
[----:B------:R-:W-:Y:S05]  /*b5d0*/  WARPSYNC.COLLECTIVE R15, `(.L_x_748) ;  /* 0x000000000f087348 */ /* 0x000fea0003c00000 */
[----:B------:R-:W-:Y:S01]  /*b5e0*/  NOP ;  /* 0x0000000000007918 */ /* 0x000fe20000000000 */
[----:B------:R-:W-:Y:S01]  /*b5f0*/  ENDCOLLECTIVE ;  /* 0x000000000000791b */ /* 0x000fe20003800000 */
.L_x_748:
[----:B------:R-:W-:Y:S05]  /*b600*/  BSYNC B0 ;  /* 0x0000000000007941 */ /* 0x000fea0003800000 */
.L_x_747:
[----:B------:R-:W-:Y:S05]  /*b610*/  BRA `(.L_x_749) ;  /* 0xffffffd400947947 */ /* 0x000fea000383ffff */
.L_x_703:
[----:B------:R-:W-:Y:S01]  /*b620*/  BSSY B0, `(.L_x_750) ;  /* 0x0000005000007945 */ /* 0x000fe20003800000 */
[----:B------:R-:W-:-:S07]  /*b630*/  MOV R15, 0xffffffff ;  /* 0xffffffff000f7802 */ /* 0x000fce0000000f00 */
[----:B------:R-:W-:Y:S05]  /*b640*/  WARPSYNC.COLLECTIVE R15, `(.L_x_751) ;  /* 0x000000000f087348 */ /* 0x000fea0003c00000 */
[----:B------:R-:W-:Y:S01]  /*b650*/  NOP ;  /* 0x0000000000007918 */ /* 0x000fe20000000000 */
[----:B------:R-:W-:Y:S01]  /*b660*/  ENDCOLLECTIVE ;  /* 0x000000000000791b */ /* 0x000fe20003800000 */
.L_x_751:
[----:B------:R-:W-:Y:S05]  /*b670*/  BSYNC B0 ;  /* 0x0000000000007941 */ /* 0x000fea0003800000 */
.L_x_750:
[----:B------:R-:W-:Y:S05]  /*b680*/  BRA `(.L_x_752) ;  /* 0xffffffd800b07947 */ /* 0x000fea000383ffff */
.L_x_716:
[----:B-1----:R1:W2:Y:S02]  /*b690*/  SYNCS.PHASECHK.TRANS64.TRYWAIT P1, [R12+URZ+0x30c20], R3 ;  /* 0x030c20030c0075a7 */ /* 0x0022a4000802017f */
[----:B--2---:R-:W-:Y:S05]  /*b6a0*/  @!P1 NANOSLEEP.SYNCS 0x989680 ;  /* 0x009896800000995d */ /* 0x004fea0003900000 */
[----:B------:R-:W2:Y:S02]  /*b6b0*/  @!P1 SYNCS.PHASECHK.TRANS64 P1, [R12+URZ+0x30c20], R3 ;  /* 0x030c20030c0095a7 */ /* 0x000ea4000802007f */
[----:B--2---:R-:W-:Y:S05]  /*b6c0*/  @!P1 BRA `(.L_x_716) ;  /* 0xfffffffc00f09947 */ /* 0x004fea000383ffff */
[----:B------:R-:W-:Y:S05]  /*b6d0*/  BRA `(.L_x_753) ;  /* 0xffffffe400bc7947 */ /* 0x000fea000383ffff */
.L_x_720:
[----:B-1----:R1:W2:Y:S02]  /*b6e0*/  SYNCS.PHASECHK.TRANS64.TRYWAIT P1, [R12+URZ+0x30c40], R21 ;  /* 0x030c40150c0075a7 */ /* 0x0022a4000802017f */
[----:B--2---:R-:W-:Y:S05]  /*b6f0*/  @!P1 NANOSLEEP.SYNCS 0x989680 ;  /* 0x009896800000995d */ /* 0x004fea0003900000 */
[----:B------:R-:W2:Y:S02]  /*b700*/  @!P1 SYNCS.PHASECHK.TRANS64 P1, [R12+URZ+0x30c40], R21 ;  /* 0x030c40150c0095a7 */ /* 0x000ea4000802007f */
[----:B--2---:R-:W-:Y:S05]  /*b710*/  @!P1 BRA `(.L_x_720) ;  /* 0xfffffffc00f09947 */ /* 0x004fea000383ffff */
[----:B------:R-:W-:Y:S05]  /*b720*/  BRA `(.L_x_754) ;  /* 0xffffffe800d47947 */ /* 0x000fea000383ffff */
.L_x_722:
[----:B--2---:R2:W3:Y:S02]  /*b730*/  SYNCS.PHASECHK.TRANS64.TRYWAIT P1, [R12+URZ+0x30c28], R21 ;  /* 0x030c28150c0075a7 */ /* 0x0044e4000802017f */
[----:B---3--:R-:W-:Y:S05]  /*b740*/  @!P1 NANOSLEEP.SYNCS 0x989680 ;  /* 0x009896800000995d */ /* 0x008fea0003900000 */
[----:B------:R-:W3:Y:S02]  /*b750*/  @!P1 SYNCS.PHASECHK.TRANS64 P1, [R12+URZ+0x30c28], R21 ;  /* 0x030c28150c0095a7 */ /* 0x000ee4000802007f */
[----:B---3--:R-:W-:Y:S05]  /*b760*/  @!P1 BRA `(.L_x_722) ;  /* 0xfffffffc00f09947 */ /* 0x008fea000383ffff */
[----:B------:R-:W-:Y:S05]  /*b770*/  BRA `(.L_x_755) ;  /* 0xffffffec00507947 */ /* 0x000fea000383ffff */
.L_x_724:
[----:B---3--:R3:W4:Y:S02]  /*b780*/  SYNCS.PHASECHK.TRANS64.TRYWAIT P1, [R12+URZ+0x30c48], R21 ;  /* 0x030c48150c0075a7 */ /* 0x008724000802017f */
[----:B----4-:R-:W-:Y:S05]  /*b790*/  @!P1 NANOSLEEP.SYNCS 0x989680 ;  /* 0x009896800000995d */ /* 0x010fea0003900000 */
[----:B------:R-:W4:Y:S02]  /*b7a0*/  @!P1 SYNCS.PHASECHK.TRANS64 P1, [R12+URZ+0x30c48], R21 ;  /* 0x030c48150c0095a7 */ /* 0x000f24000802007f */
[----:B----4-:R-:W-:Y:S05]  /*b7b0*/  @!P1 BRA `(.L_x_724) ;  /* 0xfffffffc00f09947 */ /* 0x010fea000383ffff */
[----:B------:R-:W-:Y:S05]  /*b7c0*/  BRA `(.L_x_756) ;  /* 0xffffffec00ac7947 */ /* 0x000fea000383ffff */
.L_x_726:
[----:B------:R-:W-:-:S07]  /*b7d0*/  SHF.L.U32 R5, R10, 0x1f, RZ ;  /* 0x0000001f0a057819 */ /* 0x000fce00000006ff */
.L_x_757:
[----:B-1----:R1:W2:Y:S02]  /*b7e0*/  SYNCS.PHASECHK.TRANS64.TRYWAIT P1, [R12+URZ+0x30c20], R5 ;  /* 0x030c20050c0075a7 */ /* 0x0022a4000802017f */
[----:B--2---:R-:W-:Y:S05]  /*b7f0*/  @!P1 NANOSLEEP.SYNCS 0x989680 ;  /* 0x009896800000995d */ /* 0x004fea0003900000 */
[----:B------:R-:W2:Y:S02]  /*b800*/  @!P1 SYNCS.PHASECHK.TRANS64 P1, [R12+URZ+0x30c20], R5 ;  /* 0x030c20050c0095a7 */ /* 0x000ea4000802007f */
[----:B--2---:R-:W-:Y:S05]  /*b810*/  @!P1 BRA `(.L_x_757) ;  /* 0xfffffffc00f09947 */ /* 0x004fea000383ffff */
[----:B------:R-:W-:Y:S05]  /*b820*/  BRA `(.L_x_758) ;  /* 0xfffffff000187947 */ /* 0x000fea000383ffff */
.L_x_729:
[----:B-1----:R1:W2:Y:S02]  /*b830*/  SYNCS.PHASECHK.TRANS64.TRYWAIT P1, [R12+URZ+0x30c40], R13 ;  /* 0x030c400d0c0075a7 */ /* 0x0022a4000802017f */
[----:B--2---:R-:W-:Y:S05]  /*b840*/  @!P1 NANOSLEEP.SYNCS 0x989680 ;  /* 0x009896800000995d */ /* 0x004fea0003900000 */
[----:B------:R-:W2:Y:S02]  /*b850*/  @!P1 SYNCS.PHASECHK.TRANS64 P1, [R12+URZ+0x30c40], R13 ;  /* 0x030c400d0c0095a7 */ /* 0x000ea4000802007f */
[----:B--2---:R-:W-:Y:S05]  /*b860*/  @!P1 BRA `(.L_x_729) ;  /* 0xfffffffc00f09947 */ /* 0x004fea000383ffff */
[----:B------:R-:W-:Y:S05]  /*b870*/  BRA `(.L_x_759) ;  /* 0xfffffff0008c7947 */ /* 0x000fea000383ffff */
.L_x_731:
[----:B--2---:R2:W3:Y:S02]  /*b880*/  SYNCS.PHASECHK.TRANS64.TRYWAIT P1, [R12+URZ+0x30c28], R13 ;  /* 0x030c280d0c0075a7 */ /* 0x0044e4000802017f */
[----:B---3--:R-:W-:Y:S05]  /*b890*/  @!P1 NANOSLEEP.SYNCS 0x989680 ;  /* 0x009896800000995d */ /* 0x008fea0003900000 */
[----:B------:R-:W3:Y:S02]  /*b8a0*/  @!P1 SYNCS.PHASECHK.TRANS64 P1, [R12+URZ+0x30c28], R13 ;  /* 0x030c280d0c0095a7 */ /* 0x000ee4000802007f */
[----:B---3--:R-:W-:Y:S05]  /*b8b0*/  @!P1 BRA `(.L_x_731) ;  /* 0xfffffffc00f09947 */ /* 0x008fea000383ffff */
[----:B------:R-:W-:Y:S05]  /*b8c0*/  BRA `(.L_x_760) ;  /* 0xfffffff000fc7947 */ /* 0x000fea000383ffff */
.L_x_733:
[----:B-1----:R1:W2:Y:S02]  /*b8d0*/  SYNCS.PHASECHK.TRANS64.TRYWAIT P0, [R13+URZ+0x30c40], R2 ;  /* 0x030c40020d0075a7 */ /* 0x0022a4000800017f */
[----:B--2---:R-:W-:Y:S05]  /*b8e0*/  @!P0 NANOSLEEP.SYNCS 0x989680 ;  /* 0x009896800000895d */ /* 0x004fea0003900000 */
[----:B------:R-:W2:Y:S02]  /*b8f0*/  @!P0 SYNCS.PHASECHK.TRANS64 P0, [R13+URZ+0x30c40], R2 ;  /* 0x030c40020d0085a7 */ /* 0x000ea4000800007f */
[----:B--2---:R-:W-:Y:S05]  /*b900*/  @!P0 BRA `(.L_x_733) ;  /* 0xfffffffc00f08947 */ /* 0x004fea000383ffff */
[----:B------:R-:W-:Y:S05]  /*b910*/  BRA `(.L_x_761) ;  /* 0xfffffff4006c7947 */ /* 0x000fea000383ffff */
.L_x_735:
[----:B------:R-:W-:Y:S01]  /*b920*/  BSSY B0, `(.L_x_762) ;  /* 0x0000006000007945 */ /* 0x000fe20003800000 */
[----:B------:R-:W-:-:S07]  /*b930*/  IMAD.MOV.U32 R15, RZ, RZ, -0x1 ;  /* 0xffffffffff0f7424 */ /* 0x000fce00078e00ff */
[----:B--2-4-:R-:W-:Y:S05]  /*b940*/  WARPSYNC.COLLECTIVE R15, `(.L_x_763) ;  /* 0x000000000f0c7348 */ /* 0x014fea0003c00000 */
[----:B------:R-:W-:Y:S02]  /*b950*/  ELECT P6, UR62, PT ;  /* 0x00000000003e782f */ /* 0x000fe400038c0000 */
[----:B------:R-:W-:Y:S01]  /*b960*/  MOV R14, UR62 ;  /* 0x0000003e000e7c02 */ /* 0x000fe20008000f00 */
[----:B--2-4-:R-:W-:Y:S10]  /*b970*/  ENDCOLLECTIVE ;  /* 0x000000000000791b */ /* 0x014ff40003800000 */
.L_x_763:
[----:B------:R-:W-:Y:S05]  /*b980*/  BSYNC B0 ;  /* 0x0000000000007941 */ /* 0x000fea0003800000 */
.L_x_762:
[----:B------:R-:W-:Y:S05]  /*b990*/  BRA `(.L_x_764) ;  /* 0xfffffff800007947 */ /* 0x000fea000383ffff */
.L_x_737:
[----:B-1----:R1:W3:Y:S02]  /*b9a0*/  SYNCS.PHASECHK.TRANS64.TRYWAIT P0, [R7+URZ], R4 ;  /* 0x00000004070075a7 */ /* 0x0022e4000800017f */
[----:B---3--:R-:W-:Y:S05]  /*b9b0*/  @!P0 NANOSLEEP.SYNCS 0x989680 ;  /* 0x009896800000895d */ /* 0x008fea0003900000 */
[----:B------:R-:W3:Y:S02]  /*b9c0*/  @!P0 SYNCS.PHASECHK.TRANS64 P0, [R7+URZ], R4 ;  /* 0x00000004070085a7 */ /* 0x000ee4000800007f */
[----:B---3--:R-:W-:Y:S05]  /*b9d0*/  @!P0 BRA `(.L_x_737) ;  /* 0xfffffffc00f08947 */ /* 0x008fea000383ffff */
[----:B------:R-:W-:Y:S05]  /*b9e0*/  BRA `(.L_x_765) ;  /* 0xfffffff800407947 */ /* 0x000fea000383ffff */
.L_x_738:
[----:B---3--:R3:W4:Y:S02]  /*b9f0*/  SYNCS.PHASECHK.TRANS64.TRYWAIT P0, [R11+URZ], R2 ;  /* 0x000000020b0075a7 */ /* 0x008724000800017f */
[----:B----4-:R-:W-:Y:S05]  /*ba00*/  @!P0 NANOSLEEP.SYNCS 0x989680 ;  /* 0x009896800000895d */ /* 0x010fea0003900000 */
[----:B------:R-:W4:Y:S02]  /*ba10*/  @!P0 SYNCS.PHASECHK.TRANS64 P0, [R11+URZ], R2 ;  /* 0x000000020b0085a7 */ /* 0x000f24000800007f */
[----:B----4-:R-:W-:Y:S05]  /*ba20*/  @!P0 BRA `(.L_x_738) ;  /* 0xfffffffc00f08947 */ /* 0x010fea000383ffff */
[----:B------:R-:W-:Y:S05]  /*ba30*/  BRA `(.L_x_766) ;  /* 0xfffffff800347947 */ /* 0x000fea000383ffff */
.L_x_740:
[----:B----4-:R4:W1:Y:S02]  /*ba40*/  SYNCS.PHASECHK.TRANS64.TRYWAIT P0, [R9+URZ], R4 ;  /* 0x00000004090075a7 */ /* 0x010864000800017f */
[----:B-1----:R-:W-:Y:S05]  /*ba50*/  @!P0 NANOSLEEP.SYNCS 0x989680 ;  /* 0x009896800000895d */ /* 0x002fea0003900000 */
[----:B------:R-:W1:Y:S02]  /*ba60*/  @!P0 SYNCS.PHASECHK.TRANS64 P0, [R9+URZ], R4 ;  /* 0x00000004090085a7 */ /* 0x000e64000800007f */
[----:B-1----:R-:W-:Y:S05]  /*ba70*/  @!P0 BRA `(.L_x_740) ;  /* 0xfffffffc00f08947 */ /* 0x002fea000383ffff */
[----:B------:R-:W-:Y:S05]  /*ba80*/  BRA `(.L_x_767) ;  /* 0xfffffff800387947 */ /* 0x000fea000383ffff */
.L_x_768:
        /* <DEDUP_REMOVED lines=15> */
.L_x_7379:


//--------------------- .text._ZN7cutlass13device_kernelIN5flash11enable_sm90INS1_16FlashAttnBwdSm90INS1_25CollectiveMainloopBwdSm90ILi2ELi2ELi2EN4cute5tupleIJNS5_1CILi1EEES8_S8_EEENS6_IJNS7_ILi128EEESA_NS7_ILi64EEEEEENS_6half_tEfNS_4arch4Sm90ELb0ELb0ELb1ELb1ELb0ELb1ELb0ELb0ELi2ELi1ELi2ELi2ELb0EEENS1_24CollectiveEpilogueBwdGQAISC_fSF_Li256ELb1ELb0EEENS1_19SingleTileSchedulerILb1ELb0ELb0ELi128EEEEEEEEEvNT_6ParamsE --------------------------
	.section	.text._ZN7cutlass13device_kernelIN5flash11enable_sm90INS1_16FlashAttnBwdSm90INS1_25CollectiveMainloopBwdSm90ILi2ELi2ELi2EN4cute5tupleIJNS5_1CILi1EEES8_S8_EEENS6_IJNS7_ILi128EEESA_NS7_ILi64EEEEEENS_6half_tEfNS_4arch4Sm90ELb0ELb0ELb1ELb1ELb0ELb1ELb0ELb0ELi2ELi1ELi2ELi2ELb0EEENS1_24CollectiveEpilogueBwdGQAISC_fSF_Li256ELb1ELb0EEENS1_19SingleTileSchedulerILb1ELb0ELb0ELi128EEEEEEEEEvNT_6ParamsE,"ax",@progbits
	.align	128
.text._ZN7cutlass13device_kernelIN5flash11enable_sm90INS1_16FlashAttnBwdSm90INS1_25CollectiveMainloopBwdSm90ILi2ELi2ELi2EN4cute5tupleIJNS5_1CILi1EEES8_S8_EEENS6_IJNS7_ILi128EEESA_NS7_ILi64EEEEEENS_6half_tEfNS_4arch4Sm90ELb0ELb0ELb1ELb1ELb0ELb1ELb0ELb0ELi2ELi1ELi2ELi2ELb0EEENS1_24CollectiveEpilogueBwdGQAISC_fSF_Li256ELb1ELb0EEENS1_19SingleTileSchedulerILb1ELb0ELb0ELi128EEEEEEEEEvNT_6ParamsE:
        .type           _ZN7cutlass13device_kernelIN5flash11enable_sm90INS1_16FlashAttnBwdSm90INS1_25CollectiveMainloopBwdSm90ILi2ELi2ELi2EN4cute5tupleIJNS5_1CILi1EEES8_S8_EEENS6_IJNS7_ILi128EEESA_NS7_ILi64EEEEEENS_6half_tEfNS_4arch4Sm90ELb0ELb0ELb1ELb1ELb0ELb1ELb0ELb0ELi2ELi1ELi2ELi2ELb0EEENS1_24CollectiveEpilogueBwdGQAISC_fSF_Li256ELb1ELb0EEENS1_19SingleTileSchedulerILb1ELb0ELb0ELi128EEEEEEEEEvNT_6ParamsE,@function
        .size           _ZN7cutlass13device_kernelIN5flash11enable_sm90INS1_16FlashAttnBwdSm90INS1_25CollectiveMainloopBwdSm90ILi2ELi2ELi2EN4cute5tupleIJNS5_1CILi1EEES8_S8_EEENS6_IJNS7_ILi128EEESA_NS7_ILi64EEEEEENS_6half_tEfNS_4arch4Sm90ELb0ELb0ELb1ELb1ELb0ELb1ELb0ELb0ELi2ELi1ELi2ELi2ELb0EEENS1_24CollectiveEpilogueBwdGQAISC_fSF_Li256ELb1ELb0EEENS1_19SingleTileSchedulerILb1ELb0ELb0ELi128EEEEEEEEEvNT_6ParamsE,(.L_x_7380 - _ZN7cutlass13device_kernelIN5flash11enable_sm90INS1_16FlashAttnBwdSm90INS1_25CollectiveMainloopBwdSm90ILi2ELi2ELi2EN4cute5tupleIJNS5_1CILi1EEES8_S8_EEENS6_IJNS7_ILi128EEESA_NS7_ILi64EEEEEENS_6half_tEfNS_4arch4Sm90ELb0ELb0ELb1ELb1ELb0ELb1ELb0ELb0ELi2ELi1ELi2ELi2ELb0EEENS1_24CollectiveEpilogueBwdGQAISC_fSF_Li256ELb1ELb0EEENS1_19SingleTileSchedulerILb1ELb0ELb0ELi128EEEEEEEEEvNT_6ParamsE)
        .other          _ZN7cutlass13device_kernelIN5flash11enable_sm90INS1_16FlashAttnBwdSm90INS1_25CollectiveMainloopBwdSm90ILi2ELi2ELi2EN4cute5tupleIJNS5_1CILi1EEES8_S8_EEENS6_IJNS7_ILi128EEESA_NS7_ILi64EEEEEENS_6half_tEfNS_4arch4Sm90ELb0ELb0ELb1ELb1ELb0ELb1ELb0ELb0ELi2ELi1ELi2ELi2ELb0EEENS1_24CollectiveEpilogueBwdGQAISC_fSF_Li256ELb1ELb0EEENS1_19SingleTileSchedulerILb1ELb0ELb0ELi128EEEEEEEEEvNT_6ParamsE,@"STO_CUDA_ENTRY STV_DEFAULT"
_ZN7cutlass13device_kernelIN5flash11enable_sm90INS1_16FlashAttnBwdSm90INS1_25CollectiveMainloopBwdSm90ILi2ELi2ELi2EN4cute5tupleIJNS5_1CILi1EEES8_S8_EEENS6_IJNS7_ILi128EEESA_NS7_ILi64EEEEEENS_6half_tEfNS_4arch4Sm90ELb0ELb0ELb1ELb1ELb0ELb1ELb0ELb0ELi2ELi1ELi2ELi2ELb0EEENS1_24CollectiveEpilogueBwdGQAISC_fSF_Li256ELb1ELb0EEENS1_19SingleTileSchedulerILb1ELb0ELb0ELi128EEEEEEEEEvNT_6ParamsE:
        /* <DEDUP_REMOVED lines=23> */
.L_x_770:
[----:B------:R-:W-:Y:S05]  /*0170*/  BSYNC B0 ;  /* 0x0000000000007941 */ /* 0x000fea0003800000 */
.L_x_769:
        /* <DEDUP_REMOVED lines=34> */
.L_x_771:
        /* <DEDUP_REMOVED lines=22> */
.L_x_772:
        /* <DEDUP_REMOVED lines=9> */
.L_x_775:
        /* <DEDUP_REMOVED lines=20> */
.L_x_776:
        /* <DEDUP_REMOVED lines=10> */
.L_x_778:
[----:B------:R-:W2:Y:S02]  /*0770*/  LDC R0, c[0x0][0x8c4] ;  /* 0x00023100ff007b82 */ /* 0x000ea40000000800 */
.L_x_777:
        /* <DEDUP_REMOVED lines=19> */
.L_x_780:
        /* <DEDUP_REMOVED lines=10> */
.L_x_781:
        /* <DEDUP_REMOVED lines=8> */
.L_x_782:
        /* <DEDUP_REMOVED lines=9> */
.L_x_783:
        /* <DEDUP_REMOVED lines=56> */
.L_x_786:
        /* <DEDUP_REMOVED lines=15> */
.L_x_785:
        /* <DEDUP_REMOVED lines=22> */
.L_x_788:
        /* <DEDUP_REMOVED lines=15> */
.L_x_787:
[----:B------:R-:W-:Y:S01]  /*1120*/  SHF.R.S32.HI R3, RZ, 0x1f, R18 ;  /* 0x0000001fff037819 */ /* 0x000fe20000011412 */
[----:B------:R-:W-:-:S03]  /*1130*/  UMOV UR4, 0xffffffff ;  /* 0xffffffff00047882 */ /* 0x000fc60000000000 */
[----:B------:R-:W-:-:S04]  /*1140*/  LEA.HI R0, R3, R18, RZ, 0x7 ;  /* 0x0000001203007211 */ /* 0x000fc800078f38ff */
[----:B------:R-:W-:Y:S01]  /*1150*/  SHF.R.S32.HI R13, RZ, 0x7, R0 ;  /* 0x00000007ff0d7819 */ /* 0x000fe20000011400 */
[----:B------:R-:W-:Y:S06]  /*1160*/  BRA.DIV UR4, `(.L_x_789) ;  /* 0x0000008604087947 */ /* 0x000fec000b800000 */
[----:B------:R1:W2:Y:S02]  /*1170*/  SHFL.IDX PT, R14, R13, RZ, 0x1f ;  /* 0x00001fff0d0e7589 */ /* 0x0002a400000e0000 */
.L_x_865:
        /* <DEDUP_REMOVED lines=30> */
.L_x_790:
[----:B------:R-:W3:Y:S01]  /*1360*/  LDL.LU R21, [R1] ;  /* 0x0000000001157983 */ /* 0x000ee20000300800 */
[----:B--2---:R-:W-:Y:S01]  /*1370*/  LOP3.LUT R9, R5, 0x8, R6, 0xf8, !PT ;  /* 0x0000000805097812 */ /* 0x004fe200078ef806 */
[----:B------:R-:W-:Y:S01]  /*1380*/  IMAD R20, R13, 0x400, R0 ;  /* 0x000004000d147824 */ /* 0x000fe200078e0200 */
[----:B------:R-:W-:Y:S02]  /*1390*/  LOP3.LUT R8, R8, 0x7ffffe, RZ, 0xc0, !PT ;  /* 0x007ffffe08087812 */ /* 0x000fe400078ec0ff */
[-C--:B------:R-:W-:Y:S02]  /*13a0*/  LEA.HI R5, R3, R0.reuse, RZ, 0x5 ;  /* 0x0000000003057211 */ /* 0x080fe400078f28ff */
[----:B------:R-:W-:Y:S01]  /*13b0*/  SHF.R.S32.HI R4, RZ, 0x1f, R7 ;  /* 0x0000001fff047819 */ /* 0x000fe20000011407 */
[----:B------:R-:W-:Y:S01]  /*13c0*/  IMAD.IADD R16, R15, 0x1, -R8 ;  /* 0x000000010f107824 */ /* 0x000fe200078e0a08 */
[----:B------:R-:W-:Y:S02]  /*13d0*/  SHF.R.U32.HI R18, RZ, 0x3, R18 ;  /* 0x00000003ff127819 */ /* 0x000fe40000011612 */
[----:B------:R-:W-:-:S02]  /*13e0*/  LEA.HI R3, R3, R0, RZ, 0x2 ;  /* 0x0000000003037211 */ /* 0x000fc400078f10ff */
[----:B------:R-:W-:Y:S02]  /*13f0*/  SHF.R.S32.HI R5, RZ, 0x5, R5 ;  /* 0x00000005ff057819 */ /* 0x000fe40000011405 */
[CC--:B------:R-:W-:Y:S02]  /*1400*/  LEA.HI R6, R4.reuse, R7.reuse, RZ, 0x3 ;  /* 0x0000000704067211 */ /* 0x0c0fe400078f18ff */
[----:B------:R-:W-:Y:S01]  /*1410*/  LOP3.LUT R18, R9, R18, RZ, 0x3c, !PT ;  /* 0x0000001209127212 */ /* 0x000fe200078e3cff */
[----:B------:R-:W-:Y:S01]  /*1420*/  IMAD R22, R5, -0x10, R22 ;  /* 0xfffffff005167824 */ /* 0x000fe200078e0216 */
[----:B------:R-:W-:Y:S02]  /*1430*/  LEA.HI R4, R4, R7, RZ, 0x2 ;  /* 0x0000000704047211 */ /* 0x000fe400078f10ff */
[----:B------:R-:W-:Y:S02]  /*1440*/  LEA.HI R9, R13, R13, RZ, 0x1 ;  /* 0x0000000d0d097211 */ /* 0x000fe400078f08ff */
[----:B------:R-:W-:-:S02]  /*1450*/  SHF.R.S32.HI R7, RZ, 0x2, R3 ;  /* 0x00000002ff077819 */ /* 0x000fc40000011403 */
[----:B------:R-:W-:Y:S02]  /*1460*/  SHF.R.S32.HI R8, RZ, 0x1f, R3 ;  /* 0x0000001fff087819 */ /* 0x000fe40000011403 */
[----:B------:R-:W-:Y:S02]  /*1470*/  LOP3.LUT R14, R9, 0xfffffffe, RZ, 0xc0, !PT ;  /* 0xfffffffe090e7812 */ /* 0x000fe400078ec0ff */
[----:B------:R-:W-:Y:S02]  /*1480*/  LOP3.LUT R5, R3, 0x7ffffffc, RZ, 0xc0, !PT ;  /* 0x7ffffffc03057812 */ /* 0x000fe400078ec0ff */
[----:B------:R-:W-:Y:S01]  /*1490*/  LEA.HI R8, R8, R7, RZ, 0x3 ;  /* 0x0000000708087211 */ /* 0x000fe200078f18ff */
[C---:B------:R-:W-:Y:S01]  /*14a0*/  IMAD.IADD R9, R13.reuse, 0x1, -R14 ;  /* 0x000000010d097824 */ /* 0x040fe200078e0a0e */
[----:B------:R-:W-:Y:S01]  /*14b0*/  IADD3 R10, R0, -R5, RZ ;  /* 0x80000005000a7210 */ /* 0x000fe20007ffe0ff */
[----:B-1----:R-:W-:Y:S01]  /*14c0*/  IMAD R13, R13, 0x10, R16 ;  /* 0x000000100d0d7824 */ /* 0x002fe200078e0210 */
[----:B------:R-:W-:-:S02]  /*14d0*/  LOP3.LUT R8, R8, 0xfffffff8, RZ, 0xc0, !PT ;  /* 0xfffffff808087812 */ /* 0x000fc400078ec0ff */
        /* <DEDUP_REMOVED lines=12> */
[C---:B------:R-:W-:Y:S02]  /*15a0*/  VIADD R8, R3.reuse, 0x10 ;  /* 0x0000001003087836 */ /* 0x040fe40000000000 */
[----:B------:R-:W-:Y:S01]  /*15b0*/  IMAD.IADD R5, R0, 0x1, -R5 ;  /* 0x0000000100057824 */ /* 0x000fe200078e0a05 */
[----:B-1----:R-:W-:Y:S01]  /*15c0*/  LEA.HI R7, R6, R6, RZ, 0x1 ;  /* 0x0000000606077211 */ /* 0x002fe200078f08ff */
[C---:B------:R-:W-:Y:S01]  /*15d0*/  IMAD.IADD R4, R3.reuse, 0x1, -R4 ;  /* 0x0000000103047824 */ /* 0x040fe200078e0a04 */
[----:B------:R-:W-:-:S02]  /*15e0*/  IADD3 R14, R3, 0x18, RZ ;  /* 0x00000018030e7810 */ /* 0x000fc40007ffe0ff */
[----:B------:R-:W-:Y:S02]  /*15f0*/  LOP3.LUT R13, R7, 0xfffffffe, RZ, 0xc0, !PT ;  /* 0xfffffffe070d7812 */ /* 0x000fe400078ec0ff */
[--C-:B------:R-:W-:Y:S02]  /*1600*/  SHF.R.S32.HI R0, RZ, 0x1, R7.reuse ;  /* 0x00000001ff007819 */ /* 0x100fe40000011407 */
[----:B------:R-:W-:Y:S02]  /*1610*/  SHF.R.S32.HI R7, RZ, 0x1f, R7 ;  /* 0x0000001fff077819 */ /* 0x000fe40000011407 */
[----:B------:R-:W-:Y:S01]  /*1620*/  LEA.HI R3, R8, R8, RZ, 0x1 ;  /* 0x0000000808037211 */ /* 0x000fe200078f08ff */
[----:B------:R-:W-:Y:S01]  /*1630*/  IMAD.IADD R13, R6, 0x1, -R13 ;  /* 0x00000001060d7824 */ /* 0x000fe200078e0a0d */
[----:B------:R-:W-:Y:S02]  /*1640*/  LEA.HI R7, R7, R0, RZ, 0x4 ;  /* 0x0000000007077211 */ /* 0x000fe400078f20ff */
[----:B------:R-:W-:-:S02]  /*1650*/  LEA.HI R16, R14, R14, RZ, 0x1 ;  /* 0x0000000e0e107211 */ /* 0x000fc400078f08ff */
[----:B------:R-:W-:Y:S02]  /*1660*/  LOP3.LUT R15, R3, 0xfffffffe, RZ, 0xc0, !PT ;  /* 0xfffffffe030f7812 */ /* 0x000fe400078ec0ff */
[--C-:B------:R-:W-:Y:S02]  /*1670*/  SHF.R.S32.HI R6, RZ, 0x1, R3.reuse ;  /* 0x00000001ff067819 */ /* 0x100fe40000011403 */
[----:B------:R-:W-:Y:S02]  /*1680*/  SHF.R.S32.HI R3, RZ, 0x1f, R3 ;  /* 0x0000001fff037819 */ /* 0x000fe40000011403 */
[----:B------:R-:W-:Y:S02]  /*1690*/  LOP3.LUT R7, R7, 0x1ffffff0, RZ, 0xc0, !PT ;  /* 0x1ffffff007077812 */ /* 0x000fe400078ec0ff */
[--C-:B------:R-:W-:Y:S02]  /*16a0*/  SHF.R.S32.HI R17, RZ, 0x1, R16.reuse ;  /* 0x00000001ff117819 */ /* 0x100fe40000011410 */
[----:B------:R-:W-:-:S02]  /*16b0*/  SHF.R.S32.HI R18, RZ, 0x1f, R16 ;  /* 0x0000001fff127819 */ /* 0x000fc40000011410 */
[----:B------:R-:W-:Y:S01]  /*16c0*/  LEA.HI R3, R3, R6, RZ, 0x4 ;  /* 0x0000000603037211 */ /* 0x000fe200078f20ff */
[----:B------:R-:W-:Y:S01]  /*16d0*/  IMAD.IADD R0, R0, 0x1, -R7 ;  /* 0x0000000100007824 */ /* 0x000fe200078e0a07 */
[----:B------:R-:W-:Y:S02]  /*16e0*/  LEA.HI R18, R18, R17, RZ, 0x4 ;  /* 0x0000001112127211 */ /* 0x000fe400078f20ff */
[----:B------:R-:W-:Y:S02]  /*16f0*/  LOP3.LUT R3, R3, 0x1ffffff0, RZ, 0xc0, !PT ;  /* 0x1ffffff003037812 */ /* 0x000fe400078ec0ff */
[----:B------:R-:W-:Y:S02]  /*1700*/  LOP3.LUT R19, R16, 0xfffffffe, RZ, 0xc0, !PT ;  /* 0xfffffffe10137812 */ /* 0x000fe400078ec0ff */
[----:B------:R-:W-:Y:S02]  /*1710*/  LOP3.LUT R18, R18, 0x1ffffff0, RZ, 0xc0, !PT ;  /* 0x1ffffff012127812 */ /* 0x000fe400078ec0ff */
[----:B------:R-:W-:Y:S01]  /*1720*/  IADD3 R6, R6, -R3, RZ ;  /* 0x8000000306067210 */ /* 0x000fe20007ffe0ff */
[----:B------:R-:W-:Y:S01]  /*1730*/  IMAD R3, R5, 0x8, R4 ;  /* 0x0000000805037824 */ /* 0x000fe200078e0204 */
[----:B------:R-:W-:-:S02]  /*1740*/  LEA R0, R0, R13, 0x3 ;  /* 0x0000000d00007211 */ /* 0x000fc400078e18ff */
[----:B------:R-:W-:Y:S01]  /*1750*/  IADD3 R15, R8, -R15, RZ ;  /* 0x8000000f080f7210 */ /* 0x000fe20007ffe0ff */
[----:B------:R-:W-:Y:S02]  /*1760*/  IMAD.IADD R19, R14, 0x1, -R19 ;  /* 0x000000010e137824 */ /* 0x000fe400078e0a13 */
        /* <DEDUP_REMOVED lines=46> */
.L_x_802:
[----:B------:R-:W-:-:S13]  /*1a50*/  ISETP.NE.AND P0, PT, R8, 0x3, PT ;  /* 0x000000030800780c */ /* 0x000fda0003f05270 */
[----:B------:R-:W-:Y:S05]  /*1a60*/  @!P0 BRA `(.L_x_792) ;  /* 0x0000000000048947 */ /* 0x000fea0003800000 */
[----:B------:R-:W-:Y:S01]  /*1a70*/  BPT.TRAP 0x1 ;  /* 0x000000040000795c */ /* 0x000fe20000300000 */
.L_x_792:
[----:B------:R-:W-:Y:S02]  /*1a80*/  LEA R3, R5, R2, 0x3 ;  /* 0x0000000205037211 */ /* 0x000fe400078e18ff */
[----:B------:R-:W-:-:S04]  /*1a90*/  SHF.L.U32 R22, R6, 0x1f, RZ ;  /* 0x0000001f06167819 */ /* 0x000fc800000006ff */
[----:B------:R1:W2:Y:S01]  /*1aa0*/  SYNCS.PHASECHK.TRANS64.TRYWAIT P1, [R3+URZ+0x30c10], R22 ;  /* 0x030c1016030075a7 */ /* 0x0002a2000802017f */
[----:B------:R-:W-:Y:S05]  /*1ab0*/  @!P0 BRA `(.L_x_793) ;  /* 0x0000000000048947 */ /* 0x000fea0003800000 */
[----:B------:R-:W-:Y:S01]  /*1ac0*/  BPT.TRAP 0x1 ;  /* 0x000000040000795c */ /* 0x000fe20000300000 */
.L_x_793:
[----:B------:R-:W-:-:S05]  /*1ad0*/  VIADD R0, R2, 0x10000 ;  /* 0x0001000002007836 */ /* 0x000fca0000000000 */
[----:B------:R-:W-:-:S04]  /*1ae0*/  SHF.R.U32.HI R0, RZ, 0x4, R0 ;  /* 0x00000004ff007819 */ /* 0x000fc80000011600 */
[----:B------:R-:W-:Y:S01]  /*1af0*/  LOP3.LUT R0, R0, 0x3fff, RZ, 0xc0, !PT ;  /* 0x00003fff00007812 */ /* 0x000fe200078ec0ff */
[----:B--2---:R-:W-:Y:S06]  /*1b00*/  @P1 BRA `(.L_x_794) ;  /* 0x0000000000081947 */ /* 0x004fec0003800000 */
[----:B------:R-:W2:Y:S02]  /*1b10*/  SYNCS.PHASECHK.TRANS64.TRYWAIT P1, [R3+URZ+0x30c10], R22 ;  /* 0x030c1016030075a7 */ /* 0x000ea4000802017f */
[----:B--2---:R-:W-:Y:S05]  /*1b20*/  @!P1 BRA `(.L_x_795) ;  /* 0x0000007800c89947 */ /* 0x004fea0003800000 */
.L_x_794:
[----:B------:R-:W-:Y:S05]  /*1b30*/  WARPSYNC.ALL ;  /* 0x0000000000007948 */ /* 0x000fea0003800000 */
[----:B------:R-:W-:Y:S01]  /*1b40*/  LOP3.LUT R14, R0, 0x10000, RZ, 0xfc, !PT ;  /* 0x00010000000e7812 */ /* 0x000fe200078efcff */
[----:B------:R-:W-:Y:S01]  /*1b50*/  IMAD R13, R12, 0x2000, R2 ;  /* 0x000020000c0d7824 */ /* 0x000fe200078e0202 */
[----:B------:R-:W3:Y:S04]  /*1b60*/  LDL R17, [R1+0x18] ;  /* 0x0000180001117983 */ /* 0x000ee80000100800 */
[----:B------:R-:W-:Y:S01]  /*1b70*/  R2UR UR9, R13 ;  /* 0x000000000d0972ca */ /* 0x000fe200000e0000 */
[----:B------:R-:W4:Y:S01]  /*1b80*/  LDL R18, [R1+0x1c] ;  /* 0x00001c0001127983 */ /* 0x000f220000100800 */
[----:B------:R-:W-:-:S03]  /*1b90*/  LEA R14, R5, R14, 0xa ;  /* 0x0000000e050e7211 */ /* 0x000fc600078e50ff */
[----:B------:R-:W5:Y:S01]  /*1ba0*/  LDL R16, [R1+0x14] ;  /* 0x0000140001107983 */ /* 0x000f620000100800 */
[----:B------:R-:W-:-:S03]  /*1bb0*/  R2UR UR8, R14 ;  /* 0x000000000e0872ca */ /* 0x000fc600000e0000 */
[----:B------:R-:W2:Y:S04]  /*1bc0*/  LDL R15, [R1+0x10] ;  /* 0x00001000010f7983 */ /* 0x000ea80000100800 */
        /* <DEDUP_REMOVED lines=32> */
[----:B------:R-:W-:-:S02]  /*1dd0*/  IMAD R15, R10, 0x2, R13 ;  /* 0x000000020a0f7824 */ /* 0x000fc400078e020d */
[C---:B------:R-:W-:Y:S02]  /*1de0*/  IMAD R23, R10.reuse, 0x2, R21 ;  /* 0x000000020a177824 */ /* 0x040fe400078e0215 */
[----:B------:R-:W-:Y:S01]  /*1df0*/  IMAD R19, R10, 0x2, R19 ;  /* 0x000000020a137824 */ /* 0x000fe200078e0213 */
[-C--:B------:R-:W-:Y:S01]  /*1e00*/  LEA R21, R15, R2.reuse, 0x2 ;  /* 0x000000020f157211 */ /* 0x080fe200078e10ff */
        /* <DEDUP_REMOVED lines=18> */
.L_x_796:
[----:B------:R1:W1:Y:S01]  /*1f30*/  SYNCS.PHASECHK.TRANS64.TRYWAIT P1, [R3+URZ+0x30c30], R22 ;  /* 0x030c3016030075a7 */ /* 0x000262000802017f */
[----:B------:R-:W-:Y:S05]  /*1f40*/  @!P0 BRA `(.L_x_797) ;  /* 0x0000000000048947 */ /* 0x000fea0003800000 */
[----:B------:R-:W-:Y:S01]  /*1f50*/  BPT.TRAP 0x1 ;  /* 0x000000040000795c */ /* 0x000fe20000300000 */
.L_x_797:
[----:B------:R-:W-:-:S04]  /*1f60*/  IADD3 R19, R2, 0x18000, RZ ;  /* 0x0001800002137810 */ /* 0x000fc80007ffe0ff */
[----:B------:R-:W-:-:S04]  /*1f70*/  SHF.R.U32.HI R19, RZ, 0x4, R19 ;  /* 0x00000004ff137819 */ /* 0x000fc80000011613 */
[----:B------:R-:W-:-:S04]  /*1f80*/  LOP3.LUT R19, R19, 0x3fff, RZ, 0xc0, !PT ;  /* 0x00003fff13137812 */ /* 0x000fc800078ec0ff */
[----:B------:R-:W-:Y:S01]  /*1f90*/  LOP3.LUT R24, R19, 0x10000, RZ, 0xfc, !PT ;  /* 0x0001000013187812 */ /* 0x000fe200078efcff */
[----:B-1----:R-:W-:Y:S06]  /*1fa0*/  @P1 BRA `(.L_x_798) ;  /* 0x0000000000081947 */ /* 0x002fec0003800000 */
[----:B------:R-:W1:Y:S02]  /*1fb0*/  SYNCS.PHASECHK.TRANS64.TRYWAIT P1, [R3+URZ+0x30c30], R22 ;  /* 0x030c3016030075a7 */ /* 0x000e64000802017f */
[----:B-1----:R-:W-:Y:S05]  /*1fc0*/  @!P1 BRA `(.L_x_799) ;  /* 0x0000007400b49947 */ /* 0x002fea0003800000 */
.L_x_798:
        /* <DEDUP_REMOVED lines=63> */
[----:B---3--:R-:W-:Y:S01]  /*23c0*/  IADD3 R134, R11, 0x8, RZ ;  /* 0x000000080b867810 */ /* 0x008fe20007ffe0ff */
        /* <DEDUP_REMOVED lines=23> */
[----:B-1----:R-:W-:Y:S01]  /*2540*/  VIADD R133, R11, 0xc ;  /* 0x0000000c0b857836 */ /* 0x002fe20000000000 */
        /* <DEDUP_REMOVED lines=33> */
[C---:B-1----:R-:W-:Y:S01]  /*2760*/  IADD3 R137, R11.reuse, 0x14, RZ ;  /* 0x000000140b897810 */ /* 0x042fe20007ffe0ff */
[----:B------:R-:W-:Y:S01]  /*2770*/  FFMA.FTZ R123, R122, UR37, -R121 ;  /* 0x000000257a7b7c23 */ /* 0x000fe20008010879 */
[----:B------:R-:W-:Y:S01]  /*2780*/  FSEL R122, R92, -INF , P1 ;  /* 0xff8000005c7a7808 */ /* 0x000fe20000800000 */
[----:B------:R-:W-:Y:S04]  /*2790*/  SHFL.IDX PT, R225, R13, R134, 0x1f ;  /* 0x00001f860de17589 */ /* 0x000fe800000e0000 */
[----:B------:R-:W-:Y:S01]  /*27a0*/  MUFU.TANH R93, R93 ;  /* 0x0000005d005d7308 */ /* 0x000fe20000002400 */
[----:B---3--:R-:W-:-:S02]  /*27b0*/  VIADD R139, R11, 0x10 ;  /* 0x000000100b8b7836 */ /* 0x008fc40000000000 */
        /* <DEDUP_REMOVED lines=18> */
[----:B--2---:R-:W-:-:S05]  /*28e0*/  VIADD R140, R11, 0x1c ;  /* 0x0000001c0b8c7836 */ /* 0x004fca0000000000 */
[----:B------:R2:W-:Y:S01]  /*28f0*/  MUFU.TANH R10, R138 ;  /* 0x0000008a000a7308 */ /* 0x0005e20000002400 */
[----:B------:R-:W1:Y:S01]  /*2900*/  SHFL.IDX PT, R141, R21, R140, 0x1f ;  /* 0x00001f8c158d7589 */ /* 0x000e6200000e0000 */
[----:B---3--:R-:W-:Y:S01]  /*2910*/  FMUL.FTZ R129, R149, UR36 ;  /* 0x0000002495817c20 */ /* 0x008fe20008410000 */
[----:B------:R-:W-:-:S05]  /*2920*/  LEA R149, R5, R19, 0xa ;  /* 0x0000001305957211 */ /* 0x000fca00078e50ff */
        /* <DEDUP_REMOVED lines=750> */
.L_x_800:
        /* <DEDUP_REMOVED lines=68> */
.L_x_801:
[----:B-1----:R-:W2:Y:S01]  /*5c50*/  LDL R0, [R1+0x8] ;  /* 0x0000080001007983 */ /* 0x002ea20000100800 */
        /* <DEDUP_REMOVED lines=45> */
.L_x_784:
[----:B------:R-:W-:Y:S05]  /*5f30*/  @P0 BRA `(.L_x_779) ;  /* 0x00000034008c0947 */ /* 0x000fea0003800000 */
[----:B------:R-:W2:Y:S01]  /*5f40*/  LDL.LU R24, [R1+0x20] ;  /* 0x0000200001187983 */ /* 0x000ea20000300800 */
[----:B-1----:R-:W1:Y:S01]  /*5f50*/  LDC.64 R2, c[0x0][0x878] ;  /* 0x00021e00ff027b82 */ /* 0x002e620000000a00 */
[----:B------:R-:W3:Y:S07]  /*5f60*/  S2R R22, SR_TID.X ;  /* 0x0000000000167919 */ /* 0x000eee0000002100 */
[----:B------:R-:W4:Y:S01]  /*5f70*/  LDC R0, c[0x0][0x850] ;  /* 0x00021400ff007b82 */ /* 0x000f220000000800 */
[----:B------:R-:W5:Y:S01]  /*5f80*/  S2R R7, SR_CTAID.Y ;  /* 0x0000000000077919 */ /* 0x000f620000002600 */
[----:B------:R-:W5:Y:S06]  /*5f90*/  S2R R8, SR_CTAID.X ;  /* 0x0000000000087919 */ /* 0x000f6c0000002500 */
[----:B------:R-:W3:Y:S01]  /*5fa0*/  S2UR UR5, SR_CgaCtaId ;  /* 0x00000000000579c3 */ /* 0x000ee20000008800 */
[----:B-1----:R-:W-:-:S07]  /*5fb0*/  ISETP.NE.U32.AND P0, PT, R2, RZ, PT ;  /* 0x000000ff0200720c */ /* 0x002fce0003f05070 */
[----:B------:R-:W1:Y:S01]  /*5fc0*/  LDC.64 R10, c[0x0][0x818] ;  /* 0x00020600ff0a7b82 */ /* 0x000e620000000a00 */
[----:B------:R-:W-:-:S07]  /*5fd0*/  ISETP.NE.AND.EX P0, PT, R3, RZ, PT, P0 ;  /* 0x000000ff0300720c */ /* 0x000fce0003f05300 */
[----:B------:R-:W1:Y:S08]  /*5fe0*/  LDC.64 R14, c[0x0][0x840] ;  /* 0x00021000ff0e7b82 */ /* 0x000e700000000a00 */
[----:B------:R-:W2:Y:S01]  /*5ff0*/  @P0 LDC.64 R2, c[0x0][0x878] ;  /* 0x00021e00ff020b82 */ /* 0x000ea20000000a00 */
[----:B------:R-:W-:-:S07]  /*6000*/  UMOV UR4, 0x400 ;  /* 0x0000040000047882 */ /* 0x000fce0000000000 */
[----:B------:R-:W1:Y:S08]  /*6010*/  LDC.64 R12, c[0x0][0x820] ;  /* 0x00020800ff0c7b82 */ /* 0x000e700000000a00 */
[----:B------:R-:W1:Y:S08]  /*6020*/  LDC.64 R16, c[0x0][0x848] ;  /* 0x00021200ff107b82 */ /* 0x000e700000000a00 */
[----:B------:R-:W1:Y:S08]  /*6030*/  LDC.64 R18, c[0x0][0x800] ;  /* 0x00020000ff127b82 */ /* 0x000e700000000a00 */
[----:B------:R-:W1:Y:S01]  /*6040*/  LDC.64 R20, c[0x0][0x828] ;  /* 0x00020a00ff147b82 */ /* 0x000e620000000a00 */
[----:B--2---:R-:W-:-:S06]  /*6050*/  @P0 IMAD.WIDE R2, R24, 0x4, R2 ;  /* 0x0000000418020825 */ /* 0x004fcc00078e0202 */
[----:B------:R2:W5:Y:S01]  /*6060*/  @P0 LDG.E R2, desc[UR38][R2.64] ;  /* 0x0000002602020981 */ /* 0x000562000c1e1900 */
[----:B------:R-:W-:Y:S01]  /*6070*/  BAR.SYNC.DEFER_BLOCKING 0x1, 0x100 ;  /* 0x0044000000007b1d */ /* 0x000fe20000010000 */
[----:B----4-:R-:W-:Y:S01]  /*6080*/  ISETP.NE.AND P1, PT, R0, 0x1, PT ;  /* 0x000000010000780c */ /* 0x010fe20003f25270 */
[----:B---3--:R-:W-:Y:S01]  /*6090*/  VIADD R23, R22, 0xffffff80 ;  /* 0xffffff8016177836 */ /* 0x008fe20000000000 */
[----:B------:R-:W-:-:S03]  /*60a0*/  ULEA UR4, UR5, UR4, 0x18 ;  /* 0x0000000405047291 */ /* 0x000fc6000f8ec03f */
[----:B------:R-:W-:Y:S01]  /*60b0*/  BSSY B0, `(.L_x_803) ;  /* 0x000004d000007945 */ /* 0x000fe20003800000 */
[----:B------:R-:W-:-:S04]  /*60c0*/  SHF.R.S32.HI R0, RZ, 0x1f, R23 ;  /* 0x0000001fff007819 */ /* 0x000fc80000011417 */
[----:B------:R-:W-:-:S03]  /*60d0*/  LEA.HI R5, R0, R23, RZ, 0x7 ;  /* 0x0000001700057211 */ /* 0x000fc600078f38ff */
[----:B------:R-:W3:Y:S01]  /*60e0*/  @P1 LDC R4, c[0x0][0x854] ;  /* 0x00021500ff041b82 */ /* 0x000ee20000000800 */
[C---:B------:R-:W-:Y:S01]  /*60f0*/  LOP3.LUT R0, R5.reuse, 0xfffff80, RZ, 0xc0, !PT ;  /* 0x0fffff8005007812 */ /* 0x040fe200078ec0ff */
[----:B--2---:R-:W-:-:S04]  /*6100*/  IMAD.SHL.U32 R3, R5, 0x20, RZ ;  /* 0x0000002005037824 */ /* 0x004fc800078e00ff */
[----:B------:R-:W-:Y:S01]  /*6110*/  IMAD.IADD R0, R23, 0x1, -R0 ;  /* 0x0000000117007824 */ /* 0x000fe200078e0a00 */
[----:B------:R-:W-:Y:S01]  /*6120*/  LOP3.LUT R5, R3, 0x3ffff000, RZ, 0xc0, !PT ;  /* 0x3ffff00003057812 */ /* 0x000fe200078ec0ff */
[----:B------:R-:W2:Y:S04]  /*6130*/  @P1 LDC R9, c[0x0][0x858] ;  /* 0x00021600ff091b82 */ /* 0x000ea80000000800 */
[----:B------:R-:W-:-:S05]  /*6140*/  IMAD R5, R0, 0x4, R5 ;  /* 0x0000000400057824 */ /* 0x000fca00078e0205 */
[----:B------:R-:W-:Y:S01]  /*6150*/  LEA R6, R5, UR4, 0x2 ;  /* 0x0000000405067c11 */ /* 0x000fe2000f8e10ff */
[----:B-----5:R-:W-:-:S04]  /*6160*/  IMAD.SHL.U32 R5, R8, 0x2000, RZ ;  /* 0x0000200008057824 */ /* 0x020fc800078e00ff */
[----:B------:R4:W-:Y:S01]  /*6170*/  STS.128 [R6], R152 ;  /* 0x0000009806007388 */ /* 0x0009e20000000c00 */
[----:B---3--:R-:W-:-:S03]  /*6180*/  @P1 IMAD.HI.U32 R0, R7, R4, RZ ;  /* 0x0000000407001227 */ /* 0x008fc600078e00ff */
[----:B------:R4:W-:Y:S04]  /*6190*/  STS.128 [R6+0x800], R156 ;  /* 0x0008009c06007388 */ /* 0x0009e80000000c00 */
[----:B------:R4:W-:Y:S01]  /*61a0*/  STS.128 [R6+0x1000], R160 ;  /* 0x001000a006007388 */ /* 0x0009e20000000c00 */
[----:B--2---:R-:W-:-:S03]  /*61b0*/  @P1 SHF.R.U32.HI R7, RZ, R9, R0 ;  /* 0x00000009ff071219 */ /* 0x004fc60000011600 */
[----:B------:R4:W-:Y:S01]  /*61c0*/  STS.128 [R6+0x1800], R164 ;  /* 0x001800a406007388 */ /* 0x0009e20000000c00 */
[----:B------:R-:W-:-:S03]  /*61d0*/  SHF.R.S32.HI R9, RZ, 0x1f, R7 ;  /* 0x0000001fff097819 */ /* 0x000fc60000011407 */
[----:B------:R4:W-:Y:S02]  /*61e0*/  STS.128 [R6+0x2000], R168 ;  /* 0x002000a806007388 */ /* 0x0009e40000000c00 */
[----:B-1----:R-:W-:Y:S02]  /*61f0*/  IMAD R0, R9, R10, RZ ;  /* 0x0000000a09007224 */ /* 0x002fe400078e02ff */
        /* <DEDUP_REMOVED lines=9> */
[----:B-1----:R-:W-:Y:S01]  /*6290*/  BAR.SYNC.DEFER_BLOCKING 0x1, 0x100 ;  /* 0x0044000000007b1d */ /* 0x002fe20000010000 */
[----:B------:R-:W-:-:S04]  /*62a0*/  @P0 LEA R2, R24, R2, 0x7 ;  /* 0x0000000218020211 */ /* 0x000fc800078e38ff */
[----:B------:R-:W-:-:S04]  /*62b0*/  @P0 SHF.R.S32.HI R3, RZ, 0x1f, R2 ;  /* 0x0000001fff030819 */ /* 0x000fc80000011402 */
[----:B------:R-:W-:-:S04]  /*62c0*/  @P0 LEA.HI R3, R3, R2, RZ, 0x7 ;  /* 0x0000000203030211 */ /* 0x000fc800078f38ff */
[----:B------:R-:W-:-:S04]  /*62d0*/  @P0 SHF.L.U32 R3, R3, 0x6, RZ ;  /* 0x0000000603030819 */ /* 0x000fc800000006ff */
[----:B------:R-:W-:-:S04]  /*62e0*/  @P0 LOP3.LUT R2, R3, 0xffffe000, RZ, 0xc0, !PT ;  /* 0xffffe00003020812 */ /* 0x000fc800078ec0ff */
[----:B------:R-:W-:Y:S02]  /*62f0*/  @P0 SHF.R.S32.HI R3, RZ, 0x1f, R2 ;  /* 0x0000001fff030819 */ /* 0x000fe40000011402 */
[----:B------:R-:W-:-:S06]  /*6300*/  @!P0 CS2R R2, SRZ ;  /* 0x0000000000028805 */ /* 0x000fcc000001ff00 */
[----:B------:R-:W-:Y:S01]  /*6310*/  IADD3 R4, P1, R5, R2, RZ ;  /* 0x0000000205047210 */ /* 0x000fe20007f3e0ff */
[----:B------:R-:W-:Y:S02]  /*6320*/  IMAD R2, R9, R14, RZ ;  /* 0x0000000e09027224 */ /* 0x000fe400078e02ff */
[----:B------:R-:W-:Y:S01]  /*6330*/  IMAD R9, R7, R11, R0 ;  /* 0x0000000b07097224 */ /* 0x000fe200078e0200 */
[----:B------:R-:W-:Y:S01]  /*6340*/  LEA.HI.X.SX32 R5, R5, R3, 0x1, P1 ;  /* 0x0000000305057211 */ /* 0x000fe200008f0eff */
[C---:B------:R-:W-:Y:S01]  /*6350*/  IMAD R11, R7.reuse, R15, R2 ;  /* 0x0000000f070b7224 */ /* 0x040fe200078e0202 */
[----:B------:R-:W-:Y:S01]  /*6360*/  SHF.R.S32.HI R0, RZ, 0x1f, R24 ;  /* 0x0000001fff007819 */ /* 0x000fe20000011418 */
[----:B------:R-:W-:-:S04]  /*6370*/  IMAD.WIDE.U32 R2, R7, R10, R4 ;  /* 0x0000000a07027225 */ /* 0x000fc800078e0004 */
[----:B------:R-:W-:Y:S01]  /*6380*/  IMAD.WIDE.U32 R4, R7, R14, R4 ;  /* 0x0000000e07047225 */ /* 0x000fe200078e0004 */
[----:B------:R-:W-:-:S03]  /*6390*/  SEL R7, R24, RZ, !P0 ;  /* 0x000000ff18077207 */ /* 0x000fc60004000000 */
[----:B------:R-:W-:Y:S01]  /*63a0*/  IMAD.IADD R3, R3, 0x1, R9 ;  /* 0x0000000103037824 */ /* 0x000fe200078e0209 */
[----:B------:R-:W-:Y:S02]  /*63b0*/  SEL R9, R0, RZ, !P0 ;  /* 0x000000ff00097207 */ /* 0x000fe40004000000 */
[----:B------:R-:W-:Y:S01]  /*63c0*/  IADD3 R5, R5, R11, RZ ;  /* 0x0000000b05057210 */ /* 0x000fe20007ffe0ff */
[----:B------:R-:W-:Y:S01]  /*63d0*/  IMAD.WIDE.U32 R2, R7, R12, R2 ;  /* 0x0000000c07027225 */ /* 0x000fe200078e0002 */
[----:B------:R-:W-:-:S03]  /*63e0*/  ISETP.NE.AND P0, PT, R23, RZ, PT ;  /* 0x000000ff1700720c */ /* 0x000fc60003f05270 */
[C---:B------:R-:W-:Y:S01]  /*63f0*/  IMAD R0, R9.reuse, R12, RZ ;  /* 0x0000000c09007224 */ /* 0x040fe200078e02ff */
[----:B------:R-:W-:Y:S01]  /*6400*/  LEA R18, P1, R2, R18, 0x2 ;  /* 0x0000001202127211 */ /* 0x000fe200078210ff */
[-C--:B------:R-:W-:Y:S02]  /*6410*/  IMAD R8, R9, R16.reuse, RZ ;  /* 0x0000001009087224 */ /* 0x080fe400078e02ff */
[----:B------:R-:W-:-:S04]  /*6420*/  IMAD.WIDE.U32 R4, R7, R16, R4 ;  /* 0x0000001007047225 */ /* 0x000fc800078e0004 */
[C---:B------:R-:W-:Y:S01]  /*6430*/  IMAD R9, R7.reuse, R13, R0 ;  /* 0x0000000d07097224 */ /* 0x040fe200078e0200 */
[----:B------:R-:W-:Y:S01]  /*6440*/  LEA R20, P2, R4, R20, 0x2 ;  /* 0x0000001404147211 */ /* 0x000fe200078410ff */
[----:B------:R-:W-:Y:S02]  /*6450*/  IMAD R7, R7, R17, R8 ;  /* 0x0000001107077224 */ /* 0x000fe400078e0208 */
[----:B------:R-:W-:Y:S02]  /*6460*/  IMAD.IADD R3, R3, 0x1, R9 ;  /* 0x0000000103037824 */ /* 0x000fe400078e0209 */
[----:B------:R-:W-:-:S03]  /*6470*/  IMAD.IADD R0, R5, 0x1, R7 ;  /* 0x0000000105007824 */ /* 0x000fc600078e0207 */
[----:B------:R-:W-:Y:S02]  /*6480*/  LEA.HI.X R3, R2, R19, R3, 0x2, P1 ;  /* 0x0000001302037211 */ /* 0x000fe400008f1403 */
[----:B------:R-:W-:Y:S01]  /*6490*/  LEA.HI.X R0, R4, R21, R0, 0x2, P2 ;  /* 0x0000001504007211 */ /* 0x000fe200010f1400 */
[----:B----4-:R-:W-:Y:S06]  /*64a0*/  @P0 BRA `(.L_x_804) ;  /* 0x0000000000340947 */ /* 0x010fec0003800000 */
[----:B------:R-:W-:Y:S01]  /*64b0*/  R2UR UR6, R20 ;  /* 0x00000000140672ca */ /* 0x000fe200000e0000 */
[----:B------:R-:W-:Y:S01]  /*64c0*/  UMOV UR5, 0x800 ;  /* 0x0000080000057882 */ /* 0x000fe20000000000 */
[----:B------:R-:W-:Y:S01]  /*64d0*/  R2UR UR7, R0 ;  /* 0x00000000000772ca */ /* 0x000fe200000e0000 */
[----:B------:R-:W-:Y:S01]  /*64e0*/  UMOV UR8, 0x0 ;  /* 0x0000000000087882 */ /* 0x000fe20000000000 */
[----:B------:R-:W-:Y:S01]  /*64f0*/  PLOP3.LUT P0, PT, PT, PT, PT, 0x80, 0x0 ;  /* 0x000000000000781c */ /* 0x000fe20003f0f070 */
[----:B------:R-:W-:-:S12]  /*6500*/  UMOV UR9, 0x14f00000 ;  /* 0x14f0000000097882 */ /* 0x000fd80000000000 */
.L_x_805:
[----:B------:R-:W-:Y:S01]  /*6510*/  @P0 ELECT P1, URZ, PT ;  /* 0x00000000003f082f */ /* 0x000fe20003820000 */
[----:B------:R1:W-:-:S12]  /*6520*/  UBLKRED.G.S.ADD.F32.RN [UR6], [UR4], UR5, desc[UR8] ;  /* 0x00000806040073bb */ /* 0x0003d800080a1405 */
[----:B------:R-:W-:Y:S02]  /*6530*/  @P1 PLOP3.LUT P0, PT, P1, PT, PT, 0x8, 0x0 ;  /* 0x000000000000181c */ /* 0x000fe40000f0e170 */
[----:B------:R-:W-:-:S11]  /*6540*/  PLOP3.LUT P1, PT, PT, PT, PT, 0x8, 0x0 ;  /* 0x000000000000781c */ /* 0x000fd60003f2e170 */
[----:B-1----:R-:W-:Y:S05]  /*6550*/  @P0 BRA.U.ANY `(.L_x_805) ;  /* 0xfffffffd00ec0947 */ /* 0x002fea000393ffff */
[----:B------:R0:W-:Y:S01]  /*6560*/  UTMACMDFLUSH ;  /* 0x00000000000079b7 */ /* 0x0001e20000000000 */
[----:B------:R-:W-:-:S04]  /*6570*/  DEPBAR.LE SB0, 0x0 ;  /* 0x000080000000791a */ /* 0x000fc80000000000 */
.L_x_804:
[----:B------:R-:W-:Y:S05]  /*6580*/  BSYNC B0 ;  /* 0x0000000000007941 */ /* 0x000fea0003800000 */
.L_x_803:
[----:B------:R-:W-:Y:S01]  /*6590*/  BAR.SYNC.DEFER_BLOCKING 0x1, 0x100 ;  /* 0x0044000000007b1d */ /* 0x000fe20000010000 */
[----:B------:R-:W-:-:S05]  /*65a0*/  ISETP.NE.AND P0, PT, R22, 0x80, PT ;  /* 0x000000801600780c */ /* 0x000fca0003f05270 */
        /* <DEDUP_REMOVED lines=20> */
[----:B------:R-:W-:Y:S01]  /*66f0*/  PLOP3.LUT P0, PT, PT, PT, PT, 0x80, 0x0 ;  /* 0x000000000000781c */ /* 0x000fe20003f0f070 */
[----:B------:R-:W-:-:S12]  /*6700*/  UMOV UR9, 0x14f00000 ;  /* 0x14f0000000097882 */ /* 0x000fd80000000000 */
.L_x_806:
        /* <DEDUP_REMOVED lines=8> */
.L_x_774:
        /* <DEDUP_REMOVED lines=20> */
.L_x_808:
[----:B------:R-:W-:Y:S02]  /*68d0*/  ULDC.64 UR4, c[0x0][0x8d8] ;  /* 0x0002360000047ab9 */ /* 0x000fe40000000a00 */
[----:B------:R-:W-:-:S04]  /*68e0*/  ISETP.NE.U32.AND P0, PT, RZ, UR4, PT ;  /* 0x00000004ff007c0c */ /* 0x000fc8000bf05070 */
[----:B------:R-:W-:-:S13]  /*68f0*/  ISETP.NE.AND.EX P0, PT, RZ, UR5, PT, P0 ;  /* 0x00000005ff007c0c */ /* 0x000fda000bf05300 */
[----:B------:R-:W-:Y:S05]  /*6900*/  @!P0 BRA `(.L_x_810) ;  /* 0x0000000000248947 */ /* 0x000fea0003800000 */
[----:B------:R-:W-:Y:S02]  /*6910*/  ULDC.64 UR4, c[0x0][0x8d8] ;  /* 0x0002360000047ab9 */ /* 0x000fe40000000a00 */
[----:B-1----:R-:W-:-:S06]  /*6920*/  UIMAD.WIDE UR4, UR12, 0x4, UR4 ;  /* 0x000000040c0478a5 */ /* 0x002fcc000f8e0204 */
[----:B------:R-:W-:Y:S01]  /*6930*/  IMAD.U32 R2, RZ, RZ, UR4 ;  /* 0x00000004ff027e24 */ /* 0x000fe2000f8e00ff */
[----:B------:R-:W-:-:S05]  /*6940*/  MOV R3, UR5 ;  /* 0x0000000500037c02 */ /* 0x000fca0008000f00 */
[----:B------:R-:W2:Y:S04]  /*6950*/  LDG.E R0, desc[UR38][R2.64] ;  /* 0x0000002602007981 */ /* 0x000ea8000c1e1900 */
[----:B------:R-:W2:Y:S02]  /*6960*/  LDG.E R5, desc[UR38][R2.64+0x4] ;  /* 0x0000042602057981 */ /* 0x000ea4000c1e1900 */
[----:B--2---:R-:W-:-:S05]  /*6970*/  IMAD.IADD R0, R5, 0x1, -R0 ;  /* 0x0000000105007824 */ /* 0x004fca00078e0a00 */
[----:B------:R-:W-:Y:S01]  /*6980*/  R2UR UR5, R0 ;  /* 0x00000000000572ca */ /* 0x000fe200000e0000 */
[----:B------:R-:W-:-:S14]  /*6990*/  BRA `(.L_x_809) ;  /* 0x0000000000047947 */ /* 0x000fdc0003800000 */
.L_x_810:
[----:B------:R-:W-:-:S05]  /*69a0*/  ULDC UR5, c[0x0][0x8c4] ;  /* 0x0002310000057ab9 */ /* 0x000fca0000000800 */
.L_x_809:
        /* <DEDUP_REMOVED lines=12> */
[----:B------:R-:W-:Y:S01]  /*6a70*/  IMAD.U32 R2, RZ, RZ, UR4 ;  /* 0x00000004ff027e24 */ /* 0x000fe2000f8e00ff */
[----:B------:R-:W-:Y:S01]  /*6a80*/  MOV R3, UR5 ;  /* 0x0000000500037c02 */ /* 0x000fe20008000f00 */
[----:B------:R-:W-:-:S06]  /*6a90*/  ULDC.64 UR4, c[0x0][0x780] ;  /* 0x0001e00000047ab9 */ /* 0x000fcc0000000a00 */
        /* <DEDUP_REMOVED lines=8> */
[----:B------:R-:W-:Y:S01]  /*6b20*/  IMAD.U32 R4, RZ, RZ, UR4 ;  /* 0x00000004ff047e24 */ /* 0x000fe2000f8e00ff */
[----:B------:R-:W-:-:S05]  /*6b30*/  MOV R5, UR5 ;  /* 0x0000000500057c02 */ /* 0x000fca0008000f00 */
        /* <DEDUP_REMOVED lines=15> */
.L_x_811:
        /* <DEDUP_REMOVED lines=49> */
.L_x_825:
        /* <DEDUP_REMOVED lines=21> */
.L_x_814:
[----:B------:R-:W-:Y:S05]  /*7090*/  BSYNC B0 ;  /* 0x0000000000007941 */ /* 0x000fea0003800000 */
.L_x_813:
        /* <DEDUP_REMOVED lines=13> */
.L_x_816:
[----:B------:R-:W-:Y:S05]  /*7170*/  BSYNC B0 ;  /* 0x0000000000007941 */ /* 0x000fea0003800000 */
.L_x_815:
[----:B------:R-:W-:Y:S06]  /*7180*/  BAR.ARV 0xa, 0xa0 ;  /* 0x0282800000007b1d */ /* 0x000fec0000002000 */
[----:B------:R-:W-:Y:S04]  /*7190*/  BSSY B0, `(.L_x_817) ;  /* 0x0000003000007945 */ /* 0x000fe80003800000 */
[----:B------:R-:W-:Y:S05]  /*71a0*/  @!P0 BRA `(.L_x_818) ;  /* 0x0000000000048947 */ /* 0x000fea0003800000 */
[----:B------:R-:W-:-:S04]  /*71b0*/  DEPBAR.LE SB0, 0x0 ;  /* 0x000080000000791a */ /* 0x000fc80000000000 */
.L_x_818:
[----:B------:R-:W-:Y:S05]  /*71c0*/  BSYNC B0 ;  /* 0x0000000000007941 */ /* 0x000fea0003800000 */
.L_x_817:
        /* <DEDUP_REMOVED lines=13> */
.L_x_820:
[----:B------:R-:W-:Y:S05]  /*72a0*/  BSYNC B0 ;  /* 0x0000000000007941 */ /* 0x000fea0003800000 */
.L_x_819:
        /* <DEDUP_REMOVED lines=13> */
.L_x_822:
[----:B------:R-:W-:Y:S05]  /*7380*/  BSYNC B0 ;  /* 0x0000000000007941 */ /* 0x000fea0003800000 */
.L_x_821:
[----:B------:R-:W-:Y:S01]  /*7390*/  VIADD R0, R0, 0xfffffffe ;  /* 0xfffffffe00007836 */ /* 0x000fe20000000000 */
[----:B------:R-:W-:Y:S06]  /*73a0*/  BAR.ARV 0xa, 0xa0 ;  /* 0x0282800000007b1d */ /* 0x000fec0000002000 */
[----:B------:R-:W-:Y:S01]  /*73b0*/  BSSY B0, `(.L_x_823) ;  /* 0x0000004000007945 */ /* 0x000fe20003800000 */
[----:B------:R-:W-:-:S03]  /*73c0*/  ISETP.NE.AND P1, PT, R0, RZ, PT ;  /* 0x000000ff0000720c */ /* 0x000fc60003f25270 */
[----:B------:R-:W-:Y:S10]  /*73d0*/  @!P0 BRA `(.L_x_824) ;  /* 0x0000000000048947 */ /* 0x000ff40003800000 */
[----:B------:R-:W-:-:S04]  /*73e0*/  DEPBAR.LE SB0, 0x0 ;  /* 0x000080000000791a */ /* 0x000fc80000000000 */
.L_x_824:
[----:B------:R-:W-:Y:S05]  /*73f0*/  BSYNC B0 ;  /* 0x0000000000007941 */ /* 0x000fea0003800000 */
.L_x_823:
[----:B------:R-:W-:Y:S06]  /*7400*/  BAR.ARV 0xb, 0xa0 ;  /* 0x02c2800000007b1d */ /* 0x000fec0000002000 */
[----:B------:R-:W-:Y:S02]  /*7410*/  UIADD3 UR5, UR5, 0x2, URZ ;  /* 0x0000000205057890 */ /* 0x000fe4000fffe03f */
[----:B------:R-:W-:Y:S01]  /*7420*/  UIADD3 UR4, UR4, 0x1, URZ ;  /* 0x0000000104047890 */ /* 0x000fe2000fffe03f */
[----:B------:R-:W-:Y:S11]  /*7430*/  @P1 BRA `(.L_x_825) ;  /* 0xfffffff800c01947 */ /* 0x000ff6000383ffff */
[----:B------:R-:W-:-:S12]  /*7440*/  USHF.L.U32 UR6, UR5, 0xd, URZ ;  /* 0x0000000d05067899 */ /* 0x000fd8000800063f */
.L_x_812:
        /* <DEDUP_REMOVED lines=19> */
.L_x_827:
[----:B------:R-:W-:Y:S05]  /*7580*/  BSYNC B0 ;  /* 0x0000000000007941 */ /* 0x000fea0003800000 */
.L_x_826:
        /* <DEDUP_REMOVED lines=19> */
.L_x_829:
[----:B------:R-:W-:Y:S05]  /*76c0*/  BSYNC B0 ;  /* 0x0000000000007941 */ /* 0x000fea0003800000 */
.L_x_828:
[----:B------:R-:W-:Y:S06]  /*76d0*/  BAR.ARV 0xa, 0xa0 ;  /* 0x0282800000007b1d */ /* 0x000fec0000002000 */
[----:B------:R-:W-:Y:S04]  /*76e0*/  BSSY B0, `(.L_x_830) ;  /* 0x0000003000007945 */ /* 0x000fe80003800000 */
[----:B------:R-:W-:Y:S05]  /*76f0*/  @!P0 BRA `(.L_x_831) ;  /* 0x0000000000048947 */ /* 0x000fea0003800000 */
[----:B------:R-:W-:-:S04]  /*7700*/  DEPBAR.LE SB0, 0x0 ;  /* 0x000080000000791a */ /* 0x000fc80000000000 */
.L_x_831:
[----:B------:R-:W-:Y:S05]  /*7710*/  BSYNC B0 ;  /* 0x0000000000007941 */ /* 0x000fea0003800000 */
.L_x_830:
[----:B------:R-:W-:Y:S06]  /*7720*/  BAR.ARV 0xb, 0xa0 ;  /* 0x02c2800000007b1d */ /* 0x000fec0000002000 */
[----:B------:R-:W-:Y:S05]  /*7730*/  BRA `(.L_x_779) ;  /* 0x0000001c008c7947 */ /* 0x000fea0003800000 */
.L_x_807:
        /* <DEDUP_REMOVED lines=10> */
.L_x_832:
        /* <DEDUP_REMOVED lines=10> */
.L_x_834:
[----:B------:R-:W3:Y:S02]  /*7880*/  LDC R5, c[0x0][0x8c4] ;  /* 0x00023100ff057b82 */ /* 0x000ee40000000800 */
.L_x_833:
        /* <DEDUP_REMOVED lines=23> */
[----:B------:R-:W-:Y:S01]  /*7a00*/  MOV R5, RZ ;  /* 0x000000ff00057202 */ /* 0x000fe20000000f00 */
[----:B------:R-:W-:Y:S01]  /*7a10*/  ULDC UR4, c[0x0][0x280] ;  /* 0x0000a00000047ab9 */ /* 0x000fe20000000800 */
[----:B-1----:R-:W-:-:S05]  /*7a20*/  @P0 IMAD.WIDE R2, R8, 0x4, R2 ;  /* 0x0000000408020825 */ /* 0x002fca00078e0202 */
[----:B------:R4:W5:Y:S01]  /*7a30*/  @P0 LDG.E R5, desc[UR38][R2.64] ;  /* 0x0000002602050981 */ /* 0x000962000c1e1900 */
[----:B------:R-:W-:Y:S02]  /*7a40*/  IMAD.U32 R4, RZ, RZ, UR4 ;  /* 0x00000004ff047e24 */ /* 0x000fe4000f8e00ff */
        /* <DEDUP_REMOVED lines=17> */
.L_x_836:
        /* <DEDUP_REMOVED lines=66> */
.L_x_866:
        /* <DEDUP_REMOVED lines=9> */
.L_x_839:
        /* <DEDUP_REMOVED lines=63> */
.L_x_850:
[----:B------:R-:W-:-:S04]  /*8400*/  SHF.L.U32 R21, R10, 0x1f, RZ ;  /* 0x0000001f0a157819 */ /* 0x000fc800000006ff */
[----:B-1----:R-:W1:Y:S02]  /*8410*/  SYNCS.PHASECHK.TRANS64.TRYWAIT P1, [R12+URZ+0x30c40], R21 ;  /* 0x030c40150c0075a7 */ /* 0x002e64000802017f */
[----:B-12--5:R-:W-:Y:S05]  /*8420*/  @!P1 BRA `(.L_x_842) ;  /* 0x0000001000c49947 */ /* 0x026fea0003800000 */
.L_x_867:
[----:B------:R-:W-:Y:S05]  /*8430*/  @P0 BRA `(.L_x_843) ;  /* 0x0000000000140947 */ /* 0x000fea0003800000 */
[----:B------:R-:W-:Y:S02]  /*8440*/  ISETP.NE.AND P1, PT, R20, RZ, PT ;  /* 0x000000ff1400720c */ /* 0x000fe40003f25270 */
[----:B------:R-:W-:-:S04]  /*8450*/  MOV R3, 0x4200 ;  /* 0x0000420000037802 */ /* 0x000fc80000000f00 */
[----:B------:R2:W-:Y:S07]  /*8460*/  SYNCS.ARRIVE.TRANS64 RZ, [R12+URZ+0x30c30], R3 ;  /* 0x030c30030cff79a7 */ /* 0x0005ee000800003f */
[----:B------:R-:W-:Y:S05]  /*8470*/  @!P1 BRA `(.L_x_843) ;  /* 0x0000000000049947 */ /* 0x000fea0003800000 */
[----:B------:R-:W-:Y:S01]  /*8480*/  BPT.TRAP 0x1 ;  /* 0x000000040000795c */ /* 0x000fe20000300000 */
.L_x_843:
        /* <DEDUP_REMOVED lines=30> */
.L_x_868:
[----:B------:R-:W-:Y:S05]  /*8670*/  @P0 BRA `(.L_x_845) ;  /* 0x0000000000140947 */ /* 0x000fea0003800000 */
[----:B------:R-:W-:Y:S01]  /*8680*/  ISETP.NE.AND P1, PT, R20, RZ, PT ;  /* 0x000000ff1400720c */ /* 0x000fe20003f25270 */
[----:B------:R-:W-:-:S04]  /*8690*/  IMAD.MOV.U32 R2, RZ, RZ, 0x4200 ;  /* 0x00004200ff027424 */ /* 0x000fc800078e00ff */
[----:B------:R3:W-:Y:S08]  /*86a0*/  SYNCS.ARRIVE.TRANS64 RZ, [R12+URZ+0x30c18], R2 ;  /* 0x030c18020cff79a7 */ /* 0x0007f0000800003f */
[----:B------:R-:W-:Y:S05]  /*86b0*/  @!P1 BRA `(.L_x_845) ;  /* 0x0000000000049947 */ /* 0x000fea0003800000 */
[----:B------:R-:W-:Y:S01]  /*86c0*/  BPT.TRAP 0x1 ;  /* 0x000000040000795c */ /* 0x000fe20000300000 */
.L_x_845:
        /* <DEDUP_REMOVED lines=22> */
.L_x_869:
        /* <DEDUP_REMOVED lines=9> */
.L_x_847:
        /* <DEDUP_REMOVED lines=24> */
.L_x_871:
[----:B------:R-:W-:Y:S05]  /*8a40*/  @P0 BRA `(.L_x_849) ;  /* 0x0000000000140947 */ /* 0x000fea0003800000 */
[----:B------:R-:W-:Y:S01]  /*8a50*/  ISETP.NE.AND P1, PT, R20, RZ, PT ;  /* 0x000000ff1400720c */ /* 0x000fe20003f25270 */
[----:B-1----:R-:W-:-:S04]  /*8a60*/  IMAD.MOV.U32 R5, RZ, RZ, 0x4200 ;  /* 0x00004200ff057424 */ /* 0x002fc800078e00ff */
[----:B------:R2:W-:Y:S08]  /*8a70*/  SYNCS.ARRIVE.TRANS64 RZ, [R12+URZ+0x30c10], R5 ;  /* 0x030c10050cff79a7 */ /* 0x0005f0000800003f */
[----:B------:R-:W-:Y:S05]  /*8a80*/  @!P1 BRA `(.L_x_849) ;  /* 0x0000000000049947 */ /* 0x000fea0003800000 */
[----:B------:R-:W-:Y:S01]  /*8a90*/  BPT.TRAP 0x1 ;  /* 0x000000040000795c */ /* 0x000fe20000300000 */
.L_x_849:
        /* <DEDUP_REMOVED lines=23> */
.L_x_841:
[----:B------:R-:W-:-:S13]  /*8c10*/  ISETP.NE.AND P1, PT, R18, RZ, PT ;  /* 0x000000ff1200720c */ /* 0x000fda0003f25270 */
[----:B------:R-:W-:Y:S05]  /*8c20*/  @!P1 BRA `(.L_x_840) ;  /* 0x0000000000f89947 */ /* 0x000fea0003800000 */
[----:B------:R-:W-:-:S04]  /*8c30*/  SHF.L.U32 R13, R10, 0x1f, RZ ;  /* 0x0000001f0a0d7819 */ /* 0x000fc800000006ff */
[----:B------:R-:W1:Y:S02]  /*8c40*/  SYNCS.PHASECHK.TRANS64.TRYWAIT P1, [R12+URZ+0x30c40], R13 ;  /* 0x030c400d0c0075a7 */ /* 0x000e64000802017f */
[----:B-1----:R-:W-:Y:S05]  /*8c50*/  @!P1 BRA `(.L_x_851) ;  /* 0x0000000c000c9947 */ /* 0x002fea0003800000 */
.L_x_872:
[----:B------:R-:W-:Y:S05]  /*8c60*/  @P0 BRA `(.L_x_852) ;  /* 0x0000000000140947 */ /* 0x000fea0003800000 */
[----:B------:R-:W-:Y:S02]  /*8c70*/  ISETP.NE.AND P1, PT, R20, RZ, PT ;  /* 0x000000ff1400720c */ /* 0x000fe40003f25270 */
[----:B------:R-:W-:-:S04]  /*8c80*/  MOV R5, 0x4200 ;  /* 0x0000420000057802 */ /* 0x000fc80000000f00 */
[----:B------:R2:W-:Y:S07]  /*8c90*/  SYNCS.ARRIVE.TRANS64 RZ, [R12+URZ+0x30c30], R5 ;  /* 0x030c30050cff79a7 */ /* 0x0005ee000800003f */
[----:B------:R-:W-:Y:S05]  /*8ca0*/  @!P1 BRA `(.L_x_852) ;  /* 0x0000000000049947 */ /* 0x000fea0003800000 */
[----:B------:R-:W-:Y:S01]  /*8cb0*/  BPT.TRAP 0x1 ;  /* 0x000000040000795c */ /* 0x000fe20000300000 */
.L_x_852:
        /* <DEDUP_REMOVED lines=27> */
.L_x_873:
[----:B------:R-:W-:Y:S05]  /*8e70*/  @P0 BRA `(.L_x_854) ;  /* 0x0000000000140947 */ /* 0x000fea0003800000 */
[----:B------:R-:W-:Y:S02]  /*8e80*/  ISETP.NE.AND P0, PT, R20, RZ, PT ;  /* 0x000000ff1400720c */ /* 0x000fe40003f05270 */
[----:B------:R-:W-:-:S04]  /*8e90*/  MOV R5, 0x4200 ;  /* 0x0000420000057802 */ /* 0x000fc80000000f00 */
[----:B------:R3:W-:Y:S07]  /*8ea0*/  SYNCS.ARRIVE.TRANS64 RZ, [R12+URZ+0x30c18], R5 ;  /* 0x030c18050cff79a7 */ /* 0x0007ee000800003f */
[----:B------:R-:W-:Y:S05]  /*8eb0*/  @!P0 BRA `(.L_x_854) ;  /* 0x0000000000048947 */ /* 0x000fea0003800000 */
[----:B------:R-:W-:Y:S01]  /*8ec0*/  BPT.TRAP 0x1 ;  /* 0x000000040000795c */ /* 0x000fe20000300000 */
.L_x_854:
        /* <DEDUP_REMOVED lines=20> */
.L_x_840:
[----:B------:R-:W3:Y:S01]  /*9010*/  S2R R2, SR_TID.X ;  /* 0x0000000000027919 */ /* 0x000ee20000002100 */
[----:B-12--5:R-:W-:Y:S02]  /*9020*/  LEA R13, R0, R12, 0x3 ;  /* 0x0000000c000d7211 */ /* 0x026fe400078e18ff */
[----:B---3--:R-:W-:Y:S02]  /*9030*/  LOP3.LUT R3, R2, 0x7f, RZ, 0xc0, !PT ;  /* 0x0000007f02037812 */ /* 0x008fe400078ec0ff */
[----:B------:R-:W-:Y:S02]  /*9040*/  SHF.L.U32 R2, R10, 0x1f, RZ ;  /* 0x0000001f0a027819 */ /* 0x000fe400000006ff */
[----:B------:R-:W-:Y:S02]  /*9050*/  ISETP.NE.AND P1, PT, R3, RZ, PT ;  /* 0x000000ff0300720c */ /* 0x000fe40003f25270 */
[----:B------:R-:W1:Y:S02]  /*9060*/  SYNCS.PHASECHK.TRANS64.TRYWAIT P0, [R13+URZ+0x30c40], R2 ;  /* 0x030c40020d0075a7 */ /* 0x000e64000800017f */
[----:B-1----:R-:W-:Y:S09]  /*9070*/  @!P0 BRA `(.L_x_855) ;  /* 0x00000008002c8947 */ /* 0x002ff20003800000 */
.L_x_874:
[----:B------:R-:W-:Y:S05]  /*9080*/  @P1 BRA `(.L_x_856) ;  /* 0x0000000000181947 */ /* 0x000fea0003800000 */
[----:B------:R-:W2:Y:S01]  /*9090*/  S2R R3, SR_TID.X ;  /* 0x0000000000037919 */ /* 0x000ea20000002100 */
[----:B-1----:R-:W-:-:S04]  /*90a0*/  IMAD.MOV.U32 R2, RZ, RZ, 0x4200 ;  /* 0x00004200ff027424 */ /* 0x002fc800078e00ff */
[----:B------:R3:W-:Y:S01]  /*90b0*/  SYNCS.ARRIVE.TRANS64 RZ, [R13+URZ+0x30c30], R2 ;  /* 0x030c30020dff79a7 */ /* 0x0007e2000800003f */
[----:B--2---:R-:W-:-:S13]  /*90c0*/  LOP3.LUT P0, RZ, R3, 0x1f, RZ, 0xc0, !PT ;  /* 0x0000001f03ff7812 */ /* 0x004fda000780c0ff */
[----:B---3--:R-:W-:Y:S05]  /*90d0*/  @!P0 BRA `(.L_x_856) ;  /* 0x0000000000048947 */ /* 0x008fea0003800000 */
[----:B------:R-:W-:Y:S01]  /*90e0*/  BPT.TRAP 0x1 ;  /* 0x000000040000795c */ /* 0x000fe20000300000 */
.L_x_856:
        /* <DEDUP_REMOVED lines=34> */
.L_x_837:
[----:B------:R-:W-:Y:S05]  /*9310*/  BSYNC B0 ;  /* 0x0000000000007941 */ /* 0x000fea0003800000 */
.L_x_835:
[----:B------:R-:W-:-:S03]  /*9320*/  UMOV UR6, 0xffffffff ;  /* 0xffffffff00067882 */ /* 0x000fc60000000000 */
[----:B------:R-:W-:Y:S05]  /*9330*/  BRA.DIV UR6, `(.L_x_857) ;  /* 0x0000000606907947 */ /* 0x000fea000b800000 */
[----:B------:R-:W-:-:S13]  /*9340*/  ELECT P0, URZ, PT ;  /* 0x00000000003f782f */ /* 0x000fda0003800000 */
.L_x_877:
[----:B------:R-:W-:Y:S05]  /*9350*/  @!P0 BRA `(.L_x_779) ;  /* 0x0000000000848947 */ /* 0x000fea0003800000 */
[----:B----4-:R-:W3:Y:S02]  /*9360*/  LDL.LU R2, [R1] ;  /* 0x0000000001027983 */ /* 0x010ee40000300800 */
[----:B---3--:R-:W-:-:S04]  /*9370*/  LOP3.LUT R2, R2, 0x2, RZ, 0xfc, !PT ;  /* 0x0000000202027812 */ /* 0x008fc800078efcff */
[----:B------:R-:W-:-:S13]  /*9380*/  ISETP.NE.AND P0, PT, R2, 0x3, PT ;  /* 0x000000030200780c */ /* 0x000fda0003f05270 */
[----:B------:R-:W-:Y:S05]  /*9390*/  @!P0 BRA `(.L_x_858) ;  /* 0x0000000000048947 */ /* 0x000fea0003800000 */
[----:B--2---:R-:W-:Y:S01]  /*93a0*/  BPT.TRAP 0x1 ;  /* 0x000000040000795c */ /* 0x004fe20000300000 */
.L_x_858:
        /* <DEDUP_REMOVED lines=15> */
.L_x_878:
[----:B------:R-:W3:Y:S02]  /*94a0*/  SYNCS.PHASECHK.TRANS64.TRYWAIT P1, [R11+URZ], R2 ;  /* 0x000000020b0075a7 */ /* 0x000ee4000802017f */
[----:B---3--:R-:W-:Y:S05]  /*94b0*/  @!P1 BRA `(.L_x_860) ;  /* 0x0000000400689947 */ /* 0x008fea0003800000 */
.L_x_879:
[----:B------:R-:W-:Y:S05]  /*94c0*/  @!P0 BRA `(.L_x_861) ;  /* 0x0000000000048947 */ /* 0x000fea0003800000 */
[----:B--2---:R-:W-:Y:S01]  /*94d0*/  BPT.TRAP 0x1 ;  /* 0x000000040000795c */ /* 0x004fe20000300000 */
.L_x_861:
[----:B------:R-:W-:-:S04]  /*94e0*/  VIADD R0, R6, 0x30c40 ;  /* 0x00030c4006007836 */ /* 0x000fc80000000000 */
[----:B------:R-:W-:-:S04]  /*94f0*/  IMAD R9, R9, 0x8, R0 ;  /* 0x0000000809097824 */ /* 0x000fc800078e0200 */
[----:B------:R-:W4:Y:S02]  /*9500*/  SYNCS.PHASECHK.TRANS64.TRYWAIT P0, [R9+URZ], R4 ;  /* 0x00000004090075a7 */ /* 0x000f24000800017f */
[----:B----4-:R-:W-:Y:S05]  /*9510*/  @!P0 BRA `(.L_x_862) ;  /* 0x0000000400648947 */ /* 0x010fea0003800000 */
.L_x_880:
[----:B------:R-:W-:-:S07]  /*9520*/  LEA R3, R3, R0, 0x3 ;  /* 0x0000000003037211 */ /* 0x000fce00078e18ff */
.L_x_863:
[----:B------:R1:W1:Y:S02]  /*9530*/  SYNCS.PHASECHK.TRANS64.TRYWAIT P0, [R3+URZ], R2 ;  /* 0x00000002030075a7 */ /* 0x000264000800017f */
[----:B-1----:R-:W-:Y:S05]  /*9540*/  @!P0 NANOSLEEP.SYNCS 0x989680 ;  /* 0x009896800000895d */ /* 0x002fea0003900000 */
[----:B------:R-:W1:Y:S02]  /*9550*/  @!P0 SYNCS.PHASECHK.TRANS64 P0, [R3+URZ], R2 ;  /* 0x00000002030085a7 */ /* 0x000e64000800007f */
[----:B-1----:R-:W-:Y:S05]  /*9560*/  @!P0 BRA `(.L_x_863) ;  /* 0xfffffffc00f08947 */ /* 0x002fea000383ffff */
.L_x_779:
[----:B--2---:R-:W-:Y:S05]  /*9570*/  BSYNC B6 ;  /* 0x0000000000067941 */ /* 0x004fea0003800000 */
.L_x_773:
[----:B------:R-:W-:Y:S05]  /*9580*/  EXIT ;  /* 0x000000000000794d */ /* 0x000fea0003800000 */
.L_x_789:
[----:B------:R-:W-:Y:S01]  /*9590*/  IMAD.MOV.U32 R12, RZ, RZ, RZ ;  /* 0x000000ffff0c7224 */ /* 0x000fe200078e00ff */
[----:B------:R-:W-:Y:S01]  /*95a0*/  MOV R15, 0xffffffff ;  /* 0xffffffff000f7802 */ /* 0x000fe20000000f00 */
[----:B------:R-:W-:-:S07]  /*95b0*/  IMAD.MOV.U32 R11, RZ, RZ, 0x1f ;  /* 0x0000001fff0b7424 */ /* 0x000fce00078e00ff */
[----:B------:R-:W-:Y:S05]  /*95c0*/  WARPSYNC.COLLECTIVE R15, `(.L_x_864) ;  /* 0x000000000f087348 */ /* 0x000fea0003c00000 */
[----:B------:R1:W2:Y:S02]  /*95d0*/  SHFL.IDX P6, R14, R13, R12, R11 ;  /* 0x0000000c0d0e7389 */ /* 0x0002a400000c000b */
[----:B-12---:R-:W-:Y:S01]  /*95e0*/  ENDCOLLECTIVE ;  /* 0x000000000000791b */ /* 0x006fe20003800000 */
.L_x_864:
[----:B------:R-:W-:Y:S05]  /*95f0*/  BRA `(.L_x_865) ;  /* 0xffffff7800e07947 */ /* 0x000fea000383ffff */
.L_x_791:
[----:B--2---:R2:W3:Y:S02]  /*9600*/  SYNCS.PHASECHK.TRANS64.TRYWAIT P0, [R2+URZ+0x30c00], R9 ;  /* 0x030c0009020075a7 */ /* 0x0044e4000800017f */
[----:B---3--:R-:W-:Y:S05]  /*9610*/  @!P0 NANOSLEEP.SYNCS 0x989680 ;  /* 0x009896800000895d */ /* 0x008fea0003900000 */
[----:B------:R-:W3:Y:S02]  /*9620*/  @!P0 SYNCS.PHASECHK.TRANS64 P0, [R2+URZ+0x30c00], R9 ;  /* 0x030c0009020085a7 */ /* 0x000ee4000800007f */
[----:B---3--:R-:W-:Y:S05]  /*9630*/  @!P0 BRA `(.L_x_791) ;  /* 0xfffffffc00f08947 */ /* 0x008fea000383ffff */
[----:B------:R-:W-:Y:S05]  /*9640*/  BRA `(.L_x_790) ;  /* 0xffffff7c00447947 */ /* 0x000fea000383ffff */
.L_x_795:
[----:B--2---:R2:W3:Y:S02]  /*9650*/  SYNCS.PHASECHK.TRANS64.TRYWAIT P1, [R3+URZ+0x30c10], R22 ;  /* 0x030c1016030075a7 */ /* 0x0044e4000802017f */
[----:B---3--:R-:W-:Y:S05]  /*9660*/  @!P1 NANOSLEEP.SYNCS 0x989680 ;  /* 0x009896800000995d */ /* 0x008fea0003900000 */
[----:B------:R-:W3:Y:S02]  /*9670*/  @!P1 SYNCS.PHASECHK.TRANS64 P1, [R3+URZ+0x30c10], R22 ;  /* 0x030c1016030095a7 */ /* 0x000ee4000802007f */
[----:B---3--:R-:W-:Y:S05]  /*9680*/  @!P1 BRA `(.L_x_795) ;  /* 0xfffffffc00f09947 */ /* 0x008fea000383ffff */
[----:B------:R-:W-:Y:S05]  /*9690*/  BRA `(.L_x_794) ;  /* 0xffffff8400247947 */ /* 0x000fea000383ffff */
.L_x_799:
[----:B------:R1:W1:Y:S02]  /*96a0*/  SYNCS.PHASECHK.TRANS64.TRYWAIT P1, [R3+URZ+0x30c30], R22 ;  /* 0x030c3016030075a7 */ /* 0x000264000802017f */
[----:B-1----:R-:W-:Y:S05]  /*96b0*/  @!P1 NANOSLEEP.SYNCS 0x989680 ;  /* 0x009896800000995d */ /* 0x002fea0003900000 */
[----:B------:R-:W1:Y:S02]  /*96c0*/  @!P1 SYNCS.PHASECHK.TRANS64 P1, [R3+URZ+0x30c30], R22 ;  /* 0x030c3016030095a7 */ /* 0x000e64000802007f */
[----:B-1----:R-:W-:Y:S05]  /*96d0*/  @!P1 BRA `(.L_x_799) ;  /* 0xfffffffc00f09947 */ /* 0x002fea000383ffff */
[----:B------:R-:W-:Y:S05]  /*96e0*/  BRA `(.L_x_798) ;  /* 0xffffff8800387947 */ /* 0x000fea000383ffff */
.L_x_838:
[----:B-1----:R1:W2:Y:S02]  /*96f0*/  SYNCS.PHASECHK.TRANS64.TRYWAIT P1, [R12+URZ+0x30c20], R3 ;  /* 0x030c20030c0075a7 */ /* 0x0022a4000802017f */
[----:B--2---:R-:W-:Y:S05]  /*9700*/  @!P1 NANOSLEEP.SYNCS 0x989680 ;  /* 0x009896800000995d */ /* 0x004fea0003900000 */
[----:B------:R-:W2:Y:S02]  /*9710*/  @!P1 SYNCS.PHASECHK.TRANS64 P1, [R12+URZ+0x30c20], R3 ;  /* 0x030c20030c0095a7 */ /* 0x000ea4000802007f */
[----:B--2---:R-:W-:Y:S05]  /*9720*/  @!P1 BRA `(.L_x_838) ;  /* 0xfffffffc00f09947 */ /* 0x004fea000383ffff */
[----:B------:R-:W-:Y:S05]  /*9730*/  BRA `(.L_x_866) ;  /* 0xffffffe800107947 */ /* 0x000fea000383ffff */
.L_x_842:
[----:B-1----:R1:W2:Y:S02]  /*9740*/  SYNCS.PHASECHK.TRANS64.TRYWAIT P1, [R12+URZ+0x30c40], R21 ;  /* 0x030c40150c0075a7 */ /* 0x0022a4000802017f */
[----:B--2---:R-:W-:Y:S05]  /*9750*/  @!P1 NANOSLEEP.SYNCS 0x989680 ;  /* 0x009896800000995d */ /* 0x004fea0003900000 */
[----:B------:R-:W2:Y:S02]  /*9760*/  @!P1 SYNCS.PHASECHK.TRANS64 P1, [R12+URZ+0x30c40], R21 ;  /* 0x030c40150c0095a7 */ /* 0x000ea4000802007f */
[----:B--2---:R-:W-:Y:S05]  /*9770*/  @!P1 BRA `(.L_x_842) ;  /* 0xfffffffc00f09947 */ /* 0x004fea000383ffff */
[----:B------:R-:W-:Y:S05]  /*9780*/  BRA `(.L_x_867) ;  /* 0xffffffec00287947 */ /* 0x000fea000383ffff */
.L_x_844:
[----:B--2---:R2:W3:Y:S02]  /*9790*/  SYNCS.PHASECHK.TRANS64.TRYWAIT P1, [R12+URZ+0x30c28], R21 ;  /* 0x030c28150c0075a7 */ /* 0x0044e4000802017f */
[----:B---3--:R-:W-:Y:S05]  /*97a0*/  @!P1 NANOSLEEP.SYNCS 0x989680 ;  /* 0x009896800000995d */ /* 0x008fea0003900000 */
[----:B------:R-:W3:Y:S02]  /*97b0*/  @!P1 SYNCS.PHASECHK.TRANS64 P1, [R12+URZ+0x30c28], R21 ;  /* 0x030c28150c0095a7 */ /* 0x000ee4000802007f */
[----:B---3--:R-:W-:Y:S05]  /*97c0*/  @!P1 BRA `(.L_x_844) ;  /* 0xfffffffc00f09947 */ /* 0x008fea000383ffff */
[----:B------:R-:W-:Y:S05]  /*97d0*/  BRA `(.L_x_868) ;  /* 0xffffffec00a47947 */ /* 0x000fea000383ffff */
.L_x_846:
[----:B---3--:R3:W4:Y:S02]  /*97e0*/  SYNCS.PHASECHK.TRANS64.TRYWAIT P1, [R12+URZ+0x30c48], R21 ;  /* 0x030c48150c0075a7 */ /* 0x008724000802017f */
[----:B----4-:R-:W-:Y:S05]  /*97f0*/  @!P1 NANOSLEEP.SYNCS 0x989680 ;  /* 0x009896800000995d */ /* 0x010fea0003900000 */
[----:B------:R-:W4:Y:S02]  /*9800*/  @!P1 SYNCS.PHASECHK.TRANS64 P1, [R12+URZ+0x30c48], R21 ;  /* 0x030c48150c0095a7 */ /* 0x000f24000802007f */
[----:B----4-:R-:W-:Y:S05]  /*9810*/  @!P1 BRA `(.L_x_846) ;  /* 0xfffffffc00f09947 */ /* 0x010fea000383ffff */
[----:B------:R-:W-:Y:S05]  /*9820*/  BRA `(.L_x_869) ;  /* 0xfffffff000007947 */ /* 0x000fea000383ffff */
.L_x_848:
[----:B------:R-:W-:-:S07]  /*9830*/  SHF.L.U32 R5, R10, 0x1f, RZ ;  /* 0x0000001f0a057819 */ /* 0x000fce00000006ff */
.L_x_870:
[----:B-1----:R1:W2:Y:S02]  /*9840*/  SYNCS.PHASECHK.TRANS64.TRYWAIT P1, [R12+URZ+0x30c20], R5 ;  /* 0x030c20050c0075a7 */ /* 0x0022a4000802017f */
[----:B--2---:R-:W-:Y:S05]  /*9850*/  @!P1 NANOSLEEP.SYNCS 0x989680 ;  /* 0x009896800000995d */ /* 0x004fea0003900000 */
[----:B------:R-:W2:Y:S02]  /*9860*/  @!P1 SYNCS.PHASECHK.TRANS64 P1, [R12+URZ+0x30c20], R5 ;  /* 0x030c20050c0095a7 */ /* 0x000ea4000802007f */
[----:B--2---:R-:W-:Y:S05]  /*9870*/  @!P1 BRA `(.L_x_870) ;  /* 0xfffffffc00f09947 */ /* 0x004fea000383ffff */
[----:B------:R-:W-:Y:S05]  /*9880*/  BRA `(.L_x_871) ;  /* 0xfffffff0006c7947 */ /* 0x000fea000383ffff */
.L_x_851:
[----:B-1----:R1:W2:Y:S02]  /*9890*/  SYNCS.PHASECHK.TRANS64.TRYWAIT P1, [R12+URZ+0x30c40], R13 ;  /* 0x030c400d0c0075a7 */ /* 0x0022a4000802017f */
[----:B--2---:R-:W-:Y:S05]  /*98a0*/  @!P1 NANOSLEEP.SYNCS 0x989680 ;  /* 0x009896800000995d */ /* 0x004fea0003900000 */
[----:B------:R-:W2:Y:S02]  /*98b0*/  @!P1 SYNCS.PHASECHK.TRANS64 P1, [R12+URZ+0x30c40], R13 ;  /* 0x030c400d0c0095a7 */ /* 0x000ea4000802007f */
[----:B--2---:R-:W-:Y:S05]  /*98c0*/  @!P1 BRA `(.L_x_851) ;  /* 0xfffffffc00f09947 */ /* 0x004fea000383ffff */
[----:B------:R-:W-:Y:S05]  /*98d0*/  BRA `(.L_x_872) ;  /* 0xfffffff000e07947 */ /* 0x000fea000383ffff */
.L_x_853:
[----:B--2---:R2:W3:Y:S02]  /*98e0*/  SYNCS.PHASECHK.TRANS64.TRYWAIT P1, [R12+URZ+0x30c28], R13 ;  /* 0x030c280d0c0075a7 */ /* 0x0044e4000802017f */
[----:B---3--:R-:W-:Y:S05]  /*98f0*/  @!P1 NANOSLEEP.SYNCS 0x989680 ;  /* 0x009896800000995d */ /* 0x008fea0003900000 */
[----:B------:R-:W3:Y:S02]  /*9900*/  @!P1 SYNCS.PHASECHK.TRANS64 P1, [R12+URZ+0x30c28], R13 ;  /* 0x030c280d0c0095a7 */ /* 0x000ee4000802007f */
[----:B---3--:R-:W-:Y:S05]  /*9910*/  @!P1 BRA `(.L_x_853) ;  /* 0xfffffffc00f09947 */ /* 0x008fea000383ffff */
[----:B------:R-:W-:Y:S05]  /*9920*/  BRA `(.L_x_873) ;  /* 0xfffffff400507947 */ /* 0x000fea000383ffff */
.L_x_855:
[----:B-1----:R1:W2:Y:S02]  /*9930*/  SYNCS.PHASECHK.TRANS64.TRYWAIT P0, [R13+URZ+0x30c40], R2 ;  /* 0x030c40020d0075a7 */ /* 0x0022a4000800017f */
[----:B--2---:R-:W-:Y:S05]  /*9940*/  @!P0 NANOSLEEP.SYNCS 0x989680 ;  /* 0x009896800000895d */ /* 0x004fea0003900000 */
[----:B------:R-:W2:Y:S02]  /*9950*/  @!P0 SYNCS.PHASECHK.TRANS64 P0, [R13+URZ+0x30c40], R2 ;  /* 0x030c40020d0085a7 */ /* 0x000ea4000800007f */
[----:B--2---:R-:W-:Y:S05]  /*9960*/  @!P0 BRA `(.L_x_855) ;  /* 0xfffffffc00f08947 */ /* 0x004fea000383ffff */
[----:B------:R-:W-:Y:S05]  /*9970*/  BRA `(.L_x_874) ;  /* 0xfffffff400c07947 */ /* 0x000fea000383ffff */
.L_x_857:
[----:B------:R-:W-:Y:S01]  /*9980*/  BSSY B0, `(.L_x_875) ;  /* 0x0000006000007945 */ /* 0x000fe20003800000 */
[----:B------:R-:W-:-:S07]  /*9990*/  IMAD.MOV.U32 R15, RZ, RZ, -0x1 ;  /* 0xffffffffff0f7424 */ /* 0x000fce00078e00ff */
[----:B--2-4-:R-:W-:Y:S05]  /*99a0*/  WARPSYNC.COLLECTIVE R15, `(.L_x_876) ;  /* 0x000000000f0c7348 */ /* 0x014fea0003c00000 */
[----:B------:R-:W-:Y:S02]  /*99b0*/  ELECT P6, UR62, PT ;  /* 0x00000000003e782f */ /* 0x000fe400038c0000 */
[----:B------:R-:W-:Y:S01]  /*99c0*/  MOV R14, UR62 ;  /* 0x0000003e000e7c02 */ /* 0x000fe20008000f00 */
[----:B--2-4-:R-:W-:Y:S10]  /*99d0*/  ENDCOLLECTIVE ;  /* 0x000000000000791b */ /* 0x014ff40003800000 */
.L_x_876:
[----:B------:R-:W-:Y:S05]  /*99e0*/  BSYNC B0 ;  /* 0x0000000000007941 */ /* 0x000fea0003800000 */
.L_x_875:
[----:B------:R-:W-:Y:S01]  /*99f0*/  PLOP3.LUT P0, PT, P6, PT, PT, 0x80, 0x0 ;  /* 0x000000000000781c */ /* 0x000fe2000370f070 */
[----:B------:R-:W-:-:S12]  /*9a00*/  BRA `(.L_x_877) ;  /* 0xfffffff800507947 */ /* 0x000fd8000383ffff */
.L_x_859:
[----:B-1----:R1:W3:Y:S02]  /*9a10*/  SYNCS.PHASECHK.TRANS64.TRYWAIT P1, [R7+URZ], R4 ;  /* 0x00000004070075a7 */ /* 0x0022e4000802017f */
[----:B---3--:R-:W-:Y:S05]  /*9a20*/  @!P1 NANOSLEEP.SYNCS 0x989680 ;  /* 0x009896800000995d */ /* 0x008fea0003900000 */
[----:B------:R-:W3:Y:S02]  /*9a30*/  @!P1 SYNCS.PHASECHK.TRANS64 P1, [R7+URZ], R4 ;  /* 0x00000004070095a7 */ /* 0x000ee4000802007f */
[----:B---3--:R-:W-:Y:S05]  /*9a40*/  @!P1 BRA `(.L_x_859) ;  /* 0xfffffffc00f09947 */ /* 0x008fea000383ffff */
[----:B------:R-:W-:Y:S05]  /*9a50*/  BRA `(.L_x_878) ;  /* 0xfffffff800907947 */ /* 0x000fea000383ffff */
.L_x_860:
[----:B---3--:R3:W4:Y:S02]  /*9a60*/  SYNCS.PHASECHK.TRANS64.TRYWAIT P1, [R11+URZ], R2 ;  /* 0x000000020b0075a7 */ /* 0x008724000802017f */
[----:B----4-:R-:W-:Y:S05]  /*9a70*/  @!P1 NANOSLEEP.SYNCS 0x989680 ;  /* 0x009896800000995d */ /* 0x010fea0003900000 */
[----:B------:R-:W4:Y:S02]  /*9a80*/  @!P1 SYNCS.PHASECHK.TRANS64 P1, [R11+URZ], R2 ;  /* 0x000000020b0095a7 */ /* 0x000f24000802007f */
[----:B----4-:R-:W-:Y:S05]  /*9a90*/  @!P1 BRA `(.L_x_860) ;  /* 0xfffffffc00f09947 */ /* 0x010fea000383ffff */
[----:B------:R-:W-:Y:S05]  /*9aa0*/  BRA `(.L_x_879) ;  /* 0xfffffff800847947 */ /* 0x000fea000383ffff */
.L_x_862:
[----:B----4-:R4:W1:Y:S02]  /*9ab0*/  SYNCS.PHASECHK.TRANS64.TRYWAIT P0, [R9+URZ], R4 ;  /* 0x00000004090075a7 */ /* 0x010864000800017f */
[----:B-1----:R-:W-:Y:S05]  /*9ac0*/  @!P0 NANOSLEEP.SYNCS 0x989680 ;  /* 0x009896800000895d */ /* 0x002fea0003900000 */
[----:B------:R-:W1:Y:S02]  /*9ad0*/  @!P0 SYNCS.PHASECHK.TRANS64 P0, [R9+URZ], R4 ;  /* 0x00000004090085a7 */ /* 0x000e64000800007f */
[----:B-1----:R-:W-:Y:S05]  /*9ae0*/  @!P0 BRA `(.L_x_862) ;  /* 0xfffffffc00f08947 */ /* 0x002fea000383ffff */
[----:B------:R-:W-:Y:S05]  /*9af0*/  BRA `(.L_x_880) ;  /* 0xfffffff800887947 */ /* 0x000fea000383ffff */
.L_x_881:
        /* <DEDUP_REMOVED lines=16> */
.L_x_7380:


//--------------------- .text._ZN7cutlass13device_kernelIN5flash11enable_sm90INS1_16FlashAttnBwdSm90INS1_25CollectiveMainloopBwdSm90ILi2ELi2ELi2EN4cute5tupleIJNS5_1CILi1EEES8_S8_EEENS6_IJNS7_ILi128EEESA_NS7_ILi64EEEEEENS_6half_tEfNS_4arch4Sm90ELb0ELb0ELb1ELb1ELb1ELb1ELb0ELb0ELi2ELi1ELi2ELi2ELb0EEENS1_24CollectiveEpilogueBwdGQAISC_fSF_Li256ELb1ELb1EEENS1_19SingleTileSchedulerILb1ELb0ELb0ELi128EEEEEEEEEvNT_6ParamsE --------------------------
	.section	.text._ZN7cutlass13device_kernelIN5flash11enable_sm90INS1_16FlashAttnBwdSm90INS1_25CollectiveMainloopBwdSm90ILi2ELi2ELi2EN4cute5tupleIJNS5_1CILi1EEES8_S8_EEENS6_IJNS7_ILi128EEESA_NS7_ILi64EEEEEENS_6half_tEfNS_4arch4Sm90ELb0ELb0ELb1ELb1ELb1ELb1ELb0ELb0ELi2ELi1ELi2ELi2ELb0EEENS1_24CollectiveEpilogueBwdGQAISC_fSF_Li256ELb1ELb1EEENS1_19SingleTileSchedulerILb1ELb0ELb0ELi128EEEEEEEEEvNT_6ParamsE,"ax",@progbits
	.align	128
.text._ZN7cutlass13device_kernelIN5flash11enable_sm90INS1_16FlashAttnBwdSm90INS1_25CollectiveMainloopBwdSm90ILi2ELi2ELi2EN4cute5tupleIJNS5_1CILi1EEES8_S8_EEENS6_IJNS7_ILi128EEESA_NS7_ILi64EEEEEENS_6half_tEfNS_4arch4Sm90ELb0ELb0ELb1ELb1ELb1ELb1ELb0ELb0ELi2ELi1ELi2ELi2ELb0EEENS1_24CollectiveEpilogueBwdGQAISC_fSF_Li256ELb1ELb1EEENS1_19SingleTileSchedulerILb1ELb0ELb0ELi128EEEEEEEEEvNT_6ParamsE:
        .type           _ZN7cutlass13device_kernelIN5flash11enable_sm90INS1_16FlashAttnBwdSm90INS1_25CollectiveMainloopBwdSm90ILi2ELi2ELi2EN4cute5tupleIJNS5_1CILi1EEES8_S8_EEENS6_IJNS7_ILi128EEESA_NS7_ILi64EEEEEENS_6half_tEfNS_4arch4Sm90ELb0ELb0ELb1ELb1ELb1ELb1ELb0ELb0ELi2ELi1ELi2ELi2ELb0EEENS1_24CollectiveEpilogueBwdGQAISC_fSF_Li256ELb1ELb1EEENS1_19SingleTileSchedulerILb1ELb0ELb0ELi128EEEEEEEEEvNT_6ParamsE,@function
        .size           _ZN7cutlass13device_kernelIN5flash11enable_sm90INS1_16FlashAttnBwdSm90INS1_25CollectiveMainloopBwdSm90ILi2ELi2ELi2EN4cute5tupleIJNS5_1CILi1EEES8_S8_EEENS6_IJNS7_ILi128EEESA_NS7_ILi64EEEEEENS_6half_tEfNS_4arch4Sm90ELb0ELb0ELb1ELb1ELb1ELb1ELb0ELb0ELi2ELi1ELi2ELi2ELb0EEENS1_24CollectiveEpilogueBwdGQAISC_fSF_Li256ELb1ELb1EEENS1_19SingleTileSchedulerILb1ELb0ELb0ELi128EEEEEEEEEvNT_6ParamsE,(.L_x_7381 - _ZN7cutlass13device_kernelIN5flash11enable_sm90INS1_16FlashAttnBwdSm90INS1_25CollectiveMainloopBwdSm90ILi2ELi2ELi2EN4cute5tupleIJNS5_1CILi1EEES8_S8_EEENS6_IJNS7_ILi128EEESA_NS7_ILi64EEEEEENS_6half_tEfNS_4arch4Sm90ELb0ELb0ELb1ELb1ELb1ELb1ELb0ELb0ELi2ELi1ELi2ELi2ELb0EEENS1_24CollectiveEpilogueBwdGQAISC_fSF_Li256ELb1ELb1EEENS1_19SingleTileSchedulerILb1ELb0ELb0ELi128EEEEEEEEEvNT_6ParamsE)
        .other          _ZN7cutlass13device_kernelIN5flash11enable_sm90INS1_16FlashAttnBwdSm90INS1_25CollectiveMainloopBwdSm90ILi2ELi2ELi2EN4cute5tupleIJNS5_1CILi1EEES8_S8_EEENS6_IJNS7_ILi128EEESA_NS7_ILi64EEEEEENS_6half_tEfNS_4arch4Sm90ELb0ELb0ELb1ELb1ELb1ELb1ELb0ELb0ELi2ELi1ELi2ELi2ELb0EEENS1_24CollectiveEpilogueBwdGQAISC_fSF_Li256ELb1ELb1EEENS1_19SingleTileSchedulerILb1ELb0ELb0ELi128EEEEEEEEEvNT_6ParamsE,@"STO_CUDA_ENTRY STV_DEFAULT"
_ZN7cutlass13device_kernelIN5flash11enable_sm90INS1_16FlashAttnBwdSm90INS1_25CollectiveMainloopBwdSm90ILi2ELi2ELi2EN4cute5tupleIJNS5_1CILi1EEES8_S8_EEENS6_IJNS7_ILi128EEESA_NS7_ILi64EEEEEENS_6half_tEfNS_4arch4Sm90ELb0ELb0ELb1ELb1ELb1ELb1ELb0ELb0ELi2ELi1ELi2ELi2ELb0EEENS1_24CollectiveEpilogueBwdGQAISC_fSF_Li256ELb1ELb1EEENS1_19SingleTileSchedulerILb1ELb0ELb0ELi128EEEEEEEEEvNT_6ParamsE:
        /* <DEDUP_REMOVED lines=23> */
.L_x_883:
[----:B------:R-:W-:Y:S05]  /*0170*/  BSYNC B0 ;  /* 0x0000000000007941 */ /* 0x000fea0003800000 */
.L_x_882:
        /* <DEDUP_REMOVED lines=34> */
.L_x_884:
        /* <DEDUP_REMOVED lines=22> */
.L_x_885:
        /* <DEDUP_REMOVED lines=9> */
.L_x_888:
        /* <DEDUP_REMOVED lines=20> */
.L_x_889:
        /* <DEDUP_REMOVED lines=10> */
.L_x_891:
[----:B------:R-:W2:Y:S02]  /*0770*/  LDC R0, c[0x0][0x8c4] ;  /* 0x00023100ff007b82 */ /* 0x000ea40000000800 */
.L_x_890:
        /* <DEDUP_REMOVED lines=19> */
.L_x_893:
        /* <DEDUP_REMOVED lines=10> */
.L_x_894:
        /* <DEDUP_REMOVED lines=8> */
.L_x_895:
        /* <DEDUP_REMOVED lines=9> */
.L_x_896:
        /* <DEDUP_REMOVED lines=56> */
.L_x_899:
        /* <DEDUP_REMOVED lines=15> */
.L_x_898:
        /* <DEDUP_REMOVED lines=22> */
.L_x_901:
        /* <DEDUP_REMOVED lines=15> */
.L_x_900:
[----:B------:R-:W-:Y:S01]  /*1120*/  SHF.R.S32.HI R3, RZ, 0x1f, R18 ;  /* 0x0000001fff037819 */ /* 0x000fe20000011412 */
[----:B------:R-:W-:-:S03]  /*1130*/  UMOV UR4, 0xffffffff ;  /* 0xffffffff00047882 */ /* 0x000fc60000000000 */
[----:B------:R-:W-:-:S04]  /*1140*/  LEA.HI R0, R3, R18, RZ, 0x7 ;  /* 0x0000001203007211 */ /* 0x000fc800078f38ff */
[----:B------:R-:W-:Y:S01]  /*1150*/  SHF.R.S32.HI R13, RZ, 0x7, R0 ;  /* 0x00000007ff0d7819 */ /* 0x000fe20000011400 */
[----:B------:R-:W-:Y:S06]  /*1160*/  BRA.DIV UR4, `(.L_x_902) ;  /* 0x0000009204247947 */ /* 0x000fec000b800000 */
[----:B------:R1:W2:Y:S02]  /*1170*/  SHFL.IDX PT, R14, R13, RZ, 0x1f ;  /* 0x00001fff0d0e7589 */ /* 0x0002a400000e0000 */
.L_x_1006:
        /* <DEDUP_REMOVED lines=30> */
.L_x_903:
        /* <DEDUP_REMOVED lines=111> */
.L_x_915:
[----:B------:R-:W-:-:S13]  /*1a50*/  ISETP.NE.AND P0, PT, R7, 0x3, PT ;  /* 0x000000030700780c */ /* 0x000fda0003f05270 */
[----:B------:R-:W-:Y:S05]  /*1a60*/  @!P0 BRA `(.L_x_905) ;  /* 0x0000000000048947 */ /* 0x000fea0003800000 */
[----:B------:R-:W-:Y:S01]  /*1a70*/  BPT.TRAP 0x1 ;  /* 0x000000040000795c */ /* 0x000fe20000300000 */
.L_x_905:
[----:B------:R-:W-:Y:S01]  /*1a80*/  IMAD R25, R4, 0x8, R2 ;  /* 0x0000000804197824 */ /* 0x000fe200078e0202 */
[----:B------:R-:W-:-:S04]  /*1a90*/  SHF.L.U32 R22, R5, 0x1f, RZ ;  /* 0x0000001f05167819 */ /* 0x000fc800000006ff */
[----:B------:R1:W2:Y:S01]  /*1aa0*/  SYNCS.PHASECHK.TRANS64.TRYWAIT P1, [R25+URZ+0x30c10], R22 ;  /* 0x030c1016190075a7 */ /* 0x0002a2000802017f */
[----:B------:R-:W-:Y:S05]  /*1ab0*/  @!P0 BRA `(.L_x_906) ;  /* 0x0000000000048947 */ /* 0x000fea0003800000 */
[----:B------:R-:W-:Y:S01]  /*1ac0*/  BPT.TRAP 0x1 ;  /* 0x000000040000795c */ /* 0x000fe20000300000 */
.L_x_906:
[----:B------:R-:W-:-:S04]  /*1ad0*/  IADD3 R0, R2, 0x10000, RZ ;  /* 0x0001000002007810 */ /* 0x000fc80007ffe0ff */
[----:B------:R-:W-:-:S04]  /*1ae0*/  SHF.R.U32.HI R0, RZ, 0x4, R0 ;  /* 0x00000004ff007819 */ /* 0x000fc80000011600 */
[----:B------:R-:W-:Y:S01]  /*1af0*/  LOP3.LUT R0, R0, 0x3fff, RZ, 0xc0, !PT ;  /* 0x00003fff00007812 */ /* 0x000fe200078ec0ff */
[----:B--2---:R-:W-:Y:S06]  /*1b00*/  @P1 BRA `(.L_x_907) ;  /* 0x0000000000081947 */ /* 0x004fec0003800000 */
[----:B------:R-:W2:Y:S02]  /*1b10*/  SYNCS.PHASECHK.TRANS64.TRYWAIT P1, [R25+URZ+0x30c10], R22 ;  /* 0x030c1016190075a7 */ /* 0x000ea4000802017f */
[----:B--2---:R-:W-:Y:S05]  /*1b20*/  @!P1 BRA `(.L_x_908) ;  /* 0x0000008400e49947 */ /* 0x004fea0003800000 */
.L_x_907:
        /* <DEDUP_REMOVED lines=64> */
.L_x_909:
[----:B------:R1:W1:Y:S01]  /*1f30*/  SYNCS.PHASECHK.TRANS64.TRYWAIT P1, [R25+URZ+0x30c30], R22 ;  /* 0x030c3016190075a7 */ /* 0x000262000802017f */
[----:B------:R-:W-:Y:S05]  /*1f40*/  @!P0 BRA `(.L_x_910) ;  /* 0x0000000000048947 */ /* 0x000fea0003800000 */
[----:B------:R-:W-:Y:S01]  /*1f50*/  BPT.TRAP 0x1 ;  /* 0x000000040000795c */ /* 0x000fe20000300000 */
.L_x_910:
[----:B------:R-:W-:-:S04]  /*1f60*/  IADD3 R18, R2, 0x18000, RZ ;  /* 0x0001800002127810 */ /* 0x000fc80007ffe0ff */
[----:B------:R-:W-:-:S04]  /*1f70*/  SHF.R.U32.HI R18, RZ, 0x4, R18 ;  /* 0x00000004ff127819 */ /* 0x000fc80000011612 */
[----:B------:R-:W-:-:S04]  /*1f80*/  LOP3.LUT R18, R18, 0x3fff, RZ, 0xc0, !PT ;  /* 0x00003fff12127812 */ /* 0x000fc800078ec0ff */
[----:B------:R-:W-:Y:S01]  /*1f90*/  LOP3.LUT R21, R18, 0x10000, RZ, 0xfc, !PT ;  /* 0x0001000012157812 */ /* 0x000fe200078efcff */
[----:B-1----:R-:W-:Y:S06]  /*1fa0*/  @P1 BRA `(.L_x_911) ;  /* 0x0000000000081947 */ /* 0x002fec0003800000 */
[----:B------:R-:W1:Y:S02]  /*1fb0*/  SYNCS.PHASECHK.TRANS64.TRYWAIT P1, [R25+URZ+0x30c30], R22 ;  /* 0x030c3016190075a7 */ /* 0x000e64000802017f */
[----:B-1----:R-:W-:Y:S05]  /*1fc0*/  @!P1 BRA `(.L_x_912) ;  /* 0x0000008000d09947 */ /* 0x002fea0003800000 */
.L_x_911:
        /* <DEDUP_REMOVED lines=896> */
.L_x_913:
        /* <DEDUP_REMOVED lines=69> */
.L_x_914:
        /* <DEDUP_REMOVED lines=46> */
.L_x_897:
[----:B------:R-:W-:Y:S05]  /*5f00*/  @P0 BRA `(.L_x_892) ;  /* 0x0000004000b40947 */ /* 0x000fea0003800000 */
[----:B------:R-:W2:Y:S01]  /*5f10*/  LDL.LU R26, [R1+0x1c] ;  /* 0x00001c00011a7983 */ /* 0x000ea20000300800 */
[----:B-1----:R-:W1:Y:S01]  /*5f20*/  LDC.64 R2, c[0x0][0x878] ;  /* 0x00021e00ff027b82 */ /* 0x002e620000000a00 */
[----:B------:R-:W-:Y:S01]  /*5f30*/  ULDC UR4, c[0x0][0x870] ;  /* 0x00021c0000047ab9 */ /* 0x000fe20000000800 */
[----:B------:R-:W-:-:S06]  /*5f40*/  ULDC UR6, c[0x0][0x80c] ;  /* 0x0002030000067ab9 */ /* 0x000fcc0000000800 */
[----:B------:R-:W3:Y:S01]  /*5f50*/  LDC R17, c[0x0][0x850] ;  /* 0x00021400ff117b82 */ /* 0x000ee20000000800 */
[----:B------:R-:W4:Y:S01]  /*5f60*/  S2R R6, SR_TID.X ;  /* 0x0000000000067919 */ /* 0x000f220000002100 */
[----:B------:R-:W5:Y:S01]  /*5f70*/  S2R R8, SR_CTAID.Y ;  /* 0x0000000000087919 */ /* 0x000f620000002600 */
[----:B------:R-:W5:Y:S05]  /*5f80*/  S2R R16, SR_CTAID.X ;  /* 0x0000000000107919 */ /* 0x000f6a0000002500 */
[----:B------:R-:W5:Y:S01]  /*5f90*/  S2UR UR5, SR_CgaCtaId ;  /* 0x00000000000579c3 */ /* 0x000f620000008800 */
[----:B-1----:R-:W-:-:S07]  /*5fa0*/  ISETP.NE.U32.AND P0, PT, R2, RZ, PT ;  /* 0x000000ff0200720c */ /* 0x002fce0003f05070 */
[----:B------:R-:W1:Y:S01]  /*5fb0*/  LDC.64 R14, c[0x0][0x840] ;  /* 0x00021000ff0e7b82 */ /* 0x000e620000000a00 */
[----:B------:R-:W-:-:S07]  /*5fc0*/  ISETP.NE.AND.EX P0, PT, R3, RZ, PT, P0 ;  /* 0x000000ff0300720c */ /* 0x000fce0003f05300 */
[----:B------:R-:W1:Y:S08]  /*5fd0*/  LDC.64 R12, c[0x0][0x818] ;  /* 0x00020600ff0c7b82 */ /* 0x000e700000000a00 */
[----:B------:R-:W2:Y:S08]  /*5fe0*/  @P0 LDC.64 R2, c[0x0][0x878] ;  /* 0x00021e00ff020b82 */ /* 0x000eb00000000a00 */
[----:B------:R-:W1:Y:S08]  /*5ff0*/  LDC.64 R20, c[0x0][0x848] ;  /* 0x00021200ff147b82 */ /* 0x000e700000000a00 */
[----:B------:R-:W1:Y:S08]  /*6000*/  LDC.64 R22, c[0x0][0x800] ;  /* 0x00020000ff167b82 */ /* 0x000e700000000a00 */
[----:B------:R-:W1:Y:S01]  /*6010*/  LDC.64 R24, c[0x0][0x828] ;  /* 0x00020a00ff187b82 */ /* 0x000e620000000a00 */
[----:B--2---:R-:W-:-:S06]  /*6020*/  @P0 IMAD.WIDE R2, R26, 0x4, R2 ;  /* 0x000000041a020825 */ /* 0x004fcc00078e0202 */
[----:B------:R2:W5:Y:S01]  /*6030*/  @P0 LDG.E R2, desc[UR38][R2.64] ;  /* 0x0000002602020981 */ /* 0x000562000c1e1900 */
[----:B------:R-:W-:Y:S01]  /*6040*/  BAR.SYNC.DEFER_BLOCKING 0x1, 0x100 ;  /* 0x0044000000007b1d */ /* 0x000fe20000010000 */
[----:B---3--:R-:W-:Y:S01]  /*6050*/  ISETP.NE.AND P2, PT, R17, 0x1, PT ;  /* 0x000000011100780c */ /* 0x008fe20003f45270 */
[C---:B----4-:R-:W-:Y:S01]  /*6060*/  VIADD R18, R6.reuse, 0xffffff80 ;  /* 0xffffff8006127836 */ /* 0x050fe20000000000 */
[----:B------:R-:W-:-:S03]  /*6070*/  ISETP.NE.AND P1, PT, R6, 0x80, PT ;  /* 0x000000800600780c */ /* 0x000fc60003f25270 */
[----:B------:R-:W-:Y:S01]  /*6080*/  BSSY B0, `(.L_x_916) ;  /* 0x000004e000007945 */ /* 0x000fe20003800000 */
[----:B------:R-:W-:-:S04]  /*6090*/  SHF.R.S32.HI R5, RZ, 0x1f, R18 ;  /* 0x0000001fff057819 */ /* 0x000fc80000011412 */
[----:B------:R-:W-:-:S03]  /*60a0*/  LEA.HI R5, R5, R18, RZ, 0x7 ;  /* 0x0000001205057211 */ /* 0x000fc600078f38ff */
[----:B------:R-:W5:Y:S01]  /*60b0*/  @P2 LDC R7, c[0x0][0x854] ;  /* 0x00021500ff072b82 */ /* 0x000f620000000800 */
[C---:B--2---:R-:W-:Y:S02]  /*60c0*/  LOP3.LUT R3, R5.reuse, 0xfffff80, RZ, 0xc0, !PT ;  /* 0x0fffff8005037812 */ /* 0x044fe400078ec0ff */
[----:B------:R-:W-:-:S03]  /*60d0*/  SHF.L.U32 R5, R5, 0x5, RZ ;  /* 0x0000000505057819 */ /* 0x000fc600000006ff */
[----:B------:R-:W-:Y:S01]  /*60e0*/  IMAD.IADD R4, R18, 0x1, -R3 ;  /* 0x0000000112047824 */ /* 0x000fe200078e0a03 */
[----:B------:R-:W-:Y:S01]  /*60f0*/  LOP3.LUT R5, R5, 0x3ffff000, RZ, 0xc0, !PT ;  /* 0x3ffff00005057812 */ /* 0x000fe200078ec0ff */
[----:B------:R-:W2:Y:S03]  /*6100*/  @P2 LDC R9, c[0x0][0x858] ;  /* 0x00021600ff092b82 */ /* 0x000ea60000000800 */
[----:B------:R-:W-:Y:S01]  /*6110*/  LEA R4, R4, R5, 0x2 ;  /* 0x0000000504047211 */ /* 0x000fe200078e10ff */
[----:B-----5:R-:W-:-:S04]  /*6120*/  @P2 IMAD.HI.U32 R0, R8, R7, RZ ;  /* 0x0000000708002227 */ /* 0x020fc800078e00ff */
[----:B------:R-:W-:Y:S01]  /*6130*/  IMAD.MOV.U32 R7, RZ, RZ, R8 ;  /* 0x000000ffff077224 */ /* 0x000fe200078e0008 */
[----:B--2---:R-:W-:Y:S01]  /*6140*/  @P2 SHF.R.U32.HI R7, RZ, R9, R0 ;  /* 0x00000009ff072219 */ /* 0x004fe20000011600 */
[----:B------:R-:W-:Y:S01]  /*6150*/  IMAD R0, R26, UR6, RZ ;  /* 0x000000061a007c24 */ /* 0x000fe2000f8e02ff */
[----:B------:R-:W-:Y:S02]  /*6160*/  ISETP.NE.AND P2, PT, R18, RZ, PT ;  /* 0x000000ff1200720c */ /* 0x000fe40003f45270 */
[----:B------:R-:W-:Y:S01]  /*6170*/  SHF.R.S32.HI R9, RZ, 0x1f, R7 ;  /* 0x0000001fff097819 */ /* 0x000fe20000011407 */
[----:B------:R-:W2:Y:S01]  /*6180*/  LDC.64 R18, c[0x0][0x820] ;  /* 0x00020800ff127b82 */ /* 0x000ea20000000a00 */
[----:B------:R-:W-:Y:S01]  /*6190*/  SHF.R.S32.HI R6, RZ, 0x1f, R0 ;  /* 0x0000001fff067819 */ /* 0x000fe20000011400 */
[----:B------:R-:W-:-:S05]  /*61a0*/  @P0 IMAD R2, R26, 0x80, R2 ;  /* 0x000000801a020824 */ /* 0x000fca00078e0202 */
[----:B------:R-:W-:-:S04]  /*61b0*/  @P0 SHF.R.S32.HI R3, RZ, 0x1f, R2 ;  /* 0x0000001fff030819 */ /* 0x000fc80000011402 */
[----:B------:R-:W-:Y:S01]  /*61c0*/  @P0 LEA.HI R3, R3, R2, RZ, 0x7 ;  /* 0x0000000203030211 */ /* 0x000fe200078f38ff */
[----:B------:R-:W-:Y:S01]  /*61d0*/  IMAD R2, R16, UR4, RZ ;  /* 0x0000000410027c24 */ /* 0x000fe2000f8e02ff */
[----:B------:R-:W-:Y:S02]  /*61e0*/  UMOV UR4, 0x400 ;  /* 0x0000040000047882 */ /* 0x000fe40000000000 */
[----:B------:R-:W-:Y:S01]  /*61f0*/  ULEA UR4, UR5, UR4, 0x18 ;  /* 0x0000000405047291 */ /* 0x000fe2000f8ec03f */
[----:B------:R-:W-:Y:S01]  /*6200*/  IMAD R2, R2, UR6, RZ ;  /* 0x0000000602027c24 */ /* 0x000fe2000f8e02ff */
[----:B------:R-:W-:Y:S01]  /*6210*/  ULDC.64 UR6, c[0x0][0x868] ;  /* 0x00021a0000067ab9 */ /* 0x000fe20000000a00 */
[----:B------:R-:W-:-:S03]  /*6220*/  @P0 IMAD.SHL.U32 R3, R3, 0x40, RZ ;  /* 0x0000004003030824 */ /* 0x000fc600078e00ff */
[----:B------:R-:W-:Y:S02]  /*6230*/  IADD3 R10, P3, P4, R2, R0, R7 ;  /* 0x00000000020a7210 */ /* 0x000fe40007c7e007 */
[----:B------:R-:W-:Y:S02]  /*6240*/  SHF.R.S32.HI R5, RZ, 0x1f, R2 ;  /* 0x0000001fff057819 */ /* 0x000fe40000011402 */
[----:B------:R-:W-:Y:S02]  /*6250*/  @P0 LOP3.LUT R2, R3, 0xffffe000, RZ, 0xc0, !PT ;  /* 0xffffe00003020812 */ /* 0x000fe400078ec0ff */
[----:B------:R-:W-:Y:S01]  /*6260*/  IADD3.X R11, R5, R6, R9, P3, P4 ;  /* 0x00000006050b7210 */ /* 0x000fe20001fe8409 */
[----:B------:R-:W-:Y:S01]  /*6270*/  IMAD.SHL.U32 R5, R16, 0x2000, RZ ;  /* 0x0000200010057824 */ /* 0x000fe200078e00ff */
[----:B------:R-:W-:Y:S02]  /*6280*/  @P0 SHF.R.S32.HI R3, RZ, 0x1f, R2 ;  /* 0x0000001fff030819 */ /* 0x000fe40000011402 */
[----:B------:R-:W-:-:S02]  /*6290*/  @!P0 CS2R R2, SRZ ;  /* 0x0000000000028805 */ /* 0x000fc4000001ff00 */
[----:B------:R-:W-:Y:S01]  /*62a0*/  LEA R0, R4, UR4, 0x2 ;  /* 0x0000000404007c11 */ /* 0x000fe2000f8e10ff */
[----:B-1----:R-:W-:Y:S01]  /*62b0*/  IMAD R6, R9, R14, RZ ;  /* 0x0000000e09067224 */ /* 0x002fe200078e02ff */
[----:B------:R-:W-:Y:S02]  /*62c0*/  SHF.L.U64.HI R11, R10, 0x2, R11 ;  /* 0x000000020a0b7819 */ /* 0x000fe4000001020b */
[----:B------:R-:W-:Y:S01]  /*62d0*/  IADD3 R4, P3, R5, R2, RZ ;  /* 0x0000000205047210 */ /* 0x000fe20007f7e0ff */
[-C--:B------:R-:W-:Y:S01]  /*62e0*/  IMAD R2, R9, R12.reuse, RZ ;  /* 0x0000000c09027224 */ /* 0x080fe200078e02ff */
[----:B------:R1:W-:Y:S01]  /*62f0*/  STS.128 [R0], R152 ;  /* 0x0000009800007388 */ /* 0x0003e20000000c00 */
[----:B------:R-:W-:Y:S01]  /*6300*/  IMAD R15, R7, R15, R6 ;  /* 0x0000000f070f7224 */ /* 0x000fe200078e0206 */
[----:B------:R-:W-:Y:S01]  /*6310*/  LEA.HI.X.SX32 R5, R5, R3, 0x1, P3 ;  /* 0x0000000305057211 */ /* 0x000fe200018f0eff */
[C---:B------:R-:W-:Y:S01]  /*6320*/  IMAD R9, R7.reuse, R13, R2 ;  /* 0x0000000d07097224 */ /* 0x040fe200078e0202 */
[----:B------:R-:W-:Y:S01]  /*6330*/  SHF.R.S32.HI R6, RZ, 0x1f, R26 ;  /* 0x0000001fff067819 */ /* 0x000fe2000001141a */
[----:B------:R1:W-:Y:S01]  /*6340*/  STS.128 [R0+0x800], R156 ;  /* 0x0008009c00007388 */ /* 0x0003e20000000c00 */
[----:B------:R-:W-:-:S02]  /*6350*/  IMAD.WIDE.U32 R2, R7, R12, R4 ;  /* 0x0000000c07027225 */ /* 0x000fc400078e0004 */
[----:B------:R-:W-:Y:S01]  /*6360*/  SEL R13, R6, RZ, !P0 ;  /* 0x000000ff060d7207 */ /* 0x000fe20004000000 */
[----:B------:R1:W-:Y:S01]  /*6370*/  STS.128 [R0+0x1000], R160 ;  /* 0x001000a000007388 */ /* 0x0003e20000000c00 */
[----:B------:R-:W-:-:S03]  /*6380*/  IMAD.WIDE.U32 R4, R7, R14, R4 ;  /* 0x0000000e07047225 */ /* 0x000fc600078e0004 */
[----:B------:R1:W-:Y:S01]  /*6390*/  STS.128 [R0+0x1800], R164 ;  /* 0x001800a400007388 */ /* 0x0003e20000000c00 */
[----:B------:R-:W-:Y:S01]  /*63a0*/  IMAD.IADD R3, R3, 0x1, R9 ;  /* 0x0000000103037824 */ /* 0x000fe200078e0209 */
[----:B------:R-:W-:Y:S02]  /*63b0*/  SEL R9, R26, RZ, !P0 ;  /* 0x000000ff1a097207 */ /* 0x000fe40004000000 */
[----:B------:R1:W-:Y:S01]  /*63c0*/  STS.128 [R0+0x2000], R168 ;  /* 0x002000a800007388 */ /* 0x0003e20000000c00 */
[----:B--2---:R-:W-:Y:S01]  /*63d0*/  IMAD R6, R13, R18, RZ ;  /* 0x000000120d067224 */ /* 0x004fe200078e02ff */
[----:B------:R-:W-:Y:S01]  /*63e0*/  IADD3 R5, R5, R15, RZ ;  /* 0x0000000f05057210 */ /* 0x000fe20007ffe0ff */
[----:B------:R-:W-:Y:S01]  /*63f0*/  IMAD R12, R13, R20, RZ ;  /* 0x000000140d0c7224 */ /* 0x000fe200078e02ff */
[----:B------:R1:W-:Y:S01]  /*6400*/  STS.128 [R0+0x2800], R172 ;  /* 0x002800ac00007388 */ /* 0x0003e20000000c00 */
[----:B------:R-:W-:Y:S02]  /*6410*/  IMAD.SHL.U32 R13, R10, 0x4, RZ ;  /* 0x000000040a0d7824 */ /* 0x000fe400078e00ff */
[C---:B------:R-:W-:Y:S01]  /*6420*/  IMAD R15, R9.reuse, R19, R6 ;  /* 0x00000013090f7224 */ /* 0x040fe200078e0206 */
[----:B------:R1:W-:Y:S01]  /*6430*/  STS.128 [R0+0x3000], R176 ;  /* 0x003000b000007388 */ /* 0x0003e20000000c00 */
[----:B------:R-:W-:Y:S01]  /*6440*/  IMAD.WIDE.U32 R2, R9, R18, R2 ;  /* 0x0000001209027225 */ /* 0x000fe200078e0002 */
[----:B------:R-:W-:-:S02]  /*6450*/  IADD3 R6, P4, R13, UR6, RZ ;  /* 0x000000060d067c10 */ /* 0x000fc4000ff9e0ff */
[----:B------:R1:W-:Y:S01]  /*6460*/  STS.128 [R0+0x3800], R180 ;  /* 0x003800b400007388 */ /* 0x0003e20000000c00 */
[----:B------:R-:W-:Y:S01]  /*6470*/  IMAD.WIDE.U32 R4, R9, R20, R4 ;  /* 0x0000001409047225 */ /* 0x000fe200078e0004 */
[----:B------:R-:W-:-:S03]  /*6480*/  LEA R22, P3, R2, R22, 0x2 ;  /* 0x0000001602167211 */ /* 0x000fc600078610ff */
[----:B------:R-:W-:Y:S01]  /*6490*/  IMAD.MOV R10, RZ, RZ, -R7 ;  /* 0x000000ffff0a7224 */ /* 0x000fe200078e0a07 */
[----:B------:R-:W-:Y:S01]  /*64a0*/  IADD3.X R7, R11, UR7, RZ, P4, !PT ;  /* 0x000000070b077c10 */ /* 0x000fe2000a7fe4ff */
[----:B------:R-:W-:Y:S01]  /*64b0*/  IMAD R9, R9, R21, R12 ;  /* 0x0000001509097224 */ /* 0x000fe200078e020c */
[----:B------:R-:W-:Y:S01]  /*64c0*/  LEA R24, P0, R4, R24, 0x2 ;  /* 0x0000001804187211 */ /* 0x000fe200078010ff */
[----:B------:R-:W-:Y:S02]  /*64d0*/  IMAD R17, R17, R10, R8 ;  /* 0x0000000a11117224 */ /* 0x000fe400078e0208 */
[----:B------:R-:W-:Y:S01]  /*64e0*/  IMAD.IADD R10, R3, 0x1, R15 ;  /* 0x00000001030a7824 */ /* 0x000fe200078e020f */
[----:B------:R-:W-:Y:S01]  /*64f0*/  IADD3 R9, R5, R9, RZ ;  /* 0x0000000905097210 */ /* 0x000fe20007ffe0ff */
[----:B------:R-:W-:Y:S08]  /*6500*/  @P2 BRA `(.L_x_917) ;  /* 0x0000000000142947 */ /* 0x000ff00003800000 */
.L_x_918:
[----:B------:R-:W2:Y:S04]  /*6510*/  LDG.E.STRONG.GPU R8, desc[UR38][R6.64] ;  /* 0x0000002606087981 */ /* 0x000ea8000c1ef900 */
[----:B--2---:R-:W-:Y:S01]  /*6520*/  CCTL.IVALL ;  /* 0x00000000ff00798f */ /* 0x004fe20002000000 */
[----:B------:R-:W-:Y:S05]  /*6530*/  YIELD ;  /* 0x0000000000007946 */ /* 0x000fea0003800000 */
[----:B------:R-:W-:-:S13]  /*6540*/  ISETP.NE.AND P2, PT, R8, R17, PT ;  /* 0x000000110800720c */ /* 0x000fda0003f45270 */
[----:B------:R-:W-:Y:S05]  /*6550*/  @P2 BRA `(.L_x_918) ;  /* 0xfffffffc00ec2947 */ /* 0x000fea000383ffff */
.L_x_917:
[----:B------:R-:W-:Y:S05]  /*6560*/  BSYNC B0 ;  /* 0x0000000000007941 */ /* 0x000fea0003800000 */
.L_x_916:
[----:B------:R-:W-:Y:S01]  /*6570*/  UMOV UR5, 0xffffffff ;  /* 0xffffffff00057882 */ /* 0x000fe20000000000 */
[----:B------:R-:W-:Y:S02]  /*6580*/  LEA.HI.X R10, R2, R23, R10, 0x2, P3 ;  /* 0x00000017020a7211 */ /* 0x000fe400018f140a */
[----:B------:R-:W-:Y:S01]  /*6590*/  LEA.HI.X R9, R4, R25, R9, 0x2, P0 ;  /* 0x0000001904097211 */ /* 0x000fe200000f1409 */
[----:B------:R-:W-:Y:S06]  /*65a0*/  BRA.DIV UR5, `(.L_x_919) ;  /* 0x0000003e056c7947 */ /* 0x000fec000b800000 */
[----:B------:R-:W-:Y:S01]  /*65b0*/  NOP ;  /* 0x0000000000007918 */ /* 0x000fe20000000000 */
.L_x_1009:
[----:B------:R-:W-:Y:S01]  /*65c0*/  @!PT LDS RZ, [RZ] ;  /* 0x00000000fffff984 */ /* 0x000fe20000000800 */
[----:B------:R-:W-:Y:S01]  /*65d0*/  @!PT LDS RZ, [RZ] ;  /* 0x00000000fffff984 */ /* 0x000fe20000000800 */
[----:B------:R-:W-:Y:S01]  /*65e0*/  @!PT LDS RZ, [RZ] ;  /* 0x00000000fffff984 */ /* 0x000fe20000000800 */
[----:B------:R-:W-:Y:S01]  /*65f0*/  @!PT LDS RZ, [RZ] ;  /* 0x00000000fffff984 */ /* 0x000fe20000000800 */
[----:B------:R2:W-:Y:S06]  /*6600*/  MEMBAR.ALL.CTA ;  /* 0x0000000000007992 */ /* 0x0005ec0000008000 */
[----:B--2---:R-:W2:Y:S01]  /*6610*/  FENCE.VIEW.ASYNC.S ;  /* 0x00000000000073c6 */ /* 0x004ea20000000000 */
[----:B------:R-:W-:Y:S05]  /*6620*/  WARPSYNC.ALL ;  /* 0x0000000000007948 */ /* 0x000fea0003800000 */
[----:B------:R-:W-:Y:S01]  /*6630*/  BSSY B0, `(.L_x_920) ;  /* 0x0000010000007945 */ /* 0x000fe20003800000 */
[----:B--2---:R-:W-:Y:S06]  /*6640*/  BAR.SYNC.DEFER_BLOCKING 0x1, 0x100 ;  /* 0x0044000000007b1d */ /* 0x004fec0000010000 */
[----:B------:R-:W-:Y:S05]  /*6650*/  @P1 BRA `(.L_x_921) ;  /* 0x0000000000341947 */ /* 0x000fea0003800000 */
[----:B------:R-:W-:Y:S01]  /*6660*/  R2UR UR6, R24 ;  /* 0x00000000180672ca */ /* 0x000fe200000e0000 */
[----:B------:R-:W-:Y:S01]  /*6670*/  UMOV UR5, 0x800 ;  /* 0x0000080000057882 */ /* 0x000fe20000000000 */
[----:B------:R-:W-:Y:S01]  /*6680*/  R2UR UR7, R9 ;  /* 0x00000000090772ca */ /* 0x000fe200000e0000 */
[----:B------:R-:W-:Y:S01]  /*6690*/  UMOV UR8, 0x0 ;  /* 0x0000000000087882 */ /* 0x000fe20000000000 */
[----:B------:R-:W-:Y:S01]  /*66a0*/  PLOP3.LUT P0, PT, PT, PT, PT, 0x80, 0x0 ;  /* 0x000000000000781c */ /* 0x000fe20003f0f070 */
[----:B------:R-:W-:-:S12]  /*66b0*/  UMOV UR9, 0x14f00000 ;  /* 0x14f0000000097882 */ /* 0x000fd80000000000 */
.L_x_922:
[----:B------:R-:W-:Y:S01]  /*66c0*/  @P0 ELECT P2, URZ, PT ;  /* 0x00000000003f082f */ /* 0x000fe20003840000 */
[----:B------:R2:W-:-:S12]  /*66d0*/  UBLKRED.G.S.ADD.F32.RN [UR6], [UR4], UR5, desc[UR8] ;  /* 0x00000806040073bb */ /* 0x0005d800080a1405 */
[----:B------:R-:W-:Y:S02]  /*66e0*/  @P2 PLOP3.LUT P0, PT, P2, PT, PT, 0x8, 0x0 ;  /* 0x000000000000281c */ /* 0x000fe4000170e170 */
[----:B------:R-:W-:-:S11]  /*66f0*/  PLOP3.LUT P2, PT, PT, PT, PT, 0x8, 0x0 ;  /* 0x000000000000781c */ /* 0x000fd60003f4e170 */
[----:B--2---:R-:W-:Y:S05]  /*6700*/  @P0 BRA.U.ANY `(.L_x_922) ;  /* 0xfffffffd00ec0947 */ /* 0x004fea000393ffff */
[----:B------:R0:W-:Y:S01]  /*6710*/  UTMACMDFLUSH ;  /* 0x00000000000079b7 */ /* 0x0001e20000000000 */
[----:B------:R-:W-:-:S04]  /*6720*/  DEPBAR.LE SB0, 0x0 ;  /* 0x000080000000791a */ /* 0x000fc80000000000 */
.L_x_921:
[----:B------:R-:W-:Y:S05]  /*6730*/  BSYNC B0 ;  /* 0x0000000000007941 */ /* 0x000fea0003800000 */
.L_x_920:
        /* <DEDUP_REMOVED lines=12> */
[----:B------:R-:W-:-:S05]  /*6800*/  IMAD.MOV.U32 R3, RZ, RZ, 0x1 ;  /* 0x00000001ff037424 */ /* 0x000fca00078e00ff */
[----:B------:R2:W-:Y:S02]  /*6810*/  REDG.E.ADD.S32.STRONG.GPU desc[UR38][R6.64], R3 ;  /* 0x000000030600798e */ /* 0x0005e4000c10e3a6 */
.L_x_924:
[----:B------:R-:W-:Y:S05]  /*6820*/  BSYNC B0 ;  /* 0x0000000000007941 */ /* 0x000fea0003800000 */
.L_x_923:
[----:B------:R-:W-:Y:S06]  /*6830*/  BAR.SYNC.DEFER_BLOCKING 0x1, 0x100 ;  /* 0x0044000000007b1d */ /* 0x000fec0000010000 */
[----:B------:R-:W-:Y:S01]  /*6840*/  ULDC.64 UR6, c[0x0][0x860] ;  /* 0x0002180000067ab9 */ /* 0x000fe20000000a00 */
[----:B------:R-:W-:Y:S01]  /*6850*/  BSSY B0, `(.L_x_925) ;  /* 0x0000011000007945 */ /* 0x000fe20003800000 */
[----:B------:R-:W-:-:S04]  /*6860*/  IADD3 R2, P0, R13, UR6, RZ ;  /* 0x000000060d027c10 */ /* 0x000fc8000ff1e0ff */
[----:B--2---:R-:W-:Y:S01]  /*6870*/  IADD3.X R3, R11, UR7, RZ, P0, !PT ;  /* 0x000000070b037c10 */ /* 0x004fe200087fe4ff */
        /* <DEDUP_REMOVED lines=9> */
.L_x_927:
[----:B-12---:R-:W2:Y:S04]  /*6910*/  LDG.E.STRONG.GPU R0, desc[UR38][R2.64] ;  /* 0x0000002602007981 */ /* 0x006ea8000c1ef900 */
[----:B--2---:R-:W-:Y:S01]  /*6920*/  CCTL.IVALL ;  /* 0x00000000ff00798f */ /* 0x004fe20002000000 */
[----:B------:R-:W-:Y:S05]  /*6930*/  YIELD ;  /* 0x0000000000007946 */ /* 0x000fea0003800000 */
[----:B------:R-:W-:-:S13]  /*6940*/  ISETP.NE.AND P0, PT, R0, R17, PT ;  /* 0x000000110000720c */ /* 0x000fda0003f05270 */
[----:B------:R-:W-:Y:S05]  /*6950*/  @P0 BRA `(.L_x_927) ;  /* 0xfffffffc00ec0947 */ /* 0x000fea000383ffff */
.L_x_926:
[----:B------:R-:W-:Y:S05]  /*6960*/  BSYNC B0 ;  /* 0x0000000000007941 */ /* 0x000fea0003800000 */
.L_x_925:
[----:B------:R-:W-:-:S03]  /*6970*/  UMOV UR5, 0xffffffff ;  /* 0xffffffff00057882 */ /* 0x000fc60000000000 */
[----:B------:R-:W-:Y:S05]  /*6980*/  BRA.DIV UR5, `(.L_x_928) ;  /* 0x0000003a05907947 */ /* 0x000fea000b800000 */
[----:B------:R-:W-:Y:S01]  /*6990*/  NOP ;  /* 0x0000000000007918 */ /* 0x000fe20000000000 */
.L_x_1012:
[----:B------:R-:W-:Y:S01]  /*69a0*/  @!PT LDS RZ, [RZ] ;  /* 0x00000000fffff984 */ /* 0x000fe20000000800 */
[----:B------:R-:W-:Y:S01]  /*69b0*/  @!PT LDS RZ, [RZ] ;  /* 0x00000000fffff984 */ /* 0x000fe20000000800 */
[----:B------:R-:W-:Y:S01]  /*69c0*/  @!PT LDS RZ, [RZ] ;  /* 0x00000000fffff984 */ /* 0x000fe20000000800 */
[----:B------:R-:W-:Y:S01]  /*69d0*/  @!PT LDS RZ, [RZ] ;  /* 0x00000000fffff984 */ /* 0x000fe20000000800 */
[----:B------:R3:W-:Y:S06]  /*69e0*/  MEMBAR.ALL.CTA ;  /* 0x0000000000007992 */ /* 0x0007ec0000008000 */
[----:B---3--:R-:W3:Y:S01]  /*69f0*/  FENCE.VIEW.ASYNC.S ;  /* 0x00000000000073c6 */ /* 0x008ee20000000000 */
[----:B------:R-:W-:Y:S05]  /*6a00*/  WARPSYNC.ALL ;  /* 0x0000000000007948 */ /* 0x000fea0003800000 */
[----:B------:R-:W-:Y:S01]  /*6a10*/  BSSY B0, `(.L_x_929) ;  /* 0x0000010000007945 */ /* 0x000fe20003800000 */
[----:B---3--:R-:W-:Y:S06]  /*6a20*/  BAR.SYNC.DEFER_BLOCKING 0x1, 0x100 ;  /* 0x0044000000007b1d */ /* 0x008fec0000010000 */
[----:B------:R-:W-:Y:S05]  /*6a30*/  @P1 BRA `(.L_x_930) ;  /* 0x0000000000341947 */ /* 0x000fea0003800000 */
[----:B------:R-:W-:Y:S01]  /*6a40*/  R2UR UR6, R22 ;  /* 0x00000000160672ca */ /* 0x000fe200000e0000 */
[----:B------:R-:W-:Y:S01]  /*6a50*/  UMOV UR5, 0x800 ;  /* 0x0000080000057882 */ /* 0x000fe20000000000 */
[----:B------:R-:W-:Y:S01]  /*6a60*/  R2UR UR7, R10 ;  /* 0x000000000a0772ca */ /* 0x000fe200000e0000 */
[----:B------:R-:W-:Y:S01]  /*6a70*/  UMOV UR8, 0x0 ;  /* 0x0000000000087882 */ /* 0x000fe20000000000 */
[----:B------:R-:W-:Y:S01]  /*6a80*/  PLOP3.LUT P0, PT, PT, PT, PT, 0x80, 0x0 ;  /* 0x000000000000781c */ /* 0x000fe20003f0f070 */
[----:B------:R-:W-:-:S12]  /*6a90*/  UMOV UR9, 0x14f00000 ;  /* 0x14f0000000097882 */ /* 0x000fd80000000000 */
.L_x_931:
[----:B------:R-:W-:Y:S01]  /*6aa0*/  @P0 ELECT P2, URZ, PT ;  /* 0x00000000003f082f */ /* 0x000fe20003840000 */
[----:B------:R3:W-:-:S12]  /*6ab0*/  UBLKRED.G.S.ADD.F32.RN [UR6], [UR4], UR5, desc[UR8] ;  /* 0x00000806040073bb */ /* 0x0007d800080a1405 */
[----:B------:R-:W-:Y:S02]  /*6ac0*/  @P2 PLOP3.LUT P0, PT, P2, PT, PT, 0x8, 0x0 ;  /* 0x000000000000281c */ /* 0x000fe4000170e170 */
[----:B------:R-:W-:-:S11]  /*6ad0*/  PLOP3.LUT P2, PT, PT, PT, PT, 0x8, 0x0 ;  /* 0x000000000000781c */ /* 0x000fd60003f4e170 */
[----:B---3--:R-:W-:Y:S05]  /*6ae0*/  @P0 BRA.U.ANY `(.L_x_931) ;  /* 0xfffffffd00ec0947 */ /* 0x008fea000393ffff */
[----:B------:R0:W-:Y:S01]  /*6af0*/  UTMACMDFLUSH ;  /* 0x00000000000079b7 */ /* 0x0001e20000000000 */
[----:B------:R-:W-:-:S04]  /*6b00*/  DEPBAR.LE SB0, 0x0 ;  /* 0x000080000000791a */ /* 0x000fc80000000000 */
.L_x_930:
[----:B------:R-:W-:Y:S05]  /*6b10*/  BSYNC B0 ;  /* 0x0000000000007941 */ /* 0x000fea0003800000 */
.L_x_929:
[----:B------:R-:W-:Y:S01]  /*6b20*/  NOP ;  /* 0x0000000000007918 */ /* 0x000fe20000000000 */
[----:B------:R-:W-:Y:S05]  /*6b30*/  @P1 BRA `(.L_x_892) ;  /* 0x0000003400a81947 */ /* 0x000fea0003800000 */
[----:B------:R-:W-:Y:S01]  /*6b40*/  IMAD.MOV.U32 R5, RZ, RZ, 0x1 ;  /* 0x00000001ff057424 */ /* 0x000fe200078e00ff */
[----:B------:R-:W-:Y:S01]  /*6b50*/  @!PT LDS RZ, [RZ] ;  /* 0x00000000fffff984 */ /* 0x000fe20000000800 */
[----:B------:R-:W-:Y:S01]  /*6b60*/  @!PT LDS RZ, [RZ] ;  /* 0x00000000fffff984 */ /* 0x000fe20000000800 */
[----:B------:R-:W-:Y:S01]  /*6b70*/  @!PT LDS RZ, [RZ] ;  /* 0x00000000fffff984 */ /* 0x000fe20000000800 */
[----:B------:R-:W-:Y:S01]  /*6b80*/  @!PT LDS RZ, [RZ] ;  /* 0x00000000fffff984 */ /* 0x000fe20000000800 */
[----:B------:R3:W-:Y:S06]  /*6b90*/  MEMBAR.ALL.CTA ;  /* 0x0000000000007992 */ /* 0x0007ec0000008000 */
[----:B---3--:R-:W-:Y:S06]  /*6ba0*/  MEMBAR.ALL.GPU ;  /* 0x0000000000007992 */ /* 0x008fec000000a000 */
[----:B------:R-:W-:-:S00]  /*6bb0*/  ERRBAR ;  /* 0x00000000000079ab */ /* 0x000fc00000000000 */
[----:B------:R-:W-:Y:S06]  /*6bc0*/  CGAERRBAR ;  /* 0x00000000000075ab */ /* 0x000fec0000000000 */
[----:B012345:R-:W-:Y:S04]  /*6bd0*/  CCTL.IVALL ;  /* 0x00000000ff00798f */ /* 0x03ffe80002000000 */
[----:B------:R3:W-:Y:S01]  /*6be0*/  REDG.E.ADD.S32.STRONG.GPU desc[UR38][R2.64], R5 ;  /* 0x000000050200798e */ /* 0x0007e2000c10e3a6 */
[----:B------:R-:W-:Y:S05]  /*6bf0*/  BRA `(.L_x_892) ;  /* 0x0000003400787947 */ /* 0x000fea0003800000 */
.L_x_887:
        /* <DEDUP_REMOVED lines=16> */
[----:B------:R-:W-:Y:S01]  /*6d00*/  IMAD.U32 R2, RZ, RZ, UR4 ;  /* 0x00000004ff027e24 */ /* 0x000fe2000f8e00ff */
[----:B------:R-:W-:-:S05]  /*6d10*/  MOV R3, UR5 ;  /* 0x0000000500037c02 */ /* 0x000fca0008000f00 */
[----:B------:R-:W2:Y:S02]  /*6d20*/  LDG.E R2, desc[UR38][R2.64] ;  /* 0x0000002602027981 */ /* 0x000ea4000c1e1900 */
[----:B--2---:R-:W-:Y:S01]  /*6d30*/  R2UR UR4, R2 ;  /* 0x00000000020472ca */ /* 0x004fe200000e0000 */
[----:B------:R-:W-:-:S14]  /*6d40*/  BRA `(.L_x_934) ;  /* 0x0000000000387947 */ /* 0x000fdc0003800000 */
.L_x_933:
[----:B------:R-:W-:Y:S02]  /*6d50*/  ULDC.64 UR4, c[0x0][0x8d8] ;  /* 0x0002360000047ab9 */ /* 0x000fe40000000a00 */
[----:B------:R-:W-:-:S04]  /*6d60*/  ISETP.NE.U32.AND P0, PT, RZ, UR4, PT ;  /* 0x00000004ff007c0c */ /* 0x000fc8000bf05070 */
[----:B------:R-:W-:-:S13]  /*6d70*/  ISETP.NE.AND.EX P0, PT, RZ, UR5, PT, P0 ;  /* 0x00000005ff007c0c */ /* 0x000fda000bf05300 */
[----:B------:R-:W-:Y:S05]  /*6d80*/  @!P0 BRA `(.L_x_935) ;  /* 0x0000000000248947 */ /* 0x000fea0003800000 */
[----:B------:R-:W-:Y:S02]  /*6d90*/  ULDC.64 UR4, c[0x0][0x8d8] ;  /* 0x0002360000047ab9 */ /* 0x000fe40000000a00 */
[----:B--2---:R-:W-:-:S06]  /*6da0*/  UIMAD.WIDE UR4, UR12, 0x4, UR4 ;  /* 0x000000040c0478a5 */ /* 0x004fcc000f8e0204 */
[----:B------:R-:W-:Y:S02]  /*6db0*/  IMAD.U32 R2, RZ, RZ, UR4 ;  /* 0x00000004ff027e24 */ /* 0x000fe4000f8e00ff */
[----:B------:R-:W-:-:S05]  /*6dc0*/  IMAD.U32 R3, RZ, RZ, UR5 ;  /* 0x00000005ff037e24 */ /* 0x000fca000f8e00ff */
[----:B------:R-:W2:Y:S04]  /*6dd0*/  LDG.E R0, desc[UR38][R2.64] ;  /* 0x0000002602007981 */ /* 0x000ea8000c1e1900 */
[----:B------:R-:W2:Y:S02]  /*6de0*/  LDG.E R5, desc[UR38][R2.64+0x4] ;  /* 0x0000042602057981 */ /* 0x000ea4000c1e1900 */
[----:B--2---:R-:W-:-:S05]  /*6df0*/  IMAD.IADD R0, R5, 0x1, -R0 ;  /* 0x0000000105007824 */ /* 0x004fca00078e0a00 */
[----:B------:R-:W-:Y:S01]  /*6e00*/  R2UR UR4, R0 ;  /* 0x00000000000472ca */ /* 0x000fe200000e0000 */
[----:B------:R-:W-:-:S14]  /*6e10*/  BRA `(.L_x_934) ;  /* 0x0000000000047947 */ /* 0x000fdc0003800000 */
.L_x_935:
[----:B------:R-:W-:-:S05]  /*6e20*/  ULDC UR4, c[0x0][0x8c4] ;  /* 0x0002310000047ab9 */ /* 0x000fca0000000800 */
.L_x_934:
        /* <DEDUP_REMOVED lines=11> */
[----:B------:R-:W-:Y:S01]  /*6ee0*/  MOV R2, UR4 ;  /* 0x0000000400027c02 */ /* 0x000fe20008000f00 */
[----:B------:R-:W-:Y:S01]  /*6ef0*/  IMAD.U32 R3, RZ, RZ, UR5 ;  /* 0x00000005ff037e24 */ /* 0x000fe2000f8e00ff */
[----:B------:R-:W-:Y:S02]  /*6f00*/  ULDC.64 UR4, c[0x0][0x780] ;  /* 0x0001e00000047ab9 */ /* 0x000fe40000000a00 */
[----:B------:R-:W-:-:S04]  /*6f10*/  UISETP.NE.U32.AND UP1, UPT, UR4, URZ, UPT ;  /* 0x0000003f0400728c */ /* 0x000fc8000bf25070 */
[----:B------:R-:W2:Y:S01]  /*6f20*/  @P0 LDG.E R6, desc[UR38][R2.64] ;  /* 0x0000002602060981 */ /* 0x000ea2000c1e1900 */
[----:B------:R-:W-:Y:S01]  /*6f30*/  UISETP.NE.AND.EX UP1, UPT, UR5, URZ, UPT, UP1 ;  /* 0x0000003f0500728c */ /* 0x000fe2000bf25310 */
[----:B------:R-:W-:Y:S02]  /*6f40*/  ULDC UR6, c[0x0][0x280] ;  /* 0x0000a00000067ab9 */ /* 0x000fe40000000800 */
[----:B------:R-:W-:-:S03]  /*6f50*/  IMAD.U32 R0, RZ, RZ, UR6 ;  /* 0x00000006ff007e24 */ /* 0x000fc6000f8e00ff */
[----:B------:R-:W-:-:S05]  /*6f60*/  PLOP3.LUT P1, PT, PT, PT, UP1, 0x80, 0x0 ;  /* 0x000000000000781c */ /* 0x000fca0003f2f018 */
[----:B------:R-:W-:Y:S02]  /*6f70*/  @UP1 ULDC.64 UR4, c[0x0][0x780] ;  /* 0x0001e00000041ab9 */ /* 0x000fe40000000a00 */
[----:B------:R-:W-:-:S06]  /*6f80*/  @UP1 UIMAD.WIDE UR4, UR12, 0x4, UR4 ;  /* 0x000000040c0418a5 */ /* 0x000fcc000f8e0204 */
[----:B------:R-:W-:Y:S01]  /*6f90*/  IMAD.U32 R4, RZ, RZ, UR4 ;  /* 0x00000004ff047e24 */ /* 0x000fe2000f8e00ff */
[----:B------:R-:W-:-:S05]  /*6fa0*/  MOV R5, UR5 ;  /* 0x0000000500057c02 */ /* 0x000fca0008000f00 */
        /* <DEDUP_REMOVED lines=13> */
.L_x_936:
        /* <DEDUP_REMOVED lines=18> */
[----:B------:R-:W-:Y:S01]  /*71a0*/  USEL UR18, UR12, URZ, !UP0 ;  /* 0x0000003f0c127287 */ /* 0x000fe2000c000000 */
[----:B------:R-:W-:Y:S01]  /*71b0*/  LEA.HI R3, R3, R2, RZ, 0x7 ;  /* 0x0000000203037211 */ /* 0x000fe200078f38ff */
[----:B------:R-:W-:-:S02]  /*71c0*/  USEL UR13, UR5, URZ, !UP0 ;  /* 0x0000003f050d7287 */ /* 0x000fc4000c000000 */
[----:B------:R-:W-:Y:S01]  /*71d0*/  UIADD3 UR8, UP0, UR6, UR14, URZ ;  /* 0x0000000e06087290 */ /* 0x000fe2000ff1e03f */
[----:B------:R-:W-:Y:S01]  /*71e0*/  SHF.R.S32.HI R3, RZ, 0x7, R3 ;  /* 0x00000007ff037819 */ /* 0x000fe20000011403 */
[----:B------:R-:W-:Y:S01]  /*71f0*/  UIADD3 UR5, UR15, UR9, URZ ;  /* 0x000000090f057290 */ /* 0x000fe2000fffe03f */
[----:B------:R-:W-:Y:S01]  /*7200*/  ULDC UR10, c[0x0][0x288] ;  /* 0x0000a200000a7ab9 */ /* 0x000fe20000000800 */
[----:B------:R-:W-:Y:S01]  /*7210*/  ULDC.64 UR16, c[0x0][0x2e0] ;  /* 0x0000b80000107ab9 */ /* 0x000fe20000000a00 */
[----:B------:R-:W-:Y:S01]  /*7220*/  UIMAD UR12, UR12, UR10, URZ ;  /* 0x0000000a0c0c72a4 */ /* 0x000fe2000f8e023f */
[----:B------:R-:W-:Y:S01]  /*7230*/  VIMNMX R3, R3, 0x1, !PT ;  /* 0x0000000103037848 */ /* 0x000fe20007fe0100 */
[----:B------:R-:W-:Y:S01]  /*7240*/  ULDC UR11, c[0x0][0x760] ;  /* 0x0001d800000b7ab9 */ /* 0x000fe20000000800 */
[----:B------:R-:W-:Y:S02]  /*7250*/  UIADD3.X UR9, UR7, UR5, URZ, UP0, !UPT ;  /* 0x0000000507097290 */ /* 0x000fe400087fe43f */
[----:B------:R-:W-:Y:S01]  /*7260*/  UIMAD UR13, UR13, UR16, URZ ;  /* 0x000000100d0d72a4 */ /* 0x000fe2000f8e023f */
[----:B------:R-:W-:Y:S01]  /*7270*/  LOP3.LUT R6, R3, 0x1, RZ, 0xc0, !PT ;  /* 0x0000000103067812 */ /* 0x000fe200078ec0ff */
[----:B------:R-:W-:-:S02]  /*7280*/  UIMAD UR10, UR10, UR11, URZ ;  /* 0x0000000b0a0a72a4 */ /* 0x000fc4000f8e023f */
[----:B------:R-:W-:Y:S02]  /*7290*/  UIADD3 UR11, UP0, UR12, UR19, URZ ;  /* 0x000000130c0b7290 */ /* 0x000fe4000ff1e03f */
[----:B------:R-:W-:Y:S01]  /*72a0*/  UIMAD UR13, UR18, UR17, UR13 ;  /* 0x00000011120d72a4 */ /* 0x000fe2000f8e020d */
[----:B-1----:R-:W-:Y:S01]  /*72b0*/  LOP3.LUT R0, R4, 0x1f, RZ, 0xc0, !PT ;  /* 0x0000001f04007812 */ /* 0x002fe200078ec0ff */
[----:B------:R-:W-:Y:S02]  /*72c0*/  UIMAD.WIDE.U32 UR8, UR18, UR16, UR8 ;  /* 0x00000010120872a5 */ /* 0x000fe4000f8e0008 */
[----:B------:R-:W-:Y:S01]  /*72d0*/  ULEA.HI.X.SX32 UR12, UR12, UR4, 0x1, UP0 ;  /* 0x000000040c0c7291 */ /* 0x000fe200080f0e3f */
[----:B------:R-:W-:Y:S01]  /*72e0*/  ELECT P0, URZ, PT ;  /* 0x00000000003f782f */ /* 0x000fe20003800000 */
        /* <DEDUP_REMOVED lines=19> */
.L_x_962:
[----:B------:R-:W-:Y:S01]  /*7420*/  UIMAD UR13, UR10, UR4, URZ ;  /* 0x000000040a0d72a4 */ /* 0x000fe2000f8e023f */
[----:B------:R-:W-:Y:S01]  /*7430*/  ISETP.NE.AND P1, PT, R0, RZ, PT ;  /* 0x000000ff0000720c */ /* 0x000fe20003f25270 */
[----:B------:R-:W-:Y:S01]  /*7440*/  ULDC.64 UR6, c[0x0][0x768] ;  /* 0x0001da0000067ab9 */ /* 0x000fe20000000a00 */
[----:B------:R-:W-:Y:S01]  /*7450*/  USHF.L.U32 UR14, UR5, 0xe, URZ ;  /* 0x0000000e050e7899 */ /* 0x000fe2000800063f */
[----:B------:R-:W-:Y:S01]  /*7460*/  IADD3 R4, R4, -0x2, RZ ;  /* 0xfffffffe04047810 */ /* 0x000fe20007ffe0ff */
[----:B------:R-:W-:Y:S01]  /*7470*/  UIADD3 UR15, UP0, UR13, UR11, URZ ;  /* 0x0000000b0d0f7290 */ /* 0x000fe2000ff1e03f */
[----:B------:R-:W-:Y:S01]  /*7480*/  BSSY B0, `(.L_x_938) ;  /* 0x0000010000007945 */ /* 0x000fe20003800000 */
[----:B------:R-:W-:Y:S01]  /*7490*/  UIMAD.WIDE UR30, UR14, 0x4, UR16 ;  /* 0x000000040e1e78a5 */ /* 0x000fe2000f8e0210 */
[----:B------:R-:W-:Y:S01]  /*74a0*/  ISETP.NE.AND P2, PT, R4, RZ, PT ;  /* 0x000000ff0400720c */ /* 0x000fe20003f45270 */
[----:B------:R-:W-:Y:S02]  /*74b0*/  ULEA.HI.X.SX32 UR22, UR13, UR12, 0x1, UP0 ;  /* 0x0000000c0d167291 */ /* 0x000fe400080f0e3f */
[----:B------:R-:W-:-:S02]  /*74c0*/  ULEA UR23, UP0, UR15, UR6, 0x2 ;  /* 0x000000060f177291 */ /* 0x000fc4000f80103f */
[----:B------:R-:W-:Y:S02]  /*74d0*/  UIMAD.WIDE UR26, UR14, 0x4, UR18 ;  /* 0x000000040e1a78a5 */ /* 0x000fe4000f8e0212 */
[----:B------:R-:W-:Y:S02]  /*74e0*/  ULEA.HI.X UR22, UR15, UR7, UR22, 0x2, UP0 ;  /* 0x000000070f167291 */ /* 0x000fe400080f1416 */
[----:B-1----:R-:W-:Y:S01]  /*74f0*/  IMAD.U32 R2, RZ, RZ, UR23 ;  /* 0x00000017ff027e24 */ /* 0x002fe2000f8e00ff */
[----:B------:R-:W-:-:S03]  /*7500*/  UIMAD.WIDE UR14, UR14, 0x4, UR20 ;  /* 0x000000040e0e78a5 */ /* 0x000fc6000f8e0214 */
[----:B------:R-:W-:Y:S01]  /*7510*/  IMAD.U32 R3, RZ, RZ, UR22 ;  /* 0x00000016ff037e24 */ /* 0x000fe2000f8e00ff */
[----:B------:R-:W-:Y:S08]  /*7520*/  @P1 BRA `(.L_x_939) ;  /* 0x0000000000141947 */ /* 0x000ff00003800000 */
.L_x_940:
[----:B------:R-:W2:Y:S04]  /*7530*/  LDG.E.STRONG.GPU R5, desc[UR38][R2.64] ;  /* 0x0000002602057981 */ /* 0x000ea8000c1ef900 */
[----:B--2---:R-:W-:Y:S01]  /*7540*/  CCTL.IVALL ;  /* 0x00000000ff00798f */ /* 0x004fe20002000000 */
[----:B------:R-:W-:Y:S05]  /*7550*/  YIELD ;  /* 0x0000000000007946 */ /* 0x000fea0003800000 */
[----:B------:R-:W-:-:S13]  /*7560*/  ISETP.NE.AND P3, PT, R5, UR24, PT ;  /* 0x0000001805007c0c */ /* 0x000fda000bf65270 */
[----:B------:R-:W-:Y:S05]  /*7570*/  @P3 BRA `(.L_x_940) ;  /* 0xfffffffc00ec3947 */ /* 0x000fea000383ffff */
.L_x_939:
[----:B------:R-:W-:Y:S05]  /*7580*/  BSYNC B0 ;  /* 0x0000000000007941 */ /* 0x000fea0003800000 */
.L_x_938:
[----:B------:R-:W-:-:S03]  /*7590*/  UMOV UR22, 0xffffffff ;  /* 0xffffffff00167882 */ /* 0x000fc60000000000 */
[----:B------:R-:W-:Y:S05]  /*75a0*/  BRA.DIV UR22, `(.L_x_941) ;  /* 0x0000002e16a47947 */ /* 0x000fea000b800000 */
[----:B------:R-:W-:Y:S01]  /*75b0*/  NOP ;  /* 0x0000000000007918 */ /* 0x000fe20000000000 */
.L_x_1015:
        /* <DEDUP_REMOVED lines=19> */
.L_x_943:
[----:B------:R-:W-:Y:S05]  /*76f0*/  BSYNC B0 ;  /* 0x0000000000007941 */ /* 0x000fea0003800000 */
.L_x_942:
        /* <DEDUP_REMOVED lines=13> */
.L_x_945:
[----:B------:R-:W-:Y:S05]  /*77d0*/  BSYNC B0 ;  /* 0x0000000000007941 */ /* 0x000fea0003800000 */
.L_x_944:
[----:B------:R-:W-:Y:S06]  /*77e0*/  BAR.ARV 0xa, 0xa0 ;  /* 0x0282800000007b1d */ /* 0x000fec0000002000 */
[----:B------:R-:W-:Y:S04]  /*77f0*/  BSSY B0, `(.L_x_946) ;  /* 0x0000003000007945 */ /* 0x000fe80003800000 */
[----:B------:R-:W-:Y:S05]  /*7800*/  @!P0 BRA `(.L_x_947) ;  /* 0x0000000000048947 */ /* 0x000fea0003800000 */
[----:B------:R-:W-:-:S04]  /*7810*/  DEPBAR.LE SB0, 0x0 ;  /* 0x000080000000791a */ /* 0x000fc80000000000 */
.L_x_947:
[----:B------:R-:W-:Y:S05]  /*7820*/  BSYNC B0 ;  /* 0x0000000000007941 */ /* 0x000fea0003800000 */
.L_x_946:
        /* <DEDUP_REMOVED lines=19> */
.L_x_949:
[----:B------:R-:W-:Y:S05]  /*7960*/  BSYNC B0 ;  /* 0x0000000000007941 */ /* 0x000fea0003800000 */
.L_x_948:
[----:B------:R-:W-:Y:S01]  /*7970*/  UIADD3 UR13, UR10, UR13, URZ ;  /* 0x0000000d0a0d7290 */ /* 0x000fe2000fffe03f */
[----:B------:R-:W-:Y:S03]  /*7980*/  BSSY B0, `(.L_x_950) ;  /* 0x000000d000007945 */ /* 0x000fe60003800000 */
[----:B------:R-:W-:-:S04]  /*7990*/  UIADD3 UR22, UP0, UR13, UR11, URZ ;  /* 0x0000000b0d167290 */ /* 0x000fc8000ff1e03f */
[----:B------:R-:W-:Y:S02]  /*79a0*/  ULEA.HI.X.SX32 UR13, UR13, UR12, 0x1, UP0 ;  /* 0x0000000c0d0d7291 */ /* 0x000fe400080f0e3f */
[----:B------:R-:W-:-:S04]  /*79b0*/  ULEA UR6, UP0, UR22, UR6, 0x2 ;  /* 0x0000000616067291 */ /* 0x000fc8000f80103f */
[----:B------:R-:W-:Y:S02]  /*79c0*/  ULEA.HI.X UR13, UR22, UR7, UR13, 0x2, UP0 ;  /* 0x00000007160d7291 */ /* 0x000fe400080f140d */
[----:B-1----:R-:W-:-:S04]  /*79d0*/  IMAD.U32 R2, RZ, RZ, UR6 ;  /* 0x00000006ff027e24 */ /* 0x002fc8000f8e00ff */
[----:B------:R-:W-:Y:S01]  /*79e0*/  MOV R3, UR13 ;  /* 0x0000000d00037c02 */ /* 0x000fe20008000f00 */
[----:B------:R-:W-:Y:S06]  /*79f0*/  @P1 BRA `(.L_x_951) ;  /* 0x0000000000141947 */ /* 0x000fec0003800000 */
.L_x_952:
[----:B------:R-:W2:Y:S04]  /*7a00*/  LDG.E.STRONG.GPU R5, desc[UR38][R2.64] ;  /* 0x0000002602057981 */ /* 0x000ea8000c1ef900 */
[----:B--2---:R-:W-:Y:S01]  /*7a10*/  CCTL.IVALL ;  /* 0x00000000ff00798f */ /* 0x004fe20002000000 */
[----:B------:R-:W-:Y:S05]  /*7a20*/  YIELD ;  /* 0x0000000000007946 */ /* 0x000fea0003800000 */
[----:B------:R-:W-:-:S13]  /*7a30*/  ISETP.NE.AND P3, PT, R5, UR24, PT ;  /* 0x0000001805007c0c */ /* 0x000fda000bf65270 */
[----:B------:R-:W-:Y:S05]  /*7a40*/  @P3 BRA `(.L_x_952) ;  /* 0xfffffffc00ec3947 */ /* 0x000fea000383ffff */
.L_x_951:
[----:B------:R-:W-:Y:S05]  /*7a50*/  BSYNC B0 ;  /* 0x0000000000007941 */ /* 0x000fea0003800000 */
.L_x_950:
[----:B------:R-:W-:-:S03]  /*7a60*/  UMOV UR6, 0xffffffff ;  /* 0xffffffff00067882 */ /* 0x000fc60000000000 */
[----:B------:R-:W-:Y:S05]  /*7a70*/  BRA.DIV UR6, `(.L_x_953) ;  /* 0x0000002a068c7947 */ /* 0x000fea000b800000 */
[----:B------:R-:W-:Y:S01]  /*7a80*/  NOP ;  /* 0x0000000000007918 */ /* 0x000fe20000000000 */
.L_x_1018:
        /* <DEDUP_REMOVED lines=13> */
.L_x_955:
[----:B------:R-:W-:Y:S05]  /*7b60*/  BSYNC B0 ;  /* 0x0000000000007941 */ /* 0x000fea0003800000 */
.L_x_954:
        /* <DEDUP_REMOVED lines=13> */
.L_x_957:
[----:B------:R-:W-:Y:S05]  /*7c40*/  BSYNC B0 ;  /* 0x0000000000007941 */ /* 0x000fea0003800000 */
.L_x_956:
[----:B------:R-:W-:Y:S06]  /*7c50*/  BAR.ARV 0xa, 0xa0 ;  /* 0x0282800000007b1d */ /* 0x000fec0000002000 */
[----:B------:R-:W-:Y:S04]  /*7c60*/  BSSY B0, `(.L_x_958) ;  /* 0x0000003000007945 */ /* 0x000fe80003800000 */
[----:B------:R-:W-:Y:S05]  /*7c70*/  @!P0 BRA `(.L_x_959) ;  /* 0x0000000000048947 */ /* 0x000fea0003800000 */
[----:B------:R-:W-:-:S04]  /*7c80*/  DEPBAR.LE SB0, 0x0 ;  /* 0x000080000000791a */ /* 0x000fc80000000000 */
.L_x_959:
[----:B------:R-:W-:Y:S05]  /*7c90*/  BSYNC B0 ;  /* 0x0000000000007941 */ /* 0x000fea0003800000 */
.L_x_958:
        /* <DEDUP_REMOVED lines=19> */
.L_x_961:
[----:B------:R-:W-:Y:S05]  /*7dd0*/  BSYNC B0 ;  /* 0x0000000000007941 */ /* 0x000fea0003800000 */
.L_x_960:
[----:B------:R-:W-:Y:S02]  /*7de0*/  UIADD3 UR4, UR4, 0x2, URZ ;  /* 0x0000000204047890 */ /* 0x000fe4000fffe03f */
[----:B------:R-:W-:Y:S01]  /*7df0*/  UIADD3 UR5, UR5, 0x1, URZ ;  /* 0x0000000105057890 */ /* 0x000fe2000fffe03f */
[----:B------:R-:W-:Y:S11]  /*7e00*/  @P2 BRA `(.L_x_962) ;  /* 0xfffffff400842947 */ /* 0x000ff6000383ffff */
.L_x_937:
        /* <DEDUP_REMOVED lines=11> */
[----:B------:R-:W-:Y:S01]  /*7ec0*/  IMAD.U32 R3, RZ, RZ, UR5 ;  /* 0x00000005ff037e24 */ /* 0x000fe2000f8e00ff */
[----:B------:R-:W-:Y:S06]  /*7ed0*/  @P3 BRA `(.L_x_964) ;  /* 0x0000000000143947 */ /* 0x000fec0003800000 */
.L_x_965:
[----:B------:R-:W2:Y:S04]  /*7ee0*/  LDG.E.STRONG.GPU R0, desc[UR38][R2.64] ;  /* 0x0000002602007981 */ /* 0x000ea8000c1ef900 */
[----:B--2---:R-:W-:Y:S01]  /*7ef0*/  CCTL.IVALL ;  /* 0x00000000ff00798f */ /* 0x004fe20002000000 */
[----:B------:R-:W-:Y:S05]  /*7f00*/  YIELD ;  /* 0x0000000000007946 */ /* 0x000fea0003800000 */
[----:B------:R-:W-:-:S13]  /*7f10*/  ISETP.NE.AND P1, PT, R0, UR24, PT ;  /* 0x0000001800007c0c */ /* 0x000fda000bf25270 */
[----:B------:R-:W-:Y:S05]  /*7f20*/  @P1 BRA `(.L_x_965) ;  /* 0xfffffffc00ec1947 */ /* 0x000fea000383ffff */
.L_x_964:
[----:B------:R-:W-:Y:S05]  /*7f30*/  BSYNC B0 ;  /* 0x0000000000007941 */ /* 0x000fea0003800000 */
.L_x_963:
[----:B------:R-:W-:-:S03]  /*7f40*/  UMOV UR5, 0xffffffff ;  /* 0xffffffff00057882 */ /* 0x000fc60000000000 */
[----:B------:R-:W-:Y:S05]  /*7f50*/  BRA.DIV UR5, `(.L_x_966) ;  /* 0x0000002605707947 */ /* 0x000fea000b800000 */
[----:B------:R-:W-:Y:S01]  /*7f60*/  NOP ;  /* 0x0000000000007918 */ /* 0x000fe20000000000 */
.L_x_1021:
        /* <DEDUP_REMOVED lines=22> */
.L_x_968:
[----:B------:R-:W-:Y:S05]  /*80d0*/  BSYNC B0 ;  /* 0x0000000000007941 */ /* 0x000fea0003800000 */
.L_x_967:
        /* <DEDUP_REMOVED lines=20> */
.L_x_970:
[----:B------:R-:W-:Y:S05]  /*8220*/  BSYNC B0 ;  /* 0x0000000000007941 */ /* 0x000fea0003800000 */
.L_x_969:
[----:B------:R-:W-:Y:S06]  /*8230*/  BAR.ARV 0xa, 0xa0 ;  /* 0x0282800000007b1d */ /* 0x000fec0000002000 */
[----:B------:R-:W-:Y:S04]  /*8240*/  BSSY B0, `(.L_x_971) ;  /* 0x0000003000007945 */ /* 0x000fe80003800000 */
[----:B------:R-:W-:Y:S05]  /*8250*/  @!P0 BRA `(.L_x_972) ;  /* 0x0000000000048947 */ /* 0x000fea0003800000 */
[----:B------:R-:W-:-:S04]  /*8260*/  DEPBAR.LE SB0, 0x0 ;  /* 0x000080000000791a */ /* 0x000fc80000000000 */
.L_x_972:
[----:B------:R-:W-:Y:S05]  /*8270*/  BSYNC B0 ;  /* 0x0000000000007941 */ /* 0x000fea0003800000 */
.L_x_971:
        /* <DEDUP_REMOVED lines=19> */
.L_x_932:
        /* <DEDUP_REMOVED lines=10> */
.L_x_973:
        /* <DEDUP_REMOVED lines=10> */
.L_x_975:
[----:B------:R-:W3:Y:S02]  /*84f0*/  LDC R5, c[0x0][0x8c4] ;  /* 0x00023100ff057b82 */ /* 0x000ee40000000800 */
.L_x_974:
[----:B------:R-:W4:Y:S01]  /*8500*/  S2R R14, SR_CTAID.X ;  /* 0x00000000000e7919 */ /* 0x000f220000002500 */
[----:B------:R-:W-:Y:S01]  /*8510*/  IMAD.MOV.U32 R0, RZ, RZ, 0x1 ;  /* 0x00000001ff007424 */ /* 0x000fe200078e00ff */
[----:B------:R-:W-:Y:S01]  /*8520*/  MOV R9, RZ ;  /* 0x000000ff00097202 */ /* 0x000fe20000000f00 */
[----:B----4-:R-:W-:-:S05]  /*8530*/  IMAD.SHL.U32 R14, R14, 0x80, RZ ;  /* 0x000000800e0e7824 */ /* 0x010fca00078e00ff */
        /* <DEDUP_REMOVED lines=19> */
[----:B------:R-:W-:Y:S01]  /*8670*/  IMAD.MOV.U32 R5, RZ, RZ, RZ ;  /* 0x000000ffff057224 */ /* 0x000fe200078e00ff */
[----:B------:R-:W-:Y:S01]  /*8680*/  ULDC UR4, c[0x0][0x280] ;  /* 0x0000a00000047ab9 */ /* 0x000fe20000000800 */
[----:B-1----:R-:W-:-:S05]  /*8690*/  @P0 IMAD.WIDE R2, R8, 0x4, R2 ;  /* 0x0000000408020825 */ /* 0x002fca00078e0202 */
[----:B------:R2:W5:Y:S01]  /*86a0*/  @P0 LDG.E R5, desc[UR38][R2.64] ;  /* 0x0000002602050981 */ /* 0x000562000c1e1900 */
[----:B------:R-:W-:Y:S02]  /*86b0*/  IMAD.U32 R4, RZ, RZ, UR4 ;  /* 0x00000004ff047e24 */ /* 0x000fe4000f8e00ff */
[----:B--2---:R-:W-:Y:S01]  /*86c0*/  @P2 IMAD.WIDE R2, R8, 0x4, R12 ;  /* 0x0000000408022825 */ /* 0x004fe200078e020c */
[----:B------:R-:W-:-:S04]  /*86d0*/  VOTEU.ANY UP0, P1 ;  /* 0x00000000003f7886 */ /* 0x000fc80000800100 */
[----:B------:R1:W5:Y:S02]  /*86e0*/  @P2 LDG.E R4, desc[UR38][R2.64] ;  /* 0x0000002602042981 */ /* 0x000364000c1e1900 */
[----:B-1----:R-:W-:Y:S02]  /*86f0*/  CS2R R2, SRZ ;  /* 0x0000000000027805 */ /* 0x002fe4000001ff00 */
[----:B---3--:R-:W-:-:S04]  /*8700*/  @P1 LEA R9, R8, R9, 0x7 ;  /* 0x0000000908091211 */ /* 0x008fc800078e38ff */
[----:B------:R-:W-:-:S04]  /*8710*/  @P1 SHF.R.S32.HI R12, RZ, 0x1f, R9 ;  /* 0x0000001fff0c1819 */ /* 0x000fc80000011409 */
[----:B------:R-:W-:-:S04]  /*8720*/  @P1 LEA.HI R12, R12, R9, RZ, 0x7 ;  /* 0x000000090c0c1211 */ /* 0x000fc800078f38ff */
[----:B------:R-:W-:Y:S02]  /*8730*/  @P1 LOP3.LUT R12, R12, 0xffffff80, RZ, 0xc0, !PT ;  /* 0xffffff800c0c1812 */ /* 0x000fe400078ec0ff */
[----:B----4-:R-:W-:Y:S02]  /*8740*/  @P1 R2UR UR4, R15 ;  /* 0x000000000f0412ca */ /* 0x010fe400000e0000 */
        /* <DEDUP_REMOVED lines=8> */
.L_x_977:
        /* <DEDUP_REMOVED lines=8> */
[----:B------:R-:W-:Y:S01]  /*8850*/  ULDC UR4, c[0x0][0x2e8] ;  /* 0x0000ba0000047ab9 */ /* 0x000fe20000000800 */
[----:B------:R-:W-:Y:S01]  /*8860*/  R2UR UR13, R8 ;  /* 0x00000000080d72ca */ /* 0x000fe200000e0000 */
[----:B------:R-:W-:Y:S01]  /*8870*/  VOTEU.ANY UP1, P0 ;  /* 0x00000000003f7886 */ /* 0x000fe20000020100 */
[----:B------:R-:W-:Y:S02]  /*8880*/  ISETP.NE.AND.EX P1, PT, R11, RZ, PT, P1 ;  /* 0x000000ff0b00720c */ /* 0x000fe40003f25310 */
[----:B------:R-:W-:Y:S02]  /*8890*/  ELECT P0, URZ, PT ;  /* 0x00000000003f782f */ /* 0x000fe40003800000 */
[----:B------:R-:W-:Y:S01]  /*88a0*/  SHF.R.S32.HI R8, RZ, 0x1f, R8 ;  /* 0x0000001fff087819 */ /* 0x000fe20000011408 */
[----:B------:R-:W3:Y:S01]  /*88b0*/  LDC.64 R10, c[0x0][0x720] ;  /* 0x0001c800ff0a7b82 */ /* 0x000ee20000000a00 */
[----:B------:R-:W-:Y:S01]  /*88c0*/  MOV R7, R3 ;  /* 0x0000000300077202 */ /* 0x000fe20000000f00 */
[----:B------:R-:W-:Y:S01]  /*88d0*/  UMOV UR12, UR20 ;  /* 0x00000014000c7c82 */ /* 0x000fe20008000000 */
[----:B------:R-:W-:Y:S01]  /*88e0*/  SEL R8, R8, RZ, !P1 ;  /* 0x000000ff08087207 */ /* 0x000fe20004800000 */
[----:B------:R-:W-:Y:S01]  /*88f0*/  BSSY B0, `(.L_x_976) ;  /* 0x0000169000007945 */ /* 0x000fe20003800000 */
[----:B------:R-:W-:-:S02]  /*8900*/  R2UR UR11, R14 ;  /* 0x000000000e0b72ca */ /* 0x000fc400000e0000 */
[----:B------:R-:W-:Y:S01]  /*8910*/  R2UR UR8, R5 ;  /* 0x00000000050872ca */ /* 0x000fe200000e0000 */
[----:B------:R-:W-:Y:S01]  /*8920*/  VOTEU.ANY UP0, P1 ;  /* 0x00000000003f7886 */ /* 0x000fe20000800100 */
[----:B------:R-:W-:Y:S02]  /*8930*/  USEL UR21, UR13, URZ, !UP0 ;  /* 0x0000003f0d157287 */ /* 0x000fe4000c000000 */
[----:B------:R-:W-:Y:S02]  /*8940*/  UISETP.NE.AND UP0, UPT, UR4, 0x1, UPT ;  /* 0x000000010400788c */ /* 0x000fe4000bf05270 */
[----:B------:R-:W-:-:S07]  /*8950*/  USEL UR13, UR13, URZ, !UP1 ;  /* 0x0000003f0d0d7287 */ /* 0x000fce000c800000 */
[----:B------:R-:W-:Y:S01]  /*8960*/  UIADD3 UR11, UR11, UR8, URZ ;  /* 0x000000080b0b7290 */ /* 0x000fe2000fffe03f */
[----:B-1----:R-:W-:Y:S01]  /*8970*/  SHF.R.S32.HI R9, RZ, 0x1f, R9 ;  /* 0x0000001fff097819 */ /* 0x002fe20000011409 */
[----:B------:R-:W-:Y:S01]  /*8980*/  @UP0 ULDC UR6, c[0x0][0x2ec] ;  /* 0x0000bb0000060ab9 */ /* 0x000fe20000000800 */
[----:B------:R-:W-:Y:S01]  /*8990*/  @UP0 ULDC UR8, c[0x0][0x2f0] ;  /* 0x0000bc0000080ab9 */ /* 0x000fe20000000800 */
[----:B------:R-:W-:Y:S02]  /*89a0*/  UIMAD.WIDE.U32 UR6, UR20, UR6, URZ ;  /* 0x00000006140672a5 */ /* 0x000fe4000f8e003f */
[----:B--2---:R-:W-:Y:S02]  /*89b0*/  IMAD R6, R9, R12, RZ ;  /* 0x0000000c09067224 */ /* 0x004fe400078e02ff */
[----:B------:R-:W-:Y:S02]  /*89c0*/  @UP0 USHF.R.U32.HI UR12, URZ, UR8, UR7 ;  /* 0x000000083f0c0299 */ /* 0x000fe40008011607 */
[----:B------:R-:W-:-:S02]  /*89d0*/  IMAD R13, R13, UR20, R6 ;  /* 0x000000140d0d7c24 */ /* 0x000fc4000f8e0206 */
[----:B------:R-:W-:-:S04]  /*89e0*/  IMAD.MOV.U32 R6, RZ, RZ, R2 ;  /* 0x000000ffff067224 */ /* 0x000fc800078e0002 */
[----:B------:R-:W-:-:S04]  /*89f0*/  IMAD.WIDE.U32 R2, R12, UR20, R6 ;  /* 0x000000140c027c25 */ /* 0x000fc8000f8e0006 */
[----:B---3--:R-:W-:Y:S02]  /*8a00*/  IMAD R12, R8, R10, RZ ;  /* 0x0000000a080c7224 */ /* 0x008fe400078e02ff */
[----:B------:R-:W-:Y:S02]  /*8a10*/  IMAD.IADD R3, R3, 0x1, R13 ;  /* 0x0000000103037824 */ /* 0x000fe400078e020d */
        /* <DEDUP_REMOVED lines=14> */
[----:B------:R-:W-:Y:S01]  /*8b00*/  IADD3 R7, R7, R11, RZ ;  /* 0x0000000b07077210 */ /* 0x000fe20007ffe0ff */
        /* <DEDUP_REMOVED lines=14> */
.L_x_1022:
[----:B------:R-:W-:Y:S01]  /*8bf0*/  IADD3 R11, R7, R11, RZ ;  /* 0x0000000b070b7210 */ /* 0x000fe20007ffe0ff */
        /* <DEDUP_REMOVED lines=8> */
.L_x_980:
        /* <DEDUP_REMOVED lines=31> */
[----:B------:R-:W-:Y:S01]  /*8e70*/  R2UR UR31, R0 ;  /* 0x00000000001f72ca */ /* 0x000fe200000e0000 */
[----:B------:R-:W-:Y:S01]  /*8e80*/  IMAD.X R3, RZ, RZ, R8, P1 ;  /* 0x000000ffff037224 */ /* 0x000fe200008e0608 */
[----:B------:R-:W-:Y:S02]  /*8e90*/  IADD3.X R0, RZ, R8, RZ, P2, !PT ;  /* 0x00000008ff007210 */ /* 0x000fe400017fe4ff */
        /* <DEDUP_REMOVED lines=9> */
[----:B--2---:R-:W-:Y:S01]  /*8f30*/  MOV R5, RZ ;  /* 0x000000ff00057202 */ /* 0x004fe20000000f00 */
[----:B------:R1:W-:Y:S02]  /*8f40*/  UTMALDG.4D [UR32], [UR40], desc[UR16] ;  /* 0x00001020280075b4 */ /* 0x0003e40008019000 */
[----:B-1----:R-:W-:Y:S05]  /*8f50*/  @!P1 BRA `(.L_x_981) ;  /* 0x0000000c00489947 */ /* 0x002fea0003800000 */
[----:B------:R-:W1:Y:S01]  /*8f60*/  S2R R13, SR_TID.X ;  /* 0x00000000000d7919 */ /* 0x000e620000002100 */
[C---:B------:R-:W-:Y:S01]  /*8f70*/  VIADD R0, R4.reuse, 0x7f ;  /* 0x0000007f04007836 */ /* 0x040fe20000000000 */
[----:B------:R-:W-:Y:S02]  /*8f80*/  ISETP.GE.AND P1, PT, R4, 0x101, PT ;  /* 0x000001010400780c */ /* 0x000fe40003f26270 */
[----:B------:R-:W-:Y:S02]  /*8f90*/  MOV R10, 0x1 ;  /* 0x00000001000a7802 */ /* 0x000fe40000000f00 */
        /* <DEDUP_REMOVED lines=10> */
[----:B------:R-:W-:Y:S01]  /*9040*/  IMAD.IADD R17, R17, 0x1, -R18 ;  /* 0x0000000111117824 */ /* 0x000fe200078e0a12 */
[----:B------:R-:W-:Y:S01]  /*9050*/  MOV R10, 0x1 ;  /* 0x00000001000a7802 */ /* 0x000fe20000000f00 */
[----:B------:R-:W-:-:S07]  /*9060*/  IMAD.MOV.U32 R19, RZ, RZ, RZ ;  /* 0x000000ffff137224 */ /* 0x000fce00078e00ff */
.L_x_991:
[----:B------:R-:W-:-:S04]  /*9070*/  SHF.L.U32 R21, R10, 0x1f, RZ ;  /* 0x0000001f0a157819 */ /* 0x000fc800000006ff */
[----:B-1----:R-:W1:Y:S02]  /*9080*/  SYNCS.PHASECHK.TRANS64.TRYWAIT P1, [R12+URZ+0x30c40], R21 ;  /* 0x030c40150c0075a7 */ /* 0x002e64000802017f */
[----:B-12--5:R-:W-:Y:S05]  /*9090*/  @!P1 BRA `(.L_x_983) ;  /* 0x0000001400509947 */ /* 0x026fea0003800000 */
.L_x_1023:
[----:B------:R-:W-:Y:S05]  /*90a0*/  @P0 BRA `(.L_x_984) ;  /* 0x0000000000140947 */ /* 0x000fea0003800000 */
[----:B------:R-:W-:Y:S01]  /*90b0*/  ISETP.NE.AND P1, PT, R20, RZ, PT ;  /* 0x000000ff1400720c */ /* 0x000fe20003f25270 */
[----:B------:R-:W-:-:S04]  /*90c0*/  IMAD.MOV.U32 R3, RZ, RZ, 0x4200 ;  /* 0x00004200ff037424 */ /* 0x000fc800078e00ff */
[----:B------:R2:W-:Y:S08]  /*90d0*/  SYNCS.ARRIVE.TRANS64 RZ, [R12+URZ+0x30c30], R3 ;  /* 0x030c30030cff79a7 */ /* 0x0005f0000800003f */
[----:B------:R-:W-:Y:S05]  /*90e0*/  @!P1 BRA `(.L_x_984) ;  /* 0x0000000000049947 */ /* 0x000fea0003800000 */
[----:B------:R-:W-:Y:S01]  /*90f0*/  BPT.TRAP 0x1 ;  /* 0x000000040000795c */ /* 0x000fe20000300000 */
.L_x_984:
        /* <DEDUP_REMOVED lines=17> */
[----:B------:R-:W-:Y:S02]  /*9210*/  LEA.HI.X.SX32 R3, R16, R11, 0x1, P1 ;  /* 0x0000000b10037211 */ /* 0x000fe400008f0eff */
[----:B---3--:R-:W-:Y:S01]  /*9220*/  MOV R9, R4 ;  /* 0x0000000400097202 */ /* 0x008fe20000000f00 */
[----:B------:R-:W-:Y:S01]  /*9230*/  IMAD.MOV.U32 R8, RZ, RZ, R5 ;  /* 0x000000ffff087224 */ /* 0x000fe200078e0005 */
        /* <DEDUP_REMOVED lines=10> */
.L_x_1024:
[----:B------:R-:W-:Y:S05]  /*92e0*/  @P0 BRA `(.L_x_986) ;  /* 0x0000000000140947 */ /* 0x000fea0003800000 */
[----:B------:R-:W-:Y:S02]  /*92f0*/  ISETP.NE.AND P1, PT, R20, RZ, PT ;  /* 0x000000ff1400720c */ /* 0x000fe40003f25270 */
[----:B------:R-:W-:-:S04]  /*9300*/  MOV R2, 0x4200 ;  /* 0x0000420000027802 */ /* 0x000fc80000000f00 */
[----:B------:R3:W-:Y:S07]  /*9310*/  SYNCS.ARRIVE.TRANS64 RZ, [R12+URZ+0x30c18], R2 ;  /* 0x030c18020cff79a7 */ /* 0x0007ee000800003f */
[----:B------:R-:W-:Y:S05]  /*9320*/  @!P1 BRA `(.L_x_986) ;  /* 0x0000000000049947 */ /* 0x000fea0003800000 */
[----:B------:R-:W-:Y:S01]  /*9330*/  BPT.TRAP 0x1 ;  /* 0x000000040000795c */ /* 0x000fe20000300000 */
.L_x_986:
        /* <DEDUP_REMOVED lines=22> */
.L_x_1025:
        /* <DEDUP_REMOVED lines=9> */
.L_x_988:
        /* <DEDUP_REMOVED lines=24> */
.L_x_1027:
[----:B------:R-:W-:Y:S05]  /*96b0*/  @P0 BRA `(.L_x_990) ;  /* 0x0000000000140947 */ /* 0x000fea0003800000 */
[----:B------:R-:W-:Y:S02]  /*96c0*/  ISETP.NE.AND P1, PT, R20, RZ, PT ;  /* 0x000000ff1400720c */ /* 0x000fe40003f25270 */
[----:B-1----:R-:W-:-:S04]  /*96d0*/  MOV R5, 0x4200 ;  /* 0x0000420000057802 */ /* 0x002fc80000000f00 */
[----:B------:R2:W-:Y:S07]  /*96e0*/  SYNCS.ARRIVE.TRANS64 RZ, [R12+URZ+0x30c10], R5 ;  /* 0x030c10050cff79a7 */ /* 0x0005ee000800003f */
[----:B------:R-:W-:Y:S05]  /*96f0*/  @!P1 BRA `(.L_x_990) ;  /* 0x0000000000049947 */ /* 0x000fea0003800000 */
[----:B------:R-:W-:Y:S01]  /*9700*/  BPT.TRAP 0x1 ;  /* 0x000000040000795c */ /* 0x000fe20000300000 */
.L_x_990:
        /* <DEDUP_REMOVED lines=22> */
[----:B-12---:R-:W-:-:S07]  /*9870*/  MOV R5, UR7 ;  /* 0x0000000700057c02 */ /* 0x006fce0008000f00 */
.L_x_982:
[----:B------:R-:W-:-:S13]  /*9880*/  ISETP.NE.AND P1, PT, R18, RZ, PT ;  /* 0x000000ff1200720c */ /* 0x000fda0003f25270 */
[----:B------:R-:W-:Y:S05]  /*9890*/  @!P1 BRA `(.L_x_981) ;  /* 0x0000000000f89947 */ /* 0x000fea0003800000 */
[----:B------:R-:W-:-:S04]  /*98a0*/  SHF.L.U32 R13, R10, 0x1f, RZ ;  /* 0x0000001f0a0d7819 */ /* 0x000fc800000006ff */
[----:B------:R-:W1:Y:S02]  /*98b0*/  SYNCS.PHASECHK.TRANS64.TRYWAIT P1, [R12+URZ+0x30c40], R13 ;  /* 0x030c400d0c0075a7 */ /* 0x000e64000802017f */
[----:B-1----:R-:W-:Y:S05]  /*98c0*/  @!P1 BRA `(.L_x_992) ;  /* 0x0000000c00989947 */ /* 0x002fea0003800000 */
.L_x_1028:
[----:B------:R-:W-:Y:S05]  /*98d0*/  @P0 BRA `(.L_x_993) ;  /* 0x0000000000140947 */ /* 0x000fea0003800000 */
[----:B------:R-:W-:Y:S01]  /*98e0*/  ISETP.NE.AND P1, PT, R20, RZ, PT ;  /* 0x000000ff1400720c */ /* 0x000fe20003f25270 */
[----:B------:R-:W-:-:S04]  /*98f0*/  IMAD.MOV.U32 R5, RZ, RZ, 0x4200 ;  /* 0x00004200ff057424 */ /* 0x000fc800078e00ff */
[----:B------:R2:W-:Y:S08]  /*9900*/  SYNCS.ARRIVE.TRANS64 RZ, [R12+URZ+0x30c30], R5 ;  /* 0x030c30050cff79a7 */ /* 0x0005f0000800003f */
[----:B------:R-:W-:Y:S05]  /*9910*/  @!P1 BRA `(.L_x_993) ;  /* 0x0000000000049947 */ /* 0x000fea0003800000 */
[----:B------:R-:W-:Y:S01]  /*9920*/  BPT.TRAP 0x1 ;  /* 0x000000040000795c */ /* 0x000fe20000300000 */
.L_x_993:
        /* <DEDUP_REMOVED lines=25> */
[----:B------:R-:W3:Y:S02]  /*9ac0*/  SYNCS.PHASECHK.TRANS64.TRYWAIT P1, [R12+URZ+0x30c28], R13 ;  /* 0x030c280d0c0075a7 */ /* 0x000ee4000802017f */
[----:B--23--:R-:W-:Y:S05]  /*9ad0*/  @!P1 BRA `(.L_x_994) ;  /* 0x0000000c00289947 */ /* 0x00cfea0003800000 */
.L_x_1029:
[----:B------:R-:W-:Y:S05]  /*9ae0*/  @P0 BRA `(.L_x_995) ;  /* 0x0000000000140947 */ /* 0x000fea0003800000 */
[----:B------:R-:W-:Y:S01]  /*9af0*/  ISETP.NE.AND P0, PT, R20, RZ, PT ;  /* 0x000000ff1400720c */ /* 0x000fe20003f05270 */
[----:B------:R-:W-:-:S04]  /*9b00*/  IMAD.MOV.U32 R5, RZ, RZ, 0x4200 ;  /* 0x00004200ff057424 */ /* 0x000fc800078e00ff */
[----:B------:R3:W-:Y:S08]  /*9b10*/  SYNCS.ARRIVE.TRANS64 RZ, [R12+URZ+0x30c18], R5 ;  /* 0x030c18050cff79a7 */ /* 0x0007f0000800003f */
[----:B------:R-:W-:Y:S05]  /*9b20*/  @!P0 BRA `(.L_x_995) ;  /* 0x0000000000048947 */ /* 0x000fea0003800000 */
[----:B------:R-:W-:Y:S01]  /*9b30*/  BPT.TRAP 0x1 ;  /* 0x000000040000795c */ /* 0x000fe20000300000 */
.L_x_995:
        /* <DEDUP_REMOVED lines=20> */
.L_x_981:
[----:B------:R-:W3:Y:S01]  /*9c80*/  S2R R2, SR_TID.X ;  /* 0x0000000000027919 */ /* 0x000ee20000002100 */
[----:B-12--5:R-:W-:Y:S01]  /*9c90*/  IMAD R13, R0, 0x8, R12 ;  /* 0x00000008000d7824 */ /* 0x026fe200078e020c */
[----:B---3--:R-:W-:Y:S02]  /*9ca0*/  LOP3.LUT R3, R2, 0x7f, RZ, 0xc0, !PT ;  /* 0x0000007f02037812 */ /* 0x008fe400078ec0ff */
[----:B------:R-:W-:Y:S02]  /*9cb0*/  SHF.L.U32 R2, R10, 0x1f, RZ ;  /* 0x0000001f0a027819 */ /* 0x000fe400000006ff */
[----:B------:R-:W-:Y:S02]  /*9cc0*/  ISETP.NE.AND P1, PT, R3, RZ, PT ;  /* 0x000000ff0300720c */ /* 0x000fe40003f25270 */
[----:B------:R-:W1:Y:S02]  /*9cd0*/  SYNCS.PHASECHK.TRANS64.TRYWAIT P0, [R13+URZ+0x30c40], R2 ;  /* 0x030c40020d0075a7 */ /* 0x000e64000800017f */
[----:B-1----:R-:W-:Y:S09]  /*9ce0*/  @!P0 BRA `(.L_x_996) ;  /* 0x0000000800b88947 */ /* 0x002ff20003800000 */
.L_x_1030:
[----:B------:R-:W-:Y:S05]  /*9cf0*/  @P1 BRA `(.L_x_997) ;  /* 0x0000000000181947 */ /* 0x000fea0003800000 */
[----:B------:R-:W2:Y:S01]  /*9d00*/  S2R R3, SR_TID.X ;  /* 0x0000000000037919 */ /* 0x000ea20000002100 */
[----:B-1----:R-:W-:-:S04]  /*9d10*/  IMAD.MOV.U32 R2, RZ, RZ, 0x4200 ;  /* 0x00004200ff027424 */ /* 0x002fc800078e00ff */
[----:B------:R3:W-:Y:S01]  /*9d20*/  SYNCS.ARRIVE.TRANS64 RZ, [R13+URZ+0x30c30], R2 ;  /* 0x030c30020dff79a7 */ /* 0x0007e2000800003f */
[----:B--2---:R-:W-:-:S13]  /*9d30*/  LOP3.LUT P0, RZ, R3, 0x1f, RZ, 0xc0, !PT ;  /* 0x0000001f03ff7812 */ /* 0x004fda000780c0ff */
[----:B---3--:R-:W-:Y:S05]  /*9d40*/  @!P0 BRA `(.L_x_997) ;  /* 0x0000000000048947 */ /* 0x008fea0003800000 */
[----:B------:R-:W-:Y:S01]  /*9d50*/  BPT.TRAP 0x1 ;  /* 0x000000040000795c */ /* 0x000fe20000300000 */
.L_x_997:
[----:B-1----:R-:W1:Y:S01]  /*9d60*/  LDC.64 R2, c[0x0][0x728] ;  /* 0x0001ca00ff027b82 */ /* 0x002e620000000a00 */
[C---:B------:R-:W-:Y:S01]  /*9d70*/  IADD3 R6, P0, R5.reuse, R6, RZ ;  /* 0x0000000605067210 */ /* 0x040fe20007f1e0ff */
[----:B------:R-:W-:Y:S01]  /*9d80*/  UMOV UR8, 0x0 ;  /* 0x0000000000087882 */ /* 0x000fe20000000000 */
[C---:B------:R-:W-:Y:S01]  /*9d90*/  LEA R4, R0.reuse, R12, 0xe ;  /* 0x0000000c00047211 */ /* 0x040fe200078e70ff */
[----:B------:R-:W-:Y:S01]  /*9da0*/  IMAD R12, R0, 0x200, R12 ;  /* 0x00000200000c7824 */ /* 0x000fe200078e020c */
        /* <DEDUP_REMOVED lines=19> */
[----:B------:R-:W-:Y:S02]  /*9ee0*/  R2UR UR23, R3 ;  /* 0x00000000031772ca */ /* 0x000fe400000e0000 */
[----:B------:R-:W-:Y:S02]  /*9ef0*/  IADD3 R9, R0, 0x1, RZ ;  /* 0x0000000100097810 */ /* 0x000fe40007ffe0ff */
        /* <DEDUP_REMOVED lines=8> */
.L_x_978:
[----:B------:R-:W-:Y:S05]  /*9f80*/  BSYNC B0 ;  /* 0x0000000000007941 */ /* 0x000fea0003800000 */
.L_x_976:
[----:B------:R-:W-:-:S03]  /*9f90*/  UMOV UR6, 0xffffffff ;  /* 0xffffffff00067882 */ /* 0x000fc60000000000 */
[----:B------:R-:W-:Y:S05]  /*9fa0*/  BRA.DIV UR6, `(.L_x_998) ;  /* 0x0000000a061c7947 */ /* 0x000fea000b800000 */
[----:B------:R-:W-:-:S13]  /*9fb0*/  ELECT P0, URZ, PT ;  /* 0x00000000003f782f */ /* 0x000fda0003800000 */
.L_x_1033:
[----:B------:R-:W-:Y:S05]  /*9fc0*/  @!P0 BRA `(.L_x_892) ;  /* 0x0000000000848947 */ /* 0x000fea0003800000 */
[----:B------:R-:W3:Y:S02]  /*9fd0*/  LDL.LU R2, [R1] ;  /* 0x0000000001027983 */ /* 0x000ee40000300800 */
[----:B---3--:R-:W-:-:S04]  /*9fe0*/  LOP3.LUT R2, R2, 0x2, RZ, 0xfc, !PT ;  /* 0x0000000202027812 */ /* 0x008fc800078efcff */
[----:B------:R-:W-:-:S13]  /*9ff0*/  ISETP.NE.AND P0, PT, R2, 0x3, PT ;  /* 0x000000030200780c */ /* 0x000fda0003f05270 */
[----:B------:R-:W-:Y:S05]  /*a000*/  @!P0 BRA `(.L_x_999) ;  /* 0x0000000000048947 */ /* 0x000fea0003800000 */
[----:B--2---:R-:W-:Y:S01]  /*a010*/  BPT.TRAP 0x1 ;  /* 0x000000040000795c */ /* 0x004fe20000300000 */
.L_x_999:
[----:B------:R-:W1:Y:S01]  /*a020*/  S2R R3, SR_CgaCtaId ;  /* 0x0000000000037919 */ /* 0x000e620000008800 */
[----:B------:R-:W-:Y:S02]  /*a030*/  MOV R2, 0x400 ;  /* 0x0000040000027802 */ /* 0x000fe40000000f00 */
[----:B------:R-:W-:Y:S02]  /*a040*/  SHF.L.U32 R4, R0, 0x1f, RZ ;  /* 0x0000001f00047819 */ /* 0x000fe400000006ff */
[----:B-1----:R-:W-:Y:S02]  /*a050*/  LEA R6, R3, R2, 0x18 ;  /* 0x0000000203067211 */ /* 0x002fe400078ec0ff */
[----:B------:R-:W-:-:S03]  /*a060*/  IADD3 R3, R9, 0x1, RZ ;  /* 0x0000000109037810 */ /* 0x000fc60007ffe0ff */
[----:B------:R-:W-:Y:S01]  /*a070*/  VIADD R2, R6, 0x30c20 ;  /* 0x00030c2006027836 */ /* 0x000fe20000000000 */
[----:B------:R-:W-:-:S03]  /*a080*/  ISETP.NE.AND P2, PT, R3, 0x2, PT ;  /* 0x000000020300780c */ /* 0x000fc60003f45270 */
[----:B------:R-:W-:Y:S01]  /*a090*/  IMAD R7, R9, 0x8, R2 ;  /* 0x0000000809077824 */ /* 0x000fe200078e0202 */
[----:B------:R-:W-:Y:S02]  /*a0a0*/  SEL R5, RZ, 0x1, P2 ;  /* 0x00000001ff057807 */ /* 0x000fe40001000000 */
[----:B------:R-:W-:Y:S01]  /*a0b0*/  SEL R3, R3, RZ, P2 ;  /* 0x000000ff03037207 */ /* 0x000fe20001000000 */
[----:B------:R-:W1:Y:S01]  /*a0c0*/  SYNCS.PHASECHK.TRANS64.TRYWAIT P1, [R7+URZ], R4 ;  /* 0x00000004070075a7 */ /* 0x000e62000802017f */
[----:B------:R-:W-:-:S03]  /*a0d0*/  LOP3.LUT R5, R0, R5, RZ, 0x3c, !PT ;  /* 0x0000000500057212 */ /* 0x000fc600078e3cff */
[----:B------:R-:W-:Y:S01]  /*a0e0*/  IMAD R11, R3, 0x8, R2 ;  /* 0x00000008030b7824 */ /* 0x000fe200078e0202 */
[----:B------:R-:W-:Y:S01]  /*a0f0*/  SHF.L.U32 R2, R5, 0x1f, RZ ;  /* 0x0000001f05027819 */ /* 0x000fe200000006ff */
[----:B-1----:R-:W-:Y:S06]  /*a100*/  @!P1 BRA `(.L_x_1000) ;  /* 0x0000000400e89947 */ /* 0x002fec0003800000 */
.L_x_1034:
[----:B------:R-:W3:Y:S02]  /*a110*/  SYNCS.PHASECHK.TRANS64.TRYWAIT P1, [R11+URZ], R2 ;  /* 0x000000020b0075a7 */ /* 0x000ee4000802017f */
[----:B---3--:R-:W-:Y:S05]  /*a120*/  @!P1 BRA `(.L_x_1001) ;  /* 0x0000000400f49947 */ /* 0x008fea0003800000 */
.L_x_1035:
[----:B------:R-:W-:Y:S05]  /*a130*/  @!P0 BRA `(.L_x_1002) ;  /* 0x0000000000048947 */ /* 0x000fea0003800000 */
[----:B--2---:R-:W-:Y:S01]  /*a140*/  BPT.TRAP 0x1 ;  /* 0x000000040000795c */ /* 0x004fe20000300000 */
.L_x_1002:
[----:B------:R-:W-:-:S05]  /*a150*/  VIADD R0, R6, 0x30c40 ;  /* 0x00030c4006007836 */ /* 0x000fca0000000000 */
[----:B------:R-:W-:-:S04]  /*a160*/  LEA R9, R9, R0, 0x3 ;  /* 0x0000000009097211 */ /* 0x000fc800078e18ff */
[----:B------:R-:W4:Y:S02]  /*a170*/  SYNCS.PHASECHK.TRANS64.TRYWAIT P0, [R9+URZ], R4 ;  /* 0x00000004090075a7 */ /* 0x000f24000800017f */
[----:B----4-:R-:W-:Y:S05]  /*a180*/  @!P0 BRA `(.L_x_1003) ;  /* 0x0000000400f08947 */ /* 0x010fea0003800000 */
.L_x_1036:
[----:B------:R-:W-:-:S07]  /*a190*/  IMAD R3, R3, 0x8, R0 ;  /* 0x0000000803037824 */ /* 0x000fce00078e0200 */
.L_x_1004:
[----:B------:R1:W1:Y:S02]  /*a1a0*/  SYNCS.PHASECHK.TRANS64.TRYWAIT P0, [R3+URZ], R2 ;  /* 0x00000002030075a7 */ /* 0x000264000800017f */
[----:B-1----:R-:W-:Y:S05]  /*a1b0*/  @!P0 NANOSLEEP.SYNCS 0x989680 ;  /* 0x009896800000895d */ /* 0x002fea0003900000 */
[----:B------:R-:W1:Y:S02]  /*a1c0*/  @!P0 SYNCS.PHASECHK.TRANS64 P0, [R3+URZ], R2 ;  /* 0x00000002030085a7 */ /* 0x000e64000800007f */
[----:B-1----:R-:W-:Y:S05]  /*a1d0*/  @!P0 BRA `(.L_x_1004) ;  /* 0xfffffffc00f08947 */ /* 0x002fea000383ffff */
.L_x_892:
[----:B--2---:R-:W-:Y:S05]  /*a1e0*/  BSYNC B6 ;  /* 0x0000000000067941 */ /* 0x004fea0003800000 */
.L_x_886:
[----:B------:R-:W-:Y:S05]  /*a1f0*/  EXIT ;  /* 0x000000000000794d */ /* 0x000fea0003800000 */
.L_x_902:
[----:B------:R-:W-:Y:S01]  /*a200*/  IMAD.MOV.U32 R12, RZ, RZ, RZ ;  /* 0x000000ffff0c7224 */ /* 0x000fe200078e00ff */
[----:B------:R-:W-:Y:S01]  /*a210*/  MOV R11, 0x1f ;  /* 0x0000001f000b7802 */ /* 0x000fe20000000f00 */
[----:B------:R-:W-:-:S07]  /*a220*/  IMAD.MOV.U32 R15, RZ, RZ, -0x1 ;  /* 0xffffffffff0f7424 */ /* 0x000fce00078e00ff */
[----:B------:R-:W-:Y:S05]  /*a230*/  WARPSYNC.COLLECTIVE R15, `(.L_x_1005) ;  /* 0x000000000f087348 */ /* 0x000fea0003c00000 */
[----:B------:R1:W2:Y:S02]  /*a240*/  SHFL.IDX P6, R14, R13, R12, R11 ;  /* 0x0000000c0d0e7389 */ /* 0x0002a400000c000b */
[----:B-12---:R-:W-:Y:S01]  /*a250*/  ENDCOLLECTIVE ;  /* 0x000000000000791b */ /* 0x006fe20003800000 */
.L_x_1005:
[----:B------:R-:W-:Y:S05]  /*a260*/  BRA `(.L_x_1006) ;  /* 0xffffff6c00c47947 */ /* 0x000fea000383ffff */
.L_x_904:
[----:B--2---:R2:W3:Y:S02]  /*a270*/  SYNCS.PHASECHK.TRANS64.TRYWAIT P0, [R2+URZ+0x30c00], R17 ;  /* 0x030c0011020075a7 */ /* 0x0044e4000800017f */
[----:B---3--:R-:W-:Y:S05]  /*a280*/  @!P0 NANOSLEEP.SYNCS 0x989680 ;  /* 0x009896800000895d */ /* 0x008fea0003900000 */
[----:B------:R-:W3:Y:S02]  /*a290*/  @!P0 SYNCS.PHASECHK.TRANS64 P0, [R2+URZ+0x30c00], R17 ;  /* 0x030c0011020085a7 */ /* 0x000ee4000800007f */
[----:B---3--:R-:W-:Y:S05]  /*a2a0*/  @!P0 BRA `(.L_x_904) ;  /* 0xfffffffc00f08947 */ /* 0x008fea000383ffff */
[----:B------:R-:W-:Y:S05]  /*a2b0*/  BRA `(.L_x_903) ;  /* 0xffffff7000287947 */ /* 0x000fea000383ffff */
.L_x_908:
[----:B--2---:R2:W3:Y:S02]  /*a2c0*/  SYNCS.PHASECHK.TRANS64.TRYWAIT P1, [R25+URZ+0x30c10], R22 ;  /* 0x030c1016190075a7 */ /* 0x0044e4000802017f */
[----:B---3--:R-:W-:Y:S05]  /*a2d0*/  @!P1 NANOSLEEP.SYNCS 0x989680 ;  /* 0x009896800000995d */ /* 0x008fea0003900000 */
[----:B------:R-:W3:Y:S02]  /*a2e0*/  @!P1 SYNCS.PHASECHK.TRANS64 P1, [R25+URZ+0x30c10], R22 ;  /* 0x030c1016190095a7 */ /* 0x000ee4000802007f */
[----:B---3--:R-:W-:Y:S05]  /*a2f0*/  @!P1 BRA `(.L_x_908) ;  /* 0xfffffffc00f09947 */ /* 0x008fea000383ffff */
[----:B------:R-:W-:Y:S05]  /*a300*/  BRA `(.L_x_907) ;  /* 0xffffff7800087947 */ /* 0x000fea000383ffff */
.L_x_912:
[----:B------:R1:W1:Y:S02]  /*a310*/  SYNCS.PHASECHK.TRANS64.TRYWAIT P1, [R25+URZ+0x30c30], R22 ;  /* 0x030c3016190075a7 */ /* 0x000264000802017f */
[----:B-1----:R-:W-:Y:S05]  /*a320*/  @!P1 NANOSLEEP.SYNCS 0x989680 ;  /* 0x009896800000995d */ /* 0x002fea0003900000 */
[----:B------:R-:W1:Y:S02]  /*a330*/  @!P1 SYNCS.PHASECHK.TRANS64 P1, [R25+URZ+0x30c30], R22 ;  /* 0x030c3016190095a7 */ /* 0x000e64000802007f */
[----:B-1----:R-:W-:Y:S05]  /*a340*/  @!P1 BRA `(.L_x_912) ;  /* 0xfffffffc00f09947 */ /* 0x002fea000383ffff */
[----:B------:R-:W-:Y:S05]  /*a350*/  BRA `(.L_x_911) ;  /* 0xffffff7c001c7947 */ /* 0x000fea000383ffff */
.L_x_919:
[----:B------:R-:W-:Y:S01]  /*a360*/  BSSY B0, `(.L_x_1007) ;  /* 0x0000005000007945 */ /* 0x000fe20003800000 */
[----:B------:R-:W-:-:S07]  /*a370*/  IMAD.MOV.U32 R15, RZ, RZ, -0x1 ;  /* 0xffffffffff0f7424 */ /* 0x000fce00078e00ff */
[----:B-1----:R-:W-:Y:S05]  /*a380*/  WARPSYNC.COLLECTIVE R15, `(.L_x_1008) ;  /* 0x000000000f087348 */ /* 0x002fea0003c00000 */
[----:B------:R-:W-:Y:S01]  /*a390*/  NOP ;  /* 0x0000000000007918 */ /* 0x000fe20000000000 */
[----:B-1----:R-:W-:Y:S01]  /*a3a0*/  ENDCOLLECTIVE ;  /* 0x000000000000791b */ /* 0x002fe20003800000 */
.L_x_1008:
[----:B------:R-:W-:Y:S05]  /*a3b0*/  BSYNC B0 ;  /* 0x0000000000007941 */ /* 0x000fea0003800000 */
.L_x_1007:
[----:B------:R-:W-:Y:S05]  /*a3c0*/  BRA `(.L_x_1009) ;  /* 0xffffffc0007c7947 */ /* 0x000fea000383ffff */
.L_x_928:
[----:B------:R-:W-:Y:S01]  /*a3d0*/  BSSY B0, `(.L_x_1010) ;  /* 0x0000005000007945 */ /* 0x000fe20003800000 */
[----:B------:R-:W-:-:S07]  /*a3e0*/  MOV R15, 0xffffffff ;  /* 0xffffffff000f7802 */ /* 0x000fce0000000f00 */
[----:B-12---:R-:W-:Y:S05]  /*a3f0*/  WARPSYNC.COLLECTIVE R15, `(.L_x_1011) ;  /* 0x000000000f087348 */ /* 0x006fea0003c00000 */
[----:B------:R-:W-:Y:S01]  /*a400*/  NOP ;  /* 0x0000000000007918 */ /* 0x000fe20000000000 */
[----:B-12---:R-:W-:Y:S01]  /*a410*/  ENDCOLLECTIVE ;  /* 0x000000000000791b */ /* 0x006fe20003800000 */
.L_x_1011:
[----:B------:R-:W-:Y:S05]  /*a420*/  BSYNC B0 ;  /* 0x0000000000007941 */ /* 0x000fea0003800000 */
.L_x_1010:
[----:B------:R-:W-:Y:S05]  /*a430*/  BRA `(.L_x_1012) ;  /* 0xffffffc400587947 */ /* 0x000fea000383ffff */
.L_x_941:
[----:B------:R-:W-:Y:S01]  /*a440*/  BSSY B0, `(.L_x_1013) ;  /* 0x0000005000007945 */ /* 0x000fe20003800000 */
[----:B------:R-:W-:-:S07]  /*a450*/  IMAD.MOV.U32 R15, RZ, RZ, -0x1 ;  /* 0xffffffffff0f7424 */ /* 0x000fce00078e00ff */
[----:B------:R-:W-:Y:S05]  /*a460*/  WARPSYNC.COLLECTIVE R15, `(.L_x_1014) ;  /* 0x000000000f087348 */ /* 0x000fea0003c00000 */
[----:B------:R-:W-:Y:S01]  /*a470*/  NOP ;  /* 0x0000000000007918 */ /* 0x000fe20000000000 */
[----:B------:R-:W-:Y:S01]  /*a480*/  ENDCOLLECTIVE ;  /* 0x000000000000791b */ /* 0x000fe20003800000 */
.L_x_1014:
[----:B------:R-:W-:Y:S05]  /*a490*/  BSYNC B0 ;  /* 0x0000000000007941 */ /* 0x000fea0003800000 */
.L_x_1013:
[----:B------:R-:W-:Y:S05]  /*a4a0*/  BRA `(.L_x_1015) ;  /* 0xffffffd000447947 */ /* 0x000fea000383ffff */
.L_x_953:
[----:B------:R-:W-:Y:S01]  /*a4b0*/  BSSY B0, `(.L_x_1016) ;  /* 0x0000005000007945 */ /* 0x000fe20003800000 */
[----:B------:R-:W-:-:S07]  /*a4c0*/  IMAD.MOV.U32 R15, RZ, RZ, -0x1 ;  /* 0xffffffffff0f7424 */ /* 0x000fce00078e00ff */
[----:B------:R-:W-:Y:S05]  /*a4d0*/  WARPSYNC.COLLECTIVE R15, `(.L_x_1017) ;  /* 0x000000000f087348 */ /* 0x000fea0003c00000 */
[----:B------:R-:W-:Y:S01]  /*a4e0*/  NOP ;  /* 0x0000000000007918 */ /* 0x000fe20000000000 */
[----:B------:R-:W-:Y:S01]  /*a4f0*/  ENDCOLLECTIVE ;  /* 0x000000000000791b */ /* 0x000fe20003800000 */
.L_x_1017:
[----:B------:R-:W-:Y:S05]  /*a500*/  BSYNC B0 ;  /* 0x0000000000007941 */ /* 0x000fea0003800000 */
.L_x_1016:
[----:B------:R-:W-:Y:S05]  /*a510*/  BRA `(.L_x_1018) ;  /* 0xffffffd4005c7947 */ /* 0x000fea000383ffff */
.L_x_966:
[----:B------:R-:W-:Y:S01]  /*a520*/  BSSY B0, `(.L_x_1019) ;  /* 0x0000005000007945 */ /* 0x000fe20003800000 */
[----:B------:R-:W-:-:S07]  /*a530*/  MOV R15, 0xffffffff ;  /* 0xffffffff000f7802 */ /* 0x000fce0000000f00 */
[----:B------:R-:W-:Y:S05]  /*a540*/  WARPSYNC.COLLECTIVE R15, `(.L_x_1020) ;  /* 0x000000000f087348 */ /* 0x000fea0003c00000 */
[----:B------:R-:W-:Y:S01]  /*a550*/  NOP ;  /* 0x0000000000007918 */ /* 0x000fe20000000000 */
[----:B------:R-:W-:Y:S01]  /*a560*/  ENDCOLLECTIVE ;  /* 0x000000000000791b */ /* 0x000fe20003800000 */
.L_x_1020:
[----:B------:R-:W-:Y:S05]  /*a570*/  BSYNC B0 ;  /* 0x0000000000007941 */ /* 0x000fea0003800000 */
.L_x_1019:
[----:B------:R-:W-:Y:S05]  /*a580*/  BRA `(.L_x_1021) ;  /* 0xffffffd800787947 */ /* 0x000fea000383ffff */
.L_x_979:
[----:B-1----:R1:W2:Y:S02]  /*a590*/  SYNCS.PHASECHK.TRANS64.TRYWAIT P1, [R12+URZ+0x30c20], R3 ;  /* 0x030c20030c0075a7 */ /* 0x0022a4000802017f */
[----:B--2---:R-:W-:Y:S05]  /*a5a0*/  @!P1 NANOSLEEP.SYNCS 0x989680 ;  /* 0x009896800000995d */ /* 0x004fea0003900000 */
[----:B------:R-:W2:Y:S02]  /*a5b0*/  @!P1 SYNCS.PHASECHK.TRANS64 P1, [R12+URZ+0x30c20], R3 ;  /* 0x030c20030c0095a7 */ /* 0x000ea4000802007f */
[----:B--2---:R-:W-:Y:S05]  /*a5c0*/  @!P1 BRA `(.L_x_979) ;  /* 0xfffffffc00f09947 */ /* 0x004fea000383ffff */
[----:B------:R-:W-:Y:S05]  /*a5d0*/  BRA `(.L_x_1022) ;  /* 0xffffffe400847947 */ /* 0x000fea000383ffff */
.L_x_983:
[----:B-1----:R1:W2:Y:S02]  /*a5e0*/  SYNCS.PHASECHK.TRANS64.TRYWAIT P1, [R12+URZ+0x30c40], R21 ;  /* 0x030c40150c0075a7 */ /* 0x0022a4000802017f */
[----:B--2---:R-:W-:Y:S05]  /*a5f0*/  @!P1 NANOSLEEP.SYNCS 0x989680 ;  /* 0x009896800000995d */ /* 0x004fea0003900000 */
[----:B------:R-:W2:Y:S02]  /*a600*/  @!P1 SYNCS.PHASECHK.TRANS64 P1, [R12+URZ+0x30c40], R21 ;  /* 0x030c40150c0095a7 */ /* 0x000ea4000802007f */
[----:B--2---:R-:W-:Y:S05]  /*a610*/  @!P1 BRA `(.L_x_983) ;  /* 0xfffffffc00f09947 */ /* 0x004fea000383ffff */
[----:B------:R-:W-:Y:S05]  /*a620*/  BRA `(.L_x_1023) ;  /* 0xffffffe8009c7947 */ /* 0x000fea000383ffff */
.L_x_985:
[----:B--2---:R2:W3:Y:S02]  /*a630*/  SYNCS.PHASECHK.TRANS64.TRYWAIT P1, [R12+URZ+0x30c28], R21 ;  /* 0x030c28150c0075a7 */ /* 0x0044e4000802017f */
[----:B---3--:R-:W-:Y:S05]  /*a640*/  @!P1 NANOSLEEP.SYNCS 0x989680 ;  /* 0x009896800000995d */ /* 0x008fea0003900000 */
[----:B------:R-:W3:Y:S02]  /*a650*/  @!P1 SYNCS.PHASECHK.TRANS64 P1, [R12+URZ+0x30c28], R21 ;  /* 0x030c28150c0095a7 */ /* 0x000ee4000802007f */
[----:B---3--:R-:W-:Y:S05]  /*a660*/  @!P1 BRA `(.L_x_985) ;  /* 0xfffffffc00f09947 */ /* 0x008fea000383ffff */
[----:B------:R-:W-:Y:S05]  /*a670*/  BRA `(.L_x_1024) ;  /* 0xffffffec00187947 */ /* 0x000fea000383ffff */
.L_x_987:
[----:B---3--:R3:W4:Y:S02]  /*a680*/  SYNCS.PHASECHK.TRANS64.TRYWAIT P1, [R12+URZ+0x30c48], R21 ;  /* 0x030c48150c0075a7 */ /* 0x008724000802017f */
[----:B----4-:R-:W-:Y:S05]  /*a690*/  @!P1 NANOSLEEP.SYNCS 0x989680 ;  /* 0x009896800000995d */ /* 0x010fea0003900000 */
[----:B------:R-:W4:Y:S02]  /*a6a0*/  @!P1 SYNCS.PHASECHK.TRANS64 P1, [R12+URZ+0x30c48], R21 ;  /* 0x030c48150c0095a7 */ /* 0x000f24000802007f */
[----:B----4-:R-:W-:Y:S05]  /*a6b0*/  @!P1 BRA `(.L_x_987) ;  /* 0xfffffffc00f09947 */ /* 0x010fea000383ffff */
[----:B------:R-:W-:Y:S05]  /*a6c0*/  BRA `(.L_x_1025) ;  /* 0xffffffec00747947 */ /* 0x000fea000383ffff */
.L_x_989:
[----:B------:R-:W-:-:S07]  /*a6d0*/  SHF.L.U32 R5, R10, 0x1f, RZ ;  /* 0x0000001f0a057819 */ /* 0x000fce00000006ff */
.L_x_1026:
[----:B-1----:R1:W2:Y:S02]  /*a6e0*/  SYNCS.PHASECHK.TRANS64.TRYWAIT P1, [R12+URZ+0x30c20], R5 ;  /* 0x030c20050c0075a7 */ /* 0x0022a4000802017f */
[----:B--2---:R-:W-:Y:S05]  /*a6f0*/  @!P1 NANOSLEEP.SYNCS 0x989680 ;  /* 0x009896800000995d */ /* 0x004fea0003900000 */
[----:B------:R-:W2:Y:S02]  /*a700*/  @!P1 SYNCS.PHASECHK.TRANS64 P1, [R12+URZ+0x30c20], R5 ;  /* 0x030c20050c0095a7 */ /* 0x000ea4000802007f */
[----:B--2---:R-:W-:Y:S05]  /*a710*/  @!P1 BRA `(.L_x_1026) ;  /* 0xfffffffc00f09947 */ /* 0x004fea000383ffff */
[----:B------:R-:W-:Y:S05]  /*a720*/  BRA `(.L_x_1027) ;  /* 0xffffffec00e07947 */ /* 0x000fea000383ffff */
.L_x_992:
[----:B-1----:R1:W2:Y:S02]  /*a730*/  SYNCS.PHASECHK.TRANS64.TRYWAIT P1, [R12+URZ+0x30c40], R13 ;  /* 0x030c400d0c0075a7 */ /* 0x0022a4000802017f */
[----:B--2---:R-:W-:Y:S05]  /*a740*/  @!P1 NANOSLEEP.SYNCS 0x989680 ;  /* 0x009896800000995d */ /* 0x004fea0003900000 */
[----:B------:R-:W2:Y:S02]  /*a750*/  @!P1 SYNCS.PHASECHK.TRANS64 P1, [R12+URZ+0x30c40], R13 ;  /* 0x030c400d0c0095a7 */ /* 0x000ea4000802007f */
[----:B--2---:R-:W-:Y:S05]  /*a760*/  @!P1 BRA `(.L_x_992) ;  /* 0xfffffffc00f09947 */ /* 0x004fea000383ffff */
[----:B------:R-:W-:Y:S05]  /*a770*/  BRA `(.L_x_1028) ;  /* 0xfffffff000547947 */ /* 0x000fea000383ffff */
.L_x_994:
[----:B--2---:R2:W3:Y:S02]  /*a780*/  SYNCS.PHASECHK.TRANS64.TRYWAIT P1, [R12+URZ+0x30c28], R13 ;  /* 0x030c280d0c0075a7 */ /* 0x0044e4000802017f */
[----:B---3--:R-:W-:Y:S05]  /*a790*/  @!P1 NANOSLEEP.SYNCS 0x989680 ;  /* 0x009896800000995d */ /* 0x008fea0003900000 */
[----:B------:R-:W3:Y:S02]  /*a7a0*/  @!P1 SYNCS.PHASECHK.TRANS64 P1, [R12+URZ+0x30c28], R13 ;  /* 0x030c280d0c0095a7 */ /* 0x000ee4000802007f */
[----:B---3--:R-:W-:Y:S05]  /*a7b0*/  @!P1 BRA `(.L_x_994) ;  /* 0xfffffffc00f09947 */ /* 0x008fea000383ffff */
[----:B------:R-:W-:Y:S05]  /*a7c0*/  BRA `(.L_x_1029) ;  /* 0xfffffff000c47947 */ /* 0x000fea000383ffff */
.L_x_996:
[----:B-1----:R1:W2:Y:S02]  /*a7d0*/  SYNCS.PHASECHK.TRANS64.TRYWAIT P0, [R13+URZ+0x30c40], R2 ;  /* 0x030c40020d0075a7 */ /* 0x0022a4000800017f */
[----:B--2---:R-:W-:Y:S05]  /*a7e0*/  @!P0 NANOSLEEP.SYNCS 0x989680 ;  /* 0x009896800000895d */ /* 0x004fea0003900000 */
[----:B------:R-:W2:Y:S02]  /*a7f0*/  @!P0 SYNCS.PHASECHK.TRANS64 P0, [R13+URZ+0x30c40], R2 ;  /* 0x030c40020d0085a7 */ /* 0x000ea4000800007f */
[----:B--2---:R-:W-:Y:S05]  /*a800*/  @!P0 BRA `(.L_x_996) ;  /* 0xfffffffc00f08947 */ /* 0x004fea000383ffff */
[----:B------:R-:W-:Y:S05]  /*a810*/  BRA `(.L_x_1030) ;  /* 0xfffffff400347947 */ /* 0x000fea000383ffff */
.L_x_998:
[----:B------:R-:W-:Y:S01]  /*a820*/  BSSY B0, `(.L_x_1031) ;  /* 0x0000006000007945 */ /* 0x000fe20003800000 */
[----:B------:R-:W-:-:S07]  /*a830*/  IMAD.MOV.U32 R15, RZ, RZ, -0x1 ;  /* 0xffffffffff0f7424 */ /* 0x000fce00078e00ff */
[----:B--2---:R-:W-:Y:S05]  /*a840*/  WARPSYNC.COLLECTIVE R15, `(.L_x_1032) ;  /* 0x000000000f0c7348 */ /* 0x004fea0003c00000 */
[----:B------:R-:W-:Y:S02]  /*a850*/  ELECT P6, UR62, PT ;  /* 0x00000000003e782f */ /* 0x000fe400038c0000 */
[----:B------:R-:W-:Y:S01]  /*a860*/  MOV R14, UR62 ;  /* 0x0000003e000e7c02 */ /* 0x000fe20008000f00 */
[----:B--2---:R-:W-:Y:S10]  /*a870*/  ENDCOLLECTIVE ;  /* 0x000000000000791b */ /* 0x004ff40003800000 */
.L_x_1032:
[----:B------:R-:W-:Y:S05]  /*a880*/  BSYNC B0 ;  /* 0x0000000000007941 */ /* 0x000fea0003800000 */
.L_x_1031:
[----:B------:R-:W-:Y:S01]  /*a890*/  PLOP3.LUT P0, PT, P6, PT, PT, 0x80, 0x0 ;  /* 0x000000000000781c */ /* 0x000fe2000370f070 */
[----:B------:R-:W-:-:S12]  /*a8a0*/  BRA `(.L_x_1033) ;  /* 0xfffffff400c47947 */ /* 0x000fd8000383ffff */
.L_x_1000:
[----:B-1----:R1:W3:Y:S02]  /*a8b0*/  SYNCS.PHASECHK.TRANS64.TRYWAIT P1, [R7+URZ], R4 ;  /* 0x00000004070075a7 */ /* 0x0022e4000802017f */
[----:B---3--:R-:W-:Y:S05]  /*a8c0*/  @!P1 NANOSLEEP.SYNCS 0x989680 ;  /* 0x009896800000995d */ /* 0x008fea0003900000 */
[----:B------:R-:W3:Y:S02]  /*a8d0*/  @!P1 SYNCS.PHASECHK.TRANS64 P1, [R7+URZ], R4 ;  /* 0x00000004070095a7 */ /* 0x000ee4000802007f */
[----:B---3--:R-:W-:Y:S05]  /*a8e0*/  @!P1 BRA `(.L_x_1000) ;  /* 0xfffffffc00f09947 */ /* 0x008fea000383ffff */
[----:B------:R-:W-:Y:S05]  /*a8f0*/  BRA `(.L_x_1034) ;  /* 0xfffffff800047947 */ /* 0x000fea000383ffff */
.L_x_1001:
[----:B---3--:R3:W4:Y:S02]  /*a900*/  SYNCS.PHASECHK.TRANS64.TRYWAIT P1, [R11+URZ], R2 ;  /* 0x000000020b0075a7 */ /* 0x008724000802017f */
[----:B----4-:R-:W-:Y:S05]  /*a910*/  @!P1 NANOSLEEP.SYNCS 0x989680 ;  /* 0x009896800000995d */ /* 0x010fea0003900000 */
[----:B------:R-:W4:Y:S02]  /*a920*/  @!P1 SYNCS.PHASECHK.TRANS64 P1, [R11+URZ], R2 ;  /* 0x000000020b0095a7 */ /* 0x000f24000802007f */
[----:B----4-:R-:W-:Y:S05]  /*a930*/  @!P1 BRA `(.L_x_1001) ;  /* 0xfffffffc00f09947 */ /* 0x010fea000383ffff */
[----:B------:R-:W-:Y:S05]  /*a940*/  BRA `(.L_x_1035) ;  /* 0xfffffff400f87947 */ /* 0x000fea000383ffff */
.L_x_1003:
[----:B----4-:R4:W1:Y:S02]  /*a950*/  SYNCS.PHASECHK.TRANS64.TRYWAIT P0, [R9+URZ], R4 ;  /* 0x00000004090075a7 */ /* 0x010864000800017f */
[----:B-1----:R-:W-:Y:S05]  /*a960*/  @!P0 NANOSLEEP.SYNCS 0x989680 ;  /* 0x009896800000895d */ /* 0x002fea0003900000 */
[----:B------:R-:W1:Y:S02]  /*a970*/  @!P0 SYNCS.PHASECHK.TRANS64 P0, [R9+URZ], R4 ;  /* 0x00000004090085a7 */ /* 0x000e64000800007f */
[----:B-1----:R-:W-:Y:S05]  /*a980*/  @!P0 BRA `(.L_x_1003) ;  /* 0xfffffffc00f08947 */ /* 0x002fea000383ffff */
[----:B------:R-:W-:Y:S05]  /*a990*/  BRA `(.L_x_1036) ;  /* 0xfffffff400fc7947 */ /* 0x000fea000383ffff */
.L_x_1037:
        /* <DEDUP_REMOVED lines=14> */
.L_x_7381:


//--------------------- .text._ZN7cutlass13device_kernelIN5flash11enable_sm90INS1_16FlashAttnBwdSm90INS1_25CollectiveMainloopBwdSm90ILi2ELi2ELi2EN4cute5tupleIJNS5_1CILi1EEES8_S8_EEENS6_IJNS7_ILi128EEESA_NS7_ILi64EEEEEENS_6half_tEfNS_4arch4Sm90ELb0ELb1ELb1ELb0ELb0ELb1ELb0ELb0ELi2ELi1ELi2ELi2ELb0EEENS1_21CollectiveEpilogueBwdISC_SD_SF_Li256ELb0ELb0ELi1EEENS1_19SingleTileSchedulerILb0ELb0ELb0ELi128EEEEEEEEEvNT_6ParamsE --------------------------
	.section	.text._ZN7cutlass13device_kernelIN5flash11enable_sm90INS1_16FlashAttnBwdSm90INS1_25CollectiveMainloopBwdSm90ILi2ELi2ELi2EN4cute5tupleIJNS5_1CILi1EEES8_S8_EEENS6_IJNS7_ILi128EEESA_NS7_ILi64EEEEEENS_6half_tEfNS_4arch4Sm90ELb0ELb1ELb1ELb0ELb0ELb1ELb0ELb0ELi2ELi1ELi2ELi2ELb0EEENS1_21CollectiveEpilogueBwdISC_SD_SF_Li256ELb0ELb0ELi1EEENS1_19SingleTileSchedulerILb0ELb0ELb0ELi128EEEEEEEEEvNT_6ParamsE,"ax",@progbits
	.align	128
.text._ZN7cutlass13device_kernelIN5flash11enable_sm90INS1_16FlashAttnBwdSm90INS1_25CollectiveMainloopBwdSm90ILi2ELi2ELi2EN4cute5tupleIJNS5_1CILi1EEES8_S8_EEENS6_IJNS7_ILi128EEESA_NS7_ILi64EEEEEENS_6half_tEfNS_4arch4Sm90ELb0ELb1ELb1ELb0ELb0ELb1ELb0ELb0ELi2ELi1ELi2ELi2ELb0EEENS1_21CollectiveEpilogueBwdISC_SD_SF_Li256ELb0ELb0ELi1EEENS1_19SingleTileSchedulerILb0ELb0ELb0ELi128EEEEEEEEEvNT_6ParamsE:
        .type           _ZN7cutlass13device_kernelIN5flash11enable_sm90INS1_16FlashAttnBwdSm90INS1_25CollectiveMainloopBwdSm90ILi2ELi2ELi2EN4cute5tupleIJNS5_1CILi1EEES8_S8_EEENS6_IJNS7_ILi128EEESA_NS7_ILi64EEEEEENS_6half_tEfNS_4arch4Sm90ELb0ELb1ELb1ELb0ELb0ELb1ELb0ELb0ELi2ELi1ELi2ELi2ELb0EEENS1_21CollectiveEpilogueBwdISC_SD_SF_Li256ELb0ELb0ELi1EEENS1_19SingleTileSchedulerILb0ELb0ELb0ELi128EEEEEEEEEvNT_6ParamsE,@function
        .size           _ZN7cutlass13device_kernelIN5flash11enable_sm90INS1_16FlashAttnBwdSm90INS1_25CollectiveMainloopBwdSm90ILi2ELi2ELi2EN4cute5tupleIJNS5_1CILi1EEES8_S8_EEENS6_IJNS7_ILi128EEESA_NS7_ILi64EEEEEENS_6half_tEfNS_4arch4Sm90ELb0ELb1ELb1ELb0ELb0ELb1ELb0ELb0ELi2ELi1ELi2ELi2ELb0EEENS1_21CollectiveEpilogueBwdISC_SD_SF_Li256ELb0ELb0ELi1EEENS1_19SingleTileSchedulerILb0ELb0ELb0ELi128EEEEEEEEEvNT_6ParamsE,(.L_x_7382 - _ZN7cutlass13device_kernelIN5flash11enable_sm90INS1_16FlashAttnBwdSm90INS1_25CollectiveMainloopBwdSm90ILi2ELi2ELi2EN4cute5tupleIJNS5_1CILi1EEES8_S8_EEENS6_IJNS7_ILi128EEESA_NS7_ILi64EEEEEENS_6half_tEfNS_4arch4Sm90ELb0ELb1ELb1ELb0ELb0ELb1ELb0ELb0ELi2ELi1ELi2ELi2ELb0EEENS1_21CollectiveEpilogueBwdISC_SD_SF_Li256ELb0ELb0ELi1EEENS1_19SingleTileSchedulerILb0ELb0ELb0ELi128EEEEEEEEEvNT_6ParamsE)
        .other          _ZN7cutlass13device_kernelIN5flash11enable_sm90INS1_16FlashAttnBwdSm90INS1_25CollectiveMainloopBwdSm90ILi2ELi2ELi2EN4cute5tupleIJNS5_1CILi1EEES8_S8_EEENS6_IJNS7_ILi128EEESA_NS7_ILi64EEEEEENS_6half_tEfNS_4arch4Sm90ELb0ELb1ELb1ELb0ELb0ELb1ELb0ELb0ELi2ELi1ELi2ELi2ELb0EEENS1_21CollectiveEpilogueBwdISC_SD_SF_Li256ELb0ELb0ELi1EEENS1_19SingleTileSchedulerILb0ELb0ELb0ELi128EEEEEEEEEvNT_6ParamsE,@"STO_CUDA_ENTRY STV_DEFAULT"
_ZN7cutlass13device_kernelIN5flash11enable_sm90INS1_16FlashAttnBwdSm90INS1_25CollectiveMainloopBwdSm90ILi2ELi2ELi2EN4cute5tupleIJNS5_1CILi1EEES8_S8_EEENS6_IJNS7_ILi128EEESA_NS7_ILi64EEEEEENS_6half_tEfNS_4arch4Sm90ELb0ELb1ELb1ELb0ELb0ELb1ELb0ELb0ELi2ELi1ELi2ELi2ELb0EEENS1_21CollectiveEpilogueBwdISC_SD_SF_Li256ELb0ELb0ELi1EEENS1_19SingleTileSchedulerILb0ELb0ELb0ELi128EEEEEEEEEvNT_6ParamsE:
[----:B------:R-:W1:Y:S02]  /*0000*/  LDC R1, c[0x0][0x28] ;  /* 0x00000a00ff017b82 */ /* 0x000e640000000800 */
[----:B-1----:R-:W-:Y:S01]  /*0010*/  VIADD R1, R1, 0xfffffeb8 ;  /* 0xfffffeb801017836 */ /* 0x002fe20000000000 */
[----:B------:R-:W1:Y:S01]  /*0020*/  S2R R3, SR_TID.X ;  /* 0x0000000000037919 */ /* 0x000e620000002100 */
[----:B------:R-:W-:Y:S01]  /*0030*/  ELECT P0, URZ, PT ;  /* 0x00000000003f782f */ /* 0x000fe20003800000 */
[----:B------:R-:W-:Y:S01]  /*0040*/  BSSY B0, `(.L_x_1038) ;  /* 0x000001a000007945 */ /* 0x000fe20003800000 */
[--C-:B-1----:R-:W-:Y:S02]  /*0050*/  SHF.R.U32.HI R0, RZ, 0x5, R3.reuse ;  /* 0x00000005ff007819 */ /* 0x102fe40000011603 */
[----:B------:R-:W-:-:S03]  /*0060*/  SHF.R.U32.HI R3, RZ, 0x7, R3 ;  /* 0x00000007ff037819 */ /* 0x000fc60000011603 */
        /* <DEDUP_REMOVED lines=23> */
.L_x_1039:
[----:B------:R-:W-:Y:S05]  /*01e0*/  BSYNC B0 ;  /* 0x0000000000007941 */ /* 0x000fea0003800000 */
.L_x_1038:
[----:B------:R-:W-:Y:S01]  /*01f0*/  VOTEU.ANY UP0, P0 ;  /* 0x00000000003f7886 */ /* 0x000fe20000000100 */
[----:B------:R-:W1:Y:S01]  /*0200*/  SHFL.IDX PT, R3, R3, RZ, 0x1f ;  /* 0x00001fff03037589 */ /* 0x000e6200000e0000 */
[----:B------:R-:W-:Y:S01]  /*0210*/  UMOV UR4, 0x1 ;  /* 0x0000000100047882 */ /* 0x000fe20000000000 */
[----:B------:R-:W-:Y:S01]  /*0220*/  VOTEU.ANY UP1, P0 ;  /* 0x00000000003f7886 */ /* 0x000fe20000020100 */
[----:B------:R-:W-:Y:S01]  /*0230*/  UMOV UR36, 0x1 ;  /* 0x0000000100247882 */ /* 0x000fe20000000000 */
[----:B------:R-:W2:Y:S01]  /*0240*/  @UP0 S2UR UR7, SR_CgaCtaId ;  /* 0x00000000000709c3 */ /* 0x000ea20000008800 */
[----:B------:R-:W3:Y:S01]  /*0250*/  SHFL.IDX PT, R2, R0, RZ, 0x1f ;  /* 0x00001fff00027589 */ /* 0x000ee200000e0000 */
[----:B------:R-:W-:Y:S01]  /*0260*/  @UP0 UMOV UR6, 0x400 ;  /* 0x0000040000060882 */ /* 0x000fe20000000000 */
[----:B------:R-:W-:-:S04]  /*0270*/  @UP0 UIADD3 UR4, -UR4, 0x100000, URZ ;  /* 0x0010000004040890 */ /* 0x000fc8000fffe13f */
[----:B------:R-:W-:Y:S02]  /*0280*/  @UP0 USHF.L.U32 UR5, UR4, 0xb, URZ ;  /* 0x0000000b04050899 */ /* 0x000fe4000800063f */
[----:B------:R-:W-:Y:S01]  /*0290*/  @UP0 USHF.L.U32 UR4, UR4, 0x1, URZ ;  /* 0x0000000104040899 */ /* 0x000fe2000800063f */
[----:B-1----:R-:W-:Y:S01]  /*02a0*/  R2UR UR8, R3 ;  /* 0x00000000030872ca */ /* 0x002fe200000e0000 */
[----:B--2---:R-:W-:Y:S01]  /*02b0*/  @UP0 ULEA UR6, UR7, UR6, 0x18 ;  /* 0x0000000607060291 */ /* 0x004fe2000f8ec03f */
[----:B---3--:R-:W-:-:S11]  /*02c0*/  ISETP.NE.AND P1, PT, R2, RZ, PT ;  /* 0x000000ff0200720c */ /* 0x008fd60003f25270 */
[----:B------:R-:W-:Y:S01]  /*02d0*/  UISETP.NE.AND UP0, UPT, UR8, URZ, UPT ;  /* 0x0000003f0800728c */ /* 0x000fe2000bf05270 */
[----:B------:R-:W1:Y:S02]  /*02e0*/  FENCE.VIEW.ASYNC.S ;  /* 0x00000000000073c6 */ /* 0x000e640000000000 */
[----:B-1----:R1:W2:Y:S01]  /*02f0*/  @UP1 SYNCS.EXCH.64 URZ, [UR6+0x30c00], UR4 ;  /* 0x030c0004063f15b2 */ /* 0x0022a20008000100 */
[----:B------:R-:W-:Y:S01]  /*0300*/  USEL UR36, UR36, 0x2, !UP0 ;  /* 0x0000000224247887 */ /* 0x000fe2000c000000 */
[----:B------:R-:W-:Y:S11]  /*0310*/  @P1 BRA `(.L_x_1040) ;  /* 0x0000000000481947 */ /* 0x000ff60003800000 */
[----:B-1----:R-:W1:Y:S01]  /*0320*/  S2UR UR5, SR_CgaCtaId ;  /* 0x00000000000579c3 */ /* 0x002e620000008800 */
        /* <DEDUP_REMOVED lines=15> */
[----:B------:R3:W1:Y:S02]  /*0420*/  SYNCS.EXCH.64 URZ, [UR8+0x30c28], UR4 ;  /* 0x030c2804083f75b2 */ /* 0x0006640008000100 */
[----:B---3--:R-:W-:Y:S01]  /*0430*/  NOP ;  /* 0x0000000000007918 */ /* 0x008fe20000000000 */
.L_x_1040:
[----:B------:R-:W3:Y:S01]  /*0440*/  SHFL.IDX PT, R2, R0, RZ, 0x1f ;  /* 0x00001fff00027589 */ /* 0x000ee200000e0000 */
[----:B------:R-:W-:Y:S01]  /*0450*/  NOP ;  /* 0x0000000000007918 */ /* 0x000fe20000000000 */
[----:B---3--:R-:W-:-:S13]  /*0460*/  ISETP.NE.AND P0, PT, R2, RZ, PT ;  /* 0x000000ff0200720c */ /* 0x008fda0003f05270 */
        /* <DEDUP_REMOVED lines=17> */
[----:B------:R3:W1:Y:S02]  /*0580*/  SYNCS.EXCH.64 URZ, [UR8+0x30c48], UR6 ;  /* 0x030c4806083f75b2 */ /* 0x0006640008000100 */
[----:B---3--:R-:W-:Y:S01]  /*0590*/  NOP ;  /* 0x0000000000007918 */ /* 0x008fe20000000000 */
.L_x_1041:
[----:B------:R-:W-:Y:S01]  /*05a0*/  PLOP3.LUT P0, PT, PT, PT, UP0, 0x80, 0x0 ;  /* 0x000000000000781c */ /* 0x000fe20003f0f008 */
[----:B------:R-:W-:Y:S01]  /*05b0*/  NOP ;  /* 0x0000000000007918 */ /* 0x000fe20000000000 */
[----:B------:R-:W-:Y:S01]  /*05c0*/  BSSY B6, `(.L_x_1042) ;  /* 0x00014f0000067945 */ /* 0x000fe20003800000 */
[----:B-12-4-:R-:W-:Y:S10]  /*05d0*/  BAR.SYNC.DEFER_BLOCKING 0x0 ;  /* 0x0000000000007b1d */ /* 0x016ff40000010000 */
[----:B------:R-:W-:Y:S05]  /*05e0*/  @!P0 BRA `(.L_x_1043) ;  /* 0x0000012400548947 */ /* 0x000fea0003800000 */
.L_x_1044:
        /* <DEDUP_REMOVED lines=10> */
[----:B------:R-:W-:-:S05]  /*0690*/  @!P0 VIADD R2, R2, 0x9 ;  /* 0x0000000902028836 */ /* 0x000fca0000000000 */
[----:B------:R1:W-:Y:S06]  /*06a0*/  @!P0 BAR.ARV R2, 0xa0 ;  /* 0x000280020000851d */ /* 0x0003ec0000002000 */
[----:B--2---:R-:W-:-:S13]  /*06b0*/  ISETP.LE.AND P0, PT, RZ, UR4, PT ;  /* 0x00000004ff007c0c */ /* 0x004fda000bf03270 */
[----:B-1----:R-:W-:Y:S05]  /*06c0*/  @!P0 BRA `(.L_x_1045) ;  /* 0x0000014c007c8947 */ /* 0x002fea0003800000 */
[----:B------:R-:W1:Y:S01]  /*06d0*/  S2UR UR39, SR_CTAID.X ;  /* 0x00000000002779c3 */ /* 0x000e620000002500 */
[----:B------:R-:W2:Y:S01]  /*06e0*/  S2R R3, SR_TID.X ;  /* 0x0000000000037919 */ /* 0x000ea20000002100 */
[----:B------:R-:W-:Y:S01]  /*06f0*/  ULDC UR6, c[0x0][0x280] ;  /* 0x0000a00000067ab9 */ /* 0x000fe20000000800 */
[----:B------:R-:W-:Y:S01]  /*0700*/  ULDC UR7, c[0x0][0x290] ;  /* 0x0000a40000077ab9 */ /* 0x000fe20000000800 */
[----:B------:R-:W-:Y:S01]  /*0710*/  ULDC UR4, c[0x0][0x74c] ;  /* 0x0001d30000047ab9 */ /* 0x000fe20000000800 */
[----:B------:R-:W-:Y:S01]  /*0720*/  UIADD3 UR40, UR6, 0x7f, URZ ;  /* 0x0000007f06287890 */ /* 0x000fe2000fffe03f */
[----:B------:R-:W-:Y:S02]  /*0730*/  PLOP3.LUT P0, PT, PT, PT, PT, 0x80, 0x0 ;  /* 0x000000000000781c */ /* 0x000fe40003f0f070 */
        /* <DEDUP_REMOVED lines=16> */
[----:B------:R-:W-:Y:S01]  /*0840*/  CS2R R202, SRZ ;  /* 0x0000000000ca7805 */ /* 0x000fe2000001ff00 */
[----:B-1----:R-:W-:Y:S02]  /*0850*/  ULEA UR5, UR39, UR6, 0x7 ;  /* 0x0000000627057291 */ /* 0x002fe4000f8e383f */
[----:B------:R-:W-:Y:S02]  /*0860*/  ISETP.LE.AND P1, PT, RZ, UR39, PT ;  /* 0x00000027ff007c0c */ /* 0x000fe4000bf23270 */
[----:B------:R-:W-:Y:S02]  /*0870*/  CS2R R200, SRZ ;  /* 0x0000000000c87805 */ /* 0x000fe4000001ff00 */
[----:B------:R-:W-:Y:S01]  /*0880*/  CS2R R198, SRZ ;  /* 0x0000000000c67805 */ /* 0x000fe2000001ff00 */
[----:B------:R-:W-:Y:S01]  /*0890*/  UIADD3 UR4, -UR4, UR5, -UR7 ;  /* 0x0000000504047290 */ /* 0x000fe2000fffe907 */
[----:B------:R-:W-:-:S02]  /*08a0*/  CS2R R196, SRZ ;  /* 0x0000000000c47805 */ /* 0x000fc4000001ff00 */
[----:B------:R-:W-:Y:S02]  /*08b0*/  CS2R R194, SRZ ;  /* 0x0000000000c27805 */ /* 0x000fe4000001ff00 */
[----:B------:R-:W-:Y:S01]  /*08c0*/  CS2R R192, SRZ ;  /* 0x0000000000c07805 */ /* 0x000fe2000001ff00 */
[----:B------:R-:W-:Y:S01]  /*08d0*/  USHF.R.S32.HI UR5, URZ, 0x1f, UR4 ;  /* 0x0000001f3f057899 */ /* 0x000fe20008011404 */
[----:B--2---:R-:W-:Y:S02]  /*08e0*/  IADD3 R17, R3, -0x80, RZ ;  /* 0xffffff8003117810 */ /* 0x004fe40007ffe0ff */
[----:B------:R-:W-:Y:S02]  /*08f0*/  CS2R R190, SRZ ;  /* 0x0000000000be7805 */ /* 0x000fe4000001ff00 */
[----:B------:R-:W-:Y:S01]  /*0900*/  CS2R R188, SRZ ;  /* 0x0000000000bc7805 */ /* 0x000fe2000001ff00 */
[----:B------:R-:W-:Y:S01]  /*0910*/  ULEA.HI UR5, UR5, UR4, URZ, 0x7 ;  /* 0x0000000405057291 */ /* 0x000fe2000f8f383f */
[----:B------:R-:W-:Y:S01]  /*0920*/  CS2R R186, SRZ ;  /* 0x0000000000ba7805 */ /* 0x000fe2000001ff00 */
[----:B------:R-:W-:Y:S01]  /*0930*/  USHF.R.S32.HI UR4, URZ, 0x1f, UR40 ;  /* 0x0000001f3f047899 */ /* 0x000fe20008011428 */
[----:B------:R-:W-:Y:S01]  /*0940*/  CS2R R184, SRZ ;  /* 0x0000000000b87805 */ /* 0x000fe2000001ff00 */
[----:B------:R-:W-:Y:S01]  /*0950*/  USHF.R.S32.HI UR5, URZ, 0x7, UR5 ;  /* 0x000000073f057899 */ /* 0x000fe20008011405 */
[----:B------:R-:W-:Y:S01]  /*0960*/  IMAD.MOV.U32 R183, RZ, RZ, RZ ;  /* 0x000000ffffb77224 */ /* 0x000fe200078e00ff */
[----:B------:R-:W-:-:S02]  /*0970*/  ULEA.HI UR4, UR4, UR40, URZ, 0x7 ;  /* 0x0000002804047291 */ /* 0x000fc4000f8f383f */
[----:B------:R-:W-:Y:S02]  /*0980*/  UISETP.LT.AND UP0, UPT, URZ, UR5, UPT ;  /* 0x000000053f00728c */ /* 0x000fe4000bf01270 */
[----:B------:R-:W-:Y:S02]  /*0990*/  USHF.R.S32.HI UR37, URZ, 0x7, UR4 ;  /* 0x000000073f257899 */ /* 0x000fe40008011404 */
[----:B------:R-:W-:Y:S01]  /*09a0*/  USEL UR38, URZ, UR5, !UP0 ;  /* 0x000000053f267287 */ /* 0x000fe2000c000000 */
[----:B------:R-:W-:Y:S11]  /*09b0*/  @!P1 BRA `(.L_x_1046) ;  /* 0x0000000000289947 */ /* 0x000ff60003800000 */
[----:B------:R-:W-:Y:S01]  /*09c0*/  ULEA UR4, UR39, UR6, 0x7 ;  /* 0x0000000627047291 */ /* 0x000fe2000f8e383f */
[----:B------:R-:W-:-:S03]  /*09d0*/  ULDC UR5, c[0x0][0x290] ;  /* 0x0000a40000057ab9 */ /* 0x000fc60000000800 */
[----:B------:R-:W-:-:S03]  /*09e0*/  UIADD3 UR4, -UR5, 0xff, UR4 ;  /* 0x000000ff05047890 */ /* 0x000fc6000fffe104 */
[----:B------:R-:W-:Y:S02]  /*09f0*/  ULDC UR5, c[0x0][0x748] ;  /* 0x0001d20000057ab9 */ /* 0x000fe40000000800 */
[----:B------:R-:W-:-:S04]  /*0a00*/  UIADD3 UR4, UR4, UR5, URZ ;  /* 0x0000000504047290 */ /* 0x000fc8000fffe03f */
[----:B------:R-:W-:-:S04]  /*0a10*/  USHF.R.S32.HI UR5, URZ, 0x1f, UR4 ;  /* 0x0000001f3f057899 */ /* 0x000fc80008011404 */
[----:B------:R-:W-:-:S04]  /*0a20*/  ULEA.HI UR5, UR5, UR4, URZ, 0x7 ;  /* 0x0000000405057291 */ /* 0x000fc8000f8f383f */
[----:B------:R-:W-:-:S04]  /*0a30*/  USHF.R.S32.HI UR5, URZ, 0x7, UR5 ;  /* 0x000000073f057899 */ /* 0x000fc80008011405 */
[----:B------:R-:W-:-:S04]  /*0a40*/  UISETP.LT.AND UP0, UPT, UR37, UR5, UPT ;  /* 0x000000052500728c */ /* 0x000fc8000bf01270 */
[----:B------:R-:W-:-:S12]  /*0a50*/  USEL UR37, UR37, UR5, UP0 ;  /* 0x0000000525257287 */ /* 0x000fd80008000000 */
.L_x_1046:
[----:B------:R-:W-:Y:S01]  /*0a60*/  UISETP.GT.AND UP0, UPT, UR37, UR38, UPT ;  /* 0x000000262500728c */ /* 0x000fe2000bf04270 */
[----:B------:R-:W-:Y:S01]  /*0a70*/  IMAD.MOV.U32 R182, RZ, RZ, RZ ;  /* 0x000000ffffb67224 */ /* 0x000fe200078e00ff */
[----:B------:R-:W-:Y:S02]  /*0a80*/  CS2R R180, SRZ ;  /* 0x0000000000b47805 */ /* 0x000fe4000001ff00 */
[----:B------:R-:W-:Y:S02]  /*0a90*/  CS2R R178, SRZ ;  /* 0x0000000000b27805 */ /* 0x000fe4000001ff00 */
[----:B------:R-:W-:Y:S02]  /*0aa0*/  CS2R R176, SRZ ;  /* 0x0000000000b07805 */ /* 0x000fe4000001ff00 */
[----:B------:R-:W-:Y:S02]  /*0ab0*/  CS2R R174, SRZ ;  /* 0x0000000000ae7805 */ /* 0x000fe4000001ff00 */
[----:B------:R-:W-:-:S02]  /*0ac0*/  PLOP3.LUT P1, PT, PT, PT, UP0, 0x80, 0x0 ;  /* 0x000000000000781c */ /* 0x000fc40003f2f008 */
[----:B------:R-:W-:-:S11]  /*0ad0*/  CS2R R172, SRZ ;  /* 0x0000000000ac7805 */ /* 0x000fd6000001ff00 */
[----:B------:R-:W-:Y:S05]  /*0ae0*/  @!P1 BRA `(.L_x_1047) ;  /* 0x0000010800409947 */ /* 0x000fea0003800000 */
[----:B------:R-:W-:-:S04]  /*0af0*/  MOV R0, RZ ;  /* 0x000000ff00007202 */ /* 0x000fc80000000f00 */
        /* <DEDUP_REMOVED lines=18> */
.L_x_1049:
[----:B------:R-:W1:Y:S01]  /*0c20*/  LDC.64 R2, c[0x4][R2] ;  /* 0x0100000002027b82 */ /* 0x000e620000000a00 */
        /* <DEDUP_REMOVED lines=14> */
.L_x_1048:
[----:B------:R-:W1:Y:S01]  /*0d10*/  S2R R3, SR_CgaCtaId ;  /* 0x0000000000037919 */ /* 0x000e620000008800 */
        /* <DEDUP_REMOVED lines=15> */
[----:B------:R-:W-:Y:S01]  /*0e10*/  MOV R11, UR7 ;  /* 0x00000007000b7c02 */ /* 0x000fe20008000f00 */
[----:B------:R-:W-:Y:S01]  /*0e20*/  IMAD.MOV.U32 R8, RZ, RZ, 0x70 ;  /* 0x00000070ff087424 */ /* 0x000fe200078e00ff */
[----:B------:R-:W-:Y:S01]  /*0e30*/  MOV R13, RZ ;  /* 0x000000ff000d7202 */ /* 0x000fe20000000f00 */
[----:B-1----:R-:W-:-:S07]  /*0e40*/  IMAD.MOV.U32 R12, RZ, RZ, 0x1 ;  /* 0x00000001ff0c7424 */ /* 0x002fce00078e00ff */
[----:B------:R-:W-:-:S07]  /*0e50*/  LEPC R20, `(.L_x_1051) ;  /* 0x000000001014794e */ /* 0x000fce0000000000 */
[----:B--2---:R-:W-:Y:S05]  /*0e60*/  CALL.ABS.NOINC R14 ;  /* 0x000000000e007343 */ /* 0x004fea0003c00000 */
.L_x_1051:
[----:B------:R-:W1:Y:S01]  /*0e70*/  LDC.64 R2, c[0x4][R2] ;  /* 0x0100000002027b82 */ /* 0x000e620000000a00 */
[----:B------:R-:W-:Y:S01]  /*0e80*/  ULDC.64 UR4, c[0x4][0x90] ;  /* 0x0100240000047ab9 */ /* 0x000fe20000000a00 */
[----:B------:R-:W-:Y:S01]  /*0e90*/  ULDC.64 UR6, c[0x4][0x10] ;  /* 0x0100040000067ab9 */ /* 0x000fe20000000a00 */
[----:B------:R-:W-:Y:S01]  /*0ea0*/  IMAD.U32 R4, RZ, RZ, UR4 ;  /* 0x00000004ff047e24 */ /* 0x000fe2000f8e00ff */
[----:B------:R-:W-:Y:S01]  /*0eb0*/  MOV R11, UR7 ;  /* 0x00000007000b7c02 */ /* 0x000fe20008000f00 */
[----:B------:R-:W-:Y:S01]  /*0ec0*/  IMAD.U32 R5, RZ, RZ, UR5 ;  /* 0x00000005ff057e24 */ /* 0x000fe2000f8e00ff */
[----:B------:R-:W-:Y:S01]  /*0ed0*/  ULDC.64 UR4, c[0x4][0x98] ;  /* 0x0100260000047ab9 */ /* 0x000fe20000000a00 */
[----:B------:R-:W-:Y:S01]  /*0ee0*/  IMAD.U32 R10, RZ, RZ, UR6 ;  /* 0x00000006ff0a7e24 */ /* 0x000fe2000f8e00ff */
[----:B------:R-:W-:Y:S01]  /*0ef0*/  MOV R6, UR4 ;  /* 0x0000000400067c02 */ /* 0x000fe20008000f00 */
[----:B------:R-:W-:Y:S01]  /*0f00*/  IMAD.U32 R7, RZ, RZ, UR5 ;  /* 0x00000005ff077e24 */ /* 0x000fe2000f8e00ff */
[----:B------:R-:W-:Y:S01]  /*0f10*/  MOV R13, RZ ;  /* 0x000000ff000d7202 */ /* 0x000fe20000000f00 */
[----:B------:R-:W-:-:S02]  /*0f20*/  IMAD.MOV.U32 R8, RZ, RZ, 0x70 ;  /* 0x00000070ff087424 */ /* 0x000fc400078e00ff */
[----:B------:R-:W-:-:S07]  /*0f30*/  IMAD.MOV.U32 R12, RZ, RZ, 0x1 ;  /* 0x00000001ff0c7424 */ /* 0x000fce00078e00ff */
[----:B------:R-:W-:-:S07]  /*0f40*/  LEPC R20, `(.L_x_1050) ;  /* 0x000000001014794e */ /* 0x000fce0000000000 */
[----:B-1----:R-:W-:Y:S05]  /*0f50*/  CALL.ABS.NOINC R2 ;  /* 0x0000000002007343 */ /* 0x002fea0003c00000 */
.L_x_1050:
[----:B------:R-:W-:Y:S01]  /*0f60*/  SHF.R.S32.HI R6, RZ, 0x1f, R17 ;  /* 0x0000001fff067819 */ /* 0x000fe20000011411 */
[----:B------:R-:W-:-:S03]  /*0f70*/  UMOV UR4, 0xffffffff ;  /* 0xffffffff00047882 */ /* 0x000fc60000000000 */
[----:B------:R-:W-:-:S04]  /*0f80*/  LEA.HI R0, R6, R17, RZ, 0x7 ;  /* 0x0000001106007211 */ /* 0x000fc800078f38ff */
[----:B------:R-:W-:Y:S01]  /*0f90*/  SHF.R.S32.HI R18, RZ, 0x7, R0 ;  /* 0x00000007ff127819 */ /* 0x000fe20000011400 */
[----:B------:R-:W-:Y:S06]  /*0fa0*/  BRA.DIV UR4, `(.L_x_1052) ;  /* 0x00000146044c7947 */ /* 0x000fec000b800000 */
[----:B------:R1:W2:Y:S02]  /*0fb0*/  SHFL.IDX PT, R14, R18, RZ, 0x1f ;  /* 0x00001fff120e7589 */ /* 0x0002a400000e0000 */
.L_x_1165:
[----:B------:R-:W-:Y:S01]  /*0fc0*/  SHF.L.U32 R11, RZ, 0x1f, RZ ;  /* 0x0000001fff0b7819 */ /* 0x000fe200000006ff */
[----:B------:R-:W-:Y:S01]  /*0fd0*/  IMAD.SHL.U32 R2, R17, 0x40, RZ ;  /* 0x0000004011027824 */ /* 0x000fe200078e00ff */
[CC--:B------:R-:W-:Y:S02]  /*0fe0*/  LEA.HI R8, R6.reuse, R17.reuse, RZ, 0x4 ;  /* 0x0000001106087211 */ /* 0x0c0fe400078f20ff */
[----:B------:R-:W3:Y:S01]  /*0ff0*/  SYNCS.PHASECHK.TRANS64.TRYWAIT P0, [R16+URZ+0x30c00], R11 ;  /* 0x030c000b100075a7 */ /* 0x000ee2000800017f */
[----:B------:R-:W-:Y:S02]  /*1000*/  LEA.HI R5, R6, R17, RZ, 0x5 ;  /* 0x0000001106057211 */ /* 0x000fe400078f28ff */
[----:B------:R-:W-:Y:S02]  /*1010*/  SHF.R.S32.HI R9, RZ, 0x4, R8 ;  /* 0x00000004ff097819 */ /* 0x000fe40000011408 */
[----:B------:R-:W-:Y:S02]  /*1020*/  LOP3.LUT R4, R2, 0x1c0, RZ, 0xc0, !PT ;  /* 0x000001c002047812 */ /* 0x000fe400078ec0ff */
[----:B------:R-:W-:-:S02]  /*1030*/  SHF.R.U32.HI R7, RZ, 0x1, R5 ;  /* 0x00000001ff077819 */ /* 0x000fc40000011605 */
[----:B------:R-:W-:Y:S02]  /*1040*/  LEA.HI R10, R8, R9, RZ, 0x1 ;  /* 0x00000009080a7211 */ /* 0x000fe400078f08ff */
[----:B------:R-:W-:Y:S02]  /*1050*/  LEA.HI R3, R6, R17, RZ, 0x3 ;  /* 0x0000001106037211 */ /* 0x000fe400078f18ff */
[----:B------:R-:W-:Y:S02]  /*1060*/  LOP3.LUT R8, R4, 0x30, R7, 0xf8, !PT ;  /* 0x0000003004087812 */ /* 0x000fe400078ef807 */
[----:B--2---:R-:W-:Y:S02]  /*1070*/  LEA.HI R2, R14, R14, RZ, 0x1 ;  /* 0x0000000e0e027211 */ /* 0x004fe400078f08ff */
[----:B------:R-:W-:Y:S02]  /*1080*/  LOP3.LUT R8, R8, 0x8, R3, 0xf8, !PT ;  /* 0x0000000808087812 */ /* 0x000fe400078ef803 */
[----:B------:R-:W-:-:S02]  /*1090*/  LOP3.LUT R3, R2, 0xffffe, RZ, 0xc0, !PT ;  /* 0x000ffffe02037812 */ /* 0x000fc400078ec0ff */
[----:B------:R-:W-:Y:S02]  /*10a0*/  LOP3.LUT R10, R10, 0x7ffffe, RZ, 0xc0, !PT ;  /* 0x007ffffe0a0a7812 */ /* 0x000fe400078ec0ff */
[----:B------:R-:W-:Y:S02]  /*10b0*/  IADD3 R2, R14, -R3, RZ ;  /* 0x800000030e027210 */ /* 0x000fe40007ffe0ff */
[----:B------:R-:W-:Y:S01]  /*10c0*/  SHF.R.U32.HI R7, RZ, 0x3, R4 ;  /* 0x00000003ff077819 */ /* 0x000fe20000011604 */
[----:B------:R-:W-:Y:S02]  /*10d0*/  IMAD.IADD R10, R9, 0x1, -R10 ;  /* 0x00000001090a7824 */ /* 0x000fe400078e0a0a */
[----:B------:R2:W-:Y:S01]  /*10e0*/  STL [R1+0x50], R2 ;  /* 0x0000500201007387 */ /* 0x0005e20000100800 */
[----:B------:R-:W-:Y:S01]  /*10f0*/  LOP3.LUT R7, R8, R7, RZ, 0x3c, !PT ;  /* 0x0000000708077212 */ /* 0x000fe200078e3cff */
[----:B------:R-:W-:Y:S01]  /*1100*/  IMAD R10, R18, 0x10, R10 ;  /* 0x00000010120a7824 */ /* 0x000fe200078e020a */
[----:B--23--:R-:W-:Y:S06]  /*1110*/  @P0 BRA `(.L_x_1053) ;  /* 0x0000000000080947 */ /* 0x00cfec0003800000 */
[----:B------:R-:W2:Y:S02]  /*1120*/  SYNCS.PHASECHK.TRANS64.TRYWAIT P0, [R16+URZ+0x30c00], R11 ;  /* 0x030c000b100075a7 */ /* 0x000ea4000800017f */
[----:B--2---:R-:W-:Y:S05]  /*1130*/  @!P0 BRA `(.L_x_1054) ;  /* 0x0000014400088947 */ /* 0x004fea0003800000 */
.L_x_1053:
[----:B------:R-:W-:Y:S01]  /*1140*/  ULDC UR6, c[0x0][0x290] ;  /* 0x0000a40000067ab9 */ /* 0x000fe20000000800 */
[----:B------:R-:W-:Y:S01]  /*1150*/  ULDC UR5, c[0x0][0x74c] ;  /* 0x0001d30000057ab9 */ /* 0x000fe20000000800 */
[----:B------:R-:W-:Y:S01]  /*1160*/  UIADD3 UR4, UR40, -UR6, URZ ;  /* 0x8000000628047290 */ /* 0x000fe2000fffe03f */
[----:B------:R-:W-:Y:S01]  /*1170*/  LOP3.LUT R2, R0, 0xffffff80, RZ, 0xc0, !PT ;  /* 0xffffff8000027812 */ /* 0x000fe200078ec0ff */
[----:B------:R-:W-:Y:S01]  /*1180*/  IMAD.U32 R3, R10, 0x200, R7 ;  /* 0x000002000a037824 */ /* 0x000fe200078e0007 */
[----:B------:R-:W-:Y:S01]  /*1190*/  LEA.HI R12, R6, R17, RZ, 0x7 ;  /* 0x00000011060c7211 */ /* 0x000fe200078f38ff */
[----:B------:R-:W-:Y:S01]  /*11a0*/  ULEA UR4, UR39, UR4, 0x7 ;  /* 0x0000000427047291 */ /* 0x000fe2000f8e383f */
[----:B------:R-:W-:Y:S01]  /*11b0*/  MOV R0, RZ ;  /* 0x000000ff00007202 */ /* 0x000fe20000000f00 */
[----:B------:R-:W-:Y:S01]  /*11c0*/  IMAD.IADD R13, R17, 0x1, -R2 ;  /* 0x00000001110d7824 */ /* 0x000fe200078e0a02 */
[----:B------:R3:W-:Y:S01]  /*11d0*/  STL [R1+0x70], R3 ;  /* 0x0000700301007387 */ /* 0x0007e20000100800 */
[----:B------:R-:W-:Y:S01]  /*11e0*/  UIADD3 UR4, UR4, -UR5, URZ ;  /* 0x8000000504047290 */ /* 0x000fe2000fffe03f */
[----:B------:R-:W-:Y:S01]  /*11f0*/  SHF.R.S32.HI R12, RZ, 0x7, R12 ;  /* 0x00000007ff0c7819 */ /* 0x000fe2000001140c */
[----:B------:R-:W-:Y:S01]  /*1200*/  IMAD.MOV.U32 R4, RZ, RZ, RZ ;  /* 0x000000ffff047224 */ /* 0x000fe200078e00ff */
[--C-:B--2---:R-:W-:Y:S01]  /*1210*/  SHF.R.S32.HI R11, RZ, 0x1f, R13.reuse ;  /* 0x0000001fff0b7819 */ /* 0x104fe2000001140d */
[----:B------:R-:W-:Y:S01]  /*1220*/  USHF.R.S32.HI UR5, URZ, 0x1f, UR4 ;  /* 0x0000001f3f057899 */ /* 0x000fe20008011404 */
[----:B------:R-:W-:Y:S01]  /*1230*/  STL [R1+0x6c], R13 ;  /* 0x00006c0d01007387 */ /* 0x000fe20000100800 */
[----:B------:R-:W-:Y:S01]  /*1240*/  IMAD R7, R12, 0x400, R13 ;  /* 0x000004000c077824 */ /* 0x000fe200078e020d */
[----:B------:R-:W-:Y:S01]  /*1250*/  LEA.HI R8, R11, R13, RZ, 0x2 ;  /* 0x0000000d0b087211 */ /* 0x000fe200078f10ff */
[----:B------:R-:W-:Y:S01]  /*1260*/  ULEA.HI UR5, UR5, UR4, URZ, 0x7 ;  /* 0x0000000405057291 */ /* 0x000fe2000f8f383f */
[----:B------:R-:W-:Y:S01]  /*1270*/  STL [R1+0x88], R11 ;  /* 0x0000880b01007387 */ /* 0x000fe20000100800 */
[----:B------:R-:W-:Y:S01]  /*1280*/  IMAD.SHL.U32 R7, R7, 0x4, RZ ;  /* 0x0000000407077824 */ /* 0x000fe200078e00ff */
[----:B------:R-:W-:Y:S01]  /*1290*/  CS2R R170, SRZ ;  /* 0x0000000000aa7805 */ /* 0x000fe2000001ff00 */
[----:B------:R-:W-:Y:S01]  /*12a0*/  ULEA.HI.SX32 UR5, UR5, 0x1, 0x19 ;  /* 0x0000000105057891 */ /* 0x000fe2000f8fca3f */
[----:B------:R-:W-:-:S02]  /*12b0*/  CS2R R168, SRZ ;  /* 0x0000000000a87805 */ /* 0x000fc4000001ff00 */
[----:B------:R-:W-:Y:S02]  /*12c0*/  CS2R R166, SRZ ;  /* 0x0000000000a67805 */ /* 0x000fe4000001ff00 */
[----:B------:R-:W-:Y:S02]  /*12d0*/  CS2R R164, SRZ ;  /* 0x0000000000a47805 */ /* 0x000fe4000001ff00 */
[----:B------:R-:W-:Y:S02]  /*12e0*/  CS2R R162, SRZ ;  /* 0x0000000000a27805 */ /* 0x000fe4000001ff00 */
[----:B------:R-:W-:Y:S02]  /*12f0*/  CS2R R160, SRZ ;  /* 0x0000000000a07805 */ /* 0x000fe4000001ff00 */
[----:B------:R-:W-:Y:S02]  /*1300*/  MOV R2, UR5 ;  /* 0x0000000500027c02 */ /* 0x000fe40008000f00 */
[----:B------:R-:W-:-:S02]  /*1310*/  CS2R R158, SRZ ;  /* 0x00000000009e7805 */ /* 0x000fc4000001ff00 */
[----:B------:R-:W-:Y:S02]  /*1320*/  CS2R R156, SRZ ;  /* 0x00000000009c7805 */ /* 0x000fe4000001ff00 */
[----:B------:R-:W-:Y:S02]  /*1330*/  CS2R R154, SRZ ;  /* 0x00000000009a7805 */ /* 0x000fe4000001ff00 */
[----:B---3--:R-:W-:Y:S02]  /*1340*/  VIMNMX R3, R2, UR37, PT ;  /* 0x0000002502037c48 */ /* 0x008fe4000bfe0100 */
[----:B------:R-:W-:Y:S02]  /*1350*/  CS2R R152, SRZ ;  /* 0x0000000000987805 */ /* 0x000fe4000001ff00 */
[----:B------:R-:W-:Y:S02]  /*1360*/  CS2R R150, SRZ ;  /* 0x0000000000967805 */ /* 0x000fe4000001ff00 */
[----:B------:R-:W-:-:S02]  /*1370*/  CS2R R148, SRZ ;  /* 0x0000000000947805 */ /* 0x000fc4000001ff00 */
[----:B------:R-:W-:Y:S01]  /*1380*/  ISETP.LE.AND P0, PT, R3, UR38, PT ;  /* 0x0000002603007c0c */ /* 0x000fe2000bf03270 */
[----:B------:R2:W-:Y:S01]  /*1390*/  STL [R1+0x54], R3 ;  /* 0x0000540301007387 */ /* 0x0005e20000100800 */
[----:B------:R-:W-:Y:S02]  /*13a0*/  CS2R R146, SRZ ;  /* 0x0000000000927805 */ /* 0x000fe4000001ff00 */
[----:B------:R-:W-:Y:S02]  /*13b0*/  CS2R R144, SRZ ;  /* 0x0000000000907805 */ /* 0x000fe4000001ff00 */
[----:B------:R-:W-:Y:S01]  /*13c0*/  CS2R R142, SRZ ;  /* 0x00000000008e7805 */ /* 0x000fe2000001ff00 */
[----:B------:R3:W-:Y:S01]  /*13d0*/  STL [R1+0x68], R8 ;  /* 0x0000680801007387 */ /* 0x0007e20000100800 */
[----:B------:R-:W-:Y:S02]  /*13e0*/  CS2R R140, SRZ ;  /* 0x00000000008c7805 */ /* 0x000fe4000001ff00 */
[----:B------:R-:W-:-:S02]  /*13f0*/  CS2R R202, SRZ ;  /* 0x0000000000ca7805 */ /* 0x000fc4000001ff00 */
[----:B------:R-:W-:Y:S02]  /*1400*/  CS2R R200, SRZ ;  /* 0x0000000000c87805 */ /* 0x000fe4000001ff00 */
[----:B------:R-:W-:Y:S02]  /*1410*/  CS2R R198, SRZ ;  /* 0x0000000000c67805 */ /* 0x000fe4000001ff00 */
[----:B------:R-:W-:Y:S02]  /*1420*/  CS2R R196, SRZ ;  /* 0x0000000000c47805 */ /* 0x000fe4000001ff00 */
[----:B--2---:R-:W-:Y:S02]  /*1430*/  LOP3.LUT R3, R8, 0x7ffffffc, RZ, 0xc0, !PT ;  /* 0x7ffffffc08037812 */ /* 0x004fe400078ec0ff */
        /* <DEDUP_REMOVED lines=12> */
[----:B------:R-:W-:Y:S01]  /*1500*/  LEA R2, R7, R16, 0x2 ;  /* 0x0000001007027211 */ /* 0x000fe200078e10ff */
[----:B------:R-:W-:Y:S01]  /*1510*/  IMAD.IADD R3, R13, 0x1, -R3 ;  /* 0x000000010d037824 */ /* 0x000fe200078e0a03 */
[----:B---3--:R-:W-:Y:S06]  /*1520*/  @P0 BRA `(.L_x_1055) ;  /* 0x00000054004c0947 */ /* 0x008fec0003800000 */
[----:B------:R-:W-:Y:S01]  /*1530*/  LOP3.LUT R0, R5, 0xffffffe0, RZ, 0xc0, !PT ;  /* 0xffffffe005007812 */ /* 0x000fe200078ec0ff */
[----:B------:R-:W2:Y:S01]  /*1540*/  S2R R19, SR_CTAID.X ;  /* 0x0000000000137919 */ /* 0x000ea20000002500 */
[----:B------:R-:W-:Y:S01]  /*1550*/  LEA.HI R4, R6, R17, RZ, 0x2 ;  /* 0x0000001106047211 */ /* 0x000fe200078f10ff */
[----:B------:R-:W-:Y:S01]  /*1560*/  UIMAD UR4, UR39, -0x80, UR6 ;  /* 0xffffff80270478a4 */ /* 0x000fe2000f8e0206 */
[----:B------:R-:W-:Y:S01]  /*1570*/  SHF.R.S32.HI R6, RZ, 0x2, R8 ;  /* 0x00000002ff067819 */ /* 0x000fe20000011408 */
[----:B------:R-:W-:Y:S01]  /*1580*/  IMAD.IADD R0, R17, 0x1, -R0 ;  /* 0x0000000111007824 */ /* 0x000fe200078e0a00 */
[----:B------:R-:W-:Y:S01]  /*1590*/  SHF.R.S32.HI R5, RZ, 0x1f, R8 ;  /* 0x0000001fff057819 */ /* 0x000fe20000011408 */
[----:B------:R-:W-:Y:S01]  /*15a0*/  IMAD.MOV.U32 R171, RZ, RZ, RZ ;  /* 0x000000ffffab7224 */ /* 0x000fe200078e00ff */
[----:B------:R-:W-:Y:S02]  /*15b0*/  LOP3.LUT R8, R4, 0xfffffffc, RZ, 0xc0, !PT ;  /* 0xfffffffc04087812 */ /* 0x000fe400078ec0ff */
[----:B------:R-:W-:-:S02]  /*15c0*/  LEA.HI R4, R5, R6, RZ, 0x3 ;  /* 0x0000000605047211 */ /* 0x000fc400078f18ff */
[----:B------:R-:W-:Y:S02]  /*15d0*/  SHF.R.S32.HI R5, RZ, 0x1f, R0 ;  /* 0x0000001fff057819 */ /* 0x000fe40000011400 */
[----:B------:R-:W-:Y:S02]  /*15e0*/  LOP3.LUT R7, R4, 0xfffffff8, RZ, 0xc0, !PT ;  /* 0xfffffff804077812 */ /* 0x000fe400078ec0ff */
[CC--:B------:R-:W-:Y:S02]  /*15f0*/  LEA.HI R4, R5.reuse, R0.reuse, RZ, 0x3 ;  /* 0x0000000005047211 */ /* 0x0c0fe400078f18ff */
[----:B------:R-:W-:Y:S01]  /*1600*/  LEA.HI R5, R5, R0, RZ, 0x2 ;  /* 0x0000000005057211 */ /* 0x000fe200078f10ff */
[----:B------:R-:W-:Y:S01]  /*1610*/  IMAD.IADD R6, R6, 0x1, -R7 ;  /* 0x0000000106067824 */ /* 0x000fe200078e0a07 */
[--C-:B------:R-:W-:Y:S02]  /*1620*/  SHF.R.S32.HI R0, RZ, 0x3, R4.reuse ;  /* 0x00000003ff007819 */ /* 0x100fe40000011404 */
[----:B------:R-:W-:-:S02]  /*1630*/  SHF.R.S32.HI R7, RZ, 0x1f, R4 ;  /* 0x0000001fff077819 */ /* 0x000fc40000011404 */
[----:B------:R-:W-:Y:S02]  /*1640*/  SHF.R.S32.HI R4, RZ, 0x2, R5 ;  /* 0x00000002ff047819 */ /* 0x000fe40000011405 */
[----:B------:R-:W-:Y:S02]  /*1650*/  IADD3 R9, R17, -R8, RZ ;  /* 0x8000000811097210 */ /* 0x000fe40007ffe0ff */
[----:B------:R-:W-:Y:S02]  /*1660*/  LEA.HI R8, R11, R13, RZ, 0x5 ;  /* 0x0000000d0b087211 */ /* 0x000fe400078f28ff */
[----:B------:R-:W-:Y:S02]  /*1670*/  LEA.HI R10, R12, R12, RZ, 0x1 ;  /* 0x0000000c0c0a7211 */ /* 0x000fe400078f08ff */
[----:B------:R-:W-:Y:S02]  /*1680*/  LEA.HI R7, R7, R0, RZ, 0x4 ;  /* 0x0000000007077211 */ /* 0x000fe400078f20ff */
[----:B------:R-:W-:-:S02]  /*1690*/  LEA.HI R5, R5, R4, RZ, 0x1 ;  /* 0x0000000405057211 */ /* 0x000fc400078f08ff */
[----:B------:R-:W-:Y:S02]  /*16a0*/  SHF.R.S32.HI R11, RZ, 0x5, R8 ;  /* 0x00000005ff0b7819 */ /* 0x000fe40000011408 */
[----:B------:R-:W-:Y:S02]  /*16b0*/  LOP3.LUT R10, R10, 0x3fffffe, RZ, 0xc0, !PT ;  /* 0x03fffffe0a0a7812 */ /* 0x000fe400078ec0ff */
[----:B------:R-:W-:Y:S01]  /*16c0*/  LOP3.LUT R7, R7, 0x1ffffff0, RZ, 0xc0, !PT ;  /* 0x1ffffff007077812 */ /* 0x000fe200078ec0ff */
[----:B------:R-:W-:Y:S01]  /*16d0*/  IMAD R11, R11, 0x10, R6 ;  /* 0x000000100b0b7824 */ /* 0x000fe200078e0206 */
[----:B------:R-:W-:Y:S01]  /*16e0*/  LOP3.LUT R5, R5, 0xfffffffe, RZ, 0xc0, !PT ;  /* 0xfffffffe05057812 */ /* 0x000fe200078ec0ff */
[----:B------:R-:W-:Y:S01]  /*16f0*/  VIADD R6, R4, 0x8 ;  /* 0x0000000804067836 */ /* 0x000fe20000000000 */
[----:B------:R-:W-:Y:S02]  /*1700*/  IADD3 R10, R12, -R10, RZ ;  /* 0x8000000a0c0a7210 */ /* 0x000fe40007ffe0ff */
[----:B------:R-:W-:Y:S01]  /*1710*/  IADD3 R0, R0, -R7, RZ ;  /* 0x8000000700007210 */ /* 0x000fe20007ffe0ff */
[----:B------:R-:W-:Y:S01]  /*1720*/  IMAD.IADD R5, R4, 0x1, -R5 ;  /* 0x0000000104057824 */ /* 0x000fe200078e0a05 */
[----:B------:R-:W-:Y:S01]  /*1730*/  LEA.HI R8, R6, R6, RZ, 0x1 ;  /* 0x0000000606087211 */ /* 0x000fe200078f08ff */
[----:B-1----:R-:W-:Y:S01]  /*1740*/  IMAD R18, R10, 0x40, R11 ;  /* 0x000000400a127824 */ /* 0x002fe200078e020b */
[----:B------:R-:W-:Y:S01]  /*1750*/  IADD3 R12, R4, 0x18, RZ ;  /* 0x00000018040c7810 */ /* 0x000fe20007ffe0ff */
[----:B------:R-:W-:Y:S01]  /*1760*/  IMAD R0, R0, 0x8, R5 ;  /* 0x0000000800007824 */ /* 0x000fe200078e0205 */
[----:B------:R-:W-:Y:S01]  /*1770*/  LOP3.LUT R7, R8, 0xfffffffe, RZ, 0xc0, !PT ;  /* 0xfffffffe08077812 */ /* 0x000fe200078ec0ff */
[----:B------:R-:W-:Y:S01]  /*1780*/  VIADD R10, R4, 0x10 ;  /* 0x00000010040a7836 */ /* 0x000fe20000000000 */
[----:B------:R-:W-:-:S02]  /*1790*/  SHF.R.S32.HI R5, RZ, 0x1f, R8 ;  /* 0x0000001fff057819 */ /* 0x000fc40000011408 */
[----:B------:R1:W-:Y:S01]  /*17a0*/  STL [R1+0x64], R0 ;  /* 0x0000640001007387 */ /* 0x0003e20000100800 */
[----:B------:R-:W-:Y:S01]  /*17b0*/  LEA.HI R14, R12, R12, RZ, 0x1 ;  /* 0x0000000c0c0e7211 */ /* 0x000fe200078f08ff */
[----:B------:R-:W-:Y:S01]  /*17c0*/  IMAD.IADD R7, R6, 0x1, -R7 ;  /* 0x0000000106077824 */ /* 0x000fe200078e0a07 */
[----:B------:R-:W-:Y:S02]  /*17d0*/  LEA.HI R4, R10, R10, RZ, 0x1 ;  /* 0x0000000a0a047211 */ /* 0x000fe400078f08ff */
[----:B------:R-:W-:Y:S02]  /*17e0*/  SHF.R.S32.HI R15, RZ, 0x1f, R14 ;  /* 0x0000001fff0f7819 */ /* 0x000fe4000001140e */
[--C-:B------:R-:W-:Y:S02]  /*17f0*/  SHF.R.S32.HI R6, RZ, 0x1, R4.reuse ;  /* 0x00000001ff067819 */ /* 0x100fe40000011404 */
[----:B------:R-:W-:Y:S02]  /*1800*/  SHF.R.S32.HI R13, RZ, 0x1f, R4 ;  /* 0x0000001fff0d7819 */ /* 0x000fe40000011404 */
[----:B-1----:R-:W-:-:S02]  /*1810*/  SHF.R.S32.HI R0, RZ, 0x1, R8 ;  /* 0x00000001ff007819 */ /* 0x002fc40000011408 */
[----:B------:R-:W-:Y:S02]  /*1820*/  LOP3.LUT R11, R4, 0xfffffffe, RZ, 0xc0, !PT ;  /* 0xfffffffe040b7812 */ /* 0x000fe400078ec0ff */
[----:B------:R-:W-:Y:S02]  /*1830*/  LEA.HI R5, R5, R0, RZ, 0x4 ;  /* 0x0000000005057211 */ /* 0x000fe400078f20ff */
[----:B------:R-:W-:Y:S02]  /*1840*/  SHF.R.S32.HI R4, RZ, 0x1, R14 ;  /* 0x00000001ff047819 */ /* 0x000fe4000001140e */
[----:B------:R-:W-:Y:S02]  /*1850*/  LEA.HI R13, R13, R6, RZ, 0x4 ;  /* 0x000000060d0d7211 */ /* 0x000fe400078f20ff */
[----:B------:R-:W-:Y:S02]  /*1860*/  LOP3.LUT R5, R5, 0x1ffffff0, RZ, 0xc0, !PT ;  /* 0x1ffffff005057812 */ /* 0x000fe400078ec0ff */
[----:B------:R-:W-:-:S02]  /*1870*/  LEA.HI R8, R15, R4, RZ, 0x4 ;  /* 0x000000040f087211 */ /* 0x000fc400078f20ff */
[----:B------:R-:W-:Y:S01]  /*1880*/  LOP3.LUT R13, R13, 0x1ffffff0, RZ, 0xc0, !PT ;  /* 0x1ffffff00d0d7812 */ /* 0x000fe200078ec0ff */
[----:B------:R-:W-:Y:S01]  /*1890*/  IMAD.IADD R0, R0, 0x1, -R5 ;  /* 0x0000000100007824 */ /* 0x000fe200078e0a05 */
[----:B------:R-:W-:Y:S02]  /*18a0*/  LOP3.LUT R15, R14, 0xfffffffe, RZ, 0xc0, !PT ;  /* 0xfffffffe0e0f7812 */ /* 0x000fe400078ec0ff */
[----:B------:R-:W-:Y:S01]  /*18b0*/  LOP3.LUT R17, R8, 0x1ffffff0, RZ, 0xc0, !PT ;  /* 0x1ffffff008117812 */ /* 0x000fe200078ec0ff */
[----:B------:R-:W-:Y:S01]  /*18c0*/  IMAD.IADD R6, R6, 0x1, -R13 ;  /* 0x0000000106067824 */ /* 0x000fe200078e0a0d */
[----:B------:R-:W-:Y:S01]  /*18d0*/  IADD3 R11, R10, -R11, RZ ;  /* 0x8000000b0a0b7210 */ /* 0x000fe20007ffe0ff */
[----:B------:R-:W-:Y:S01]  /*18e0*/  IMAD R5, R0, 0x8, R7 ;  /* 0x0000000800057824 */ /* 0x000fe200078e0207 */
[----:B------:R-:W-:Y:S01]  /*18f0*/  IADD3 R15, R12, -R15, RZ ;  /* 0x8000000f0c0f7210 */ /* 0x000fe20007ffe0ff */
[----:B------:R-:W-:Y:S01]  /*1900*/  IMAD.IADD R4, R4, 0x1, -R17 ;  /* 0x0000000104047824 */ /* 0x000fe200078e0a11 */
[----:B------:R-:W-:Y:S01]  /*1910*/  LEA R0, R6, R11, 0x3 ;  /* 0x0000000b06007211 */ /* 0x000fe200078e18ff */
[----:B--2---:R-:W-:Y:S01]  /*1920*/  IMAD R8, R19, -0x80, -R18 ;  /* 0xffffff8013087824 */ /* 0x004fe200078e0a12 */
[----:B------:R1:W-:Y:S01]  /*1930*/  STL [R1+0x60], R5 ;  /* 0x0000600501007387 */ /* 0x0003e20000100800 */
[----:B------:R-:W-:-:S03]  /*1940*/  IADD3 R7, -R18, UR4, RZ ;  /* 0x0000000412077c10 */ /* 0x000fc6000fffe1ff */
[----:B------:R2:W-:Y:S01]  /*1950*/  STL [R1+0x5c], R0 ;  /* 0x00005c0001007387 */ /* 0x0005e20000100800 */
[----:B-1----:R-:W-:Y:S02]  /*1960*/  IMAD R5, R4, 0x8, R15 ;  /* 0x0000000804057824 */ /* 0x002fe400078e020f */
[----:B------:R-:W-:Y:S01]  /*1970*/  IMAD.MOV.U32 R4, RZ, RZ, RZ ;  /* 0x000000ffff047224 */ /* 0x000fe200078e00ff */
[----:B--2---:R-:W-:Y:S02]  /*1980*/  MOV R0, RZ ;  /* 0x000000ff00007202 */ /* 0x004fe40000000f00 */
[----:B------:R1:W-:Y:S05]  /*1990*/  STL [R1+0x58], R5 ;  /* 0x0000580501007387 */ /* 0x0003ea0000100800 */
.L_x_1066:
[----:B------:R-:W-:Y:S05]  /*19a0*/  YIELD ;  /* 0x0000000000007946 */ /* 0x000fea0003800000 */
[----:B------:R-:W-:-:S06]  /*19b0*/  ULOP3.LUT UR4, UR36, 0x1, URZ, 0xfc, !UPT ;  /* 0x0000000124047892 */ /* 0x000fcc000f8efc3f */
[----:B-1----:R-:W-:-:S05]  /*19c0*/  IMAD.U32 R5, RZ, RZ, UR4 ;  /* 0x00000004ff057e24 */ /* 0x002fca000f8e00ff */
[----:B------:R-:W-:-:S13]  /*19d0*/  ISETP.NE.AND P6, PT, R5, 0x3, PT ;  /* 0x000000030500780c */ /* 0x000fda0003fc5270 */
[----:B------:R-:W-:Y:S05]  /*19e0*/  @!P6 BRA `(.L_x_1056) ;  /* 0x000000000004e947 */ /* 0x000fea0003800000 */
[----:B------:R-:W-:Y:S01]  /*19f0*/  BPT.TRAP 0x1 ;  /* 0x000000040000795c */ /* 0x000fe20000300000 */
.L_x_1056:
[----:B------:R-:W-:Y:S02]  /*1a00*/  LEA R6, R0, R16, 0x3 ;  /* 0x0000001000067211 */ /* 0x000fe400078e18ff */
[----:B------:R-:W-:-:S04]  /*1a10*/  SHF.L.U32 R23, R4, 0x1f, RZ ;  /* 0x0000001f04177819 */ /* 0x000fc800000006ff */
[----:B------:R1:W2:Y:S01]  /*1a20*/  SYNCS.PHASECHK.TRANS64.TRYWAIT P0, [R6+URZ+0x30c10], R23 ;  /* 0x030c1017060075a7 */ /* 0x0002a2000800017f */
[----:B------:R-:W-:Y:S05]  /*1a30*/  @!P6 BRA `(.L_x_1057) ;  /* 0x000000000004e947 */ /* 0x000fea0003800000 */
[----:B------:R-:W-:Y:S01]  /*1a40*/  BPT.TRAP 0x1 ;  /* 0x000000040000795c */ /* 0x000fe20000300000 */
.L_x_1057:
[----:B------:R-:W-:-:S05]  /*1a50*/  VIADD R5, R16, 0x10000 ;  /* 0x0001000010057836 */ /* 0x000fca0000000000 */
[----:B------:R-:W-:-:S04]  /*1a60*/  SHF.R.U32.HI R5, RZ, 0x4, R5 ;  /* 0x00000004ff057819 */ /* 0x000fc80000011605 */
[----:B------:R-:W-:Y:S01]  /*1a70*/  LOP3.LUT R5, R5, 0x3fff, RZ, 0xc0, !PT ;  /* 0x00003fff05057812 */ /* 0x000fe200078ec0ff */
[----:B--2---:R-:W-:Y:S06]  /*1a80*/  @P0 BRA `(.L_x_1058) ;  /* 0x0000000000080947 */ /* 0x004fec0003800000 */
[----:B------:R-:W2:Y:S02]  /*1a90*/  SYNCS.PHASECHK.TRANS64.TRYWAIT P0, [R6+URZ+0x30c10], R23 ;  /* 0x030c1017060075a7 */ /* 0x000ea4000800017f */
[----:B--2---:R-:W-:Y:S05]  /*1aa0*/  @!P0 BRA `(.L_x_1059) ;  /* 0x0000013800c08947 */ /* 0x004fea0003800000 */
.L_x_1058:
[----:B------:R-:W-:Y:S05]  /*1ab0*/  WARPSYNC.ALL ;  /* 0x0000000000007948 */ /* 0x000fea0003800000 */
[----:B------:R-:W-:Y:S01]  /*1ac0*/  LOP3.LUT R11, R5, 0x10000, RZ, 0xfc, !PT ;  /* 0x00010000050b7812 */ /* 0x000fe200078efcff */
[----:B------:R-:W3:Y:S03]  /*1ad0*/  LDL R10, [R1+0x50] ;  /* 0x00005000010a7983 */ /* 0x000ee60000100800 */
[----:B------:R-:W-:Y:S01]  /*1ae0*/  LEA R11, R0, R11, 0xa ;  /* 0x0000000b000b7211 */ /* 0x000fe200078e50ff */
[----:B------:R-:W4:Y:S03]  /*1af0*/  LDL R12, [R1+0x60] ;  /* 0x00006000010c7983 */ /* 0x000f260000100800 */
[----:B------:R-:W-:Y:S01]  /*1b00*/  R2UR UR8, R11 ;  /* 0x000000000b0872ca */ /* 0x000fe200000e0000 */
[----:B------:R-:W-:Y:S01]  /*1b10*/  WARPGROUP.ARRIVE ;  /* 0x00000000000079c5 */ /* 0x000fe20000000000 */
[----:B------:R-:W-:Y:S01]  /*1b20*/  UMOV UR7, 0x40000040 ;  /* 0x4000004000077882 */ /* 0x000fe20000000000 */
[----:B------:R-:W-:Y:S01]  /*1b30*/  UMOV UR5, 0x40000040 ;  /* 0x4000004000057882 */ /* 0x000fe20000000000 */
[----:B------:R-:W5:Y:S04]  /*1b40*/  LDL R15, [R1+0x64] ;  /* 0x00006400010f7983 */ /* 0x000f680000100800 */
[----:B------:R-:W2:Y:S04]  /*1b50*/  LDL R14, [R1+0x5c] ;  /* 0x00005c00010e7983 */ /* 0x000ea80000100800 */
[----:B------:R-:W5:Y:S01]  /*1b60*/  LDL R13, [R1+0x58] ;  /* 0x00005800010d7983 */ /* 0x000f620000100800 */
[----:B------:R-:W-:Y:S01]  /*1b70*/  UMOV UR6, UR8 ;  /* 0x0000000800067c82 */ /* 0x000fe20008000000 */
[----:B---3--:R-:W-:-:S05]  /*1b80*/  IMAD R10, R10, 0x2000, R16 ;  /* 0x000020000a0a7824 */ /* 0x008fca00078e0210 */
[----:B------:R-:W-:-:S13]  /*1b90*/  R2UR UR9, R10 ;  /* 0x000000000a0972ca */ /* 0x000fda00000e0000 */
[----:B------:R-:W-:-:S04]  /*1ba0*/  USHF.R.U32.HI UR4, URZ, 0x4, UR9 ;  /* 0x000000043f047899 */ /* 0x000fc80008011609 */
[----:B------:R-:W-:-:S04]  /*1bb0*/  ULOP3.LUT UR4, UR4, 0x3fff, URZ, 0xc0, !UPT ;  /* 0x00003fff04047892 */ /* 0x000fc8000f8ec03f */
        /* <DEDUP_REMOVED lines=21> */
[C---:B----4-:R-:W-:Y:S01]  /*1d10*/  IMAD R12, R0.reuse, 0x80, R12 ;  /* 0x00000080000c7824 */ /* 0x050fe200078e020c */
[C---:B--2---:R-:W-:Y:S01]  /*1d20*/  LEA R14, R0.reuse, R14, 0x7 ;  /* 0x0000000e000e7211 */ /* 0x044fe200078e38ff */
[C---:B-----5:R-:W-:Y:S02]  /*1d30*/  IMAD R10, R0.reuse, 0x80, R15 ;  /* 0x00000080000a7824 */ /* 0x060fe400078e020f */
[----:B------:R-:W-:Y:S01]  /*1d40*/  IMAD R18, R0, 0x80, R13 ;  /* 0x0000008000127824 */ /* 0x000fe200078e020d */
        /* <DEDUP_REMOVED lines=23> */
.L_x_1060:
[----:B------:R1:W1:Y:S01]  /*1ec0*/  SYNCS.PHASECHK.TRANS64.TRYWAIT P0, [R6+URZ+0x30c30], R23 ;  /* 0x030c3017060075a7 */ /* 0x000262000800017f */
[----:B------:R-:W-:Y:S05]  /*1ed0*/  @!P6 BRA `(.L_x_1061) ;  /* 0x000000000004e947 */ /* 0x000fea0003800000 */
[----:B------:R-:W-:Y:S01]  /*1ee0*/  BPT.TRAP 0x1 ;  /* 0x000000040000795c */ /* 0x000fe20000300000 */
.L_x_1061:
[----:B-1----:R-:W-:Y:S05]  /*1ef0*/  @P0 BRA `(.L_x_1062) ;  /* 0x0000000000080947 */ /* 0x002fea0003800000 */
[----:B------:R-:W1:Y:S02]  /*1f00*/  SYNCS.PHASECHK.TRANS64.TRYWAIT P0, [R6+URZ+0x30c30], R23 ;  /* 0x030c3017060075a7 */ /* 0x000e64000800017f */
[----:B-1----:R-:W-:Y:S05]  /*1f10*/  @!P0 BRA `(.L_x_1063) ;  /* 0x0000013400b88947 */ /* 0x002fea0003800000 */
.L_x_1062:
[----:B------:R-:W-:Y:S01]  /*1f20*/  IADD3 R24, R16, 0x18000, RZ ;  /* 0x0001800010187810 */ /* 0x000fe20007ffe0ff */
[----:B------:R-:W-:Y:S01]  /*1f30*/  UIADD3 UR9, UR9, 0x4000, URZ ;  /* 0x0000400009097890 */ /* 0x000fe2000fffe03f */
[----:B------:R1:W-:Y:S01]  /*1f40*/  STL [R1+0x140], R194 ;  /* 0x000140c201007387 */ /* 0x0003e20000100800 */
[----:B------:R-:W-:Y:S01]  /*1f50*/  ULDC UR13, c[0x0][0x75c] ;  /* 0x0001d700000d7ab9 */ /* 0x000fe20000000800 */
[----:B------:R-:W-:Y:S01]  /*1f60*/  SHF.R.U32.HI R24, RZ, 0x4, R24 ;  /* 0x00000004ff187819 */ /* 0x000fe20000011618 */
[----:B------:R-:W-:Y:S01]  /*1f70*/  USHF.R.U32.HI UR9, URZ, 0x4, UR9 ;  /* 0x000000043f097899 */ /* 0x000fe20008011609 */
[----:B------:R-:W-:Y:S01]  /*1f80*/  FMUL.FTZ R81, R81, UR13 ;  /* 0x0000000d51517c20 */ /* 0x000fe20008410000 */
[----:B------:R-:W-:Y:S01]  /*1f90*/  FMUL.FTZ R84, R84, UR13 ;  /* 0x0000000d54547c20 */ /* 0x000fe20008410000 */
[----:B------:R-:W-:Y:S01]  /*1fa0*/  LOP3.LUT R132, R24, 0x3fff, RZ, 0xc0, !PT ;  /* 0x00003fff18847812 */ /* 0x000fe200078ec0ff */
[----:B------:R-:W-:Y:S01]  /*1fb0*/  ULOP3.LUT UR9, UR9, 0x3fff, URZ, 0xc0, !UPT ;  /* 0x00003fff09097892 */ /* 0x000fe2000f8ec03f */
[----:B------:R-:W-:Y:S01]  /*1fc0*/  FMUL.FTZ R85, R85, UR13 ;  /* 0x0000000d55557c20 */ /* 0x000fe20008410000 */
[----:B------:R2:W-:Y:S01]  /*1fd0*/  STL [R1+0x13c], R195 ;  /* 0x00013cc301007387 */ /* 0x0005e20000100800 */
[----:B------:R-:W-:Y:S01]  /*1fe0*/  LOP3.LUT R25, R132, 0x10000, RZ, 0xfc, !PT ;  /* 0x0001000084197812 */ /* 0x000fe200078efcff */
[----:B------:R-:W-:Y:S01]  /*1ff0*/  ULOP3.LUT UR9, UR9, 0x10000, URZ, 0xfc, !UPT ;  /* 0x0001000009097892 */ /* 0x000fe2000f8efc3f */
[----:B------:R-:W-:Y:S01]  /*2000*/  FMUL.FTZ R18, R68, UR13 ;  /* 0x0000000d44127c20 */ /* 0x000fe20008410000 */
[----:B------:R3:W-:Y:S01]  /*2010*/  STL [R1+0x138], R196 ;  /* 0x000138c401007387 */ /* 0x0007e20000100800 */
        /* <DEDUP_REMOVED lines=14> */
[----:B-1----:R-:W-:Y:S01]  /*2100*/  MUFU.TANH R194, R81 ;  /* 0x0000005100c27308 */ /* 0x002fe20000002400 */
[----:B------:R-:W-:Y:S01]  /*2110*/  FMUL.FTZ R236, R82, UR13 ;  /* 0x0000000d52ec7c20 */ /* 0x000fe20008410000 */
[----:B------:R-:W-:Y:S01]  /*2120*/  FMUL.FTZ R234, R83, UR13 ;  /* 0x0000000d53ea7c20 */ /* 0x000fe20008410000 */
[----:B------:R-:W-:Y:S01]  /*2130*/  FMUL.FTZ R133, R86, UR13 ;  /* 0x0000000d56857c20 */ /* 0x000fe20008410000 */
[----:B------:R-:W-:Y:S01]  /*2140*/  FMUL.FTZ R134, R87, UR13 ;  /* 0x0000000d57867c20 */ /* 0x000fe20008410000 */
[----:B------:R-:W-:Y:S01]  /*2150*/  UMOV UR6, UR8 ;  /* 0x0000000800067c82 */ /* 0x000fe20008000000 */
[----:B------:R-:W-:Y:S01]  /*2160*/  UMOV UR7, 0x40000040 ;  /* 0x4000004000077882 */ /* 0x000fe20000000000 */
[----:B------:R-:W-:Y:S01]  /*2170*/  UMOV UR4, UR9 ;  /* 0x0000000900047c82 */ /* 0x000fe20008000000 */
[----:B--2---:R-:W-:Y:S01]  /*2180*/  MUFU.TANH R195, R84 ;  /* 0x0000005400c37308 */ /* 0x004fe20000002400 */
[----:B------:R-:W-:Y:S01]  /*2190*/  UMOV UR5, 0x40000040 ;  /* 0x4000004000057882 */ /* 0x000fe20000000000 */
[----:B------:R-:W-:Y:S01]  /*21a0*/  STL [R1+0x134], R197 ;  /* 0x000134c501007387 */ /* 0x000fe20000100800 */
[----:B------:R-:W-:Y:S01]  /*21b0*/  FMUL.FTZ R90, R90, UR13 ;  /* 0x0000000d5a5a7c20 */ /* 0x000fe20008410000 */
[----:B------:R-:W-:Y:S01]  /*21c0*/  FMUL.FTZ R88, R88, UR13 ;  /* 0x0000000d58587c20 */ /* 0x000fe20008410000 */
[----:B------:R-:W-:Y:S01]  /*21d0*/  FMUL.FTZ R89, R89, UR13 ;  /* 0x0000000d59597c20 */ /* 0x000fe20008410000 */
[----:B------:R-:W-:Y:S01]  /*21e0*/  STL [R1+0x130], R198 ;  /* 0x000130c601007387 */ /* 0x000fe20000100800 */
[----:B------:R-:W-:Y:S01]  /*21f0*/  FMUL.FTZ R115, R115, UR13 ;  /* 0x0000000d73737c20 */ /* 0x000fe20008410000 */
[----:B---3--:R1:W-:Y:S01]  /*2200*/  MUFU.TANH R196, R85 ;  /* 0x0000005500c47308 */ /* 0x0083e20000002400 */
[----:B------:R-:W-:Y:S01]  /*2210*/  FMUL.FTZ R91, R91, UR13 ;  /* 0x0000000d5b5b7c20 */ /* 0x000fe20008410000 */
[----:B------:R2:W-:Y:S01]  /*2220*/  STL [R1+0x12c], R199 ;  /* 0x00012cc701007387 */ /* 0x0005e20000100800 */
[----:B------:R-:W-:Y:S01]  /*2230*/  ISETP.GT.AND P2, PT, R8, RZ, PT ;  /* 0x000000ff0800720c */ /* 0x000fe20003f44270 */
[----:B------:R-:W-:Y:S01]  /*2240*/  FMUL.FTZ R92, R92, UR13 ;  /* 0x0000000d5c5c7c20 */ /* 0x000fe20008410000 */
[C---:B------:R-:W-:Y:S01]  /*2250*/  ISETP.GT.AND P1, PT, R7.reuse, RZ, PT ;  /* 0x000000ff0700720c */ /* 0x040fe20003f24270 */
[----:B------:R-:W-:Y:S01]  /*2260*/  STL [R1+0x128], R200 ;  /* 0x000128c801007387 */ /* 0x000fe20000100800 */
[----:B------:R-:W-:Y:S01]  /*2270*/  ISETP.GT.AND P0, PT, R8, 0x8, PT ;  /* 0x000000080800780c */ /* 0x000fe20003f04270 */
[----:B------:R-:W3:Y:S01]  /*2280*/  MUFU.TANH R18, R18 ;  /* 0x0000001200127308 */ /* 0x000ee20000002400 */
[----:B-1----:R-:W-:Y:S01]  /*2290*/  WARPGROUP.ARRIVE ;  /* 0x00000000000079c5 */ /* 0x002fe20000000000 */
[----:B------:R1:W-:Y:S01]  /*22a0*/  STL [R1+0x124], R201 ;  /* 0x000124c901007387 */ /* 0x0003e20000100800 */
[----:B------:R-:W-:Y:S01]  /*22b0*/  ISETP.GT.AND P3, PT, R7, 0x8, PT ;  /* 0x000000080700780c */ /* 0x000fe20003f64270 */
[----:B------:R-:W-:Y:S01]  /*22c0*/  FMUL.FTZ R93, R93, UR13 ;  /* 0x0000000d5d5d7c20 */ /* 0x000fe20008410000 */
[----:B------:R-:W-:Y:S01]  /*22d0*/  FMUL.FTZ R96, R96, UR13 ;  /* 0x0000000d60607c20 */ /* 0x000fe20008410000 */
[----:B------:R-:W-:Y:S01]  /*22e0*/  STL [R1+0x120], R202 ;  /* 0x000120ca01007387 */ /* 0x000fe20000100800 */
[----:B------:R-:W-:Y:S01]  /*22f0*/  HGMMA.64x128x16.F32 R24, gdesc[UR4], RZ, !UPT, gsb0 ;  /* 0x01e00000041879f0 */ /* 0x000fe2000c0008ff */
[----:B------:R-:W-:Y:S01]  /*2300*/  UIADD3 UR6, UR8, 0x2, URZ ;  /* 0x0000000208067890 */ /* 0x000fe2000fffe03f */
[----:B--2---:R-:W-:Y:S01]  /*2310*/  MUFU.TANH R199, R88 ;  /* 0x0000005800c77308 */ /* 0x004fe20000002400 */
[----:B------:R-:W-:Y:S01]  /*2320*/  UIADD3 UR4, UR9, 0x2, URZ ;  /* 0x0000000209047890 */ /* 0x000fe2000fffe03f */
[----:B------:R-:W-:Y:S01]  /*2330*/  STL [R1+0x11c], R203 ;  /* 0x00011ccb01007387 */ /* 0x000fe20000100800 */
[----:B------:R-:W-:Y:S01]  /*2340*/  UMOV UR7, 0x40000040 ;  /* 0x4000004000077882 */ /* 0x000fe20000000000 */
[----:B------:R-:W-:Y:S01]  /*2350*/  UMOV UR5, 0x40000040 ;  /* 0x4000004000057882 */ /* 0x000fe20000000000 */
[----:B------:R-:W-:Y:S01]  /*2360*/  FMUL.FTZ R97, R97, UR13 ;  /* 0x0000000d61617c20 */ /* 0x000fe20008410000 */
[----:B------:R2:W-:Y:S01]  /*2370*/  STL [R1+0x118], R171 ;  /* 0x000118ab01007387 */ /* 0x0005e20000100800 */
[----:B------:R-:W-:Y:S01]  /*2380*/  UIADD3 UR10, UR8, 0x6, URZ ;  /* 0x00000006080a7890 */ /* 0x000fe2000fffe03f */
[----:B-1----:R-:W-:Y:S01]  /*2390*/  MUFU.TANH R201, R90 ;  /* 0x0000005a00c97308 */ /* 0x002fe20000002400 */
[----:B------:R-:W-:Y:S01]  /*23a0*/  UMOV UR11, 0x40000040 ;  /* 0x40000040000b7882 */ /* 0x000fe20000000000 */
[----:B------:R-:W-:Y:S01]  /*23b0*/  STL [R1+0x114], R170 ;  /* 0x000114aa01007387 */ /* 0x000fe20000100800 */
[----:B------:R-:W-:Y:S01]  /*23c0*/  FMUL.FTZ R105, R105, UR13 ;  /* 0x0000000d69697c20 */ /* 0x000fe20008410000 */
[----:B------:R-:W-:Y:S01]  /*23d0*/  FMUL.FTZ R112, R112, UR13 ;  /* 0x0000000d70707c20 */ /* 0x000fe20008410000 */
[----:B------:R-:W-:Y:S01]  /*23e0*/  FMUL.FTZ R113, R113, UR13 ;  /* 0x0000000d71717c20 */ /* 0x000fe20008410000 */
[----:B------:R-:W-:Y:S01]  /*23f0*/  STL [R1+0x110], R169 ;  /* 0x000110a901007387 */ /* 0x000fe20000100800 */
[----:B------:R-:W-:Y:S01]  /*2400*/  FMUL.FTZ R94, R94, UR13 ;  /* 0x0000000d5e5e7c20 */ /* 0x000fe20008410000 */
[----:B------:R1:W-:Y:S01]  /*2410*/  MUFU.TANH R200, R89 ;  /* 0x0000005900c87308 */ /* 0x0003e20000002400 */
[----:B------:R-:W-:Y:S01]  /*2420*/  FMUL.FTZ R95, R95, UR13 ;  /* 0x0000000d5f5f7c20 */ /* 0x000fe20008410000 */
[----:B------:R4:W-:Y:S01]  /*2430*/  STL [R1+0x10c], R168 ;  /* 0x00010ca801007387 */ /* 0x0009e20000100800 */
[----:B------:R-:W-:Y:S01]  /*2440*/  FMUL.FTZ R98, R98, UR13 ;  /* 0x0000000d62627c20 */ /* 0x000fe20008410000 */
[----:B------:R-:W-:Y:S01]  /*2450*/  FMUL.FTZ R99, R99, UR13 ;  /* 0x0000000d63637c20 */ /* 0x000fe20008410000 */
[----:B------:R-:W-:Y:S01]  /*2460*/  FMUL.FTZ R100, R100, UR13 ;  /* 0x0000000d64647c20 */ /* 0x000fe20008410000 */
[----:B------:R-:W-:Y:S01]  /*2470*/  STL [R1+0x108], R167 ;  /* 0x000108a701007387 */ /* 0x000fe20000100800 */
[----:B------:R-:W-:Y:S01]  /*2480*/  FMUL.FTZ R101, R101, UR13 ;  /* 0x0000000d65657c20 */ /* 0x000fe20008410000 */
[----:B------:R-:W3:Y:S01]  /*2490*/  MUFU.TANH R22, R22 ;  /* 0x0000001600167308 */ /* 0x000ee20000002400 */
[----:B-1----:R-:W1:Y:S01]  /*24a0*/  LDC.64 R88, c[0x0][0x748] ;  /* 0x0001d200ff587b82 */ /* 0x002e620000000a00 */
[----:B------:R-:W-:Y:S01]  /*24b0*/  STL [R1+0x104], R166 ;  /* 0x000104a601007387 */ /* 0x000fe20000100800 */
[----:B------:R-:W-:-:S02]  /*24c0*/  IMAD R132, R0, 0x400, R132 ;  /* 0x0000040000847824 */ /* 0x000fc400078e0284 */
[----:B------:R-:W-:Y:S01]  /*24d0*/  FMUL.FTZ R104, R104, UR13 ;  /* 0x0000000d68687c20 */ /* 0x000fe20008410000 */
[----:B------:R-:W-:Y:S01]  /*24e0*/  FMUL.FTZ R108, R108, UR13 ;  /* 0x0000000d6c6c7c20 */ /* 0x000fe20008410000 */
[----:B------:R-:W-:Y:S01]  /*24f0*/  STL [R1+0x100], R165 ;  /* 0x000100a501007387 */ /* 0x000fe20000100800 */
[----:B------:R-:W-:Y:S01]  /*2500*/  FMUL.FTZ R109, R109, UR13 ;  /* 0x0000000d6d6d7c20 */ /* 0x000fe20008410000 */
[----:B------:R-:W3:Y:S01]  /*2510*/  MUFU.TANH R230, R230 ;  /* 0x000000e600e67308 */ /* 0x000ee20000002400 */
[----:B------:R-:W-:Y:S01]  /*2520*/  FMUL.FTZ R121, R121, UR13 ;  /* 0x0000000d79797c20 */ /* 0x000fe20008410000 */
[----:B------:R-:W-:Y:S01]  /*2530*/  STL [R1+0xfc], R164 ;  /* 0x0000fca401007387 */ /* 0x000fe20000100800 */
[----:B------:R-:W-:Y:S01]  /*2540*/  R2UR UR12, R132 ;  /* 0x00000000840c72ca */ /* 0x000fe200000e0000 */
[----:B------:R-:W-:Y:S01]  /*2550*/  FMUL.FTZ R102, R102, UR13 ;  /* 0x0000000d66667c20 */ /* 0x000fe20008410000 */
[----:B------:R-:W-:Y:S01]  /*2560*/  FMUL.FTZ R114, R114, UR13 ;  /* 0x0000000d72727c20 */ /* 0x000fe20008410000 */
[----:B------:R-:W-:Y:S01]  /*2570*/  STL [R1+0xf8], R163 ;  /* 0x0000f8a301007387 */ /* 0x000fe20000100800 */
[----:B------:R-:W-:Y:S01]  /*2580*/  FMUL.FTZ R103, R103, UR13 ;  /* 0x0000000d67677c20 */ /* 0x000fe20008410000 */
        /* <DEDUP_REMOVED lines=16> */
[----:B--2---:R1:W-:Y:S01]  /*2690*/  MUFU.TANH R171, R91 ;  /* 0x0000005b00ab7308 */ /* 0x0043e20000002400 */
[----:B------:R-:W-:Y:S01]  /*26a0*/  FMUL.FTZ R123, R123, UR13 ;  /* 0x0000000d7b7b7c20 */ /* 0x000fe20008410000 */
[----:B------:R-:W-:Y:S01]  /*26b0*/  STL [R1+0xe4], R158 ;  /* 0x0000e49e01007387 */ /* 0x000fe20000100800 */
[----:B------:R-:W-:Y:S01]  /*26c0*/  FMUL.FTZ R126, R126, UR13 ;  /* 0x0000000d7e7e7c20 */ /* 0x000fe20008410000 */
[----:B------:R-:W-:Y:S01]  /*26d0*/  FMUL.FTZ R125, R125, UR13 ;  /* 0x0000000d7d7d7c20 */ /* 0x000fe20008410000 */
[----:B------:R-:W-:Y:S01]  /*26e0*/  FMUL.FTZ R127, R127, UR13 ;  /* 0x0000000d7f7f7c20 */ /* 0x000fe20008410000 */
[----:B------:R-:W-:Y:S01]  /*26f0*/  STL [R1+0xe0], R157 ;  /* 0x0000e09d01007387 */ /* 0x000fe20000100800 */
[----:B------:R-:W-:Y:S01]  /*2700*/  FMUL.FTZ R227, R129, UR13 ;  /* 0x0000000d81e37c20 */ /* 0x000fe20008410000 */
[----:B------:R-:W2:Y:S01]  /*2710*/  MUFU.TANH R229, R229 ;  /* 0x000000e500e57308 */ /* 0x000ea20000002400 */
[----:B------:R-:W-:Y:S01]  /*2720*/  FMUL.FTZ R131, R131, UR13 ;  /* 0x0000000d83837c20 */ /* 0x000fe20008410000 */
[----:B------:R-:W-:Y:S04]  /*2730*/  STL [R1+0xdc], R156 ;  /* 0x0000dc9c01007387 */ /* 0x000fe80000100800 */
[----:B------:R-:W-:Y:S02]  /*2740*/  STL [R1+0xd8], R155 ;  /* 0x0000d89b01007387 */ /* 0x000fe40000100800 */
[----:B------:R-:W2:Y:S02]  /*2750*/  MUFU.TANH R235, R235 ;  /* 0x000000eb00eb7308 */ /* 0x000ea40000002400 */
[----:B------:R-:W-:Y:S04]  /*2760*/  STL [R1+0xd4], R154 ;  /* 0x0000d49a01007387 */ /* 0x000fe80000100800 */
[----:B------:R-:W-:Y:S02]  /*2770*/  STL [R1+0xd0], R153 ;  /* 0x0000d09901007387 */ /* 0x000fe40000100800 */
[----:B------:R-:W2:Y:S02]  /*2780*/  MUFU.TANH R202, R92 ;  /* 0x0000005c00ca7308 */ /* 0x000ea40000002400 */
[----:B------:R-:W-:Y:S04]  /*2790*/  STL [R1+0xcc], R152 ;  /* 0x0000cc9801007387 */ /* 0x000fe80000100800 */
[----:B------:R-:W-:Y:S02]  /*27a0*/  STL [R1+0xc8], R151 ;  /* 0x0000c89701007387 */ /* 0x000fe40000100800 */
[----:B------:R-:W2:Y:S02]  /*27b0*/  MUFU.TANH R203, R93 ;  /* 0x0000005d00cb7308 */ /* 0x000ea40000002400 */
[----:B------:R-:W-:Y:S04]  /*27c0*/  STL [R1+0xc4], R150 ;  /* 0x0000c49601007387 */ /* 0x000fe80000100800 */
[----:B------:R3:W-:Y:S02]  /*27d0*/  STL [R1+0xc0], R149 ;  /* 0x0000c09501007387 */ /* 0x0007e40000100800 */
[----:B----4-:R-:W4:Y:S02]  /*27e0*/  MUFU.TANH R168, R96 ;  /* 0x0000006000a87308 */ /* 0x010f240000002400 */
[----:B------:R-:W-:Y:S04]  /*27f0*/  STL [R1+0xbc], R148 ;  /* 0x0000bc9401007387 */ /* 0x000fe80000100800 */
[----:B------:R-:W-:Y:S02]  /*2800*/  STL [R1+0xb8], R147 ;  /* 0x0000b89301007387 */ /* 0x000fe40000100800 */
[----:B---3--:R3:W-:Y:S02]  /*2810*/  MUFU.TANH R149, R115 ;  /* 0x0000007300957308 */ /* 0x0087e40000002400 */
[----:B------:R-:W-:Y:S04]  /*2820*/  STL [R1+0xb4], R146 ;  /* 0x0000b49201007387 */ /* 0x000fe80000100800 */
[----:B------:R-:W-:Y:S02]  /*2830*/  STL [R1+0xb0], R145 ;  /* 0x0000b09101007387 */ /* 0x000fe40000100800 */
[----:B------:R-:W4:Y:S02]  /*2840*/  MUFU.TANH R167, R97 ;  /* 0x0000006100a77308 */ /* 0x000f240000002400 */
[----:B------:R-:W-:Y:S04]  /*2850*/  STL [R1+0xac], R144 ;  /* 0x0000ac9001007387 */ /* 0x000fe80000100800 */
[----:B------:R-:W-:Y:S02]  /*2860*/  STL [R1+0xa8], R143 ;  /* 0x0000a88f01007387 */ /* 0x000fe40000100800 */
[----:B------:R4:W-:Y:S02]  /*2870*/  MUFU.TANH R197, R133 ;  /* 0x0000008500c57308 */ /* 0x0009e40000002400 */
[----:B------:R-:W-:Y:S04]  /*2880*/  STL [R1+0xa4], R142 ;  /* 0x0000a48e01007387 */ /* 0x000fe80000100800 */
[----:B------:R-:W-:Y:S02]  /*2890*/  STL [R1+0xa0], R141 ;  /* 0x0000a08d01007387 */ /* 0x000fe40000100800 */
[----:B------:R-:W4:Y:S02]  /*28a0*/  MUFU.TANH R20, R20 ;  /* 0x0000001400147308 */ /* 0x000f240000002400 */
[----:B------:R2:W-:Y:S01]  /*28b0*/  STL [R1+0x9c], R140 ;  /* 0x00009c8c01007387 */ /* 0x0005e20000100800 */
[----:B------:R-:W-:-:S02]  /*28c0*/  WARPGROUP.DEPBAR.LE gsb0, 0x0 ;  /* 0x00008000000079c5 */ /* 0x000fc40000010000 */
[----:B------:R-:W-:Y:S01]  /*28d0*/  WARPGROUP.ARRIVE ;  /* 0x00000000000079c5 */ /* 0x000fe20000000000 */
[----:B------:R-:W-:Y:S02]  /*28e0*/  STL [R1+0x98], R6 ;  /* 0x0000980601007387 */ /* 0x000fe40000100800 */
[----:B------:R-:W4:Y:S02]  /*28f0*/  MUFU.TANH R21, R21 ;  /* 0x0000001500157308 */ /* 0x000f240000002400 */
[----:B------:R-:W-:Y:S01]  /*2900*/  STL [R1+0x94], R5 ;  /* 0x0000940501007387 */ /* 0x000fe20000100800 */
[----:B------:R-:W-:Y:S01]  /*2910*/  HGMMA.64x128x16.F32 R24, gdesc[UR4], R24, gsb0 ;  /* 0x01e00000041879f0 */ /* 0x000fe20008000818 */
[----:B------:R-:W-:Y:S01]  /*2920*/  ULDC UR4, c[0x0][0x280] ;  /* 0x0000a00000047ab9 */ /* 0x000fe20000000800 */
[----:B------:R-:W-:Y:S01]  /*2930*/  UIADD3 UR6, UR8, 0x4, URZ ;  /* 0x0000000408067890 */ /* 0x000fe2000fffe03f */
[----:B------:R-:W-:Y:S01]  /*2940*/  STL [R1+0x90], R4 ;  /* 0x0000900401007387 */ /* 0x000fe20000100800 */
[----:B------:R-:W-:Y:S01]  /*2950*/  ULEA UR4, UR38, -UR4, 0x7 ;  /* 0x8000000426047291 */ /* 0x000fe2000f8e383f */
[----:B------:R-:W4:Y:S01]  /*2960*/  MUFU.TANH R23, R23 ;  /* 0x0000001700177308 */ /* 0x000f220000002400 */
[----:B------:R-:W-:Y:S01]  /*2970*/  UMOV UR7, 0x40000040 ;  /* 0x4000004000077882 */ /* 0x000fe20000000000 */
[----:B------:R-:W-:Y:S01]  /*2980*/  UMOV UR5, 0x40000040 ;  /* 0x4000004000057882 */ /* 0x000fe20000000000 */
[----:B------:R-:W-:Y:S01]  /*2990*/  UIADD3 UR8, UR9, 0x6, URZ ;  /* 0x0000000609087890 */ /* 0x000fe2000fffe03f */
[----:B------:R-:W-:Y:S01]  /*29a0*/  STL [R1+0x8c], R2 ;  /* 0x00008c0201007387 */ /* 0x000fe20000100800 */
[----:B------:R-:W-:Y:S01]  /*29b0*/  LEA R90, R3, UR4, 0x1 ;  /* 0x00000004035a7c11 */ /* 0x000fe2000f8e08ff */
[----:B------:R-:W-:-:S02]  /*29c0*/  UIADD3 UR4, UR9, 0x4, URZ ;  /* 0x0000000409047890 */ /* 0x000fc4000fffe03f */
[----:B------:R-:W4:Y:S01]  /*29d0*/  MUFU.TANH R232, R232 ;  /* 0x000000e800e87308 */ /* 0x000f220000002400 */
[----:B------:R-:W-:Y:S01]  /*29e0*/  IADD3 R90, R7, R90, RZ ;  /* 0x0000005a075a7210 */ /* 0x000fe20007ffe0ff */
[----:B------:R-:W-:-:S03]  /*29f0*/  UMOV UR9, 0x40000040 ;  /* 0x4000004000097882 */ /* 0x000fc60000000000 */
[--C-:B-1----:R-:W-:Y:S01]  /*2a00*/  IADD3 R91, RZ, -R90, -R89.reuse ;  /* 0x8000005aff5b7210 */ /* 0x102fe20007ffe859 */
[C-C-:B---3--:R-:W-:Y:S01]  /*2a10*/  IMAD.IADD R115, R88.reuse, 0x1, -R90.reuse ;  /* 0x0000000158737824 */ /* 0x148fe200078e0a5a */
[----:B------:R-:W-:Y:S01]  /*2a20*/  IADD3 R215, R88, 0x8, -R90 ;  /* 0x0000000858d77810 */ /* 0x000fe20007ffe85a */
[----:B------:R-:W-:Y:S01]  /*2a30*/  FMUL.FTZ R88, R124, UR13 ;  /* 0x0000000d7c587c20 */ /* 0x000fe20008410000 */
[----:B------:R-:W-:Y:S01]  /*2a40*/  IADD3 R214, -R90, 0x8, -R89 ;  /* 0x000000085ad67810 */ /* 0x000fe20007ffe959 */
[----:B------:R-:W1:Y:S01]  /*2a50*/  MUFU.TANH R228, R228 ;  /* 0x000000e400e47308 */ /* 0x000e620000002400 */
[----:B------:R-:W-:Y:S02]  /*2a60*/  SEL R115, R115, 0x80, !P2 ;  /* 0x0000008073737807 */ /* 0x000fe40005000000 */
[----:B------:R-:W-:Y:S02]  /*2a70*/  SEL R124, R91, 0x80, P1 ;  /* 0x000000805b7c7807 */ /* 0x000fe40000800000 */
[----:B------:R-:W-:-:S02]  /*2a80*/  SEL R215, R215, 0x80, !P0 ;  /* 0x00000080d7d77807 */ /* 0x000fc40004000000 */
[C---:B------:R-:W-:Y:S01]  /*2a90*/  ISETP.GE.AND P4, PT, R115.reuse, RZ, PT ;  /* 0x000000ff7300720c */ /* 0x040fe20003f86270 */
[----:B------:R-:W3:Y:S01]  /*2aa0*/  MUFU.TANH R237, R237 ;  /* 0x000000ed00ed7308 */ /* 0x000ee20000002400 */
[C---:B------:R-:W-:Y:S02]  /*2ab0*/  ISETP.GE.AND P2, PT, R115.reuse, 0x8, PT ;  /* 0x000000087300780c */ /* 0x040fe40003f46270 */
[C---:B------:R-:W-:Y:S02]  /*2ac0*/  ISETP.GE.AND P0, PT, R115.reuse, 0x9, PT ;  /* 0x000000097300780c */ /* 0x040fe40003f06270 */
[C---:B------:R-:W-:Y:S02]  /*2ad0*/  ISETP.GE.AND P1, PT, R115.reuse, 0x10, PT ;  /* 0x000000107300780c */ /* 0x040fe40003f26270 */
[----:B------:R-:W-:Y:S01]  /*2ae0*/  SEL R214, R214, 0x80, P3 ;  /* 0x00000080d6d67807 */ /* 0x000fe20001800000 */
[----:B------:R1:W-:Y:S01]  /*2af0*/  MUFU.TANH R198, R134 ;  /* 0x0000008600c67308 */ /* 0x0003e20000002400 */
[----:B------:R-:W-:-:S02]  /*2b00*/  ISETP.GE.AND P3, PT, R115, 0x1, PT ;  /* 0x000000017300780c */ /* 0x000fc40003f66270 */
[C---:B------:R-:W-:Y:S02]  /*2b10*/  ISETP.GT.OR P4, PT, R124.reuse, RZ, !P4 ;  /* 0x000000ff7c00720c */ /* 0x040fe40006784670 */
[C---:B------:R-:W-:Y:S02]  /*2b20*/  ISETP.GT.OR P2, PT, R124.reuse, 0x8, !P2 ;  /* 0x000000087c00780c */ /* 0x040fe40005744670 */
[C---:B------:R-:W-:Y:S01]  /*2b30*/  ISETP.GT.OR P0, PT, R124.reuse, 0x9, !P0 ;  /* 0x000000097c00780c */ /* 0x040fe20004704670 */
[----:B------:R-:W-:Y:S01]  /*2b40*/  MUFU.TANH R159, R105 ;  /* 0x00000069009f7308 */ /* 0x000fe20000002400 */
[C---:B------:R-:W-:Y:S02]  /*2b50*/  ISETP.GT.OR P1, PT, R124.reuse, 0x10, !P1 ;  /* 0x000000107c00780c */ /* 0x040fe40004f24670 */
[----:B------:R-:W-:Y:S02]  /*2b60*/  ISETP.GT.OR P3, PT, R124, 0x1, !P3 ;  /* 0x000000017c00780c */ /* 0x000fe40005f64670 */
[----:B------:R-:W-:-:S02]  /*2b70*/  FSEL R210, R18, -INF , !P4 ;  /* 0xff80000012d27808 */ /* 0x000fc40006000000 */
[----:B------:R-:W-:Y:S01]  /*2b80*/  FSEL R220, R22, -INF , !P2 ;  /* 0xff80000016dc7808 */ /* 0x000fe20005000000 */
[----:B------:R3:W-:Y:S01]  /*2b90*/  MUFU.TANH R153, R112 ;  /* 0x0000007000997308 */ /* 0x0007e20000002400 */
[C---:B------:R-:W-:Y:S01]  /*2ba0*/  FSEL R225, R230.reuse, -INF , !P0 ;  /* 0xff800000e6e17808 */ /* 0x040fe20004000000 */
[----:B------:R-:W-:Y:S01]  /*2bb0*/  FFMA.FTZ R230, -R230, R230, 1 ;  /* 0x3f800000e6e67423 */ /* 0x000fe200000101e6 */
[----:B------:R-:W-:Y:S02]  /*2bc0*/  FSEL R209, R231, -INF , !P1 ;  /* 0xff800000e7d17808 */ /* 0x000fe40004800000 */
[C---:B------:R-:W-:Y:S02]  /*2bd0*/  ISETP.GE.AND P4, PT, R115.reuse, 0x11, PT ;  /* 0x000000117300780c */ /* 0x040fe40003f86270 */
[C---:B------:R-:W-:Y:S01]  /*2be0*/  ISETP.GE.AND P2, PT, R115.reuse, 0x19, PT ;  /* 0x000000197300780c */ /* 0x040fe20003f46270 */
[----:B------:R3:W-:Y:S01]  /*2bf0*/  MUFU.TANH R151, R113 ;  /* 0x0000007100977308 */ /* 0x0007e20000002400 */
[----:B------:R-:W-:-:S02]  /*2c00*/  ISETP.GE.AND P0, PT, R115, 0x20, PT ;  /* 0x000000207300780c */ /* 0x000fc40003f06270 */
[----:B------:R-:W-:Y:S02]  /*2c10*/  ISETP.GE.AND P1, PT, R115, 0x21, PT ;  /* 0x000000217300780c */ /* 0x000fe40003f26270 */
[----:B------:R-:W-:Y:S02]  /*2c20*/  FSEL R211, R19, -INF , !P3 ;  /* 0xff80000013d37808 */ /* 0x000fe40005800000 */
[----:B------:R-:W-:Y:S01]  /*2c30*/  ISETP.GE.AND P3, PT, R115, 0x18, PT ;  /* 0x000000187300780c */ /* 0x000fe20003f66270 */
[----:B------:R-:W3:Y:S01]  /*2c40*/  MUFU.TANH R236, R236 ;  /* 0x000000ec00ec7308 */ /* 0x000ee20000002400 */
[C---:B------:R-:W-:Y:S02]  /*2c50*/  ISETP.GT.OR P4, PT, R124.reuse, 0x11, !P4 ;  /* 0x000000117c00780c */ /* 0x040fe40006784670 */
[C---:B------:R-:W-:Y:S02]  /*2c60*/  ISETP.GT.OR P2, PT, R124.reuse, 0x19, !P2 ;  /* 0x000000197c00780c */ /* 0x040fe40005744670 */
[----:B------:R-:W-:-:S02]  /*2c70*/  ISETP.GT.OR P0, PT, R124, 0x20, !P0 ;  /* 0x000000207c00780c */ /* 0x000fc40004704670 */
[C---:B------:R-:W-:Y:S01]  /*2c80*/  ISETP.GT.OR P1, PT, R124.reuse, 0x21, !P1 ;  /* 0x000000217c00780c */ /* 0x040fe20004f24670 */
[----:B------:R-:W3:Y:S01]  /*2c90*/  MUFU.TANH R234, R234 ;  /* 0x000000ea00ea7308 */ /* 0x000ee20000002400 */
[----:B------:R-:W-:Y:S02]  /*2ca0*/  ISETP.GT.OR P3, PT, R124, 0x18, !P3 ;  /* 0x000000187c00780c */ /* 0x000fe40005f64670 */
[----:B--2---:R-:W-:Y:S02]  /*2cb0*/  FSEL R207, R229, -INF , !P4 ;  /* 0xff800000e5cf7808 */ /* 0x004fe40006000000 */
[----:B------:R-:W-:Y:S02]  /*2cc0*/  FSEL R138, R194, -INF , !P2 ;  /* 0xff800000c28a7808 */ /* 0x000fe40005000000 */
[----:B------:R-:W-:Y:S01]  /*2cd0*/  FSEL R136, R195, -INF , !P0 ;  /* 0xff800000c3887808 */ /* 0x000fe20004000000 */
[----:B------:R2:W-:Y:S01]  /*2ce0*/  MUFU.TANH R140, R88 ;  /* 0x00000058008c7308 */ /* 0x0005e20000002400 */
[----:B----4-:R-:W-:-:S02]  /*2cf0*/  FSEL R133, R196, -INF , !P1 ;  /* 0xff800000c4857808 */ /* 0x010fc40004800000 */
[C---:B------:R-:W-:Y:S02]  /*2d00*/  ISETP.GE.AND P4, PT, R115.reuse, 0x28, PT ;  /* 0x000000287300780c */ /* 0x040fe40003f86270 */
[C---:B------:R-:W-:Y:S02]  /*2d10*/  ISETP.GE.AND P2, PT, R115.reuse, 0x30, PT ;  /* 0x000000307300780c */ /* 0x040fe40003f46270 */
[C---:B------:R-:W-:Y:S01]  /*2d20*/  ISETP.GE.AND P0, PT, R115.reuse, 0x31, PT ;  /* 0x000000317300780c */ /* 0x040fe20003f06270 */
[----:B------:R-:W4:Y:S01]  /*2d30*/  MUFU.TANH R170, R94 ;  /* 0x0000005e00aa7308 */ /* 0x000f220000002400 */
[----:B------:R-:W-:Y:S02]  /*2d40*/  ISETP.GE.AND P1, PT, R115, 0x38, PT ;  /* 0x000000387300780c */ /* 0x000fe40003f26270 */
[C---:B------:R-:W-:Y:S01]  /*2d50*/  FSEL R205, R235.reuse, -INF , !P3 ;  /* 0xff800000ebcd7808 */ /* 0x040fe20005800000 */
[----:B------:R-:W-:Y:S01]  /*2d60*/  FFMA.FTZ R235, -R235, R235, 1 ;  /* 0x3f800000ebeb7423 */ /* 0x000fe200000101eb */
[----:B------:R-:W-:-:S02]  /*2d70*/  ISETP.GE.AND P3, PT, R115, 0x29, PT ;  /* 0x000000297300780c */ /* 0x000fc40003f66270 */
[----:B------:R-:W-:Y:S01]  /*2d80*/  ISETP.GE.AND P5, PT, R115, 0x39, PT ;  /* 0x000000397300780c */ /* 0x000fe20003fa6270 */
[----:B------:R-:W4:Y:S01]  /*2d90*/  MUFU.TANH R169, R95 ;  /* 0x0000005f00a97308 */ /* 0x000f220000002400 */
[C---:B------:R-:W-:Y:S02]  /*2da0*/  ISETP.GT.OR P4, PT, R124.reuse, 0x28, !P4 ;  /* 0x000000287c00780c */ /* 0x040fe40006784670 */
[C---:B------:R-:W-:Y:S02]  /*2db0*/  ISETP.GT.OR P2, PT, R124.reuse, 0x30, !P2 ;  /* 0x000000307c00780c */ /* 0x040fe40005744670 */
[C---:B------:R-:W-:Y:S02]  /*2dc0*/  ISETP.GT.OR P0, PT, R124.reuse, 0x31, !P0 ;  /* 0x000000317c00780c */ /* 0x040fe40004704670 */
[C---:B------:R-:W-:Y:S01]  /*2dd0*/  ISETP.GT.OR P1, PT, R124.reuse, 0x38, !P1 ;  /* 0x000000387c00780c */ /* 0x040fe20004f24670 */
[----:B------:R-:W4:Y:S01]  /*2de0*/  MUFU.TANH R166, R98 ;  /* 0x0000006200a67308 */ /* 0x000f220000002400 */
[----:B------:R-:W-:-:S02]  /*2df0*/  ISETP.GT.OR P3, PT, R124, 0x29, !P3 ;  /* 0x000000297c00780c */ /* 0x000fc40005f64670 */
[----:B------:R-:W-:Y:S02]  /*2e00*/  ISETP.GT.OR P5, PT, R124, 0x39, !P5 ;  /* 0x000000397c00780c */ /* 0x000fe40006fa4670 */
[----:B-1----:R-:W-:Y:S02]  /*2e10*/  FSEL R134, R199, -INF , !P4 ;  /* 0xff800000c7867808 */ /* 0x002fe40006000000 */
[----:B---3--:R-:W-:Y:S01]  /*2e20*/  FSEL R112, R202, -INF , !P2 ;  /* 0xff800000ca707808 */ /* 0x008fe20005000000 */
[----:B------:R-:W1:Y:S01]  /*2e30*/  MUFU.TANH R165, R99 ;  /* 0x0000006300a57308 */ /* 0x000e620000002400 */
[----:B------:R-:W-:Y:S02]  /*2e40*/  FSEL R113, R203, -INF , !P0 ;  /* 0xff800000cb717808 */ /* 0x000fe40004000000 */
[----:B------:R-:W-:Y:S02]  /*2e50*/  FSEL R105, R168, -INF , !P1 ;  /* 0xff800000a8697808 */ /* 0x000fe40004800000 */
[----:B------:R-:W-:-:S02]  /*2e60*/  ISETP.GE.AND P4, PT, R215, RZ, PT ;  /* 0x000000ffd700720c */ /* 0x000fc40003f86270 */
[C---:B------:R-:W-:Y:S01]  /*2e70*/  ISETP.GE.AND P2, PT, R215.reuse, 0x1, PT ;  /* 0x00000001d700780c */ /* 0x040fe20003f46270 */
[----:B------:R-:W3:Y:S01]  /*2e80*/  MUFU.TANH R164, R100 ;  /* 0x0000006400a47308 */ /* 0x000ee20000002400 */
[C---:B------:R-:W-:Y:S02]  /*2e90*/  ISETP.GE.AND P0, PT, R215.reuse, 0x8, PT ;  /* 0x00000008d700780c */ /* 0x040fe40003f06270 */
[----:B------:R-:W-:Y:S02]  /*2ea0*/  ISETP.GE.AND P1, PT, R215, 0x9, PT ;  /* 0x00000009d700780c */ /* 0x000fe40003f26270 */
[----:B--2---:R-:W-:Y:S01]  /*2eb0*/  FSEL R88, R200, -INF , !P3 ;  /* 0xff800000c8587808 */ /* 0x004fe20005800000 */
[----:B------:R-:W-:Y:S02]  /*2ec0*/  WARPGROUP.DEPBAR.LE gsb0, 0x0 ;  /* 0x00008000000079c5 */ /* 0x000fe40000010000 */
[----:B------:R-:W2:Y:S01]  /*2ed0*/  LDS R218, [R218+0x400] ;  /* 0x00040000dada7984 */ /* 0x000ea20000000800 */
[----:B------:R-:W-:Y:S01]  /*2ee0*/  WARPGROUP.ARRIVE ;  /* 0x00000000000079c5 */ /* 0x000fe20000000000 */
[----:B------:R-:W-:Y:S01]  /*2ef0*/  FSEL R92, R167, -INF , !P5 ;  /* 0xff800000a75c7808 */ /* 0x000fe20006800000 */
[----:B------:R-:W3:Y:S01]  /*2f00*/  MUFU.TANH R163, R101 ;  /* 0x0000006500a37308 */ /* 0x000ee20000002400 */
[----:B------:R-:W-:-:S02]  /*2f10*/  ISETP.GE.AND P3, PT, R215, 0x10, PT ;  /* 0x00000010d700780c */ /* 0x000fc40003f66270 */
[----:B------:R-:W-:Y:S01]  /*2f20*/  ISETP.GE.AND P5, PT, R215, 0x11, PT ;  /* 0x00000011d700780c */ /* 0x000fe20003fa6270 */
[----:B------:R-:W-:Y:S01]  /*2f30*/  HGMMA.64x128x16.F32 R24, gdesc[UR4], R24, gsb0 ;  /* 0x01e00000041879f0 */ /* 0x000fe20008000818 */
[C---:B------:R-:W-:Y:S01]  /*2f40*/  ISETP.GT.OR P4, PT, R214.reuse, RZ, !P4 ;  /* 0x000000ffd600720c */ /* 0x040fe20006784670 */
[----:B------:R-:W-:Y:S01]  /*2f50*/  ULDC UR4, c[0x0][0x744] ;  /* 0x0001d10000047ab9 */ /* 0x000fe20000000800 */
[C---:B------:R-:W-:Y:S01]  /*2f60*/  ISETP.GT.OR P2, PT, R214.reuse, 0x1, !P2 ;  /* 0x00000001d600780c */ /* 0x040fe20005744670 */
[----:B------:R-:W3:Y:S01]  /*2f70*/  MUFU.TANH R160, R104 ;  /* 0x0000006800a07308 */ /* 0x000ee20000002400 */
[C---:B------:R-:W-:Y:S02]  /*2f80*/  ISETP.GT.OR P0, PT, R214.reuse, 0x8, !P0 ;  /* 0x00000008d600780c */ /* 0x040fe40004704670 */
[C---:B------:R-:W-:Y:S02]  /*2f90*/  ISETP.GT.OR P1, PT, R214.reuse, 0x9, !P1 ;  /* 0x00000009d600780c */ /* 0x040fe40004f24670 */
[----:B------:R-:W-:-:S02]  /*2fa0*/  ISETP.GT.OR P3, PT, R214, 0x10, !P3 ;  /* 0x00000010d600780c */ /* 0x000fc40005f64670 */
[----:B------:R-:W-:Y:S01]  /*2fb0*/  ISETP.GT.OR P5, PT, R214, 0x11, !P5 ;  /* 0x00000011d600780c */ /* 0x000fe20006fa4670 */
[----:B------:R-:W3:Y:S01]  /*2fc0*/  MUFU.TANH R156, R108 ;  /* 0x0000006c009c7308 */ /* 0x000ee20000002400 */
[----:B------:R-:W-:Y:S02]  /*2fd0*/  FSEL R212, R20, -INF , !P4 ;  /* 0xff80000014d47808 */ /* 0x000fe40006000000 */
[C---:B------:R-:W-:Y:S01]  /*2fe0*/  FSEL R213, R21.reuse, -INF , !P2 ;  /* 0xff80000015d57808 */ /* 0x040fe20005000000 */
[----:B------:R-:W-:Y:S01]  /*2ff0*/  FFMA.FTZ R21, -R21, R21, 1 ;  /* 0x3f80000015157423 */ /* 0x000fe20000010115 */
[C---:B------:R-:W-:Y:S01]  /*3000*/  FSEL R219, R23.reuse, -INF , !P0 ;  /* 0xff80000017db7808 */ /* 0x040fe20004000000 */
[----:B------:R-:W-:Y:S01]  /*3010*/  FFMA.FTZ R23, -R23, R23, 1 ;  /* 0x3f80000017177423 */ /* 0x000fe20000010117 */
[----:B------:R-:W-:Y:S01]  /*3020*/  FSEL R224, R232, -INF , !P1 ;  /* 0xff800000e8e07808 */ /* 0x000fe20004800000 */
[----:B------:R-:W3:Y:S01]  /*3030*/  MUFU.TANH R155, R109 ;  /* 0x0000006d009b7308 */ /* 0x000ee20000002400 */
[----:B------:R-:W-:-:S02]  /*3040*/  ISETP.GE.AND P4, PT, R215, 0x18, PT ;  /* 0x00000018d700780c */ /* 0x000fc40003f86270 */
[C---:B------:R-:W-:Y:S02]  /*3050*/  ISETP.GE.AND P2, PT, R215.reuse, 0x19, PT ;  /* 0x00000019d700780c */ /* 0x040fe40003f46270 */
[C---:B------:R-:W-:Y:S02]  /*3060*/  ISETP.GE.AND P0, PT, R215.reuse, 0x20, PT ;  /* 0x00000020d700780c */ /* 0x040fe40003f06270 */
[----:B------:R-:W-:Y:S01]  /*3070*/  ISETP.GE.AND P1, PT, R215, 0x21, PT ;  /* 0x00000021d700780c */ /* 0x000fe20003f26270 */
[----:B------:R4:W-:Y:S01]  /*3080*/  MUFU.TANH R143, R121 ;  /* 0x00000079008f7308 */ /* 0x0009e20000002400 */
[C---:B------:R-:W-:Y:S01]  /*3090*/  FSEL R208, R228.reuse, -INF , !P3 ;  /* 0xff800000e4d07808 */ /* 0x040fe20005800000 */
[----:B------:R-:W-:Y:S01]  /*30a0*/  FFMA.FTZ R228, -R228, R228, 1 ;  /* 0x3f800000e4e47423 */ /* 0x000fe200000101e4 */
[----:B------:R-:W-:Y:S02]  /*30b0*/  FSEL R206, R237, -INF , !P5 ;  /* 0xff800000edce7808 */ /* 0x000fe40006800000 */
[C---:B------:R-:W-:Y:S01]  /*30c0*/  ISETP.GE.AND P3, PT, R215.reuse, 0x28, PT ;  /* 0x00000028d700780c */ /* 0x040fe20003f66270 */
[----:B--2---:R-:W-:Y:S01]  /*30d0*/  SHFL.IDX PT, R223, R218, R9, 0x1f ;  /* 0x00001f09dadf7589 */ /* 0x004fe200000e0000 */
[----:B------:R-:W-:Y:S01]  /*30e0*/  ISETP.GE.AND P5, PT, R215, 0x29, PT ;  /* 0x00000029d700780c */ /* 0x000fe20003fa6270 */
[----:B------:R-:W2:Y:S01]  /*30f0*/  MUFU.TANH R162, R102 ;  /* 0x0000006600a27308 */ /* 0x000ea20000002400 */
[----:B------:R-:W-:-:S02]  /*3100*/  ISETP.GT.OR P4, PT, R214, 0x18, !P4 ;  /* 0x00000018d600780c */ /* 0x000fc40006784670 */
[C---:B------:R-:W-:Y:S02]  /*3110*/  ISETP.GT.OR P2, PT, R214.reuse, 0x19, !P2 ;  /* 0x00000019d600780c */ /* 0x040fe40005744670 */
[C---:B------:R-:W-:Y:S02]  /*3120*/  ISETP.GT.OR P0, PT, R214.reuse, 0x20, !P0 ;  /* 0x00000020d600780c */ /* 0x040fe40004704670 */
[C---:B------:R-:W-:Y:S01]  /*3130*/  ISETP.GT.OR P1, PT, R214.reuse, 0x21, !P1 ;  /* 0x00000021d600780c */ /* 0x040fe20004f24670 */
[----:B------:R1:W-:Y:S01]  /*3140*/  MUFU.TANH R150, R114 ;  /* 0x0000007200967308 */ /* 0x0003e20000002400 */
[C---:B------:R-:W-:Y:S02]  /*3150*/  ISETP.GT.OR P3, PT, R214.reuse, 0x28, !P3 ;  /* 0x00000028d600780c */ /* 0x040fe40005f64670 */
[----:B------:R-:W-:Y:S02]  /*3160*/  ISETP.GT.OR P5, PT, R214, 0x29, !P5 ;  /* 0x00000029d600780c */ /* 0x000fe40006fa4670 */
[----:B------:R-:W-:-:S02]  /*3170*/  FSEL R204, R236, -INF , !P4 ;  /* 0xff800000eccc7808 */ /* 0x000fc40006000000 */
[----:B------:R-:W-:Y:S01]  /*3180*/  FSEL R139, R234, -INF , !P2 ;  /* 0xff800000ea8b7808 */ /* 0x000fe20005000000 */
[----:B------:R-:W2:Y:S01]  /*3190*/  MUFU.TANH R161, R103 ;  /* 0x0000006700a17308 */ /* 0x000ea20000002400 */
[----:B------:R-:W-:Y:S02]  /*31a0*/  FSEL R137, R197, -INF , !P0 ;  /* 0xff800000c5897808 */ /* 0x000fe40004000000 */
[----:B------:R-:W-:Y:S02]  /*31b0*/  FSEL R135, R198, -INF , !P1 ;  /* 0xff800000c6877808 */ /* 0x000fe40004800000 */
[C---:B------:R-:W-:Y:S02]  /*31c0*/  ISETP.GE.AND P4, PT, R215.reuse, 0x30, PT ;  /* 0x00000030d700780c */ /* 0x040fe40003f86270 */
[C---:B------:R-:W-:Y:S01]  /*31d0*/  ISETP.GE.AND P2, PT, R215.reuse, 0x31, PT ;  /* 0x00000031d700780c */ /* 0x040fe20003f46270 */
[----:B------:R-:W2:Y:S01]  /*31e0*/  MUFU.TANH R158, R106 ;  /* 0x0000006a009e7308 */ /* 0x000ea20000002400 */
[----:B------:R-:W-:-:S02]  /*31f0*/  ISETP.GE.AND P0, PT, R215, 0x38, PT ;  /* 0x00000038d700780c */ /* 0x000fc40003f06270 */
[----:B------:R-:W-:Y:S02]  /*3200*/  ISETP.GE.AND P1, PT, R215, 0x39, PT ;  /* 0x00000039d700780c */ /* 0x000fe40003f26270 */
[----:B------:R-:W-:Y:S02]  /*3210*/  FSEL R132, R201, -INF , !P3 ;  /* 0xff800000c9847808 */ /* 0x000fe40005800000 */
[----:B----4-:R-:W-:Y:S01]  /*3220*/  FSEL R121, R171, -INF , !P5 ;  /* 0xff800000ab797808 */ /* 0x010fe20006800000 */
[----:B------:R-:W4:Y:S01]  /*3230*/  MUFU.TANH R157, R107 ;  /* 0x0000006b009d7308 */ /* 0x000f220000002400 */
[C---:B------:R-:W-:Y:S02]  /*3240*/  ISETP.GE.AND P3, PT, R115.reuse, 0x40, PT ;  /* 0x000000407300780c */ /* 0x040fe40003f66270 */
[----:B------:R-:W-:Y:S02]  /*3250*/  ISETP.GE.AND P5, PT, R115, 0x41, PT ;  /* 0x000000417300780c */ /* 0x000fe40003fa6270 */
[----:B------:R-:W-:-:S02]  /*3260*/  ISETP.GT.OR P4, PT, R214, 0x30, !P4 ;  /* 0x00000030d600780c */ /* 0x000fc40006784670 */
[C---:B------:R-:W-:Y:S01]  /*3270*/  ISETP.GT.OR P2, PT, R214.reuse, 0x31, !P2 ;  /* 0x00000031d600780c */ /* 0x040fe20005744670 */
[----:B------:R2:W-:Y:S01]  /*3280*/  MUFU.TANH R152, R111 ;  /* 0x0000006f00987308 */ /* 0x0005e20000002400 */
[C---:B------:R-:W-:Y:S02]  /*3290*/  ISETP.GT.OR P0, PT, R214.reuse, 0x38, !P0 ;  /* 0x00000038d600780c */ /* 0x040fe40004704670 */
[----:B------:R-:W-:Y:S02]  /*32a0*/  ISETP.GT.OR P1, PT, R214, 0x39, !P1 ;  /* 0x00000039d600780c */ /* 0x000fe40004f24670 */
[C---:B------:R-:W-:Y:S02]  /*32b0*/  ISETP.GT.OR P3, PT, R124.reuse, 0x40, !P3 ;  /* 0x000000407c00780c */ /* 0x040fe40005f64670 */
[----:B------:R-:W-:Y:S01]  /*32c0*/  ISETP.GT.OR P5, PT, R124, 0x41, !P5 ;  /* 0x000000417c00780c */ /* 0x000fe20006fa4670 */
[----:B------:R-:W4:Y:S01]  /*32d0*/  MUFU.TANH R154, R110 ;  /* 0x0000006e009a7308 */ /* 0x000f220000002400 */
[----:B-1----:R-:W-:-:S02]  /*32e0*/  FSEL R114, R170, -INF , !P4 ;  /* 0xff800000aa727808 */ /* 0x002fc40006000000 */
[----:B------:R-:W-:Y:S02]  /*32f0*/  FSEL R89, R169, -INF , !P2 ;  /* 0xff800000a9597808 */ /* 0x000fe40005000000 */
[----:B------:R-:W-:Y:S02]  /*3300*/  FSEL R102, R166, -INF , !P0 ;  /* 0xff800000a6667808 */ /* 0x000fe40004000000 */
[----:B------:R-:W-:Y:S01]  /*3310*/  FSEL R91, R165, -INF , !P1 ;  /* 0xff800000a55b7808 */ /* 0x000fe20004800000 */
[----:B------:R-:W1:Y:S01]  /*3320*/  MUFU.TANH R148, R116 ;  /* 0x0000007400947308 */ /* 0x000e620000002400 */
[C---:B------:R-:W-:Y:S02]  /*3330*/  ISETP.GE.AND P4, PT, R115.reuse, 0x48, PT ;  /* 0x000000487300780c */ /* 0x040fe40003f86270 */
[C---:B------:R-:W-:Y:S02]  /*3340*/  ISETP.GE.AND P2, PT, R115.reuse, 0x49, PT ;  /* 0x000000497300780c */ /* 0x040fe40003f46270 */
[----:B------:R-:W-:-:S02]  /*3350*/  ISETP.GE.AND P0, PT, R115, 0x50, PT ;  /* 0x000000507300780c */ /* 0x000fc40003f06270 */
[----:B------:R-:W-:Y:S01]  /*3360*/  ISETP.GE.AND P1, PT, R115, 0x51, PT ;  /* 0x000000517300780c */ /* 0x000fe20003f26270 */
[----:B------:R-:W1:Y:S01]  /*3370*/  MUFU.TANH R147, R117 ;  /* 0x0000007500937308 */ /* 0x000e620000002400 */
[----:B---3--:R-:W-:Y:S02]  /*3380*/  FSEL R109, R164, -INF , !P3 ;  /* 0xff800000a46d7808 */ /* 0x008fe40005800000 */
[----:B--2---:R-:W-:Y:S02]  /*3390*/  FSEL R111, R163, -INF , !P5 ;  /* 0xff800000a36f7808 */ /* 0x004fe40006800000 */
[C---:B------:R-:W-:Y:S02]  /*33a0*/  ISETP.GE.AND P3, PT, R115.reuse, 0x58, PT ;  /* 0x000000587300780c */ /* 0x040fe40003f66270 */
[----:B------:R-:W-:Y:S01]  /*33b0*/  ISETP.GE.AND P5, PT, R115, 0x59, PT ;  /* 0x000000597300780c */ /* 0x000fe20003fa6270 */
[----:B------:R-:W2:Y:S01]  /*33c0*/  MUFU.TANH R144, R120 ;  /* 0x0000007800907308 */ /* 0x000ea20000002400 */
[----:B------:R-:W-:-:S02]  /*33d0*/  ISETP.GT.OR P4, PT, R124, 0x48, !P4 ;  /* 0x000000487c00780c */ /* 0x000fc40006784670 */
[C---:B------:R-:W-:Y:S02]  /*33e0*/  ISETP.GT.OR P2, PT, R124.reuse, 0x49, !P2 ;  /* 0x000000497c00780c */ /* 0x040fe40005744670 */
[C---:B------:R-:W-:Y:S02]  /*33f0*/  ISETP.GT.OR P0, PT, R124.reuse, 0x50, !P0 ;  /* 0x000000507c00780c */ /* 0x040fe40004704670 */
[C---:B------:R-:W-:Y:S01]  /*3400*/  ISETP.GT.OR P1, PT, R124.reuse, 0x51, !P1 ;  /* 0x000000517c00780c */ /* 0x040fe20004f24670 */
[----:B------:R-:W3:Y:S01]  /*3410*/  MUFU.TANH R146, R118 ;  /* 0x0000007600927308 */ /* 0x000ee20000002400 */
[C---:B------:R-:W-:Y:S02]  /*3420*/  ISETP.GT.OR P3, PT, R124.reuse, 0x58, !P3 ;  /* 0x000000587c00780c */ /* 0x040fe40005f64670 */
[----:B------:R-:W-:Y:S02]  /*3430*/  ISETP.GT.OR P5, PT, R124, 0x59, !P5 ;  /* 0x000000597c00780c */ /* 0x000fe40006fa4670 */
[----:B------:R-:W-:-:S02]  /*3440*/  FSEL R95, R160, -INF , !P4 ;  /* 0xff800000a05f7808 */ /* 0x000fc40006000000 */
[----:B------:R-:W-:Y:S01]  /*3450*/  FSEL R100, R159, -INF , !P2 ;  /* 0xff8000009f647808 */ /* 0x000fe20005000000 */
[----:B------:R-:W3:Y:S01]  /*3460*/  MUFU.TANH R145, R119 ;  /* 0x0000007700917308 */ /* 0x000ee20000002400 */
[----:B------:R-:W-:Y:S02]  /*3470*/  FSEL R97, R156, -INF , !P0 ;  /* 0xff8000009c617808 */ /* 0x000fe40004000000 */
[----:B------:R-:W-:Y:S02]  /*3480*/  FSEL R98, R155, -INF , !P1 ;  /* 0xff8000009b627808 */ /* 0x000fe40004800000 */
[C---:B------:R-:W-:Y:S02]  /*3490*/  ISETP.GE.AND P4, PT, R215.reuse, 0x40, PT ;  /* 0x00000040d700780c */ /* 0x040fe40003f86270 */
[C---:B------:R-:W-:Y:S01]  /*34a0*/  ISETP.GE.AND P2, PT, R215.reuse, 0x41, PT ;  /* 0x00000041d700780c */ /* 0x040fe20003f46270 */
[----:B------:R-:W3:Y:S01]  /*34b0*/  MUFU.TANH R142, R122 ;  /* 0x0000007a008e7308 */ /* 0x000ee20000002400 */
[----:B------:R-:W-:Y:S01]  /*34c0*/  ISETP.GE.AND P0, PT, R215, 0x48, PT ;  /* 0x00000048d700780c */ /* 0x000fe20003f06270 */
[----:B------:R-:W-:-:S02]  /*34d0*/  WARPGROUP.DEPBAR.LE gsb0, 0x0 ;  /* 0x00008000000079c5 */ /* 0x000fc40000010000 */
[----:B------:R-:W-:Y:S01]  /*34e0*/  WARPGROUP.ARRIVE ;  /* 0x00000000000079c5 */ /* 0x000fe20000000000 */
[----:B------:R-:W-:Y:S02]  /*34f0*/  ISETP.GE.AND P1, PT, R215, 0x49, PT ;  /* 0x00000049d700780c */ /* 0x000fe40003f26270 */
[----:B------:R-:W-:Y:S01]  /*3500*/  FSEL R108, R153, -INF , !P3 ;  /* 0xff800000996c7808 */ /* 0x000fe20005800000 */
[----:B------:R-:W3:Y:S01]  /*3510*/  MUFU.TANH R141, R123 ;  /* 0x0000007b008d7308 */ /* 0x000ee20000002400 */
[----:B------:R-:W-:Y:S01]  /*3520*/  FSEL R103, R151, -INF , !P5 ;  /* 0xff80000097677808 */ /* 0x000fe20006800000 */
[----:B------:R-:W-:Y:S01]  /*3530*/  HGMMA.64x128x16.F32 R24, gdesc[UR8], R24, gsb0 ;  /* 0x01e00000081879f0 */ /* 0x000fe20008000818 */
[C---:B------:R-:W-:Y:S02]  /*3540*/  ISETP.GE.AND P3, PT, R215.reuse, 0x50, PT ;  /* 0x00000050d700780c */ /* 0x040fe40003f66270 */
[----:B------:R-:W-:Y:S02]  /*3550*/  ISETP.GE.AND P5, PT, R215, 0x51, PT ;  /* 0x00000051d700780c */ /* 0x000fe40003fa6270 */
[C---:B------:R-:W-:Y:S01]  /*3560*/  ISETP.GT.OR P4, PT, R214.reuse, 0x40, !P4 ;  /* 0x00000040d600780c */ /* 0x040fe20006784670 */
[----:B------:R-:W3:Y:S01]  /*3570*/  MUFU.TANH R5, R126 ;  /* 0x0000007e00057308 */ /* 0x000ee20000002400 */
[----:B------:R-:W-:-:S02]  /*3580*/  ISETP.GT.OR P2, PT, R214, 0x41, !P2 ;  /* 0x00000041d600780c */ /* 0x000fc40005744670 */
[C---:B------:R-:W-:Y:S02]  /*3590*/  ISETP.GT.OR P0, PT, R214.reuse, 0x48, !P0 ;  /* 0x00000048d600780c */ /* 0x040fe40004704670 */
[C---:B------:R-:W-:Y:S02]  /*35a0*/  ISETP.GT.OR P1, PT, R214.reuse, 0x49, !P1 ;  /* 0x00000049d600780c */ /* 0x040fe40004f24670 */
[C---:B------:R-:W-:Y:S01]  /*35b0*/  ISETP.GT.OR P3, PT, R214.reuse, 0x50, !P3 ;  /* 0x00000050d600780c */ /* 0x040fe20005f64670 */
[----:B------:R1:W-:Y:S01]  /*35c0*/  MUFU.TANH R6, R125 ;  /* 0x0000007d00067308 */ /* 0x0003e20000002400 */
[----:B------:R-:W-:Y:S02]  /*35d0*/  ISETP.GT.OR P5, PT, R214, 0x51, !P5 ;  /* 0x00000051d600780c */ /* 0x000fe40006fa4670 */
[----:B------:R-:W-:Y:S02]  /*35e0*/  FSEL R101, R162, -INF , !P4 ;  /* 0xff800000a2657808 */ /* 0x000fe40006000000 */
[----:B------:R-:W-:-:S02]  /*35f0*/  FSEL R93, R161, -INF , !P2 ;  /* 0xff800000a15d7808 */ /* 0x000fc40005000000 */
[----:B------:R-:W-:Y:S01]  /*3600*/  FSEL R104, R158, -INF , !P0 ;  /* 0xff8000009e687808 */ /* 0x000fe20004000000 */
[----:B------:R2:W-:Y:S01]  /*3610*/  MUFU.TANH R4, R127 ;  /* 0x0000007f00047308 */ /* 0x0005e20000002400 */
[----:B----4-:R-:W-:Y:S01]  /*3620*/  FSEL R99, R157, -INF , !P1 ;  /* 0xff8000009d637808 */ /* 0x010fe20004800000 */
[----:B-1----:R-:W-:Y:S01]  /*3630*/  FMUL.FTZ R125, R128, UR13 ;  /* 0x0000000d807d7c20 */ /* 0x002fe20008410000 */
[C---:B------:R-:W-:Y:S02]  /*3640*/  ISETP.GE.AND P4, PT, R215.reuse, 0x58, PT ;  /* 0x00000058d700780c */ /* 0x040fe40003f86270 */
[----:B------:R-:W-:Y:S02]  /*3650*/  ISETP.GE.AND P2, PT, R215, 0x59, PT ;  /* 0x00000059d700780c */ /* 0x000fe40003f46270 */
[C---:B------:R-:W-:Y:S01]  /*3660*/  ISETP.GE.AND P0, PT, R115.reuse, 0x60, PT ;  /* 0x000000607300780c */ /* 0x040fe20003f06270 */
[----:B------:R1:W-:Y:S01]  /*3670*/  MUFU.TANH R2, R125 ;  /* 0x0000007d00027308 */ /* 0x0003e20000002400 */
[----:B------:R-:W-:Y:S01]  /*3680*/  ISETP.GE.AND P1, PT, R115, 0x61, PT ;  /* 0x000000617300780c */ /* 0x000fe20003f26270 */
[----:B--2---:R-:W-:Y:S01]  /*3690*/  FMUL.FTZ R127, R130, UR13 ;  /* 0x0000000d827f7c20 */ /* 0x004fe20008410000 */
[----:B------:R-:W-:-:S02]  /*36a0*/  FSEL R96, R154, -INF , !P3 ;  /* 0xff8000009a607808 */ /* 0x000fc40005800000 */
[----:B------:R-:W-:Y:S02]  /*36b0*/  FSEL R107, R152, -INF , !P5 ;  /* 0xff800000986b7808 */ /* 0x000fe40006800000 */
[C---:B------:R-:W-:Y:S01]  /*36c0*/  ISETP.GE.AND P3, PT, R115.reuse, 0x68, PT ;  /* 0x000000687300780c */ /* 0x040fe20003f66270 */
[----:B------:R-:W-:Y:S01]  /*36d0*/  MUFU.TANH R127, R127 ;  /* 0x0000007f007f7308 */ /* 0x000fe20000002400 */
[----:B------:R-:W-:Y:S01]  /*36e0*/  ISETP.GE.AND P5, PT, R115, 0x69, PT ;  /* 0x000000697300780c */ /* 0x000fe20003fa6270 */
[----:B-1----:R-:W-:Y:S01]  /*36f0*/  VIADD R125, R9, 0xc ;  /* 0x0000000c097d7836 */ /* 0x002fe20000000000 */
[C---:B------:R-:W-:Y:S02]  /*3700*/  ISETP.GT.OR P4, PT, R214.reuse, 0x58, !P4 ;  /* 0x00000058d600780c */ /* 0x040fe40006784670 */
[----:B------:R-:W-:Y:S02]  /*3710*/  ISETP.GT.OR P2, PT, R214, 0x59, !P2 ;  /* 0x00000059d600780c */ /* 0x000fe40005744670 */
[C---:B------:R-:W-:Y:S01]  /*3720*/  ISETP.GT.OR P0, PT, R124.reuse, 0x60, !P0 ;  /* 0x000000607c00780c */ /* 0x040fe20004704670 */
[----:B------:R-:W1:Y:S01]  /*3730*/  SHFL.IDX PT, R233, R17, R125, 0x1f ;  /* 0x00001f7d11e97589 */ /* 0x000e6200000e0000 */
[C---:B------:R-:W-:Y:S01]  /*3740*/  ISETP.GT.OR P1, PT, R124.reuse, 0x61, !P1 ;  /* 0x000000617c00780c */ /* 0x040fe20004f24670 */
[----:B------:R-:W-:Y:S01]  /*3750*/  MUFU.TANH R227, R227 ;  /* 0x000000e300e37308 */ /* 0x000fe20000002400 */
[----:B------:R-:W-:-:S02]  /*3760*/  ISETP.GT.OR P3, PT, R124, 0x68, !P3 ;  /* 0x000000687c00780c */ /* 0x000fc40005f64670 */
[----:B------:R-:W-:Y:S02]  /*3770*/  ISETP.GT.OR P5, PT, R124, 0x69, !P5 ;  /* 0x000000697c00780c */ /* 0x000fe40006fa4670 */
[----:B------:R-:W-:Y:S02]  /*3780*/  FSEL R90, R150, -INF , !P4 ;  /* 0xff800000965a7808 */ /* 0x000fe40006000000 */
[----:B------:R-:W-:Y:S01]  /*3790*/  FSEL R110, R149, -INF , !P2 ;  /* 0xff800000956e7808 */ /* 0x000fe20005000000 */
[----:B------:R-:W-:Y:S01]  /*37a0*/  MUFU.TANH R131, R131 ;  /* 0x0000008300837308 */ /* 0x000fe20000002400 */
[----:B------:R-:W-:Y:S02]  /*37b0*/  FSEL R106, R148, -INF , !P0 ;  /* 0xff800000946a7808 */ /* 0x000fe40004000000 */
[----:B------:R-:W-:Y:S02]  /*37c0*/  FSEL R94, R147, -INF , !P1 ;  /* 0xff800000935e7808 */ /* 0x000fe40004800000 */
[----:B------:R-:W-:-:S02]  /*37d0*/  ISETP.GE.AND P4, PT, R115, 0x70, PT ;  /* 0x000000707300780c */ /* 0x000fc40003f86270 */
[C---:B------:R-:W-:Y:S02]  /*37e0*/  ISETP.GE.AND P2, PT, R115.reuse, 0x71, PT ;  /* 0x000000717300780c */ /* 0x040fe40003f46270 */
[C---:B------:R-:W-:Y:S02]  /*37f0*/  ISETP.GE.AND P0, PT, R115.reuse, 0x78, PT ;  /* 0x000000787300780c */ /* 0x040fe40003f06270 */
[----:B------:R-:W-:Y:S02]  /*3800*/  ISETP.GE.AND P1, PT, R115, 0x79, PT ;  /* 0x000000797300780c */ /* 0x000fe40003f26270 */
[----:B------:R-:W-:Y:S01]  /*3810*/  FSEL R116, R144, -INF , !P3 ;  /* 0xff80000090747808 */ /* 0x000fe20005800000 */
[----:B-1----:R-:W-:Y:S01]  /*3820*/  FFMA.FTZ R224, R224, UR4, -R233 ;  /* 0x00000004e0e07c23 */ /* 0x002fe200080108e9 */
[----:B------:R-:W-:Y:S02]  /*3830*/  FSEL R115, R143, -INF , !P5 ;  /* 0xff8000008f737808 */ /* 0x000fe40006800000 */
[----:B------:R-:W-:-:S02]  /*3840*/  ISETP.GE.AND P3, PT, R215, 0x60, PT ;  /* 0x00000060d700780c */ /* 0x000fc40003f66270 */
[----:B------:R-:W-:Y:S02]  /*3850*/  ISETP.GE.AND P5, PT, R215, 0x61, PT ;  /* 0x00000061d700780c */ /* 0x000fe40003fa6270 */
[----:B------:R-:W-:Y:S02]  /*3860*/  ISETP.GT.OR P4, PT, R124, 0x70, !P4 ;  /* 0x000000707c00780c */ /* 0x000fe40006784670 */
[C---:B------:R-:W-:Y:S02]  /*3870*/  ISETP.GT.OR P3, PT, R214.reuse, 0x60, !P3 ;  /* 0x00000060d600780c */ /* 0x040fe40005f64670 */
[----:B------:R-:W-:Y:S02]  /*3880*/  ISETP.GT.OR P5, PT, R214, 0x61, !P5 ;  /* 0x00000061d600780c */ /* 0x000fe40006fa4670 */
[----:B------:R-:W-:Y:S02]  /*3890*/  FSEL R118, R140, -INF , !P4 ;  /* 0xff8000008c767808 */ /* 0x000fe40006000000 */
[----:B---3--:R-:W-:-:S02]  /*38a0*/  FSEL R119, R146, -INF , !P3 ;  /* 0xff80000092777808 */ /* 0x008fc40005800000 */
[----:B------:R-:W-:Y:S02]  /*38b0*/  FSEL R122, R145, -INF , !P5 ;  /* 0xff800000917a7808 */ /* 0x000fe40006800000 */
[C---:B------:R-:W-:Y:S02]  /*38c0*/  ISETP.GE.AND P4, PT, R215.reuse, 0x68, PT ;  /* 0x00000068d700780c */ /* 0x040fe40003f86270 */
[C---:B------:R-:W-:Y:S02]  /*38d0*/  ISETP.GE.AND P3, PT, R215.reuse, 0x69, PT ;  /* 0x00000069d700780c */ /* 0x040fe40003f66270 */
[----:B------:R-:W-:Y:S02]  /*38e0*/  ISETP.GE.AND P5, PT, R215, 0x70, PT ;  /* 0x00000070d700780c */ /* 0x000fe40003fa6270 */
[C---:B------:R-:W-:Y:S02]  /*38f0*/  ISETP.GT.OR P2, PT, R124.reuse, 0x71, !P2 ;  /* 0x000000717c00780c */ /* 0x040fe40005744670 */
[----:B------:R-:W-:-:S02]  /*3900*/  ISETP.GT.OR P0, PT, R124, 0x78, !P0 ;  /* 0x000000787c00780c */ /* 0x000fc40004704670 */
[----:B------:R-:W-:Y:S01]  /*3910*/  ISETP.GT.OR P1, PT, R124, 0x79, !P1 ;  /* 0x000000797c00780c */ /* 0x000fe20004f24670 */
[C---:B------:R-:W-:Y:S01]  /*3920*/  VIADD R124, R9.reuse, 0x4 ;  /* 0x00000004097c7836 */ /* 0x040fe20000000000 */
[C---:B------:R-:W-:Y:S02]  /*3930*/  ISETP.GT.OR P4, PT, R214.reuse, 0x68, !P4 ;  /* 0x00000068d600780c */ /* 0x040fe40006784670 */
[C---:B------:R-:W-:Y:S02]  /*3940*/  ISETP.GT.OR P3, PT, R214.reuse, 0x69, !P3 ;  /* 0x00000069d600780c */ /* 0x040fe40005f64670 */
[----:B------:R-:W-:Y:S01]  /*3950*/  ISETP.GT.OR P5, PT, R214, 0x70, !P5 ;  /* 0x00000070d600780c */ /* 0x000fe20006fa4670 */
[----:B------:R-:W1:Y:S01]  /*3960*/  SHFL.IDX PT, R128, R218, R124, 0x1f ;  /* 0x00001f7cda807589 */ /* 0x000e6200000e0000 */
[----:B------:R-:W-:Y:S02]  /*3970*/  IADD3 R126, R9, 0x8, RZ ;  /* 0x00000008097e7810 */ /* 0x000fe40007ffe0ff */
[----:B------:R-:W-:Y:S01]  /*3980*/  FSEL R117, R142, -INF , !P4 ;  /* 0xff8000008e757808 */ /* 0x000fe20006000000 */
[----:B------:R-:W-:Y:S01]  /*3990*/  SHFL.IDX PT, R217, R17, R124, 0x1f ;  /* 0x00001f7c11d97589 */ /* 0x000fe200000e0000 */
[----:B------:R-:W-:-:S02]  /*39a0*/  FSEL R123, R141, -INF , !P3 ;  /* 0xff8000008d7b7808 */ /* 0x000fc40005800000 */
[----:B------:R-:W-:Y:S01]  /*39b0*/  FSEL R120, R5, -INF , !P5 ;  /* 0xff80000005787808 */ /* 0x000fe20006800000 */
[----:B------:R-:W2:Y:S01]  /*39c0*/  SHFL.IDX PT, R216, R218, R126, 0x1f ;  /* 0x00001f7edad87589 */ /* 0x000ea200000e0000 */
[C---:B------:R-:W-:Y:S02]  /*39d0*/  ISETP.GE.AND P4, PT, R215.reuse, 0x71, PT ;  /* 0x00000071d700780c */ /* 0x040fe40003f86270 */
[C---:B------:R-:W-:Y:S02]  /*39e0*/  ISETP.GE.AND P3, PT, R215.reuse, 0x78, PT ;  /* 0x00000078d700780c */ /* 0x040fe40003f66270 */
[----:B------:R-:W-:Y:S02]  /*39f0*/  ISETP.GE.AND P5, PT, R215, 0x79, PT ;  /* 0x00000079d700780c */ /* 0x000fe40003fa6270 */
[----:B------:R-:W3:Y:S01]  /*3a00*/  SHFL.IDX PT, R215, R17, R9, 0x1f ;  /* 0x00001f0911d77589 */ /* 0x000ee200000e0000 */
[C---:B------:R-:W-:Y:S02]  /*3a10*/  ISETP.GT.OR P4, PT, R214.reuse, 0x71, !P4 ;  /* 0x00000071d600780c */ /* 0x040fe40006784670 */
[----:B------:R-:W-:-:S02]  /*3a20*/  ISETP.GT.OR P3, PT, R214, 0x78, !P3 ;  /* 0x00000078d600780c */ /* 0x000fc40005f64670 */
[----:B------:R-:W-:Y:S02]  /*3a30*/  ISETP.GT.OR P5, PT, R214, 0x79, !P5 ;  /* 0x00000079d600780c */ /* 0x000fe40006fa4670 */
[----:B------:R-:W4:Y:S01]  /*3a40*/  SHFL.IDX PT, R214, R218, R125, 0x1f ;  /* 0x00001f7ddad67589 */ /* 0x000f2200000e0000 */
[----:B------:R-:W-:Y:S02]  /*3a50*/  WARPGROUP.DEPBAR.LE gsb0, 0x0 ;  /* 0x00008000000079c5 */ /* 0x000fe40000010000 */
[----:B-1----:R-:W-:Y:S01]  /*3a60*/  FADD.FTZ R221, R25, -R128 ;  /* 0x8000008019dd7221 */ /* 0x002fe20000010000 */
[--C-:B------:R-:W-:Y:S01]  /*3a70*/  FADD.FTZ R226, R24, -R223.reuse ;  /* 0x800000df18e27221 */ /* 0x100fe20000010000 */
[--C-:B--2---:R-:W-:Y:S01]  /*3a80*/  FADD.FTZ R129, R28, -R216.reuse ;  /* 0x800000d81c817221 */ /* 0x104fe20000010000 */
[----:B------:R-:W-:Y:S01]  /*3a90*/  FADD.FTZ R130, R30, -R216 ;  /* 0x800000d81e827221 */ /* 0x000fe20000010000 */
[----:B------:R-:W-:Y:S01]  /*3aa0*/  FADD.FTZ R223, R26, -R223 ;  /* 0x800000df1adf7221 */ /* 0x000fe20000010000 */
[--C-:B------:R-:W-:Y:S01]  /*3ab0*/  FFMA.FTZ R211, R211, UR4, -R217.reuse ;  /* 0x00000004d3d37c23 */ /* 0x100fe200080108d9 */
[----:B------:R-:W-:Y:S01]  /*3ac0*/  FFMA.FTZ R26, R213, UR4, -R217 ;  /* 0x00000004d51a7c23 */ /* 0x000fe200080108d9 */
[----:B------:R-:W-:Y:S01]  /*3ad0*/  FADD.FTZ R128, R27, -R128 ;  /* 0x800000801b807221 */ /* 0x000fe20000010000 */
[C---:B------:R-:W-:Y:S01]  /*3ae0*/  IADD3 R217, R9.reuse, 0x14, RZ ;  /* 0x0000001409d97810 */ /* 0x040fe20007ffe0ff */
[--C-:B---3--:R-:W-:Y:S01]  /*3af0*/  FFMA.FTZ R216, R210, UR4, -R215.reuse ;  /* 0x00000004d2d87c23 */ /* 0x108fe200080108d7 */
[----:B------:R-:W-:Y:S01]  /*3b00*/  FFMA.FTZ R25, R212, UR4, -R215 ;  /* 0x00000004d4197c23 */ /* 0x000fe200080108d7 */
[C---:B------:R-:W-:Y:S01]  /*3b10*/  VIADD R215, R9.reuse, 0x10 ;  /* 0x0000001009d77836 */ /* 0x040fe20000000000 */
[----:B------:R-:W1:Y:S01]  /*3b20*/  SHFL.IDX PT, R28, R17, R126, 0x1f ;  /* 0x00001f7e111c7589 */ /* 0x000e6200000e0000 */
[C---:B------:R-:W-:Y:S01]  /*3b30*/  VIADD R213, R9.reuse, 0x1c ;  /* 0x0000001c09d57836 */ /* 0x040fe20000000000 */
[----:B------:R-:W2:Y:S01]  /*3b40*/  MUFU.EX2 R211, R211 ;  /* 0x000000d300d37308 */ /* 0x000ea20000000800 */
[----:B------:R-:W-:Y:S01]  /*3b50*/  VIADD R212, R9, 0x18 ;  /* 0x0000001809d47836 */ /* 0x000fe20000000000 */
[----:B------:R-:W3:Y:S01]  /*3b60*/  SHFL.IDX PT, R27, R218, R215, 0x1f ;  /* 0x00001fd7da1b7589 */ /* 0x000ee200000e0000 */
[--C-:B----4-:R-:W-:Y:S01]  /*3b70*/  FADD.FTZ R210, R29, -R214.reuse ;  /* 0x800000d61dd27221 */ /* 0x110fe20000010000 */
[----:B------:R-:W-:-:S02]  /*3b80*/  FADD.FTZ R214, R31, -R214 ;  /* 0x800000d61fd67221 */ /* 0x000fc40000010000 */
[----:B------:R-:W4:Y:S02]  /*3b90*/  SHFL.IDX PT, R222, R218, R217, 0x1f ;  /* 0x00001fd9dade7589 */ /* 0x000f2400000e0000 */
[----:B------:R-:W3:Y:S02]  /*3ba0*/  MUFU.EX2 R26, R26 ;  /* 0x0000001a001a7308 */ /* 0x000ee40000000800 */
[----:B------:R-:W4:Y:S04]  /*3bb0*/  SHFL.IDX PT, R29, R218, R213, 0x1f ;  /* 0x00001fd5da1d7589 */ /* 0x000f2800000e0000 */
[----:B------:R3:W4:Y:S02]  /*3bc0*/  SHFL.IDX PT, R30, R218, R212, 0x1f ;  /* 0x00001fd4da1e7589 */ /* 0x00072400000e0000 */
[----:B------:R-:W4:Y:S01]  /*3bd0*/  MUFU.EX2 R25, R25 ;  /* 0x0000001900197308 */ /* 0x000f220000000800 */
[----:B--2---:R-:W-:Y:S01]  /*3be0*/  FMUL.FTZ R221, R211, R221 ;  /* 0x000000ddd3dd7220 */ /* 0x004fe20000410000 */
[----:B------:R-:W2:Y:S01]  /*3bf0*/  SHFL.IDX PT, R31, R17, R215, 0x1f ;  /* 0x00001fd7111f7589 */ /* 0x000ea200000e0000 */
[--C-:B-1----:R-:W-:Y:S01]  /*3c00*/  FFMA.FTZ R24, R220, UR4, -R28.reuse ;  /* 0x00000004dc187c23 */ /* 0x102fe2000801081c */
[----:B------:R-:W-:Y:S01]  /*3c10*/  FFMA.FTZ R28, R219, UR4, -R28 ;  /* 0x00000004db1c7c23 */ /* 0x000fe2000801081c */
[----:B------:R-:W-:Y:S01]  /*3c20*/  FFMA.FTZ R234, -R234, R234, 1 ;  /* 0x3f800000eaea7423 */ /* 0x000fe200000101ea */
[----:B---3--:R-:W-:Y:S01]  /*3c30*/  FMUL.FTZ R128, R26, R128 ;  /* 0x000000801a807220 */ /* 0x008fe20000410000 */
[--C-:B------:R-:W-:Y:S01]  /*3c40*/  FADD.FTZ R218, R32, -R27.reuse ;  /* 0x8000001b20da7221 */ /* 0x100fe20000010000 */
[----:B------:R-:W-:Y:S01]  /*3c50*/  FADD.FTZ R219, R34, -R27 ;  /* 0x8000001b22db7221 */ /* 0x000fe20000010000 */
[----:B------:R-:W1:Y:S01]  /*3c60*/  SHFL.IDX PT, R32, R17, R217, 0x1f ;  /* 0x00001fd911207589 */ /* 0x000e6200000e0000 */
[----:B------:R-:W3:Y:S01]  /*3c70*/  MUFU.EX2 R24, R24 ;  /* 0x0000001800187308 */ /* 0x000ee20000000800 */
[--C-:B----4-:R-:W-:Y:S01]  /*3c80*/  FADD.FTZ R220, R33, -R222.reuse ;  /* 0x800000de21dc7221 */ /* 0x110fe20000010000 */
[----:B------:R-:W-:Y:S01]  /*3c90*/  FADD.FTZ R222, R35, -R222 ;  /* 0x800000de23de7221 */ /* 0x000fe20000010000 */
[----:B------:R-:W4:Y:S01]  /*3ca0*/  SHFL.IDX PT, R33, R17, R212, 0x1f ;  /* 0x00001fd411217589 */ /* 0x000f2200000e0000 */
[----:B------:R-:W-:Y:S01]  /*3cb0*/  FMUL.FTZ R223, R25, R223 ;  /* 0x000000df19df7220 */ /* 0x000fe20000410000 */
[--C-:B------:R-:W-:Y:S01]  /*3cc0*/  FADD.FTZ R37, R37, -R29.reuse ;  /* 0x8000001d25257221 */ /* 0x100fe20000010000 */
[----:B------:R-:W-:Y:S01]  /*3cd0*/  FADD.FTZ R39, R39, -R29 ;  /* 0x8000001d27277221 */ /* 0x000fe20000010000 */
[----:B------:R-:W4:Y:S01]  /*3ce0*/  SHFL.IDX PT, R34, R17, R213, 0x1f ;  /* 0x00001fd511227589 */ /* 0x000f2200000e0000 */
[----:B------:R3:W-:Y:S01]  /*3cf0*/  MUFU.EX2 R27, R28 ;  /* 0x0000001c001b7308 */ /* 0x0007e20000000800 */
[--C-:B------:R-:W-:Y:S01]  /*3d00*/  FADD.FTZ R36, R36, -R30.reuse ;  /* 0x8000001e24247221 */ /* 0x100fe20000010000 */
[----:B------:R-:W-:Y:S01]  /*3d10*/  FADD.FTZ R38, R38, -R30 ;  /* 0x8000001e26267221 */ /* 0x000fe20000010000 */
[----:B------:R-:W-:Y:S01]  /*3d20*/  SHFL.IDX PT, R35, R15, R9, 0x1f ;  /* 0x00001f090f237589 */ /* 0x000fe200000e0000 */
[--C-:B--2---:R-:W-:Y:S01]  /*3d30*/  FFMA.FTZ R29, R209, UR4, -R31.reuse ;  /* 0x00000004d11d7c23 */ /* 0x104fe2000801081f */
[----:B------:R-:W-:Y:S01]  /*3d40*/  FFMA.FTZ R31, R208, UR4, -R31 ;  /* 0x00000004d01f7c23 */ /* 0x000fe2000801081f */
[----:B------:R-:W-:Y:S01]  /*3d50*/  FFMA.FTZ R208, -R18, R18, 1 ;  /* 0x3f80000012d07423 */ /* 0x000fe20000010112 */
[----:B------:R-:W2:Y:S01]  /*3d60*/  SHFL.IDX PT, R209, R15, R126, 0x1f ;  /* 0x00001f7e0fd17589 */ /* 0x000ea200000e0000 */
[----:B------:R-:W2:Y:S01]  /*3d70*/  MUFU.EX2 R30, R224 ;  /* 0x000000e0001e7308 */ /* 0x000ea20000000800 */
[----:B---3--:R-:W-:Y:S01]  /*3d80*/  FFMA.FTZ R28, R225, UR4, -R233 ;  /* 0x00000004e11c7c23 */ /* 0x008fe200080108e9 */
[----:B------:R-:W-:Y:S01]  /*3d90*/  FMUL.FTZ R129, R24, R129 ;  /* 0x0000008118817220 */ /* 0x000fe20000410000 */
[--C-:B-1----:R-:W-:Y:S01]  /*3da0*/  FFMA.FTZ R207, R207, UR4, -R32.reuse ;  /* 0x00000004cfcf7c23 */ /* 0x102fe20008010820 */
[----:B------:R-:W-:-:S04]  /*3db0*/  FFMA.FTZ R32, R206, UR4, -R32 ;  /* 0x00000004ce207c23 */ /* 0x000fc80008010820 */
[----:B------:R1:W-:Y:S01]  /*3dc0*/  MUFU.EX2 R18, R31 ;  /* 0x0000001f00127308 */ /* 0x0003e20000000800 */
[----:B------:R-:W-:Y:S01]  /*3dd0*/  FFMA.FTZ R206, -R20, R20, 1 ;  /* 0x3f80000014ce7423 */ /* 0x000fe20000010114 */
[----:B----4-:R-:W-:-:S03]  /*3de0*/  FFMA.FTZ R204, R204, UR4, -R33 ;  /* 0x00000004cccc7c23 */ /* 0x010fc60008010821 */
[----:B------:R-:W-:Y:S01]  /*3df0*/  FMUL.FTZ R206, R206, R223 ;  /* 0x000000dfcece7220 */ /* 0x000fe20000410000 */
[----:B------:R-:W-:Y:S02]  /*3e00*/  FFMA.FTZ R223, -R194, R194, 1 ;  /* 0x3f800000c2df7423 */ /* 0x000fe400000101c2 */
[----:B------:R3:W4:Y:S01]  /*3e10*/  MUFU.EX2 R20, R32 ;  /* 0x0000002000147308 */ /* 0x0007220000000800 */
[----:B-1----:R-:W-:Y:S01]  /*3e20*/  FFMA.FTZ R31, R205, UR4, -R33 ;  /* 0x00000004cd1f7c23 */ /* 0x002fe20008010821 */
[----:B------:R-:W-:Y:S01]  /*3e30*/  FFMA.FTZ R33, R139, UR4, -R34 ;  /* 0x000000048b217c23 */ /* 0x000fe20008010822 */
[----:B--2---:R-:W-:Y:S01]  /*3e40*/  FMUL.FTZ R214, R30, R214 ;  /* 0x000000d61ed67220 */ /* 0x004fe20000410000 */
[----:B------:R-:W1:Y:S01]  /*3e50*/  SHFL.IDX PT, R139, R15, R124, 0x1f ;  /* 0x00001f7c0f8b7589 */ /* 0x000e6200000e0000 */
[----:B------:R-:W-:-:S03]  /*3e60*/  FFMA.FTZ R205, R134, UR4, -R209 ;  /* 0x0000000486cd7c23 */ /* 0x000fc600080108d1 */
[----:B------:R2:W1:Y:S01]  /*3e70*/  MUFU.EX2 R17, R207 ;  /* 0x000000cf00117308 */ /* 0x0004620000000800 */
[----:B---3--:R-:W-:Y:S01]  /*3e80*/  FFMA.FTZ R32, -R19, R19, 1 ;  /* 0x3f80000013207423 */ /* 0x008fe20000010113 */
[----:B------:R-:W-:Y:S01]  /*3e90*/  FFMA.FTZ R134, R132, UR4, -R209 ;  /* 0x0000000484867c23 */ /* 0x000fe200080108d1 */
[----:B------:R-:W3:Y:S04]  /*3ea0*/  LDL.LU R194, [R1+0x140] ;  /* 0x0001400001c27983 */ /* 0x000ee80000300800 */
[----:B------:R-:W1:Y:S01]  /*3eb0*/  SHFL.IDX PT, R209, R10, R126, 0x1f ;  /* 0x00001f7e0ad17589 */ /* 0x000e6200000e0000 */
[----:B------:R1:W-:Y:S01]  /*3ec0*/  MUFU.EX2 R19, R204 ;  /* 0x000000cc00137308 */ /* 0x0003e20000000800 */
[----:B----4-:R-:W-:Y:S02]  /*3ed0*/  FMUL.FTZ R222, R20, R222 ;  /* 0x000000de14de7220 */ /* 0x010fe40000410000 */
[----:B--2---:R-:W2:Y:S05]  /*3ee0*/  SHFL.IDX PT, R207, R15, R125, 0x1f ;  /* 0x00001f7d0fcf7589 */ /* 0x004eaa00000e0000 */
[----:B------:R-:W-:Y:S01]  /*3ef0*/  MUFU.EX2 R33, R33 ;  /* 0x0000002100217308 */ /* 0x000fe20000000800 */
[----:B-1----:R-:W-:Y:S01]  /*3f00*/  FMUL.FTZ R204, R32, R221 ;  /* 0x000000dd20cc7220 */ /* 0x002fe20000410000 */
[----:B------:R-:W-:Y:S01]  /*3f10*/  FFMA.FTZ R32, R138, UR4, -R34 ;  /* 0x000000048a207c23 */ /* 0x000fe20008010822 */
[--C-:B------:R-:W-:Y:S01]  /*3f20*/  FFMA.FTZ R34, R136, UR4, -R35.reuse ;  /* 0x0000000488227c23 */ /* 0x100fe20008010823 */
[----:B------:R-:W-:Y:S01]  /*3f30*/  FFMA.FTZ R35, R137, UR4, -R35 ;  /* 0x0000000489237c23 */ /* 0x000fe20008010823 */
[----:B------:R-:W-:Y:S01]  /*3f40*/  SHFL.IDX PT, R138, R15, R217, 0x1f ;  /* 0x00001fd90f8a7589 */ /* 0x000fe200000e0000 */
[--C-:B------:R-:W-:Y:S01]  /*3f50*/  FFMA.FTZ R133, R133, UR4, -R139.reuse ;  /* 0x0000000485857c23 */ /* 0x100fe2000801088b */
[----:B------:R-:W-:Y:S01]  /*3f60*/  FFMA.FTZ R135, R135, UR4, -R139 ;  /* 0x0000000487877c23 */ /* 0x000fe2000801088b */
[----:B------:R-:W1:Y:S01]  /*3f70*/  MUFU.EX2 R32, R32 ;  /* 0x0000002000207308 */ /* 0x000e620000000800 */
[----:B------:R-:W4:Y:S01]  /*3f80*/  SHFL.IDX PT, R137, R15, R215, 0x1f ;  /* 0x00001fd70f897589 */ /* 0x000f2200000e0000 */
[----:B------:R-:W-:-:S03]  /*3f90*/  FMUL.FTZ R220, R17, R220 ;  /* 0x000000dc11dc7220 */ /* 0x000fc60000410000 */
[----:B------:R-:W1:Y:S01]  /*3fa0*/  SHFL.IDX PT, R221, R15, R212, 0x1f ;  /* 0x00001fd40fdd7589 */ /* 0x000e6200000e0000 */
[----:B------:R-:W-:Y:S02]  /*3fb0*/  FFMA.FTZ R104, R104, UR4, -R209 ;  /* 0x0000000468687c23 */ /* 0x000fe400080108d1 */
[----:B------:R-:W1:Y:S01]  /*3fc0*/  MUFU.EX2 R28, R28 ;  /* 0x0000001c001c7308 */ /* 0x000e620000000800 */
[----:B------:R4:W1:Y:S01]  /*3fd0*/  SHFL.IDX PT, R139, R15, R213, 0x1f ;  /* 0x00001fd50f8b7589 */ /* 0x00086200000e0000 */
[--C-:B--2---:R-:W-:Y:S01]  /*3fe0*/  FFMA.FTZ R136, R88, UR4, -R207.reuse ;  /* 0x0000000458887c23 */ /* 0x104fe200080108cf */
[----:B------:R-:W-:Y:S02]  /*3ff0*/  FFMA.FTZ R132, R121, UR4, -R207 ;  /* 0x0000000479847c23 */ /* 0x000fe400080108cf */
[----:B------:R-:W2:Y:S03]  /*4000*/  SHFL.IDX PT, R207, R10, R9, 0x1f ;  /* 0x00001f090acf7589 */ /* 0x000ea600000e0000 */
[----:B------:R1:W-:Y:S01]  /*4010*/  MUFU.EX2 R88, R135 ;  /* 0x0000008700587308 */ /* 0x0003e20000000800 */
[----:B------:R-:W2:Y:S07]  /*4020*/  SHFL.IDX PT, R121, R10, R124, 0x1f ;  /* 0x00001f7c0a797589 */ /* 0x000eae00000e0000 */
[----:B----4-:R4:W-:Y:S01]  /*4030*/  MUFU.EX2 R15, R133 ;  /* 0x00000085000f7308 */ /* 0x0109e20000000800 */
[----:B-1----:R-:W-:Y:S01]  /*4040*/  FFMA.FTZ R135, R114, UR4, -R137 ;  /* 0x0000000472877c23 */ /* 0x002fe20008010889 */
[----:B------:R-:W-:Y:S01]  /*4050*/  FMUL.FTZ R37, R32, R37 ;  /* 0x0000002520257220 */ /* 0x000fe20000410000 */
[----:B------:R-:W-:Y:S01]  /*4060*/  FMUL.FTZ R210, R28, R210 ;  /* 0x000000d21cd27220 */ /* 0x000fe20000410000 */
[----:B------:R-:W-:-:S04]  /*4070*/  FFMA.FTZ R102, R102, UR4, -R221 ;  /* 0x0000000466667c23 */ /* 0x000fc800080108dd */
[----:B------:R-:W1:Y:S01]  /*4080*/  MUFU.EX2 R29, R29 ;  /* 0x0000001d001d7308 */ /* 0x000e620000000800 */
[----:B----4-:R-:W-:Y:S01]  /*4090*/  FFMA.FTZ R133, R112, UR4, -R137 ;  /* 0x0000000470857c23 */ /* 0x010fe20008010889 */
[--C-:B------:R-:W-:Y:S01]  /*40a0*/  FFMA.FTZ R137, R113, UR4, -R138.reuse ;  /* 0x0000000471897c23 */ /* 0x100fe2000801088a */
[----:B------:R-:W-:Y:S01]  /*40b0*/  FFMA.FTZ R138, R89, UR4, -R138 ;  /* 0x00000004598a7c23 */ /* 0x000fe2000801088a */
[----:B------:R-:W-:Y:S01]  /*40c0*/  FFMA.FTZ R112, R105, UR4, -R221 ;  /* 0x0000000469707c23 */ /* 0x000fe200080108dd */
[--C-:B------:R-:W-:Y:S01]  /*40d0*/  FFMA.FTZ R105, R91, UR4, -R139.reuse ;  /* 0x000000045b697c23 */ /* 0x100fe2000801088b */
[----:B------:R-:W-:Y:S01]  /*40e0*/  LDS R221, [R13+0x400] ;  /* 0x000400000ddd7984 */ /* 0x000fe20000000800 */
[----:B------:R-:W-:Y:S01]  /*40f0*/  FFMA.FTZ R113, R92, UR4, -R139 ;  /* 0x000000045c717c23 */ /* 0x000fe2000801088b */
[----:B------:R4:W-:Y:S01]  /*4100*/  MUFU.EX2 R89, R205 ;  /* 0x000000cd00597308 */ /* 0x0009e20000000800 */
[--C-:B--2---:R-:W-:Y:S01]  /*4110*/  FFMA.FTZ R109, R109, UR4, -R207.reuse ;  /* 0x000000046d6d7c23 */ /* 0x104fe200080108cf */
[----:B------:R-:W-:Y:S01]  /*4120*/  FFMA.FTZ R114, R101, UR4, -R207 ;  /* 0x0000000465727c23 */ /* 0x000fe200080108cf */
[----:B------:R-:W2:Y:S01]  /*4130*/  SHFL.IDX PT, R139, R10, R213, 0x1f ;  /* 0x00001fd50a8b7589 */ /* 0x000ea200000e0000 */
[--C-:B------:R-:W-:Y:S01]  /*4140*/  FFMA.FTZ R101, R93, UR4, -R121.reuse ;  /* 0x000000045d657c23 */ /* 0x100fe20008010879 */
[----:B------:R-:W-:Y:S01]  /*4150*/  FFMA.FTZ R111, R111, UR4, -R121 ;  /* 0x000000046f6f7c23 */ /* 0x000fe20008010879 */
[----:B------:R-:W-:Y:S01]  /*4160*/  FFMA.FTZ R121, R95, UR4, -R209 ;  /* 0x000000045f797c23 */ /* 0x000fe200080108d1 */
[----:B------:R-:W2:Y:S01]  /*4170*/  SHFL.IDX PT, R207, R10, R217, 0x1f ;  /* 0x00001fd90acf7589 */ /* 0x000ea200000e0000 */
[----:B------:R4:W-:Y:S01]  /*4180*/  MUFU.EX2 R91, R134 ;  /* 0x00000086005b7308 */ /* 0x0009e20000000800 */
[----:B------:R-:W-:Y:S01]  /*4190*/  FFMA.FTZ R209, -R232, R232, 1 ;  /* 0x3f800000e8d17423 */ /* 0x000fe200000101e8 */
[----:B-1----:R-:W-:Y:S01]  /*41a0*/  FMUL.FTZ R218, R29, R218 ;  /* 0x000000da1dda7220 */ /* 0x002fe20000410000 */
[----:B----4-:R-:W1:Y:S02]  /*41b0*/  SHFL.IDX PT, R205, R10, R125, 0x1f ;  /* 0x00001f7d0acd7589 */ /* 0x010e6400000e0000 */
[----:B------:R-:W-:-:S03]  /*41c0*/  FMUL.FTZ R209, R209, R214 ;  /* 0x000000d6d1d17220 */ /* 0x000fc60000410000 */
[----:B------:R4:W-:Y:S01]  /*41d0*/  MUFU.EX2 R92, R136 ;  /* 0x00000088005c7308 */ /* 0x0009e20000000800 */
[----:B------:R-:W1:Y:S07]  /*41e0*/  SHFL.IDX PT, R134, R10, R215, 0x1f ;  /* 0x00001fd70a867589 */ /* 0x000e6e00000e0000 */
[----:B------:R1:W-:Y:S01]  /*41f0*/  MUFU.EX2 R93, R133 ;  /* 0x00000085005d7308 */ /* 0x0003e20000000800 */
[----:B----4-:R4:W4:Y:S01]  /*4200*/  SHFL.IDX PT, R136, R10, R212, 0x1f ;  /* 0x00001fd40a887589 */ /* 0x01092200000e0000 */
[--C-:B--2---:R-:W-:Y:S01]  /*4210*/  FFMA.FTZ R103, R103, UR4, -R139.reuse ;  /* 0x0000000467677c23 */ /* 0x104fe2000801088b */
[----:B------:R-:W-:Y:S01]  /*4220*/  FFMA.FTZ R110, R110, UR4, -R139 ;  /* 0x000000046e6e7c23 */ /* 0x000fe2000801088b */
[----:B------:R-:W-:Y:S01]  /*4230*/  FFMA.FTZ R139, -R231, R231, 1 ;  /* 0x3f800000e78b7423 */ /* 0x000fe200000101e7 */
[----:B------:R-:W-:-:S03]  /*4240*/  FFMA.FTZ R107, R107, UR4, -R207 ;  /* 0x000000046b6b7c23 */ /* 0x000fc600080108cf */
[----:B------:R2:W-:Y:S01]  /*4250*/  MUFU.EX2 R95, R135 ;  /* 0x00000087005f7308 */ /* 0x0005e20000000800 */
[----:B------:R-:W-:Y:S01]  /*4260*/  FMUL.FTZ R139, R139, R218 ;  /* 0x000000da8b8b7220 */ /* 0x000fe20000410000 */
[----:B-1----:R-:W-:Y:S01]  /*4270*/  FFMA.FTZ R100, R100, UR4, -R205 ;  /* 0x0000000464647c23 */ /* 0x002fe200080108cd */
[----:B------:R-:W-:Y:S05]  /*4280*/  SHFL.IDX PT, R214, R221, R124, 0x1f ;  /* 0x00001f7cddd67589 */ /* 0x000fea00000e0000 */
[----:B----4-:R1:W-:Y:S01]  /*4290*/  MUFU.EX2 R10, R132 ;  /* 0x00000084000a7308 */ /* 0x0103e20000000800 */
[--C-:B------:R-:W-:Y:S01]  /*42a0*/  FFMA.FTZ R133, R97, UR4, -R134.reuse ;  /* 0x0000000461857c23 */ /* 0x100fe20008010886 */
[----:B------:R-:W-:Y:S01]  /*42b0*/  FFMA.FTZ R134, R96, UR4, -R134 ;  /* 0x0000000460867c23 */ /* 0x000fe20008010886 */
[----:B------:R-:W4:Y:S01]  /*42c0*/  SHFL.IDX PT, R97, R12, R126, 0x1f ;  /* 0x00001f7e0c617589 */ /* 0x000f2200000e0000 */
[----:B--2---:R-:W-:Y:S01]  /*42d0*/  FFMA.FTZ R135, R98, UR4, -R207 ;  /* 0x0000000462877c23 */ /* 0x004fe200080108cf */
[----:B------:R-:W-:-:S02]  /*42e0*/  FSEL R207, R227, -INF , !P1 ;  /* 0xff800000e3cf7808 */ /* 0x000fc40004800000 */
[----:B------:R-:W2:Y:S01]  /*42f0*/  SHFL.IDX PT, R96, R12, R125, 0x1f ;  /* 0x00001f7d0c607589 */ /* 0x000ea200000e0000 */
[----:B------:R-:W4:Y:S01]  /*4300*/  MUFU.EX2 R31, R31 ;  /* 0x0000001f001f7308 */ /* 0x000f220000000800 */
[----:B-1----:R-:W-:Y:S01]  /*4310*/  FFMA.FTZ R132, R99, UR4, -R205 ;  /* 0x0000000463847c23 */ /* 0x002fe200080108cd */
[--C-:B------:R-:W-:Y:S01]  /*4320*/  FFMA.FTZ R108, R108, UR4, -R136.reuse ;  /* 0x000000046c6c7c23 */ /* 0x100fe20008010888 */
[----:B------:R-:W1:Y:S01]  /*4330*/  SHFL.IDX PT, R99, R12, R124, 0x1f ;  /* 0x00001f7c0c637589 */ /* 0x000e6200000e0000 */
[----:B------:R-:W-:-:S03]  /*4340*/  FFMA.FTZ R136, R90, UR4, -R136 ;  /* 0x000000045a887c23 */ /* 0x000fc60008010888 */
[----:B------:R-:W1:Y:S01]  /*4350*/  SHFL.IDX PT, R205, R12, R9, 0x1f ;  /* 0x00001f090ccd7589 */ /* 0x000e6200000e0000 */
[----:B------:R1:W-:Y:S03]  /*4360*/  MUFU.EX2 R90, R137 ;  /* 0x00000089005a7308 */ /* 0x0003e60000000800 */
[----:B------:R-:W1:Y:S04]  /*4370*/  SHFL.IDX PT, R98, R12, R215, 0x1f ;  /* 0x00001fd70c627589 */ /* 0x000e6800000e0000 */
[----:B------:R-:W-:Y:S01]  /*4380*/  SHFL.IDX PT, R218, R221, R126, 0x1f ;  /* 0x00001f7eddda7589 */ /* 0x000fe200000e0000 */
[----:B------:R-:W-:Y:S01]  /*4390*/  MUFU.EX2 R13, R113 ;  /* 0x00000071000d7308 */ /* 0x000fe20000000800 */
[----:B----4-:R-:W-:Y:S01]  /*43a0*/  FMUL.FTZ R36, R31, R36 ;  /* 0x000000241f247220 */ /* 0x010fe20000410000 */
[--C-:B------:R-:W-:Y:S01]  /*43b0*/  FFMA.FTZ R116, R116, UR4, -R97.reuse ;  /* 0x0000000474747c23 */ /* 0x100fe20008010861 */
[----:B------:R-:W-:-:S02]  /*43c0*/  FFMA.FTZ R117, R117, UR4, -R97 ;  /* 0x0000000475757c23 */ /* 0x000fc40008010861 */
[----:B------:R-:W4:Y:S01]  /*43d0*/  SHFL.IDX PT, R97, R12, R212, 0x1f ;  /* 0x00001fd40c617589 */ /* 0x000f2200000e0000 */
[--C-:B--2---:R-:W-:Y:S01]  /*43e0*/  FFMA.FTZ R115, R115, UR4, -R96.reuse ;  /* 0x0000000473737c23 */ /* 0x104fe20008010860 */
[----:B------:R-:W-:Y:S01]  /*43f0*/  FFMA.FTZ R123, R123, UR4, -R96 ;  /* 0x000000047b7b7c23 */ /* 0x000fe20008010860 */
[----:B------:R-:W2:Y:S01]  /*4400*/  MUFU.EX2 R35, R35 ;  /* 0x0000002300237308 */ /* 0x000ea20000000800 */
[--C-:B-1----:R-:W-:Y:S01]  /*4410*/  FFMA.FTZ R137, R94, UR4, -R99.reuse ;  /* 0x000000045e897c23 */ /* 0x102fe20008010863 */
[----:B------:R-:W-:Y:S02]  /*4420*/  FFMA.FTZ R122, R122, UR4, -R99 ;  /* 0x000000047a7a7c23 */ /* 0x000fe40008010863 */
[----:B------:R-:W-:Y:S01]  /*4430*/  SHFL.IDX PT, R99, R12, R217, 0x1f ;  /* 0x00001fd90c637589 */ /* 0x000fe200000e0000 */
[--C-:B------:R-:W-:Y:S01]  /*4440*/  FFMA.FTZ R106, R106, UR4, -R205.reuse ;  /* 0x000000046a6a7c23 */ /* 0x100fe200080108cd */
[----:B------:R-:W-:Y:S02]  /*4450*/  FFMA.FTZ R119, R119, UR4, -R205 ;  /* 0x0000000477777c23 */ /* 0x000fe400080108cd */
[----:B------:R1:W-:Y:S01]  /*4460*/  MUFU.EX2 R96, R112 ;  /* 0x0000007000607308 */ /* 0x0003e20000000800 */
[----:B------:R2:W2:Y:S01]  /*4470*/  SHFL.IDX PT, R205, R12, R213, 0x1f ;  /* 0x00001fd50ccd7589 */ /* 0x0004a200000e0000 */
[--C-:B------:R-:W-:Y:S01]  /*4480*/  FFMA.FTZ R118, R118, UR4, -R98.reuse ;  /* 0x0000000476767c23 */ /* 0x100fe20008010862 */
[----:B------:R-:W-:Y:S01]  /*4490*/  FFMA.FTZ R120, R120, UR4, -R98 ;  /* 0x0000000478787c23 */ /* 0x000fe20008010862 */
[----:B------:R-:W-:-:S04]  /*44a0*/  FMUL.FTZ R98, R27, R130 ;  /* 0x000000821b627220 */ /* 0x000fc80000410000 */
[----:B------:R2:W-:Y:S01]  /*44b0*/  MUFU.EX2 R94, R138 ;  /* 0x0000008a005e7308 */ /* 0x0005e20000000800 */
[----:B-1----:R-:W-:Y:S01]  /*44c0*/  FFMA.FTZ R112, -R22, R22, 1 ;  /* 0x3f80000016707423 */ /* 0x002fe20000010116 */
[----:B------:R-:W-:-:S03]  /*44d0*/  FSEL R22, R2, -INF , !P0 ;  /* 0xff80000002167808 */ /* 0x000fc60004000000 */
[----:B------:R-:W-:Y:S01]  /*44e0*/  FMUL.FTZ R112, R112, R129 ;  /* 0x0000008170707220 */ /* 0x000fe20000410000 */
[----:B------:R-:W-:Y:S01]  /*44f0*/  FSEL R129, R127, -INF , !P3 ;  /* 0xff8000007f817808 */ /* 0x000fe20005800000 */
[--C-:B----4-:R-:W-:Y:S01]  /*4500*/  FFMA.FTZ R130, R22, UR4, -R97.reuse ;  /* 0x0000000416827c23 */ /* 0x110fe20008010861 */
[----:B--2---:R1:W-:Y:S01]  /*4510*/  MUFU.EX2 R12, R102 ;  /* 0x00000066000c7308 */ /* 0x0043e20000000800 */
[----:B------:R-:W-:Y:S02]  /*4520*/  FFMA.FTZ R138, -R229, R229, 1 ;  /* 0x3f800000e58a7423 */ /* 0x000fe400000101e5 */
[----:B------:R-:W-:Y:S02]  /*4530*/  FFMA.FTZ R129, R129, UR4, -R97 ;  /* 0x0000000481817c23 */ /* 0x000fe40008010861 */
[----:B------:R-:W-:Y:S02]  /*4540*/  FMUL.FTZ R138, R138, R220 ;  /* 0x000000dc8a8a7220 */ /* 0x000fe40000410000 */
[----:B------:R-:W2:Y:S01]  /*4550*/  SHFL.IDX PT, R220, R221, R215, 0x1f ;  /* 0x00001fd7dddc7589 */ /* 0x000ea200000e0000 */
[----:B------:R4:W-:Y:S01]  /*4560*/  MUFU.EX2 R97, R111 ;  /* 0x0000006f00617308 */ /* 0x0009e20000000800 */
[----:B-1----:R-:W-:Y:S01]  /*4570*/  FMUL.FTZ R102, R21, R128 ;  /* 0x0000008015667220 */ /* 0x002fe20000410000 */
[----:B------:R-:W-:Y:S01]  /*4580*/  FSEL R21, R6, -INF , !P2 ;  /* 0xff80000006157808 */ /* 0x000fe20005000000 */
[----:B------:R-:W-:Y:S01]  /*4590*/  FFMA.FTZ R207, R207, UR4, -R205 ;  /* 0x00000004cfcf7c23 */ /* 0x000fe200080108cd */
[----:B------:R-:W-:-:S03]  /*45a0*/  FSEL R128, R4, -INF , !P4 ;  /* 0xff80000004807808 */ /* 0x000fc60006000000 */
[--C-:B------:R-:W-:Y:S01]  /*45b0*/  FFMA.FTZ R113, R21, UR4, -R99.reuse ;  /* 0x0000000415717c23 */ /* 0x100fe20008010863 */
[----:B------:R1:W-:Y:S01]  /*45c0*/  MUFU.EX2 R22, R109 ;  /* 0x0000006d00167308 */ /* 0x0003e20000000800 */
[----:B------:R-:W-:Y:S01]  /*45d0*/  FFMA.FTZ R128, R128, UR4, -R99 ;  /* 0x0000000480807c23 */ /* 0x000fe20008010863 */
[----:B----4-:R-:W-:-:S04]  /*45e0*/  FFMA.FTZ R111, -R237, R237, 1 ;  /* 0x3f800000ed6f7423 */ /* 0x010fc800000101ed */
[----:B------:R-:W-:Y:S02]  /*45f0*/  FMUL.FTZ R111, R111, R222 ;  /* 0x000000de6f6f7220 */ /* 0x000fe40000410000 */
[----:B------:R4:W-:Y:S01]  /*4600*/  MUFU.EX2 R99, R121 ;  /* 0x0000007900637308 */ /* 0x0009e20000000800 */
[----:B-1----:R-:W-:Y:S01]  /*4610*/  FMUL.FTZ R109, R230, R210 ;  /* 0x000000d2e66d7220 */ /* 0x002fe20000410000 */
[----:B------:R-:W-:Y:S04]  /*4620*/  SHFL.IDX PT, R222, R221, R217, 0x1f ;  /* 0x00001fd9ddde7589 */ /* 0x000fe800000e0000 */
[----:B------:R-:W1:Y:S02]  /*4630*/  SHFL.IDX PT, R210, R221, R9, 0x1f ;  /* 0x00001f09ddd27589 */ /* 0x000e6400000e0000 */
[----:B------:R2:W-:Y:S01]  /*4640*/  MUFU.EX2 R21, R105 ;  /* 0x0000006900157308 */ /* 0x0005e20000000800 */
[----:B----4-:R-:W-:Y:S01]  /*4650*/  FMUL.FTZ R121, R33, R39 ;  /* 0x0000002721797220 */ /* 0x010fe20000410000 */
[----:B------:R-:W-:-:S03]  /*4660*/  FMUL.FTZ R39, R223, R37 ;  /* 0x00000025df277220 */ /* 0x000fc60000410000 */
[----:B------:R-:W-:Y:S01]  /*4670*/  FMUL.FTZ R37, R234, R121 ;  /* 0x00000079ea257220 */ /* 0x000fe20000410000 */
[----:B------:R-:W-:Y:S02]  /*4680*/  FADD.FTZ R121, R41, -R214 ;  /* 0x800000d629797221 */ /* 0x000fe40000010000 */
[----:B------:R4:W-:Y:S01]  /*4690*/  LDS R41, [R11+0x400] ;  /* 0x000400000b297984 */ /* 0x0009e20000000800 */
[----:B--2---:R-:W-:Y:S01]  /*46a0*/  FMUL.FTZ R105, R23, R98 ;  /* 0x0000006217697220 */ /* 0x004fe20000410000 */
[----:B------:R-:W-:Y:S01]  /*46b0*/  FSEL R23, R131, -INF , !P5 ;  /* 0xff80000083177808 */ /* 0x000fe20006800000 */
[----:B------:R2:W-:Y:S04]  /*46c0*/  MUFU.EX2 R98, R101 ;  /* 0x0000006500627308 */ /* 0x0005e80000000800 */
[----:B------:R-:W-:-:S04]  /*46d0*/  FFMA.FTZ R205, R23, UR4, -R205 ;  /* 0x0000000417cd7c23 */ /* 0x000fc800080108cd */
[----:B------:R4:W-:Y:S01]  /*46e0*/  MUFU.EX2 R23, R114 ;  /* 0x0000007200177308 */ /* 0x0009e20000000800 */
[----:B--2---:R-:W-:Y:S02]  /*46f0*/  FMUL.FTZ R101, R235, R36 ;  /* 0x00000024eb657220 */ /* 0x004fe40000410000 */
[----:B------:R-:W-:Y:S05]  /*4700*/  SHFL.IDX PT, R36, R221, R212, 0x1f ;  /* 0x00001fd4dd247589 */ /* 0x000fea00000e0000 */
[----:B------:R-:W2:Y:S01]  /*4710*/  MUFU.EX2 R34, R34 ;  /* 0x0000002200227308 */ /* 0x000ea20000000800 */
[----:B----4-:R-:W-:Y:S02]  /*4720*/  FMUL.FTZ R114, R18, R219 ;  /* 0x000000db12727220 */ /* 0x010fe40000410000 */
[----:B------:R-:W-:Y:S01]  /*4730*/  SHFL.IDX PT, R219, R221, R125, 0x1f ;  /* 0x00001f7ddddb7589 */ /* 0x000fe200000e0000 */
[----:B------:R-:W-:Y:S01]  /*4740*/  FADD.FTZ R214, R43, -R214 ;  /* 0x800000d62bd67221 */ /* 0x000fe20000010000 */
[----:B------:R-:W-:Y:S01]  /*4750*/  FADD.FTZ R44, R44, -R218 ;  /* 0x800000da2c2c7221 */ /* 0x000fe20000010000 */
[----:B------:R-:W-:Y:S01]  /*4760*/  FADD.FTZ R50, R50, -R220 ;  /* 0x800000dc32327221 */ /* 0x000fe20000010000 */
[----:B------:R-:W4:Y:S01]  /*4770*/  SHFL.IDX PT, R221, R221, R213, 0x1f ;  /* 0x00001fd5dddd7589 */ /* 0x000f2200000e0000 */
[----:B------:R-:W-:Y:S01]  /*4780*/  FADD.FTZ R218, R46, -R218 ;  /* 0x800000da2eda7221 */ /* 0x000fe20000010000 */
[----:B------:R-:W-:Y:S01]  /*4790*/  FADD.FTZ R43, R48, -R220 ;  /* 0x800000dc302b7221 */ /* 0x000fe20000010000 */
[--C-:B-1----:R-:W-:Y:S01]  /*47a0*/  FADD.FTZ R40, R40, -R210.reuse ;  /* 0x800000d228287221 */ /* 0x102fe20000010000 */
[----:B------:R-:W-:Y:S01]  /*47b0*/  FADD.FTZ R42, R42, -R210 ;  /* 0x800000d22a2a7221 */ /* 0x000fe20000010000 */
[--C-:B------:R-:W-:Y:S01]  /*47c0*/  FADD.FTZ R220, R49, -R222.reuse ;  /* 0x800000de31dc7221 */ /* 0x100fe20000010000 */
[----:B------:R-:W-:Y:S01]  /*47d0*/  FADD.FTZ R51, R51, -R222 ;  /* 0x800000de33337221 */ /* 0x000fe20000010000 */
[----:B------:R-:W-:Y:S01]  /*47e0*/  FMUL.FTZ R121, R15, R121 ;  /* 0x000000790f797220 */ /* 0x000fe20000410000 */
[----:B------:R-:W-:Y:S01]  /*47f0*/  FFMA.FTZ R11, -R201, R201, 1 ;  /* 0x3f800000c90b7423 */ /* 0x000fe200000101c9 */
[----:B------:R-:W1:Y:S08]  /*4800*/  MUFU.EX2 R104, R104 ;  /* 0x0000006800687308 */ /* 0x000e700000000800 */
[----:B------:R-:W3:Y:S08]  /*4810*/  MUFU.EX2 R100, R100 ;  /* 0x0000006400647308 */ /* 0x000ef00000000800 */
[----:B------:R-:W-:Y:S01]  /*4820*/  MUFU.EX2 R133, R133 ;  /* 0x0000008500857308 */ /* 0x000fe20000000800 */
[--C-:B----4-:R-:W-:Y:S01]  /*4830*/  FADD.FTZ R53, R53, -R221.reuse ;  /* 0x800000dd35357221 */ /* 0x110fe20000010000 */
[----:B------:R-:W-:-:S06]  /*4840*/  FADD.FTZ R55, R55, -R221 ;  /* 0x800000dd37377221 */ /* 0x000fcc0000010000 */
[----:B------:R-:W-:Y:S01]  /*4850*/  MUFU.EX2 R135, R135 ;  /* 0x0000008700877308 */ /* 0x000fe20000000800 */
[----:B------:R-:W4:Y:S01]  /*4860*/  SHFL.IDX PT, R221, R41, R125, 0x1f ;  /* 0x00001f7d29dd7589 */ /* 0x000f2200000e0000 */
[--C-:B------:R-:W-:Y:S01]  /*4870*/  FADD.FTZ R210, R45, -R219.reuse ;  /* 0x800000db2dd27221 */ /* 0x100fe20000010000 */
[--C-:B------:R-:W-:Y:S01]  /*4880*/  FADD.FTZ R222, R52, -R36.reuse ;  /* 0x8000002434de7221 */ /* 0x100fe20000010000 */
[----:B------:R-:W-:Y:S01]  /*4890*/  FADD.FTZ R219, R47, -R219 ;  /* 0x800000db2fdb7221 */ /* 0x000fe20000010000 */
[----:B------:R-:W-:Y:S01]  /*48a0*/  FFMA.FTZ R52, -R199, R199, 1 ;  /* 0x3f800000c7347423 */ /* 0x000fe200000101c7 */
[----:B------:R-:W-:Y:S01]  /*48b0*/  FMUL.FTZ R44, R89, R44 ;  /* 0x0000002c592c7220 */ /* 0x000fe20000410000 */
[----:B------:R-:W-:Y:S01]  /*48c0*/  FFMA.FTZ R47, -R196, R196, 1 ;  /* 0x3f800000c42f7423 */ /* 0x000fe200000101c4 */
[----:B------:R-:W-:Y:S01]  /*48d0*/  FMUL.FTZ R218, R91, R218 ;  /* 0x000000da5bda7220 */ /* 0x000fe20000410000 */
[----:B------:R-:W-:Y:S01]  /*48e0*/  FFMA.FTZ R45, -R197, R197, 1 ;  /* 0x3f800000c52d7423 */ /* 0x000fe200000101c5 */
        /* <DEDUP_REMOVED lines=8> */
[----:B------:R-:W-:Y:S01]  /*4970*/  FFMA.FTZ R42, -R170, R170, 1 ;  /* 0x3f800000aa2a7423 */ /* 0x000fe200000101aa */
[----:B------:R-:W-:Y:S01]  /*4980*/  FADD.FTZ R36, R54, -R36 ;  /* 0x8000002436247221 */ /* 0x000fe20000010000 */
[----:B------:R-:W-:Y:S01]  /*4990*/  FMUL.FTZ R219, R10, R219 ;  /* 0x000000db0adb7220 */ /* 0x000fe20000410000 */
[----:B------:R-:W-:Y:S08]  /*49a0*/  MUFU.EX2 R134, R134 ;  /* 0x0000008600867308 */ /* 0x000ff00000000800 */
[----:B------:R-:W-:Y:S01]  /*49b0*/  MUFU.EX2 R107, R107 ;  /* 0x0000006b006b7308 */ /* 0x000fe20000000800 */
[--C-:B----4-:R-:W-:Y:S01]  /*49c0*/  FADD.FTZ R61, R61, -R221.reuse ;  /* 0x800000dd3d3d7221 */ /* 0x110fe20000010000 */
[----:B------:R-:W-:-:S06]  /*49d0*/  FADD.FTZ R221, R63, -R221 ;  /* 0x800000dd3fdd7221 */ /* 0x000fcc0000010000 */
[----:B------:R-:W-:Y:S01]  /*49e0*/  MUFU.EX2 R103, R103 ;  /* 0x0000006700677308 */ /* 0x000fe20000000800 */
[----:B------:R-:W-:Y:S01]  /*49f0*/  LDS R63, [R14+0x400] ;  /* 0x000400000e3f7984 */ /* 0x000fe20000000800 */
[----:B------:R-:W-:Y:S01]  /*4a00*/  FFMA.FTZ R54, -R171, R171, 1 ;  /* 0x3f800000ab367423 */ /* 0x000fe200000101ab */
[----:B------:R-:W-:Y:S01]  /*4a10*/  FMUL.FTZ R43, R11, R43 ;  /* 0x0000002b0b2b7220 */ /* 0x000fe20000410000 */
[----:B------:R-:W-:-:S04]  /*4a20*/  FMUL.FTZ R11, R42, R121 ;  /* 0x000000792a0b7220 */ /* 0x000fc80000410000 */
[----:B------:R-:W-:Y:S01]  /*4a30*/  MUFU.EX2 R106, R106 ;  /* 0x0000006a006a7308 */ /* 0x000fe20000000800 */
[----:B------:R-:W4:Y:S01]  /*4a40*/  SHFL.IDX PT, R121, R41, R126, 0x1f ;  /* 0x00001f7e29797589 */ /* 0x000f2200000e0000 */
[----:B------:R-:W-:Y:S01]  /*4a50*/  FMUL.FTZ R50, R54, R219 ;  /* 0x000000db36327220 */ /* 0x000fe20000410000 */
[----:B------:R-:W-:-:S05]  /*4a60*/  FMUL.FTZ R214, R88, R214 ;  /* 0x000000d658d67220 */ /* 0x000fca0000410000 */
[----:B------:R-:W-:Y:S01]  /*4a70*/  MUFU.EX2 R136, R136 ;  /* 0x0000008800887308 */ /* 0x000fe20000000800 */
[----:B------:R-:W1:Y:S01]  /*4a80*/  SHFL.IDX PT, R219, R41, R213, 0x1f ;  /* 0x00001fd529db7589 */ /* 0x000e6200000e0000 */
[----:B------:R-:W-:Y:S01]  /*4a90*/  FFMA.FTZ R48, -R198, R198, 1 ;  /* 0x3f800000c6307423 */ /* 0x000fe200000101c6 */
[----:B------:R-:W-:Y:S01]  /*4aa0*/  FMUL.FTZ R210, R92, R210 ;  /* 0x000000d25cd27220 */ /* 0x000fe20000410000 */
[----:B------:R-:W-:-:S04]  /*4ab0*/  FFMA.FTZ R49, -R200, R200, 1 ;  /* 0x3f800000c8317423 */ /* 0x000fc800000101c8 */
[----:B------:R-:W-:Y:S01]  /*4ac0*/  MUFU.EX2 R137, R137 ;  /* 0x0000008900897308 */ /* 0x000fe20000000800 */
[----:B------:R-:W-:-:S07]  /*4ad0*/  FMUL.FTZ R48, R48, R214 ;  /* 0x000000d630307220 */ /* 0x000fce0000410000 */
[----:B------:R-:W-:Y:S01]  /*4ae0*/  MUFU.EX2 R108, R108 ;  /* 0x0000006c006c7308 */ /* 0x000fe20000000800 */
[----:B------:R-:W3:Y:S01]  /*4af0*/  SHFL.IDX PT, R214, R41, R9, 0x1f ;  /* 0x00001f0929d67589 */ /* 0x000ee200000e0000 */
[----:B------:R-:W-:Y:S01]  /*4b00*/  FFMA.FTZ R46, -R195, R195, 1 ;  /* 0x3f800000c32e7423 */ /* 0x000fe200000101c3 */
[----:B--2---:R-:W-:Y:S01]  /*4b10*/  FMUL.FTZ R40, R34, R40 ;  /* 0x0000002822287220 */ /* 0x004fe20000410000 */
[----:B------:R-:W-:Y:S01]  /*4b20*/  FMUL.FTZ R49, R49, R210 ;  /* 0x000000d231317220 */ /* 0x000fe20000410000 */
[----:B------:R-:W-:Y:S01]  /*4b30*/  SHFL.IDX PT, R218, R41, R212, 0x1f ;  /* 0x00001fd429da7589 */ /* 0x000fe200000e0000 */
[----:B------:R-:W-:Y:S01]  /*4b40*/  FMUL.FTZ R220, R90, R220 ;  /* 0x000000dc5adc7220 */ /* 0x000fe20000410000 */
[----:B------:R-:W-:Y:S01]  /*4b50*/  FMUL.FTZ R46, R46, R40 ;  /* 0x000000282e2e7220 */ /* 0x000fe20000410000 */
[----:B------:R-:W-:Y:S01]  /*4b60*/  MUFU.EX2 R116, R116 ;  /* 0x0000007400747308 */ /* 0x000fe20000000800 */
[----:B------:R-:W2:Y:S01]  /*4b70*/  SHFL.IDX PT, R210, R41, R124, 0x1f ;  /* 0x00001f7c29d27589 */ /* 0x000ea200000e0000 */
[----:B------:R-:W-:Y:S01]  /*4b80*/  FMUL.FTZ R222, R96, R222 ;  /* 0x000000de60de7220 */ /* 0x000fe20000410000 */
[----:B------:R-:W-:Y:S01]  /*4b90*/  FFMA.FTZ R40, -R203, R203, 1 ;  /* 0x3f800000cb287423 */ /* 0x000fe200000101cb */
[----:B------:R-:W-:Y:S01]  /*4ba0*/  FFMA.FTZ R42, -R168, R168, 1 ;  /* 0x3f800000a82a7423 */ /* 0x000fe200000101a8 */
[--C-:B----4-:R-:W-:Y:S01]  /*4bb0*/  FADD.FTZ R62, R62, -R121.reuse ;  /* 0x800000793e3e7221 */ /* 0x110fe20000010000 */
[----:B------:R-:W-:Y:S01]  /*4bc0*/  FADD.FTZ R60, R60, -R121 ;  /* 0x800000793c3c7221 */ /* 0x000fe20000010000 */
[----:B------:R-:W-:Y:S01]  /*4bd0*/  FMUL.FTZ R40, R40, R220 ;  /* 0x000000dc28287220 */ /* 0x000fe20000410000 */
[----:B------:R-:W-:Y:S01]  /*4be0*/  FMUL.FTZ R42, R42, R222 ;  /* 0x000000de2a2a7220 */ /* 0x000fe20000410000 */
[----:B------:R-:W4:Y:S01]  /*4bf0*/  SHFL.IDX PT, R220, R41, R217, 0x1f ;  /* 0x00001fd929dc7589 */ /* 0x000f2200000e0000 */
[----:B------:R-:W-:Y:S01]  /*4c00*/  FFMA.FTZ R54, -R169, R169, 1 ;  /* 0x3f800000a9367423 */ /* 0x000fe200000101a9 */
[----:B------:R-:W-:Y:S08]  /*4c10*/  MUFU.EX2 R122, R122 ;  /* 0x0000007a007a7308 */ /* 0x000ff00000000800 */
[----:B------:R-:W4:Y:S01]  /*4c20*/  MUFU.EX2 R216, R216 ;  /* 0x000000d800d87308 */ /* 0x000f220000000800 */
[----:B------:R4:W4:Y:S01]  /*4c30*/  SHFL.IDX PT, R222, R41, R215, 0x1f ;  /* 0x00001fd729de7589 */ /* 0x00092200000e0000 */
[----:B------:R-:W-:Y:S01]  /*4c40*/  FMUL.FTZ R51, R94, R51 ;  /* 0x000000335e337220 */ /* 0x000fe20000410000 */
[--C-:B-1----:R-:W-:Y:S01]  /*4c50*/  FADD.FTZ R121, R69, -R219.reuse ;  /* 0x800000db45797221 */ /* 0x102fe20000010000 */
[----:B------:R-:W-:Y:S01]  /*4c60*/  FADD.FTZ R219, R71, -R219 ;  /* 0x800000db47db7221 */ /* 0x000fe20000010000 */
[----:B------:R-:W-:Y:S01]  /*4c70*/  FMUL.FTZ R62, R104, R62 ;  /* 0x0000003e683e7220 */ /* 0x000fe20000410000 */
[----:B------:R-:W-:Y:S01]  /*4c80*/  FFMA.FTZ R71, -R158, R158, 1 ;  /* 0x3f8000009e477423 */ /* 0x000fe2000001019e */
[----:B------:R-:W-:Y:S01]  /*4c90*/  FMUL.FTZ R51, R54, R51 ;  /* 0x0000003336337220 */ /* 0x000fe20000410000 */
[----:B------:R-:W-:Y:S01]  /*4ca0*/  FFMA.FTZ R54, -R167, R167, 1 ;  /* 0x3f800000a7367423 */ /* 0x000fe200000101a7 */
[----:B------:R-:W-:Y:S01]  /*4cb0*/  FMUL.FTZ R223, R12, R36 ;  /* 0x000000240cdf7220 */ /* 0x000fe20000410000 */
[----:B------:R-:W-:Y:S01]  /*4cc0*/  FMUL.FTZ R53, R13, R53 ;  /* 0x000000350d357220 */ /* 0x000fe20000410000 */
[----:B------:R-:W4:Y:S01]  /*4cd0*/  LDL.LU R195, [R1+0x13c] ;  /* 0x00013c0001c37983 */ /* 0x000f220000300800 */
[----:B------:R-:W-:Y:S01]  /*4ce0*/  FFMA.FTZ R36, -R165, R165, 1 ;  /* 0x3f800000a5247423 */ /* 0x000fe200000101a5 */
[----:B------:R-:W-:Y:S01]  /*4cf0*/  FMUL.FTZ R55, R21, R55 ;  /* 0x0000003715377220 */ /* 0x000fe20000410000 */
[----:B------:R-:W-:Y:S01]  /*4d00*/  FMUL.FTZ R71, R71, R62 ;  /* 0x0000003e47477220 */ /* 0x000fe20000410000 */
[----:B------:R-:W4:Y:S01]  /*4d10*/  LDL.LU R196, [R1+0x138] ;  /* 0x0001380001c47983 */ /* 0x000f220000300800 */
[--C-:B---3--:R-:W-:Y:S01]  /*4d20*/  FADD.FTZ R56, R56, -R214.reuse ;  /* 0x800000d638387221 */ /* 0x108fe20000010000 */
[----:B------:R-:W-:Y:S01]  /*4d30*/  FMUL.FTZ R54, R54, R53 ;  /* 0x0000003536367220 */ /* 0x000fe20000410000 */
[----:B------:R-:W-:Y:S01]  /*4d40*/  FADD.FTZ R58, R58, -R214 ;  /* 0x800000d63a3a7221 */ /* 0x000fe20000010000 */
[----:B------:R-:W1:Y:S01]  /*4d50*/  SHFL.IDX PT, R62, R63, R9, 0x1f ;  /* 0x00001f093f3e7589 */ /* 0x000e6200000e0000 */
[----:B------:R-:W-:Y:S01]  /*4d60*/  FMUL.FTZ R53, R36, R55 ;  /* 0x0000003724357220 */ /* 0x000fe20000410000 */
[----:B--2---:R-:W-:Y:S01]  /*4d70*/  FADD.FTZ R57, R57, -R210 ;  /* 0x800000d239397221 */ /* 0x004fe20000010000 */
[----:B------:R-:W-:Y:S01]  /*4d80*/  MUFU.EX2 R130, R130 ;  /* 0x0000008200827308 */ /* 0x000fe20000000800 */
[----:B------:R-:W2:Y:S01]  /*4d90*/  LDL.LU R197, [R1+0x134] ;  /* 0x0001340001c57983 */ /* 0x000ea20000300800 */
[----:B------:R-:W-:-:S06]  /*4da0*/  FADD.FTZ R36, R68, -R218 ;  /* 0x800000da44247221 */ /* 0x000fcc0000010000 */
[----:B------:R-:W3:Y:S01]  /*4db0*/  MUFU.EX2 R110, R110 ;  /* 0x0000006e006e7308 */ /* 0x000ee20000000800 */
[----:B------:R-:W2:Y:S01]  /*4dc0*/  LDL.LU R198, [R1+0x130] ;  /* 0x0001300001c67983 */ /* 0x000ea20000300800 */
[----:B------:R-:W-:Y:S01]  /*4dd0*/  FFMA.FTZ R68, -R164, R164, 1 ;  /* 0x3f800000a4447423 */ /* 0x000fe200000101a4 */
[----:B------:R-:W-:-:S05]  /*4de0*/  FMUL.FTZ R56, R22, R56 ;  /* 0x0000003816387220 */ /* 0x000fca0000410000 */
[----:B------:R-:W-:Y:S01]  /*4df0*/  MUFU.EX2 R132, R132 ;  /* 0x0000008400847308 */ /* 0x000fe20000000800 */
[----:B------:R-:W2:Y:S01]  /*4e00*/  LDL.LU R199, [R1+0x12c] ;  /* 0x00012c0001c77983 */ /* 0x000ea20000300800 */
[----:B------:R-:W-:-:S06]  /*4e10*/  FADD.FTZ R59, R59, -R210 ;  /* 0x800000d23b3b7221 */ /* 0x000fcc0000010000 */
[----:B------:R-:W-:Y:S01]  /*4e20*/  MUFU.EX2 R119, R119 ;  /* 0x0000007700777308 */ /* 0x000fe20000000800 */
[----:B------:R-:W2:Y:S07]  /*4e30*/  LDL.LU R200, [R1+0x128] ;  /* 0x0001280001c87983 */ /* 0x000eae0000300800 */
[----:B------:R-:W-:Y:S01]  /*4e40*/  MUFU.EX2 R118, R118 ;  /* 0x0000007600767308 */ /* 0x000fe20000000800 */
[----:B------:R-:W2:Y:S01]  /*4e50*/  LDL.LU R201, [R1+0x124] ;  /* 0x0001240001c97983 */ /* 0x000ea20000300800 */
[----:B------:R-:W-:-:S06]  /*4e60*/  FMUL.FTZ R68, R68, R56 ;  /* 0x0000003844447220 */ /* 0x000fcc0000410000 */
[----:B------:R-:W-:Y:S01]  /*4e70*/  MUFU.EX2 R120, R120 ;  /* 0x0000007800787308 */ /* 0x000fe20000000800 */
[----:B------:R-:W2:Y:S01]  /*4e80*/  LDL.LU R202, [R1+0x120] ;  /* 0x0001200001ca7983 */ /* 0x000ea20000300800 */
[----:B------:R-:W-:-:S06]  /*4e90*/  FFMA.FTZ R55, -R162, R162, 1 ;  /* 0x3f800000a2377423 */ /* 0x000fcc00000101a2 */
[----:B------:R-:W-:Y:S01]  /*4ea0*/  MUFU.EX2 R117, R117 ;  /* 0x0000007500757308 */ /* 0x000fe20000000800 */
[----:B------:R-:W3:Y:S01]  /*4eb0*/  SHFL.IDX PT, R124, R63, R124, 0x1f ;  /* 0x00001f7c3f7c7589 */ /* 0x000ee200000e0000 */
[----:B------:R-:W-:-:S06]  /*4ec0*/  FMUL.FTZ R58, R23, R58 ;  /* 0x0000003a173a7220 */ /* 0x000fcc0000410000 */
[----:B------:R-:W-:Y:S01]  /*4ed0*/  MUFU.EX2 R115, R115 ;  /* 0x0000007300737308 */ /* 0x000fe20000000800 */
[----:B------:R-:W-:Y:S07]  /*4ee0*/  SHFL.IDX PT, R126, R63, R126, 0x1f ;  /* 0x00001f7e3f7e7589 */ /* 0x000fee00000e0000 */
[----:B------:R-:W-:Y:S01]  /*4ef0*/  MUFU.EX2 R123, R123 ;  /* 0x0000007b007b7308 */ /* 0x000fe20000000800 */
[----:B------:R-:W-:Y:S01]  /*4f00*/  SHFL.IDX PT, R125, R63, R125, 0x1f ;  /* 0x00001f7d3f7d7589 */ /* 0x000fe200000e0000 */
[----:B------:R-:W-:Y:S01]  /*4f10*/  FFMA.FTZ R236, -R236, R236, 1 ;  /* 0x3f800000ecec7423 */ /* 0x000fe200000101ec */
[----:B------:R-:W-:Y:S01]  /*4f20*/  FMUL.FTZ R38, R19, R38 ;  /* 0x0000002613267220 */ /* 0x000fe20000410000 */
[----:B------:R-:W-:Y:S01]  /*4f30*/  FFMA.FTZ R127, -R127, R127, 1 ;  /* 0x3f8000007f7f7423 */ /* 0x000fe2000001017f */
[----:B------:R-:W-:Y:S01]  /*4f40*/  SHFL.IDX PT, R215, R63, R215, 0x1f ;  /* 0x00001fd73fd77589 */ /* 0x000fe200000e0000 */
[----:B------:R-:W-:-:S03]  /*4f50*/  FMUL.FTZ R114, R228, R114 ;  /* 0x00000072e4727220 */ /* 0x000fc60000410000 */
[----:B------:R-:W-:Y:S04]  /*4f60*/  SHFL.IDX PT, R217, R63, R217, 0x1f ;  /* 0x00001fd93fd97589 */ /* 0x000fe800000e0000 */
[----:B------:R-:W-:Y:S01]  /*4f70*/  SHFL.IDX PT, R212, R63, R212, 0x1f ;  /* 0x00001fd43fd47589 */ /* 0x000fe200000e0000 */
[----:B------:R-:W-:Y:S01]  /*4f80*/  FFMA.FTZ R14, -R163, R163, 1 ;  /* 0x3f800000a30e7423 */ /* 0x000fe200000101a3 */
[----:B------:R-:W-:Y:S01]  /*4f90*/  FMUL.FTZ R61, R100, R61 ;  /* 0x0000003d643d7220 */ /* 0x000fe20000410000 */
[--C-:B----4-:R-:W-:Y:S01]  /*4fa0*/  FADD.FTZ R65, R65, -R220.reuse ;  /* 0x800000dc41417221 */ /* 0x110fe20000010000 */
[----:B------:R-:W2:Y:S01]  /*4fb0*/  LDL.LU R203, [R1+0x11c] ;  /* 0x00011c0001cb7983 */ /* 0x000ea20000300800 */
[----:B------:R-:W-:Y:S01]  /*4fc0*/  FMUL.FTZ R56, R97, R57 ;  /* 0x0000003961387220 */ /* 0x000fe20000410000 */
[----:B------:R-:W-:Y:S01]  /*4fd0*/  FMUL.FTZ R60, R99, R60 ;  /* 0x0000003c633c7220 */ /* 0x000fe20000410000 */
[----:B------:R-:W-:Y:S01]  /*4fe0*/  FADD.FTZ R67, R67, -R220 ;  /* 0x800000dc43437221 */ /* 0x000fe20000010000 */
[----:B------:R-:W4:Y:S01]  /*4ff0*/  SHFL.IDX PT, R63, R63, R213, 0x1f ;  /* 0x00001fd53f3f7589 */ /* 0x000f2200000e0000 */
[----:B------:R-:W4:Y:S01]  /*5000*/  MUFU.EX2 R113, R113 ;  /* 0x0000007100717308 */ /* 0x000f220000000800 */
[----:B------:R-:W-:-:S02]  /*5010*/  FMUL.FTZ R226, R216, R226 ;  /* 0x000000e2d8e27220 */ /* 0x000fc40000410000 */
[----:B------:R1:W5:Y:S01]  /*5020*/  LDL.LU R171, [R1+0x118] ;  /* 0x0001180001ab7983 */ /* 0x0003620000300800 */
[----:B------:R-:W-:Y:S01]  /*5030*/  FFMA.FTZ R41, -R166, R166, 1 ;  /* 0x3f800000a6297423 */ /* 0x000fe200000101a6 */
[----:B------:R-:W-:Y:S01]  /*5040*/  FADD.FTZ R218, R70, -R218 ;  /* 0x800000da46da7221 */ /* 0x000fe20000010000 */
[----:B------:R-:W-:Y:S01]  /*5050*/  FFMA.FTZ R69, -R161, R161, 1 ;  /* 0x3f800000a1457423 */ /* 0x000fe200000101a1 */
[----:B------:R1:W5:Y:S01]  /*5060*/  LDL.LU R170, [R1+0x114] ;  /* 0x0001140001aa7983 */ /* 0x0003620000300800 */
[----:B------:R-:W-:Y:S01]  /*5070*/  FMUL.FTZ R59, R98, R59 ;  /* 0x0000003b623b7220 */ /* 0x000fe20000410000 */
[----:B------:R-:W-:Y:S01]  /*5080*/  FMUL.FTZ R57, R55, R58 ;  /* 0x0000003a37397220 */ /* 0x000fe20000410000 */
[--C-:B------:R-:W-:Y:S01]  /*5090*/  FADD.FTZ R64, R64, -R222.reuse ;  /* 0x800000de40407221 */ /* 0x100fe20000010000 */
[----:B------:R2:W5:Y:S01]  /*50a0*/  LDL.LU R169, [R1+0x110] ;  /* 0x0001100001a97983 */ /* 0x0005620000300800 */
[----:B------:R-:W-:Y:S01]  /*50b0*/  FFMA.FTZ R70, -R159, R159, 1 ;  /* 0x3f8000009f467423 */ /* 0x000fe2000001019f */
[----:B------:R-:W-:Y:S01]  /*50c0*/  FADD.FTZ R66, R66, -R222 ;  /* 0x800000de42427221 */ /* 0x000fe20000010000 */
[----:B------:R-:W-:Y:S01]  /*50d0*/  FMUL.FTZ R67, R107, R67 ;  /* 0x000000436b437220 */ /* 0x000fe20000410000 */
[----:B------:R2:W5:Y:S01]  /*50e0*/  LDL.LU R168, [R1+0x10c] ;  /* 0x00010c0001a87983 */ /* 0x0005620000300800 */
[----:B------:R-:W-:Y:S01]  /*50f0*/  FMUL.FTZ R58, R14, R56 ;  /* 0x000000380e3a7220 */ /* 0x000fe20000410000 */
[----:B------:R-:W-:Y:S01]  /*5100*/  FMUL.FTZ R121, R103, R121 ;  /* 0x0000007967797220 */ /* 0x000fe20000410000 */
[--C-:B-1----:R-:W-:Y:S01]  /*5110*/  FADD.FTZ R72, R72, -R62.reuse ;  /* 0x8000003e48487221 */ /* 0x102fe20000010000 */
[----:B------:R1:W5:Y:S01]  /*5120*/  LDL.LU R167, [R1+0x108] ;  /* 0x0001080001a77983 */ /* 0x0003620000300800 */
[----:B------:R-:W-:Y:S01]  /*5130*/  FFMA.FTZ R56, -R160, R160, 1 ;  /* 0x3f800000a0387423 */ /* 0x000fe200000101a0 */
[----:B------:R-:W-:Y:S01]  /*5140*/  FADD.FTZ R74, R74, -R62 ;  /* 0x8000003e4a4a7221 */ /* 0x000fe20000010000 */
[--C-:B---3--:R-:W-:Y:S01]  /*5150*/  FADD.FTZ R73, R73, -R124.reuse ;  /* 0x8000007c49497221 */ /* 0x108fe20000010000 */
[----:B------:R1:W5:Y:S01]  /*5160*/  LDL.LU R166, [R1+0x104] ;  /* 0x0001040001a67983 */ /* 0x0003620000300800 */
[----:B------:R-:W-:Y:S01]  /*5170*/  FMUL.FTZ R69, R69, R59 ;  /* 0x0000003b45457220 */ /* 0x000fe20000410000 */
[----:B------:R-:W-:Y:S01]  /*5180*/  FADD.FTZ R75, R75, -R124 ;  /* 0x8000007c4b4b7221 */ /* 0x000fe20000010000 */
[--C-:B----4-:R-:W-:Y:S01]  /*5190*/  FADD.FTZ R85, R85, -R63.reuse ;  /* 0x8000003f55557221 */ /* 0x110fe20000010000 */
[----:B------:R1:W5:Y:S01]  /*51a0*/  LDL.LU R165, [R1+0x100] ;  /* 0x0001000001a57983 */ /* 0x0003620000300800 */
[----:B------:R-:W-:Y:S01]  /*51b0*/  FMUL.FTZ R70, R70, R61 ;  /* 0x0000003d46467220 */ /* 0x000fe20000410000 */
[----:B------:R-:W-:Y:S01]  /*51c0*/  FADD.FTZ R87, R87, -R63 ;  /* 0x8000003f57577221 */ /* 0x000fe20000010000 */
[--C-:B------:R-:W-:Y:S01]  /*51d0*/  FADD.FTZ R84, R84, -R212.reuse ;  /* 0x800000d454547221 */ /* 0x100fe20000010000 */
[----:B------:R1:W5:Y:S01]  /*51e0*/  LDL.LU R164, [R1+0xfc] ;  /* 0x0000fc0001a47983 */ /* 0x0003620000300800 */
[----:B------:R-:W-:Y:S01]  /*51f0*/  FFMA.FTZ R59, -R156, R156, 1 ;  /* 0x3f8000009c3b7423 */ /* 0x000fe2000001019c */
[----:B------:R-:W-:Y:S01]  /*5200*/  FFMA.FTZ R55, -R155, R155, 1 ;  /* 0x3f8000009b377423 */ /* 0x000fe2000001019b */
[----:B------:R-:W-:Y:S01]  /*5210*/  FADD.FTZ R86, R86, -R212 ;  /* 0x800000d456567221 */ /* 0x000fe20000010000 */
[----:B------:R1:W5:Y:S01]  /*5220*/  LDL.LU R163, [R1+0xf8] ;  /* 0x0000f80001a37983 */ /* 0x0003620000300800 */
[----:B------:R-:W-:Y:S01]  /*5230*/  FMUL.FTZ R64, R133, R64 ;  /* 0x0000004085407220 */ /* 0x000fe20000410000 */
[----:B------:R-:W-:Y:S01]  /*5240*/  FMUL.FTZ R61, R135, R65 ;  /* 0x00000041873d7220 */ /* 0x000fe20000410000 */
[----:B------:R-:W-:Y:S01]  /*5250*/  FFMA.FTZ R210, -R144, R144, 1 ;  /* 0x3f80000090d27423 */ /* 0x000fe20000010190 */
[----:B------:R1:W5:Y:S01]  /*5260*/  LDL.LU R162, [R1+0xf4] ;  /* 0x0000f40001a27983 */ /* 0x0003620000300800 */
[----:B------:R-:W-:Y:S01]  /*5270*/  FMUL.FTZ R56, R56, R60 ;  /* 0x0000003c38387220 */ /* 0x000fe20000410000 */
[----:B------:R-:W-:Y:S01]  /*5280*/  FFMA.FTZ R60, -R154, R154, 1 ;  /* 0x3f8000009a3c7423 */ /* 0x000fe2000001019a */
[--C-:B------:R-:W-:Y:S01]  /*5290*/  FADD.FTZ R77, R77, -R125.reuse ;  /* 0x8000007d4d4d7221 */ /* 0x100fe20000010000 */
[----:B------:R1:W5:Y:S01]  /*52a0*/  LDL.LU R161, [R1+0xf0] ;  /* 0x0000f00001a17983 */ /* 0x0003620000300800 */
[----:B------:R-:W-:Y:S01]  /*52b0*/  FMUL.FTZ R66, R134, R66 ;  /* 0x0000004286427220 */ /* 0x000fe20000410000 */
[----:B------:R-:W-:Y:S01]  /*52c0*/  FFMA.FTZ R14, -R157, R157, 1 ;  /* 0x3f8000009d0e7423 */ /* 0x000fe2000001019d */
[----:B------:R-:W-:Y:S01]  /*52d0*/  FADD.FTZ R79, R79, -R125 ;  /* 0x8000007d4f4f7221 */ /* 0x000fe20000010000 */
[----:B------:R1:W5:Y:S01]  /*52e0*/  LDL.LU R160, [R1+0xec] ;  /* 0x0000ec0001a07983 */ /* 0x0003620000300800 */
[----:B------:R-:W-:Y:S01]  /*52f0*/  FMUL.FTZ R64, R59, R64 ;  /* 0x000000403b407220 */ /* 0x000fe20000410000 */
[----:B------:R-:W-:Y:S01]  /*5300*/  FMUL.FTZ R55, R55, R61 ;  /* 0x0000003d37377220 */ /* 0x000fe20000410000 */
[--C-:B------:R-:W-:Y:S01]  /*5310*/  FADD.FTZ R76, R76, -R126.reuse ;  /* 0x8000007e4c4c7221 */ /* 0x100fe20000010000 */
[----:B------:R1:W5:Y:S01]  /*5320*/  LDL.LU R159, [R1+0xe8] ;  /* 0x0000e800019f7983 */ /* 0x0003620000300800 */
[----:B------:R-:W-:Y:S01]  /*5330*/  FFMA.FTZ R59, -R152, R152, 1 ;  /* 0x3f800000983b7423 */ /* 0x000fe20000010198 */
[----:B------:R-:W-:Y:S01]  /*5340*/  FFMA.FTZ R61, -R151, R151, 1 ;  /* 0x3f800000973d7423 */ /* 0x000fe20000010197 */
[----:B------:R-:W-:Y:S01]  /*5350*/  FADD.FTZ R78, R78, -R126 ;  /* 0x8000007e4e4e7221 */ /* 0x000fe20000010000 */
[----:B------:R1:W5:Y:S01]  /*5360*/  LDL.LU R158, [R1+0xe4] ;  /* 0x0000e400019e7983 */ /* 0x0003620000300800 */
[----:B------:R-:W-:Y:S01]  /*5370*/  FMUL.FTZ R65, R60, R66 ;  /* 0x000000423c417220 */ /* 0x000fe20000410000 */
[--C-:B------:R-:W-:Y:S01]  /*5380*/  FADD.FTZ R80, R80, -R215.reuse ;  /* 0x800000d750507221 */ /* 0x100fe20000010000 */
[----:B------:R-:W-:Y:S01]  /*5390*/  FADD.FTZ R82, R82, -R215 ;  /* 0x800000d752527221 */ /* 0x000fe20000010000 */
[----:B------:R1:W5:Y:S01]  /*53a0*/  LDL.LU R157, [R1+0xe0] ;  /* 0x0000e000019d7983 */ /* 0x0003620000300800 */
[----:B------:R-:W-:Y:S01]  /*53b0*/  FFMA.FTZ R66, -R153, R153, 1 ;  /* 0x3f80000099427423 */ /* 0x000fe20000010199 */
[--C-:B------:R-:W-:Y:S01]  /*53c0*/  FADD.FTZ R81, R81, -R217.reuse ;  /* 0x800000d951517221 */ /* 0x100fe20000010000 */
[----:B------:R-:W-:Y:S01]  /*53d0*/  FADD.FTZ R83, R83, -R217 ;  /* 0x800000d953537221 */ /* 0x000fe20000010000 */
[----:B------:R1:W5:Y:S01]  /*53e0*/  LDL.LU R156, [R1+0xdc] ;  /* 0x0000dc00019c7983 */ /* 0x0003620000300800 */
[----:B------:R-:W-:Y:S01]  /*53f0*/  FMUL.FTZ R59, R59, R67 ;  /* 0x000000433b3b7220 */ /* 0x000fe20000410000 */
[----:B------:R-:W-:Y:S01]  /*5400*/  FFMA.FTZ R213, -R5, R5, 1 ;  /* 0x3f80000005d57423 */ /* 0x000fe20000010105 */
[----:B------:R-:W-:Y:S01]  /*5410*/  FFMA.FTZ R214, -R4, R4, 1 ;  /* 0x3f80000004d67423 */ /* 0x000fe20000010104 */
[----:B------:R1:W5:Y:S01]  /*5420*/  LDL.LU R155, [R1+0xd8] ;  /* 0x0000d800019b7983 */ /* 0x0003620000300800 */
[----:B------:R-:W-:Y:S01]  /*5430*/  FMUL.FTZ R61, R61, R121 ;  /* 0x000000793d3d7220 */ /* 0x000fe20000410000 */
[----:B------:R-:W3:Y:S01]  /*5440*/  MUFU.EX2 R129, R129 ;  /* 0x0000008100817308 */ /* 0x000ee20000000800 */
[----:B------:R-:W-:Y:S01]  /*5450*/  FMUL.FTZ R36, R108, R36 ;  /* 0x000000246c247220 */ /* 0x000fe20000410000 */
[----:B------:R1:W5:Y:S01]  /*5460*/  LDL.LU R154, [R1+0xd4] ;  /* 0x0000d400019a7983 */ /* 0x0003620000300800 */
[----:B------:R-:W-:Y:S01]  /*5470*/  FFMA.FTZ R67, -R150, R150, 1 ;  /* 0x3f80000096437423 */ /* 0x000fe20000010196 */
[----:B------:R-:W-:-:S04]  /*5480*/  FFMA.FTZ R62, -R148, R148, 1 ;  /* 0x3f800000943e7423 */ /* 0x000fc80000010194 */
[----:B------:R-:W4:Y:S01]  /*5490*/  MUFU.EX2 R128, R128 ;  /* 0x0000008000807308 */ /* 0x000f220000000800 */
[----:B------:R1:W5:Y:S01]  /*54a0*/  LDL.LU R153, [R1+0xd0] ;  /* 0x0000d00001997983 */ /* 0x0003620000300800 */
[----:B------:R-:W-:Y:S01]  /*54b0*/  FMUL.FTZ R121, R106, R72 ;  /* 0x000000486a797220 */ /* 0x000fe20000410000 */
[----:B------:R-:W-:-:S05]  /*54c0*/  FFMA.FTZ R60, -R149, R149, 1 ;  /* 0x3f800000953c7423 */ /* 0x000fca0000010195 */
[----:B------:R-:W1:Y:S01]  /*54d0*/  MUFU.EX2 R207, R207 ;  /* 0x000000cf00cf7308 */ /* 0x000e620000000800 */
[----:B------:R1:W5:Y:S01]  /*54e0*/  LDL.LU R152, [R1+0xcc] ;  /* 0x0000cc0001987983 */ /* 0x0003620000300800 */
[----:B------:R-:W-:-:S06]  /*54f0*/  FFMA.FTZ R124, -R147, R147, 1 ;  /* 0x3f800000937c7423 */ /* 0x000fcc0000010193 */
[----:B------:R-:W1:Y:S01]  /*5500*/  MUFU.EX2 R205, R205 ;  /* 0x000000cd00cd7308 */ /* 0x000e620000000800 */
[----:B------:R1:W5:Y:S01]  /*5510*/  LDL.LU R151, [R1+0xc8] ;  /* 0x0000c80001977983 */ /* 0x0003620000300800 */
[----:B------:R-:W-:Y:S01]  /*5520*/  FMUL.FTZ R62, R62, R121 ;  /* 0x000000793e3e7220 */ /* 0x000fe20000410000 */
[----:B------:R-:W-:Y:S01]  /*5530*/  FMUL.FTZ R219, R110, R219 ;  /* 0x000000db6edb7220 */ /* 0x000fe20000410000 */
[----:B------:R-:W-:Y:S01]  /*5540*/  FMUL.FTZ R208, R208, R226 ;  /* 0x000000e2d0d07220 */ /* 0x000fe20000410000 */
[----:B------:R1:W5:Y:S01]  /*5550*/  LDL.LU R150, [R1+0xc4] ;  /* 0x0000c40001967983 */ /* 0x0003620000300800 */
[----:B------:R-:W-:-:S03]  /*5560*/  FFMA.FTZ R63, -R146, R146, 1 ;  /* 0x3f800000923f7423 */ /* 0x000fc60000010192 */
[----:B------:R1:W5:Y:S01]  /*5570*/  LDL.LU R149, [R1+0xc0] ;  /* 0x0000c00001957983 */ /* 0x0003620000300800 */
[----:B------:R-:W-:-:S03]  /*5580*/  FFMA.FTZ R121, -R145, R145, 1 ;  /* 0x3f80000091797423 */ /* 0x000fc60000010191 */
[----:B------:R1:W5:Y:S01]  /*5590*/  LDL.LU R148, [R1+0xbc] ;  /* 0x0000bc0001947983 */ /* 0x0003620000300800 */
[----:B------:R-:W-:-:S03]  /*55a0*/  FFMA.FTZ R212, -R143, R143, 1 ;  /* 0x3f8000008fd47423 */ /* 0x000fc6000001018f */
[----:B------:R1:W5:Y:S01]  /*55b0*/  LDL.LU R147, [R1+0xb8] ;  /* 0x0000b80001937983 */ /* 0x0003620000300800 */
[----:B------:R-:W-:-:S03]  /*55c0*/  FFMA.FTZ R125, -R142, R142, 1 ;  /* 0x3f8000008e7d7423 */ /* 0x000fc6000001018e */
[----:B------:R1:W5:Y:S01]  /*55d0*/  LDL.LU R146, [R1+0xb4] ;  /* 0x0000b40001927983 */ /* 0x0003620000300800 */
[----:B------:R-:W-:-:S03]  /*55e0*/  FMUL.FTZ R218, R136, R218 ;  /* 0x000000da88da7220 */ /* 0x000fc60000410000 */
        /* <DEDUP_REMOVED lines=10> */
[----:B------:R1:W5:Y:S04]  /*5690*/  LDL.LU R140, [R1+0x9c] ;  /* 0x00009c00018c7983 */ /* 0x0003680000300800 */
[----:B------:R1:W5:Y:S04]  /*56a0*/  LDL.LU R6, [R1+0x98] ;  /* 0x0000980001067983 */ /* 0x0003680000300800 */
[----:B------:R1:W5:Y:S04]  /*56b0*/  LDL.LU R5, [R1+0x94] ;  /* 0x0000940001057983 */ /* 0x0003680000300800 */
[----:B------:R1:W5:Y:S04]  /*56c0*/  LDL.LU R4, [R1+0x90] ;  /* 0x0000900001047983 */ /* 0x0003680000300800 */
[----:B------:R1:W5:Y:S04]  /*56d0*/  LDL.LU R2, [R1+0x8c] ;  /* 0x00008c0001027983 */ /* 0x0003680000300800 */
[----:B------:R-:W2:Y:S01]  /*56e0*/  LDL R220, [R1+0x70] ;  /* 0x0000700001dc7983 */ /* 0x000ea20000100800 */
[----:B------:R-:W-:-:S04]  /*56f0*/  FMUL.FTZ R73, R137, R73 ;  /* 0x0000004989497220 */ /* 0x000fc80000410000 */
[----:B------:R-:W-:Y:S01]  /*5700*/  FMUL.FTZ R124, R124, R73 ;  /* 0x000000497c7c7220 */ /* 0x000fe20000410000 */
[----:B------:R-:W-:Y:S01]  /*5710*/  FMUL.FTZ R73, R116, R76 ;  /* 0x0000004c74497220 */ /* 0x000fe20000410000 */
[----:B------:R-:W-:Y:S01]  /*5720*/  FMUL.FTZ R66, R66, R36 ;  /* 0x0000002442427220 */ /* 0x000fe20000410000 */
[----:B------:R-:W-:Y:S02]  /*5730*/  FMUL.FTZ R36, R122, R75 ;  /* 0x0000004b7a247220 */ /* 0x000fe40000410000 */
[----:B------:R-:W-:Y:S01]  /*5740*/  FMUL.FTZ R210, R210, R73 ;  /* 0x00000049d2d27220 */ /* 0x000fe20000410000 */
[----:B------:R-:W-:Y:S01]  /*5750*/  FMUL.FTZ R73, R130, R84 ;  /* 0x0000005482497220 */ /* 0x000fe20000410000 */
[----:B------:R-:W-:Y:S01]  /*5760*/  FMUL.FTZ R121, R121, R36 ;  /* 0x0000002479797220 */ /* 0x000fe20000410000 */
[----:B------:R-:W-:Y:S02]  /*5770*/  FMUL.FTZ R36, R113, R81 ;  /* 0x0000005171247220 */ /* 0x000fe40000410000 */
[----:B------:R-:W-:Y:S01]  /*5780*/  FMUL.FTZ R218, R218, R73 ;  /* 0x00000049dada7220 */ /* 0x000fe20000410000 */
[----:B------:R-:W-:Y:S01]  /*5790*/  F2FP.F16.F32.PACK_AB R73, R51, R11 ;  /* 0x0000000b3349723e */ /* 0x000fe200000000ff */
[----:B------:R-:W-:Y:S01]  /*57a0*/  FMUL.FTZ R221, R132, R221 ;  /* 0x000000dd84dd7220 */ /* 0x000fe20000410000 */
[----:B---3--:R-:W-:Y:S01]  /*57b0*/  FMUL.FTZ R86, R129, R86 ;  /* 0x0000005681567220 */ /* 0x008fe20000410000 */
[----:B------:R-:W-:Y:S01]  /*57c0*/  FMUL.FTZ R38, R236, R38 ;  /* 0x00000026ec267220 */ /* 0x000fe20000410000 */
[----:B------:R-:W-:Y:S01]  /*57d0*/  FMUL.FTZ R74, R119, R74 ;  /* 0x0000004a774a7220 */ /* 0x000fe20000410000 */
[----:B------:R-:W-:Y:S01]  /*57e0*/  FMUL.FTZ R80, R118, R80 ;  /* 0x0000005076507220 */ /* 0x000fe20000410000 */
[----:B------:R-:W-:Y:S01]  /*57f0*/  FMUL.FTZ R82, R120, R82 ;  /* 0x0000005278527220 */ /* 0x000fe20000410000 */
[----:B----4-:R-:W-:Y:S01]  /*5800*/  FMUL.FTZ R83, R128, R83 ;  /* 0x0000005380537220 */ /* 0x010fe20000410000 */
        /* <DEDUP_REMOVED lines=40> */
[----:B------:R-:W-:Y:S01]  /*5a90*/  F2FP.F16.F32.PACK_AB R66, R61, R66 ;  /* 0x000000423d42723e */ /* 0x000fe200000000ff */
[----:B------:R-:W-:Y:S01]  /*5aa0*/  UMOV UR6, UR12 ;  /* 0x0000000c00067c82 */ /* 0x000fe20008000000 */
[----:B------:R-:W-:Y:S01]  /*5ab0*/  F2FP.F16.F32.PACK_AB R67, R60, R67 ;  /* 0x000000433c43723e */ /* 0x000fe200000000ff */
[----:B------:R-:W-:Y:S01]  /*5ac0*/  UMOV UR7, 0x40000040 ;  /* 0x4000004000077882 */ /* 0x000fe20000000000 */
[----:B------:R-:W-:Y:S01]  /*5ad0*/  F2FP.F16.F32.PACK_AB R64, R55, R64 ;  /* 0x000000403740723e */ /* 0x000fe200000000ff */
[----:B------:R-:W-:Y:S01]  /*5ae0*/  UIADD3 UR4, UR12, 0x80, URZ ;  /* 0x000000800c047890 */ /* 0x000fe2000fffe03f */
[----:B------:R-:W-:Y:S01]  /*5af0*/  F2FP.F16.F32.PACK_AB R65, R59, R65 ;  /* 0x000000413b41723e */ /* 0x000fe200000000ff */
[----:B------:R-:W3:Y:S01]  /*5b00*/  LDL R14, [R1+0x50] ;  /* 0x00005000010e7983 */ /* 0x000ee20000100800 */
        /* <DEDUP_REMOVED lines=16> */
[----:B--2---:R-:W-:-:S05]  /*5c10*/  LEA R11, R0, R220, 0xe ;  /* 0x000000dc000b7211 */ /* 0x004fca00078e70ff */
[----:B------:R-:W-:-:S05]  /*5c20*/  IMAD R11, R11, 0x2, R16 ;  /* 0x000000020b0b7824 */ /* 0x000fca00078e0210 */
        /* <DEDUP_REMOVED lines=9> */
[----:B------:R-:W-:Y:S01]  /*5cc0*/  HGMMA.64x64x16.F32 R172, R36, gdesc[UR4].tnspB, R172, gsb0 ;  /* 0x40e0000424ac7df0 */ /* 0x000fe200080008ac */
[----:B------:R-:W-:Y:S01]  /*5cd0*/  UMOV UR6, UR4 ;  /* 0x0000000400067c82 */ /* 0x000fe20008000000 */
        /* <DEDUP_REMOVED lines=15> */
[----:B------:R-:W-:-:S06]  /*5dd0*/  UMOV UR7, 0x40000040 ;  /* 0x4000004000077882 */ /* 0x000fcc0000000000 */
[----:B------:R-:W-:Y:S01]  /*5de0*/  UMOV UR6, UR4 ;  /* 0x0000000400067c82 */ /* 0x000fe20008000000 */
        /* <DEDUP_REMOVED lines=47> */
[----:B------:R-:W-:-:S05]  /*60e0*/  VIADD R40, R16, 0x20c00 ;  /* 0x00020c0010287836 */ /* 0x000fca0000000000 */
[----:B---3--:R-:W-:-:S04]  /*60f0*/  LEA R10, R14, R40, 0xd ;  /* 0x000000280e0a7211 */ /* 0x008fc800078e68ff */
[----:B------:R-:W-:-:S04]  /*6100*/  SHF.R.U32.HI R10, RZ, 0x4, R10 ;  /* 0x00000004ff0a7819 */ /* 0x000fc8000001160a */
[----:B------:R-:W-:Y:S02]  /*6110*/  LOP3.LUT R10, R10, 0x3fff, RZ, 0xc0, !PT ;  /* 0x00003fff0a0a7812 */ /* 0x000fe400078ec0ff */
[----:B------:R-:W-:Y:S02]  /*6120*/  R2UR UR4, R16 ;  /* 0x00000000100472ca */ /* 0x000fe400000e0000 */
[----:B-1----:R-:W-:-:S05]  /*6130*/  LOP3.LUT R11, R10, 0x10000, RZ, 0xfc, !PT ;  /* 0x000100000a0b7812 */ /* 0x002fca00078efcff */
[----:B------:R-:W-:-:S05]  /*6140*/  IMAD R11, R0, 0x800, R11 ;  /* 0x00000800000b7824 */ /* 0x000fca00078e020b */
[----:B------:R-:W-:Y:S01]  /*6150*/  R2UR UR8, R11 ;  /* 0x000000000b0872ca */ /* 0x000fe200000e0000 */
[----:B------:R-:W-:Y:S01]  /*6160*/  USHF.R.U32.HI UR4, URZ, 0x4, UR4 ;  /* 0x000000043f047899 */ /* 0x000fe20008011604 */
[----:B------:R-:W-:Y:S02]  /*6170*/  WARPGROUP.DEPBAR.LE gsb0, 0x0 ;  /* 0x00008000000079c5 */ /* 0x000fe40000010000 */
[----:B------:R1:W-:Y:S06]  /*6180*/  MEMBAR.ALL.CTA ;  /* 0x0000000000007992 */ /* 0x0003ec0000008000 */
[----:B-1----:R-:W1:Y:S01]  /*6190*/  FENCE.VIEW.ASYNC.S ;  /* 0x00000000000073c6 */ /* 0x002e620000000000 */
[----:B------:R-:W-:Y:S01]  /*61a0*/  ULOP3.LUT UR9, UR4, 0x3fff, URZ, 0xc0, !UPT ;  /* 0x00003fff04097892 */ /* 0x000fe2000f8ec03f */
        /* <DEDUP_REMOVED lines=59> */
.L_x_1064:
        /* <DEDUP_REMOVED lines=68> */
.L_x_1065:
[----:B-1----:R-:W2:Y:S01]  /*69a0*/  LDL R5, [R1+0x54] ;  /* 0x0000540001057983 */ /* 0x002ea20000100800 */
[----:B------:R-:W-:Y:S01]  /*69b0*/  UIADD3 UR38, UR38, 0x1, URZ ;  /* 0x0000000126267890 */ /* 0x000fe2000fffe03f */
[----:B------:R-:W-:Y:S01]  /*69c0*/  VIADD R0, R0, 0x1 ;  /* 0x0000000100007836 */ /* 0x000fe20000000000 */
[----:B------:R-:W-:-:S04]  /*69d0*/  IADD3 R6, R6, 0x30c20, RZ ;  /* 0x00030c2006067810 */ /* 0x000fc80007ffe0ff */
[C---:B------:R-:W-:Y:S02]  /*69e0*/  ISETP.NE.AND P0, PT, R0.reuse, 0x2, PT ;  /* 0x000000020000780c */ /* 0x040fe40003f05270 */
[----:B------:R-:W-:Y:S02]  /*69f0*/  PRMT R6, RZ, 0x654, R6 ;  /* 0x00000654ff067816 */ /* 0x000fe40000000006 */
[----:B------:R-:W-:Y:S02]  /*6a00*/  SEL R0, R0, RZ, P0 ;  /* 0x000000ff00007207 */ /* 0x000fe40000000000 */
[----:B------:R3:W-:Y:S01]  /*6a10*/  SYNCS.ARRIVE.TRANS64.RED.A1T0 RZ, [R6+URZ], RZ ;  /* 0x000000ff06ff79a7 */ /* 0x0007e2000810043f */
[----:B--2---:R-:W-:Y:S02]  /*6a20*/  ISETP.LE.AND P1, PT, R5, UR38, PT ;  /* 0x0000002605007c0c */ /* 0x004fe4000bf23270 */
[----:B------:R-:W-:-:S04]  /*6a30*/  SEL R5, RZ, 0x1, P0 ;  /* 0x00000001ff057807 */ /* 0x000fc80000000000 */
[----:B------:R-:W-:-:S07]  /*6a40*/  LOP3.LUT R4, R4, R5, RZ, 0x3c, !PT ;  /* 0x0000000504047212 */ /* 0x000fce00078e3cff */
[----:B---3--:R-:W-:Y:S05]  /*6a50*/  @!P1 BRA `(.L_x_1066) ;  /* 0xffffffac00d09947 */ /* 0x008fea000383ffff */
.L_x_1055:
[----:B------:R-:W2:Y:S01]  /*6a60*/  S2R R8, SR_CTAID.X ;  /* 0x0000000000087919 */ /* 0x000ea20000002500 */
[----:B------:R-:W3:Y:S01]  /*6a70*/  LDC R5, c[0x0][0x280] ;  /* 0x0000a000ff057b82 */ /* 0x000ee20000000800 */
[----:B------:R-:W-:-:S07]  /*6a80*/  ULDC UR4, c[0x0][0x748] ;  /* 0x0001d20000047ab9 */ /* 0x000fce0000000800 */
[----:B------:R-:W3:Y:S02]  /*6a90*/  LDC R7, c[0x0][0x290] ;  /* 0x0000a400ff077b82 */ /* 0x000ee40000000800 */
[----:B---3--:R-:W-:-:S05]  /*6aa0*/  IMAD.IADD R5, R5, 0x1, -R7 ;  /* 0x0000000105057824 */ /* 0x008fca00078e0a07 */
[----:B--2---:R-:W-:-:S05]  /*6ab0*/  LEA R5, R8, R5, 0x7 ;  /* 0x0000000508057211 */ /* 0x004fca00078e38ff */
[----:B------:R-:W-:-:S05]  /*6ac0*/  VIADD R5, R5, UR4 ;  /* 0x0000000405057c36 */ /* 0x000fca0008000000 */
[----:B------:R-:W-:-:S04]  /*6ad0*/  SHF.R.S32.HI R6, RZ, 0x1f, R5 ;  /* 0x0000001fff067819 */ /* 0x000fc80000011405 */
[----:B------:R-:W-:-:S04]  /*6ae0*/  LEA.HI R6, R6, R5, RZ, 0x7 ;  /* 0x0000000506067211 */ /* 0x000fc800078f38ff */
[----:B------:R-:W-:-:S04]  /*6af0*/  SHF.R.S32.HI R6, RZ, 0x7, R6 ;  /* 0x00000007ff067819 */ /* 0x000fc80000011406 */
[----:B------:R-:W-:-:S04]  /*6b00*/  VIMNMX R9, R6, UR37, PT ;  /* 0x0000002506097c48 */ /* 0x000fc8000bfe0100 */
[----:B------:R-:W-:Y:S01]  /*6b10*/  ISETP.LE.AND P0, PT, R9, UR38, PT ;  /* 0x0000002609007c0c */ /* 0x000fe2000bf03270 */
[----:B------:R2:W-:-:S12]  /*6b20*/  STL [R1+0x40], R9 ;  /* 0x0000400901007387 */ /* 0x0005d80000100800 */
[----:B--2---:R-:W-:Y:S05]  /*6b30*/  @P0 BRA `(.L_x_1067) ;  /* 0x0000004c00700947 */ /* 0x004fea0003800000 */
[----:B------:R-:W2:Y:S04]  /*6b40*/  LDL R10, [R1+0x50] ;  /* 0x00005000010a7983 */ /* 0x000ea80000100800 */
[----:B------:R-:W3:Y:S04]  /*6b50*/  LDL R13, [R1+0x6c] ;  /* 0x00006c00010d7983 */ /* 0x000ee80000100800 */
[----:B------:R-:W3:Y:S04]  /*6b60*/  LDL R11, [R1+0x88] ;  /* 0x00008800010b7983 */ /* 0x000ee80000100800 */
[----:B------:R-:W4:Y:S01]  /*6b70*/  LDL R12, [R1+0x68] ;  /* 0x00006800010c7983 */ /* 0x000f220000100800 */
[----:B------:R-:W-:Y:S01]  /*6b80*/  IMAD R8, R8, -0x80, R7 ;  /* 0xffffff8008087824 */ /* 0x000fe200078e0207 */
[----:B------:R-:W-:Y:S01]  /*6b90*/  MOV R21, 0x40000040 ;  /* 0x4000004000157802 */ /* 0x000fe20000000f00 */
[----:B------:R-:W-:Y:S01]  /*6ba0*/  IMAD.MOV.U32 R23, RZ, RZ, 0x40000040 ;  /* 0x40000040ff177424 */ /* 0x000fe200078e00ff */
[----:B------:R-:W5:Y:S01]  /*6bb0*/  S2R R5, SR_TID.X ;  /* 0x0000000000057919 */ /* 0x000f620000002100 */
[----:B------:R-:W1:Y:S01]  /*6bc0*/  S2R R15, SR_TID.X ;  /* 0x00000000000f7919 */ /* 0x000e620000002100 */
[----:B-----5:R-:W-:Y:S01]  /*6bd0*/  IADD3 R9, R5, -0x80, RZ ;  /* 0xffffff8005097810 */ /* 0x020fe20007ffe0ff */
[----:B-1----:R-:W-:-:S02]  /*6be0*/  VIADD R17, R15, 0xffffff80 ;  /* 0xffffff800f117836 */ /* 0x002fc40000000000 */
[----:B------:R-:W-:-:S05]  /*6bf0*/  VIADD R15, R15, 0xffffff80 ;  /* 0xffffff800f0f7836 */ /* 0x000fca0000000000 */
[----:B------:R-:W-:-:S04]  /*6c00*/  SHF.R.S32.HI R15, RZ, 0x1f, R15 ;  /* 0x0000001fff0f7819 */ /* 0x000fc8000001140f */
[----:B------:R-:W-:-:S04]  /*6c10*/  LEA.HI R15, R15, R17, RZ, 0x7 ;  /* 0x000000110f0f7211 */ /* 0x000fc800078f38ff */
[----:B------:R-:W-:Y:S01]  /*6c20*/  SHF.R.S32.HI R15, RZ, 0x7, R15 ;  /* 0x00000007ff0f7819 */ /* 0x000fe2000001140f */
[----:B--2---:R-:W-:Y:S01]  /*6c30*/  IMAD.MOV.U32 R14, RZ, RZ, R10 ;  /* 0x000000ffff0e7224 */ /* 0x004fe200078e000a */
[----:B------:R-:W-:-:S03]  /*6c40*/  SHF.R.S32.HI R10, RZ, 0x1f, R9 ;  /* 0x0000001fff0a7819 */ /* 0x000fc60000011409 */
[----:B------:R-:W-:Y:S01]  /*6c50*/  IMAD.MOV.U32 R20, RZ, RZ, R14 ;  /* 0x000000ffff147224 */ /* 0x000fe200078e000e */
[CC--:B------:R-:W-:Y:S02]  /*6c60*/  LEA.HI R5, R10.reuse, R9.reuse, RZ, 0x5 ;  /* 0x000000090a057211 */ /* 0x0c0fe400078f28ff */
[----:B------:R-:W-:Y:S02]  /*6c70*/  LEA.HI R10, R10, R9, RZ, 0x2 ;  /* 0x000000090a0a7211 */ /* 0x000fe400078f10ff */
[----:B---3--:R-:W-:Y:S02]  /*6c80*/  LEA.HI R6, R11, R13, RZ, 0x5 ;  /* 0x0000000d0b067211 */ /* 0x008fe400078f28ff */
[----:B------:R-:W-:Y:S02]  /*6c90*/  LOP3.LUT R18, R10, 0xfffffffc, RZ, 0xc0, !PT ;  /* 0xfffffffc0a127812 */ /* 0x000fe400078ec0ff */
[--C-:B----4-:R-:W-:Y:S02]  /*6ca0*/  SHF.R.S32.HI R11, RZ, 0x2, R12.reuse ;  /* 0x00000002ff0b7819 */ /* 0x110fe4000001140c */
[----:B------:R-:W-:-:S02]  /*6cb0*/  SHF.R.S32.HI R12, RZ, 0x1f, R12 ;  /* 0x0000001fff0c7819 */ /* 0x000fc4000001140c */
[----:B------:R-:W-:Y:S02]  /*6cc0*/  SHF.R.S32.HI R13, RZ, 0x5, R6 ;  /* 0x00000005ff0d7819 */ /* 0x000fe40000011406 */
[----:B------:R-:W-:Y:S02]  /*6cd0*/  LOP3.LUT R6, R5, 0xffffffe0, RZ, 0xc0, !PT ;  /* 0xffffffe005067812 */ /* 0x000fe400078ec0ff */
[----:B------:R-:W-:Y:S02]  /*6ce0*/  LEA.HI R12, R12, R11, RZ, 0x3 ;  /* 0x0000000b0c0c7211 */ /* 0x000fe400078f18ff */
[----:B------:R-:W-:Y:S01]  /*6cf0*/  IADD3 R7, R9, -R6, RZ ;  /* 0x8000000609077210 */ /* 0x000fe20007ffe0ff */
[----:B------:R-:W-:Y:S01]  /*6d00*/  IMAD R6, R13, -0x10, R8 ;  /* 0xfffffff00d067824 */ /* 0x000fe200078e0208 */
[----:B------:R-:W-:Y:S02]  /*6d10*/  LOP3.LUT R12, R12, 0xfffffff8, RZ, 0xc0, !PT ;  /* 0xfffffff80c0c7812 */ /* 0x000fe400078ec0ff */
[----:B------:R-:W-:-:S02]  /*6d20*/  SHF.R.S32.HI R8, RZ, 0x1f, R7 ;  /* 0x0000001fff087819 */ /* 0x000fc40000011407 */
[----:B------:R-:W-:Y:S02]  /*6d30*/  LEA.HI R5, R15, R15, RZ, 0x1 ;  /* 0x0000000f0f057211 */ /* 0x000fe400078f08ff */
[----:B------:R-:W-:Y:S02]  /*6d40*/  IADD3 R6, R6, R12, -R11 ;  /* 0x0000000c06067210 */ /* 0x000fe40007ffe80b */
[CC--:B------:R-:W-:Y:S02]  /*6d50*/  LEA.HI R11, R8.reuse, R7.reuse, RZ, 0x3 ;  /* 0x00000007080b7211 */ /* 0x0c0fe400078f18ff */
[----:B------:R-:W-:Y:S02]  /*6d60*/  LOP3.LUT R5, R5, 0xfffffffe, RZ, 0xc0, !PT ;  /* 0xfffffffe05057812 */ /* 0x000fe400078ec0ff */
[----:B------:R-:W-:Y:S02]  /*6d70*/  LEA.HI R7, R8, R7, RZ, 0x2 ;  /* 0x0000000708077211 */ /* 0x000fe400078f10ff */
[----:B------:R-:W-:Y:S01]  /*6d80*/  SHF.R.S32.HI R12, RZ, 0x3, R11 ;  /* 0x00000003ff0c7819 */ /* 0x000fe2000001140b */
[----:B------:R-:W-:Y:S01]  /*6d90*/  IMAD.IADD R5, R15, 0x1, -R5 ;  /* 0x000000010f057824 */ /* 0x000fe200078e0a05 */
[----:B------:R-:W-:-:S02]  /*6da0*/  SHF.R.S32.HI R11, RZ, 0x1f, R11 ;  /* 0x0000001fff0b7819 */ /* 0x000fc4000001140b */
[----:B------:R-:W-:Y:S01]  /*6db0*/  SHF.R.S32.HI R14, RZ, 0x2, R7 ;  /* 0x00000002ff0e7819 */ /* 0x000fe20000011407 */
[----:B------:R-:W-:Y:S01]  /*6dc0*/  IMAD R8, R5, -0x40, R6 ;  /* 0xffffffc005087824 */ /* 0x000fe200078e0206 */
[----:B------:R-:W-:Y:S02]  /*6dd0*/  LEA.HI R11, R11, R12, RZ, 0x4 ;  /* 0x0000000c0b0b7211 */ /* 0x000fe400078f20ff */
[----:B------:R-:W-:Y:S01]  /*6de0*/  LEA.HI R7, R7, R14, RZ, 0x1 ;  /* 0x0000000e07077211 */ /* 0x000fe200078f08ff */
[C---:B------:R-:W-:Y:S01]  /*6df0*/  VIADD R15, R14.reuse, 0x18 ;  /* 0x000000180e0f7836 */ /* 0x040fe20000000000 */
[----:B------:R-:W-:Y:S02]  /*6e00*/  IADD3 R6, R14, 0x8, RZ ;  /* 0x000000080e067810 */ /* 0x000fe40007ffe0ff */
[----:B------:R-:W-:Y:S02]  /*6e10*/  LOP3.LUT R11, R11, 0x1ffffff0, RZ, 0xc0, !PT ;  /* 0x1ffffff00b0b7812 */ /* 0x000fe400078ec0ff */
[----:B------:R-:W-:Y:S01]  /*6e20*/  LOP3.LUT R5, R7, 0xfffffffe, RZ, 0xc0, !PT ;  /* 0xfffffffe07057812 */ /* 0x000fe200078ec0ff */
[----:B------:R-:W-:Y:S01]  /*6e30*/  IMAD.IADD R7, R9, 0x1, -R18 ;  /* 0x0000000109077824 */ /* 0x000fe200078e0a12 */
[----:B------:R-:W-:Y:S01]  /*6e40*/  LEA.HI R10, R6, R6, RZ, 0x1 ;  /* 0x00000006060a7211 */ /* 0x000fe200078f08ff */
[----:B------:R-:W-:Y:S01]  /*6e50*/  IMAD.IADD R12, R12, 0x1, -R11 ;  /* 0x000000010c0c7824 */ /* 0x000fe200078e0a0b */
[C---:B------:R-:W-:Y:S01]  /*6e60*/  IADD3 R5, R14.reuse, -R5, RZ ;  /* 0x800000050e057210 */ /* 0x040fe20007ffe0ff */
[----:B------:R-:W-:Y:S01]  /*6e70*/  VIADD R11, R14, 0x10 ;  /* 0x000000100e0b7836 */ /* 0x000fe20000000000 */
[----:B------:R-:W-:-:S02]  /*6e80*/  LOP3.LUT R9, R10, 0xfffffffe, RZ, 0xc0, !PT ;  /* 0xfffffffe0a097812 */ /* 0x000fc400078ec0ff */
[----:B------:R-:W-:Y:S02]  /*6e90*/  LEA R5, R12, R5, 0x3 ;  /* 0x000000050c057211 */ /* 0x000fe400078e18ff */
[----:B------:R-:W-:Y:S01]  /*6ea0*/  LEA.HI R17, R15, R15, RZ, 0x1 ;  /* 0x0000000f0f117211 */ /* 0x000fe200078f08ff */
[----:B------:R-:W-:Y:S01]  /*6eb0*/  IMAD.IADD R9, R6, 0x1, -R9 ;  /* 0x0000000106097824 */ /* 0x000fe200078e0a09 */
[----:B------:R-:W-:Y:S01]  /*6ec0*/  LEA.HI R6, R11, R11, RZ, 0x1 ;  /* 0x0000000b0b067211 */ /* 0x000fe200078f08ff */
[----:B------:R1:W-:Y:S01]  /*6ed0*/  STL [R1+0x54], R5 ;  /* 0x0000540501007387 */ /* 0x0003e20000100800 */
[----:B------:R-:W-:Y:S02]  /*6ee0*/  SHF.R.S32.HI R19, RZ, 0x1f, R17 ;  /* 0x0000001fff137819 */ /* 0x000fe40000011411 */
[--C-:B------:R-:W-:Y:S02]  /*6ef0*/  SHF.R.S32.HI R12, RZ, 0x1, R6.reuse ;  /* 0x00000001ff0c7819 */ /* 0x100fe40000011406 */
[----:B------:R-:W-:-:S02]  /*6f00*/  SHF.R.S32.HI R13, RZ, 0x1f, R6 ;  /* 0x0000001fff0d7819 */ /* 0x000fc40000011406 */
[----:B------:R-:W-:Y:S02]  /*6f10*/  LOP3.LUT R14, R6, 0xfffffffe, RZ, 0xc0, !PT ;  /* 0xfffffffe060e7812 */ /* 0x000fe400078ec0ff */
[----:B------:R-:W-:Y:S02]  /*6f20*/  LEA.HI R13, R13, R12, RZ, 0x4 ;  /* 0x0000000c0d0d7211 */ /* 0x000fe400078f20ff */
[----:B-1----:R-:W-:Y:S01]  /*6f30*/  SHF.R.S32.HI R5, RZ, 0x1, R10 ;  /* 0x00000001ff057819 */ /* 0x002fe2000001140a */
[----:B------:R-:W-:Y:S01]  /*6f40*/  IMAD.IADD R14, R11, 0x1, -R14 ;  /* 0x000000010b0e7824 */ /* 0x000fe200078e0a0e */
[----:B------:R-:W-:Y:S01]  /*6f50*/  SHF.R.S32.HI R10, RZ, 0x1f, R10 ;  /* 0x0000001fff0a7819 */ /* 0x000fe2000001140a */
[----:B------:R-:W-:Y:S01]  /*6f60*/  IMAD.MOV.U32 R11, RZ, RZ, 0x40000040 ;  /* 0x40000040ff0b7424 */ /* 0x000fe200078e00ff */
[----:B------:R-:W-:Y:S02]  /*6f70*/  SHF.R.S32.HI R6, RZ, 0x1, R17 ;  /* 0x00000001ff067819 */ /* 0x000fe40000011411 */
[----:B------:R-:W-:-:S02]  /*6f80*/  LEA.HI R10, R10, R5, RZ, 0x4 ;  /* 0x000000050a0a7211 */ /* 0x000fc400078f20ff */
[----:B------:R-:W-:Y:S02]  /*6f90*/  LOP3.LUT R13, R13, 0x1ffffff0, RZ, 0xc0, !PT ;  /* 0x1ffffff00d0d7812 */ /* 0x000fe400078ec0ff */
[----:B------:R-:W-:Y:S02]  /*6fa0*/  LOP3.LUT R10, R10, 0x1ffffff0, RZ, 0xc0, !PT ;  /* 0x1ffffff00a0a7812 */ /* 0x000fe400078ec0ff */
[----:B------:R-:W-:Y:S01]  /*6fb0*/  LEA.HI R19, R19, R6, RZ, 0x4 ;  /* 0x0000000613137211 */ /* 0x000fe200078f20ff */
[----:B------:R-:W-:Y:S01]  /*6fc0*/  IMAD.IADD R13, R12, 0x1, -R13 ;  /* 0x000000010c0d7824 */ /* 0x000fe200078e0a0d */
[----:B------:R-:W-:Y:S02]  /*6fd0*/  IADD3 R10, R5, -R10, RZ ;  /* 0x8000000a050a7210 */ /* 0x000fe40007ffe0ff */
[----:B------:R-:W-:Y:S02]  /*6fe0*/  LOP3.LUT R19, R19, 0x1ffffff0, RZ, 0xc0, !PT ;  /* 0x1ffffff013137812 */ /* 0x000fe400078ec0ff */
[----:B------:R-:W-:Y:S01]  /*6ff0*/  LEA R5, R13, R14, 0x3 ;  /* 0x0000000e0d057211 */ /* 0x000fe200078e18ff */
[----:B------:R-:W-:Y:S01]  /*7000*/  IMAD R9, R10, 0x8, R9 ;  /* 0x000000080a097824 */ /* 0x000fe200078e0209 */
[----:B------:R-:W-:Y:S01]  /*7010*/  IADD3 R19, R6, -R19, RZ ;  /* 0x8000001306137210 */ /* 0x000fe20007ffe0ff */
[----:B------:R-:W-:Y:S01]  /*7020*/  IMAD R6, R20, 0x2000, R16 ;  /* 0x0000200014067824 */ /* 0x000fe200078e0210 */
[----:B------:R-:W-:-:S02]  /*7030*/  LOP3.LUT R18, R17, 0xfffffffe, RZ, 0xc0, !PT ;  /* 0xfffffffe11127812 */ /* 0x000fc400078ec0ff */
[----:B------:R1:W-:Y:S01]  /*7040*/  STL [R1+0x4c], R9 ;  /* 0x00004c0901007387 */ /* 0x0003e20000100800 */
[----:B------:R-:W-:Y:S02]  /*7050*/  MOV R13, 0x40000040 ;  /* 0x40000040000d7802 */ /* 0x000fe40000000f00 */
[----:B------:R-:W-:Y:S01]  /*7060*/  IMAD.IADD R18, R15, 0x1, -R18 ;  /* 0x000000010f127824 */ /* 0x000fe200078e0a12 */
[----:B------:R2:W-:Y:S01]  /*7070*/  STL [R1+0x48], R5 ;  /* 0x0000480501007387 */ /* 0x0005e20000100800 */
[----:B------:R-:W-:Y:S02]  /*7080*/  IMAD.MOV.U32 R15, RZ, RZ, 0x40000040 ;  /* 0x40000040ff0f7424 */ /* 0x000fe400078e00ff */
[----:B------:R-:W-:Y:S02]  /*7090*/  IMAD R10, R19, 0x8, R18 ;  /* 0x00000008130a7824 */ /* 0x000fe400078e0212 */
[----:B------:R-:W-:Y:S02]  /*70a0*/  IMAD.MOV.U32 R19, RZ, RZ, 0x40000040 ;  /* 0x40000040ff137424 */ /* 0x000fe400078e00ff */
[C---:B-1----:R-:W-:Y:S01]  /*70b0*/  VIADD R9, R6.reuse, 0x4000 ;  /* 0x0000400006097836 */ /* 0x042fe20000000000 */
[----:B------:R1:W-:Y:S01]  /*70c0*/  STL [R1+0x44], R10 ;  /* 0x0000440a01007387 */ /* 0x0003e20000100800 */
[----:B--2---:R-:W-:-:S02]  /*70d0*/  IADD3 R5, R6, 0x20c00, RZ ;  /* 0x00020c0006057810 */ /* 0x004fc40007ffe0ff */
[----:B------:R-:W-:Y:S02]  /*70e0*/  SHF.R.U32.HI R6, RZ, 0x4, R6 ;  /* 0x00000004ff067819 */ /* 0x000fe40000011606 */
[----:B------:R-:W-:Y:S02]  /*70f0*/  SHF.R.U32.HI R5, RZ, 0x4, R5 ;  /* 0x00000004ff057819 */ /* 0x000fe40000011605 */
[----:B------:R-:W-:Y:S02]  /*7100*/  SHF.R.U32.HI R9, RZ, 0x4, R9 ;  /* 0x00000004ff097819 */ /* 0x000fe40000011609 */
[----:B------:R-:W-:Y:S02]  /*7110*/  LOP3.LUT R6, R6, 0x3fff, RZ, 0xc0, !PT ;  /* 0x00003fff06067812 */ /* 0x000fe400078ec0ff */
[----:B------:R-:W-:Y:S02]  /*7120*/  LOP3.LUT R5, R5, 0x3fff, RZ, 0xc0, !PT ;  /* 0x00003fff05057812 */ /* 0x000fe400078ec0ff */
[----:B------:R-:W-:-:S02]  /*7130*/  LOP3.LUT R9, R9, 0x3fff, RZ, 0xc0, !PT ;  /* 0x00003fff09097812 */ /* 0x000fc400078ec0ff */
[----:B------:R-:W-:Y:S02]  /*7140*/  LOP3.LUT R12, R6, 0x10000, RZ, 0xfc, !PT ;  /* 0x00010000060c7812 */ /* 0x000fe400078efcff */
[----:B------:R-:W-:Y:S02]  /*7150*/  LOP3.LUT R5, R5, 0x10000, RZ, 0xfc, !PT ;  /* 0x0001000005057812 */ /* 0x000fe400078efcff */
[----:B------:R-:W-:Y:S01]  /*7160*/  LOP3.LUT R6, R9, 0x10000, RZ, 0xfc, !PT ;  /* 0x0001000009067812 */ /* 0x000fe200078efcff */
[C---:B------:R-:W-:Y:S01]  /*7170*/  VIADD R22, R12.reuse, 0x2 ;  /* 0x000000020c167836 */ /* 0x040fe20000000000 */
[----:B------:R2:W-:Y:S01]  /*7180*/  STL [R1+0x3c], R12 ;  /* 0x00003c0c01007387 */ /* 0x0005e20000100800 */
[C---:B------:R-:W-:Y:S01]  /*7190*/  VIADD R20, R12.reuse, 0x4 ;  /* 0x000000040c147836 */ /* 0x040fe20000000000 */
[----:B------:R-:W-:Y:S01]  /*71a0*/  IADD3 R18, R12, 0x6, RZ ;  /* 0x000000060c127810 */ /* 0x000fe20007ffe0ff */
[C---:B------:R-:W-:Y:S01]  /*71b0*/  VIADD R14, R6.reuse, 0x2 ;  /* 0x00000002060e7836 */ /* 0x040fe20000000000 */
[----:B------:R3:W-:Y:S01]  /*71c0*/  STL [R1+0x58], R5 ;  /* 0x0000580501007387 */ /* 0x0007e20000100800 */
[----:B-1----:R-:W-:Y:S01]  /*71d0*/  IADD3 R10, R6, 0x6, RZ ;  /* 0x00000006060a7810 */ /* 0x002fe20007ffe0ff */
[----:B------:R-:W-:-:S02]  /*71e0*/  VIADD R9, R7, 0x8 ;  /* 0x0000000807097836 */ /* 0x000fc40000000000 */
[----:B------:R1:W-:Y:S01]  /*71f0*/  STL [R1+0x38], R6 ;  /* 0x0000380601007387 */ /* 0x0003e20000100800 */
[C---:B------:R-:W-:Y:S02]  /*7200*/  VIADD R9, R7.reuse, 0x14 ;  /* 0x0000001407097836 */ /* 0x040fe40000000000 */
[----:B--2---:R-:W-:Y:S01]  /*7210*/  VIADD R12, R6, 0x4 ;  /* 0x00000004060c7836 */ /* 0x004fe20000000000 */
[----:B------:R2:W-:Y:S01]  /*7220*/  STL.64 [R1+0x30], R22 ;  /* 0x0000301601007387 */ /* 0x0005e20000100a00 */
[----:B---3--:R-:W-:-:S03]  /*7230*/  VIADD R5, R7, 0x4 ;  /* 0x0000000407057836 */ /* 0x008fc60000000000 */
[----:B------:R2:W-:Y:S01]  /*7240*/  STL.64 [R1+0x28], R20 ;  /* 0x0000281401007387 */ /* 0x0005e20000100a00 */
[C---:B------:R-:W-:Y:S01]  /*7250*/  VIADD R5, R7.reuse, 0x10 ;  /* 0x0000001007057836 */ /* 0x040fe20000000000 */
[C---:B-1----:R-:W-:Y:S01]  /*7260*/  IADD3 R6, R7.reuse, 0xc, RZ ;  /* 0x0000000c07067810 */ /* 0x042fe20007ffe0ff */
[C---:B------:R-:W-:Y:S01]  /*7270*/  VIADD R5, R7.reuse, 0x1c ;  /* 0x0000001c07057836 */ /* 0x040fe20000000000 */
[----:B------:R2:W-:Y:S01]  /*7280*/  STL.64 [R1+0x20], R18 ;  /* 0x0000201201007387 */ /* 0x0005e20000100a00 */
[----:B------:R-:W-:-:S03]  /*7290*/  IADD3 R6, R7, 0x18, RZ ;  /* 0x0000001807067810 */ /* 0x000fc60007ffe0ff */
[----:B------:R2:W-:Y:S04]  /*72a0*/  STL.64 [R1+0x8], R10 ;  /* 0x0000080a01007387 */ /* 0x0005e80000100a00 */
[----:B------:R2:W-:Y:S04]  /*72b0*/  STL.64 [R1+0x18], R14 ;  /* 0x0000180e01007387 */ /* 0x0005e80000100a00 */
[----:B------:R2:W-:Y:S02]  /*72c0*/  STL.64 [R1+0x10], R12 ;  /* 0x0000100c01007387 */ /* 0x0005e40000100a00 */
.L_x_1078:
[----:B------:R-:W-:Y:S01]  /*72d0*/  IMAD.U32 R5, RZ, RZ, UR36 ;  /* 0x00000024ff057e24 */ /* 0x000fe2000f8e00ff */
[----:B------:R-:W-:Y:S05]  /*72e0*/  YIELD ;  /* 0x0000000000007946 */ /* 0x000fea0003800000 */
[----:B------:R-:W-:-:S04]  /*72f0*/  LOP3.LUT R5, R5, 0x1, RZ, 0xfc, !PT ;  /* 0x0000000105057812 */ /* 0x000fc800078efcff */
[----:B------:R-:W-:-:S13]  /*7300*/  ISETP.NE.AND P0, PT, R5, 0x3, PT ;  /* 0x000000030500780c */ /* 0x000fda0003f05270 */
[----:B------:R-:W-:Y:S05]  /*7310*/  @!P0 BRA `(.L_x_1068) ;  /* 0x0000000000048947 */ /* 0x000fea0003800000 */
[----:B------:R-:W-:Y:S01]  /*7320*/  BPT.TRAP 0x1 ;  /* 0x000000040000795c */ /* 0x000fe20000300000 */
.L_x_1068:
[----:B------:R-:W-:Y:S02]  /*7330*/  LEA R6, R0, R16, 0x3 ;  /* 0x0000001000067211 */ /* 0x000fe400078e18ff */
[----:B--2---:R-:W-:-:S04]  /*7340*/  SHF.L.U32 R23, R4, 0x1f, RZ ;  /* 0x0000001f04177819 */ /* 0x004fc800000006ff */
[----:B------:R1:W2:Y:S01]  /*7350*/  SYNCS.PHASECHK.TRANS64.TRYWAIT P1, [R6+URZ+0x30c10], R23 ;  /* 0x030c1017060075a7 */ /* 0x0002a2000802017f */
[----:B------:R-:W-:Y:S05]  /*7360*/  @!P0 BRA `(.L_x_1069) ;  /* 0x0000000000048947 */ /* 0x000fea0003800000 */
[----:B------:R-:W-:Y:S01]  /*7370*/  BPT.TRAP 0x1 ;  /* 0x000000040000795c */ /* 0x000fe20000300000 */
.L_x_1069:
[----:B------:R-:W-:-:S05]  /*7380*/  VIADD R5, R16, 0x10000 ;  /* 0x0001000010057836 */ /* 0x000fca0000000000 */
[----:B------:R-:W-:-:S04]  /*7390*/  SHF.R.U32.HI R5, RZ, 0x4, R5 ;  /* 0x00000004ff057819 */ /* 0x000fc80000011605 */
[----:B------:R-:W-:-:S04]  /*73a0*/  LOP3.LUT R5, R5, 0x3fff, RZ, 0xc0, !PT ;  /* 0x00003fff05057812 */ /* 0x000fc800078ec0ff */
[----:B------:R-:W-:Y:S01]  /*73b0*/  LOP3.LUT R9, R5, 0x10000, RZ, 0xfc, !PT ;  /* 0x0001000005097812 */ /* 0x000fe200078efcff */
[----:B--2---:R-:W-:Y:S06]  /*73c0*/  @P1 BRA `(.L_x_1070) ;  /* 0x0000000000081947 */ /* 0x004fec0003800000 */
[----:B------:R-:W2:Y:S02]  /*73d0*/  SYNCS.PHASECHK.TRANS64.TRYWAIT P1, [R6+URZ+0x30c10], R23 ;  /* 0x030c1017060075a7 */ /* 0x000ea4000802017f */
[----:B--2---:R-:W-:Y:S05]  /*73e0*/  @!P1 BRA `(.L_x_1071) ;  /* 0x000000e000989947 */ /* 0x004fea0003800000 */
.L_x_1070:
[----:B------:R-:W3:Y:S04]  /*73f0*/  LDL R17, [R1+0x3c] ;  /* 0x00003c0001117983 */ /* 0x000ee80000100800 */
[----:B------:R-:W4:Y:S04]  /*7400*/  LDL.64 R20, [R1+0x30] ;  /* 0x0000300001147983 */ /* 0x000f280000100a00 */
[----:B------:R-:W5:Y:S01]  /*7410*/  LDL.64 R18, [R1+0x28] ;  /* 0x0000280001127983 */ /* 0x000f620000100a00 */
[----:B------:R-:W-:Y:S01]  /*7420*/  IMAD R9, R0, 0x400, R9 ;  /* 0x0000040000097824 */ /* 0x000fe200078e0209 */
[----:B------:R-:W-:Y:S05]  /*7430*/  WARPSYNC.ALL ;  /* 0x0000000000007948 */ /* 0x000fea0003800000 */
[----:B------:R-:W-:Y:S01]  /*7440*/  R2UR UR6, R9 ;  /* 0x00000000090672ca */ /* 0x000fe200000e0000 */
[----:B------:R-:W-:Y:S01]  /*7450*/  WARPGROUP.ARRIVE ;  /* 0x00000000000079c5 */ /* 0x000fe20000000000 */
[----:B------:R-:W-:Y:S01]  /*7460*/  UMOV UR5, 0x40000040 ;  /* 0x4000004000057882 */ /* 0x000fe20000000000 */
[----:B------:R-:W-:Y:S01]  /*7470*/  UMOV UR7, 0x40000040 ;  /* 0x4000004000077882 */ /* 0x000fe20000000000 */
[----:B------:R-:W2:Y:S01]  /*7480*/  LDL.64 R14, [R1+0x20] ;  /* 0x00002000010e7983 */ /* 0x000ea20000100a00 */
[----:B------:R-:W-:-:S03]  /*7490*/  UMOV UR11, 0x40000040 ;  /* 0x40000040000b7882 */ /* 0x000fc60000000000 */
[----:B------:R-:W2:Y:S04]  /*74a0*/  LDL R13, [R1+0x48] ;  /* 0x00004800010d7983 */ /* 0x000ea80000100800 */
[----:B------:R-:W2:Y:S04]  /*74b0*/  LDL R10, [R1+0x54] ;  /* 0x00005400010a7983 */ /* 0x000ea80000100800 */
[----:B------:R-:W2:Y:S04]  /*74c0*/  LDL R12, [R1+0x4c] ;  /* 0x00004c00010c7983 */ /* 0x000ea80000100800 */
[----:B------:R-:W2:Y:S01]  /*74d0*/  LDL R11, [R1+0x44] ;  /* 0x00004400010b7983 */ /* 0x000ea20000100800 */
[----:B---3--:R-:W-:-:S13]  /*74e0*/  R2UR UR4, R17 ;  /* 0x00000000110472ca */ /* 0x008fda00000e0000 */
[----:B------:R-:W-:Y:S01]  /*74f0*/  HGMMA.64x128x16.F32 R76, gdesc[UR4], RZ, !UPT, gsb0 ;  /* 0x01e00000044c79f0 */ /* 0x000fe2000c0008ff */
[----:B----4-:R-:W-:Y:S02]  /*7500*/  R2UR UR8, R20 ;  /* 0x00000000140872ca */ /* 0x010fe400000e0000 */
[----:B------:R-:W-:Y:S01]  /*7510*/  R2UR UR9, R21 ;  /* 0x00000000150972ca */ /* 0x000fe200000e0000 */
[----:B------:R-:W-:-:S07]  /*7520*/  UIADD3 UR4, UR6, 0x2, URZ ;  /* 0x0000000206047890 */ /* 0x000fce000fffe03f */
[----:B------:R-:W-:Y:S01]  /*7530*/  UMOV UR10, UR4 ;  /* 0x00000004000a7c82 */ /* 0x000fe20008000000 */
[----:B------:R-:W-:Y:S01]  /*7540*/  UIADD3 UR4, UR6, 0x4, URZ ;  /* 0x0000000406047890 */ /* 0x000fe2000fffe03f */
[----:B------:R-:W-:Y:S02]  /*7550*/  WARPGROUP.DEPBAR.LE gsb0, 0x0 ;  /* 0x00008000000079c5 */ /* 0x000fe40000010000 */
[----:B------:R-:W-:-:S06]  /*7560*/  WARPGROUP.ARRIVE ;  /* 0x00000000000079c5 */ /* 0x000fcc0000000000 */
[----:B------:R-:W-:Y:S01]  /*7570*/  HGMMA.64x128x16.F32 R76, gdesc[UR8], R76, gsb0 ;  /* 0x01e00000084c79f0 */ /* 0x000fe2000800084c */
[----:B-----5:R-:W-:Y:S02]  /*7580*/  R2UR UR8, R18 ;  /* 0x00000000120872ca */ /* 0x020fe400000e0000 */
[----:B------:R-:W-:Y:S01]  /*7590*/  R2UR UR9, R19 ;  /* 0x00000000130972ca */ /* 0x000fe200000e0000 */
[----:B------:R-:W-:Y:S01]  /*75a0*/  UMOV UR10, UR4 ;  /* 0x00000004000a7c82 */ /* 0x000fe20008000000 */
[----:B------:R-:W-:Y:S01]  /*75b0*/  UMOV UR11, 0x40000040 ;  /* 0x40000040000b7882 */ /* 0x000fe20000000000 */
[----:B--2---:R-:W-:Y:S02]  /*75c0*/  R2UR UR4, R14 ;  /* 0x000000000e0472ca */ /* 0x004fe400000e0000 */
[----:B------:R-:W-:Y:S01]  /*75d0*/  R2UR UR5, R15 ;  /* 0x000000000f0572ca */ /* 0x000fe200000e0000 */
[----:B------:R-:W-:Y:S01]  /*75e0*/  UIADD3 UR6, UR6, 0x6, URZ ;  /* 0x0000000606067890 */ /* 0x000fe2000fffe03f */
[----:B------:R-:W-:Y:S01]  /*75f0*/  UMOV UR7, 0x40000040 ;  /* 0x4000004000077882 */ /* 0x000fe20000000000 */
[----:B------:R-:W-:-:S02]  /*7600*/  WARPGROUP.DEPBAR.LE gsb0, 0x0 ;  /* 0x00008000000079c5 */ /* 0x000fc40000010000 */
[----:B------:R-:W-:-:S06]  /*7610*/  WARPGROUP.ARRIVE ;  /* 0x00000000000079c5 */ /* 0x000fcc0000000000 */
[----:B------:R-:W-:Y:S01]  /*7620*/  HGMMA.64x128x16.F32 R76, gdesc[UR8], R76, gsb0 ;  /* 0x01e00000084c79f0 */ /* 0x000fe2000800084c */
[C---:B------:R-:W-:Y:S01]  /*7630*/  IMAD R14, R0.reuse, 0x80, R13 ;  /* 0x00000080000e7824 */ /* 0x040fe200078e020d */
[C---:B------:R-:W-:Y:S01]  /*7640*/  LEA R10, R0.reuse, R10, 0x7 ;  /* 0x0000000a000a7211 */ /* 0x040fe200078e38ff */
[C---:B------:R-:W-:Y:S01]  /*7650*/  IMAD R12, R0.reuse, 0x80, R12 ;  /* 0x00000080000c7824 */ /* 0x040fe200078e020c */
[----:B------:R-:W-:Y:S02]  /*7660*/  LEA R18, R0, R11, 0x7 ;  /* 0x0000000b00127211 */ /* 0x000fe400078e38ff */
[C---:B------:R-:W-:Y:S01]  /*7670*/  LEA R19, R3.reuse, R14, 0x1 ;  /* 0x0000000e03137211 */ /* 0x040fe200078e08ff */
[C---:B------:R-:W-:Y:S02]  /*7680*/  IMAD R15, R3.reuse, 0x2, R12 ;  /* 0x00000002030f7824 */ /* 0x040fe400078e020c */
[C---:B------:R-:W-:Y:S02]  /*7690*/  IMAD R13, R3.reuse, 0x2, R10 ;  /* 0x00000002030d7824 */ /* 0x040fe400078e020a */
[----:B------:R-:W-:Y:S01]  /*76a0*/  IMAD R21, R3, 0x2, R18 ;  /* 0x0000000203157824 */ /* 0x000fe200078e0212 */
[----:B------:R-:W-:Y:S01]  /*76b0*/  LEA R9, R15, R16, 0x2 ;  /* 0x000000100f097211 */ /* 0x000fe200078e10ff */
[----:B------:R-:W-:-:S02]  /*76c0*/  IMAD R17, R13, 0x4, R16 ;  /* 0x000000040d117824 */ /* 0x000fc400078e0210 */
        /* <DEDUP_REMOVED lines=17> */
.L_x_1072:
[----:B------:R1:W1:Y:S01]  /*77e0*/  SYNCS.PHASECHK.TRANS64.TRYWAIT P1, [R6+URZ+0x30c30], R23 ;  /* 0x030c3017060075a7 */ /* 0x000262000802017f */
[----:B------:R-:W-:Y:S05]  /*77f0*/  @!P0 BRA `(.L_x_1073) ;  /* 0x0000000000048947 */ /* 0x000fea0003800000 */
[----:B------:R-:W-:Y:S01]  /*7800*/  BPT.TRAP 0x1 ;  /* 0x000000040000795c */ /* 0x000fe20000300000 */
.L_x_1073:
[----:B-1----:R-:W-:Y:S05]  /*7810*/  @P1 BRA `(.L_x_1074) ;  /* 0x0000000000081947 */ /* 0x002fea0003800000 */
[----:B------:R-:W1:Y:S02]  /*7820*/  SYNCS.PHASECHK.TRANS64.TRYWAIT P1, [R6+URZ+0x30c30], R23 ;  /* 0x030c3017060075a7 */ /* 0x000e64000802017f */
[----:B-1----:R-:W-:Y:S05]  /*7830*/  @!P1 BRA `(.L_x_1075) ;  /* 0x000000dc00989947 */ /* 0x002fea0003800000 */
.L_x_1074:
[----:B------:R-:W2:Y:S01]  /*7840*/  LDL R26, [R1+0x38] ;  /* 0x00003800011a7983 */ /* 0x000ea20000100800 */
[----:B------:R-:W-:Y:S01]  /*7850*/  VIADD R24, R16, 0x18000 ;  /* 0x0001800010187836 */ /* 0x000fe20000000000 */
[----:B------:R-:W-:Y:S02]  /*7860*/  ULDC UR8, c[0x0][0x75c] ;  /* 0x0001d70000087ab9 */ /* 0x000fe40000000800 */
[----:B------:R-:W-:Y:S01]  /*7870*/  STL [R1+0xf8], R162 ;  /* 0x0000f8a201007387 */ /* 0x000fe20000100800 */
[----:B------:R-:W-:Y:S01]  /*7880*/  FMUL.FTZ R18, R76, UR8 ;  /* 0x000000084c127c20 */ /* 0x000fe20008410000 */
[----:B------:R-:W-:Y:S01]  /*7890*/  SHF.R.U32.HI R24, RZ, 0x4, R24 ;  /* 0x00000004ff187819 */ /* 0x000fe20000011618 */
[----:B------:R-:W-:Y:S01]  /*78a0*/  FMUL.FTZ R19, R77, UR8 ;  /* 0x000000084d137c20 */ /* 0x000fe20008410000 */
[----:B------:R-:W-:Y:S01]  /*78b0*/  STL [R1+0xf4], R161 ;  /* 0x0000f4a101007387 */ /* 0x000fe20000100800 */
[----:B------:R-:W-:Y:S01]  /*78c0*/  FMUL.FTZ R20, R78, UR8 ;  /* 0x000000084e147c20 */ /* 0x000fe20008410000 */
[----:B------:R-:W-:Y:S01]  /*78d0*/  LOP3.LUT R210, R24, 0x3fff, RZ, 0xc0, !PT ;  /* 0x00003fff18d27812 */ /* 0x000fe200078ec0ff */
[----:B------:R-:W-:Y:S01]  /*78e0*/  FMUL.FTZ R21, R79, UR8 ;  /* 0x000000084f157c20 */ /* 0x000fe20008410000 */
[----:B------:R-:W-:Y:S01]  /*78f0*/  STL [R1+0xf0], R160 ;  /* 0x0000f0a001007387 */ /* 0x000fe20000100800 */
[----:B------:R-:W-:Y:S01]  /*7900*/  FMUL.FTZ R22, R80, UR8 ;  /* 0x0000000850167c20 */ /* 0x000fe20008410000 */
[----:B------:R-:W-:Y:S01]  /*7910*/  LOP3.LUT R25, R210, 0x10000, RZ, 0xfc, !PT ;  /* 0x00010000d2197812 */ /* 0x000fe200078efcff */
[----:B------:R-:W-:Y:S01]  /*7920*/  FMUL.FTZ R23, R81, UR8 ;  /* 0x0000000851177c20 */ /* 0x000fe20008410000 */
[----:B------:R-:W-:Y:S01]  /*7930*/  STL [R1+0xec], R159 ;  /* 0x0000ec9f01007387 */ /* 0x000fe20000100800 */
[----:B------:R-:W-:Y:S01]  /*7940*/  FMUL.FTZ R204, R82, UR8 ;  /* 0x0000000852cc7c20 */ /* 0x000fe20008410000 */
[----:B------:R-:W-:Y:S01]  /*7950*/  LEA R25, R0, R25, 0xa ;  /* 0x0000001900197211 */ /* 0x000fe200078e50ff */
[----:B------:R-:W-:Y:S01]  /*7960*/  FMUL.FTZ R205, R83, UR8 ;  /* 0x0000000853cd7c20 */ /* 0x000fe20008410000 */
[----:B------:R-:W-:Y:S01]  /*7970*/  STL [R1+0xe8], R158 ;  /* 0x0000e89e01007387 */ /* 0x000fe20000100800 */
[----:B------:R-:W-:Y:S01]  /*7980*/  FMUL.FTZ R206, R84, UR8 ;  /* 0x0000000854ce7c20 */ /* 0x000fe20008410000 */
[----:B------:R-:W-:Y:S01]  /*7990*/  FMUL.FTZ R207, R85, UR8 ;  /* 0x0000000855cf7c20 */ /* 0x000fe20008410000 */
[----:B------:R-:W-:Y:S01]  /*79a0*/  FMUL.FTZ R208, R86, UR8 ;  /* 0x0000000856d07c20 */ /* 0x000fe20008410000 */
[----:B------:R-:W-:Y:S01]  /*79b0*/  STL [R1+0xe4], R157 ;  /* 0x0000e49d01007387 */ /* 0x000fe20000100800 */
[----:B------:R-:W-:Y:S01]  /*79c0*/  R2UR UR6, R25 ;  /* 0x00000000190672ca */ /* 0x000fe200000e0000 */
[----:B------:R-:W-:Y:S01]  /*79d0*/  FMUL.FTZ R209, R87, UR8 ;  /* 0x0000000857d17c20 */ /* 0x000fe20008410000 */
[----:B------:R-:W-:Y:S01]  /*79e0*/  UMOV UR5, 0x40000040 ;  /* 0x4000004000057882 */ /* 0x000fe20000000000 */
[----:B------:R-:W-:Y:S01]  /*79f0*/  STL [R1+0xe0], R156 ;  /* 0x0000e09c01007387 */ /* 0x000fe20000100800 */
[----:B------:R-:W-:Y:S01]  /*7a00*/  UMOV UR7, 0x40000040 ;  /* 0x4000004000077882 */ /* 0x000fe20000000000 */
[----:B------:R-:W-:Y:S01]  /*7a10*/  FMUL.FTZ R104, R104, UR8 ;  /* 0x0000000868687c20 */ /* 0x000fe20008410000 */
[----:B------:R-:W-:Y:S01]  /*7a20*/  FMUL.FTZ R105, R105, UR8 ;  /* 0x0000000869697c20 */ /* 0x000fe20008410000 */
[----:B------:R-:W-:Y:S01]  /*7a30*/  STL [R1+0xdc], R155 ;  /* 0x0000dc9b01007387 */ /* 0x000fe20000100800 */
[----:B------:R-:W-:Y:S01]  /*7a40*/  UMOV UR15, 0x40000040 ;  /* 0x40000040000f7882 */ /* 0x000fe20000000000 */
[----:B--2---:R-:W-:-:S02]  /*7a50*/  R2UR UR4, R26 ;  /* 0x000000001a0472ca */ /* 0x004fc400000e0000 */
[----:B------:R-:W-:Y:S01]  /*7a60*/  STL [R1+0xd8], R154 ;  /* 0x0000d89a01007387 */ /* 0x000fe20000100800 */
[----:B------:R-:W-:Y:S01]  /*7a70*/  FMUL.FTZ R112, R112, UR8 ;  /* 0x0000000870707c20 */ /* 0x000fe20008410000 */
[----:B------:R-:W-:Y:S01]  /*7a80*/  FMUL.FTZ R113, R113, UR8 ;  /* 0x0000000871717c20 */ /* 0x000fe20008410000 */
[----:B------:R-:W-:Y:S01]  /*7a90*/  FMUL.FTZ R114, R114, UR8 ;  /* 0x0000000872727c20 */ /* 0x000fe20008410000 */
        /* <DEDUP_REMOVED lines=43> */
[----:B------:R-:W-:Y:S01]  /*7d50*/  UMOV UR11, 0x40000040 ;  /* 0x40000040000b7882 */ /* 0x000fe20000000000 */
[----:B------:R-:W-:Y:S01]  /*7d60*/  STL [R1+0xa8], R142 ;  /* 0x0000a88e01007387 */ /* 0x000fe20000100800 */
[----:B------:R-:W1:Y:S03]  /*7d70*/  MUFU.TANH R18, R18 ;  /* 0x0000001200127308 */ /* 0x000e660000002400 */
[----:B------:R-:W-:Y:S04]  /*7d80*/  STL [R1+0xa4], R141 ;  /* 0x0000a48d01007387 */ /* 0x000fe80000100800 */
[----:B------:R-:W-:Y:S01]  /*7d90*/  STL [R1+0xa0], R140 ;  /* 0x0000a08c01007387 */ /* 0x000fe20000100800 */
[----:B------:R-:W2:Y:S03]  /*7da0*/  MUFU.TANH R20, R20 ;  /* 0x0000001400147308 */ /* 0x000ea60000002400 */
[----:B------:R-:W-:Y:S04]  /*7db0*/  STL [R1+0x9c], R6 ;  /* 0x00009c0601007387 */ /* 0x000fe80000100800 */
[----:B------:R-:W-:Y:S01]  /*7dc0*/  STL [R1+0x98], R5 ;  /* 0x0000980501007387 */ /* 0x000fe20000100800 */
[C---:B------:R-:W-:Y:S01]  /*7dd0*/  VIADD R230, R7.reuse, 0x4 ;  /* 0x0000000407e67836 */ /* 0x040fe20000000000 */
[----:B------:R-:W3:Y:S02]  /*7de0*/  MUFU.TANH R19, R19 ;  /* 0x0000001300137308 */ /* 0x000ee40000002400 */
[----:B------:R-:W-:Y:S04]  /*7df0*/  STL [R1+0x94], R4 ;  /* 0x0000940401007387 */ /* 0x000fe80000100800 */
[----:B------:R-:W-:Y:S01]  /*7e00*/  STL [R1+0x90], R3 ;  /* 0x0000900301007387 */ /* 0x000fe20000100800 */
[C---:B------:R-:W-:Y:S01]  /*7e10*/  ISETP.GT.AND P2, PT, R8.reuse, RZ, PT ;  /* 0x000000ff0800720c */ /* 0x040fe20003f44270 */
[----:B------:R-:W4:Y:S02]  /*7e20*/  MUFU.TANH R21, R21 ;  /* 0x0000001500157308 */ /* 0x000f240000002400 */
[----:B------:R1:W-:Y:S01]  /*7e30*/  STL [R1+0x8c], R2 ;  /* 0x00008c0201007387 */ /* 0x0003e20000100800 */
[----:B------:R-:W-:Y:S01]  /*7e40*/  VIADD R212, R7, 0x8 ;  /* 0x0000000807d47836 */ /* 0x000fe20000000000 */
[----:B------:R-:W-:-:S02]  /*7e50*/  ISETP.GT.AND P1, PT, R8, 0x8, PT ;  /* 0x000000080800780c */ /* 0x000fc40003f24270 */
[----:B------:R-:W-:Y:S02]  /*7e60*/  IADD3 R213, R7, 0xc, RZ ;  /* 0x0000000c07d57810 */ /* 0x000fe40007ffe0ff */
[----:B------:R-:W4:Y:S01]  /*7e70*/  MUFU.TANH R22, R22 ;  /* 0x0000001600167308 */ /* 0x000f220000002400 */
[----:B-1----:R-:W2:Y:S01]  /*7e80*/  LDL.64 R2, [R1+0x18] ;  /* 0x0000180001027983 */ /* 0x002ea20000100a00 */
[----:B------:R-:W-:-:S06]  /*7e90*/  WARPGROUP.ARRIVE ;  /* 0x00000000000079c5 */ /* 0x000fcc0000000000 */
[----:B------:R-:W-:Y:S01]  /*7ea0*/  MUFU.TANH R204, R204 ;  /* 0x000000cc00cc7308 */ /* 0x000fe20000002400 */
[----:B------:R-:W-:Y:S07]  /*7eb0*/  HGMMA.64x128x16.F32 R24, gdesc[UR4], RZ, !UPT, gsb0 ;  /* 0x01e00000041879f0 */ /* 0x000fee000c0008ff */
[----:B------:R-:W-:Y:S08]  /*7ec0*/  MUFU.TANH R161, R104 ;  /* 0x0000006800a17308 */ /* 0x000ff00000002400 */
[----:B------:R1:W-:Y:S01]  /*7ed0*/  MUFU.TANH R159, R105 ;  /* 0x00000069009f7308 */ /* 0x0003e20000002400 */
[----:B------:R-:W-:Y:S01]  /*7ee0*/  FMUL.FTZ R88, R90, UR8 ;  /* 0x000000085a587c20 */ /* 0x000fe20008410000 */
[----:B------:R-:W-:Y:S01]  /*7ef0*/  FMUL.FTZ R89, R94, UR8 ;  /* 0x000000085e597c20 */ /* 0x000fe20008410000 */
[----:B------:R-:W-:Y:S01]  /*7f00*/  FMUL.FTZ R91, R97, UR8 ;  /* 0x00000008615b7c20 */ /* 0x000fe20008410000 */
[----:B------:R-:W-:Y:S01]  /*7f10*/  FMUL.FTZ R92, R98, UR8 ;  /* 0x00000008625c7c20 */ /* 0x000fe20008410000 */
[----:B------:R-:W-:Y:S01]  /*7f20*/  FMUL.FTZ R93, R101, UR8 ;  /* 0x00000008655d7c20 */ /* 0x000fe20008410000 */
[----:B------:R-:W-:-:S02]  /*7f30*/  FMUL.FTZ R116, R136, UR8 ;  /* 0x0000000888747c20 */ /* 0x000fc40008410000 */
[----:B------:R3:W-:Y:S01]  /*7f40*/  MUFU.TANH R153, R112 ;  /* 0x0000007000997308 */ /* 0x0007e20000002400 */
[----:B-1----:R-:W4:Y:S01]  /*7f50*/  LDL.64 R104, [R1+0x8] ;  /* 0x0000080001687983 */ /* 0x002f220000100a00 */
[----:B------:R-:W-:-:S06]  /*7f60*/  UIADD3 UR4, UR6, 0x2, URZ ;  /* 0x0000000206047890 */ /* 0x000fcc000fffe03f */
[----:B------:R1:W-:Y:S01]  /*7f70*/  MUFU.TANH R151, R113 ;  /* 0x0000007100977308 */ /* 0x0003e20000002400 */
[----:B------:R-:W-:-:S07]  /*7f80*/  UMOV UR14, UR4 ;  /* 0x00000004000e7c82 */ /* 0x000fce0008000000 */
[----:B------:R1:W-:Y:S08]  /*7f90*/  MUFU.TANH R152, R114 ;  /* 0x0000007200987308 */ /* 0x0003f00000002400 */
[----:B------:R1:W-:Y:S08]  /*7fa0*/  MUFU.TANH R150, R115 ;  /* 0x0000007300967308 */ /* 0x0003f00000002400 */
[----:B------:R1:W-:Y:S08]  /*7fb0*/  MUFU.TANH R149, R117 ;  /* 0x0000007500957308 */ /* 0x0003f00000002400 */
[----:B------:R1:W-:Y:S01]  /*7fc0*/  MUFU.TANH R145, R121 ;  /* 0x0000007900917308 */ /* 0x0003e20000002400 */
[----:B------:R-:W4:Y:S01]  /*7fd0*/  SHFL.IDX PT, R96, R17, R7, 0x1f ;  /* 0x00001f0711607589 */ /* 0x000f2200000e0000 */
[----:B------:R-:W-:Y:S01]  /*7fe0*/  FSEL R99, R18, -INF , P2 ;  /* 0xff80000012637808 */ /* 0x000fe20001000000 */
[----:B------:R-:W-:Y:S01]  /*7ff0*/  ULDC UR5, c[0x0][0x744] ;  /* 0x0001d10000057ab9 */ /* 0x000fe20000000800 */
[----:B------:R-:W-:-:S02]  /*8000*/  VIADD R220, R7, 0x10 ;  /* 0x0000001007dc7836 */ /* 0x000fc40000000000 */
[----:B------:R-:W-:Y:S02]  /*8010*/  VIADD R224, R7, 0x14 ;  /* 0x0000001407e07836 */ /* 0x000fe40000000000 */
[----:B------:R-:W-:Y:S08]  /*8020*/  MUFU.TANH R23, R23 ;  /* 0x0000001700177308 */ /* 0x000ff00000002400 */
[----:B------:R-:W4:Y:S08]  /*8030*/  MUFU.TANH R205, R205 ;  /* 0x000000cd00cd7308 */ /* 0x000f300000002400 */
[----:B------:R-:W4:Y:S08]  /*8040*/  MUFU.TANH R206, R206 ;  /* 0x000000ce00ce7308 */ /* 0x000f300000002400 */
[----:B------:R-:W4:Y:S08]  /*8050*/  MUFU.TANH R207, R207 ;  /* 0x000000cf00cf7308 */ /* 0x000f300000002400 */
[----:B------:R-:W4:Y:S08]  /*8060*/  MUFU.TANH R208, R208 ;  /* 0x000000d000d07308 */ /* 0x000f300000002400 */
[----:B------:R-:W-:Y:S01]  /*8070*/  MUFU.TANH R209, R209 ;  /* 0x000000d100d17308 */ /* 0x000fe20000002400 */
[----:B--2---:R-:W-:-:S02]  /*8080*/  R2UR UR12, R2 ;  /* 0x00000000020c72ca */ /* 0x004fc400000e0000 */
[----:B------:R-:W-:Y:S02]  /*8090*/  R2UR UR13, R3 ;  /* 0x00000000030d72ca */ /* 0x000fe400000e0000 */
[----:B------:R-:W2:Y:S01]  /*80a0*/  LDL.64 R2, [R1+0x10] ;  /* 0x0000100001027983 */ /* 0x000ea20000100a00 */
[----:B------:R-:W-:Y:S02]  /*80b0*/  WARPGROUP.DEPBAR.LE gsb0, 0x0 ;  /* 0x00008000000079c5 */ /* 0x000fe40000010000 */
[----:B------:R-:W-:-:S08]  /*80c0*/  WARPGROUP.ARRIVE ;  /* 0x00000000000079c5 */ /* 0x000fd00000000000 */
[----:B------:R-:W-:Y:S01]  /*80d0*/  HGMMA.64x128x16.F32 R24, gdesc[UR12], R24, gsb0 ;  /* 0x01e000000c1879f0 */ /* 0x000fe20008000818 */
[----:B------:R-:W-:Y:S01]  /*80e0*/  UIADD3 UR4, UR6, 0x4, URZ ;  /* 0x0000000406047890 */ /* 0x000fe2000fffe03f */
[----:B------:R-:W-:-:S06]  /*80f0*/  UMOV UR15, 0x40000040 ;  /* 0x40000040000f7882 */ /* 0x000fcc0000000000 */
[----:B------:R-:W-:Y:S01]  /*8100*/  UMOV UR14, UR4 ;  /* 0x00000004000e7c82 */ /* 0x000fe20008000000 */
[----:B---3--:R-:W-:Y:S01]  /*8110*/  FMUL.FTZ R112, R118, UR8 ;  /* 0x0000000876707c20 */ /* 0x008fe20008410000 */
[----:B------:R-:W-:Y:S01]  /*8120*/  FMUL.FTZ R90, R95, UR8 ;  /* 0x000000085f5a7c20 */ /* 0x000fe20008410000 */
[----:B------:R-:W-:Y:S01]  /*8130*/  FMUL.FTZ R94, R102, UR8 ;  /* 0x00000008665e7c20 */ /* 0x000fe20008410000 */
[----:B-1----:R-:W-:Y:S01]  /*8140*/  FMUL.FTZ R113, R133, UR8 ;  /* 0x0000000885717c20 */ /* 0x002fe20008410000 */
[----:B------:R-:W-:Y:S01]  /*8150*/  FMUL.FTZ R114, R134, UR8 ;  /* 0x0000000886727c20 */ /* 0x000fe20008410000 */
[----:B------:R-:W-:Y:S01]  /*8160*/  FMUL.FTZ R115, R135, UR8 ;  /* 0x0000000887737c20 */ /* 0x000fe20008410000 */
[----:B------:R-:W-:Y:S01]  /*8170*/  FMUL.FTZ R117, R137, UR8 ;  /* 0x0000000889757c20 */ /* 0x000fe20008410000 */
[----:B------:R-:W-:Y:S01]  /*8180*/  FMUL.FTZ R118, R138, UR8 ;  /* 0x000000088a767c20 */ /* 0x000fe20008410000 */
[----:B------:R-:W-:Y:S01]  /*8190*/  FMUL.FTZ R121, R139, UR8 ;  /* 0x000000088b797c20 */ /* 0x000fe20008410000 */
[----:B----4-:R-:W-:-:S02]  /*81a0*/  R2UR UR8, R104 ;  /* 0x00000000680872ca */ /* 0x010fc400000e0000 */
[----:B------:R-:W-:Y:S01]  /*81b0*/  R2UR UR9, R105 ;  /* 0x00000000690972ca */ /* 0x000fe200000e0000 */
[----:B------:R-:W-:Y:S01]  /*81c0*/  UIADD3 UR6, UR6, 0x6, URZ ;  /* 0x0000000606067890 */ /* 0x000fe2000fffe03f */
[----:B------:R-:W-:Y:S02]  /*81d0*/  WARPGROUP.DEPBAR.LE gsb0, 0x0 ;  /* 0x00008000000079c5 */ /* 0x000fe40000010000 */
[----:B------:R-:W-:-:S04]  /*81e0*/  WARPGROUP.ARRIVE ;  /* 0x00000000000079c5 */ /* 0x000fc80000000000 */
[----:B------:R-:W-:Y:S01]  /*81f0*/  UMOV UR10, UR6 ;  /* 0x00000006000a7c82 */ /* 0x000fe20008000000 */
[----:B--2---:R-:W-:Y:S02]  /*8200*/  R2UR UR12, R2 ;  /* 0x00000000020c72ca */ /* 0x004fe400000e0000 */
[----:B------:R-:W-:-:S13]  /*8210*/  R2UR UR13, R3 ;  /* 0x00000000030d72ca */ /* 0x000fda00000e0000 */
[----:B------:R-:W-:Y:S01]  /*8220*/  HGMMA.64x128x16.F32 R24, gdesc[UR12], R24, gsb0 ;  /* 0x01e000000c1879f0 */ /* 0x000fe20008000818 */
[----:B------:R-:W1:Y:S01]  /*8230*/  SHFL.IDX PT, R97, R17, R230, 0x1f ;  /* 0x00001fe611617589 */ /* 0x000e6200000e0000 */
[----:B------:R-:W-:-:S03]  /*8240*/  FSEL R98, R20, -INF , P1 ;  /* 0xff80000014627808 */ /* 0x000fc60000800000 */
[----:B------:R-:W2:Y:S01]  /*8250*/  SHFL.IDX PT, R95, R17, R212, 0x1f ;  /* 0x00001fd4115f7589 */ /* 0x000ea200000e0000 */
[--C-:B------:R-:W-:Y:S01]  /*8260*/  FFMA.FTZ R99, R99, UR5, -R96.reuse ;  /* 0x0000000563637c23 */ /* 0x100fe20008010860 */
[----:B------:R-:W-:Y:S01]  /*8270*/  FFMA.FTZ R98, R98, UR5, -R96 ;  /* 0x0000000562627c23 */ /* 0x000fe20008010860 */
[----:B------:R-:W-:Y:S01]  /*8280*/  MUFU.TANH R147, R120 ;  /* 0x0000007800937308 */ /* 0x000fe20000002400 */
[----:B------:R-:W3:Y:S01]  /*8290*/  SHFL.IDX PT, R96, R17, R213, 0x1f ;  /* 0x00001fd511607589 */ /* 0x000ee200000e0000 */
[----:B------:R-:W-:-:S06]  /*82a0*/  FSEL R100, R19, -INF , P2 ;  /* 0xff80000013647808 */ /* 0x000fcc0001000000 */
[----:B------:R-:W-:Y:S01]  /*82b0*/  MUFU.EX2 R120, R99 ;  /* 0x0000006300787308 */ /* 0x000fe20000000800 */
[----:B------:R-:W-:Y:S07]  /*82c0*/  SHFL.IDX PT, R102, R17, R224, 0x1f ;  /* 0x00001fe011667589 */ /* 0x000fee00000e0000 */
[----:B------:R4:W-:Y:S01]  /*82d0*/  MUFU.EX2 R99, R98 ;  /* 0x0000006200637308 */ /* 0x0009e20000000800 */
[----:B-1----:R-:W-:Y:S01]  /*82e0*/  FFMA.FTZ R100, R100, UR5, -R97 ;  /* 0x0000000564647c23 */ /* 0x002fe20008010861 */
[----:B----4-:R-:W-:-:S06]  /*82f0*/  FSEL R98, R21, -INF , P1 ;  /* 0xff80000015627808 */ /* 0x010fcc0000800000 */
[----:B------:R1:W-:Y:S01]  /*8300*/  MUFU.TANH R162, R103 ;  /* 0x0000006700a27308 */ /* 0x0003e20000002400 */
[----:B------:R-:W-:-:S07]  /*8310*/  FFMA.FTZ R98, R98, UR5, -R97 ;  /* 0x0000000562627c23 */ /* 0x000fce0008010861 */
[----:B------:R4:W-:Y:S01]  /*8320*/  MUFU.TANH R6, R128 ;  /* 0x0000008000067308 */ /* 0x0009e20000002400 */
[----:B-1----:R-:W1:Y:S01]  /*8330*/  SHFL.IDX PT, R103, R17, R220, 0x1f ;  /* 0x00001fdc11677589 */ /* 0x002e6200000e0000 */
[----:B------:R-:W-:Y:S02]  /*8340*/  WARPGROUP.DEPBAR.LE gsb0, 0x0 ;  /* 0x00008000000079c5 */ /* 0x000fe40000010000 */
[----:B------:R-:W-:-:S06]  /*8350*/  WARPGROUP.ARRIVE ;  /* 0x00000000000079c5 */ /* 0x000fcc0000000000 */
[----:B------:R-:W-:Y:S01]  /*8360*/  HGMMA.64x128x16.F32 R24, gdesc[UR8], R24, gsb0 ;  /* 0x01e00000081879f0 */ /* 0x000fe20008000818 */
[----:B----4-:R-:W-:Y:S01]  /*8370*/  IADD3 R128, R7, 0x18, RZ ;  /* 0x0000001807807810 */ /* 0x010fe20007ffe0ff */
[----:B------:R-:W-:Y:S01]  /*8380*/  MUFU.TANH R148, R119 ;  /* 0x0000007700947308 */ /* 0x000fe20000002400 */
[----:B------:R-:W-:-:S07]  /*8390*/  FSEL R97, R22, -INF , P2 ;  /* 0xff80000016617808 */ /* 0x000fce0001000000 */
[----:B------:R-:W-:Y:S01]  /*83a0*/  MUFU.EX2 R119, R100 ;  /* 0x0000006400777308 */ /* 0x000fe20000000800 */
[----:B--2---:R-:W-:-:S07]  /*83b0*/  FFMA.FTZ R97, R97, UR5, -R95 ;  /* 0x0000000561617c23 */ /* 0x004fce000801085f */
[----:B------:R2:W-:Y:S08]  /*83c0*/  MUFU.TANH R158, R107 ;  /* 0x0000006b009e7308 */ /* 0x0005f00000002400 */
[----:B------:R4:W-:Y:S01]  /*83d0*/  MUFU.EX2 R100, R98 ;  /* 0x0000006200647308 */ /* 0x0009e20000000800 */
[----:B--2---:R-:W2:Y:S01]  /*83e0*/  SHFL.IDX PT, R107, R17, R128, 0x1f ;  /* 0x00001f80116b7589 */ /* 0x004ea200000e0000 */
[----:B------:R-:W-:-:S02]  /*83f0*/  FSEL R101, R205, -INF , P1 ;  /* 0xff800000cd657808 */ /* 0x000fc40000800000 */
[----:B----4-:R-:W-:-:S04]  /*8400*/  FSEL R98, R204, -INF , P1 ;  /* 0xff800000cc627808 */ /* 0x010fc80000800000 */
[----:B------:R-:W4:Y:S01]  /*8410*/  MUFU.TANH R225, R225 ;  /* 0x000000e100e17308 */ /* 0x000f220000002400 */
[----:B------:R-:W-:Y:S02]  /*8420*/  VIADD R221, R7, 0x1c ;  /* 0x0000001c07dd7836 */ /* 0x000fe40000000000 */
[----:B------:R-:W-:-:S05]  /*8430*/  FFMA.FTZ R95, R98, UR5, -R95 ;  /* 0x00000005625f7c23 */ /* 0x000fca000801085f */
[----:B------:R-:W2:Y:S01]  /*8440*/  MUFU.TANH R88, R88 ;  /* 0x0000005800587308 */ /* 0x000ea20000002400 */
[----:B------:R-:W-:-:S07]  /*8450*/  FSEL R98, R23, -INF , P2 ;  /* 0xff80000017627808 */ /* 0x000fce0001000000 */
[----:B------:R1:W-:Y:S01]  /*8460*/  MUFU.TANH R146, R122 ;  /* 0x0000007a00927308 */ /* 0x0003e20000002400 */
[--C-:B---3--:R-:W-:Y:S01]  /*8470*/  FFMA.FTZ R98, R98, UR5, -R96.reuse ;  /* 0x0000000562627c23 */ /* 0x108fe20008010860 */
[----:B------:R-:W-:Y:S01]  /*8480*/  FFMA.FTZ R96, R101, UR5, -R96 ;  /* 0x0000000565607c23 */ /* 0x000fe20008010860 */
[----:B------:R-:W-:Y:S01]  /*8490*/  FSEL R104, R206, -INF , P2 ;  /* 0xff800000ce687808 */ /* 0x000fe20001000000 */
[----:B-1----:R-:W1:Y:S04]  /*84a0*/  SHFL.IDX PT, R122, R9, R230, 0x1f ;  /* 0x00001fe6097a7589 */ /* 0x002e6800000e0000 */
[----:B------:R-:W3:Y:S01]  /*84b0*/  MUFU.TANH R228, R228 ;  /* 0x000000e400e47308 */ /* 0x000ee20000002400 */
[----:B------:R-:W-:Y:S02]  /*84c0*/  FSEL R105, R207, -INF , P2 ;  /* 0xff800000cf697808 */ /* 0x000fe40001000000 */
[----:B------:R-:W-:-:S05]  /*84d0*/  FSEL R101, R208, -INF , P1 ;  /* 0xff800000d0657808 */ /* 0x000fca0000800000 */
[----:B------:R-:W1:Y:S01]  /*84e0*/  MUFU.TANH R90, R90 ;  /* 0x0000005a005a7308 */ /* 0x000e620000002400 */
[----:B------:R-:W-:Y:S01]  /*84f0*/  FFMA.FTZ R104, R104, UR5, -R103 ;  /* 0x0000000568687c23 */ /* 0x000fe20008010867 */
[----:B------:R-:W-:-:S06]  /*8500*/  FFMA.FTZ R105, R105, UR5, -R102 ;  /* 0x0000000569697c23 */ /* 0x000fcc0008010866 */
[----:B------:R4:W-:Y:S01]  /*8510*/  MUFU.TANH R155, R109 ;  /* 0x0000006d009b7308 */ /* 0x0009e20000002400 */
[----:B------:R-:W-:-:S07]  /*8520*/  FFMA.FTZ R103, R101, UR5, -R103 ;  /* 0x0000000565677c23 */ /* 0x000fce0008010867 */
[----:B------:R2:W-:Y:S01]  /*8530*/  MUFU.TANH R2, R132 ;  /* 0x0000008400027308 */ /* 0x0005e20000002400 */
[----:B----4-:R4:W-:Y:S01]  /*8540*/  SHFL.IDX PT, R109, R17, R221, 0x1f ;  /* 0x00001fdd116d7589 */ /* 0x0109e200000e0000 */
[----:B------:R-:W-:-:S03]  /*8550*/  FSEL R101, R225, -INF , P2 ;  /* 0xff800000e1657808 */ /* 0x000fc60001000000 */
[----:B--2---:R-:W2:Y:S01]  /*8560*/  SHFL.IDX PT, R132, R9, R213, 0x1f ;  /* 0x00001fd509847589 */ /* 0x004ea200000e0000 */
[----:B----4-:R-:W-:Y:S02]  /*8570*/  FSEL R17, R209, -INF , P1 ;  /* 0xff800000d1117808 */ /* 0x010fe40000800000 */
[----:B------:R-:W4:Y:S01]  /*8580*/  MUFU.TANH R91, R91 ;  /* 0x0000005b005b7308 */ /* 0x000f220000002400 */
[----:B------:R-:W2:Y:S02]  /*8590*/  SHFL.IDX PT, R231, R9, R220, 0x1f ;  /* 0x00001fdc09e77589 */ /* 0x000ea400000e0000 */
[----:B------:R-:W-:Y:S01]  /*85a0*/  FFMA.FTZ R102, R17, UR5, -R102 ;  /* 0x0000000511667c23 */ /* 0x000fe20008010866 */
[----:B------:R-:W-:-:S04]  /*85b0*/  FSEL R17, R88, -INF , P1 ;  /* 0xff80000058117808 */ /* 0x000fc80000800000 */
[----:B------:R-:W-:Y:S01]  /*85c0*/  MUFU.TANH R237, R237 ;  /* 0x000000ed00ed7308 */ /* 0x000fe20000002400 */
[--C-:B------:R-:W-:Y:S01]  /*85d0*/  FFMA.FTZ R101, R101, UR5, -R107.reuse ;  /* 0x0000000565657c23 */ /* 0x100fe2000801086b */
[----:B------:R-:W-:Y:S01]  /*85e0*/  FFMA.FTZ R17, R17, UR5, -R107 ;  /* 0x0000000511117c23 */ /* 0x000fe2000801086b */
[----:B---3--:R-:W-:Y:S01]  /*85f0*/  FSEL R107, R228, -INF , P2 ;  /* 0xff800000e46b7808 */ /* 0x008fe20001000000 */
[----:B------:R-:W3:Y:S04]  /*8600*/  SHFL.IDX PT, R216, R9, R224, 0x1f ;  /* 0x00001fe009d87589 */ /* 0x000ee800000e0000 */
[----:B------:R-:W2:Y:S08]  /*8610*/  MUFU.TANH R235, R235 ;  /* 0x000000eb00eb7308 */ /* 0x000eb00000002400 */
[----:B------:R-:W3:Y:S01]  /*8620*/  MUFU.TANH R94, R94 ;  /* 0x0000005e005e7308 */ /* 0x000ee20000002400 */
[----:B-1----:R-:W-:Y:S01]  /*8630*/  FFMA.FTZ R107, R107, UR5, -R122 ;  /* 0x000000056b6b7c23 */ /* 0x002fe2000801087a */
[----:B------:R-:W1:Y:S06]  /*8640*/  SHFL.IDX PT, R138, R9, R221, 0x1f ;  /* 0x00001fdd098a7589 */ /* 0x000e6c00000e0000 */
[----:B------:R4:W-:Y:S01]  /*8650*/  MUFU.TANH R156, R110 ;  /* 0x0000006e009c7308 */ /* 0x0009e20000002400 */
[----:B------:R-:W-:-:S02]  /*8660*/  WARPGROUP.DEPBAR.LE gsb0, 0x0 ;  /* 0x00008000000079c5 */ /* 0x000fc40000010000 */
[----:B------:R-:W-:Y:S05]  /*8670*/  LDS R217, [R12+0x400] ;  /* 0x000400000cd97984 */ /* 0x000fea0000000800 */
[----:B------:R-:W1:Y:S01]  /*8680*/  MUFU.TANH R93, R93 ;  /* 0x0000005d005d7308 */ /* 0x000e620000002400 */
[----:B----4-:R-:W-:-:S07]  /*8690*/  FSEL R110, R90, -INF , P1 ;  /* 0xff8000005a6e7808 */ /* 0x010fce0000800000 */
[----:B------:R-:W4:Y:S01]  /*86a0*/  MUFU.TANH R232, R232 ;  /* 0x000000e800e87308 */ /* 0x000f220000002400 */
[----:B------:R-:W-:Y:S01]  /*86b0*/  FFMA.FTZ R122, R110, UR5, -R122 ;  /* 0x000000056e7a7c23 */ /* 0x000fe2000801087a */
[----:B------:R-:W-:Y:S01]  /*86c0*/  FSEL R110, R91, -INF , P2 ;  /* 0xff8000005b6e7808 */ /* 0x000fe20001000000 */
[----:B------:R-:W4:Y:S05]  /*86d0*/  SHFL.IDX PT, R134, R10, R230, 0x1f ;  /* 0x00001fe60a867589 */ /* 0x000f2a00000e0000 */
[----:B------:R3:W-:Y:S01]  /*86e0*/  MUFU.TANH R144, R123 ;  /* 0x0000007b00907308 */ /* 0x0007e20000002400 */
[----:B--2---:R-:W-:Y:S01]  /*86f0*/  FFMA.FTZ R110, R110, UR5, -R132 ;  /* 0x000000056e6e7c23 */ /* 0x004fe20008010884 */
[----:B------:R-:W-:-:S06]  /*8700*/  FSEL R211, R235, -INF , P2 ;  /* 0xff800000ebd37808 */ /* 0x000fcc0001000000 */
[----:B------:R-:W2:Y:S01]  /*8710*/  MUFU.TANH R154, R111 ;  /* 0x0000006f009a7308 */ /* 0x000ea20000002400 */
[----:B---3--:R-:W-:-:S07]  /*8720*/  FSEL R123, R237, -INF , P1 ;  /* 0xff800000ed7b7808 */ /* 0x008fce0000800000 */
[----:B------:R-:W3:Y:S01]  /*8730*/  MUFU.TANH R226, R226 ;  /* 0x000000e200e27308 */ /* 0x000ee20000002400 */
[----:B------:R-:W-:Y:S01]  /*8740*/  FFMA.FTZ R132, R123, UR5, -R132 ;  /* 0x000000057b847c23 */ /* 0x000fe20008010884 */
[----:B------:R-:W-:Y:S01]  /*8750*/  FSEL R123, R94, -INF , P1 ;  /* 0xff8000005e7b7808 */ /* 0x000fe20000800000 */
[----:B------:R-:W-:Y:S01]  /*8760*/  FFMA.FTZ R211, R211, UR5, -R231 ;  /* 0x00000005d3d37c23 */ /* 0x000fe200080108e7 */
[----:B-1----:R-:W-:-:S04]  /*8770*/  FSEL R214, R93, -INF , P2 ;  /* 0xff8000005dd67808 */ /* 0x002fc80001000000 */
[----:B------:R1:W-:Y:S01]  /*8780*/  MUFU.TANH R160, R106 ;  /* 0x0000006a00a07308 */ /* 0x0003e20000002400 */
[----:B------:R-:W-:Y:S01]  /*8790*/  FFMA.FTZ R231, R123, UR5, -R231 ;  /* 0x000000057be77c23 */ /* 0x000fe200080108e7 */
[----:B------:R-:W-:Y:S01]  /*87a0*/  FSEL R123, R162, -INF , P1 ;  /* 0xff800000a27b7808 */ /* 0x000fe20000800000 */
[----:B------:R-:W-:Y:S02]  /*87b0*/  IMAD R210, R0, 0x400, R210 ;  /* 0x0000040000d27824 */ /* 0x000fe400078e02d2 */
[----:B------:R-:W-:-:S03]  /*87c0*/  FFMA.FTZ R214, R214, UR5, -R216 ;  /* 0x00000005d6d67c23 */ /* 0x000fc600080108d8 */
[----:B------:R4:W-:Y:S01]  /*87d0*/  MUFU.TANH R143, R124 ;  /* 0x0000007c008f7308 */ /* 0x0009e20000002400 */
[----:B-1----:R-:W1:Y:S01]  /*87e0*/  SHFL.IDX PT, R106, R9, R7, 0x1f ;  /* 0x00001f07096a7589 */ /* 0x002e6200000e0000 */
[----:B------:R-:W-:Y:S01]  /*87f0*/  FFMA.FTZ R216, R123, UR5, -R216 ;  /* 0x000000057bd87c23 */ /* 0x000fe200080108d8 */
[----:B------:R-:W-:-:S05]  /*8800*/  FSEL R139, R159, -INF , P2 ;  /* 0xff8000009f8b7808 */ /* 0x000fca0001000000 */
[----:B------:R-:W1:Y:S01]  /*8810*/  MUFU.TANH R227, R227 ;  /* 0x000000e300e37308 */ /* 0x000e620000002400 */
[----:B----4-:R-:W-:-:S07]  /*8820*/  FSEL R124, R232, -INF , P2 ;  /* 0xff800000e87c7808 */ /* 0x010fce0001000000 */
[----:B------:R-:W4:Y:S01]  /*8830*/  MUFU.TANH R89, R89 ;  /* 0x0000005900597308 */ /* 0x000f220000002400 */
[----:B------:R-:W-:Y:S01]  /*8840*/  FFMA.FTZ R124, R124, UR5, -R109 ;  /* 0x000000057c7c7c23 */ /* 0x000fe2000801086d */
[----:B------:R-:W-:Y:S01]  /*8850*/  FSEL R123, R158, -INF , P1 ;  /* 0xff8000009e7b7808 */ /* 0x000fe20000800000 */
[----:B------:R-:W-:Y:S01]  /*8860*/  FFMA.FTZ R139, R139, UR5, -R138 ;  /* 0x000000058b8b7c23 */ /* 0x000fe2000801088a */
[----:B------:R-:W-:-:S04]  /*8870*/  R2UR UR4, R210 ;  /* 0x00000000d20472ca */ /* 0x000fc800000e0000 */
[----:B------:R2:W-:Y:S01]  /*8880*/  MUFU.TANH R142, R126 ;  /* 0x0000007e008e7308 */ /* 0x0005e20000002400 */
[----:B------:R-:W-:Y:S01]  /*8890*/  SHFL.IDX PT, R210, R9, R128, 0x1f ;  /* 0x00001f8009d27589 */ /* 0x000fe200000e0000 */
[----:B------:R-:W-:Y:S01]  /*88a0*/  FFMA.FTZ R138, R123, UR5, -R138 ;  /* 0x000000057b8a7c23 */ /* 0x000fe2000801088a */
[----:B------:R-:W-:-:S05]  /*88b0*/  FSEL R135, R155, -INF , P2 ;  /* 0xff8000009b877808 */ /* 0x000fca0001000000 */
[----:B------:R-:W4:Y:S01]  /*88c0*/  MUFU.TANH R236, R236 ;  /* 0x000000ec00ec7308 */ /* 0x000f220000002400 */
[----:B--2---:R2:W4:Y:S01]  /*88d0*/  SHFL.IDX PT, R126, R9, R212, 0x1f ;  /* 0x00001fd4097e7589 */ /* 0x00452200000e0000 */
[----:B------:R-:W-:-:S06]  /*88e0*/  FSEL R123, R154, -INF , P1 ;  /* 0xff8000009a7b7808 */ /* 0x000fcc0000800000 */
[----:B------:R-:W4:Y:S01]  /*88f0*/  MUFU.TANH R92, R92 ;  /* 0x0000005c005c7308 */ /* 0x000f220000002400 */
[--C-:B------:R-:W-:Y:S01]  /*8900*/  FFMA.FTZ R135, R135, UR5, -R134.reuse ;  /* 0x0000000587877c23 */ /* 0x100fe20008010886 */
[----:B------:R-:W-:-:S06]  /*8910*/  FFMA.FTZ R134, R123, UR5, -R134 ;  /* 0x000000057b867c23 */ /* 0x000fcc0008010886 */
[----:B------:R3:W4:Y:S01]  /*8920*/  MUFU.TANH R157, R108 ;  /* 0x0000006c009d7308 */ /* 0x0007220000002400 */
[----:B------:R-:W-:Y:S04]  /*8930*/  SHFL.IDX PT, R123, R10, R128, 0x1f ;  /* 0x00001f800a7b7589 */ /* 0x000fe800000e0000 */
[----:B------:R-:W-:Y:S03]  /*8940*/  SHFL.IDX PT, R136, R10, R7, 0x1f ;  /* 0x00001f070a887589 */ /* 0x000fe600000e0000 */
[----:B--2---:R2:W-:Y:S01]  /*8950*/  MUFU.EX2 R9, R124 ;  /* 0x0000007c00097308 */ /* 0x0045e20000000800 */
[----:B---3--:R-:W-:Y:S01]  /*8960*/  FSEL R108, R226, -INF , P1 ;  /* 0xff800000e26c7808 */ /* 0x008fe20000800000 */
[----:B------:R-:W-:Y:S04]  /*8970*/  SHFL.IDX PT, R223, R217, R7, 0x1f ;  /* 0x00001f07d9df7589 */ /* 0x000fe800000e0000 */
[----:B------:R-:W-:Y:S04]  /*8980*/  SHFL.IDX PT, R215, R10, R221, 0x1f ;  /* 0x00001fdd0ad77589 */ /* 0x000fe800000e0000 */
[----:B--2---:R-:W2:Y:S01]  /*8990*/  SHFL.IDX PT, R124, R10, R213, 0x1f ;  /* 0x00001fd50a7c7589 */ /* 0x004ea200000e0000 */
[----:B------:R-:W-:Y:S01]  /*89a0*/  FFMA.FTZ R109, R108, UR5, -R109 ;  /* 0x000000056c6d7c23 */ /* 0x000fe2000801086d */
[----:B-1----:R-:W-:-:S02]  /*89b0*/  FSEL R108, R227, -INF , P2 ;  /* 0xff800000e36c7808 */ /* 0x002fc40001000000 */
[----:B----4-:R-:W-:Y:S01]  /*89c0*/  FSEL R111, R89, -INF , P1 ;  /* 0xff800000596f7808 */ /* 0x010fe20000800000 */
[----:B------:R1:W-:Y:S01]  /*89d0*/  MUFU.TANH R3, R131 ;  /* 0x0000008300037308 */ /* 0x0003e20000002400 */
[----:B------:R-:W-:Y:S01]  /*89e0*/  FSEL R218, R161, -INF , P2 ;  /* 0xff800000a1da7808 */ /* 0x000fe20001000000 */
[----:B------:R-:W-:-:S06]  /*89f0*/  FFMA.FTZ R108, R108, UR5, -R106 ;  /* 0x000000056c6c7c23 */ /* 0x000fcc000801086a */
[----:B------:R3:W-:Y:S01]  /*8a00*/  MUFU.TANH R141, R125 ;  /* 0x0000007d008d7308 */ /* 0x0007e20000002400 */
[----:B------:R-:W-:Y:S01]  /*8a10*/  FFMA.FTZ R106, R111, UR5, -R106 ;  /* 0x000000056f6a7c23 */ /* 0x000fe2000801086a */
[----:B-1----:R-:W1:Y:S01]  /*8a20*/  SHFL.IDX PT, R131, R10, R212, 0x1f ;  /* 0x00001fd40a837589 */ /* 0x002e6200000e0000 */
[----:B------:R-:W-:-:S05]  /*8a30*/  FSEL R111, R236, -INF , P2 ;  /* 0xff800000ec6f7808 */ /* 0x000fca0001000000 */
[----:B------:R4:W-:Y:S01]  /*8a40*/  MUFU.TANH R4, R129 ;  /* 0x0000008100047308 */ /* 0x0009e20000002400 */
[----:B---3--:R-:W-:Y:S01]  /*8a50*/  FSEL R125, R92, -INF , P1 ;  /* 0xff8000005c7d7808 */ /* 0x008fe20000800000 */
[----:B------:R-:W-:Y:S01]  /*8a60*/  FFMA.FTZ R111, R111, UR5, -R126 ;  /* 0x000000056f6f7c23 */ /* 0x000fe2000801087e */
[----:B------:R-:W-:-:S05]  /*8a70*/  FSEL R12, R160, -INF , P1 ;  /* 0xff800000a00c7808 */ /* 0x000fca0000800000 */
[----:B------:R3:W-:Y:S01]  /*8a80*/  MUFU.TANH R140, R127 ;  /* 0x0000007f008c7308 */ /* 0x0007e20000002400 */
[----:B----4-:R-:W-:Y:S01]  /*8a90*/  FSEL R129, R151, -INF , P2 ;  /* 0xff80000097817808 */ /* 0x010fe20001000000 */
[----:B------:R-:W-:-:S06]  /*8aa0*/  FFMA.FTZ R126, R125, UR5, -R126 ;  /* 0x000000057d7e7c23 */ /* 0x000fcc000801087e */
[----:B------:R4:W-:Y:S01]  /*8ab0*/  MUFU.TANH R5, R130 ;  /* 0x0000008200057308 */ /* 0x0009e20000002400 */
[----:B---3--:R-:W3:Y:S01]  /*8ac0*/  SHFL.IDX PT, R127, R10, R220, 0x1f ;  /* 0x00001fdc0a7f7589 */ /* 0x008ee200000e0000 */
[----:B--2---:R-:W-:Y:S01]  /*8ad0*/  FFMA.FTZ R129, R129, UR5, -R124 ;  /* 0x0000000581817c23 */ /* 0x004fe2000801087c */
[--C-:B------:R-:W-:Y:S02]  /*8ae0*/  FFMA.FTZ R218, R218, UR5, -R210.reuse ;  /* 0x00000005dada7c23 */ /* 0x100fe400080108d2 */
[----:B------:R2:W-:Y:S01]  /*8af0*/  SHFL.IDX PT, R125, R10, R224, 0x1f ;  /* 0x00001fe00a7d7589 */ /* 0x0005e200000e0000 */
[----:B----4-:R-:W-:Y:S02]  /*8b00*/  FSEL R130, R150, -INF , P1 ;  /* 0xff80000096827808 */ /* 0x010fe40000800000 */
[----:B------:R-:W4:Y:S01]  /*8b10*/  MUFU.TANH R234, R234 ;  /* 0x000000ea00ea7308 */ /* 0x000f220000002400 */
[----:B------:R-:W-:Y:S01]  /*8b20*/  FFMA.FTZ R210, R12, UR5, -R210 ;  /* 0x000000050cd27c23 */ /* 0x000fe200080108d2 */
[----:B------:R-:W-:-:S06]  /*8b30*/  FSEL R137, R157, -INF , P2 ;  /* 0xff8000009d897808 */ /* 0x000fcc0001000000 */
[----:B------:R-:W3:Y:S01]  /*8b40*/  MUFU.TANH R112, R112 ;  /* 0x0000007000707308 */ /* 0x000ee20000002400 */
[----:B------:R-:W-:Y:S01]  /*8b50*/  FFMA.FTZ R124, R130, UR5, -R124 ;  /* 0x00000005827c7c23 */ /* 0x000fe2000801087c */
[----:B------:R-:W-:Y:S01]  /*8b60*/  FSEL R130, R146, -INF , P1 ;  /* 0xff80000092827808 */ /* 0x000fe20000800000 */
[----:B------:R1:W3:Y:S01]  /*8b70*/  SHFL.IDX PT, R229, R217, R220, 0x1f ;  /* 0x00001fdcd9e57589 */ /* 0x0002e200000e0000 */
[----:B------:R-:W-:Y:S02]  /*8b80*/  FSEL R12, R156, -INF , P1 ;  /* 0xff8000009c0c7808 */ /* 0x000fe40000800000 */
[----:B------:R-:W-:Y:S02]  /*8b90*/  FSEL R133, R153, -INF , P2 ;  /* 0xff80000099857808 */ /* 0x000fe40001000000 */
[----:B------:R-:W-:Y:S01]  /*8ba0*/  FSEL R219, R148, -INF , P1 ;  /* 0xff80000094db7808 */ /* 0x000fe20000800000 */
[----:B--2---:R2:W-:Y:S01]  /*8bb0*/  MUFU.EX2 R10, R126 ;  /* 0x0000007e000a7308 */ /* 0x0045e20000000800 */
[----:B------:R-:W3:Y:S01]  /*8bc0*/  SHFL.IDX PT, R222, R217, R230, 0x1f ;  /* 0x00001fe6d9de7589 */ /* 0x000ee200000e0000 */
[----:B------:R-:W-:Y:S01]  /*8bd0*/  FFMA.FTZ R137, R137, UR5, -R136 ;  /* 0x0000000589897c23 */ /* 0x000fe20008010888 */
[----:B-1----:R-:W-:-:S02]  /*8be0*/  FADD.FTZ R220, R24, -R223 ;  /* 0x800000df18dc7221 */ /* 0x002fc40000010000 */
[----:B------:R-:W-:Y:S01]  /*8bf0*/  SHFL.IDX PT, R233, R11, R7, 0x1f ;  /* 0x00001f070be97589 */ /* 0x000fe200000e0000 */
[----:B--2---:R-:W-:Y:S01]  /*8c00*/  FSEL R126, R147, -INF , P2 ;  /* 0xff800000937e7808 */ /* 0x004fe20001000000 */
[----:B------:R-:W-:Y:S01]  /*8c10*/  FADD.FTZ R223, R26, -R223 ;  /* 0x800000df1adf7221 */ /* 0x000fe20000010000 */
[----:B------:R-:W-:Y:S01]  /*8c20*/  FFMA.FTZ R136, R12, UR5, -R136 ;  /* 0x000000050c887c23 */ /* 0x000fe20008010888 */
[----:B------:R-:W-:Y:S01]  /*8c30*/  FSEL R26, R144, -INF , P1 ;  /* 0xff800000901a7808 */ /* 0x000fe20000800000 */
[----:B------:R-:W1:Y:S01]  /*8c40*/  MUFU.EX2 R97, R97 ;  /* 0x0000006100617308 */ /* 0x000e620000000800 */
[--C-:B------:R-:W-:Y:S01]  /*8c50*/  FFMA.FTZ R126, R126, UR5, -R123.reuse ;  /* 0x000000057e7e7c23 */ /* 0x100fe2000801087b */
[----:B------:R-:W-:Y:S01]  /*8c60*/  FFMA.FTZ R123, R130, UR5, -R123 ;  /* 0x00000005827b7c23 */ /* 0x000fe2000801087b */
[----:B------:R-:W-:Y:S01]  /*8c70*/  FSEL R130, R145, -INF , P2 ;  /* 0xff80000091827808 */ /* 0x000fe20001000000 */
[----:B------:R-:W-:Y:S01]  /*8c80*/  FFMA.FTZ R21, -R21, R21, 1 ;  /* 0x3f80000015157423 */ /* 0x000fe20000010115 */
[----:B------:R-:W-:Y:S01]  /*8c90*/  FSEL R12, R152, -INF , P1 ;  /* 0xff800000980c7808 */ /* 0x000fe20000800000 */
[----:B------:R-:W2:Y:S01]  /*8ca0*/  SHFL.IDX PT, R224, R217, R224, 0x1f ;  /* 0x00001fe0d9e07589 */ /* 0x000ea200000e0000 */
[----:B------:R-:W-:Y:S01]  /*8cb0*/  FFMA.FTZ R133, R133, UR5, -R131 ;  /* 0x0000000585857c23 */ /* 0x000fe20008010883 */
[----:B------:R3:W-:Y:S01]  /*8cc0*/  MUFU.EX2 R24, R132 ;  /* 0x0000008400187308 */ /* 0x0007e20000000800 */
[----:B------:R-:W-:Y:S01]  /*8cd0*/  FFMA.FTZ R130, R130, UR5, -R215 ;  /* 0x0000000582827c23 */ /* 0x000fe200080108d7 */
[----:B------:R-:W1:Y:S01]  /*8ce0*/  SHFL.IDX PT, R213, R217, R213, 0x1f ;  /* 0x00001fd5d9d57589 */ /* 0x000e6200000e0000 */
[----:B------:R-:W-:Y:S01]  /*8cf0*/  FFMA.FTZ R131, R12, UR5, -R131 ;  /* 0x000000050c837c23 */ /* 0x000fe20008010883 */
[----:B----4-:R-:W-:-:S04]  /*8d00*/  FSEL R128, R234, -INF , P2 ;  /* 0xff800000ea807808 */ /* 0x010fc80001000000 */
[----:B------:R-:W4:Y:S01]  /*8d10*/  MUFU.TANH R114, R114 ;  /* 0x0000007200727308 */ /* 0x000f220000002400 */
[----:B---3--:R-:W-:Y:S01]  /*8d20*/  FFMA.FTZ R132, R26, UR5, -R215 ;  /* 0x000000051a847c23 */ /* 0x008fe200080108d7 */
[----:B------:R-:W-:Y:S01]  /*8d30*/  IADD3 R215, R7, 0x18, RZ ;  /* 0x0000001807d77810 */ /* 0x000fe20007ffe0ff */
[----:B------:R-:W-:Y:S01]  /*8d40*/  FFMA.FTZ R128, R128, UR5, -R127 ;  /* 0x0000000580807c23 */ /* 0x000fe2000801087f */
[----:B------:R-:W-:-:S04]  /*8d50*/  FFMA.FTZ R22, -R22, R22, 1 ;  /* 0x3f80000016167423 */ /* 0x000fc80000010116 */
[----:B------:R-:W3:Y:S01]  /*8d60*/  MUFU.TANH R113, R113 ;  /* 0x0000007100717308 */ /* 0x000ee20000002400 */
[----:B------:R-:W-:Y:S07]  /*8d70*/  SHFL.IDX PT, R212, R217, R212, 0x1f ;  /* 0x00001fd4d9d47589 */ /* 0x000fee00000e0000 */
[----:B------:R-:W-:Y:S01]  /*8d80*/  MUFU.EX2 R95, R95 ;  /* 0x0000005f005f7308 */ /* 0x000fe20000000800 */
[----:B------:R-:W4:Y:S07]  /*8d90*/  SHFL.IDX PT, R230, R11, R230, 0x1f ;  /* 0x00001fe60be67589 */ /* 0x000f2e00000e0000 */
[----:B------:R-:W3:Y:S01]  /*8da0*/  MUFU.TANH R115, R115 ;  /* 0x0000007300737308 */ /* 0x000ee20000002400 */
[----:B------:R-:W3:Y:S07]  /*8db0*/  SHFL.IDX PT, R215, R217, R215, 0x1f ;  /* 0x00001fd7d9d77589 */ /* 0x000eee00000e0000 */
[----:B------:R-:W3:Y:S01]  /*8dc0*/  MUFU.TANH R118, R118 ;  /* 0x0000007600767308 */ /* 0x000ee20000002400 */
[----:B------:R-:W3:Y:S07]  /*8dd0*/  SHFL.IDX PT, R217, R217, R221, 0x1f ;  /* 0x00001fddd9d97589 */ /* 0x000eee00000e0000 */
[----:B------:R-:W-:Y:S08]  /*8de0*/  MUFU.EX2 R98, R98 ;  /* 0x0000006200627308 */ /* 0x000ff00000000800 */
[----:B------:R-:W3:Y:S08]  /*8df0*/  MUFU.EX2 R96, R96 ;  /* 0x0000006000607308 */ /* 0x000ef00000000800 */
[----:B------:R-:W3:Y:S08]  /*8e00*/  MUFU.TANH R116, R116 ;  /* 0x0000007400747308 */ /* 0x000ef00000002400 */
[----:B------:R-:W3:Y:S08]  /*8e10*/  MUFU.TANH R121, R121 ;  /* 0x0000007900797308 */ /* 0x000ef00000002400 */
[----:B------:R-:W3:Y:S08]  /*8e20*/  MUFU.EX2 R104, R104 ;  /* 0x0000006800687308 */ /* 0x000ef00000000800 */
[----:B------:R-:W3:Y:S01]  /*8e30*/  MUFU.EX2 R102, R102 ;  /* 0x0000006600667308 */ /* 0x000ee20000000800 */
[----:B------:R-:W-:-:S07]  /*8e40*/  FFMA.FTZ R23, -R23, R23, 1 ;  /* 0x3f80000017177423 */ /* 0x000fce0000010117 */
[----:B------:R-:W3:Y:S01]  /*8e50*/  MUFU.TANH R117, R117 ;  /* 0x0000007500757308 */ /* 0x000ee20000002400 */
[----:B------:R-:W-:-:S07]  /*8e60*/  FFMA.FTZ R205, -R205, R205, 1 ;  /* 0x3f800000cdcd7423 */ /* 0x000fce00000101cd */
[----:B------:R-:W3:Y:S01]  /*8e70*/  MUFU.EX2 R103, R103 ;  /* 0x0000006700677308 */ /* 0x000ee20000000800 */
[----:B------:R-:W-:Y:S01]  /*8e80*/  FFMA.FTZ R209, -R209, R209, 1 ;  /* 0x3f800000d1d17423 */ /* 0x000fe200000101d1 */
[----:B------:R-:W-:Y:S01]  /*8e90*/  FFMA.FTZ R88, -R88, R88, 1 ;  /* 0x3f80000058587423 */ /* 0x000fe20000010158 */
[----:B------:R-:W-:Y:S05]  /*8ea0*/  LDS R13, [R13+0x400] ;  /* 0x000400000d0d7984 */ /* 0x000fea0000000800 */
[----:B------:R2:W-:Y:S01]  /*8eb0*/  MUFU.EX2 R12, R122 ;  /* 0x0000007a000c7308 */ /* 0x0005e20000000800 */
[----:B------:R-:W-:Y:S01]  /*8ec0*/  VIADD R26, R7, 0x8 ;  /* 0x00000008071a7836 */ /* 0x000fe20000000000 */
[----:B--2---:R-:W-:-:S05]  /*8ed0*/  FSEL R122, R112, -INF , P1 ;  /* 0xff800000707a7808 */ /* 0x004fca0000800000 */
[----:B------:R-:W-:Y:S01]  /*8ee0*/  FFMA.FTZ R127, R122, UR5, -R127 ;  /* 0x000000057a7f7c23 */ /* 0x000fe2000801087f */
[----:B------:R-:W-:Y:S01]  /*8ef0*/  FSEL R122, R149, -INF , P2 ;  /* 0xff800000957a7808 */ /* 0x000fe20001000000 */
[--C-:B------:R-:W-:Y:S01]  /*8f00*/  FADD.FTZ R32, R32, -R229.reuse ;  /* 0x800000e520207221 */ /* 0x100fe20000010000 */
[----:B------:R-:W-:Y:S02]  /*8f10*/  FADD.FTZ R34, R34, -R229 ;  /* 0x800000e522227221 */ /* 0x000fe40000010000 */
[----:B------:R2:W3:Y:S01]  /*8f20*/  SHFL.IDX PT, R229, R11, R26, 0x1f ;  /* 0x00001f1a0be57589 */ /* 0x0004e200000e0000 */
[--C-:B------:R-:W-:Y:S01]  /*8f30*/  FFMA.FTZ R122, R122, UR5, -R125.reuse ;  /* 0x000000057a7a7c23 */ /* 0x100fe2000801087d */
[----:B------:R-:W-:Y:S01]  /*8f40*/  FFMA.FTZ R125, R219, UR5, -R125 ;  /* 0x00000005db7d7c23 */ /* 0x000fe2000801087d */
[--C-:B------:R-:W-:Y:S01]  /*8f50*/  FADD.FTZ R219, R25, -R222.reuse ;  /* 0x800000de19db7221 */ /* 0x100fe20000010000 */
[----:B------:R-:W-:Y:S01]  /*8f60*/  FADD.FTZ R222, R27, -R222 ;  /* 0x800000de1bde7221 */ /* 0x000fe20000010000 */
[----:B------:R-:W-:-:S02]  /*8f70*/  VIADD R27, R7, 0xc ;  /* 0x0000000c071b7836 */ /* 0x000fc40000000000 */
[--C-:B------:R-:W-:Y:S01]  /*8f80*/  FADD.FTZ R33, R33, -R224.reuse ;  /* 0x800000e021217221 */ /* 0x100fe20000010000 */
[----:B------:R-:W-:Y:S01]  /*8f90*/  FADD.FTZ R35, R35, -R224 ;  /* 0x800000e023237221 */ /* 0x000fe20000010000 */
[----:B------:R1:W-:Y:S01]  /*8fa0*/  MUFU.EX2 R25, R211 ;  /* 0x000000d300197308 */ /* 0x0003e20000000800 */
[----:B------:R4:W3:Y:S01]  /*8fb0*/  SHFL.IDX PT, R224, R11, R27, 0x1f ;  /* 0x00001f1b0be07589 */ /* 0x0008e200000e0000 */
[--C-:B-1----:R-:W-:Y:S01]  /*8fc0*/  FADD.FTZ R211, R29, -R213.reuse ;  /* 0x800000d51dd37221 */ /* 0x102fe20000010000 */
[----:B------:R-:W-:-:S05]  /*8fd0*/  FADD.FTZ R213, R31, -R213 ;  /* 0x800000d51fd57221 */ /* 0x000fca0000010000 */
[----:B--2---:R1:W-:Y:S01]  /*8fe0*/  MUFU.EX2 R26, R231 ;  /* 0x000000e7001a7308 */ /* 0x0043e20000000800 */
[----:B------:R-:W-:Y:S02]  /*8ff0*/  FSEL R29, R141, -INF , P2 ;  /* 0xff8000008d1d7808 */ /* 0x000fe40001000000 */
[----:B------:R-:W-:Y:S02]  /*9000*/  FSEL R31, R140, -INF , P1 ;  /* 0xff8000008c1f7808 */ /* 0x000fe40000800000 */
[----:B-1----:R-:W-:Y:S01]  /*9010*/  IADD3 R231, R7, 0x10, RZ ;  /* 0x0000001007e77810 */ /* 0x002fe20007ffe0ff */
[--C-:B----4-:R-:W-:Y:S02]  /*9020*/  FFMA.FTZ R29, R29, UR5, -R230.reuse ;  /* 0x000000051d1d7c23 */ /* 0x110fe400080108e6 */
[----:B------:R-:W-:Y:S01]  /*9030*/  FFMA.FTZ R31, R31, UR5, -R230 ;  /* 0x000000051f1f7c23 */ /* 0x000fe200080108e6 */
[----:B------:R1:W-:Y:S01]  /*9040*/  MUFU.EX2 R27, R214 ;  /* 0x000000d6001b7308 */ /* 0x0003e20000000800 */
[----:B------:R2:W4:Y:S01]  /*9050*/  SHFL.IDX PT, R230, R11, R231, 0x1f ;  /* 0x00001fe70be67589 */ /* 0x00052200000e0000 */
[--C-:B---3--:R-:W-:Y:S01]  /*9060*/  FADD.FTZ R36, R36, -R215.reuse ;  /* 0x800000d724247221 */ /* 0x108fe20000010000 */
[----:B------:R-:W-:Y:S01]  /*9070*/  FADD.FTZ R215, R38, -R215 ;  /* 0x800000d726d77221 */ /* 0x000fe20000010000 */
[----:B-1----:R-:W-:Y:S01]  /*9080*/  FADD.FTZ R214, R37, -R217 ;  /* 0x800000d925d67221 */ /* 0x002fe20000010000 */
[----:B------:R-:W-:Y:S01]  /*9090*/  FFMA.FTZ R37, -R20, R20, 1 ;  /* 0x3f80000014257423 */ /* 0x000fe20000010114 */
[----:B------:R-:W-:Y:S01]  /*90a0*/  FSEL R20, R6, -INF , P2 ;  /* 0xff80000006147808 */ /* 0x000fe20001000000 */
[----:B------:R-:W-:Y:S01]  /*90b0*/  FFMA.FTZ R38, -R18, R18, 1 ;  /* 0x3f80000012267423 */ /* 0x000fe20000010112 */
[----:B------:R-:W-:Y:S01]  /*90c0*/  FMUL.FTZ R223, R99, R223 ;  /* 0x000000df63df7220 */ /* 0x000fe20000410000 */
[----:B------:R1:W-:Y:S03]  /*90d0*/  MUFU.EX2 R18, R216 ;  /* 0x000000d800127308 */ /* 0x0003e60000000800 */
[----:B------:R-:W-:Y:S01]  /*90e0*/  FMUL.FTZ R37, R37, R223 ;  /* 0x000000df25257220 */ /* 0x000fe20000410000 */
[----:B------:R-:W-:Y:S01]  /*90f0*/  FMUL.FTZ R223, R119, R219 ;  /* 0x000000db77df7220 */ /* 0x000fe20000410000 */
[----:B-1----:R-:W-:Y:S01]  /*9100*/  FFMA.FTZ R216, R20, UR5, -R229 ;  /* 0x0000000514d87c23 */ /* 0x002fe200080108e5 */
[----:B------:R-:W-:-:S02]  /*9110*/  FFMA.FTZ R20, -R19, R19, 1 ;  /* 0x3f80000013147423 */ /* 0x000fc40000010113 */
[----:B------:R1:W-:Y:S01]  /*9120*/  MUFU.EX2 R19, R218 ;  /* 0x000000da00137308 */ /* 0x0003e20000000800 */
[----:B------:R-:W-:Y:S01]  /*9130*/  FMUL.FTZ R222, R100, R222 ;  /* 0x000000de64de7220 */ /* 0x000fe20000410000 */
[----:B------:R-:W-:Y:S01]  /*9140*/  FADD.FTZ R221, R28, -R212 ;  /* 0x800000d41cdd7221 */ /* 0x000fe20000010000 */
[----:B-1----:R-:W-:-:S05]  /*9150*/  FSEL R218, R3, -INF , P1 ;  /* 0xff80000003da7808 */ /* 0x002fca0000800000 */
[----:B------:R-:W-:Y:S01]  /*9160*/  FFMA.FTZ R219, R218, UR5, -R224 ;  /* 0x00000005dadb7c23 */ /* 0x000fe200080108e0 */
[----:B------:R-:W-:Y:S02]  /*9170*/  FMUL.FTZ R218, R20, R223 ;  /* 0x000000df14da7220 */ /* 0x000fe40000410000 */
[----:B------:R1:W-:Y:S01]  /*9180*/  MUFU.EX2 R20, R210 ;  /* 0x000000d200147308 */ /* 0x0003e20000000800 */
[----:B------:R-:W-:Y:S01]  /*9190*/  FMUL.FTZ R223, R97, R221 ;  /* 0x000000dd61df7220 */ /* 0x000fe20000410000 */
[----:B------:R-:W-:Y:S01]  /*91a0*/  FADD.FTZ R212, R30, -R212 ;  /* 0x800000d41ed47221 */ /* 0x000fe20000010000 */
[----:B------:R-:W-:Y:S01]  /*91b0*/  FSEL R28, R143, -INF , P2 ;  /* 0xff8000008f1c7808 */ /* 0x000fe20001000000 */
[----:B--2---:R-:W-:Y:S02]  /*91c0*/  VIADD R231, R7, 0x14 ;  /* 0x0000001407e77836 */ /* 0x004fe40000000000 */
[----:B-1----:R-:W-:Y:S01]  /*91d0*/  FMUL.FTZ R210, R21, R222 ;  /* 0x000000de15d27220 */ /* 0x002fe20000410000 */
[----:B------:R-:W-:-:S02]  /*91e0*/  FSEL R21, R2, -INF , P2 ;  /* 0xff80000002157808 */ /* 0x000fc40001000000 */
[----:B------:R-:W-:-:S03]  /*91f0*/  FSEL R30, R142, -INF , P1 ;  /* 0xff8000008e1e7808 */ /* 0x000fc60000800000 */
[----:B----4-:R-:W-:Y:S02]  /*9200*/  FFMA.FTZ R221, R21, UR5, -R230 ;  /* 0x0000000515dd7c23 */ /* 0x010fe400080108e6 */
[----:B------:R1:W-:Y:S01]  /*9210*/  MUFU.EX2 R21, R139 ;  /* 0x0000008b00157308 */ /* 0x0003e20000000800 */
[----:B------:R-:W-:Y:S01]  /*9220*/  FADD.FTZ R217, R39, -R217 ;  /* 0x800000d927d97221 */ /* 0x000fe20000010000 */
[--C-:B------:R-:W-:Y:S01]  /*9230*/  FFMA.FTZ R28, R28, UR5, -R233.reuse ;  /* 0x000000051c1c7c23 */ /* 0x100fe200080108e9 */
[----:B------:R-:W-:Y:S01]  /*9240*/  FFMA.FTZ R30, R30, UR5, -R233 ;  /* 0x000000051e1e7c23 */ /* 0x000fe200080108e9 */
[----:B------:R-:W-:Y:S01]  /*9250*/  FSEL R39, R5, -INF , P1 ;  /* 0xff80000005277808 */ /* 0x000fe20000800000 */
[----:B------:R-:W2:Y:S01]  /*9260*/  SHFL.IDX PT, R231, R11, R231, 0x1f ;  /* 0x00001fe70be77589 */ /* 0x000ea200000e0000 */
[----:B------:R-:W-:Y:S02]  /*9270*/  VIADD R233, R7, 0x18 ;  /* 0x0000001807e97836 */ /* 0x000fe40000000000 */
[----:B-1----:R-:W-:-:S02]  /*9280*/  FMUL.FTZ R139, R22, R223 ;  /* 0x000000df168b7220 */ /* 0x002fc40000410000 */
[----:B------:R-:W-:Y:S01]  /*9290*/  LDS R223, [R15+0x400] ;  /* 0x000400000fdf7984 */ /* 0x000fe20000000800 */
[----:B------:R-:W-:Y:S01]  /*92a0*/  FFMA.FTZ R39, R39, UR5, -R229 ;  /* 0x0000000527277c23 */ /* 0x000fe200080108e5 */
[----:B------:R-:W-:Y:S02]  /*92b0*/  FSEL R222, R114, -INF , P1 ;  /* 0xff80000072de7808 */ /* 0x000fe40000800000 */
[----:B------:R1:W3:Y:S03]  /*92c0*/  SHFL.IDX PT, R229, R11, R233, 0x1f ;  /* 0x00001fe90be57589 */ /* 0x0002e600000e0000 */
[----:B------:R-:W-:Y:S01]  /*92d0*/  FFMA.FTZ R222, R222, UR5, -R230 ;  /* 0x00000005dede7c23 */ /* 0x000fe200080108e6 */
[----:B-1----:R-:W-:-:S05]  /*92e0*/  IADD3 R233, R7, 0x1c, RZ ;  /* 0x0000001c07e97810 */ /* 0x002fca0007ffe0ff */
[----:B------:R1:W4:Y:S01]  /*92f0*/  SHFL.IDX PT, R230, R11, R233, 0x1f ;  /* 0x00001fe90be67589 */ /* 0x00032200000e0000 */
[----:B------:R-:W-:Y:S01]  /*9300*/  FMUL.FTZ R220, R120, R220 ;  /* 0x000000dc78dc7220 */ /* 0x000fe20000410000 */
[----:B------:R-:W-:Y:S01]  /*9310*/  FFMA.FTZ R15, -R204, R204, 1 ;  /* 0x3f800000cc0f7423 */ /* 0x000fe200000101cc */
[----:B------:R-:W-:Y:S02]  /*9320*/  FSEL R22, R113, -INF , P2 ;  /* 0xff80000071167808 */ /* 0x000fe40001000000 */
[----:B------:R-:W-:Y:S01]  /*9330*/  FMUL.FTZ R38, R38, R220 ;  /* 0x000000dc26267220 */ /* 0x000fe20000410000 */
[----:B------:R-:W-:Y:S01]  /*9340*/  FSEL R204, R115, -INF , P1 ;  /* 0xff80000073cc7808 */ /* 0x000fe20000800000 */
[----:B-1----:R1:W-:Y:S01]  /*9350*/  MUFU.EX2 R11, R138 ;  /* 0x0000008a000b7308 */ /* 0x0023e20000000800 */
[----:B------:R-:W-:Y:S01]  /*9360*/  FSEL R220, R4, -INF , P2 ;  /* 0xff80000004dc7808 */ /* 0x000fe20001000000 */
[----:B-1----:R-:W-:Y:S01]  /*9370*/  FMUL.FTZ R138, R95, R212 ;  /* 0x000000d45f8a7220 */ /* 0x002fe20000410000 */
[----:B--2---:R-:W-:Y:S01]  /*9380*/  FFMA.FTZ R212, R22, UR5, -R231 ;  /* 0x0000000516d47c23 */ /* 0x004fe200080108e7 */
[----:B------:R-:W-:-:S02]  /*9390*/  FSEL R22, R118, -INF , P1 ;  /* 0xff80000076167808 */ /* 0x000fc40000800000 */
[----:B------:R-:W-:Y:S02]  /*93a0*/  FMUL.FTZ R138, R15, R138 ;  /* 0x0000008a0f8a7220 */ /* 0x000fe40000410000 */
[----:B------:R1:W-:Y:S01]  /*93b0*/  MUFU.EX2 R15, R137 ;  /* 0x00000089000f7308 */ /* 0x0003e20000000800 */
[----:B------:R-:W-:Y:S01]  /*93c0*/  FFMA.FTZ R204, R204, UR5, -R231 ;  /* 0x00000005cccc7c23 */ /* 0x000fe200080108e7 */
[----:B------:R-:W-:Y:S01]  /*93d0*/  FFMA.FTZ R220, R220, UR5, -R224 ;  /* 0x00000005dcdc7c23 */ /* 0x000fe200080108e0 */
[----:B------:R-:W-:Y:S01]  /*93e0*/  FMUL.FTZ R231, R96, R213 ;  /* 0x000000d560e77220 */ /* 0x000fe20000410000 */
[----:B------:R-:W-:Y:S01]  /*93f0*/  FSEL R224, R116, -INF , P2 ;  /* 0xff80000074e07808 */ /* 0x000fe20001000000 */
[----:B-1----:R-:W-:-:S03]  /*9400*/  FMUL.FTZ R137, R98, R211 ;  /* 0x000000d362897220 */ /* 0x002fc60000410000 */
[----:B------:R-:W1:Y:S01]  /*9410*/  MUFU.EX2 R17, R17 ;  /* 0x0000001100117308 */ /* 0x000e620000000800 */
[----:B---3--:R-:W-:Y:S01]  /*9420*/  FFMA.FTZ R211, R22, UR5, -R229 ;  /* 0x0000000516d37c23 */ /* 0x008fe200080108e5 */
[----:B------:R-:W-:Y:S01]  /*9430*/  FMUL.FTZ R137, R23, R137 ;  /* 0x0000008917897220 */ /* 0x000fe20000410000 */
[----:B------:R-:W-:Y:S01]  /*9440*/  FSEL R23, R121, -INF , P1 ;  /* 0xff80000079177808 */ /* 0x000fe20000800000 */
[----:B------:R-:W-:Y:S01]  /*9450*/  FMUL.FTZ R32, R104, R32 ;  /* 0x0000002068207220 */ /* 0x000fe20000410000 */
[----:B------:R-:W-:-:S03]  /*9460*/  FMUL.FTZ R205, R205, R231 ;  /* 0x000000e7cdcd7220 */ /* 0x000fc60000410000 */
[----:B------:R2:W-:Y:S01]  /*9470*/  MUFU.EX2 R22, R136 ;  /* 0x0000008800167308 */ /* 0x0005e20000000800 */
[----:B------:R-:W-:Y:S01]  /*9480*/  IADD3 R231, R7, 0xc, RZ ;  /* 0x0000000c07e77810 */ /* 0x000fe20007ffe0ff */
[----:B------:R-:W-:Y:S01]  /*9490*/  FFMA.FTZ R224, R224, UR5, -R229 ;  /* 0x00000005e0e07c23 */ /* 0x000fe200080108e5 */
[----:B------:R-:W-:Y:S01]  /*94a0*/  FMUL.FTZ R35, R102, R35 ;  /* 0x0000002366237220 */ /* 0x000fe20000410000 */
[----:B------:R-:W-:Y:S01]  /*94b0*/  FSEL R229, R117, -INF , P2 ;  /* 0xff80000075e57808 */ /* 0x000fe20001000000 */
[----:B--2---:R-:W-:Y:S01]  /*94c0*/  FFMA.FTZ R136, -R206, R206, 1 ;  /* 0x3f800000ce887423 */ /* 0x004fe200000101ce */
[--C-:B----4-:R-:W-:Y:S02]  /*94d0*/  FFMA.FTZ R206, R23, UR5, -R230.reuse ;  /* 0x0000000517ce7c23 */ /* 0x110fe400080108e6 */
[----:B------:R2:W-:Y:S01]  /*94e0*/  MUFU.EX2 R23, R135 ;  /* 0x0000008700177308 */ /* 0x0005e20000000800 */
[----:B------:R-:W-:Y:S01]  /*94f0*/  FMUL.FTZ R136, R136, R32 ;  /* 0x0000002088887220 */ /* 0x000fe20000410000 */
[----:B------:R-:W-:Y:S01]  /*9500*/  FMUL.FTZ R34, R103, R34 ;  /* 0x0000002267227220 */ /* 0x000fe20000410000 */
[----:B------:R-:W-:Y:S01]  /*9510*/  FFMA.FTZ R213, R229, UR5, -R230 ;  /* 0x00000005e5d57c23 */ /* 0x000fe200080108e6 */
[----:B------:R-:W-:-:S04]  /*9520*/  VIADD R229, R7, 0x4 ;  /* 0x0000000407e57836 */ /* 0x000fc80000000000 */
[----:B------:R3:W-:Y:S01]  /*9530*/  MUFU.EX2 R32, R134 ;  /* 0x0000008600207308 */ /* 0x0007e20000000800 */
[----:B--2---:R-:W-:Y:S02]  /*9540*/  FFMA.FTZ R135, -R208, R208, 1 ;  /* 0x3f800000d0877423 */ /* 0x004fe400000101d0 */
[----:B------:R2:W-:Y:S02]  /*9550*/  SHFL.IDX PT, R208, R223, R231, 0x1f ;  /* 0x00001fe7dfd07589 */ /* 0x0005e400000e0000 */
[----:B------:R-:W-:Y:S01]  /*9560*/  FMUL.FTZ R135, R135, R34 ;  /* 0x0000002287877220 */ /* 0x000fe20000410000 */
[----:B---3--:R-:W-:Y:S01]  /*9570*/  FMUL.FTZ R134, R209, R35 ;  /* 0x00000023d1867220 */ /* 0x008fe20000410000 */
[C---:B------:R-:W-:Y:S02]  /*9580*/  VIADD R35, R7.reuse, 0x10 ;  /* 0x0000001007237836 */ /* 0x040fe40000000000 */
[----:B--2---:R-:W-:Y:S01]  /*9590*/  VIADD R231, R7, 0x14 ;  /* 0x0000001407e77836 */ /* 0x004fe20000000000 */
[----:B------:R-:W2:Y:S01]  /*95a0*/  MUFU.EX2 R105, R105 ;  /* 0x0000006900697308 */ /* 0x000ea20000000800 */
[----:B------:R-:W3:Y:S01]  /*95b0*/  SHFL.IDX PT, R209, R223, R7, 0x1f ;  /* 0x00001f07dfd17589 */ /* 0x000ee200000e0000 */
[----:B------:R-:W-:Y:S01]  /*95c0*/  FFMA.FTZ R34, -R225, R225, 1 ;  /* 0x3f800000e1227423 */ /* 0x000fe200000101e1 */
[----:B-1----:R-:W-:-:S02]  /*95d0*/  FMUL.FTZ R215, R17, R215 ;  /* 0x000000d711d77220 */ /* 0x002fc40000410000 */
[----:B------:R1:W-:Y:S01]  /*95e0*/  SHFL.IDX PT, R225, R223, R35, 0x1f ;  /* 0x00001f23dfe17589 */ /* 0x0003e200000e0000 */
[----:B------:R-:W-:Y:S02]  /*95f0*/  VIADD R230, R7, 0x8 ;  /* 0x0000000807e67836 */ /* 0x000fe40000000000 */
[----:B------:R-:W4:Y:S01]  /*9600*/  MUFU.EX2 R101, R101 ;  /* 0x0000006500657308 */ /* 0x000f220000000800 */
[----:B------:R-:W-:Y:S01]  /*9610*/  SHFL.IDX PT, R231, R223, R231, 0x1f ;  /* 0x00001fe7dfe77589 */ /* 0x000fe200000e0000 */
[----:B------:R-:W-:-:S03]  /*9620*/  FMUL.FTZ R88, R88, R215 ;  /* 0x000000d758587220 */ /* 0x000fc60000410000 */
[----:B------:R-:W3:Y:S01]  /*9630*/  SHFL.IDX PT, R229, R223, R229, 0x1f ;  /* 0x00001fe5dfe57589 */ /* 0x000ee200000e0000 */
[----:B-1----:R-:W-:Y:S02]  /*9640*/  IADD3 R35, R7, 0x18, RZ ;  /* 0x0000001807237810 */ /* 0x002fe40007ffe0ff */
[----:B------:R-:W1:Y:S01]  /*9650*/  MUFU.EX2 R108, R108 ;  /* 0x0000006c006c7308 */ /* 0x000e620000000800 */
[----:B------:R-:W-:Y:S04]  /*9660*/  SHFL.IDX PT, R230, R223, R230, 0x1f ;  /* 0x00001fe6dfe67589 */ /* 0x000fe800000e0000 */
[----:B------:R-:W1:Y:S01]  /*9670*/  SHFL.IDX PT, R215, R223, R35, 0x1f ;  /* 0x00001f23dfd77589 */ /* 0x000e6200000e0000 */
[----:B--2---:R-:W-:Y:S01]  /*9680*/  FMUL.FTZ R33, R105, R33 ;  /* 0x0000002169217220 */ /* 0x004fe20000410000 */
[----:B------:R-:W-:Y:S01]  /*9690*/  FFMA.FTZ R207, -R207, R207, 1 ;  /* 0x3f800000cfcf7423 */ /* 0x000fe200000101cf */
[----:B----4-:R-:W-:Y:S01]  /*96a0*/  FMUL.FTZ R36, R101, R36 ;  /* 0x0000002465247220 */ /* 0x010fe20000410000 */
[----:B------:R-:W2:Y:S02]  /*96b0*/  MUFU.EX2 R111, R111 ;  /* 0x0000006f006f7308 */ /* 0x000ea40000000800 */
[----:B------:R-:W-:Y:S01]  /*96c0*/  FMUL.FTZ R207, R207, R33 ;  /* 0x00000021cfcf7220 */ /* 0x000fe20000410000 */
[----:B---3--:R-:W-:Y:S01]  /*96d0*/  FADD.FTZ R40, R40, -R209 ;  /* 0x800000d128287221 */ /* 0x008fe20000010000 */
[----:B------:R-:W-:-:S04]  /*96e0*/  FADD.FTZ R47, R47, -R208 ;  /* 0x800000d02f2f7221 */ /* 0x000fc80000010000 */
[----:B------:R-:W3:Y:S08]  /*96f0*/  MUFU.EX2 R110, R110 ;  /* 0x0000006e006e7308 */ /* 0x000ef00000000800 */
[----:B------:R4:W-:Y:S01]  /*9700*/  MUFU.EX2 R33, R133 ;  /* 0x0000008500217308 */ /* 0x0009e20000000800 */
[----:B------:R-:W-:Y:S01]  /*9710*/  FADD.FTZ R43, R43, -R229 ;  /* 0x800000e52b2b7221 */ /* 0x000fe20000010000 */
[----:B------:R-:W-:Y:S01]  /*9720*/  FADD.FTZ R42, R42, -R209 ;  /* 0x800000d12a2a7221 */ /* 0x000fe20000010000 */
[----:B----4-:R-:W-:-:S05]  /*9730*/  FMUL.FTZ R133, R34, R36 ;  /* 0x0000002422857220 */ /* 0x010fca0000410000 */
[----:B------:R4:W-:Y:S01]  /*9740*/  MUFU.EX2 R36, R124 ;  /* 0x0000007c00247308 */ /* 0x0009e20000000800 */
[----:B-1----:R-:W-:Y:S01]  /*9750*/  FADD.FTZ R209, R52, -R215 ;  /* 0x800000d734d17221 */ /* 0x002fe20000010000 */
[----:B------:R-:W-:Y:S01]  /*9760*/  FMUL.FTZ R52, R12, R43 ;  /* 0x0000002b0c347220 */ /* 0x000fe20000410000 */
[----:B----4-:R-:W-:Y:S01]  /*9770*/  FADD.FTZ R124, R45, -R208 ;  /* 0x800000d02d7c7221 */ /* 0x010fe20000010000 */
[----:B------:R-:W-:Y:S01]  /*9780*/  FADD.FTZ R208, R49, -R231 ;  /* 0x800000e731d07221 */ /* 0x000fe20000010000 */
[----:B------:R-:W-:Y:S01]  /*9790*/  FFMA.FTZ R45, -R227, R227, 1 ;  /* 0x3f800000e32d7423 */ /* 0x000fe200000101e3 */
[----:B------:R-:W-:Y:S01]  /*97a0*/  FMUL.FTZ R49, R108, R40 ;  /* 0x000000286c317220 */ /* 0x000fe20000410000 */
[----:B------:R-:W-:-:S03]  /*97b0*/  FADD.FTZ R44, R44, -R230 ;  /* 0x800000e62c2c7221 */ /* 0x000fc60000010000 */
[----:B------:R-:W-:Y:S01]  /*97c0*/  FMUL.FTZ R45, R45, R49 ;  /* 0x000000312d2d7220 */ /* 0x000fe20000410000 */
[----:B------:R-:W-:Y:S01]  /*97d0*/  FFMA.FTZ R49, -R90, R90, 1 ;  /* 0x3f8000005a317423 */ /* 0x000fe2000001015a */
[----:B------:R-:W-:Y:S01]  /*97e0*/  FADD.FTZ R46, R46, -R230 ;  /* 0x800000e62e2e7221 */ /* 0x000fe20000010000 */
[----:B--2---:R-:W-:Y:S02]  /*97f0*/  FMUL.FTZ R44, R111, R44 ;  /* 0x0000002c6f2c7220 */ /* 0x004fe40000410000 */
[----:B------:R-:W-:Y:S01]  /*9800*/  FMUL.FTZ R49, R49, R52 ;  /* 0x0000003431317220 */ /* 0x000fe20000410000 */
[----:B------:R-:W-:Y:S01]  /*9810*/  FFMA.FTZ R52, -R236, R236, 1 ;  /* 0x3f800000ec347423 */ /* 0x000fe200000101ec */
[----:B------:R-:W-:Y:S01]  /*9820*/  FADD.FTZ R41, R41, -R229 ;  /* 0x800000e529297221 */ /* 0x000fe20000010000 */
[----:B------:R-:W-:Y:S01]  /*9830*/  FFMA.FTZ R92, -R92, R92, 1 ;  /* 0x3f8000005c5c7423 */ /* 0x000fe2000001015c */
[----:B------:R-:W-:Y:S01]  /*9840*/  FFMA.FTZ R91, -R91, R91, 1 ;  /* 0x3f8000005b5b7423 */ /* 0x000fe2000001015b */
[----:B------:R-:W-:Y:S01]  /*9850*/  FMUL.FTZ R46, R10, R46 ;  /* 0x0000002e0a2e7220 */ /* 0x000fe20000410000 */
[----:B---3--:R-:W-:Y:S01]  /*9860*/  FMUL.FTZ R124, R110, R124 ;  /* 0x0000007c6e7c7220 */ /* 0x008fe20000410000 */
[----:B------:R-:W-:Y:S01]  /*9870*/  VIADD R229, R7, 0x8 ;  /* 0x0000000807e57836 */ /* 0x000fe20000000000 */
[----:B------:R-:W1:Y:S01]  /*9880*/  SHFL.IDX PT, R223, R223, R233, 0x1f ;  /* 0x00001fe9dfdf7589 */ /* 0x000e6200000e0000 */
[----:B------:R-:W-:Y:S01]  /*9890*/  FMUL.FTZ R52, R52, R44 ;  /* 0x0000002c34347220 */ /* 0x000fe20000410000 */
[----:B------:R-:W-:Y:S01]  /*98a0*/  FMUL.FTZ R44, R92, R46 ;  /* 0x0000002e5c2c7220 */ /* 0x000fe20000410000 */
[----:B------:R-:W-:Y:S01]  /*98b0*/  FMUL.FTZ R46, R91, R124 ;  /* 0x0000007c5b2e7220 */ /* 0x000fe20000410000 */
[----:B------:R-:W2:Y:S01]  /*98c0*/  MUFU.EX2 R107, R107 ;  /* 0x0000006b006b7308 */ /* 0x000ea20000000800 */
[----:B------:R-:W3:Y:S07]  /*98d0*/  SHFL.IDX PT, R91, R13, R229, 0x1f ;  /* 0x00001fe50d5b7589 */ /* 0x000eee00000e0000 */
[----:B------:R-:W4:Y:S01]  /*98e0*/  MUFU.EX2 R109, R109 ;  /* 0x0000006d006d7308 */ /* 0x000f220000000800 */
[----:B------:R-:W-:Y:S01]  /*98f0*/  FFMA.FTZ R228, -R228, R228, 1 ;  /* 0x3f800000e4e47423 */ /* 0x000fe200000101e4 */
[----:B------:R-:W-:Y:S01]  /*9900*/  FFMA.FTZ R226, -R226, R226, 1 ;  /* 0x3f800000e2e27423 */ /* 0x000fe200000101e2 */
[--C-:B------:R-:W-:Y:S01]  /*9910*/  FADD.FTZ R48, R48, -R225.reuse ;  /* 0x800000e130307221 */ /* 0x100fe20000010000 */
[----:B------:R-:W-:Y:S01]  /*9920*/  FADD.FTZ R50, R50, -R225 ;  /* 0x800000e132327221 */ /* 0x000fe20000010000 */
[----:B------:R-:W-:Y:S01]  /*9930*/  FMUL.FTZ R214, R9, R214 ;  /* 0x000000d609d67220 */ /* 0x000fe20000410000 */
[----:B--2---:R-:W-:-:S02]  /*9940*/  FMUL.FTZ R41, R107, R41 ;  /* 0x000000296b297220 */ /* 0x004fc40000410000 */
[----:B------:R2:W-:Y:S01]  /*9950*/  MUFU.EX2 R34, R131 ;  /* 0x0000008300227308 */ /* 0x0005e20000000800 */
[----:B------:R-:W-:Y:S01]  /*9960*/  FFMA.FTZ R235, -R235, R235, 1 ;  /* 0x3f800000ebeb7423 */ /* 0x000fe200000101eb */
[----:B-1----:R-:W-:Y:S01]  /*9970*/  FADD.FTZ R40, R53, -R223 ;  /* 0x800000df35287221 */ /* 0x002fe20000010000 */
[----:B------:R-:W-:Y:S01]  /*9980*/  FMUL.FTZ R43, R228, R41 ;  /* 0x00000029e42b7220 */ /* 0x000fe20000410000 */
[----:B----4-:R-:W-:-:S04]  /*9990*/  FMUL.FTZ R217, R109, R217 ;  /* 0x000000d96dd97220 */ /* 0x010fc80000410000 */
[----:B------:R1:W-:Y:S01]  /*99a0*/  MUFU.EX2 R35, R129 ;  /* 0x0000008100237308 */ /* 0x0003e20000000800 */
[----:B--2---:R-:W-:Y:S01]  /*99b0*/  FFMA.FTZ R131, -R232, R232, 1 ;  /* 0x3f800000e8837423 */ /* 0x004fe200000101e8 */
[----:B------:R-:W-:Y:S01]  /*99c0*/  FFMA.FTZ R53, -R237, R237, 1 ;  /* 0x3f800000ed357423 */ /* 0x000fe200000101ed */
[----:B------:R-:W-:Y:S01]  /*99d0*/  FFMA.FTZ R93, -R93, R93, 1 ;  /* 0x3f8000005d5d7423 */ /* 0x000fe2000001015d */
[----:B------:R-:W-:Y:S01]  /*99e0*/  FMUL.FTZ R47, R24, R47 ;  /* 0x0000002f182f7220 */ /* 0x000fe20000410000 */
[----:B------:R-:W-:Y:S01]  /*99f0*/  FMUL.FTZ R48, R25, R48 ;  /* 0x0000003019307220 */ /* 0x000fe20000410000 */
[----:B------:R-:W-:Y:S01]  /*9a00*/  FMUL.FTZ R41, R26, R50 ;  /* 0x000000321a297220 */ /* 0x000fe20000410000 */
[----:B------:R-:W-:Y:S01]  /*9a10*/  FFMA.FTZ R94, -R94, R94, 1 ;  /* 0x3f8000005e5e7423 */ /* 0x000fe2000001015e */
[----:B------:R-:W-:Y:S01]  /*9a20*/  FMUL.FTZ R208, R27, R208 ;  /* 0x000000d01bd07220 */ /* 0x000fe20000410000 */
[----:B-1----:R-:W-:Y:S01]  /*9a30*/  FMUL.FTZ R129, R226, R217 ;  /* 0x000000d9e2817220 */ /* 0x002fe20000410000 */
[----:B------:R-:W-:-:S02]  /*9a40*/  VIADD R230, R7, 0x4 ;  /* 0x0000000407e67836 */ /* 0x000fc40000000000 */
[----:B------:R-:W-:Y:S01]  /*9a50*/  FMUL.FTZ R131, R131, R214 ;  /* 0x000000d683837220 */ /* 0x000fe20000410000 */
[C---:B------:R-:W-:Y:S02]  /*9a60*/  VIADD R217, R7.reuse, 0x10 ;  /* 0x0000001007d97836 */ /* 0x040fe40000000000 */
[--C-:B---3--:R-:W-:Y:S01]  /*9a70*/  FADD.FTZ R60, R60, -R91.reuse ;  /* 0x8000005b3c3c7221 */ /* 0x108fe20000010000 */
[----:B------:R-:W-:Y:S01]  /*9a80*/  FADD.FTZ R62, R62, -R91 ;  /* 0x8000005b3e3e7221 */ /* 0x000fe20000010000 */
[----:B------:R-:W-:Y:S01]  /*9a90*/  VIADD R214, R7, 0x14 ;  /* 0x0000001407d67836 */ /* 0x000fe20000000000 */
[----:B------:R-:W-:Y:S01]  /*9aa0*/  LDS R91, [R14+0x400] ;  /* 0x000400000e5b7984 */ /* 0x000fe20000000800 */
[----:B------:R-:W-:Y:S01]  /*9ab0*/  FMUL.FTZ R53, R53, R47 ;  /* 0x0000002f35357220 */ /* 0x000fe20000410000 */
[----:B------:R-:W-:Y:S01]  /*9ac0*/  FMUL.FTZ R50, R235, R48 ;  /* 0x00000030eb327220 */ /* 0x000fe20000410000 */
[----:B------:R-:W-:Y:S01]  /*9ad0*/  IADD3 R232, R7, 0x18, RZ ;  /* 0x0000001807e87810 */ /* 0x000fe20007ffe0ff */
[----:B------:R-:W-:Y:S01]  /*9ae0*/  FMUL.FTZ R47, R94, R41 ;  /* 0x000000295e2f7220 */ /* 0x000fe20000410000 */
[----:B------:R-:W-:Y:S01]  /*9af0*/  FMUL.FTZ R48, R93, R208 ;  /* 0x000000d05d307220 */ /* 0x000fe20000410000 */
[----:B------:R-:W-:Y:S01]  /*9b00*/  IADD3 R226, R7, 0xc, RZ ;  /* 0x0000000c07e27810 */ /* 0x000fe20007ffe0ff */
[----:B------:R-:W1:Y:S04]  /*9b10*/  SHFL.IDX PT, R41, R13, R7, 0x1f ;  /* 0x00001f070d297589 */ /* 0x000e6800000e0000 */
[----:B------:R-:W2:Y:S04]  /*9b20*/  SHFL.IDX PT, R90, R13, R230, 0x1f ;  /* 0x00001fe60d5a7589 */ /* 0x000ea800000e0000 */
[----:B------:R-:W3:Y:S04]  /*9b30*/  SHFL.IDX PT, R93, R13, R217, 0x1f ;  /* 0x00001fd90d5d7589 */ /* 0x000ee800000e0000 */
[----:B------:R-:W4:Y:S01]  /*9b40*/  SHFL.IDX PT, R124, R13, R214, 0x1f ;  /* 0x00001fd60d7c7589 */ /* 0x000f2200000e0000 */
[----:B------:R-:W1:Y:S03]  /*9b50*/  MUFU.EX2 R106, R106 ;  /* 0x0000006a006a7308 */ /* 0x000e660000000800 */
[----:B------:R-:W4:Y:S04]  /*9b60*/  SHFL.IDX PT, R92, R13, R232, 0x1f ;  /* 0x00001fe80d5c7589 */ /* 0x000f2800000e0000 */
[----:B------:R-:W4:Y:S04]  /*9b70*/  SHFL.IDX PT, R208, R13, R226, 0x1f ;  /* 0x00001fe20dd07589 */ /* 0x000f2800000e0000 */
[----:B------:R2:W4:Y:S01]  /*9b80*/  SHFL.IDX PT, R94, R13, R233, 0x1f ;  /* 0x00001fe90d5e7589 */ /* 0x00052200000e0000 */
[----:B------:R-:W-:Y:S01]  /*9b90*/  FADD.FTZ R223, R55, -R223 ;  /* 0x800000df37df7221 */ /* 0x000fe20000010000 */
[----:B------:R-:W4:Y:S01]  /*9ba0*/  MUFU.EX2 R127, R127 ;  /* 0x0000007f007f7308 */ /* 0x000f220000000800 */
[----:B------:R-:W-:Y:S01]  /*9bb0*/  FFMA.FTZ R55, -R161, R161, 1 ;  /* 0x3f800000a1377423 */ /* 0x000fe200000101a1 */
[----:B------:R-:W-:Y:S01]  /*9bc0*/  FMUL.FTZ R209, R19, R209 ;  /* 0x000000d113d17220 */ /* 0x000fe20000410000 */
[----:B------:R-:W-:-:S03]  /*9bd0*/  FADD.FTZ R54, R54, -R215 ;  /* 0x800000d736367221 */ /* 0x000fc60000010000 */
[----:B------:R-:W-:Y:S01]  /*9be0*/  FMUL.FTZ R55, R55, R209 ;  /* 0x000000d137377220 */ /* 0x000fe20000410000 */
[----:B------:R-:W-:Y:S01]  /*9bf0*/  FMUL.FTZ R54, R20, R54 ;  /* 0x0000003614367220 */ /* 0x000fe20000410000 */
[----:B--2---:R-:W-:Y:S01]  /*9c00*/  FFMA.FTZ R13, -R160, R160, 1 ;  /* 0x3f800000a00d7423 */ /* 0x004fe200000101a0 */
[----:B------:R-:W-:Y:S01]  /*9c10*/  FMUL.FTZ R209, R21, R40 ;  /* 0x0000002815d17220 */ /* 0x000fe20000410000 */
[----:B------:R-:W-:Y:S01]  /*9c20*/  FFMA.FTZ R40, -R158, R158, 1 ;  /* 0x3f8000009e287423 */ /* 0x000fe2000001019e */
[----:B------:R-:W-:Y:S01]  /*9c30*/  FMUL.FTZ R223, R11, R223 ;  /* 0x000000df0bdf7220 */ /* 0x000fe20000410000 */
[----:B------:R-:W-:Y:S01]  /*9c40*/  FFMA.FTZ R89, -R89, R89, 1 ;  /* 0x3f80000059597423 */ /* 0x000fe20000010159 */
[----:B-1----:R-:W-:Y:S01]  /*9c50*/  FMUL.FTZ R42, R106, R42 ;  /* 0x0000002a6a2a7220 */ /* 0x002fe20000410000 */
[----:B------:R-:W-:Y:S01]  /*9c60*/  FADD.FTZ R51, R51, -R231 ;  /* 0x800000e733337221 */ /* 0x000fe20000010000 */
[----:B------:R-:W-:Y:S01]  /*9c70*/  FMUL.FTZ R54, R13, R54 ;  /* 0x000000360d367220 */ /* 0x000fe20000410000 */
[----:B------:R-:W-:Y:S01]  /*9c80*/  FADD.FTZ R56, R56, -R41 ;  /* 0x8000002938387221 */ /* 0x000fe20000010000 */
[----:B------:R-:W-:Y:S01]  /*9c90*/  FADD.FTZ R57, R57, -R90 ;  /* 0x8000005a39397221 */ /* 0x000fe20000010000 */
[--C-:B---3--:R-:W-:Y:S01]  /*9ca0*/  FADD.FTZ R64, R64, -R93.reuse ;  /* 0x8000005d40407221 */ /* 0x108fe20000010000 */
[----:B------:R1:W-:Y:S01]  /*9cb0*/  MUFU.EX2 R13, R28 ;  /* 0x0000001c000d7308 */ /* 0x0003e20000000800 */
[----:B------:R-:W-:Y:S01]  /*9cc0*/  FADD.FTZ R93, R66, -R93 ;  /* 0x8000005d425d7221 */ /* 0x000fe20000010000 */
[----:B----4-:R-:W-:Y:S01]  /*9cd0*/  FADD.FTZ R66, R65, -R124 ;  /* 0x8000007c41427221 */ /* 0x010fe20000010000 */
[----:B------:R-:W-:Y:S01]  /*9ce0*/  FMUL.FTZ R42, R89, R42 ;  /* 0x0000002a592a7220 */ /* 0x000fe20000410000 */
[----:B------:R-:W-:Y:S01]  /*9cf0*/  FADD.FTZ R65, R68, -R92 ;  /* 0x8000005c44417221 */ /* 0x000fe20000010000 */
[----:B------:R-:W-:Y:S01]  /*9d00*/  FFMA.FTZ R89, -R162, R162, 1 ;  /* 0x3f800000a2597423 */ /* 0x000fe200000101a2 */
[----:B------:R-:W-:Y:S01]  /*9d10*/  FMUL.FTZ R51, R18, R51 ;  /* 0x0000003312337220 */ /* 0x000fe20000410000 */
[----:B------:R-:W-:Y:S01]  /*9d20*/  FADD.FTZ R63, R63, -R208 ;  /* 0x800000d03f3f7221 */ /* 0x000fe20000010000 */
[----:B-1----:R-:W-:Y:S01]  /*9d30*/  FMUL.FTZ R28, R40, R223 ;  /* 0x000000df281c7220 */ /* 0x002fe20000410000 */
[----:B------:R-:W-:Y:S01]  /*9d40*/  FFMA.FTZ R68, -R157, R157, 1 ;  /* 0x3f8000009d447423 */ /* 0x000fe2000001019d */
[----:B------:R1:W-:Y:S01]  /*9d50*/  MUFU.EX2 R40, R30 ;  /* 0x0000001e00287308 */ /* 0x0003e20000000800 */
[----:B------:R-:W-:Y:S01]  /*9d60*/  FMUL.FTZ R56, R15, R56 ;  /* 0x000000380f387220 */ /* 0x000fe20000410000 */
[----:B------:R-:W-:Y:S01]  /*9d70*/  FMUL.FTZ R57, R23, R57 ;  /* 0x0000003917397220 */ /* 0x000fe20000410000 */
[----:B------:R-:W-:Y:S01]  /*9d80*/  FADD.FTZ R59, R59, -R90 ;  /* 0x8000005a3b3b7221 */ /* 0x000fe20000010000 */
[--C-:B------:R-:W-:Y:S01]  /*9d90*/  FADD.FTZ R90, R69, -R94.reuse ;  /* 0x8000005e455a7221 */ /* 0x100fe20000010000 */
[----:B------:R-:W-:Y:S01]  /*9da0*/  FADD.FTZ R94, R71, -R94 ;  /* 0x8000005e475e7221 */ /* 0x000fe20000010000 */
[----:B------:R-:W-:Y:S01]  /*9db0*/  FMUL.FTZ R62, R34, R62 ;  /* 0x0000003e223e7220 */ /* 0x000fe20000410000 */
[----:B------:R-:W-:Y:S01]  /*9dc0*/  FMUL.FTZ R93, R127, R93 ;  /* 0x0000005d7f5d7220 */ /* 0x000fe20000410000 */
[----:B------:R-:W2:Y:S01]  /*9dd0*/  MUFU.EX2 R122, R122 ;  /* 0x0000007a007a7308 */ /* 0x000ea20000000800 */
[----:B-1----:R-:W-:Y:S01]  /*9de0*/  FFMA.FTZ R30, -R155, R155, 1 ;  /* 0x3f8000009b1e7423 */ /* 0x002fe2000001019b */
[----:B------:R-:W-:Y:S01]  /*9df0*/  FMUL.FTZ R51, R89, R51 ;  /* 0x0000003359337220 */ /* 0x000fe20000410000 */
[----:B------:R-:W-:Y:S01]  /*9e00*/  FMUL.FTZ R68, R68, R56 ;  /* 0x0000003844447220 */ /* 0x000fe20000410000 */
[----:B------:R-:W-:Y:S01]  /*9e10*/  FFMA.FTZ R71, -R152, R152, 1 ;  /* 0x3f80000098477423 */ /* 0x000fe20000010198 */
[----:B------:R-:W-:Y:S01]  /*9e20*/  FMUL.FTZ R30, R30, R57 ;  /* 0x000000391e1e7220 */ /* 0x000fe20000410000 */
[----:B------:R-:W-:Y:S01]  /*9e30*/  FMUL.FTZ R63, R36, R63 ;  /* 0x0000003f243f7220 */ /* 0x000fe20000410000 */
[----:B------:R-:W-:Y:S01]  /*9e40*/  FFMA.FTZ R89, -R159, R159, 1 ;  /* 0x3f8000009f597423 */ /* 0x000fe2000001019f */
[----:B------:R-:W-:Y:S01]  /*9e50*/  FFMA.FTZ R57, -R150, R150, 1 ;  /* 0x3f80000096397423 */ /* 0x000fe20000010196 */
[----:B------:R-:W-:Y:S01]  /*9e60*/  FFMA.FTZ R56, -R112, R112, 1 ;  /* 0x3f80000070387423 */ /* 0x000fe20000010170 */
[----:B------:R-:W-:Y:S01]  /*9e70*/  FMUL.FTZ R71, R71, R62 ;  /* 0x0000003e47477220 */ /* 0x000fe20000410000 */
[----:B------:R-:W1:Y:S01]  /*9e80*/  MUFU.EX2 R125, R125 ;  /* 0x0000007d007d7308 */ /* 0x000e620000000800 */
[----:B------:R-:W-:Y:S01]  /*9e90*/  FMUL.FTZ R89, R89, R209 ;  /* 0x000000d159597220 */ /* 0x000fe20000410000 */
[----:B------:R-:W-:Y:S01]  /*9ea0*/  FADD.FTZ R61, R61, -R208 ;  /* 0x800000d03d3d7221 */ /* 0x000fe20000010000 */
[----:B------:R-:W-:Y:S01]  /*9eb0*/  FADD.FTZ R67, R67, -R124 ;  /* 0x8000007c43437221 */ /* 0x000fe20000010000 */
[----:B------:R-:W-:Y:S01]  /*9ec0*/  FMUL.FTZ R57, R57, R63 ;  /* 0x0000003f39397220 */ /* 0x000fe20000410000 */
[----:B------:R-:W-:Y:S01]  /*9ed0*/  FMUL.FTZ R56, R56, R93 ;  /* 0x0000005d38387220 */ /* 0x000fe20000410000 */
[----:B------:R-:W3:Y:S04]  /*9ee0*/  SHFL.IDX PT, R62, R91, R230, 0x1f ;  /* 0x00001fe65b3e7589 */ /* 0x000ee800000e0000 */
[----:B------:R-:W-:Y:S04]  /*9ef0*/  SHFL.IDX PT, R209, R91, R7, 0x1f ;  /* 0x00001f075bd17589 */ /* 0x000fe800000e0000 */
[----:B------:R-:W4:Y:S04]  /*9f00*/  SHFL.IDX PT, R63, R91, R229, 0x1f ;  /* 0x00001fe55b3f7589 */ /* 0x000f2800000e0000 */
[----:B------:R-:W-:Y:S04]  /*9f10*/  SHFL.IDX PT, R93, R91, R226, 0x1f ;  /* 0x00001fe25b5d7589 */ /* 0x000fe800000e0000 */
[----:B------:R-:W-:Y:S04]  /*9f20*/  SHFL.IDX PT, R112, R91, R217, 0x1f ;  /* 0x00001fd95b707589 */ /* 0x000fe800000e0000 */
[----:B------:R-:W-:Y:S04]  /*9f30*/  SHFL.IDX PT, R124, R91, R214, 0x1f ;  /* 0x00001fd65b7c7589 */ /* 0x000fe800000e0000 */
[----:B------:R-:W-:Y:S04]  /*9f40*/  SHFL.IDX PT, R208, R91, R232, 0x1f ;  /* 0x00001fe85bd07589 */ /* 0x000fe800000e0000 */
[----:B------:R-:W4:Y:S01]  /*9f50*/  SHFL.IDX PT, R91, R91, R233, 0x1f ;  /* 0x00001fe95b5b7589 */ /* 0x000f2200000e0000 */
[----:B------:R-:W3:Y:S01]  /*9f60*/  MUFU.EX2 R130, R130 ;  /* 0x0000008200827308 */ /* 0x000ee20000000800 */
[----:B------:R-:W-:-:S02]  /*9f70*/  FADD.FTZ R58, R58, -R41 ;  /* 0x800000293a3a7221 */ /* 0x000fc40000010000 */
[----:B------:R1:W5:Y:S01]  /*9f80*/  LDL.LU R162, [R1+0xf8] ;  /* 0x0000f80001a27983 */ /* 0x0003620000300800 */
[----:B------:R-:W-:-:S03]  /*9f90*/  FMUL.FTZ R59, R32, R59 ;  /* 0x0000003b203b7220 */ /* 0x000fc60000410000 */
[----:B------:R1:W5:Y:S01]  /*9fa0*/  LDL.LU R161, [R1+0xf4] ;  /* 0x0000f40001a17983 */ /* 0x0003620000300800 */
[----:B------:R-:W4:Y:S03]  /*9fb0*/  MUFU.EX2 R132, R132 ;  /* 0x0000008400847308 */ /* 0x000f260000000800 */
[----:B------:R1:W5:Y:S01]  /*9fc0*/  LDL.LU R160, [R1+0xf0] ;  /* 0x0000f00001a07983 */ /* 0x0003620000300800 */
[----:B------:R-:W-:Y:S01]  /*9fd0*/  FFMA.FTZ R69, -R156, R156, 1 ;  /* 0x3f8000009c457423 */ /* 0x000fe2000001019c */
[----:B------:R-:W-:Y:S02]  /*9fe0*/  FMUL.FTZ R58, R22, R58 ;  /* 0x0000003a163a7220 */ /* 0x000fe40000410000 */
[----:B------:R1:W5:Y:S01]  /*9ff0*/  LDL.LU R159, [R1+0xec] ;  /* 0x0000ec00019f7983 */ /* 0x0003620000300800 */
[----:B------:R2:W-:Y:S03]  /*a000*/  MUFU.EX2 R41, R29 ;  /* 0x0000001d00297308 */ /* 0x0005e60000000800 */
[----:B------:R1:W5:Y:S01]  /*a010*/  LDL.LU R158, [R1+0xe8] ;  /* 0x0000e800019e7983 */ /* 0x0003620000300800 */
[----:B------:R-:W-:-:S03]  /*a020*/  FADD.FTZ R92, R70, -R92 ;  /* 0x8000005c465c7221 */ /* 0x000fc60000010000 */
[----:B------:R1:W5:Y:S01]  /*a030*/  LDL.LU R157, [R1+0xe4] ;  /* 0x0000e400019d7983 */ /* 0x0003620000300800 */
[----:B--2---:R-:W-:-:S03]  /*a040*/  FFMA.FTZ R29, -R154, R154, 1 ;  /* 0x3f8000009a1d7423 */ /* 0x004fc6000001019a */
[----:B------:R2:W5:Y:S01]  /*a050*/  LDL.LU R156, [R1+0xe0] ;  /* 0x0000e000019c7983 */ /* 0x0005620000300800 */
[----:B------:R-:W-:Y:S01]  /*a060*/  FFMA.FTZ R70, -R153, R153, 1 ;  /* 0x3f80000099467423 */ /* 0x000fe20000010199 */
[----:B------:R-:W-:Y:S02]  /*a070*/  FMUL.FTZ R29, R29, R59 ;  /* 0x0000003b1d1d7220 */ /* 0x000fe40000410000 */
[----:B------:R2:W5:Y:S01]  /*a080*/  LDL.LU R155, [R1+0xdc] ;  /* 0x0000dc00019b7983 */ /* 0x0005620000300800 */
[----:B------:R3:W-:Y:S01]  /*a090*/  MUFU.EX2 R14, R31 ;  /* 0x0000001f000e7308 */ /* 0x0007e20000000800 */
[----:B------:R-:W-:Y:S01]  /*a0a0*/  FMUL.FTZ R69, R69, R58 ;  /* 0x0000003a45457220 */ /* 0x000fe20000410000 */
[----:B------:R-:W-:Y:S01]  /*a0b0*/  FFMA.FTZ R59, -R149, R149, 1 ;  /* 0x3f800000953b7423 */ /* 0x000fe20000010195 */
[----:B------:R2:W5:Y:S01]  /*a0c0*/  LDL.LU R154, [R1+0xd8] ;  /* 0x0000d800019a7983 */ /* 0x0005620000300800 */
[----:B------:R-:W-:Y:S01]  /*a0d0*/  FMUL.FTZ R66, R122, R66 ;  /* 0x000000427a427220 */ /* 0x000fe20000410000 */
[----:B------:R-:W-:Y:S01]  /*a0e0*/  FFMA.FTZ R58, -R148, R148, 1 ;  /* 0x3f800000943a7423 */ /* 0x000fe20000010194 */
[----:B-1----:R-:W-:Y:S01]  /*a0f0*/  FMUL.FTZ R67, R125, R67 ;  /* 0x000000437d437220 */ /* 0x002fe20000410000 */
[----:B------:R2:W5:Y:S01]  /*a100*/  LDL.LU R153, [R1+0xd4] ;  /* 0x0000d40001997983 */ /* 0x0005620000300800 */
[----:B------:R-:W-:Y:S01]  /*a110*/  FMUL.FTZ R61, R35, R61 ;  /* 0x0000003d233d7220 */ /* 0x000fe20000410000 */
[----:B---3--:R-:W-:-:S02]  /*a120*/  FFMA.FTZ R31, -R151, R151, 1 ;  /* 0x3f800000971f7423 */ /* 0x008fc40000010197 */
[----:B------:R2:W5:Y:S01]  /*a130*/  LDL.LU R152, [R1+0xd0] ;  /* 0x0000d00001987983 */ /* 0x0005620000300800 */
[----:B------:R-:W-:Y:S01]  /*a140*/  FMUL.FTZ R60, R33, R60 ;  /* 0x0000003c213c7220 */ /* 0x000fe20000410000 */
[----:B------:R-:W-:Y:S02]  /*a150*/  FMUL.FTZ R59, R59, R66 ;  /* 0x000000423b3b7220 */ /* 0x000fe40000410000 */
[----:B------:R2:W5:Y:S01]  /*a160*/  LDL.LU R151, [R1+0xcc] ;  /* 0x0000cc0001977983 */ /* 0x0005620000300800 */
[----:B------:R-:W-:Y:S01]  /*a170*/  FMUL.FTZ R58, R58, R67 ;  /* 0x000000433a3a7220 */ /* 0x000fe20000410000 */
[----:B------:R-:W-:Y:S02]  /*a180*/  FFMA.FTZ R66, -R147, R147, 1 ;  /* 0x3f80000093427423 */ /* 0x000fe40000010193 */
[----:B------:R2:W5:Y:S01]  /*a190*/  LDL.LU R150, [R1+0xc8] ;  /* 0x0000c80001967983 */ /* 0x0005620000300800 */
[----:B------:R-:W-:Y:S01]  /*a1a0*/  FMUL.FTZ R31, R31, R61 ;  /* 0x0000003d1f1f7220 */ /* 0x000fe20000410000 */
[----:B------:R-:W-:-:S02]  /*a1b0*/  FFMA.FTZ R67, -R146, R146, 1 ;  /* 0x3f80000092437423 */ /* 0x000fc40000010192 */
[----:B------:R2:W5:Y:S01]  /*a1c0*/  LDL.LU R149, [R1+0xc4] ;  /* 0x0000c40001957983 */ /* 0x0005620000300800 */
[----:B------:R-:W-:Y:S01]  /*a1d0*/  FMUL.FTZ R70, R70, R60 ;  /* 0x0000003c46467220 */ /* 0x000fe20000410000 */
[----:B------:R-:W-:Y:S02]  /*a1e0*/  FFMA.FTZ R61, -R145, R145, 1 ;  /* 0x3f800000913d7423 */ /* 0x000fe40000010191 */
[----:B------:R2:W5:Y:S01]  /*a1f0*/  LDL.LU R148, [R1+0xc0] ;  /* 0x0000c00001947983 */ /* 0x0005620000300800 */
[----:B------:R-:W-:Y:S01]  /*a200*/  FMUL.FTZ R90, R130, R90 ;  /* 0x0000005a825a7220 */ /* 0x000fe20000410000 */
[----:B------:R-:W-:Y:S02]  /*a210*/  FFMA.FTZ R60, -R144, R144, 1 ;  /* 0x3f800000903c7423 */ /* 0x000fe40000010190 */
[----:B------:R2:W5:Y:S01]  /*a220*/  LDL.LU R147, [R1+0xbc] ;  /* 0x0000bc0001937983 */ /* 0x0005620000300800 */
[--C-:B------:R-:W-:Y:S01]  /*a230*/  FADD.FTZ R73, R73, -R62.reuse ;  /* 0x8000003e49497221 */ /* 0x100fe20000010000 */
[----:B------:R-:W-:-:S02]  /*a240*/  FADD.FTZ R75, R75, -R62 ;  /* 0x8000003e4b4b7221 */ /* 0x000fc40000010000 */
[----:B------:R2:W5:Y:S01]  /*a250*/  LDL.LU R146, [R1+0xb8] ;  /* 0x0000b80001927983 */ /* 0x0005620000300800 */
[--C-:B----4-:R-:W-:Y:S01]  /*a260*/  FADD.FTZ R76, R76, -R63.reuse ;  /* 0x8000003f4c4c7221 */ /* 0x110fe20000010000 */
        /* <DEDUP_REMOVED lines=8> */
[----:B------:R-:W-:Y:S01]  /*a2f0*/  FMUL.FTZ R61, R61, R90 ;  /* 0x0000005a3d3d7220 */ /* 0x000fe20000410000 */
        /* <DEDUP_REMOVED lines=17> */
[--C-:B------:R-:W-:Y:S01]  /*a410*/  FADD.FTZ R84, R84, -R208.reuse ;  /* 0x800000d054547221 */ /* 0x100fe20000010000 */
[----:B------:R-:W-:Y:S01]  /*a420*/  FADD.FTZ R86, R86, -R208 ;  /* 0x800000d056567221 */ /* 0x000fe20000010000 */
[----:B------:R-:W-:Y:S01]  /*a430*/  FFMA.FTZ R94, -R3, R3, 1 ;  /* 0x3f800000035e7423 */ /* 0x000fe20000010103 */
[----:B------:R2:W5:Y:S01]  /*a440*/  LDL.LU R5, [R1+0x98] ;  /* 0x0000980001057983 */ /* 0x0005620000300800 */
[----:B------:R-:W-:Y:S01]  /*a450*/  FFMA.FTZ R208, -R2, R2, 1 ;  /* 0x3f80000002d07423 */ /* 0x000fe20000010102 */
[--C-:B------:R-:W-:Y:S02]  /*a460*/  FADD.FTZ R72, R72, -R209.reuse ;  /* 0x800000d148487221 */ /* 0x100fe40000010000 */
[----:B------:R2:W5:Y:S01]  /*a470*/  LDL.LU R4, [R1+0x94] ;  /* 0x0000940001047983 */ /* 0x0005620000300800 */
[----:B------:R-:W-:-:S03]  /*a480*/  FADD.FTZ R74, R74, -R209 ;  /* 0x800000d14a4a7221 */ /* 0x000fc60000010000 */
[----:B------:R2:W5:Y:S04]  /*a490*/  LDL.LU R3, [R1+0x90] ;  /* 0x0000900001037983 */ /* 0x0005680000300800 */
[----:B------:R2:W5:Y:S04]  /*a4a0*/  LDL.LU R2, [R1+0x8c] ;  /* 0x00008c0001027983 */ /* 0x0005680000300800 */
[----:B------:R-:W3:Y:S01]  /*a4b0*/  LDL R209, [R1+0x70] ;  /* 0x0000700001d17983 */ /* 0x000ee20000100800 */
[----:B------:R-:W1:Y:S08]  /*a4c0*/  MUFU.EX2 R126, R126 ;  /* 0x0000007e007e7308 */ /* 0x000e700000000800 */
[----:B------:R-:W4:Y:S08]  /*a4d0*/  MUFU.EX2 R222, R222 ;  /* 0x000000de00de7308 */ /* 0x000f300000000800 */
[----:B------:R-:W2:Y:S08]  /*a4e0*/  MUFU.EX2 R212, R212 ;  /* 0x000000d400d47308 */ /* 0x000eb00000000800 */
[----:B------:R-:W2:Y:S01]  /*a4f0*/  MUFU.EX2 R204, R204 ;  /* 0x000000cc00cc7308 */ /* 0x000ea20000000800 */
[----:B-1----:R-:W-:-:S07]  /*a500*/  FMUL.FTZ R65, R126, R65 ;  /* 0x000000417e417220 */ /* 0x002fce0000410000 */
[----:B------:R-:W1:Y:S01]  /*a510*/  MUFU.EX2 R213, R213 ;  /* 0x000000d500d57308 */ /* 0x000e620000000800 */
[----:B------:R-:W-:-:S07]  /*a520*/  FMUL.FTZ R72, R13, R72 ;  /* 0x000000480d487220 */ /* 0x000fce0000410000 */
[----:B------:R-:W1:Y:S08]  /*a530*/  MUFU.EX2 R123, R123 ;  /* 0x0000007b007b7308 */ /* 0x000e700000000800 */
        /* <DEDUP_REMOVED lines=8> */
[----:B------:R-:W1:Y:S01]  /*a5c0*/  MUFU.EX2 R219, R219 ;  /* 0x000000db00db7308 */ /* 0x000e620000000800 */
[----:B------:R-:W-:Y:S01]  /*a5d0*/  FMUL.FTZ R66, R66, R65 ;  /* 0x0000004142427220 */ /* 0x000fe20000410000 */
[----:B------:R-:W-:Y:S01]  /*a5e0*/  FMUL.FTZ R62, R62, R72 ;  /* 0x000000483e3e7220 */ /* 0x000fe20000410000 */
[----:B------:R-:W-:Y:S01]  /*a5f0*/  FFMA.FTZ R114, -R114, R114, 1 ;  /* 0x3f80000072727423 */ /* 0x000fe20000010172 */
[----:B----4-:R-:W-:Y:S01]  /*a600*/  FMUL.FTZ R82, R222, R82 ;  /* 0x00000052de527220 */ /* 0x010fe20000410000 */
[----:B------:R-:W-:Y:S01]  /*a610*/  FFMA.FTZ R65, -R113, R113, 1 ;  /* 0x3f80000071417423 */ /* 0x000fe20000010171 */
[----:B------:R-:W-:Y:S01]  /*a620*/  FFMA.FTZ R72, -R115, R115, 1 ;  /* 0x3f80000073487423 */ /* 0x000fe20000010173 */
[----:B--2---:R-:W-:Y:S01]  /*a630*/  FMUL.FTZ R81, R212, R81 ;  /* 0x00000051d4517220 */ /* 0x004fe20000410000 */
[----:B------:R-:W-:Y:S01]  /*a640*/  FMUL.FTZ R83, R204, R83 ;  /* 0x00000053cc537220 */ /* 0x000fe20000410000 */
[----:B------:R-:W-:Y:S01]  /*a650*/  FMUL.FTZ R113, R114, R82 ;  /* 0x0000005272717220 */ /* 0x000fe20000410000 */
[----:B-1----:R-:W-:Y:S01]  /*a660*/  FMUL.FTZ R85, R213, R85 ;  /* 0x00000055d5557220 */ /* 0x002fe20000410000 */
[----:B------:R-:W-:Y:S01]  /*a670*/  FMUL.FTZ R115, R65, R81 ;  /* 0x0000005141737220 */ /* 0x000fe20000410000 */
[----:B------:R-:W-:Y:S01]  /*a680*/  FMUL.FTZ R114, R72, R83 ;  /* 0x0000005348727220 */ /* 0x000fe20000410000 */
[----:B------:R-:W-:Y:S01]  /*a690*/  FFMA.FTZ R72, -R116, R116, 1 ;  /* 0x3f80000074487423 */ /* 0x000fe20000010174 */
[----:B------:R-:W-:Y:S01]  /*a6a0*/  FFMA.FTZ R65, -R117, R117, 1 ;  /* 0x3f80000075417423 */ /* 0x000fe20000010175 */
[----:B------:R-:W-:Y:S01]  /*a6b0*/  FMUL.FTZ R92, R123, R92 ;  /* 0x0000005c7b5c7220 */ /* 0x000fe20000410000 */
[----:B------:R-:W-:Y:S01]  /*a6c0*/  FFMA.FTZ R116, -R118, R118, 1 ;  /* 0x3f80000076747423 */ /* 0x000fe20000010176 */
[----:B------:R-:W-:Y:S01]  /*a6d0*/  FFMA.FTZ R117, -R121, R121, 1 ;  /* 0x3f80000079757423 */ /* 0x000fe20000010179 */
[----:B------:R-:W-:Y:S01]  /*a6e0*/  FMUL.FTZ R84, R224, R84 ;  /* 0x00000054e0547220 */ /* 0x000fe20000410000 */
[----:B------:R-:W-:Y:S01]  /*a6f0*/  FMUL.FTZ R86, R211, R86 ;  /* 0x00000056d3567220 */ /* 0x000fe20000410000 */
[----:B------:R-:W-:Y:S01]  /*a700*/  FMUL.FTZ R87, R206, R87 ;  /* 0x00000057ce577220 */ /* 0x000fe20000410000 */
[----:B------:R-:W-:Y:S01]  /*a710*/  F2FP.F16.F32.PACK_AB R69, R29, R69 ;  /* 0x000000451d45723e */ /* 0x000fe200000000ff */
        /* <DEDUP_REMOVED lines=28> */
[----:B------:R-:W-:-:S02]  /*a8e0*/  F2FP.F16.F32.PACK_AB R80, R207, R136 ;  /* 0x00000088cf50723e */ /* 0x000fc400000000ff */
[----:B------:R-:W-:Y:S02]  /*a8f0*/  F2FP.F16.F32.PACK_AB R81, R134, R135 ;  /* 0x000000878651723e */ /* 0x000fe400000000ff */
[----:B------:R-:W-:Y:S02]  /*a900*/  F2FP.F16.F32.PACK_AB R82, R131, R133 ;  /* 0x000000858352723e */ /* 0x000fe400000000ff */
[----:B------:R-:W-:Y:S02]  /*a910*/  F2FP.F16.F32.PACK_AB R83, R129, R88 ;  /* 0x000000588153723e */ /* 0x000fe400000000ff */
[----:B------:R-:W-:Y:S02]  /*a920*/  F2FP.F16.F32.PACK_AB R76, R43, R45 ;  /* 0x0000002d2b4c723e */ /* 0x000fe400000000ff */
[----:B------:R-:W-:Y:S02]  /*a930*/  F2FP.F16.F32.PACK_AB R77, R49, R42 ;  /* 0x0000002a314d723e */ /* 0x000fe400000000ff */
[----:B------:R-:W-:Y:S01]  /*a940*/  F2FP.F16.F32.PACK_AB R78, R46, R52 ;  /* 0x000000342e4e723e */ /* 0x000fe200000000ff */
[----:B------:R-:W-:Y:S01]  /*a950*/  UMOV UR6, UR4 ;  /* 0x0000000400067c82 */ /* 0x000fe20008000000 */
[----:B------:R-:W-:Y:S01]  /*a960*/  F2FP.F16.F32.PACK_AB R79, R53, R44 ;  /* 0x0000002c354f723e */ /* 0x000fe200000000ff */
[----:B------:R-:W-:Y:S01]  /*a970*/  UMOV UR7, 0x40000040 ;  /* 0x4000004000077882 */ /* 0x000fe20000000000 */
[----:B------:R-:W-:Y:S01]  /*a980*/  F2FP.F16.F32.PACK_AB R72, R48, R50 ;  /* 0x000000323048723e */ /* 0x000fe200000000ff */
[----:B------:R-:W2:Y:S01]  /*a990*/  LDL R42, [R1+0x58] ;  /* 0x00005800012a7983 */ /* 0x000ea20000100800 */
        /* <DEDUP_REMOVED lines=21> */
[----:B------:R-:W-:Y:S01]  /*aaf0*/  F2FP.F16.F32.PACK_AB R95, R96, R95 ;  /* 0x0000005f605f723e */ /* 0x000fe200000000ff */
[----:B---3--:R-:W-:-:S04]  /*ab00*/  IMAD R29, R0, 0x4000, R209 ;  /* 0x00004000001d7824 */ /* 0x008fc800078e02d1 */
        /* <DEDUP_REMOVED lines=17> */
[----:B------:R-:W-:Y:S01]  /*ac20*/  F2FP.F16.F32.PACK_AB R110, R110, R111 ;  /* 0x0000006f6e6e723e */ /* 0x000fe200000000ff */
[----:B------:R-:W-:-:S02]  /*ac30*/  WARPGROUP.DEPBAR.LE gsb0, 0x0 ;  /* 0x00008000000079c5 */ /* 0x000fc40000010000 */
[----:B------:R-:W-:-:S06]  /*ac40*/  WARPGROUP.ARRIVE ;  /* 0x00000000000079c5 */ /* 0x000fcc0000000000 */
[----:B------:R-:W-:Y:S01]  /*ac50*/  HGMMA.64x64x16.F32 R172, R28, gdesc[UR4].tnspB, R172, gsb0 ;  /* 0x40e000041cac7df0 */ /* 0x000fe200080008ac */
[----:B------:R-:W-:Y:S01]  /*ac60*/  F2FP.F16.F32.PACK_AB R108, R107, R108 ;  /* 0x0000006c6b6c723e */ /* 0x000fe200000000ff */
[----:B------:R-:W-:Y:S01]  /*ac70*/  UIADD3 UR6, UR4, 0x100, URZ ;  /* 0x0000010004067890 */ /* 0x000fe2000fffe03f */
[----:B------:R-:W-:Y:S02]  /*ac80*/  F2FP.F16.F32.PACK_AB R109, R12, R106 ;  /* 0x0000006a0c6d723e */ /* 0x000fe400000000ff */
[----:B------:R-:W-:Y:S01]  /*ac90*/  F2FP.F16.F32.PACK_AB R111, R24, R10 ;  /* 0x0000000a186f723e */ /* 0x000fe200000000ff */
[----:B------:R-:W-:Y:S01]  /*aca0*/  UMOV UR7, 0x40000040 ;  /* 0x4000004000077882 */ /* 0x000fe20000000000 */
[----:B------:R-:W-:Y:S02]  /*acb0*/  F2FP.F16.F32.PACK_AB R24, R27, R25 ;  /* 0x000000191b18723e */ /* 0x000fe400000000ff */
[----:B------:R-:W-:Y:S01]  /*acc0*/  F2FP.F16.F32.PACK_AB R25, R18, R26 ;  /* 0x0000001a1219723e */ /* 0x000fe200000000ff */
[----:B------:R-:W-:-:S02]  /*acd0*/  WARPGROUP.DEPBAR.LE gsb0, 0x0 ;  /* 0x00008000000079c5 */ /* 0x000fc40000010000 */
[----:B------:R-:W-:-:S06]  /*ace0*/  WARPGROUP.ARRIVE ;  /* 0x00000000000079c5 */ /* 0x000fcc0000000000 */
[----:B------:R-:W-:Y:S01]  /*acf0*/  HGMMA.64x64x16.F32 R172, R108, gdesc[UR4].tnspB, R172, gsb0 ;  /* 0x40e000046cac7df0 */ /* 0x000fe200080008ac */
[----:B------:R-:W-:Y:S01]  /*ad00*/  F2FP.F16.F32.PACK_AB R26, R21, R19 ;  /* 0x00000013151a723e */ /* 0x000fe200000000ff */
[----:B------:R-:W-:Y:S01]  /*ad10*/  UIADD3 UR6, UR4, 0x180, URZ ;  /* 0x0000018004067890 */ /* 0x000fe2000fffe03f */
[----:B------:R-:W-:Y:S01]  /*ad20*/  F2FP.F16.F32.PACK_AB R27, R11, R20 ;  /* 0x000000140b1b723e */ /* 0x000fe200000000ff */
[----:B------:R-:W-:Y:S01]  /*ad30*/  UMOV UR7, 0x40000040 ;  /* 0x4000004000077882 */ /* 0x000fe20000000000 */
[----:B------:R-:W-:Y:S02]  /*ad40*/  WARPGROUP.DEPBAR.LE gsb0, 0x0 ;  /* 0x00008000000079c5 */ /* 0x000fe40000010000 */
        /* <DEDUP_REMOVED lines=12> */
[----:B------:R-:W-:Y:S01]  /*ae10*/  F2FP.F16.F32.PACK_AB R124, R122, R128 ;  /* 0x000000807a7c723e */ /* 0x000fe200000000ff */
[----:B------:R-:W-:Y:S01]  /*ae20*/  UIADD3 UR6, UR4, 0x280, URZ ;  /* 0x0000028004067890 */ /* 0x000fe2000fffe03f */
[----:B------:R-:W-:Y:S02]  /*ae30*/  F2FP.F16.F32.PACK_AB R126, R130, R126 ;  /* 0x0000007e827e723e */ /* 0x000fe400000000ff */
[----:B------:R-:W-:Y:S01]  /*ae40*/  F2FP.F16.F32.PACK_AB R127, R132, R123 ;  /* 0x0000007b847f723e */ /* 0x000fe200000000ff */
[----:B------:R-:W-:Y:S01]  /*ae50*/  UMOV UR7, 0x40000040 ;  /* 0x4000004000077882 */ /* 0x000fe20000000000 */
[----:B------:R-:W-:Y:S01]  /*ae60*/  F2FP.F16.F32.PACK_AB R36, R41, R13 ;  /* 0x0000000d2924723e */ /* 0x000fe200000000ff */
[----:B------:R-:W-:Y:S02]  /*ae70*/  WARPGROUP.DEPBAR.LE gsb0, 0x0 ;  /* 0x00008000000079c5 */ /* 0x000fe40000010000 */
[----:B------:R-:W-:-:S06]  /*ae80*/  WARPGROUP.ARRIVE ;  /* 0x00000000000079c5 */ /* 0x000fcc0000000000 */
[----:B------:R-:W-:Y:S01]  /*ae90*/  HGMMA.64x64x16.F32 R172, R124, gdesc[UR4].tnspB, R172, gsb0 ;  /* 0x40e000047cac7df0 */ /* 0x000fe200080008ac */
[----:B-1----:R-:W-:Y:S01]  /*aea0*/  F2FP.F16.F32.PACK_AB R37, R14, R40 ;  /* 0x000000280e25723e */ /* 0x002fe200000000ff */
        /* <DEDUP_REMOVED lines=12> */
[----:B------:R-:W-:Y:S01]  /*af70*/  UMOV UR7, 0x40000040 ;  /* 0x4000004000077882 */ /* 0x000fe20000000000 */
[----:B------:R-:W-:Y:S02]  /*af80*/  WARPGROUP.DEPBAR.LE gsb0, 0x0 ;  /* 0x00008000000079c5 */ /* 0x000fe40000010000 */
[----:B------:R-:W-:-:S06]  /*af90*/  WARPGROUP.ARRIVE ;  /* 0x00000000000079c5 */ /* 0x000fcc0000000000 */
[----:B------:R-:W-:Y:S01]  /*afa0*/  HGMMA.64x64x16.F32 R172, R208, gdesc[UR4].tnspB, R172, gsb0 ;  /* 0x40e00004d0ac7df0 */ /* 0x000fe200080008ac */
[----:B------:R-:W-:Y:S02]  /*afb0*/  R2UR UR5, R16 ;  /* 0x00000000100572ca */ /* 0x000fe400000e0000 */
[----:B--2---:R-:W-:-:S04]  /*afc0*/  LEA R9, R0, R42, 0xb ;  /* 0x0000002a00097211 */ /* 0x004fc800078e58ff */
[----:B------:R-:W-:-:S07]  /*afd0*/  R2UR UR8, R9 ;  /* 0x00000000090872ca */ /* 0x000fce00000e0000 */
[----:B------:R-:W-:-:S04]  /*afe0*/  USHF.R.U32.HI UR5, URZ, 0x4, UR5 ;  /* 0x000000043f057899 */ /* 0x000fc80008011605 */
[----:B------:R-:W-:Y:S02]  /*aff0*/  ULOP3.LUT UR9, UR5, 0x3fff, URZ, 0xc0, !UPT ;  /* 0x00003fff05097892 */ /* 0x000fe4000f8ec03f */
[----:B------:R-:W-:Y:S01]  /*b000*/  UMOV UR4, UR8 ;  /* 0x0000000800047c82 */ /* 0x000fe20008000000 */
[----:B------:R-:W-:Y:S01]  /*b010*/  UMOV UR5, 0x40000040 ;  /* 0x4000004000057882 */ /* 0x000fe20000000000 */
[----:B------:R-:W-:-:S03]  /*b020*/  UMOV UR7, 0x40000040 ;  /* 0x4000004000077882 */ /* 0x000fc60000000000 */
[----:B------:R-:W-:Y:S01]  /*b030*/  UMOV UR6, UR9 ;  /* 0x0000000900067c82 */ /* 0x000fe20008000000 */
[----:B------:R-:W-:Y:S02]  /*b040*/  WARPGROUP.DEPBAR.LE gsb0, 0x0 ;  /* 0x00008000000079c5 */ /* 0x000fe40000010000 */
[----:B------:R1:W-:Y:S06]  /*b050*/  MEMBAR.ALL.CTA ;  /* 0x0000000000007992 */ /* 0x0003ec0000008000 */
[----:B-1----:R-:W1:Y:S02]  /*b060*/  FENCE.VIEW.ASYNC.S ;  /* 0x00000000000073c6 */ /* 0x002e640000000000 */
[----:B-1----:R-:W-:Y:S06]  /*b070*/  BAR.SYNC.DEFER_BLOCKING 0x9, 0x100 ;  /* 0x0244000000007b1d */ /* 0x002fec0000010000 */
        /* <DEDUP_REMOVED lines=54> */
.L_x_1076:
[----:B-----5:R-:W-:Y:S01]  /*b3e0*/  IMAD R5, R0, 0x400, R5 ;  /* 0x0000040000057824 */ /* 0x020fe200078e0205 */
[----:B------:R-:W-:Y:S01]  /*b3f0*/  UMOV UR7, 0x40000040 ;  /* 0x4000004000077882 */ /* 0x000fe20000000000 */
[----:B------:R-:W1:Y:S03]  /*b400*/  S2R R9, SR_TID.X ;  /* 0x0000000000097919 */ /* 0x000e660000002100 */
        /* <DEDUP_REMOVED lines=10> */
[----:B------:R-:W-:Y:S01]  /*b4b0*/  IADD3 R9, R9, 0x9, RZ ;  /* 0x0000000909097810 */ /* 0x000fe20007ffe0ff */
        /* <DEDUP_REMOVED lines=36> */
[----:B-1----:R-:W1:Y:S01]  /*b700*/  S2R R9, SR_TID.X ;  /* 0x0000000000097919 */ /* 0x002e620000002100 */
[----:B------:R2:W-:Y:S04]  /*b710*/  STS.128 [R2+0x8000], R24 ;  /* 0x0080001802007388 */ /* 0x0005e80000000c00 */
[----:B------:R2:W-:Y:S04]  /*b720*/  STS.128 [R2+0x8800], R28 ;  /* 0x0088001c02007388 */ /* 0x0005e80000000c00 */
[----:B------:R2:W-:Y:S04]  /*b730*/  STS.128 [R2+0x9000], R32 ;  /* 0x0090002002007388 */ /* 0x0005e80000000c00 */
[----:B------:R2:W-:Y:S04]  /*b740*/  STS.128 [R2+0x9800], R36 ;  /* 0x0098002402007388 */ /* 0x0005e80000000c00 */
[----:B------:R2:W-:Y:S01]  /*b750*/  STS.128 [R2+0xa000], R40 ;  /* 0x00a0002802007388 */ /* 0x0005e20000000c00 */
[----:B-1----:R-:W-:-:S03]  /*b760*/  SHF.R.U32.HI R9, RZ, 0x7, R9 ;  /* 0x00000007ff097819 */ /* 0x002fc60000011609 */
[----:B------:R2:W-:Y:S02]  /*b770*/  STS.128 [R2+0xa800], R44 ;  /* 0x00a8002c02007388 */ /* 0x0005e40000000c00 */
[----:B------:R-:W-:Y:S02]  /*b780*/  VIADD R9, R9, 0xc ;  /* 0x0000000c09097836 */ /* 0x000fe40000000000 */
        /* <DEDUP_REMOVED lines=8> */
[----:B-1----:R2:W-:Y:S06]  /*b810*/  BAR.ARV R9, 0xa0 ;  /* 0x000280090000751d */ /* 0x0025ec0000002000 */
[----:B------:R-:W-:Y:S05]  /*b820*/  @!P0 BRA `(.L_x_1077) ;  /* 0x0000000000048947 */ /* 0x000fea0003800000 */
[----:B------:R-:W-:Y:S01]  /*b830*/  BPT.TRAP 0x1 ;  /* 0x000000040000795c */ /* 0x000fe20000300000 */
.L_x_1077:
[----:B--2---:R-:W2:Y:S01]  /*b840*/  LDL R5, [R1+0x40] ;  /* 0x0000400001057983 */ /* 0x004ea20000100800 */
        /* <DEDUP_REMOVED lines=11> */
.L_x_1067:
[----:B------:R-:W-:-:S06]  /*b900*/  UISETP.GE.AND UP0, UPT, UR38, UR37, UPT ;  /* 0x000000252600728c */ /* 0x000fcc000bf06270 */
[----:B------:R-:W-:-:S13]  /*b910*/  PLOP3.LUT P0, PT, PT, PT, UP0, 0x80, 0x0 ;  /* 0x000000000000781c */ /* 0x000fda0003f0f008 */
[----:B------:R-:W-:Y:S05]  /*b920*/  @P0 BRA `(.L_x_1079) ;  /* 0x0000005800280947 */ /* 0x000fea0003800000 */
[----:B------:R-:W2:Y:S01]  /*b930*/  LDL.LU R13, [R1+0x6c] ;  /* 0x00006c00010d7983 */ /* 0x000ea20000300800 */
[----:B------:R-:W3:Y:S03]  /*b940*/  LDC R21, c[0x0][0x290] ;  /* 0x0000a400ff157b82 */ /* 0x000ee60000000800 */
[----:B------:R-:W2:Y:S04]  /*b950*/  LDL R12, [R1+0x88] ;  /* 0x00008800010c7983 */ /* 0x000ea80000100800 */
[----:B------:R-:W4:Y:S01]  /*b960*/  LDL.LU R20, [R1+0x50] ;  /* 0x0000500001147983 */ /* 0x000f220000300800 */
[----:B------:R-:W5:Y:S01]  /*b970*/  S2R R5, SR_TID.X ;  /* 0x0000000000057919 */ /* 0x000f620000002100 */
[----:B------:R-:W1:Y:S01]  /*b980*/  S2R R14, SR_TID.X ;  /* 0x00000000000e7919 */ /* 0x000e620000002100 */
[----:B-----5:R-:W-:Y:S01]  /*b990*/  VIADD R5, R5, 0xffffff80 ;  /* 0xffffff8005057836 */ /* 0x020fe20000000000 */
[C---:B-1----:R-:W-:Y:S01]  /*b9a0*/  IADD3 R15, R14.reuse, -0x80, RZ ;  /* 0xffffff800e0f7810 */ /* 0x042fe20007ffe0ff */
[----:B------:R-:W-:-:S03]  /*b9b0*/  VIADD R14, R14, 0xffffff80 ;  /* 0xffffff800e0e7836 */ /* 0x000fc60000000000 */
[----:B------:R-:W-:-:S04]  /*b9c0*/  SHF.R.S32.HI R6, RZ, 0x1f, R5 ;  /* 0x0000001fff067819 */ /* 0x000fc80000011405 */
[----:B------:R-:W-:Y:S02]  /*b9d0*/  LEA.HI R7, R6, R5, RZ, 0x5 ;  /* 0x0000000506077211 */ /* 0x000fe400078f28ff */
[----:B------:R-:W-:Y:S02]  /*b9e0*/  SHF.R.S32.HI R14, RZ, 0x1f, R14 ;  /* 0x0000001fff0e7819 */ /* 0x000fe4000001140e */
[----:B------:R-:W-:Y:S02]  /*b9f0*/  LOP3.LUT R8, R7, 0xffffffe0, RZ, 0xc0, !PT ;  /* 0xffffffe007087812 */ /* 0x000fe400078ec0ff */
[----:B------:R-:W-:-:S03]  /*ba00*/  LEA.HI R14, R14, R15, RZ, 0x7 ;  /* 0x0000000f0e0e7211 */ /* 0x000fc600078f38ff */
[----:B------:R-:W-:Y:S01]  /*ba10*/  IMAD.IADD R8, R5, 0x1, -R8 ;  /* 0x0000000105087824 */ /* 0x000fe200078e0a08 */
[----:B------:R-:W-:Y:S02]  /*ba20*/  SHF.R.S32.HI R14, RZ, 0x7, R14 ;  /* 0x00000007ff0e7819 */ /* 0x000fe4000001140e */
[----:B------:R-:W-:Y:S02]  /*ba30*/  MOV R23, 0x40000040 ;  /* 0x4000004000177802 */ /* 0x000fe40000000f00 */
[CC--:B--2---:R-:W-:Y:S02]  /*ba40*/  LEA.HI R9, R12.reuse, R13.reuse, RZ, 0x2 ;  /* 0x0000000d0c097211 */ /* 0x0c4fe400078f10ff */
[----:B------:R-:W-:Y:S02]  /*ba50*/  LEA.HI R12, R12, R13, RZ, 0x5 ;  /* 0x0000000d0c0c7211 */ /* 0x000fe400078f28ff */
[--C-:B------:R-:W-:Y:S02]  /*ba60*/  SHF.R.S32.HI R10, RZ, 0x2, R9.reuse ;  /* 0x00000002ff0a7819 */ /* 0x100fe40000011409 */
[----:B------:R-:W-:-:S02]  /*ba70*/  SHF.R.S32.HI R7, RZ, 0x1f, R9 ;  /* 0x0000001fff077819 */ /* 0x000fc40000011409 */
[----:B------:R-:W-:Y:S02]  /*ba80*/  LEA.HI R13, R14, R14, RZ, 0x1 ;  /* 0x0000000e0e0d7211 */ /* 0x000fe400078f08ff */
[----:B------:R-:W-:Y:S02]  /*ba90*/  LEA.HI R9, R7, R10, RZ, 0x3 ;  /* 0x0000000a07097211 */ /* 0x000fe400078f18ff */
[----:B------:R-:W-:Y:S02]  /*baa0*/  SHF.R.S32.HI R7, RZ, 0x1f, R8 ;  /* 0x0000001fff077819 */ /* 0x000fe40000011408 */
[----:B------:R-:W-:Y:S02]  /*bab0*/  LOP3.LUT R11, R9, 0xfffffff8, RZ, 0xc0, !PT ;  /* 0xfffffff8090b7812 */ /* 0x000fe400078ec0ff */
[CC--:B------:R-:W-:Y:S02]  /*bac0*/  LEA.HI R9, R7.reuse, R8.reuse, RZ, 0x3 ;  /* 0x0000000807097211 */ /* 0x0c0fe400078f18ff */
[----:B------:R-:W-:Y:S01]  /*bad0*/  LEA.HI R7, R7, R8, RZ, 0x2 ;  /* 0x0000000807077211 */ /* 0x000fe200078f10ff */
[----:B------:R-:W-:Y:S01]  /*bae0*/  IMAD.IADD R11, R10, 0x1, -R11 ;  /* 0x000000010a0b7824 */ /* 0x000fe200078e0a0b */
[----:B------:R-:W-:-:S02]  /*baf0*/  SHF.R.S32.HI R10, RZ, 0x3, R9 ;  /* 0x00000003ff0a7819 */ /* 0x000fc40000011409 */
[----:B------:R-:W-:Y:S02]  /*bb00*/  SHF.R.S32.HI R8, RZ, 0x5, R12 ;  /* 0x00000005ff087819 */ /* 0x000fe4000001140c */
[----:B------:R-:W-:Y:S02]  /*bb10*/  SHF.R.S32.HI R9, RZ, 0x1f, R9 ;  /* 0x0000001fff097819 */ /* 0x000fe40000011409 */
[----:B------:R-:W-:Y:S02]  /*bb20*/  SHF.R.S32.HI R12, RZ, 0x2, R7 ;  /* 0x00000002ff0c7819 */ /* 0x000fe40000011407 */
[----:B------:R-:W-:Y:S02]  /*bb30*/  LOP3.LUT R13, R13, 0x3fffffe, RZ, 0xc0, !PT ;  /* 0x03fffffe0d0d7812 */ /* 0x000fe400078ec0ff */
[----:B------:R-:W-:Y:S02]  /*bb40*/  LEA.HI R9, R9, R10, RZ, 0x4 ;  /* 0x0000000a09097211 */ /* 0x000fe400078f20ff */
[----:B------:R-:W-:-:S02]  /*bb50*/  LEA.HI R7, R7, R12, RZ, 0x1 ;  /* 0x0000000c07077211 */ /* 0x000fc400078f08ff */
[----:B------:R-:W-:Y:S01]  /*bb60*/  IADD3 R14, R14, -R13, RZ ;  /* 0x8000000d0e0e7210 */ /* 0x000fe20007ffe0ff */
[----:B------:R-:W-:Y:S01]  /*bb70*/  IMAD R13, R8, 0x10, R11 ;  /* 0x00000010080d7824 */ /* 0x000fe200078e020b */
[----:B------:R-:W-:Y:S02]  /*bb80*/  LOP3.LUT R9, R9, 0x1ffffff0, RZ, 0xc0, !PT ;  /* 0x1ffffff009097812 */ /* 0x000fe400078ec0ff */
[----:B------:R-:W-:Y:S01]  /*bb90*/  LEA.HI R8, R6, R5, RZ, 0x2 ;  /* 0x0000000506087211 */ /* 0x000fe200078f10ff */
[----:B------:R-:W-:Y:S01]  /*bba0*/  VIADD R6, R12, 0x8 ;  /* 0x000000080c067836 */ /* 0x000fe20000000000 */
[----:B------:R-:W-:Y:S02]  /*bbb0*/  LOP3.LUT R7, R7, 0xfffffffe, RZ, 0xc0, !PT ;  /* 0xfffffffe07077812 */ /* 0x000fe400078ec0ff */
[----:B------:R-:W-:Y:S02]  /*bbc0*/  IADD3 R10, R10, -R9, RZ ;  /* 0x800000090a0a7210 */ /* 0x000fe40007ffe0ff */
[----:B------:R-:W-:Y:S01]  /*bbd0*/  LOP3.LUT R18, R8, 0xfffffffc, RZ, 0xc0, !PT ;  /* 0xfffffffc08127812 */ /* 0x000fe200078ec0ff */
[----:B------:R-:W-:Y:S01]  /*bbe0*/  IMAD.IADD R7, R12, 0x1, -R7 ;  /* 0x000000010c077824 */ /* 0x000fe200078e0a07 */
[----:B------:R-:W-:Y:S01]  /*bbf0*/  LEA.HI R11, R6, R6, RZ, 0x1 ;  /* 0x00000006060b7211 */ /* 0x000fe200078f08ff */
[----:B------:R-:W3:Y:S01]  /*bc00*/  S2R R8, SR_CTAID.X ;  /* 0x0000000000087919 */ /* 0x000ee20000002500 */
[----:B------:R-:W-:Y:S01]  /*bc10*/  LEA R19, R14, R13, 0x6 ;  /* 0x0000000d0e137211 */ /* 0x000fe200078e30ff */
[----:B------:R-:W-:Y:S01]  /*bc20*/  IMAD.IADD R9, R5, 0x1, -R18 ;  /* 0x0000000105097824 */ /* 0x000fe200078e0a12 */
[----:B------:R-:W-:Y:S01]  /*bc30*/  LOP3.LUT R5, R11, 0xfffffffe, RZ, 0xc0, !PT ;  /* 0xfffffffe0b057812 */ /* 0x000fe200078ec0ff */
[----:B------:R-:W-:-:S02]  /*bc40*/  IMAD R10, R10, 0x8, R7 ;  /* 0x000000080a0a7824 */ /* 0x000fc400078e0207 */
[----:B------:R-:W-:Y:S01]  /*bc50*/  VIADD R7, R12, 0x10 ;  /* 0x000000100c077836 */ /* 0x000fe20000000000 */
[----:B------:R-:W-:Y:S01]  /*bc60*/  IADD3 R6, R6, -R5, RZ ;  /* 0x8000000506067210 */ /* 0x000fe20007ffe0ff */
[----:B------:R-:W-:Y:S01]  /*bc70*/  VIADD R13, R12, 0x18 ;  /* 0x000000180c0d7836 */ /* 0x000fe20000000000 */
[----:B------:R1:W-:Y:S01]  /*bc80*/  STL [R1+0x84], R10 ;  /* 0x0000840a01007387 */ /* 0x0003e20000100800 */
[--C-:B------:R-:W-:Y:S02]  /*bc90*/  SHF.R.S32.HI R5, RZ, 0x1, R11.reuse ;  /* 0x00000001ff057819 */ /* 0x100fe4000001140b */
[----:B------:R-:W-:Y:S02]  /*bca0*/  LEA.HI R12, R7, R7, RZ, 0x1 ;  /* 0x00000007070c7211 */ /* 0x000fe400078f08ff */
[----:B------:R-:W-:Y:S02]  /*bcb0*/  LEA.HI R15, R13, R13, RZ, 0x1 ;  /* 0x0000000d0d0f7211 */ /* 0x000fe400078f08ff */
[----:B-1----:R-:W-:-:S02]  /*bcc0*/  SHF.R.S32.HI R10, RZ, 0x1f, R11 ;  /* 0x0000001fff0a7819 */ /* 0x002fc4000001140b */
[----:B------:R-:W-:Y:S02]  /*bcd0*/  LOP3.LUT R14, R12, 0xfffffffe, RZ, 0xc0, !PT ;  /* 0xfffffffe0c0e7812 */ /* 0x000fe400078ec0ff */
[--C-:B------:R-:W-:Y:S02]  /*bce0*/  SHF.R.S32.HI R11, RZ, 0x1, R12.reuse ;  /* 0x00000001ff0b7819 */ /* 0x100fe4000001140c */
[----:B------:R-:W-:Y:S02]  /*bcf0*/  LEA.HI R10, R10, R5, RZ, 0x4 ;  /* 0x000000050a0a7211 */ /* 0x000fe400078f20ff */
[----:B------:R-:W-:Y:S02]  /*bd00*/  SHF.R.S32.HI R12, RZ, 0x1f, R12 ;  /* 0x0000001fff0c7819 */ /* 0x000fe4000001140c */
[--C-:B------:R-:W-:Y:S02]  /*bd10*/  SHF.R.S32.HI R17, RZ, 0x1, R15.reuse ;  /* 0x00000001ff117819 */ /* 0x100fe4000001140f */
[----:B------:R-:W-:-:S02]  /*bd20*/  SHF.R.S32.HI R18, RZ, 0x1f, R15 ;  /* 0x0000001fff127819 */ /* 0x000fc4000001140f */
[----:B------:R-:W-:Y:S02]  /*bd30*/  LOP3.LUT R10, R10, 0x1ffffff0, RZ, 0xc0, !PT ;  /* 0x1ffffff00a0a7812 */ /* 0x000fe400078ec0ff */
[----:B------:R-:W-:Y:S02]  /*bd40*/  LEA.HI R12, R12, R11, RZ, 0x4 ;  /* 0x0000000b0c0c7211 */ /* 0x000fe400078f20ff */
[----:B------:R-:W-:Y:S02]  /*bd50*/  LEA.HI R18, R18, R17, RZ, 0x4 ;  /* 0x0000001112127211 */ /* 0x000fe400078f20ff */
[----:B------:R-:W-:Y:S02]  /*bd60*/  IADD3 R5, R5, -R10, RZ ;  /* 0x8000000a05057210 */ /* 0x000fe40007ffe0ff */
[----:B------:R-:W-:Y:S02]  /*bd70*/  LOP3.LUT R10, R15, 0xfffffffe, RZ, 0xc0, !PT ;  /* 0xfffffffe0f0a7812 */ /* 0x000fe400078ec0ff */
[----:B------:R-:W-:-:S02]  /*bd80*/  LOP3.LUT R12, R12, 0x1ffffff0, RZ, 0xc0, !PT ;  /* 0x1ffffff00c0c7812 */ /* 0x000fc400078ec0ff */
[----:B------:R-:W-:Y:S01]  /*bd90*/  LOP3.LUT R18, R18, 0x1ffffff0, RZ, 0xc0, !PT ;  /* 0x1ffffff012127812 */ /* 0x000fe200078ec0ff */
[----:B------:R-:W-:Y:S02]  /*bda0*/  IMAD.IADD R14, R7, 0x1, -R14 ;  /* 0x00000001070e7824 */ /* 0x000fe400078e0a0e */
[----:B------:R-:W-:Y:S01]  /*bdb0*/  IMAD.IADD R10, R13, 0x1, -R10 ;  /* 0x000000010d0a7824 */ /* 0x000fe200078e0a0a */
[----:B------:R-:W-:Y:S01]  /*bdc0*/  IADD3 R17, R17, -R18, RZ ;  /* 0x8000001211117210 */ /* 0x000fe20007ffe0ff */
[----:B------:R-:W-:Y:S02]  /*bdd0*/  IMAD.IADD R11, R11, 0x1, -R12 ;  /* 0x000000010b0b7824 */ /* 0x000fe400078e0a0c */
[----:B------:R-:W-:Y:S01]  /*bde0*/  IMAD R5, R5, 0x8, R6 ;  /* 0x0000000805057824 */ /* 0x000fe200078e0206 */
[----:B------:R-:W-:Y:S01]  /*bdf0*/  LEA R7, R17, R10, 0x3 ;  /* 0x0000000a11077211 */ /* 0x000fe200078e18ff */
[----:B------:R-:W-:Y:S02]  /*be00*/  IMAD R12, R11, 0x8, R14 ;  /* 0x000000080b0c7824 */ /* 0x000fe400078e020e */
[----:B---3--:R-:W-:Y:S01]  /*be10*/  IMAD R6, R8, -0x80, R21 ;  /* 0xffffff8008067824 */ /* 0x008fe200078e0215 */
[----:B------:R4:W-:Y:S04]  /*be20*/  STL [R1+0x80], R5 ;  /* 0x0000800501007387 */ /* 0x0009e80000100800 */
[----:B------:R-:W-:Y:S01]  /*be30*/  STL [R1+0x7c], R12 ;  /* 0x00007c0c01007387 */ /* 0x000fe20000100800 */
[----:B----4-:R-:W-:-:S03]  /*be40*/  IMAD R5, R20, 0x2000, R16 ;  /* 0x0000200014057824 */ /* 0x010fc600078e0210 */
[----:B------:R1:W-:Y:S01]  /*be50*/  STL [R1+0x78], R7 ;  /* 0x0000780701007387 */ /* 0x0003e20000100800 */
[C---:B------:R-:W-:Y:S02]  /*be60*/  VIADD R10, R5.reuse, 0x20c00 ;  /* 0x00020c00050a7836 */ /* 0x040fe40000000000 */
[----:B-1----:R-:W-:Y:S01]  /*be70*/  IMAD.IADD R7, R6, 0x1, -R19 ;  /* 0x0000000106077824 */ /* 0x002fe200078e0a13 */
[----:B------:R-:W-:Y:S02]  /*be80*/  IADD3 R6, R5, 0x4000, RZ ;  /* 0x0000400005067810 */ /* 0x000fe40007ffe0ff */
[----:B------:R-:W-:Y:S02]  /*be90*/  SHF.R.U32.HI R5, RZ, 0x4, R5 ;  /* 0x00000004ff057819 */ /* 0x000fe40000011605 */
[----:B------:R-:W-:Y:S02]  /*bea0*/  SHF.R.U32.HI R6, RZ, 0x4, R6 ;  /* 0x00000004ff067819 */ /* 0x000fe40000011606 */
[----:B------:R-:W-:-:S02]  /*beb0*/  SHF.R.U32.HI R10, RZ, 0x4, R10 ;  /* 0x00000004ff0a7819 */ /* 0x000fc4000001160a */
[----:B------:R-:W-:Y:S02]  /*bec0*/  LOP3.LUT R5, R5, 0x3fff, RZ, 0xc0, !PT ;  /* 0x00003fff05057812 */ /* 0x000fe400078ec0ff */
[----:B------:R-:W-:Y:S02]  /*bed0*/  LOP3.LUT R6, R6, 0x3fff, RZ, 0xc0, !PT ;  /* 0x00003fff06067812 */ /* 0x000fe400078ec0ff */
[----:B------:R-:W-:Y:S02]  /*bee0*/  LOP3.LUT R10, R10, 0x3fff, RZ, 0xc0, !PT ;  /* 0x00003fff0a0a7812 */ /* 0x000fe400078ec0ff */
[----:B------:R-:W-:Y:S02]  /*bef0*/  LOP3.LUT R12, R5, 0x10000, RZ, 0xfc, !PT ;  /* 0x00010000050c7812 */ /* 0x000fe400078efcff */
[----:B------:R-:W-:Y:S02]  /*bf00*/  LOP3.LUT R5, R6, 0x10000, RZ, 0xfc, !PT ;  /* 0x0001000006057812 */ /* 0x000fe400078efcff */
[----:B------:R-:W-:Y:S01]  /*bf10*/  LOP3.LUT R6, R10, 0x10000, RZ, 0xfc, !PT ;  /* 0x000100000a067812 */ /* 0x000fe200078efcff */
[C---:B------:R-:W-:Y:S01]  /*bf20*/  VIADD R22, R12.reuse, 0x2 ;  /* 0x000000020c167836 */ /* 0x040fe20000000000 */
[----:B------:R-:W-:Y:S01]  /*bf30*/  IADD3 R20, R12, 0x4, RZ ;  /* 0x000000040c147810 */ /* 0x000fe20007ffe0ff */
[----:B------:R-:W-:Y:S01]  /*bf40*/  IMAD R8, R8, -0x80, -R19 ;  /* 0xffffff8008087824 */ /* 0x000fe200078e0a13 */
[----:B------:R1:W-:Y:S01]  /*bf50*/  STL [R1+0x6c], R12 ;  /* 0x00006c0c01007387 */ /* 0x0003e20000100800 */
[----:B------:R-:W-:Y:S01]  /*bf60*/  IMAD.MOV.U32 R21, RZ, RZ, 0x40000040 ;  /* 0x40000040ff157424 */ /* 0x000fe200078e00ff */
[----:B------:R-:W-:Y:S01]  /*bf70*/  MOV R19, 0x40000040 ;  /* 0x4000004000137802 */ /* 0x000fe20000000f00 */
[----:B------:R-:W-:Y:S01]  /*bf80*/  VIADD R18, R12, 0x6 ;  /* 0x000000060c127836 */ /* 0x000fe20000000000 */
[----:B------:R-:W-:Y:S01]  /*bf90*/  STL [R1+0x74], R6 ;  /* 0x0000740601007387 */ /* 0x000fe20000100800 */
[C---:B------:R-:W-:Y:S01]  /*bfa0*/  IADD3 R10, R5.reuse, 0x6, RZ ;  /* 0x00000006050a7810 */ /* 0x040fe20007ffe0ff */
[----:B------:R-:W-:Y:S01]  /*bfb0*/  IMAD.MOV.U32 R11, RZ, RZ, 0x40000040 ;  /* 0x40000040ff0b7424 */ /* 0x000fe200078e00ff */
[C---:B------:R-:W-:Y:S01]  /*bfc0*/  IADD3 R14, R5.reuse, 0x2, RZ ;  /* 0x00000002050e7810 */ /* 0x040fe20007ffe0ff */
[----:B------:R2:W-:Y:S01]  /*bfd0*/  STL [R1+0x68], R5 ;  /* 0x0000680501007387 */ /* 0x0005e20000100800 */
[----:B------:R-:W-:Y:S01]  /*bfe0*/  IMAD.MOV.U32 R15, RZ, RZ, 0x40000040 ;  /* 0x40000040ff0f7424 */ /* 0x000fe200078e00ff */
[----:B------:R-:W-:Y:S01]  /*bff0*/  MOV R13, 0x40000040 ;  /* 0x40000040000d7802 */ /* 0x000fe20000000f00 */
[----:B-1----:R-:W-:Y:S01]  /*c000*/  VIADD R12, R5, 0x4 ;  /* 0x00000004050c7836 */ /* 0x002fe20000000000 */
[----:B------:R1:W-:Y:S04]  /*c010*/  STL.64 [R1+0x60], R22 ;  /* 0x0000601601007387 */ /* 0x0003e80000100a00 */
[----:B------:R1:W-:Y:S04]  /*c020*/  STL.64 [R1+0x58], R20 ;  /* 0x0000581401007387 */ /* 0x0003e80000100a00 */
[----:B------:R1:W-:Y:S04]  /*c030*/  STL.64 [R1+0x50], R18 ;  /* 0x0000501201007387 */ /* 0x0003e80000100a00 */
[----:B------:R1:W-:Y:S04]  /*c040*/  STL.64 [R1+0x38], R10 ;  /* 0x0000380a01007387 */ /* 0x0003e80000100a00 */
[----:B------:R1:W-:Y:S04]  /*c050*/  STL.64 [R1+0x48], R14 ;  /* 0x0000480e01007387 */ /* 0x0003e80000100a00 */
[----:B------:R1:W-:Y:S01]  /*c060*/  STL.64 [R1+0x40], R12 ;  /* 0x0000400c01007387 */ /* 0x0003e20000100a00 */
[C---:B--2---:R-:W-:Y:S01]  /*c070*/  VIADD R5, R9.reuse, 0x4 ;  /* 0x0000000409057836 */ /* 0x044fe20000000000 */
[C---:B------:R-:W-:Y:S01]  /*c080*/  IADD3 R17, R9.reuse, 0x8, RZ ;  /* 0x0000000809117810 */ /* 0x040fe20007ffe0ff */
[C---:B------:R-:W-:Y:S01]  /*c090*/  VIADD R6, R9.reuse, 0xc ;  /* 0x0000000c09067836 */ /* 0x040fe20000000000 */
[C---:B------:R-:W-:Y:S01]  /*c0a0*/  IADD3 R5, R9.reuse, 0x10, RZ ;  /* 0x0000001009057810 */ /* 0x040fe20007ffe0ff */
[C---:B------:R-:W-:Y:S01]  /*c0b0*/  VIADD R17, R9.reuse, 0x14 ;  /* 0x0000001409117836 */ /* 0x040fe20000000000 */
[C---:B------:R-:W-:Y:S01]  /*c0c0*/  IADD3 R6, R9.reuse, 0x18, RZ ;  /* 0x0000001809067810 */ /* 0x040fe20007ffe0ff */
[----:B------:R-:W-:-:S07]  /*c0d0*/  VIADD R5, R9, 0x1c ;  /* 0x0000001c09057836 */ /* 0x000fce0000000000 */
.L_x_1090:
[----:B------:R-:W-:Y:S01]  /*c0e0*/  MOV R5, UR36 ;  /* 0x0000002400057c02 */ /* 0x000fe20008000f00 */
[----:B------:R-:W-:Y:S05]  /*c0f0*/  YIELD ;  /* 0x0000000000007946 */ /* 0x000fea0003800000 */
[----:B------:R-:W-:-:S04]  /*c100*/  LOP3.LUT R5, R5, 0x1, RZ, 0xfc, !PT ;  /* 0x0000000105057812 */ /* 0x000fc800078efcff */
[----:B------:R-:W-:-:S13]  /*c110*/  ISETP.NE.AND P6, PT, R5, 0x3, PT ;  /* 0x000000030500780c */ /* 0x000fda0003fc5270 */
[----:B------:R-:W-:Y:S05]  /*c120*/  @!P6 BRA `(.L_x_1080) ;  /* 0x000000000004e947 */ /* 0x000fea0003800000 */
[----:B------:R-:W-:Y:S01]  /*c130*/  BPT.TRAP 0x1 ;  /* 0x000000040000795c */ /* 0x000fe20000300000 */
.L_x_1080:
[----:B------:R-:W-:Y:S01]  /*c140*/  IMAD R6, R0, 0x8, R16 ;  /* 0x0000000800067824 */ /* 0x000fe200078e0210 */
[----:B-1----:R-:W-:-:S04]  /*c150*/  SHF.L.U32 R21, R4, 0x1f, RZ ;  /* 0x0000001f04157819 */ /* 0x002fc800000006ff */
[----:B------:R1:W2:Y:S01]  /*c160*/  SYNCS.PHASECHK.TRANS64.TRYWAIT P0, [R6+URZ+0x30c10], R21 ;  /* 0x030c1015060075a7 */ /* 0x0002a2000800017f */
[----:B------:R-:W-:Y:S05]  /*c170*/  @!P6 BRA `(.L_x_1081) ;  /* 0x000000000004e947 */ /* 0x000fea0003800000 */
[----:B------:R-:W-:Y:S01]  /*c180*/  BPT.TRAP 0x1 ;  /* 0x000000040000795c */ /* 0x000fe20000300000 */
.L_x_1081:
[----:B------:R-:W-:-:S04]  /*c190*/  IADD3 R5, R16, 0x10000, RZ ;  /* 0x0001000010057810 */ /* 0x000fc80007ffe0ff */
[----:B------:R-:W-:-:S04]  /*c1a0*/  SHF.R.U32.HI R5, RZ, 0x4, R5 ;  /* 0x00000004ff057819 */ /* 0x000fc80000011605 */
[----:B------:R-:W-:-:S04]  /*c1b0*/  LOP3.LUT R5, R5, 0x3fff, RZ, 0xc0, !PT ;  /* 0x00003fff05057812 */ /* 0x000fc800078ec0ff */
[----:B------:R-:W-:Y:S01]  /*c1c0*/  LOP3.LUT R11, R5, 0x10000, RZ, 0xfc, !PT ;  /* 0x00010000050b7812 */ /* 0x000fe200078efcff */
[----:B--2---:R-:W-:Y:S06]  /*c1d0*/  @P0 BRA `(.L_x_1082) ;  /* 0x0000000000080947 */ /* 0x004fec0003800000 */
[----:B------:R-:W2:Y:S02]  /*c1e0*/  SYNCS.PHASECHK.TRANS64.TRYWAIT P0, [R6+URZ+0x30c10], R21 ;  /* 0x030c1015060075a7 */ /* 0x000ea4000800017f */
[----:B--2---:R-:W-:Y:S05]  /*c1f0*/  @!P0 BRA `(.L_x_1083) ;  /* 0x00000094003c8947 */ /* 0x004fea0003800000 */
.L_x_1082:
        /* <DEDUP_REMOVED lines=11> */
[----:B------:R-:W5:Y:S04]  /*c2b0*/  LDL R10, [R1+0x84] ;  /* 0x00008400010a7983 */ /* 0x000f680000100800 */
[----:B------:R-:W5:Y:S04]  /*c2c0*/  LDL R12, [R1+0x80] ;  /* 0x00008000010c7983 */ /* 0x000f680000100800 */
[----:B------:R-:W5:Y:S04]  /*c2d0*/  LDL R14, [R1+0x7c] ;  /* 0x00007c00010e7983 */ /* 0x000f680000100800 */
[----:B------:R-:W5:Y:S01]  /*c2e0*/  LDL R13, [R1+0x78] ;  /* 0x00007800010d7983 */ /* 0x000f620000100800 */
[----:B---3--:R-:W-:-:S02]  /*c2f0*/  R2UR UR4, R15 ;  /* 0x000000000f0472ca */ /* 0x008fc400000e0000 */
[----:B----4-:R-:W-:Y:S02]  /*c300*/  R2UR UR8, R24 ;  /* 0x00000000180872ca */ /* 0x010fe400000e0000 */
[----:B------:R-:W-:-:S09]  /*c310*/  R2UR UR9, R25 ;  /* 0x00000000190972ca */ /* 0x000fd200000e0000 */
[----:B------:R-:W-:Y:S01]  /*c320*/  HGMMA.64x128x16.F32 R72, gdesc[UR4], RZ, !UPT, gsb0 ;  /* 0x01e00000044879f0 */ /* 0x000fe2000c0008ff */
[----:B------:R-:W-:Y:S01]  /*c330*/  UIADD3 UR4, UR6, 0x2, URZ ;  /* 0x0000000206047890 */ /* 0x000fe2000fffe03f */
[----:B------:R-:W-:Y:S01]  /*c340*/  UMOV UR7, 0x40000040 ;  /* 0x4000004000077882 */ /* 0x000fe20000000000 */
[----:B--2---:R-:W-:-:S05]  /*c350*/  R2UR UR5, R19 ;  /* 0x00000000130572ca */ /* 0x004fca00000e0000 */
[----:B------:R-:W-:Y:S01]  /*c360*/  UMOV UR10, UR4 ;  /* 0x00000004000a7c82 */ /* 0x000fe20008000000 */
[----:B------:R-:W-:Y:S01]  /*c370*/  UIADD3 UR4, UR6, 0x4, URZ ;  /* 0x0000000406047890 */ /* 0x000fe2000fffe03f */
[C---:B-----5:R-:W-:Y:S01]  /*c380*/  LEA R10, R0.reuse, R10, 0x7 ;  /* 0x0000000a000a7211 */ /* 0x060fe200078e38ff */
[----:B------:R-:W-:Y:S01]  /*c390*/  UIADD3 UR6, UR6, 0x6, URZ ;  /* 0x0000000606067890 */ /* 0x000fe2000fffe03f */
[C---:B------:R-:W-:Y:S02]  /*c3a0*/  IMAD R12, R0.reuse, 0x80, R12 ;  /* 0x00000080000c7824 */ /* 0x040fe400078e020c */
[C---:B------:R-:W-:Y:S02]  /*c3b0*/  LEA R227, R3.reuse, R10, 0x1 ;  /* 0x0000000a03e37211 */ /* 0x040fe400078e08ff */
[----:B------:R-:W-:Y:S01]  /*c3c0*/  LEA R14, R0, R14, 0x7 ;  /* 0x0000000e000e7211 */ /* 0x000fe200078e38ff */
[----:B------:R-:W-:Y:S01]  /*c3d0*/  IMAD R11, R3, 0x2, R12 ;  /* 0x00000002030b7824 */ /* 0x000fe200078e020c */
[----:B------:R-:W-:-:S03]  /*c3e0*/  LEA R17, R227, R16, 0x2 ;  /* 0x00000010e3117211 */ /* 0x000fc600078e10ff */
[----:B------:R-:W-:Y:S01]  /*c3f0*/  IMAD R15, R11, 0x4, R16 ;  /* 0x000000040b0f7824 */ /* 0x000fe200078e0210 */
[----:B------:R-:W-:Y:S02]  /*c400*/  WARPGROUP.DEPBAR.LE gsb0, 0x0 ;  /* 0x00008000000079c5 */ /* 0x000fe40000010000 */
[----:B------:R-:W-:-:S06]  /*c410*/  WARPGROUP.ARRIVE ;  /* 0x00000000000079c5 */ /* 0x000fcc0000000000 */
[----:B------:R-:W-:Y:S01]  /*c420*/  HGMMA.64x128x16.F32 R72, gdesc[UR8], R72, gsb0 ;  /* 0x01e00000084879f0 */ /* 0x000fe20008000848 */
[----:B------:R-:W-:Y:S01]  /*c430*/  R2UR UR8, R22 ;  /* 0x00000000160872ca */ /* 0x000fe200000e0000 */
[----:B------:R-:W-:Y:S01]  /*c440*/  UMOV UR10, UR4 ;  /* 0x00000004000a7c82 */ /* 0x000fe20008000000 */
[----:B------:R-:W-:Y:S01]  /*c450*/  R2UR UR9, R23 ;  /* 0x00000000170972ca */ /* 0x000fe200000e0000 */
[----:B------:R-:W-:Y:S01]  /*c460*/  UMOV UR11, 0x40000040 ;  /* 0x40000040000b7882 */ /* 0x000fe20000000000 */
[----:B------:R-:W-:Y:S01]  /*c470*/  R2UR UR4, R18 ;  /* 0x00000000120472ca */ /* 0x000fe200000e0000 */
[----:B------:R-:W-:Y:S01]  /*c480*/  IMAD R18, R0, 0x80, R13 ;  /* 0x0000008000127824 */ /* 0x000fe200078e020d */
[----:B------:R-:W-:-:S03]  /*c490*/  LEA R13, R3, R14, 0x1 ;  /* 0x0000000e030d7211 */ /* 0x000fc600078e08ff */
[----:B------:R-:W-:Y:S01]  /*c4a0*/  IMAD R19, R3, 0x2, R18 ;  /* 0x0000000203137824 */ /* 0x000fe200078e0212 */
[----:B------:R-:W-:Y:S02]  /*c4b0*/  LEA R10, R13, R16, 0x2 ;  /* 0x000000100d0a7211 */ /* 0x000fe400078e10ff */
[----:B------:R-:W-:Y:S01]  /*c4c0*/  IADD3 R18, R16, 0x20000, RZ ;  /* 0x0002000010127810 */ /* 0x000fe20007ffe0ff */
[----:B------:R-:W-:-:S03]  /*c4d0*/  IMAD R12, R19, 0x4, R16 ;  /* 0x00000004130c7824 */ /* 0x000fc600078e0210 */
[-C--:B------:R-:W-:Y:S01]  /*c4e0*/  LEA R14, R11, R18.reuse, 0x2 ;  /* 0x000000120b0e7211 */ /* 0x080fe200078e10ff */
[--C-:B------:R-:W-:Y:S01]  /*c4f0*/  IMAD R11, R13, 0x4, R18.reuse ;  /* 0x000000040d0b7824 */ /* 0x100fe200078e0212 */
[----:B------:R-:W-:Y:S01]  /*c500*/  LEA R13, R19, R18, 0x2 ;  /* 0x00000012130d7211 */ /* 0x000fe200078e10ff */
[----:B------:R-:W-:Y:S01]  /*c510*/  IMAD R227, R227, 0x4, R18 ;  /* 0x00000004e3e37824 */ /* 0x000fe200078e0212 */
[----:B------:R-:W-:Y:S02]  /*c520*/  WARPGROUP.DEPBAR.LE gsb0, 0x0 ;  /* 0x00008000000079c5 */ /* 0x000fe40000010000 */
[----:B------:R-:W-:-:S06]  /*c530*/  WARPGROUP.ARRIVE ;  /* 0x00000000000079c5 */ /* 0x000fcc0000000000 */
[----:B------:R-:W-:Y:S03]  /*c540*/  HGMMA.64x128x16.F32 R72, gdesc[UR8], R72, gsb0 ;  /* 0x01e00000084879f0 */ /* 0x000fe60008000848 */
[----:B------:R-:W-:Y:S02]  /*c550*/  WARPGROUP.DEPBAR.LE gsb0, 0x0 ;  /* 0x00008000000079c5 */ /* 0x000fe40000010000 */
[----:B------:R-:W-:-:S07]  /*c560*/  WARPGROUP.ARRIVE ;  /* 0x00000000000079c5 */ /* 0x000fce0000000000 */
        /* <DEDUP_REMOVED lines=8> */
.L_x_1084:
[----:B------:R1:W1:Y:S01]  /*c5f0*/  SYNCS.PHASECHK.TRANS64.TRYWAIT P0, [R6+URZ+0x30c30], R21 ;  /* 0x030c3015060075a7 */ /* 0x000262000800017f */
[----:B------:R-:W-:Y:S05]  /*c600*/  @!P6 BRA `(.L_x_1085) ;  /* 0x000000000004e947 */ /* 0x000fea0003800000 */
[----:B------:R-:W-:Y:S01]  /*c610*/  BPT.TRAP 0x1 ;  /* 0x000000040000795c */ /* 0x000fe20000300000 */
.L_x_1085:
[----:B-1----:R-:W-:Y:S05]  /*c620*/  @P0 BRA `(.L_x_1086) ;  /* 0x0000000000080947 */ /* 0x002fea0003800000 */
[----:B------:R-:W1:Y:S02]  /*c630*/  SYNCS.PHASECHK.TRANS64.TRYWAIT P0, [R6+URZ+0x30c30], R21 ;  /* 0x030c3015060075a7 */ /* 0x000e64000800017f */
[----:B-1----:R-:W-:Y:S05]  /*c640*/  @!P0 BRA `(.L_x_1087) ;  /* 0x00000090003c8947 */ /* 0x002fea0003800000 */
.L_x_1086:
[----:B------:R-:W2:Y:S01]  /*c650*/  LDL R24, [R1+0x68] ;  /* 0x0000680001187983 */ /* 0x000ea20000100800 */
[----:B------:R-:W-:Y:S01]  /*c660*/  VIADD R23, R16, 0x18000 ;  /* 0x0001800010177836 */ /* 0x000fe20000000000 */
[----:B------:R-:W-:Y:S02]  /*c670*/  ULDC UR9, c[0x0][0x75c] ;  /* 0x0001d70000097ab9 */ /* 0x000fe40000000800 */
[----:B------:R1:W-:Y:S01]  /*c680*/  STL [R1+0x128], R200 ;  /* 0x000128c801007387 */ /* 0x0003e20000100800 */
[----:B------:R-:W-:Y:S01]  /*c690*/  FMUL.FTZ R83, R83, UR9 ;  /* 0x0000000953537c20 */ /* 0x000fe20008410000 */
[----:B------:R-:W-:Y:S01]  /*c6a0*/  SHF.R.U32.HI R23, RZ, 0x4, R23 ;  /* 0x00000004ff177819 */ /* 0x000fe20000011617 */
[----:B------:R-:W-:Y:S01]  /*c6b0*/  FMUL.FTZ R84, R84, UR9 ;  /* 0x0000000954547c20 */ /* 0x000fe20008410000 */
[----:B------:R3:W-:Y:S01]  /*c6c0*/  STL [R1+0x124], R201 ;  /* 0x000124c901007387 */ /* 0x0007e20000100800 */
[----:B------:R-:W-:Y:S01]  /*c6d0*/  FMUL.FTZ R85, R85, UR9 ;  /* 0x0000000955557c20 */ /* 0x000fe20008410000 */
[----:B------:R-:W-:Y:S01]  /*c6e0*/  LOP3.LUT R136, R23, 0x3fff, RZ, 0xc0, !PT ;  /* 0x00003fff17887812 */ /* 0x000fe200078ec0ff */
[----:B------:R-:W-:Y:S01]  /*c6f0*/  FMUL.FTZ R18, R72, UR9 ;  /* 0x0000000948127c20 */ /* 0x000fe20008410000 */
[----:B------:R4:W-:Y:S01]  /*c700*/  STL [R1+0x120], R202 ;  /* 0x000120ca01007387 */ /* 0x0009e20000100800 */
[----:B------:R-:W-:Y:S01]  /*c710*/  FMUL.FTZ R230, R73, UR9 ;  /* 0x0000000949e67c20 */ /* 0x000fe20008410000 */
[----:B------:R-:W-:Y:S01]  /*c720*/  LOP3.LUT R25, R136, 0x10000, RZ, 0xfc, !PT ;  /* 0x0001000088197812 */ /* 0x000fe200078efcff */
[----:B------:R-:W-:Y:S01]  /*c730*/  FMUL.FTZ R19, R74, UR9 ;  /* 0x000000094a137c20 */ /* 0x000fe20008410000 */
[----:B------:R2:W-:Y:S01]  /*c740*/  STL [R1+0x11c], R203 ;  /* 0x00011ccb01007387 */ /* 0x0005e20000100800 */
        /* <DEDUP_REMOVED lines=10> */
[----:B------:R-:W-:Y:S01]  /*c7f0*/  FMUL.FTZ R21, R81, UR9 ;  /* 0x0000000951157c20 */ /* 0x000fe20008410000 */
[----:B------:R-:W-:Y:S01]  /*c800*/  STL [R1+0x110], R169 ;  /* 0x000110a901007387 */ /* 0x000fe20000100800 */
[----:B------:R-:W-:Y:S01]  /*c810*/  FMUL.FTZ R22, R82, UR9 ;  /* 0x0000000952167c20 */ /* 0x000fe20008410000 */
[----:B-1----:R-:W-:Y:S01]  /*c820*/  MUFU.TANH R200, R83 ;  /* 0x0000005300c87308 */ /* 0x002fe20000002400 */
[----:B------:R-:W-:Y:S01]  /*c830*/  FMUL.FTZ R23, R86, UR9 ;  /* 0x0000000956177c20 */ /* 0x000fe20008410000 */
[----:B------:R-:W-:Y:S04]  /*c840*/  STL [R1+0x10c], R168 ;  /* 0x00010ca801007387 */ /* 0x000fe80000100800 */
[----:B------:R-:W-:Y:S01]  /*c850*/  STL [R1+0x108], R167 ;  /* 0x000108a701007387 */ /* 0x000fe20000100800 */
[----:B------:R-:W-:Y:S01]  /*c860*/  FMUL.FTZ R137, R87, UR9 ;  /* 0x0000000957897c20 */ /* 0x000fe20008410000 */
[----:B---3--:R-:W-:Y:S02]  /*c870*/  MUFU.TANH R201, R84 ;  /* 0x0000005400c97308 */ /* 0x008fe40000002400 */
[----:B------:R-:W-:Y:S04]  /*c880*/  STL [R1+0x104], R166 ;  /* 0x000104a601007387 */ /* 0x000fe80000100800 */
[----:B------:R-:W-:Y:S02]  /*c890*/  STL [R1+0x100], R165 ;  /* 0x000100a501007387 */ /* 0x000fe40000100800 */
[----:B----4-:R1:W-:Y:S02]  /*c8a0*/  MUFU.TANH R202, R85 ;  /* 0x0000005500ca7308 */ /* 0x0103e40000002400 */
[----:B------:R-:W-:Y:S04]  /*c8b0*/  STL [R1+0xfc], R164 ;  /* 0x0000fca401007387 */ /* 0x000fe80000100800 */
[----:B------:R-:W-:Y:S01]  /*c8c0*/  STL [R1+0xf8], R163 ;  /* 0x0000f8a301007387 */ /* 0x000fe20000100800 */
[----:B------:R-:W-:Y:S01]  /*c8d0*/  UMOV UR5, 0x40000040 ;  /* 0x4000004000057882 */ /* 0x000fe20000000000 */
[----:B------:R-:W-:Y:S01]  /*c8e0*/  UMOV UR7, 0x40000040 ;  /* 0x4000004000077882 */ /* 0x000fe20000000000 */
[----:B------:R-:W-:Y:S01]  /*c8f0*/  FMUL.FTZ R92, R92, UR9 ;  /* 0x000000095c5c7c20 */ /* 0x000fe20008410000 */
[----:B------:R-:W-:Y:S01]  /*c900*/  STL [R1+0xf4], R162 ;  /* 0x0000f4a201007387 */ /* 0x000fe20000100800 */
[----:B------:R-:W-:Y:S01]  /*c910*/  FMUL.FTZ R99, R99, UR9 ;  /* 0x0000000963637c20 */ /* 0x000fe20008410000 */
[----:B------:R-:W-:Y:S01]  /*c920*/  UMOV UR15, 0x40000040 ;  /* 0x40000040000f7882 */ /* 0x000fe20000000000 */
[----:B------:R-:W-:Y:S01]  /*c930*/  FMUL.FTZ R90, R90, UR9 ;  /* 0x000000095a5a7c20 */ /* 0x000fe20008410000 */
[----:B------:R-:W-:Y:S01]  /*c940*/  STL [R1+0xf0], R161 ;  /* 0x0000f0a101007387 */ /* 0x000fe20000100800 */
[----:B--2---:R-:W-:-:S03]  /*c950*/  R2UR UR4, R24 ;  /* 0x00000000180472ca */ /* 0x004fc600000e0000 */
[----:B------:R-:W-:Y:S01]  /*c960*/  STL [R1+0xec], R160 ;  /* 0x0000eca001007387 */ /* 0x000fe20000100800 */
[----:B------:R-:W-:Y:S01]  /*c970*/  FMUL.FTZ R88, R88, UR9 ;  /* 0x0000000958587c20 */ /* 0x000fe20008410000 */
[----:B------:R-:W-:Y:S01]  /*c980*/  FMUL.FTZ R89, R89, UR9 ;  /* 0x0000000959597c20 */ /* 0x000fe20008410000 */
[----:B------:R-:W-:Y:S01]  /*c990*/  FMUL.FTZ R126, R126, UR9 ;  /* 0x000000097e7e7c20 */ /* 0x000fe20008410000 */
[----:B------:R-:W-:Y:S01]  /*c9a0*/  STL [R1+0xe8], R159 ;  /* 0x0000e89f01007387 */ /* 0x000fe20000100800 */
[----:B------:R-:W2:Y:S03]  /*c9b0*/  MUFU.TANH R18, R18 ;  /* 0x0000001200127308 */ /* 0x000ea60000002400 */
[----:B------:R-:W-:Y:S04]  /*c9c0*/  STL [R1+0xe4], R158 ;  /* 0x0000e49e01007387 */ /* 0x000fe80000100800 */
[----:B------:R-:W-:Y:S01]  /*c9d0*/  STL [R1+0xe0], R157 ;  /* 0x0000e09d01007387 */ /* 0x000fe20000100800 */
[----:B------:R-:W3:Y:S03]  /*c9e0*/  MUFU.TANH R230, R230 ;  /* 0x000000e600e67308 */ /* 0x000ee60000002400 */
[----:B------:R-:W-:Y:S04]  /*c9f0*/  STL [R1+0xdc], R156 ;  /* 0x0000dc9c01007387 */ /* 0x000fe80000100800 */
[----:B------:R-:W-:Y:S01]  /*ca00*/  STL [R1+0xd8], R155 ;  /* 0x0000d89b01007387 */ /* 0x000fe20000100800 */
[----:B------:R-:W-:Y:S01]  /*ca10*/  ISETP.GT.AND P2, PT, R8, RZ, PT ;  /* 0x000000ff0800720c */ /* 0x000fe20003f44270 */
[----:B------:R-:W-:Y:S02]  /*ca20*/  MUFU.TANH R236, R236 ;  /* 0x000000ec00ec7308 */ /* 0x000fe40000002400 */
[----:B------:R-:W-:Y:S04]  /*ca30*/  STL [R1+0xd4], R154 ;  /* 0x0000d49a01007387 */ /* 0x000fe80000100800 */
[----:B------:R-:W-:Y:S02]  /*ca40*/  STL [R1+0xd0], R153 ;  /* 0x0000d09901007387 */ /* 0x000fe40000100800 */
[----:B------:R-:W4:Y:S02]  /*ca50*/  MUFU.TANH R235, R235 ;  /* 0x000000eb00eb7308 */ /* 0x000f240000002400 */
[----:B------:R-:W-:Y:S04]  /*ca60*/  STL [R1+0xcc], R152 ;  /* 0x0000cc9801007387 */ /* 0x000fe80000100800 */
[----:B------:R-:W-:Y:S01]  /*ca70*/  STL [R1+0xc8], R151 ;  /* 0x0000c89701007387 */ /* 0x000fe20000100800 */
[C---:B------:R-:W-:Y:S01]  /*ca80*/  ISETP.GT.AND P3, PT, R7.reuse, 0x8, PT ;  /* 0x000000080700780c */ /* 0x040fe20003f64270 */
[----:B------:R-:W-:Y:S01]  /*ca90*/  FMUL.FTZ R128, R128, UR9 ;  /* 0x0000000980807c20 */ /* 0x000fe20008410000 */
[----:B------:R-:W-:Y:S01]  /*caa0*/  ISETP.GT.AND P1, PT, R7, RZ, PT ;  /* 0x000000ff0700720c */ /* 0x000fe20003f24270 */
[----:B------:R-:W-:Y:S01]  /*cab0*/  STL [R1+0xc4], R150 ;  /* 0x0000c49601007387 */ /* 0x000fe20000100800 */
[----:B------:R-:W-:Y:S01]  /*cac0*/  ISETP.GT.AND P0, PT, R8, 0x8, PT ;  /* 0x000000080800780c */ /* 0x000fe20003f04270 */
[----:B------:R-:W4:Y:S02]  /*cad0*/  MUFU.TANH R20, R20 ;  /* 0x0000001400147308 */ /* 0x000f240000002400 */
[----:B------:R-:W-:Y:S04]  /*cae0*/  STL [R1+0xc0], R149 ;  /* 0x0000c09501007387 */ /* 0x000fe80000100800 */
[----:B------:R-:W-:Y:S02]  /*caf0*/  STL [R1+0xbc], R148 ;  /* 0x0000bc9401007387 */ /* 0x000fe40000100800 */
        /* <DEDUP_REMOVED lines=8> */
[----:B------:R-:W-:Y:S01]  /*cb80*/  STL [R1+0xa4], R142 ;  /* 0x0000a48e01007387 */ /* 0x000fe20000100800 */
[----:B------:R-:W-:Y:S01]  /*cb90*/  FMUL.FTZ R91, R91, UR9 ;  /* 0x000000095b5b7c20 */ /* 0x000fe20008410000 */
[----:B------:R-:W4:Y:S02]  /*cba0*/  MUFU.TANH R234, R234 ;  /* 0x000000ea00ea7308 */ /* 0x000f240000002400 */
[----:B------:R-:W-:Y:S04]  /*cbb0*/  STL [R1+0xa0], R141 ;  /* 0x0000a08d01007387 */ /* 0x000fe80000100800 */
[----:B------:R-:W-:Y:S02]  /*cbc0*/  STL [R1+0x9c], R140 ;  /* 0x00009c8c01007387 */ /* 0x000fe40000100800 */
[----:B------:R-:W4:Y:S02]  /*cbd0*/  MUFU.TANH R233, R233 ;  /* 0x000000e900e97308 */ /* 0x000f240000002400 */
[----:B------:R-:W-:Y:S04]  /*cbe0*/  STL [R1+0x98], R6 ;  /* 0x0000980601007387 */ /* 0x000fe80000100800 */
[----:B------:R-:W-:Y:S02]  /*cbf0*/  STL [R1+0x94], R5 ;  /* 0x0000940501007387 */ /* 0x000fe40000100800 */
[----:B------:R-:W4:Y:S02]  /*cc00*/  MUFU.TANH R22, R22 ;  /* 0x0000001600167308 */ /* 0x000f240000002400 */
[----:B------:R1:W-:Y:S04]  /*cc10*/  STL [R1+0x90], R4 ;  /* 0x0000900401007387 */ /* 0x0003e80000100800 */
[----:B------:R2:W-:Y:S02]  /*cc20*/  STL [R1+0x8c], R2 ;  /* 0x00008c0201007387 */ /* 0x0005e40000100800 */
[----:B------:R3:W4:Y:S02]  /*cc30*/  MUFU.TANH R203, R23 ;  /* 0x0000001700cb7308 */ /* 0x0007240000002400 */
[----:B-1----:R-:W4:Y:S01]  /*cc40*/  LDL.64 R4, [R1+0x48] ;  /* 0x0000480001047983 */ /* 0x002f220000100a00 */
[----:B------:R-:W-:Y:S01]  /*cc50*/  WARPGROUP.ARRIVE ;  /* 0x00000000000079c5 */ /* 0x000fe20000000000 */
[----:B------:R-:W-:Y:S01]  /*cc60*/  FMUL.FTZ R100, R100, UR9 ;  /* 0x0000000964647c20 */ /* 0x000fe20008410000 */
[----:B------:R-:W-:-:S03]  /*cc70*/  FMUL.FTZ R101, R101, UR9 ;  /* 0x0000000965657c20 */ /* 0x000fc60008410000 */
[----:B------:R1:W-:Y:S01]  /*cc80*/  MUFU.TANH R166, R92 ;  /* 0x0000005c00a67308 */ /* 0x0003e20000002400 */
[----:B--2---:R-:W2:Y:S01]  /*cc90*/  LDC R2, c[0x0][0x74c] ;  /* 0x0001d300ff027b82 */ /* 0x004ea20000000800 */
[----:B---3--:R-:W-:Y:S01]  /*cca0*/  FMUL.FTZ R23, R93, UR9 ;  /* 0x000000095d177c20 */ /* 0x008fe20008410000 */
[----:B------:R-:W-:Y:S01]  /*ccb0*/  HGMMA.64x128x16.F32 R24, gdesc[UR4], RZ, !UPT, gsb0 ;  /* 0x01e00000041879f0 */ /* 0x000fe2000c0008ff */
[----:B------:R-:W-:Y:S01]  /*ccc0*/  FMUL.FTZ R120, R120, UR9 ;  /* 0x0000000978787c20 */ /* 0x000fe20008410000 */
[----:B------:R-:W-:Y:S01]  /*ccd0*/  FMUL.FTZ R122, R122, UR9 ;  /* 0x000000097a7a7c20 */ /* 0x000fe20008410000 */
[----:B------:R-:W-:Y:S01]  /*cce0*/  FMUL.FTZ R123, R123, UR9 ;  /* 0x000000097b7b7c20 */ /* 0x000fe20008410000 */
[----:B------:R-:W-:Y:S01]  /*ccf0*/  FMUL.FTZ R102, R102, UR9 ;  /* 0x0000000966667c20 */ /* 0x000fe20008410000 */
[----:B------:R3:W-:Y:S01]  /*cd00*/  MUFU.TANH R165, R99 ;  /* 0x0000006300a57308 */ /* 0x0007e20000002400 */
[----:B-1----:R-:W-:Y:S01]  /*cd10*/  FMUL.FTZ R92, R98, UR9 ;  /* 0x00000009625c7c20 */ /* 0x002fe20008410000 */
[----:B------:R-:W-:Y:S01]  /*cd20*/  UIADD3 UR4, UR6, 0x2, URZ ;  /* 0x0000000206047890 */ /* 0x000fe2000fffe03f */
[----:B------:R-:W-:Y:S01]  /*cd30*/  FMUL.FTZ R93, R103, UR9 ;  /* 0x00000009675d7c20 */ /* 0x000fe20008410000 */
[----:B------:R-:W-:Y:S01]  /*cd40*/  FMUL.FTZ R109, R109, UR9 ;  /* 0x000000096d6d7c20 */ /* 0x000fe20008410000 */
[----:B------:R-:W-:Y:S01]  /*cd50*/  FMUL.FTZ R104, R104, UR9 ;  /* 0x0000000968687c20 */ /* 0x000fe20008410000 */
[----:B------:R-:W-:Y:S01]  /*cd60*/  FMUL.FTZ R105, R105, UR9 ;  /* 0x0000000969697c20 */ /* 0x000fe20008410000 */
[----:B------:R-:W-:Y:S01]  /*cd70*/  FMUL.FTZ R112, R112, UR9 ;  /* 0x0000000970707c20 */ /* 0x000fe20008410000 */
[----:B------:R1:W-:Y:S01]  /*cd80*/  MUFU.TANH R168, R90 ;  /* 0x0000005a00a87308 */ /* 0x0003e20000002400 */
[----:B---3--:R-:W3:Y:S01]  /*cd90*/  LDL.64 R98, [R1+0x38] ;  /* 0x0000380001627983 */ /* 0x008ee20000100a00 */
[----:B------:R-:W-:Y:S01]  /*cda0*/  UMOV UR14, UR4 ;  /* 0x00000004000e7c82 */ /* 0x000fe20008000000 */
[----:B------:R-:W-:Y:S01]  /*cdb0*/  ULDC UR4, c[0x0][0x280] ;  /* 0x0000a00000047ab9 */ /* 0x000fe20000000800 */
[----:B------:R-:W-:Y:S01]  /*cdc0*/  FMUL.FTZ R124, R124, UR9 ;  /* 0x000000097c7c7c20 */ /* 0x000fe20008410000 */
[----:B------:R-:W-:Y:S01]  /*cdd0*/  FMUL.FTZ R108, R108, UR9 ;  /* 0x000000096c6c7c20 */ /* 0x000fe20008410000 */
[----:B------:R-:W-:Y:S01]  /*cde0*/  FMUL.FTZ R113, R113, UR9 ;  /* 0x0000000971717c20 */ /* 0x000fe20008410000 */
[----:B------:R-:W-:Y:S01]  /*cdf0*/  FMUL.FTZ R121, R121, UR9 ;  /* 0x0000000979797c20 */ /* 0x000fe20008410000 */
[----:B------:R1:W-:Y:S01]  /*ce00*/  MUFU.TANH R170, R88 ;  /* 0x0000005800aa7308 */ /* 0x0003e20000002400 */
[----:B------:R-:W-:Y:S01]  /*ce10*/  FMUL.FTZ R125, R125, UR9 ;  /* 0x000000097d7d7c20 */ /* 0x000fe20008410000 */
[----:B------:R-:W-:Y:S01]  /*ce20*/  FMUL.FTZ R116, R116, UR9 ;  /* 0x0000000974747c20 */ /* 0x000fe20008410000 */
[----:B------:R-:W-:Y:S01]  /*ce30*/  FMUL.FTZ R117, R117, UR9 ;  /* 0x0000000975757c20 */ /* 0x000fe20008410000 */
[----:B------:R-:W-:Y:S01]  /*ce40*/  FMUL.FTZ R107, R107, UR9 ;  /* 0x000000096b6b7c20 */ /* 0x000fe20008410000 */
[----:B------:R-:W-:Y:S01]  /*ce50*/  FMUL.FTZ R114, R114, UR9 ;  /* 0x0000000972727c20 */ /* 0x000fe20008410000 */
[----:B------:R-:W-:-:S02]  /*ce60*/  FMUL.FTZ R106, R106, UR9 ;  /* 0x000000096a6a7c20 */ /* 0x000fc40008410000 */
[----:B------:R1:W-:Y:S08]  /*ce70*/  MUFU.TANH R169, R89 ;  /* 0x0000005900a97308 */ /* 0x0003f00000002400 */
[----:B------:R-:W3:Y:S08]  /*ce80*/  MUFU.TANH R171, R137 ;  /* 0x0000008900ab7308 */ /* 0x000ef00000002400 */
[----:B------:R2:W-:Y:S01]  /*ce90*/  MUFU.TANH R167, R91 ;  /* 0x0000005b00a77308 */ /* 0x0005e20000002400 */
[----:B----4-:R-:W-:Y:S01]  /*cea0*/  R2UR UR12, R4 ;  /* 0x00000000040c72ca */ /* 0x010fe200000e0000 */
[----:B------:R-:W-:-:S02]  /*ceb0*/  WARPGROUP.DEPBAR.LE gsb0, 0x0 ;  /* 0x00008000000079c5 */ /* 0x000fc40000010000 */
[----:B------:R-:W-:Y:S01]  /*cec0*/  R2UR UR13, R5 ;  /* 0x00000000050d72ca */ /* 0x000fe200000e0000 */
[----:B------:R-:W-:Y:S01]  /*ced0*/  ULEA UR4, UR38, -UR4, 0x7 ;  /* 0x8000000426047291 */ /* 0x000fe2000f8e383f */
[----:B------:R-:W4:Y:S01]  /*cee0*/  LDL.64 R4, [R1+0x40] ;  /* 0x0000400001047983 */ /* 0x000f220000100a00 */
[----:B------:R-:W-:Y:S01]  /*cef0*/  WARPGROUP.ARRIVE ;  /* 0x00000000000079c5 */ /* 0x000fe20000000000 */
[----:B-1----:R-:W-:Y:S01]  /*cf00*/  FMUL.FTZ R90, R96, UR9 ;  /* 0x00000009605a7c20 */ /* 0x002fe20008410000 */
[----:B------:R-:W-:Y:S01]  /*cf10*/  FMUL.FTZ R88, R94, UR9 ;  /* 0x000000095e587c20 */ /* 0x000fe20008410000 */
[----:B------:R-:W-:Y:S01]  /*cf20*/  FMUL.FTZ R89, R95, UR9 ;  /* 0x000000095f597c20 */ /* 0x000fe20008410000 */
[----:B------:R1:W-:Y:S01]  /*cf30*/  MUFU.TANH R6, R126 ;  /* 0x0000007e00067308 */ /* 0x0003e20000002400 */
[----:B--2---:R-:W-:Y:S01]  /*cf40*/  IADD3 R2, -R2, 0x8, RZ ;  /* 0x0000000802027810 */ /* 0x004fe20007ffe1ff */
[----:B------:R-:W1:Y:S01]  /*cf50*/  LDC.64 R94, c[0x0][0x748] ;  /* 0x0001d200ff5e7b82 */ /* 0x000e620000000a00 */
[----:B------:R-:W-:-:S03]  /*cf60*/  FMUL.FTZ R91, R97, UR9 ;  /* 0x00000009615b7c20 */ /* 0x000fc60008410000 */
[----:B------:R-:W-:Y:S01]  /*cf70*/  HGMMA.64x128x16.F32 R24, gdesc[UR12], R24, gsb0 ;  /* 0x01e000000c1879f0 */ /* 0x000fe20008000818 */
[----:B------:R-:W-:Y:S01]  /*cf80*/  LEA R96, R3, UR4, 0x1 ;  /* 0x0000000403607c11 */ /* 0x000fe2000f8e08ff */
[----:B------:R-:W-:Y:S01]  /*cf90*/  UIADD3 UR4, UR6, 0x4, URZ ;  /* 0x0000000406047890 */ /* 0x000fe2000fffe03f */
[----:B------:R-:W2:Y:S01]  /*cfa0*/  MUFU.TANH R23, R23 ;  /* 0x0000001700177308 */ /* 0x000ea20000002400 */
[----:B------:R-:W-:-:S05]  /*cfb0*/  UMOV UR15, 0x40000040 ;  /* 0x40000040000f7882 */ /* 0x000fca0000000000 */
[----:B------:R-:W-:Y:S01]  /*cfc0*/  UMOV UR14, UR4 ;  /* 0x00000004000e7c82 */ /* 0x000fe20008000000 */
[----:B------:R-:W-:Y:S01]  /*cfd0*/  IADD3 R96, R7, R96, RZ ;  /* 0x0000006007607210 */ /* 0x000fe20007ffe0ff */
[----:B------:R-:W-:Y:S01]  /*cfe0*/  UMOV UR7, 0x40000040 ;  /* 0x4000004000077882 */ /* 0x000fe20000000000 */
[----:B---3--:R-:W-:Y:S01]  /*cff0*/  R2UR UR5, R99 ;  /* 0x00000000630572ca */ /* 0x008fe200000e0000 */
[----:B------:R-:W3:Y:S01]  /*d000*/  MUFU.TANH R90, R90 ;  /* 0x0000005a005a7308 */ /* 0x000ee20000002400 */
[-C--:B------:R-:W-:Y:S01]  /*d010*/  IADD3 R221, R2, -R96.reuse, RZ ;  /* 0x8000006002dd7210 */ /* 0x080fe20007ffe0ff */
[----:B-1----:R-:W-:Y:S01]  /*d020*/  IMAD.IADD R126, R94, 0x1, -R96 ;  /* 0x000000015e7e7824 */ /* 0x002fe200078e0a60 */
[----:B------:R-:W-:-:S05]  /*d030*/  IADD3 R95, RZ, -R96, -R95 ;  /* 0x80000060ff5f7210 */ /* 0x000fca0007ffe85f */
[----:B------:R-:W1:Y:S01]  /*d040*/  MUFU.TANH R91, R91 ;  /* 0x0000005b005b7308 */ /* 0x000e620000002400 */
[----:B------:R-:W-:Y:S02]  /*d050*/  IADD3 R94, R94, 0x8, -R96 ;  /* 0x000000085e5e7810 */ /* 0x000fe40007ffe860 */
[----:B------:R-:W-:Y:S02]  /*d060*/  SEL R126, R126, 0x80, !P2 ;  /* 0x000000807e7e7807 */ /* 0x000fe40005000000 */
[----:B------:R-:W-:-:S03]  /*d070*/  SEL R221, R221, 0x80, P3 ;  /* 0x00000080dddd7807 */ /* 0x000fc60001800000 */
[----:B------:R-:W1:Y:S08]  /*d080*/  MUFU.TANH R164, R100 ;  /* 0x0000006400a47308 */ /* 0x000e700000002400 */
[----:B------:R-:W1:Y:S08]  /*d090*/  MUFU.TANH R163, R101 ;  /* 0x0000006500a37308 */ /* 0x000e700000002400 */
[----:B------:R-:W1:Y:S08]  /*d0a0*/  MUFU.TANH R88, R88 ;  /* 0x0000005800587308 */ /* 0x000e700000002400 */
[----:B------:R-:W1:Y:S08]  /*d0b0*/  MUFU.TANH R89, R89 ;  /* 0x0000005900597308 */ /* 0x000e700000002400 */
[----:B------:R-:W-:Y:S08]  /*d0c0*/  MUFU.TANH R145, R120 ;  /* 0x0000007800917308 */ /* 0x000ff00000002400 */
[----:B------:R-:W-:Y:S08]  /*d0d0*/  MUFU.TANH R143, R122 ;  /* 0x0000007a008f7308 */ /* 0x000ff00000002400 */
[----:B------:R-:W-:Y:S08]  /*d0e0*/  MUFU.TANH R142, R123 ;  /* 0x0000007b008e7308 */ /* 0x000ff00000002400 */
[----:B------:R-:W1:Y:S08]  /*d0f0*/  MUFU.TANH R92, R92 ;  /* 0x0000005c005c7308 */ /* 0x000e700000002400 */
[----:B------:R-:W1:Y:S08]  /*d100*/  MUFU.TANH R162, R102 ;  /* 0x0000006600a27308 */ /* 0x000e700000002400 */
[----:B------:R-:W1:Y:S08]  /*d110*/  MUFU.TANH R93, R93 ;  /* 0x0000005d005d7308 */ /* 0x000e700000002400 */
[----:B------:R-:W-:Y:S08]  /*d120*/  MUFU.TANH R156, R109 ;  /* 0x0000006d009c7308 */ /* 0x000ff00000002400 */
[----:B------:R-:W1:Y:S08]  /*d130*/  MUFU.TANH R161, R104 ;  /* 0x0000006800a17308 */ /* 0x000e700000002400 */
[----:B------:R-:W1:Y:S01]  /*d140*/  MUFU.TANH R160, R105 ;  /* 0x0000006900a07308 */ /* 0x000e620000002400 */
[----:B------:R-:W-:-:S02]  /*d150*/  WARPGROUP.DEPBAR.LE gsb0, 0x0 ;  /* 0x00008000000079c5 */ /* 0x000fc40000010000 */
[----:B------:R-:W-:Y:S01]  /*d160*/  WARPGROUP.ARRIVE ;  /* 0x00000000000079c5 */ /* 0x000fe20000000000 */
[----:B------:R-:W-:-:S04]  /*d170*/  SEL R218, R95, 0x80, P1 ;  /* 0x000000805fda7807 */ /* 0x000fc80000800000 */
[----:B------:R-:W-:Y:S01]  /*d180*/  MUFU.TANH R153, R112 ;  /* 0x0000007000997308 */ /* 0x000fe20000002400 */
[C---:B------:R-:W-:Y:S02]  /*d190*/  ISETP.GE.AND P3, PT, R126.reuse, RZ, PT ;  /* 0x000000ff7e00720c */ /* 0x040fe40003f66270 */
[C---:B------:R-:W-:Y:S02]  /*d1a0*/  ISETP.GE.AND P4, PT, R126.reuse, 0x1, PT ;  /* 0x000000017e00780c */ /* 0x040fe40003f86270 */
[----:B------:R-:W-:Y:S02]  /*d1b0*/  ISETP.GE.AND P1, PT, R126, 0x9, PT ;  /* 0x000000097e00780c */ /* 0x000fe40003f26270 */
[----:B------:R-:W-:Y:S01]  /*d1c0*/  R2UR UR4, R98 ;  /* 0x00000000620472ca */ /* 0x000fe200000e0000 */
[----:B------:R-:W-:Y:S01]  /*d1d0*/  MUFU.TANH R141, R124 ;  /* 0x0000007c008d7308 */ /* 0x000fe20000002400 */
[C---:B------:R-:W-:Y:S02]  /*d1e0*/  ISETP.GT.OR P3, PT, R218.reuse, RZ, !P3 ;  /* 0x000000ffda00720c */ /* 0x040fe40005f64670 */
[----:B------:R-:W-:-:S02]  /*d1f0*/  ISETP.GT.OR P4, PT, R218, 0x1, !P4 ;  /* 0x00000001da00780c */ /* 0x000fc40006784670 */
[----:B------:R-:W-:Y:S01]  /*d200*/  ISETP.GT.OR P1, PT, R218, 0x9, !P1 ;  /* 0x00000009da00780c */ /* 0x000fe20004f24670 */
[----:B------:R-:W-:Y:S01]  /*d210*/  UIADD3 UR6, UR6, 0x6, URZ ;  /* 0x0000000606067890 */ /* 0x000fe2000fffe03f */
[----:B------:R-:W-:Y:S01]  /*d220*/  FSEL R216, R18, -INF , !P3 ;  /* 0xff80000012d87808 */ /* 0x000fe20005800000 */
[----:B------:R-:W1:Y:S01]  /*d230*/  MUFU.TANH R157, R108 ;  /* 0x0000006c009d7308 */ /* 0x000e620000002400 */
[----:B------:R-:W-:Y:S02]  /*d240*/  FSEL R219, R230, -INF , !P4 ;  /* 0xff800000e6db7808 */ /* 0x000fe40006000000 */
[C---:B------:R-:W-:Y:S02]  /*d250*/  ISETP.GE.AND P2, PT, R126.reuse, 0x10, PT ;  /* 0x000000107e00780c */ /* 0x040fe40003f46270 */
[C---:B------:R-:W-:Y:S02]  /*d260*/  ISETP.GE.AND P3, PT, R126.reuse, 0x11, PT ;  /* 0x000000117e00780c */ /* 0x040fe40003f66270 */
[C---:B------:R-:W-:Y:S01]  /*d270*/  ISETP.GE.AND P5, PT, R126.reuse, 0x18, PT ;  /* 0x000000187e00780c */ /* 0x040fe20003fa6270 */
[----:B------:R-:W1:Y:S01]  /*d280*/  MUFU.TANH R152, R113 ;  /* 0x0000007100987308 */ /* 0x000e620000002400 */
[----:B------:R-:W-:-:S02]  /*d290*/  ISETP.GE.AND P4, PT, R126, 0x19, PT ;  /* 0x000000197e00780c */ /* 0x000fc40003f86270 */
[----:B------:R-:W-:-:S05]  /*d2a0*/  FSEL R220, R235, -INF , !P1 ;  /* 0xff800000ebdc7808 */ /* 0x000fca0004800000 */
[----:B------:R-:W-:Y:S01]  /*d2b0*/  MUFU.TANH R144, R121 ;  /* 0x0000007900907308 */ /* 0x000fe20000002400 */
[----:B------:R-:W-:Y:S01]  /*d2c0*/  FMUL.FTZ R110, R110, UR9 ;  /* 0x000000096e6e7c20 */ /* 0x000fe20008410000 */
[----:B------:R-:W-:Y:S01]  /*d2d0*/  FMUL.FTZ R111, R111, UR9 ;  /* 0x000000096f6f7c20 */ /* 0x000fe20008410000 */
[----:B------:R-:W-:-:S05]  /*d2e0*/  FMUL.FTZ R119, R119, UR9 ;  /* 0x0000000977777c20 */ /* 0x000fca0008410000 */
[----:B------:R-:W-:Y:S01]  /*d2f0*/  MUFU.TANH R140, R125 ;  /* 0x0000007d008c7308 */ /* 0x000fe20000002400 */
[----:B------:R-:W-:-:S07]  /*d300*/  FMUL.FTZ R115, R115, UR9 ;  /* 0x0000000973737c20 */ /* 0x000fce0008410000 */
[----:B------:R-:W1:Y:S08]  /*d310*/  MUFU.TANH R150, R116 ;  /* 0x0000007400967308 */ /* 0x000e700000002400 */
[----:B------:R-:W1:Y:S01]  /*d320*/  MUFU.TANH R148, R117 ;  /* 0x0000007500947308 */ /* 0x000e620000002400 */
[----:B------:R-:W-:-:S07]  /*d330*/  FMUL.FTZ R118, R118, UR9 ;  /* 0x0000000976767c20 */ /* 0x000fce0008410000 */
[----:B------:R-:W-:Y:S08]  /*d340*/  MUFU.TANH R158, R107 ;  /* 0x0000006b009e7308 */ /* 0x000ff00000002400 */
[----:B------:R-:W-:Y:S08]  /*d350*/  MUFU.TANH R151, R114 ;  /* 0x0000007200977308 */ /* 0x000ff00000002400 */
[----:B------:R-:W1:Y:S01]  /*d360*/  MUFU.TANH R159, R106 ;  /* 0x0000006a009f7308 */ /* 0x000e620000002400 */
[----:B----4-:R-:W-:-:S02]  /*d370*/  R2UR UR12, R4 ;  /* 0x00000000040c72ca */ /* 0x010fc400000e0000 */
[----:B------:R-:W-:-:S13]  /*d380*/  R2UR UR13, R5 ;  /* 0x00000000050d72ca */ /* 0x000fda00000e0000 */
[----:B------:R-:W-:Y:S01]  /*d390*/  HGMMA.64x128x16.F32 R24, gdesc[UR12], R24, gsb0 ;  /* 0x01e000000c1879f0 */ /* 0x000fe20008000818 */
[----:B------:R4:W-:Y:S02]  /*d3a0*/  MUFU.TANH R4, R128 ;  /* 0x0000008000047308 */ /* 0x0009e40000002400 */
[----:B----4-:R-:W-:Y:S02]  /*d3b0*/  SEL R128, R94, 0x80, !P0 ;  /* 0x000000805e807807 */ /* 0x010fe40004000000 */
[----:B------:R-:W-:-:S04]  /*d3c0*/  ISETP.GE.AND P0, PT, R126, 0x8, PT ;  /* 0x000000087e00780c */ /* 0x000fc80003f06270 */
[----:B------:R-:W-:Y:S02]  /*d3d0*/  ISETP.GT.OR P0, PT, R218, 0x8, !P0 ;  /* 0x00000008da00780c */ /* 0x000fe40004704670 */
[----:B------:R-:W-:Y:S02]  /*d3e0*/  ISETP.GE.AND P1, PT, R128, 0x1, PT ;  /* 0x000000018000780c */ /* 0x000fe40003f26270 */
[----:B------:R-:W-:Y:S02]  /*d3f0*/  FSEL R224, R236, -INF , !P0 ;  /* 0xff800000ece07808 */ /* 0x000fe40004000000 */
[----:B------:R-:W-:Y:S02]  /*d400*/  ISETP.GE.AND P0, PT, R128, RZ, PT ;  /* 0x000000ff8000720c */ /* 0x000fe40003f06270 */
[C---:B------:R-:W-:Y:S02]  /*d410*/  ISETP.GT.OR P2, PT, R218.reuse, 0x10, !P2 ;  /* 0x00000010da00780c */ /* 0x040fe40005744670 */
[----:B------:R-:W-:-:S02]  /*d420*/  ISETP.GT.OR P3, PT, R218, 0x11, !P3 ;  /* 0x00000011da00780c */ /* 0x000fc40005f64670 */
[C---:B------:R-:W-:Y:S02]  /*d430*/  ISETP.GT.OR P5, PT, R218.reuse, 0x18, !P5 ;  /* 0x00000018da00780c */ /* 0x040fe40006fa4670 */
[----:B------:R-:W-:Y:S02]  /*d440*/  ISETP.GT.OR P4, PT, R218, 0x19, !P4 ;  /* 0x00000019da00780c */ /* 0x000fe40006784670 */
[C---:B------:R-:W-:Y:S02]  /*d450*/  ISETP.GT.OR P0, PT, R221.reuse, RZ, !P0 ;  /* 0x000000ffdd00720c */ /* 0x040fe40004704670 */
[----:B------:R-:W-:Y:S02]  /*d460*/  ISETP.GT.OR P1, PT, R221, 0x1, !P1 ;  /* 0x00000001dd00780c */ /* 0x000fe40004f24670 */
[----:B------:R-:W-:Y:S02]  /*d470*/  FSEL R215, R20, -INF , !P2 ;  /* 0xff80000014d77808 */ /* 0x000fe40005000000 */
[----:B------:R-:W-:-:S02]  /*d480*/  FSEL R211, R21, -INF , !P3 ;  /* 0xff80000015d37808 */ /* 0x000fc40005800000 */
[----:B------:R-:W-:Y:S02]  /*d490*/  FSEL R208, R201, -INF , !P5 ;  /* 0xff800000c9d07808 */ /* 0x000fe40006800000 */
[----:B------:R-:W-:Y:S02]  /*d4a0*/  FSEL R206, R202, -INF , !P4 ;  /* 0xff800000cace7808 */ /* 0x000fe40006000000 */
[C---:B------:R-:W-:Y:S02]  /*d4b0*/  ISETP.GE.AND P2, PT, R128.reuse, 0x8, PT ;  /* 0x000000088000780c */ /* 0x040fe40003f46270 */
[C---:B------:R-:W-:Y:S02]  /*d4c0*/  ISETP.GE.AND P3, PT, R128.reuse, 0x9, PT ;  /* 0x000000098000780c */ /* 0x040fe40003f66270 */
[C---:B------:R-:W-:Y:S02]  /*d4d0*/  ISETP.GE.AND P5, PT, R128.reuse, 0x10, PT ;  /* 0x000000108000780c */ /* 0x040fe40003fa6270 */
[----:B------:R-:W-:-:S02]  /*d4e0*/  ISETP.GE.AND P4, PT, R128, 0x11, PT ;  /* 0x000000118000780c */ /* 0x000fc40003f86270 */
[----:B------:R-:W-:Y:S02]  /*d4f0*/  FSEL R214, R19, -INF , !P0 ;  /* 0xff80000013d67808 */ /* 0x000fe40004000000 */
[----:B------:R-:W-:Y:S02]  /*d500*/  FSEL R228, R237, -INF , !P1 ;  /* 0xff800000ede47808 */ /* 0x000fe40004800000 */
[C---:B------:R-:W-:Y:S02]  /*d510*/  ISETP.GE.AND P0, PT, R128.reuse, 0x18, PT ;  /* 0x000000188000780c */ /* 0x040fe40003f06270 */
[----:B------:R-:W-:Y:S02]  /*d520*/  ISETP.GE.AND P1, PT, R128, 0x19, PT ;  /* 0x000000198000780c */ /* 0x000fe40003f26270 */
[C---:B------:R-:W-:Y:S02]  /*d530*/  ISETP.GT.OR P2, PT, R221.reuse, 0x8, !P2 ;  /* 0x00000008dd00780c */ /* 0x040fe40005744670 */
[----:B------:R-:W-:-:S02]  /*d540*/  ISETP.GT.OR P3, PT, R221, 0x9, !P3 ;  /* 0x00000009dd00780c */ /* 0x000fc40005f64670 */
[C---:B------:R-:W-:Y:S02]  /*d550*/  ISETP.GT.OR P5, PT, R221.reuse, 0x10, !P5 ;  /* 0x00000010dd00780c */ /* 0x040fe40006fa4670 */
[C---:B------:R-:W-:Y:S02]  /*d560*/  ISETP.GT.OR P4, PT, R221.reuse, 0x11, !P4 ;  /* 0x00000011dd00780c */ /* 0x040fe40006784670 */
[C---:B------:R-:W-:Y:S02]  /*d570*/  ISETP.GT.OR P0, PT, R221.reuse, 0x18, !P0 ;  /* 0x00000018dd00780c */ /* 0x040fe40004704670 */
        /* <DEDUP_REMOVED lines=19> */
[----:B------:R-:W-:Y:S01]  /*d6b0*/  FSEL R204, R170, -INF , !P2 ;  /* 0xff800000aacc7808 */ /* 0x000fe20005000000 */
[----:B------:R-:W-:Y:S02]  /*d6c0*/  WARPGROUP.DEPBAR.LE gsb0, 0x0 ;  /* 0x00008000000079c5 */ /* 0x000fe40000010000 */
[----:B------:R-:W4:Y:S01]  /*d6d0*/  LDS R227, [R227+0x400] ;  /* 0x00040000e3e37984 */ /* 0x000f220000000800 */
[----:B------:R-:W-:-:S06]  /*d6e0*/  WARPGROUP.ARRIVE ;  /* 0x00000000000079c5 */ /* 0x000fcc0000000000 */
[----:B------:R-:W-:Y:S01]  /*d6f0*/  HGMMA.64x128x16.F32 R24, gdesc[UR4], R24, gsb0 ;  /* 0x01e00000041879f0 */ /* 0x000fe20008000818 */
[----:B------:R-:W-:Y:S01]  /*d700*/  FSEL R122, R169, -INF , !P3 ;  /* 0xff800000a97a7808 */ /* 0x000fe20005800000 */
[----:B------:R-:W4:Y:S01]  /*d710*/  MUFU.TANH R155, R110 ;  /* 0x0000006e009b7308 */ /* 0x000f220000002400 */
[----:B------:R-:W-:Y:S01]  /*d720*/  FSEL R123, R166, -INF , !P5 ;  /* 0xff800000a67b7808 */ /* 0x000fe20006800000 */
[----:B------:R-:W-:Y:S01]  /*d730*/  FMUL.FTZ R127, R127, UR9 ;  /* 0x000000097f7f7c20 */ /* 0x000fe20008410000 */
[----:B--2---:R-:W-:Y:S01]  /*d740*/  FSEL R120, R23, -INF , !P4 ;  /* 0xff80000017787808 */ /* 0x004fe20006000000 */
[----:B------:R-:W-:Y:S01]  /*d750*/  FMUL.FTZ R130, R130, UR9 ;  /* 0x0000000982827c20 */ /* 0x000fe20008410000 */
[C---:B------:R-:W-:Y:S01]  /*d760*/  ISETP.GE.AND P2, PT, R126.reuse, 0x38, PT ;  /* 0x000000387e00780c */ /* 0x040fe20003f46270 */
[----:B------:R-:W-:Y:S01]  /*d770*/  FMUL.FTZ R212, R131, UR9 ;  /* 0x0000000983d47c20 */ /* 0x000fe20008410000 */
[----:B------:R-:W-:Y:S01]  /*d780*/  ISETP.GE.AND P3, PT, R126, 0x39, PT ;  /* 0x000000397e00780c */ /* 0x000fe20003f66270 */
[----:B------:R-:W2:Y:S01]  /*d790*/  MUFU.TANH R154, R111 ;  /* 0x0000006f009a7308 */ /* 0x000ea20000002400 */
[----:B------:R-:W-:Y:S01]  /*d7a0*/  ISETP.GE.AND P5, PT, R128, 0x20, PT ;  /* 0x000000208000780c */ /* 0x000fe20003fa6270 */
[----:B------:R-:W-:Y:S01]  /*d7b0*/  IMAD R136, R0, 0x400, R136 ;  /* 0x0000040000887824 */ /* 0x000fe200078e0288 */
[----:B------:R-:W-:Y:S01]  /*d7c0*/  ISETP.GE.AND P4, PT, R128, 0x21, PT ;  /* 0x000000218000780c */ /* 0x000fe20003f86270 */
[----:B------:R-:W-:Y:S01]  /*d7d0*/  VIADD R223, R9, 0x4 ;  /* 0x0000000409df7836 */ /* 0x000fe20000000000 */
[----:B---3--:R-:W-:Y:S01]  /*d7e0*/  FSEL R103, R90, -INF , !P0 ;  /* 0xff8000005a677808 */ /* 0x008fe20004000000 */
[----:B------:R-:W-:Y:S01]  /*d7f0*/  FMUL.FTZ R138, R129, UR9 ;  /* 0x00000009818a7c20 */ /* 0x000fe20008410000 */
[----:B-1----:R-:W-:Y:S01]  /*d800*/  FSEL R109, R91, -INF , !P1 ;  /* 0xff8000005b6d7808 */ /* 0x002fe20004800000 */
[----:B------:R1:W-:Y:S01]  /*d810*/  MUFU.TANH R146, R119 ;  /* 0x0000007700927308 */ /* 0x0003e20000002400 */
[----:B------:R-:W-:-:S02]  /*d820*/  ISETP.GE.AND P0, PT, R128, 0x28, PT ;  /* 0x000000288000780c */ /* 0x000fc40003f06270 */
[C---:B------:R-:W-:Y:S01]  /*d830*/  IADD3 R231, R9.reuse, 0x8, RZ ;  /* 0x0000000809e77810 */ /* 0x040fe20007ffe0ff */
[----:B------:R-:W-:Y:S01]  /*d840*/  VIADD R232, R9, 0xc ;  /* 0x0000000c09e87836 */ /* 0x000fe20000000000 */
[----:B------:R-:W-:Y:S01]  /*d850*/  ISETP.GE.AND P1, PT, R128, 0x29, PT ;  /* 0x000000298000780c */ /* 0x000fe20003f26270 */
[----:B------:R-:W-:Y:S01]  /*d860*/  ULDC UR4, c[0x0][0x744] ;  /* 0x0001d10000047ab9 */ /* 0x000fe20000000800 */
[C---:B------:R-:W-:Y:S02]  /*d870*/  ISETP.GT.OR P2, PT, R218.reuse, 0x38, !P2 ;  /* 0x00000038da00780c */ /* 0x040fe40005744670 */
[----:B------:R-:W-:Y:S02]  /*d880*/  ISETP.GT.OR P3, PT, R218, 0x39, !P3 ;  /* 0x00000039da00780c */ /* 0x000fe40005f64670 */
[C---:B------:R-:W-:Y:S02]  /*d890*/  ISETP.GT.OR P5, PT, R221.reuse, 0x20, !P5 ;  /* 0x00000020dd00780c */ /* 0x040fe40006fa4670 */
[----:B------:R-:W-:-:S02]  /*d8a0*/  ISETP.GT.OR P4, PT, R221, 0x21, !P4 ;  /* 0x00000021dd00780c */ /* 0x000fc40006784670 */
[C---:B------:R-:W-:Y:S02]  /*d8b0*/  ISETP.GT.OR P0, PT, R221.reuse, 0x28, !P0 ;  /* 0x00000028dd00780c */ /* 0x040fe40004704670 */
[----:B------:R-:W-:Y:S02]  /*d8c0*/  ISETP.GT.OR P1, PT, R221, 0x29, !P1 ;  /* 0x00000029dd00780c */ /* 0x000fe40004f24670 */
[----:B------:R-:W-:Y:S02]  /*d8d0*/  FSEL R112, R164, -INF , !P2 ;  /* 0xff800000a4707808 */ /* 0x000fe40005000000 */
[----:B------:R-:W-:Y:S02]  /*d8e0*/  FSEL R97, R163, -INF , !P3 ;  /* 0xff800000a3617808 */ /* 0x000fe40005800000 */
[----:B------:R-:W-:Y:S02]  /*d8f0*/  FSEL R205, R168, -INF , !P5 ;  /* 0xff800000a8cd7808 */ /* 0x000fe40006800000 */
[----:B------:R-:W-:-:S02]  /*d900*/  FSEL R124, R167, -INF , !P4 ;  /* 0xff800000a77c7808 */ /* 0x000fc40006000000 */
[C---:B------:R-:W-:Y:S02]  /*d910*/  ISETP.GE.AND P2, PT, R128.reuse, 0x30, PT ;  /* 0x000000308000780c */ /* 0x040fe40003f46270 */
[C---:B------:R-:W-:Y:S02]  /*d920*/  ISETP.GE.AND P3, PT, R128.reuse, 0x31, PT ;  /* 0x000000318000780c */ /* 0x040fe40003f66270 */
[C---:B------:R-:W-:Y:S02]  /*d930*/  ISETP.GE.AND P5, PT, R128.reuse, 0x38, PT ;  /* 0x000000388000780c */ /* 0x040fe40003fa6270 */
[----:B------:R-:W-:Y:S02]  /*d940*/  ISETP.GE.AND P4, PT, R128, 0x39, PT ;  /* 0x000000398000780c */ /* 0x000fe40003f86270 */
[----:B------:R-:W-:Y:S02]  /*d950*/  FSEL R125, R88, -INF , !P0 ;  /* 0xff800000587d7808 */ /* 0x000fe40004000000 */
[----:B------:R-:W-:-:S02]  /*d960*/  FSEL R121, R89, -INF , !P1 ;  /* 0xff80000059797808 */ /* 0x000fc40004800000 */
[C---:B------:R-:W-:Y:S02]  /*d970*/  ISETP.GE.AND P0, PT, R126.reuse, 0x40, PT ;  /* 0x000000407e00780c */ /* 0x040fe40003f06270 */
[----:B------:R-:W-:Y:S02]  /*d980*/  ISETP.GE.AND P1, PT, R126, 0x41, PT ;  /* 0x000000417e00780c */ /* 0x000fe40003f26270 */
[C---:B------:R-:W-:Y:S02]  /*d990*/  ISETP.GT.OR P2, PT, R221.reuse, 0x30, !P2 ;  /* 0x00000030dd00780c */ /* 0x040fe40005744670 */
[C---:B------:R-:W-:Y:S02]  /*d9a0*/  ISETP.GT.OR P3, PT, R221.reuse, 0x31, !P3 ;  /* 0x00000031dd00780c */ /* 0x040fe40005f64670 */
        /* <DEDUP_REMOVED lines=11> */
[----:B------:R-:W-:Y:S01]  /*da60*/  ISETP.GE.AND P4, PT, R126, 0x51, PT ;  /* 0x000000517e00780c */ /* 0x000fe20003f86270 */
[----:B------:R-:W3:Y:S01]  /*da70*/  MUFU.TANH R149, R115 ;  /* 0x0000007300957308 */ /* 0x000ee20000002400 */
[----:B------:R-:W-:Y:S02]  /*da80*/  FSEL R117, R161, -INF , !P0 ;  /* 0xff800000a1757808 */ /* 0x000fe40004000000 */
[----:B-1----:R-:W-:-:S02]  /*da90*/  FSEL R119, R160, -INF , !P1 ;  /* 0xff800000a0777808 */ /* 0x002fc40004800000 */
[C---:B------:R-:W-:Y:S02]  /*daa0*/  ISETP.GE.AND P0, PT, R126.reuse, 0x58, PT ;  /* 0x000000587e00780c */ /* 0x040fe40003f06270 */
[----:B------:R-:W-:Y:S02]  /*dab0*/  ISETP.GE.AND P1, PT, R126, 0x59, PT ;  /* 0x000000597e00780c */ /* 0x000fe40003f26270 */
[C---:B------:R-:W-:Y:S02]  /*dac0*/  ISETP.GT.OR P2, PT, R218.reuse, 0x48, !P2 ;  /* 0x00000048da00780c */ /* 0x040fe40005744670 */
[C---:B------:R-:W-:Y:S02]  /*dad0*/  ISETP.GT.OR P3, PT, R218.reuse, 0x49, !P3 ;  /* 0x00000049da00780c */ /* 0x040fe40005f64670 */
[C---:B------:R-:W-:Y:S02]  /*dae0*/  ISETP.GT.OR P5, PT, R218.reuse, 0x50, !P5 ;  /* 0x00000050da00780c */ /* 0x040fe40006fa4670 */
[----:B------:R-:W-:-:S02]  /*daf0*/  ISETP.GT.OR P4, PT, R218, 0x51, !P4 ;  /* 0x00000051da00780c */ /* 0x000fc40006784670 */
[C---:B------:R-:W-:Y:S02]  /*db00*/  ISETP.GT.OR P0, PT, R218.reuse, 0x58, !P0 ;  /* 0x00000058da00780c */ /* 0x040fe40004704670 */
[----:B------:R-:W-:Y:S01]  /*db10*/  ISETP.GT.OR P1, PT, R218, 0x59, !P1 ;  /* 0x00000059da00780c */ /* 0x000fe20004f24670 */
[----:B------:R-:W1:Y:S01]  /*db20*/  MUFU.TANH R147, R118 ;  /* 0x0000007600937308 */ /* 0x000e620000002400 */
        /* <DEDUP_REMOVED lines=20> */
[----:B----4-:R-:W-:Y:S02]  /*dc70*/  FSEL R111, R155, -INF , !P5 ;  /* 0xff8000009b6f7808 */ /* 0x010fe40006800000 */
[----:B--2---:R-:W-:-:S02]  /*dc80*/  FSEL R104, R154, -INF , !P4 ;  /* 0xff8000009a687808 */ /* 0x004fc40006000000 */
[C---:B------:R-:W-:Y:S02]  /*dc90*/  ISETP.GE.AND P2, PT, R128.reuse, 0x58, PT ;  /* 0x000000588000780c */ /* 0x040fe40003f46270 */
[----:B------:R-:W-:Y:S02]  /*dca0*/  ISETP.GE.AND P3, PT, R128, 0x59, PT ;  /* 0x000000598000780c */ /* 0x000fe40003f66270 */
[C---:B------:R-:W-:Y:S02]  /*dcb0*/  ISETP.GE.AND P5, PT, R126.reuse, 0x60, PT ;  /* 0x000000607e00780c */ /* 0x040fe40003fa6270 */
[----:B------:R-:W-:Y:S02]  /*dcc0*/  ISETP.GE.AND P4, PT, R126, 0x61, PT ;  /* 0x000000617e00780c */ /* 0x000fe40003f86270 */
[----:B------:R-:W-:Y:S02]  /*dcd0*/  FSEL R100, R151, -INF , !P0 ;  /* 0xff80000097647808 */ /* 0x000fe40004000000 */
[----:B---3--:R-:W-:-:S02]  /*dce0*/  FSEL R115, R149, -INF , !P1 ;  /* 0xff80000095737808 */ /* 0x008fc40004800000 */
[C---:B------:R-:W-:Y:S02]  /*dcf0*/  ISETP.GE.AND P0, PT, R126.reuse, 0x68, PT ;  /* 0x000000687e00780c */ /* 0x040fe40003f06270 */
[----:B------:R-:W-:Y:S02]  /*dd00*/  ISETP.GE.AND P1, PT, R126, 0x69, PT ;  /* 0x000000697e00780c */ /* 0x000fe40003f26270 */
[C---:B------:R-:W-:Y:S02]  /*dd10*/  ISETP.GT.OR P2, PT, R221.reuse, 0x58, !P2 ;  /* 0x00000058dd00780c */ /* 0x040fe40005744670 */
[----:B------:R-:W-:Y:S02]  /*dd20*/  ISETP.GT.OR P3, PT, R221, 0x59, !P3 ;  /* 0x00000059dd00780c */ /* 0x000fe40005f64670 */
[C---:B------:R-:W-:Y:S02]  /*dd30*/  ISETP.GT.OR P5, PT, R218.reuse, 0x60, !P5 ;  /* 0x00000060da00780c */ /* 0x040fe40006fa4670 */
[----:B------:R-:W-:-:S02]  /*dd40*/  ISETP.GT.OR P4, PT, R218, 0x61, !P4 ;  /* 0x00000061da00780c */ /* 0x000fc40006784670 */
[C---:B------:R-:W-:Y:S02]  /*dd50*/  ISETP.GT.OR P0, PT, R218.reuse, 0x68, !P0 ;  /* 0x00000068da00780c */ /* 0x040fe40004704670 */
[----:B------:R-:W-:Y:S01]  /*dd60*/  ISETP.GT.OR P1, PT, R218, 0x69, !P1 ;  /* 0x00000069da00780c */ /* 0x000fe20004f24670 */
[----:B------:R2:W3:Y:S01]  /*dd70*/  MUFU.TANH R5, R127 ;  /* 0x0000007f00057308 */ /* 0x0004e20000002400 */
[----:B-1----:R-:W-:Y:S02]  /*dd80*/  FSEL R95, R147, -INF , !P2 ;  /* 0xff800000935f7808 */ /* 0x002fe40005000000 */
[----:B------:R-:W-:Y:S02]  /*dd90*/  FSEL R118, R146, -INF , !P3 ;  /* 0xff80000092767808 */ /* 0x000fe40005800000 */
[----:B------:R-:W-:Y:S02]  /*dda0*/  FSEL R113, R145, -INF , !P5 ;  /* 0xff80000091717808 */ /* 0x000fe40006800000 */
[----:B------:R-:W-:-:S02]  /*ddb0*/  FSEL R108, R144, -INF , !P4 ;  /* 0xff800000906c7808 */ /* 0x000fc40006000000 */
[C---:B------:R-:W-:Y:S02]  /*ddc0*/  ISETP.GE.AND P2, PT, R126.reuse, 0x70, PT ;  /* 0x000000707e00780c */ /* 0x040fe40003f46270 */
[C---:B------:R-:W-:Y:S02]  /*ddd0*/  ISETP.GE.AND P3, PT, R126.reuse, 0x71, PT ;  /* 0x000000717e00780c */ /* 0x040fe40003f66270 */
[C---:B------:R-:W-:Y:S02]  /*dde0*/  ISETP.GE.AND P5, PT, R126.reuse, 0x78, PT ;  /* 0x000000787e00780c */ /* 0x040fe40003fa6270 */
[----:B------:R-:W-:Y:S01]  /*ddf0*/  ISETP.GE.AND P4, PT, R126, 0x79, PT ;  /* 0x000000797e00780c */ /* 0x000fe20003f86270 */
[----:B------:R1:W4:Y:S01]  /*de00*/  MUFU.TANH R2, R130 ;  /* 0x0000008200027308 */ /* 0x0003220000002400 */
[----:B--2---:R-:W-:Y:S02]  /*de10*/  FSEL R127, R141, -INF , !P0 ;  /* 0xff8000008d7f7808 */ /* 0x004fe40004000000 */
[----:B------:R-:W-:-:S02]  /*de20*/  FSEL R126, R140, -INF , !P1 ;  /* 0xff8000008c7e7808 */ /* 0x000fc40004800000 */
[C---:B------:R-:W-:Y:S02]  /*de30*/  ISETP.GE.AND P0, PT, R128.reuse, 0x60, PT ;  /* 0x000000608000780c */ /* 0x040fe40003f06270 */
[----:B------:R-:W-:Y:S02]  /*de40*/  ISETP.GE.AND P1, PT, R128, 0x61, PT ;  /* 0x000000618000780c */ /* 0x000fe40003f26270 */
[----:B------:R-:W-:Y:S02]  /*de50*/  ISETP.GT.OR P2, PT, R218, 0x70, !P2 ;  /* 0x00000070da00780c */ /* 0x000fe40005744670 */
[C---:B------:R-:W-:Y:S02]  /*de60*/  ISETP.GT.OR P0, PT, R221.reuse, 0x60, !P0 ;  /* 0x00000060dd00780c */ /* 0x040fe40004704670 */
[----:B------:R-:W-:Y:S02]  /*de70*/  ISETP.GT.OR P1, PT, R221, 0x61, !P1 ;  /* 0x00000061dd00780c */ /* 0x000fe40004f24670 */
[----:B-1----:R-:W-:-:S02]  /*de80*/  FSEL R130, R4, -INF , !P2 ;  /* 0xff80000004827808 */ /* 0x002fc40005000000 */
[----:B------:R-:W-:Y:S02]  /*de90*/  FSEL R131, R143, -INF , !P0 ;  /* 0xff8000008f837808 */ /* 0x000fe40004000000 */
[----:B------:R-:W-:Y:S02]  /*dea0*/  FSEL R137, R142, -INF , !P1 ;  /* 0xff8000008e897808 */ /* 0x000fe40004800000 */
[C---:B------:R-:W-:Y:S02]  /*deb0*/  ISETP.GE.AND P2, PT, R128.reuse, 0x68, PT ;  /* 0x000000688000780c */ /* 0x040fe40003f46270 */
[C---:B------:R-:W-:Y:S02]  /*dec0*/  ISETP.GE.AND P0, PT, R128.reuse, 0x69, PT ;  /* 0x000000698000780c */ /* 0x040fe40003f06270 */
[----:B------:R-:W-:Y:S02]  /*ded0*/  ISETP.GE.AND P1, PT, R128, 0x70, PT ;  /* 0x000000708000780c */ /* 0x000fe40003f26270 */
[----:B------:R-:W-:-:S02]  /*dee0*/  ISETP.GT.OR P2, PT, R221, 0x68, !P2 ;  /* 0x00000068dd00780c */ /* 0x000fc40005744670 */
[C---:B------:R-:W-:Y:S02]  /*def0*/  ISETP.GT.OR P0, PT, R221.reuse, 0x69, !P0 ;  /* 0x00000069dd00780c */ /* 0x040fe40004704670 */
[----:B------:R-:W-:Y:S02]  /*df00*/  ISETP.GT.OR P1, PT, R221, 0x70, !P1 ;  /* 0x00000070dd00780c */ /* 0x000fe40004f24670 */
[----:B------:R-:W-:Y:S01]  /*df10*/  R2UR UR8, R136 ;  /* 0x00000000880872ca */ /* 0x000fe200000e0000 */
[----:B------:R-:W1:Y:S01]  /*df20*/  SHFL.IDX PT, R225, R227, R9, 0x1f ;  /* 0x00001f09e3e17589 */ /* 0x000e6200000e0000 */
[----:B------:R-:W-:Y:S02]  /*df30*/  FSEL R129, R6, -INF , !P2 ;  /* 0xff80000006817808 */ /* 0x000fe40005000000 */
[----:B---3--:R-:W-:Y:S02]  /*df40*/  FSEL R139, R5, -INF , !P0 ;  /* 0xff800000058b7808 */ /* 0x008fe40004000000 */
[----:B----4-:R-:W-:-:S02]  /*df50*/  FSEL R136, R2, -INF , !P1 ;  /* 0xff80000002887808 */ /* 0x010fc40004800000 */
[C---:B------:R-:W-:Y:S02]  /*df60*/  ISETP.GE.AND P2, PT, R128.reuse, 0x71, PT ;  /* 0x000000718000780c */ /* 0x040fe40003f46270 */
[C---:B------:R-:W-:Y:S02]  /*df70*/  ISETP.GE.AND P0, PT, R128.reuse, 0x78, PT ;  /* 0x000000788000780c */ /* 0x040fe40003f06270 */
[----:B------:R-:W-:Y:S02]  /*df80*/  ISETP.GE.AND P1, PT, R128, 0x79, PT ;  /* 0x000000798000780c */ /* 0x000fe40003f26270 */
[----:B------:R2:W-:Y:S02]  /*df90*/  MUFU.TANH R128, R212 ;  /* 0x000000d400807308 */ /* 0x0005e40000002400 */
[----:B--2---:R-:W2:Y:S01]  /*dfa0*/  SHFL.IDX PT, R212, R227, R223, 0x1f ;  /* 0x00001fdfe3d47589 */ /* 0x004ea200000e0000 */
[C---:B------:R-:W-:Y:S02]  /*dfb0*/  ISETP.GT.OR P3, PT, R218.reuse, 0x71, !P3 ;  /* 0x00000071da00780c */ /* 0x040fe40005f64670 */
[----:B------:R-:W-:-:S02]  /*dfc0*/  ISETP.GT.OR P5, PT, R218, 0x78, !P5 ;  /* 0x00000078da00780c */ /* 0x000fc40006fa4670 */
[----:B------:R-:W-:Y:S02]  /*dfd0*/  ISETP.GT.OR P4, PT, R218, 0x79, !P4 ;  /* 0x00000079da00780c */ /* 0x000fe40006784670 */
[----:B------:R-:W3:Y:S01]  /*dfe0*/  SHFL.IDX PT, R218, R17, R9, 0x1f ;  /* 0x00001f0911da7589 */ /* 0x000ee200000e0000 */
[----:B------:R-:W-:Y:S02]  /*dff0*/  WARPGROUP.DEPBAR.LE gsb0, 0x0 ;  /* 0x00008000000079c5 */ /* 0x000fe40000010000 */
[----:B-1----:R-:W-:Y:S01]  /*e000*/  FADD.FTZ R229, R24, -R225 ;  /* 0x800000e118e57221 */ /* 0x002fe20000010000 */
[C---:B------:R-:W-:Y:S01]  /*e010*/  ISETP.GT.OR P2, PT, R221.reuse, 0x71, !P2 ;  /* 0x00000071dd00780c */ /* 0x040fe20005744670 */
[----:B------:R-:W1:Y:S01]  /*e020*/  SHFL.IDX PT, R24, R227, R231, 0x1f ;  /* 0x00001fe7e3187589 */ /* 0x000e6200000e0000 */
[C---:B------:R-:W-:Y:S02]  /*e030*/  ISETP.GT.OR P0, PT, R221.reuse, 0x78, !P0 ;  /* 0x00000078dd00780c */ /* 0x040fe40004704670 */
[----:B------:R-:W-:Y:S01]  /*e040*/  ISETP.GT.OR P1, PT, R221, 0x79, !P1 ;  /* 0x00000079dd00780c */ /* 0x000fe20004f24670 */
[----:B------:R-:W-:Y:S01]  /*e050*/  LDS R14, [R14+0x400] ;  /* 0x000400000e0e7984 */ /* 0x000fe20000000800 */
[----:B--2---:R-:W-:-:S03]  /*e060*/  FADD.FTZ R226, R25, -R212 ;  /* 0x800000d419e27221 */ /* 0x004fc60000010000 */
[----:B------:R-:W-:Y:S04]  /*e070*/  SHFL.IDX PT, R25, R17, R223, 0x1f ;  /* 0x00001fdf11197589 */ /* 0x000fe800000e0000 */
[----:B------:R-:W2:Y:S01]  /*e080*/  SHFL.IDX PT, R223, R227, R232, 0x1f ;  /* 0x00001fe8e3df7589 */ /* 0x000ea200000e0000 */
[----:B------:R-:W-:Y:S01]  /*e090*/  FADD.FTZ R212, R27, -R212 ;  /* 0x800000d41bd47221 */ /* 0x000fe20000010000 */
[--C-:B---3--:R-:W-:Y:S01]  /*e0a0*/  FFMA.FTZ R216, R216, UR4, -R218.reuse ;  /* 0x00000004d8d87c23 */ /* 0x108fe200080108da */
[C---:B------:R-:W-:Y:S01]  /*e0b0*/  IADD3 R27, R9.reuse, 0x10, RZ ;  /* 0x00000010091b7810 */ /* 0x040fe20007ffe0ff */
[----:B------:R-:W-:Y:S01]  /*e0c0*/  FADD.FTZ R225, R26, -R225 ;  /* 0x800000e11ae17221 */ /* 0x000fe20000010000 */
[----:B------:R-:W-:Y:S02]  /*e0d0*/  VIADD R221, R9, 0x14 ;  /* 0x0000001409dd7836 */ /* 0x000fe40000000000 */
[----:B------:R-:W-:-:S02]  /*e0e0*/  FFMA.FTZ R26, R214, UR4, -R218 ;  /* 0x00000004d61a7c23 */ /* 0x000fc400080108da */
[----:B------:R3:W4:Y:S01]  /*e0f0*/  MUFU.EX2 R214, R216 ;  /* 0x000000d800d67308 */ /* 0x0007220000000800 */
[----:B------:R-:W4:Y:S01]  /*e100*/  SHFL.IDX PT, R231, R17, R231, 0x1f ;  /* 0x00001fe711e77589 */ /* 0x000f2200000e0000 */
[--C-:B-1----:R-:W-:Y:S01]  /*e110*/  FADD.FTZ R218, R30, -R24.reuse ;  /* 0x800000181eda7221 */ /* 0x102fe20000010000 */
[----:B---3--:R-:W-:Y:S02]  /*e120*/  FADD.FTZ R216, R28, -R24 ;  /* 0x800000181cd87221 */ /* 0x008fe40000010000 */
[----:B------:R-:W1:Y:S04]  /*e130*/  SHFL.IDX PT, R28, R227, R27, 0x1f ;  /* 0x00001f1be31c7589 */ /* 0x000e6800000e0000 */
[----:B------:R2:W-:Y:S04]  /*e140*/  SHFL.IDX PT, R27, R227, R221, 0x1f ;  /* 0x00001fdde31b7589 */ /* 0x0005e800000e0000 */
[----:B------:R-:W3:Y:S01]  /*e150*/  SHFL.IDX PT, R30, R17, R232, 0x1f ;  /* 0x00001fe8111e7589 */ /* 0x000ee200000e0000 */
[--C-:B--2---:R-:W-:Y:S01]  /*e160*/  FADD.FTZ R221, R29, -R223.reuse ;  /* 0x800000df1ddd7221 */ /* 0x104fe20000010000 */
[----:B------:R-:W-:Y:S01]  /*e170*/  IADD3 R29, R9, 0x18, RZ ;  /* 0x00000018091d7810 */ /* 0x000fe20007ffe0ff */
[----:B------:R-:W-:Y:S01]  /*e180*/  FADD.FTZ R223, R31, -R223 ;  /* 0x800000df1fdf7221 */ /* 0x000fe20000010000 */
[----:B------:R-:W-:-:S04]  /*e190*/  IADD3 R31, R9, 0x10, RZ ;  /* 0x00000010091f7810 */ /* 0x000fc80007ffe0ff */
[----:B------:R-:W2:Y:S04]  /*e1a0*/  SHFL.IDX PT, R29, R227, R29, 0x1f ;  /* 0x00001f1de31d7589 */ /* 0x000ea800000e0000 */
[----:B------:R-:W2:Y:S01]  /*e1b0*/  SHFL.IDX PT, R31, R17, R31, 0x1f ;  /* 0x00001f1f111f7589 */ /* 0x000ea200000e0000 */
[----:B------:R4:W2:Y:S01]  /*e1c0*/  MUFU.EX2 R24, R26 ;  /* 0x0000001a00187308 */ /* 0x0008a20000000800 */
[--C-:B------:R-:W-:Y:S01]  /*e1d0*/  FFMA.FTZ R219, R219, UR4, -R25.reuse ;  /* 0x00000004dbdb7c23 */ /* 0x100fe20008010819 */
[----:B----4-:R-:W-:Y:S01]  /*e1e0*/  FFMA.FTZ R26, R228, UR4, -R25 ;  /* 0x00000004e41a7c23 */ /* 0x010fe20008010819 */
[--C-:B------:R-:W-:Y:S01]  /*e1f0*/  FFMA.FTZ R25, R224, UR4, -R231.reuse ;  /* 0x00000004e0197c23 */ /* 0x100fe200080108e7 */
[----:B------:R-:W-:Y:S01]  /*e200*/  FFMA.FTZ R231, R222, UR4, -R231 ;  /* 0x00000004dee77c23 */ /* 0x000fe200080108e7 */
[--C-:B-1----:R-:W-:Y:S01]  /*e210*/  FADD.FTZ R222, R32, -R28.reuse ;  /* 0x8000001c20de7221 */ /* 0x102fe20000010000 */
[----:B------:R-:W-:Y:S01]  /*e220*/  FADD.FTZ R224, R34, -R28 ;  /* 0x8000001c22e07221 */ /* 0x000fe20000010000 */
[----:B------:R-:W-:-:S02]  /*e230*/  VIADD R32, R9, 0x14 ;  /* 0x0000001409207836 */ /* 0x000fc40000000000 */
[--C-:B---3--:R-:W-:Y:S01]  /*e240*/  FFMA.FTZ R28, R220, UR4, -R30.reuse ;  /* 0x00000004dc1c7c23 */ /* 0x108fe2000801081e */
[----:B------:R-:W-:Y:S01]  /*e250*/  FFMA.FTZ R30, R217, UR4, -R30 ;  /* 0x00000004d91e7c23 */ /* 0x000fe2000801081e */
[--C-:B--2---:R-:W-:Y:S01]  /*e260*/  FADD.FTZ R217, R36, -R29.reuse ;  /* 0x8000001d24d97221 */ /* 0x104fe20000010000 */
[----:B------:R-:W-:Y:S01]  /*e270*/  FADD.FTZ R220, R38, -R29 ;  /* 0x8000001d26dc7221 */ /* 0x000fe20000010000 */
[----:B------:R-:W1:Y:S01]  /*e280*/  SHFL.IDX PT, R32, R17, R32, 0x1f ;  /* 0x00001f2011207589 */ /* 0x000e6200000e0000 */
[--C-:B------:R-:W-:Y:S01]  /*e290*/  FFMA.FTZ R29, R215, UR4, -R31.reuse ;  /* 0x00000004d71d7c23 */ /* 0x100fe2000801081f */
[----:B------:R-:W-:Y:S01]  /*e2a0*/  FFMA.FTZ R31, R213, UR4, -R31 ;  /* 0x00000004d51f7c23 */ /* 0x000fe2000801081f */
[----:B------:R-:W-:Y:S01]  /*e2b0*/  FFMA.FTZ R213, -R18, R18, 1 ;  /* 0x3f80000012d57423 */ /* 0x000fe20000010112 */
[----:B------:R-:W-:Y:S01]  /*e2c0*/  FMUL.FTZ R229, R214, R229 ;  /* 0x000000e5d6e57220 */ /* 0x000fe20000410000 */
[C---:B------:R-:W-:Y:S01]  /*e2d0*/  VIADD R232, R9.reuse, 0x1c ;  /* 0x0000001c09e87836 */ /* 0x040fe20000000000 */
[----:B------:R-:W-:-:S02]  /*e2e0*/  IADD3 R34, R9, 0x18, RZ ;  /* 0x0000001809227810 */ /* 0x000fc40007ffe0ff */
[----:B------:R-:W-:Y:S01]  /*e2f0*/  FMUL.FTZ R213, R213, R229 ;  /* 0x000000e5d5d57220 */ /* 0x000fe20000410000 */
[----:B------:R-:W-:Y:S02]  /*e300*/  VIADD R229, R9, 0x1c ;  /* 0x0000001c09e57836 */ /* 0x000fe40000000000 */
[----:B------:R2:W-:Y:S02]  /*e310*/  SHFL.IDX PT, R232, R227, R232, 0x1f ;  /* 0x00001fe8e3e87589 */ /* 0x0005e400000e0000 */
[--C-:B--2---:R-:W-:Y:S02]  /*e320*/  FADD.FTZ R227, R33, -R27.reuse ;  /* 0x8000001b21e37221 */ /* 0x104fe40000010000 */
[----:B------:R-:W2:Y:S04]  /*e330*/  SHFL.IDX PT, R33, R17, R34, 0x1f ;  /* 0x00001f2211217589 */ /* 0x000ea800000e0000 */
[----:B------:R-:W3:Y:S01]  /*e340*/  SHFL.IDX PT, R34, R17, R229, 0x1f ;  /* 0x00001fe511227589 */ /* 0x000ee200000e0000 */
[--C-:B-1----:R-:W-:Y:S01]  /*e350*/  FFMA.FTZ R211, R211, UR4, -R32.reuse ;  /* 0x00000004d3d37c23 */ /* 0x102fe20008010820 */
[----:B------:R-:W-:Y:S01]  /*e360*/  FFMA.FTZ R32, R210, UR4, -R32 ;  /* 0x00000004d2207c23 */ /* 0x000fe20008010820 */
[----:B------:R-:W-:Y:S01]  /*e370*/  FFMA.FTZ R210, -R19, R19, 1 ;  /* 0x3f80000013d27423 */ /* 0x000fe20000010113 */
[----:B------:R-:W-:Y:S01]  /*e380*/  FMUL.FTZ R225, R24, R225 ;  /* 0x000000e118e17220 */ /* 0x000fe20000410000 */
[----:B------:R-:W1:Y:S01]  /*e390*/  MUFU.EX2 R219, R219 ;  /* 0x000000db00db7308 */ /* 0x000e620000000800 */
[----:B------:R-:W-:-:S02]  /*e3a0*/  FADD.FTZ R228, R35, -R27 ;  /* 0x8000001b23e47221 */ /* 0x000fc40000010000 */
[----:B------:R-:W4:Y:S01]  /*e3b0*/  SHFL.IDX PT, R35, R15, R9, 0x1f ;  /* 0x00001f090f237589 */ /* 0x000f2200000e0000 */
[----:B------:R-:W-:Y:S01]  /*e3c0*/  FMUL.FTZ R210, R210, R225 ;  /* 0x000000e1d2d27220 */ /* 0x000fe20000410000 */
[----:B------:R-:W-:-:S03]  /*e3d0*/  IADD3 R225, R9, 0x4, RZ ;  /* 0x0000000409e17810 */ /* 0x000fc60007ffe0ff */
[----:B------:R2:W-:Y:S01]  /*e3e0*/  MUFU.EX2 R18, R31 ;  /* 0x0000001f00127308 */ /* 0x0005e20000000800 */
[----:B------:R-:W-:-:S07]  /*e3f0*/  IADD3 R36, R9, 0xc, RZ ;  /* 0x0000000c09247810 */ /* 0x000fce0007ffe0ff */
[----:B------:R1:W-:Y:S01]  /*e400*/  MUFU.EX2 R19, R32 ;  /* 0x0000002000137308 */ /* 0x0003e20000000800 */
[--C-:B--2---:R-:W-:Y:S01]  /*e410*/  FFMA.FTZ R31, R208, UR4, -R33.reuse ;  /* 0x00000004d01f7c23 */ /* 0x104fe20008010821 */
[----:B-1----:R-:W-:Y:S01]  /*e420*/  FFMA.FTZ R32, R209, UR4, -R33 ;  /* 0x00000004d1207c23 */ /* 0x002fe20008010821 */
[--C-:B---3--:R-:W-:Y:S01]  /*e430*/  FFMA.FTZ R33, R206, UR4, -R34.reuse ;  /* 0x00000004ce217c23 */ /* 0x108fe20008010822 */
[----:B------:R-:W-:Y:S02]  /*e440*/  FFMA.FTZ R34, R207, UR4, -R34 ;  /* 0x00000004cf227c23 */ /* 0x000fe40008010822 */
[----:B------:R-:W-:Y:S02]  /*e450*/  SHFL.IDX PT, R207, R15, R225, 0x1f ;  /* 0x00001fe10fcf7589 */ /* 0x000fe400000e0000 */
[----:B------:R1:W-:Y:S01]  /*e460*/  MUFU.EX2 R27, R231 ;  /* 0x000000e7001b7308 */ /* 0x0003e20000000800 */
[----:B------:R-:W-:Y:S01]  /*e470*/  FFMA.FTZ R208, -R230, R230, 1 ;  /* 0x3f800000e6d07423 */ /* 0x000fe200000101e6 */
[----:B------:R-:W-:Y:S01]  /*e480*/  FMUL.FTZ R226, R219, R226 ;  /* 0x000000e2dbe27220 */ /* 0x000fe20000410000 */
[----:B------:R-:W-:-:S02]  /*e490*/  VIADD R215, R9, 0x8 ;  /* 0x0000000809d77836 */ /* 0x000fc40000000000 */
[----:B-1----:R-:W-:Y:S02]  /*e4a0*/  FADD.FTZ R231, R37, -R232 ;  /* 0x800000e825e77221 */ /* 0x002fe40000010000 */
[----:B------:R1:W2:Y:S01]  /*e4b0*/  SHFL.IDX PT, R37, R15, R36, 0x1f ;  /* 0x00001f240f257589 */ /* 0x0002a200000e0000 */
[----:B------:R-:W-:Y:S01]  /*e4c0*/  FMUL.FTZ R208, R208, R226 ;  /* 0x000000e2d0d07220 */ /* 0x000fe20000410000 */
[----:B------:R3:W-:Y:S01]  /*e4d0*/  MUFU.EX2 R17, R211 ;  /* 0x000000d300117308 */ /* 0x0007e20000000800 */
[C---:B------:R-:W-:Y:S01]  /*e4e0*/  VIADD R226, R9.reuse, 0x10 ;  /* 0x0000001009e27836 */ /* 0x040fe20000000000 */
[----:B------:R-:W2:Y:S01]  /*e4f0*/  SHFL.IDX PT, R209, R15, R215, 0x1f ;  /* 0x00001fd70fd17589 */ /* 0x000ea200000e0000 */
[--C-:B----4-:R-:W-:Y:S01]  /*e500*/  FFMA.FTZ R204, R204, UR4, -R35.reuse ;  /* 0x00000004cccc7c23 */ /* 0x110fe20008010823 */
[C---:B------:R-:W-:Y:S01]  /*e510*/  VIADD R230, R9.reuse, 0x18 ;  /* 0x0000001809e67836 */ /* 0x040fe20000000000 */
[----:B---3--:R-:W-:Y:S01]  /*e520*/  IADD3 R211, R9, 0x14, RZ ;  /* 0x0000001409d37810 */ /* 0x008fe20007ffe0ff */
[----:B-1----:R-:W-:-:S02]  /*e530*/  FFMA.FTZ R36, R205, UR4, -R35 ;  /* 0x00000004cd247c23 */ /* 0x002fc40008010823 */
[----:B------:R-:W1:Y:S04]  /*e540*/  SHFL.IDX PT, R205, R15, R226, 0x1f ;  /* 0x00001fe20fcd7589 */ /* 0x000e6800000e0000 */
[----:B------:R-:W3:Y:S01]  /*e550*/  SHFL.IDX PT, R38, R15, R211, 0x1f ;  /* 0x00001fd30f267589 */ /* 0x000ee200000e0000 */
[----:B------:R-:W-:Y:S01]  /*e560*/  FADD.FTZ R232, R39, -R232 ;  /* 0x800000e827e87221 */ /* 0x000fe20000010000 */
[----:B------:R4:W-:Y:S02]  /*e570*/  MUFU.EX2 R35, R204 ;  /* 0x000000cc00237308 */ /* 0x0009e40000000800 */
[----:B------:R-:W3:Y:S01]  /*e580*/  SHFL.IDX PT, R39, R15, R230, 0x1f ;  /* 0x00001fe60f277589 */ /* 0x000ee200000e0000 */
[----:B--2---:R-:W-:Y:S01]  /*e590*/  FFMA.FTZ R120, R120, UR4, -R37 ;  /* 0x0000000478787c23 */ /* 0x004fe20008010825 */
[--C-:B----4-:R-:W-:Y:S01]  /*e5a0*/  FFMA.FTZ R204, R122, UR4, -R207.reuse ;  /* 0x000000047acc7c23 */ /* 0x110fe200080108cf */
[----:B------:R-:W-:Y:S01]  /*e5b0*/  FFMA.FTZ R207, R124, UR4, -R207 ;  /* 0x000000047ccf7c23 */ /* 0x000fe200080108cf */
[----:B------:R2:W4:Y:S01]  /*e5c0*/  SHFL.IDX PT, R122, R15, R229, 0x1f ;  /* 0x00001fe50f7a7589 */ /* 0x00052200000e0000 */
[----:B------:R-:W-:-:S03]  /*e5d0*/  FFMA.FTZ R121, R121, UR4, -R37 ;  /* 0x0000000479797c23 */ /* 0x000fc60008010825 */
[----:B------:R-:W4:Y:S01]  /*e5e0*/  SHFL.IDX PT, R124, R10, R225, 0x1f ;  /* 0x00001fe10a7c7589 */ /* 0x000f2200000e0000 */
[----:B------:R1:W-:Y:S01]  /*e5f0*/  MUFU.EX2 R37, R207 ;  /* 0x000000cf00257308 */ /* 0x0003e20000000800 */
[--C-:B------:R-:W-:Y:S02]  /*e600*/  FFMA.FTZ R206, R123, UR4, -R209.reuse ;  /* 0x000000047bce7c23 */ /* 0x100fe400080108d1 */
[----:B-1----:R-:W1:Y:S01]  /*e610*/  SHFL.IDX PT, R207, R10, R215, 0x1f ;  /* 0x00001fd70acf7589 */ /* 0x002e6200000e0000 */
[----:B------:R-:W-:Y:S01]  /*e620*/  FFMA.FTZ R125, R125, UR4, -R209 ;  /* 0x000000047d7d7c23 */ /* 0x000fe200080108d1 */
[----:B------:R-:W-:Y:S01]  /*e630*/  IADD3 R209, R9, 0xc, RZ ;  /* 0x0000000c09d17810 */ /* 0x000fe20007ffe0ff */
[--C-:B------:R-:W-:Y:S02]  /*e640*/  FFMA.FTZ R123, R103, UR4, -R205.reuse ;  /* 0x00000004677b7c23 */ /* 0x100fe400080108cd */
[----:B--2---:R2:W-:Y:S01]  /*e650*/  MUFU.EX2 R15, R204 ;  /* 0x000000cc000f7308 */ /* 0x0045e20000000800 */
[--C-:B---3--:R-:W-:Y:S01]  /*e660*/  FFMA.FTZ R109, R109, UR4, -R38.reuse ;  /* 0x000000046d6d7c23 */ /* 0x108fe20008010826 */
[----:B------:R-:W-:Y:S01]  /*e670*/  FFMA.FTZ R103, R94, UR4, -R38 ;  /* 0x000000045e677c23 */ /* 0x000fe20008010826 */
[----:B------:R-:W-:Y:S01]  /*e680*/  FFMA.FTZ R114, R114, UR4, -R205 ;  /* 0x0000000472727c23 */ /* 0x000fe200080108cd */
[----:B------:R-:W-:-:S04]  /*e690*/  FFMA.FTZ R112, R112, UR4, -R39 ;  /* 0x0000000470707c23 */ /* 0x000fc80008010827 */
[----:B------:R3:W-:Y:S01]  /*e6a0*/  MUFU.EX2 R38, R206 ;  /* 0x000000ce00267308 */ /* 0x0007e20000000800 */
[----:B--2---:R-:W2:Y:S01]  /*e6b0*/  SHFL.IDX PT, R204, R10, R9, 0x1f ;  /* 0x00001f090acc7589 */ /* 0x004ea200000e0000 */
[----:B------:R-:W-:Y:S01]  /*e6c0*/  FFMA.FTZ R107, R107, UR4, -R39 ;  /* 0x000000046b6b7c23 */ /* 0x000fe20008010827 */
[----:B----4-:R-:W-:Y:S01]  /*e6d0*/  FFMA.FTZ R205, R97, UR4, -R122 ;  /* 0x0000000461cd7c23 */ /* 0x010fe2000801087a */
[--C-:B------:R-:W-:Y:S01]  /*e6e0*/  FFMA.FTZ R119, R119, UR4, -R124.reuse ;  /* 0x0000000477777c23 */ /* 0x100fe2000801087c */
[----:B---3--:R-:W3:Y:S03]  /*e6f0*/  SHFL.IDX PT, R206, R10, R209, 0x1f ;  /* 0x00001fd10ace7589 */ /* 0x008ee600000e0000 */
[----:B------:R4:W-:Y:S01]  /*e700*/  MUFU.EX2 R39, R125 ;  /* 0x0000007d00277308 */ /* 0x0009e20000000800 */
[----:B------:R-:W-:Y:S01]  /*e710*/  FFMA.FTZ R124, R98, UR4, -R124 ;  /* 0x00000004627c7c23 */ /* 0x000fe2000801087c */
[----:B------:R-:W3:Y:S04]  /*e720*/  SHFL.IDX PT, R97, R10, R226, 0x1f ;  /* 0x00001fe20a617589 */ /* 0x000ee800000e0000 */
[----:B------:R-:W-:Y:S04]  /*e730*/  SHFL.IDX PT, R98, R10, R230, 0x1f ;  /* 0x00001fe60a627589 */ /* 0x000fe800000e0000 */
[----:B----4-:R-:W4:Y:S01]  /*e740*/  SHFL.IDX PT, R125, R10, R211, 0x1f ;  /* 0x00001fd30a7d7589 */ /* 0x010f2200000e0000 */
[----:B------:R1:W-:Y:S02]  /*e750*/  MUFU.EX2 R94, R120 ;  /* 0x00000078005e7308 */ /* 0x0003e40000000800 */
[----:B-1----:R-:W-:-:S02]  /*e760*/  FFMA.FTZ R120, R99, UR4, -R207 ;  /* 0x0000000463787c23 */ /* 0x002fc400080108cf */
[----:B------:R-:W1:Y:S04]  /*e770*/  SHFL.IDX PT, R99, R12, R9, 0x1f ;  /* 0x00001f090c637589 */ /* 0x000e6800000e0000 */
[----:B------:R-:W1:Y:S01]  /*e780*/  MUFU.EX2 R29, R29 ;  /* 0x0000001d001d7308 */ /* 0x000e620000000800 */
[--C-:B--2---:R-:W-:Y:S01]  /*e790*/  FFMA.FTZ R117, R117, UR4, -R204.reuse ;  /* 0x0000000475757c23 */ /* 0x104fe200080108cc */
[----:B------:R-:W-:Y:S01]  /*e7a0*/  FFMA.FTZ R106, R106, UR4, -R204 ;  /* 0x000000046a6a7c23 */ /* 0x000fe200080108cc */
[--C-:B---3--:R-:W-:Y:S01]  /*e7b0*/  FFMA.FTZ R105, R105, UR4, -R206.reuse ;  /* 0x0000000469697c23 */ /* 0x108fe200080108ce */
[----:B------:R2:W3:Y:S04]  /*e7c0*/  SHFL.IDX PT, R204, R10, R229, 0x1f ;  /* 0x00001fe50acc7589 */ /* 0x0004e800000e0000 */
[----:B------:R-:W3:Y:S01]  /*e7d0*/  MUFU.EX2 R31, R31 ;  /* 0x0000001f001f7308 */ /* 0x000ee20000000800 */
[----:B------:R-:W-:Y:S01]  /*e7e0*/  FFMA.FTZ R104, R104, UR4, -R206 ;  /* 0x0000000468687c23 */ /* 0x000fe200080108ce */
[----:B------:R-:W-:Y:S01]  /*e7f0*/  FMUL.FTZ R132, R132, UR9 ;  /* 0x0000000984847c20 */ /* 0x000fe20008410000 */
[----:B------:R-:W3:Y:S01]  /*e800*/  SHFL.IDX PT, R206, R12, R215, 0x1f ;  /* 0x00001fd70cce7589 */ /* 0x000ee200000e0000 */
[----:B------:R-:W-:Y:S01]  /*e810*/  FMUL.FTZ R134, R134, UR9 ;  /* 0x0000000986867c20 */ /* 0x000fe20008410000 */
[----:B------:R-:W-:Y:S01]  /*e820*/  FFMA.FTZ R122, R96, UR4, -R122 ;  /* 0x00000004607a7c23 */ /* 0x000fe2000801087a */
[----:B------:R-:W-:-:S02]  /*e830*/  FFMA.FTZ R101, R101, UR4, -R97 ;  /* 0x0000000465657c23 */ /* 0x000fc40008010861 */
[----:B--2---:R2:W-:Y:S01]  /*e840*/  MUFU.EX2 R10, R121 ;  /* 0x00000079000a7308 */ /* 0x0045e20000000800 */
[----:B------:R-:W-:Y:S01]  /*e850*/  FFMA.FTZ R100, R100, UR4, -R97 ;  /* 0x0000000464647c23 */ /* 0x000fe20008010861 */
[--C-:B----4-:R-:W-:Y:S01]  /*e860*/  FFMA.FTZ R102, R102, UR4, -R125.reuse ;  /* 0x0000000466667c23 */ /* 0x110fe2000801087d */
[----:B------:R-:W-:Y:S01]  /*e870*/  FFMA.FTZ R115, R115, UR4, -R125 ;  /* 0x0000000473737c23 */ /* 0x000fe2000801087d */
[----:B------:R-:W-:Y:S01]  /*e880*/  FFMA.FTZ R116, R116, UR4, -R98 ;  /* 0x0000000474747c23 */ /* 0x000fe20008010862 */
[----:B------:R-:W-:Y:S04]  /*e890*/  SHFL.IDX PT, R125, R12, R230, 0x1f ;  /* 0x00001fe60c7d7589 */ /* 0x000fe800000e0000 */
[----:B--2---:R-:W2:Y:S01]  /*e8a0*/  SHFL.IDX PT, R121, R12, R225, 0x1f ;  /* 0x00001fe10c797589 */ /* 0x004ea200000e0000 */
[----:B------:R4:W-:Y:S01]  /*e8b0*/  MUFU.EX2 R96, R123 ;  /* 0x0000007b00607308 */ /* 0x0009e20000000800 */
[----:B------:R-:W-:Y:S01]  /*e8c0*/  FMUL.FTZ R133, R133, UR9 ;  /* 0x0000000985857c20 */ /* 0x000fe20008410000 */
[----:B------:R-:W-:Y:S01]  /*e8d0*/  FMUL.FTZ R135, R135, UR9 ;  /* 0x0000000987877c20 */ /* 0x000fe20008410000 */
[----:B-1----:R-:W-:-:S05]  /*e8e0*/  FFMA.FTZ R113, R113, UR4, -R99 ;  /* 0x0000000471717c23 */ /* 0x002fca0008010863 */
[----:B------:R1:W-:Y:S01]  /*e8f0*/  MUFU.EX2 R97, R114 ;  /* 0x0000007200617308 */ /* 0x0003e20000000800 */
[----:B----4-:R4:W-:Y:S01]  /*e900*/  SHFL.IDX PT, R123, R12, R209, 0x1f ;  /* 0x00001fd10c7b7589 */ /* 0x0109e200000e0000 */
[----:B------:R-:W-:-:S06]  /*e910*/  FFMA.FTZ R131, R131, UR4, -R99 ;  /* 0x0000000483837c23 */ /* 0x000fcc0008010863 */
[----:B------:R-:W2:Y:S01]  /*e920*/  MUFU.TANH R132, R132 ;  /* 0x0000008400847308 */ /* 0x000ea20000002400 */
[----:B-1----:R-:W-:Y:S01]  /*e930*/  FFMA.FTZ R114, R95, UR4, -R98 ;  /* 0x000000045f727c23 */ /* 0x002fe20008010862 */
[----:B----4-:R-:W-:Y:S01]  /*e940*/  FFMA.FTZ R209, -R233, R233, 1 ;  /* 0x3f800000e9d17423 */ /* 0x010fe200000101e9 */
[----:B------:R-:W-:-:S05]  /*e950*/  VIADD R233, R9, 0xc ;  /* 0x0000000c09e97836 */ /* 0x000fca0000000000 */
[----:B------:R1:W-:Y:S08]  /*e960*/  MUFU.EX2 R98, R103 ;  /* 0x0000006700627308 */ /* 0x0003f00000000800 */
[----:B------:R-:W4:Y:S01]  /*e970*/  MUFU.TANH R134, R134 ;  /* 0x0000008600867308 */ /* 0x000f220000002400 */
[----:B-1----:R1:W-:Y:S07]  /*e980*/  SHFL.IDX PT, R103, R12, R211, 0x1f ;  /* 0x00001fd30c677589 */ /* 0x0023ee00000e0000 */
[----:B------:R3:W-:Y:S01]  /*e990*/  MUFU.EX2 R99, R112 ;  /* 0x0000007000637308 */ /* 0x0007e20000000800 */
[----:B-1----:R-:W-:Y:S01]  /*e9a0*/  FFMA.FTZ R211, -R22, R22, 1 ;  /* 0x3f80000016d37423 */ /* 0x002fe20000010116 */
[----:B------:R-:W-:-:S02]  /*e9b0*/  FMUL.FTZ R22, R29, R222 ;  /* 0x000000de1d167220 */ /* 0x000fc40000410000 */
[----:B------:R1:W-:Y:S04]  /*e9c0*/  SHFL.IDX PT, R222, R14, R215, 0x1f ;  /* 0x00001fd70ede7589 */ /* 0x0003e800000e0000 */
[----:B------:R-:W4:Y:S01]  /*e9d0*/  MUFU.TANH R133, R133 ;  /* 0x0000008500857308 */ /* 0x000f220000002400 */
[----:B---3--:R-:W3:Y:S01]  /*e9e0*/  SHFL.IDX PT, R112, R12, R229, 0x1f ;  /* 0x00001fe50c707589 */ /* 0x008ee200000e0000 */
[----:B-1----:R-:W-:-:S06]  /*e9f0*/  FMUL.FTZ R215, R31, R217 ;  /* 0x000000d91fd77220 */ /* 0x002fcc0000410000 */
[----:B------:R-:W1:Y:S01]  /*ea00*/  MUFU.TANH R135, R135 ;  /* 0x0000008700877308 */ /* 0x000e620000002400 */
[----:B------:R-:W3:Y:S07]  /*ea10*/  SHFL.IDX PT, R217, R14, R233, 0x1f ;  /* 0x00001fe90ed97589 */ /* 0x000eee00000e0000 */
[----:B------:R-:W3:Y:S01]  /*ea20*/  MUFU.EX2 R28, R28 ;  /* 0x0000001c001c7308 */ /* 0x000ee20000000800 */
[--C-:B------:R-:W-:Y:S01]  /*ea30*/  FFMA.FTZ R110, R110, UR4, -R204.reuse ;  /* 0x000000046e6e7c23 */ /* 0x100fe200080108cc */
[----:B------:R-:W-:Y:S01]  /*ea40*/  FFMA.FTZ R118, R118, UR4, -R204 ;  /* 0x0000000476767c23 */ /* 0x000fe200080108cc */
[--C-:B------:R-:W-:Y:S01]  /*ea50*/  FFMA.FTZ R127, R127, UR4, -R206.reuse ;  /* 0x000000047f7f7c23 */ /* 0x100fe200080108ce */
[----:B------:R-:W-:Y:S01]  /*ea60*/  FFMA.FTZ R129, R129, UR4, -R206 ;  /* 0x0000000481817c23 */ /* 0x000fe200080108ce */
[----:B--2---:R-:W-:-:S03]  /*ea70*/  FSEL R204, R132, -INF , !P5 ;  /* 0xff80000084cc7808 */ /* 0x004fc60006800000 */
[----:B------:R-:W2:Y:S01]  /*ea80*/  MUFU.EX2 R32, R32 ;  /* 0x0000002000207308 */ /* 0x000ea20000000800 */
[----:B----4-:R-:W-:Y:S01]  /*ea90*/  FSEL R206, R134, -INF , !P0 ;  /* 0xff80000086ce7808 */ /* 0x010fe20004000000 */
[--C-:B------:R-:W-:Y:S01]  /*eaa0*/  FFMA.FTZ R108, R108, UR4, -R121.reuse ;  /* 0x000000046c6c7c23 */ /* 0x100fe20008010879 */
[----:B------:R-:W-:Y:S01]  /*eab0*/  FFMA.FTZ R137, R137, UR4, -R121 ;  /* 0x0000000489897c23 */ /* 0x000fe20008010879 */
[----:B------:R-:W-:Y:S01]  /*eac0*/  FMUL.FTZ R218, R27, R218 ;  /* 0x000000da1bda7220 */ /* 0x000fe20000410000 */
[----:B------:R-:W-:Y:S01]  /*ead0*/  FFMA.FTZ R121, -R234, R234, 1 ;  /* 0x3f800000ea797423 */ /* 0x000fe200000101ea */
[----:B------:R-:W-:Y:S01]  /*eae0*/  FFMA.FTZ R204, R204, UR4, -R125 ;  /* 0x00000004cccc7c23 */ /* 0x000fe2000801087d */
[----:B------:R-:W-:Y:S01]  /*eaf0*/  FFMA.FTZ R111, R111, UR4, -R207 ;  /* 0x000000046f6f7c23 */ /* 0x000fe200080108cf */
[----:B------:R-:W-:Y:S01]  /*eb00*/  FFMA.FTZ R125, R206, UR4, -R125 ;  /* 0x00000004ce7d7c23 */ /* 0x000fe2000801087d */
[----:B------:R-:W-:Y:S01]  /*eb10*/  FSEL R206, R133, -INF , !P4 ;  /* 0xff80000085ce7808 */ /* 0x000fe20006000000 */
[----:B------:R-:W-:Y:S01]  /*eb20*/  FMUL.FTZ R121, R121, R218 ;  /* 0x000000da79797220 */ /* 0x000fe20000410000 */
[----:B-1----:R-:W-:Y:S01]  /*eb30*/  FSEL R207, R135, -INF , !P1 ;  /* 0xff80000087cf7808 */ /* 0x002fe20004800000 */
[----:B---3--:R-:W-:Y:S01]  /*eb40*/  FMUL.FTZ R221, R28, R221 ;  /* 0x000000dd1cdd7220 */ /* 0x008fe20000410000 */
[----:B------:R-:W-:Y:S01]  /*eb50*/  FFMA.FTZ R235, -R235, R235, 1 ;  /* 0x3f800000ebeb7423 */ /* 0x000fe200000101eb */
[----:B------:R-:W1:Y:S01]  /*eb60*/  SHFL.IDX PT, R218, R14, R9, 0x1f ;  /* 0x00001f090eda7589 */ /* 0x000e6200000e0000 */
[----:B------:R-:W-:Y:S01]  /*eb70*/  FFMA.FTZ R21, -R21, R21, 1 ;  /* 0x3f80000015157423 */ /* 0x000fe20000010115 */
[----:B------:R-:W-:Y:S01]  /*eb80*/  FMUL.FTZ R227, R17, R227 ;  /* 0x000000e311e37220 */ /* 0x000fe20000410000 */
[--C-:B------:R-:W-:Y:S01]  /*eb90*/  FFMA.FTZ R206, R206, UR4, -R112.reuse ;  /* 0x00000004cece7c23 */ /* 0x100fe20008010870 */
[----:B------:R-:W-:Y:S01]  /*eba0*/  FFMA.FTZ R207, R207, UR4, -R112 ;  /* 0x00000004cfcf7c23 */ /* 0x000fe20008010870 */
[----:B------:R-:W-:Y:S01]  /*ebb0*/  FMUL.FTZ R112, R235, R221 ;  /* 0x000000ddeb707220 */ /* 0x000fe20000410000 */
[--C-:B------:R-:W-:Y:S01]  /*ebc0*/  FADD.FTZ R45, R45, -R217.reuse ;  /* 0x800000d92d2d7221 */ /* 0x100fe20000010000 */
[----:B------:R-:W-:Y:S01]  /*ebd0*/  FADD.FTZ R47, R47, -R217 ;  /* 0x800000d92f2f7221 */ /* 0x000fe20000010000 */
[----:B------:R-:W-:Y:S01]  /*ebe0*/  FMUL.FTZ R21, R21, R227 ;  /* 0x000000e315157220 */ /* 0x000fe20000410000 */
[----:B------:R-:W3:Y:S01]  /*ebf0*/  SHFL.IDX PT, R221, R14, R225, 0x1f ;  /* 0x00001fe10edd7589 */ /* 0x000ee200000e0000 */
[----:B--2---:R-:W-:-:S03]  /*ec00*/  FMUL.FTZ R227, R32, R220 ;  /* 0x000000dc20e37220 */ /* 0x004fc60000410000 */
[----:B------:R2:W-:Y:S04]  /*ec10*/  LDS R217, [R11+0x400] ;  /* 0x000400000bd97984 */ /* 0x0005e80000000800 */
[----:B------:R-:W4:Y:S01]  /*ec20*/  SHFL.IDX PT, R220, R14, R229, 0x1f ;  /* 0x00001fe50edc7589 */ /* 0x000f2200000e0000 */
[----:B------:R-:W3:Y:S01]  /*ec30*/  MUFU.EX2 R36, R36 ;  /* 0x0000002400247308 */ /* 0x000ee20000000800 */
[----:B------:R-:W-:Y:S01]  /*ec40*/  FFMA.FTZ R20, -R20, R20, 1 ;  /* 0x3f80000014147423 */ /* 0x000fe20000010114 */
[----:B------:R-:W-:Y:S01]  /*ec50*/  FMUL.FTZ R224, R18, R224 ;  /* 0x000000e012e07220 */ /* 0x000fe20000410000 */
[C---:B------:R-:W-:Y:S01]  /*ec60*/  IADD3 R235, R9.reuse, 0x10, RZ ;  /* 0x0000001009eb7810 */ /* 0x040fe20007ffe0ff */
[--C-:B-1----:R-:W-:Y:S01]  /*ec70*/  FADD.FTZ R40, R40, -R218.reuse ;  /* 0x800000da28287221 */ /* 0x102fe20000010000 */
[----:B------:R-:W-:Y:S01]  /*ec80*/  FADD.FTZ R42, R42, -R218 ;  /* 0x800000da2a2a7221 */ /* 0x000fe20000010000 */
[----:B--2---:R-:W-:Y:S01]  /*ec90*/  FFMA.FTZ R11, -R170, R170, 1 ;  /* 0x3f800000aa0b7423 */ /* 0x004fe200000101aa */
[----:B------:R-:W-:-:S02]  /*eca0*/  VIADD R234, R9, 0x14 ;  /* 0x0000001409ea7836 */ /* 0x000fc40000000000 */
[----:B------:R-:W-:Y:S01]  /*ecb0*/  FMUL.FTZ R40, R35, R40 ;  /* 0x0000002823287220 */ /* 0x000fe20000410000 */
[----:B------:R-:W1:Y:S01]  /*ecc0*/  MUFU.EX2 R30, R30 ;  /* 0x0000001e001e7308 */ /* 0x000e620000000800 */
[----:B------:R-:W-:Y:S01]  /*ecd0*/  FMUL.FTZ R22, R20, R22 ;  /* 0x0000001614167220 */ /* 0x000fe20000410000 */
[----:B------:R-:W-:Y:S01]  /*ece0*/  FMUL.FTZ R20, R211, R224 ;  /* 0x000000e0d3147220 */ /* 0x000fe20000410000 */
[--C-:B---3--:R-:W-:Y:S01]  /*ecf0*/  FADD.FTZ R41, R41, -R221.reuse ;  /* 0x800000dd29297221 */ /* 0x108fe20000010000 */
[----:B------:R-:W2:Y:S01]  /*ed00*/  SHFL.IDX PT, R224, R14, R235, 0x1f ;  /* 0x00001feb0ee07589 */ /* 0x000ea200000e0000 */
[----:B------:R-:W-:Y:S01]  /*ed10*/  FADD.FTZ R43, R43, -R221 ;  /* 0x800000dd2b2b7221 */ /* 0x000fe20000010000 */
[----:B------:R-:W-:Y:S01]  /*ed20*/  FMUL.FTZ R11, R11, R40 ;  /* 0x000000280b0b7220 */ /* 0x000fe20000410000 */
[----:B------:R-:W-:Y:S01]  /*ed30*/  FMUL.FTZ R42, R36, R42 ;  /* 0x0000002a242a7220 */ /* 0x000fe20000410000 */
[----:B------:R-:W-:Y:S01]  /*ed40*/  FFMA.FTZ R40, -R169, R169, 1 ;  /* 0x3f800000a9287423 */ /* 0x000fe200000101a9 */
[----:B------:R-:W-:Y:S01]  /*ed50*/  FMUL.FTZ R221, R15, R41 ;  /* 0x000000290fdd7220 */ /* 0x000fe20000410000 */
[--C-:B----4-:R-:W-:Y:S01]  /*ed60*/  FADD.FTZ R53, R53, -R220.reuse ;  /* 0x800000dc35357221 */ /* 0x110fe20000010000 */
[----:B------:R-:W-:Y:S01]  /*ed70*/  FADD.FTZ R55, R55, -R220 ;  /* 0x800000dc37377221 */ /* 0x000fe20000010000 */
[----:B------:R-:W-:Y:S01]  /*ed80*/  FFMA.FTZ R220, -R168, R168, 1 ;  /* 0x3f800000a8dc7423 */ /* 0x000fe200000101a8 */
[----:B------:R-:W3:Y:S01]  /*ed90*/  SHFL.IDX PT, R225, R14, R234, 0x1f ;  /* 0x00001fea0ee17589 */ /* 0x000ee200000e0000 */
[----:B------:R-:W-:-:S02]  /*eda0*/  FADD.FTZ R46, R46, -R222 ;  /* 0x800000de2e2e7221 */ /* 0x000fc40000010000 */
[----:B------:R-:W-:Y:S01]  /*edb0*/  FMUL.FTZ R41, R220, R42 ;  /* 0x0000002adc297220 */ /* 0x000fe20000410000 */
[----:B------:R-:W-:Y:S01]  /*edc0*/  FMUL.FTZ R42, R40, R221 ;  /* 0x000000dd282a7220 */ /* 0x000fe20000410000 */
[----:B------:R-:W-:Y:S01]  /*edd0*/  FFMA.FTZ R40, -R23, R23, 1 ;  /* 0x3f80000017287423 */ /* 0x000fe20000010117 */
[----:B------:R-:W-:Y:S01]  /*ede0*/  FFMA.FTZ R23, -R88, R88, 1 ;  /* 0x3f80000058177423 */ /* 0x000fe20000010158 */
[----:B------:R-:W-:Y:S01]  /*edf0*/  FMUL.FTZ R46, R39, R46 ;  /* 0x0000002e272e7220 */ /* 0x000fe20000410000 */
[----:B------:R4:W4:Y:S03]  /*ee00*/  MUFU.EX2 R95, R109 ;  /* 0x0000006d005f7308 */ /* 0x0009260000000800 */
[----:B------:R-:W-:Y:S01]  /*ee10*/  FMUL.FTZ R23, R23, R46 ;  /* 0x0000002e17177220 */ /* 0x000fe20000410000 */
[----:B------:R-:W-:Y:S02]  /*ee20*/  FFMA.FTZ R46, -R92, R92, 1 ;  /* 0x3f8000005c2e7423 */ /* 0x000fe4000001015c */
[----:B------:R-:W4:Y:S01]  /*ee30*/  SHFL.IDX PT, R92, R217, R233, 0x1f ;  /* 0x00001fe9d95c7589 */ /* 0x000f2200000e0000 */
[----:B-1----:R-:W-:-:S04]  /*ee40*/  FMUL.FTZ R223, R30, R223 ;  /* 0x000000df1edf7220 */ /* 0x002fc80000410000 */
[----:B------:R-:W-:Y:S02]  /*ee50*/  FMUL.FTZ R209, R209, R223 ;  /* 0x000000dfd1d17220 */ /* 0x000fe40000410000 */
[----:B------:R-:W1:Y:S01]  /*ee60*/  SHFL.IDX PT, R223, R14, R230, 0x1f ;  /* 0x00001fe60edf7589 */ /* 0x000e6200000e0000 */
[----:B--2---:R-:W-:Y:S01]  /*ee70*/  FADD.FTZ R48, R48, -R224 ;  /* 0x800000e030307221 */ /* 0x004fe20000010000 */
[----:B------:R-:W-:Y:S01]  /*ee80*/  FMUL.FTZ R45, R94, R45 ;  /* 0x0000002d5e2d7220 */ /* 0x000fe20000410000 */
[--C-:B---3--:R-:W-:Y:S01]  /*ee90*/  FADD.FTZ R49, R49, -R225.reuse ;  /* 0x800000e131317221 */ /* 0x108fe20000010000 */
[----:B------:R-:W-:Y:S01]  /*eea0*/  FFMA.FTZ R211, -R200, R200, 1 ;  /* 0x3f800000c8d37423 */ /* 0x000fe200000101c8 */
[----:B------:R-:W-:Y:S01]  /*eeb0*/  FMUL.FTZ R228, R19, R228 ;  /* 0x000000e413e47220 */ /* 0x000fe20000410000 */
[----:B------:R-:W-:Y:S01]  /*eec0*/  FFMA.FTZ R89, -R89, R89, 1 ;  /* 0x3f80000059597423 */ /* 0x000fe20000010159 */
[----:B------:R-:W-:Y:S01]  /*eed0*/  FMUL.FTZ R47, R10, R47 ;  /* 0x0000002f0a2f7220 */ /* 0x000fe20000410000 */
[----:B----4-:R2:W-:Y:S01]  /*eee0*/  SHFL.IDX PT, R109, R12, R226, 0x1f ;  /* 0x00001fe20c6d7589 */ /* 0x0105e200000e0000 */
[----:B------:R-:W-:Y:S01]  /*eef0*/  FFMA.FTZ R90, -R90, R90, 1 ;  /* 0x3f8000005a5a7423 */ /* 0x000fe2000001015a */
[----:B------:R-:W-:Y:S01]  /*ef00*/  FMUL.FTZ R48, R96, R48 ;  /* 0x0000003060307220 */ /* 0x000fe20000410000 */
[----:B------:R-:W-:Y:S01]  /*ef10*/  FMUL.FTZ R45, R40, R45 ;  /* 0x0000002d282d7220 */ /* 0x000fe20000410000 */
[----:B------:R-:W-:Y:S01]  /*ef20*/  FADD.FTZ R51, R51, -R225 ;  /* 0x800000e133337221 */ /* 0x000fe20000010000 */
[----:B------:R-:W-:Y:S01]  /*ef30*/  FFMA.FTZ R218, -R167, R167, 1 ;  /* 0x3f800000a7da7423 */ /* 0x000fe200000101a7 */
[----:B------:R-:W-:Y:S01]  /*ef40*/  FMUL.FTZ R43, R37, R43 ;  /* 0x0000002b252b7220 */ /* 0x000fe20000410000 */
[----:B------:R-:W-:Y:S01]  /*ef50*/  FMUL.FTZ R40, R95, R49 ;  /* 0x000000315f287220 */ /* 0x000fe20000410000 */
[----:B------:R-:W-:Y:S01]  /*ef60*/  FMUL.FTZ R211, R211, R228 ;  /* 0x000000e4d3d37220 */ /* 0x000fe20000410000 */
[----:B------:R-:W-:Y:S01]  /*ef70*/  FADD.FTZ R44, R44, -R222 ;  /* 0x800000de2c2c7221 */ /* 0x000fe20000010000 */
[----:B--2---:R-:W-:Y:S01]  /*ef80*/  FFMA.FTZ R226, -R203, R203, 1 ;  /* 0x3f800000cbe27423 */ /* 0x004fe200000101cb */
[----:B------:R-:W-:Y:S01]  /*ef90*/  FMUL.FTZ R49, R89, R47 ;  /* 0x0000002f59317220 */ /* 0x000fe20000410000 */
[----:B------:R-:W-:Y:S01]  /*efa0*/  FFMA.FTZ R91, -R91, R91, 1 ;  /* 0x3f8000005b5b7423 */ /* 0x000fe2000001015b */
[----:B------:R-:W-:Y:S01]  /*efb0*/  FMUL.FTZ R47, R90, R48 ;  /* 0x000000305a2f7220 */ /* 0x000fe20000410000 */
[----:B------:R-:W-:-:S02]  /*efc0*/  VIADD R228, R9, 0x8 ;  /* 0x0000000809e47836 */ /* 0x000fc40000000000 */
[----:B------:R-:W-:Y:S01]  /*efd0*/  FMUL.FTZ R14, R226, R227 ;  /* 0x000000e3e20e7220 */ /* 0x000fe20000410000 */
[----:B------:R-:W-:Y:S01]  /*efe0*/  FFMA.FTZ R90, -R165, R165, 1 ;  /* 0x3f800000a55a7423 */ /* 0x000fe200000101a5 */
[----:B------:R-:W-:Y:S01]  /*eff0*/  FMUL.FTZ R43, R218, R43 ;  /* 0x0000002bda2b7220 */ /* 0x000fe20000410000 */
[----:B------:R-:W-:Y:S01]  /*f000*/  IADD3 R227, R9, 0x4, RZ ;  /* 0x0000000409e37810 */ /* 0x000fe20007ffe0ff */
[----:B------:R-:W-:Y:S01]  /*f010*/  FMUL.FTZ R51, R98, R51 ;  /* 0x0000003362337220 */ /* 0x000fe20000410000 */
[----:B------:R-:W-:Y:S01]  /*f020*/  FFMA.FTZ R218, -R166, R166, 1 ;  /* 0x3f800000a6da7423 */ /* 0x000fe200000101a6 */
[----:B------:R-:W-:Y:S01]  /*f030*/  FMUL.FTZ R44, R38, R44 ;  /* 0x0000002c262c7220 */ /* 0x000fe20000410000 */
[----:B------:R-:W-:Y:S01]  /*f040*/  FMUL.FTZ R48, R91, R40 ;  /* 0x000000285b307220 */ /* 0x000fe20000410000 */
[----:B------:R-:W2:Y:S01]  /*f050*/  SHFL.IDX PT, R89, R217, R9, 0x1f ;  /* 0x00001f09d9597589 */ /* 0x000ea200000e0000 */
[----:B------:R-:W3:Y:S01]  /*f060*/  MUFU.EX2 R107, R107 ;  /* 0x0000006b006b7308 */ /* 0x000ee20000000800 */
[--C-:B------:R-:W-:Y:S01]  /*f070*/  FADD.FTZ R61, R61, -R92.reuse ;  /* 0x8000005c3d3d7221 */ /* 0x100fe20000010000 */
[----:B------:R-:W-:Y:S01]  /*f080*/  FMUL.FTZ R51, R90, R51 ;  /* 0x000000335a337220 */ /* 0x000fe20000410000 */
[----:B------:R-:W4:Y:S01]  /*f090*/  SHFL.IDX PT, R40, R217, R228, 0x1f ;  /* 0x00001fe4d9287589 */ /* 0x000f2200000e0000 */
[----:B------:R-:W-:Y:S01]  /*f0a0*/  FADD.FTZ R92, R63, -R92 ;  /* 0x8000005c3f5c7221 */ /* 0x000fe20000010000 */
[----:B------:R-:W-:Y:S01]  /*f0b0*/  FADD.FTZ R50, R50, -R224 ;  /* 0x800000e032327221 */ /* 0x000fe20000010000 */
[----:B------:R-:W-:Y:S01]  /*f0c0*/  FMUL.FTZ R44, R218, R44 ;  /* 0x0000002cda2c7220 */ /* 0x000fe20000410000 */
[----:B------:R-:W4:Y:S01]  /*f0d0*/  SHFL.IDX PT, R88, R217, R227, 0x1f ;  /* 0x00001fe3d9587589 */ /* 0x000f2200000e0000 */
[----:B------:R-:W2:Y:S03]  /*f0e0*/  MUFU.EX2 R205, R205 ;  /* 0x000000cd00cd7308 */ /* 0x000ea60000000800 */
[----:B------:R-:W4:Y:S04]  /*f0f0*/  SHFL.IDX PT, R90, R217, R230, 0x1f ;  /* 0x00001fe6d95a7589 */ /* 0x000f2800000e0000 */
[----:B------:R-:W-:Y:S01]  /*f100*/  LDS R63, [R13+0x400] ;  /* 0x000400000d3f7984 */ /* 0x000fe20000000800 */
[----:B------:R-:W2:Y:S03]  /*f110*/  MUFU.EX2 R122, R122 ;  /* 0x0000007a007a7308 */ /* 0x000ea60000000800 */
[----:B------:R-:W4:Y:S01]  /*f120*/  SHFL.IDX PT, R218, R217, R235, 0x1f ;  /* 0x00001febd9da7589 */ /* 0x000f2200000e0000 */
[----:B------:R-:W-:-:S03]  /*f130*/  FMUL.FTZ R50, R97, R50 ;  /* 0x0000003261327220 */ /* 0x000fc60000410000 */
[----:B------:R-:W-:Y:S01]  /*f140*/  SHFL.IDX PT, R91, R217, R234, 0x1f ;  /* 0x00001fead95b7589 */ /* 0x000fe200000e0000 */
[----:B-1----:R-:W-:-:S03]  /*f150*/  FADD.FTZ R52, R52, -R223 ;  /* 0x800000df34347221 */ /* 0x002fc60000010000 */
[----:B------:R-:W1:Y:S01]  /*f160*/  SHFL.IDX PT, R217, R217, R229, 0x1f ;  /* 0x00001fe5d9d97589 */ /* 0x000e6200000e0000 */
[----:B------:R-:W1:Y:S01]  /*f170*/  MUFU.EX2 R117, R117 ;  /* 0x0000007500757308 */ /* 0x000e620000000800 */
[----:B------:R-:W-:Y:S01]  /*f180*/  FMUL.FTZ R46, R46, R50 ;  /* 0x000000322e2e7220 */ /* 0x000fe20000410000 */
[----:B------:R-:W-:Y:S01]  /*f190*/  FFMA.FTZ R50, -R164, R164, 1 ;  /* 0x3f800000a4327423 */ /* 0x000fe200000101a4 */
[----:B------:R-:W-:Y:S01]  /*f1a0*/  FMUL.FTZ R52, R99, R52 ;  /* 0x0000003463347220 */ /* 0x000fe20000410000 */
[----:B------:R-:W-:-:S04]  /*f1b0*/  FADD.FTZ R54, R54, -R223 ;  /* 0x800000df36367221 */ /* 0x000fc80000010000 */
[----:B------:R-:W1:Y:S01]  /*f1c0*/  MUFU.EX2 R124, R124 ;  /* 0x0000007c007c7308 */ /* 0x000e620000000800 */
[----:B------:R-:W-:Y:S01]  /*f1d0*/  FMUL.FTZ R50, R50, R52 ;  /* 0x0000003432327220 */ /* 0x000fe20000410000 */
[----:B------:R-:W-:Y:S01]  /*f1e0*/  FFMA.FTZ R52, -R162, R162, 1 ;  /* 0x3f800000a2347423 */ /* 0x000fe200000101a2 */
[----:B---3--:R-:W-:Y:S01]  /*f1f0*/  FMUL.FTZ R54, R107, R54 ;  /* 0x000000366b367220 */ /* 0x008fe20000410000 */
[----:B------:R-:W-:-:S04]  /*f200*/  FFMA.FTZ R220, -R163, R163, 1 ;  /* 0x3f800000a3dc7423 */ /* 0x000fc800000101a3 */
[----:B------:R-:W3:Y:S01]  /*f210*/  MUFU.EX2 R26, R26 ;  /* 0x0000001a001a7308 */ /* 0x000ee20000000800 */
[----:B--2---:R-:W-:Y:S01]  /*f220*/  FMUL.FTZ R53, R205, R53 ;  /* 0x00000035cd357220 */ /* 0x004fe20000410000 */
[----:B------:R-:W-:Y:S01]  /*f230*/  FFMA.FTZ R93, -R93, R93, 1 ;  /* 0x3f8000005d5d7423 */ /* 0x000fe2000001015d */
[----:B------:R-:W-:-:S05]  /*f240*/  FMUL.FTZ R55, R122, R55 ;  /* 0x000000377a377220 */ /* 0x000fca0000410000 */
[----:B------:R-:W2:Y:S01]  /*f250*/  MUFU.EX2 R111, R111 ;  /* 0x0000006f006f7308 */ /* 0x000ea20000000800 */
[----:B------:R-:W-:-:S07]  /*f260*/  FMUL.FTZ R52, R52, R54 ;  /* 0x0000003634347220 */ /* 0x000fce0000410000 */
[----:B------:R-:W2:Y:S01]  /*f270*/  MUFU.TANH R138, R138 ;  /* 0x0000008a008a7308 */ /* 0x000ea20000002400 */
[----:B------:R-:W-:-:S07]  /*f280*/  FMUL.FTZ R54, R220, R53 ;  /* 0x00000035dc367220 */ /* 0x000fce0000410000 */
[----:B------:R-:W2:Y:S01]  /*f290*/  MUFU.EX2 R100, R100 ;  /* 0x0000006400647308 */ /* 0x000ea20000000800 */
[----:B------:R-:W-:-:S07]  /*f2a0*/  FMUL.FTZ R53, R93, R55 ;  /* 0x000000375d357220 */ /* 0x000fce0000410000 */
[----:B------:R-:W2:Y:S01]  /*f2b0*/  MUFU.EX2 R106, R106 ;  /* 0x0000006a006a7308 */ /* 0x000ea20000000800 */
[----:B------:R-:W-:-:S07]  /*f2c0*/  FADD.FTZ R56, R56, -R89 ;  /* 0x8000005938387221 */ /* 0x000fce0000010000 */
[----:B------:R-:W2:Y:S01]  /*f2d0*/  MUFU.EX2 R25, R25 ;  /* 0x0000001900197308 */ /* 0x000ea20000000800 */
[----:B----4-:R-:W-:-:S07]  /*f2e0*/  FADD.FTZ R55, R60, -R40 ;  /* 0x800000283c377221 */ /* 0x010fce0000010000 */
[----:B------:R-:W4:Y:S01]  /*f2f0*/  MUFU.EX2 R102, R102 ;  /* 0x0000006600667308 */ /* 0x000f220000000800 */
[----:B------:R-:W-:-:S07]  /*f300*/  FADD.FTZ R40, R62, -R40 ;  /* 0x800000283e287221 */ /* 0x000fce0000010000 */
[----:B------:R-:W4:Y:S01]  /*f310*/  MUFU.EX2 R116, R116 ;  /* 0x0000007400747308 */ /* 0x000f220000000800 */
[----:B------:R-:W-:Y:S01]  /*f320*/  FADD.FTZ R59, R59, -R88 ;  /* 0x800000583b3b7221 */ /* 0x000fe20000010000 */
[----:B------:R-:W-:-:S06]  /*f330*/  FADD.FTZ R62, R68, -R90 ;  /* 0x8000005a443e7221 */ /* 0x000fcc0000010000 */
[----:B------:R-:W4:Y:S01]  /*f340*/  MUFU.EX2 R104, R104 ;  /* 0x0000006800687308 */ /* 0x000f220000000800 */
[----:B------:R-:W-:-:S07]  /*f350*/  FFMA.FTZ R68, -R161, R161, 1 ;  /* 0x3f800000a1447423 */ /* 0x000fce00000101a1 */
[----:B------:R-:W4:Y:S01]  /*f360*/  MUFU.EX2 R101, R101 ;  /* 0x0000006500657308 */ /* 0x000f220000000800 */
[----:B-1----:R-:W-:Y:S01]  /*f370*/  FMUL.FTZ R56, R117, R56 ;  /* 0x0000003875387220 */ /* 0x002fe20000410000 */
[----:B------:R-:W-:Y:S01]  /*f380*/  FADD.FTZ R57, R57, -R88 ;  /* 0x8000005839397221 */ /* 0x000fe20000010000 */
[--C-:B------:R-:W-:Y:S01]  /*f390*/  FADD.FTZ R66, R66, -R218.reuse ;  /* 0x800000da42427221 */ /* 0x100fe20000010000 */
[----:B------:R-:W-:Y:S01]  /*f3a0*/  FADD.FTZ R58, R58, -R89 ;  /* 0x800000593a3a7221 */ /* 0x000fe20000010000 */
[--C-:B------:R-:W-:Y:S01]  /*f3b0*/  FADD.FTZ R88, R69, -R217.reuse ;  /* 0x800000d945587221 */ /* 0x100fe20000010000 */
[----:B------:R-:W-:Y:S01]  /*f3c0*/  FADD.FTZ R217, R71, -R217 ;  /* 0x800000d947d97221 */ /* 0x000fe20000010000 */
[----:B------:R-:W-:Y:S01]  /*f3d0*/  FFMA.FTZ R69, -R158, R158, 1 ;  /* 0x3f8000009e457423 */ /* 0x000fe2000001019e */
[----:B------:R-:W-:Y:S01]  /*f3e0*/  FMUL.FTZ R59, R124, R59 ;  /* 0x0000003b7c3b7220 */ /* 0x000fe20000410000 */
[--C-:B------:R-:W-:Y:S01]  /*f3f0*/  FFMA.FTZ R126, R126, UR4, -R123.reuse ;  /* 0x000000047e7e7c23 */ /* 0x100fe2000801087b */
[----:B------:R-:W-:Y:S01]  /*f400*/  FFMA.FTZ R139, R139, UR4, -R123 ;  /* 0x000000048b8b7c23 */ /* 0x000fe2000801087b */
[----:B------:R-:W-:Y:S01]  /*f410*/  FFMA.FTZ R12, -R237, R237, 1 ;  /* 0x3f800000ed0c7423 */ /* 0x000fe200000101ed */
[----:B---3--:R-:W-:Y:S01]  /*f420*/  FMUL.FTZ R212, R26, R212 ;  /* 0x000000d41ad47220 */ /* 0x008fe20000410000 */
[--C-:B------:R-:W-:Y:S01]  /*f430*/  FFMA.FTZ R130, R130, UR4, -R109.reuse ;  /* 0x0000000482827c23 */ /* 0x100fe2000801086d */
[----:B------:R-:W-:Y:S01]  /*f440*/  FFMA.FTZ R136, R136, UR4, -R109 ;  /* 0x0000000488887c23 */ /* 0x000fe2000801086d */
[----:B------:R-:W-:Y:S01]  /*f450*/  FADD.FTZ R65, R65, -R91 ;  /* 0x8000005b41417221 */ /* 0x000fe20000010000 */
[----:B------:R-:W-:Y:S01]  /*f460*/  FMUL.FTZ R68, R68, R56 ;  /* 0x0000003844447220 */ /* 0x000fe20000410000 */
[----:B------:R-:W-:Y:S01]  /*f470*/  FFMA.FTZ R71, -R155, R155, 1 ;  /* 0x3f8000009b477423 */ /* 0x000fe2000001019b */
[----:B--2---:R-:W-:Y:S01]  /*f480*/  FMUL.FTZ R40, R111, R40 ;  /* 0x000000286f287220 */ /* 0x004fe20000410000 */
[----:B------:R-:W-:Y:S01]  /*f490*/  FSEL R109, R138, -INF , !P3 ;  /* 0xff8000008a6d7808 */ /* 0x000fe20005800000 */
[----:B------:R-:W-:Y:S01]  /*f4a0*/  FFMA.FTZ R56, -R151, R151, 1 ;  /* 0x3f80000097387423 */ /* 0x000fe20000010197 */
[----:B------:R-:W-:Y:S01]  /*f4b0*/  FSEL R123, R128, -INF , !P2 ;  /* 0xff800000807b7808 */ /* 0x000fe20005000000 */
[----:B------:R-:W-:Y:S01]  /*f4c0*/  FMUL.FTZ R66, R100, R66 ;  /* 0x0000004264427220 */ /* 0x000fe20000410000 */
[----:B------:R-:W1:Y:S01]  /*f4d0*/  MUFU.EX2 R119, R119 ;  /* 0x0000007700777308 */ /* 0x000e620000000800 */
[----:B------:R-:W-:Y:S01]  /*f4e0*/  FADD.FTZ R64, R64, -R218 ;  /* 0x800000da40407221 */ /* 0x000fe20000010000 */
[----:B------:R-:W-:Y:S01]  /*f4f0*/  FFMA.FTZ R13, -R159, R159, 1 ;  /* 0x3f8000009f0d7423 */ /* 0x000fe2000001019f */
[----:B------:R-:W-:Y:S01]  /*f500*/  FMUL.FTZ R58, R106, R58 ;  /* 0x0000003a6a3a7220 */ /* 0x000fe20000410000 */
[----:B------:R-:W-:Y:S01]  /*f510*/  FFMA.FTZ R236, -R236, R236, 1 ;  /* 0x3f800000ecec7423 */ /* 0x000fe200000101ec */
[----:B------:R-:W-:Y:S01]  /*f520*/  FMUL.FTZ R216, R25, R216 ;  /* 0x000000d819d87220 */ /* 0x000fe20000410000 */
[----:B------:R-:W-:Y:S01]  /*f530*/  FMUL.FTZ R69, R69, R59 ;  /* 0x0000003b45457220 */ /* 0x000fe20000410000 */
[----:B------:R-:W-:Y:S01]  /*f540*/  FMUL.FTZ R12, R12, R212 ;  /* 0x000000d40c0c7220 */ /* 0x000fe20000410000 */
[----:B------:R-:W-:Y:S01]  /*f550*/  FMUL.FTZ R71, R71, R40 ;  /* 0x0000002847477220 */ /* 0x000fe20000410000 */
[----:B----4-:R-:W-:Y:S01]  /*f560*/  FMUL.FTZ R59, R102, R65 ;  /* 0x00000041663b7220 */ /* 0x010fe20000410000 */
[----:B------:R-:W-:Y:S01]  /*f570*/  FFMA.FTZ R212, -R201, R201, 1 ;  /* 0x3f800000c9d47423 */ /* 0x000fe200000101c9 */
[----:B------:R-:W-:Y:S01]  /*f580*/  FFMA.FTZ R40, -R153, R153, 1 ;  /* 0x3f80000099287423 */ /* 0x000fe20000010199 */
[----:B------:R-:W-:Y:S01]  /*f590*/  FMUL.FTZ R65, R56, R66 ;  /* 0x0000004238417220 */ /* 0x000fe20000410000 */
[----:B------:R-:W-:Y:S01]  /*f5a0*/  FMUL.FTZ R62, R116, R62 ;  /* 0x0000003e743e7220 */ /* 0x000fe20000410000 */
[--C-:B------:R-:W-:Y:S01]  /*f5b0*/  FFMA.FTZ R109, R109, UR4, -R103.reuse ;  /* 0x000000046d6d7c23 */ /* 0x100fe20008010867 */
[----:B------:R-:W-:Y:S01]  /*f5c0*/  FFMA.FTZ R123, R123, UR4, -R103 ;  /* 0x000000047b7b7c23 */ /* 0x000fe20008010867 */
[----:B------:R-:W-:Y:S01]  /*f5d0*/  FMUL.FTZ R58, R13, R58 ;  /* 0x0000003a0d3a7220 */ /* 0x000fe20000410000 */
[----:B------:R-:W-:Y:S01]  /*f5e0*/  FMUL.FTZ R92, R104, R92 ;  /* 0x0000005c685c7220 */ /* 0x000fe20000410000 */
[----:B------:R-:W-:Y:S01]  /*f5f0*/  FMUL.FTZ R64, R101, R64 ;  /* 0x0000004065407220 */ /* 0x000fe20000410000 */
[----:B------:R-:W-:Y:S01]  /*f600*/  FFMA.FTZ R66, -R150, R150, 1 ;  /* 0x3f80000096427423 */ /* 0x000fe20000010196 */
[----:B------:R-:W-:Y:S01]  /*f610*/  FMUL.FTZ R103, R236, R216 ;  /* 0x000000d8ec677220 */ /* 0x000fe20000410000 */
[----:B------:R-:W2:Y:S01]  /*f620*/  LDL.LU R200, [R1+0x128] ;  /* 0x0001280001c87983 */ /* 0x000ea20000300800 */
[----:B------:R-:W3:Y:S01]  /*f630*/  MUFU.EX2 R120, R120 ;  /* 0x0000007800787308 */ /* 0x000ee20000000800 */
[----:B------:R-:W-:Y:S01]  /*f640*/  FFMA.FTZ R13, -R154, R154, 1 ;  /* 0x3f8000009a0d7423 */ /* 0x000fe2000001019a */
[----:B------:R-:W-:Y:S01]  /*f650*/  FFMA.FTZ R216, -R202, R202, 1 ;  /* 0x3f800000cad87423 */ /* 0x000fe200000101ca */
[----:B------:R-:W2:Y:S01]  /*f660*/  LDL.LU R201, [R1+0x124] ;  /* 0x0001240001c97983 */ /* 0x000ea20000300800 */
[----:B------:R-:W-:Y:S01]  /*f670*/  FMUL.FTZ R212, R212, R215 ;  /* 0x000000d7d4d47220 */ /* 0x000fe20000410000 */
[----:B------:R-:W-:Y:S01]  /*f680*/  FFMA.FTZ R215, -R171, R171, 1 ;  /* 0x3f800000abd77423 */ /* 0x000fe200000101ab */
[----:B------:R-:W-:Y:S01]  /*f690*/  FMUL.FTZ R64, R40, R64 ;  /* 0x0000004028407220 */ /* 0x000fe20000410000 */
[----:B------:R-:W2:Y:S01]  /*f6a0*/  LDL.LU R202, [R1+0x120] ;  /* 0x0001200001ca7983 */ /* 0x000ea20000300800 */
[----:B------:R-:W-:Y:S01]  /*f6b0*/  FMUL.FTZ R66, R66, R62 ;  /* 0x0000003e42427220 */ /* 0x000fe20000410000 */
[----:B------:R-:W4:Y:S01]  /*f6c0*/  MUFU.EX2 R105, R105 ;  /* 0x0000006900697308 */ /* 0x000f220000000800 */
[----:B------:R-:W-:Y:S01]  /*f6d0*/  FADD.FTZ R67, R67, -R91 ;  /* 0x8000005b43437221 */ /* 0x000fe20000010000 */
[----:B------:R-:W2:Y:S01]  /*f6e0*/  LDL.LU R203, [R1+0x11c] ;  /* 0x00011c0001cb7983 */ /* 0x000ea20000300800 */
[----:B------:R-:W-:-:S03]  /*f6f0*/  FMUL.FTZ R13, R13, R92 ;  /* 0x0000005c0d0d7220 */ /* 0x000fc60000410000 */
[----:B------:R1:W5:Y:S02]  /*f700*/  LDL.LU R171, [R1+0x118] ;  /* 0x0001180001ab7983 */ /* 0x0003640000300800 */
[----:B------:R-:W4:Y:S02]  /*f710*/  MUFU.EX2 R115, R115 ;  /* 0x0000007300737308 */ /* 0x000f240000000800 */
[----:B------:R-:W4:Y:S04]  /*f720*/  SHFL.IDX PT, R40, R63, R227, 0x1f ;  /* 0x00001fe33f287589 */ /* 0x000f2800000e0000 */
[----:B------:R-:W4:Y:S04]  /*f730*/  SHFL.IDX PT, R62, R63, R234, 0x1f ;  /* 0x00001fea3f3e7589 */ /* 0x000f2800000e0000 */
[----:B------:R1:W5:Y:S04]  /*f740*/  LDL.LU R170, [R1+0x114] ;  /* 0x0001140001aa7983 */ /* 0x0003680000300800 */
[----:B------:R-:W4:Y:S04]  /*f750*/  SHFL.IDX PT, R89, R63, R9, 0x1f ;  /* 0x00001f093f597589 */ /* 0x000f2800000e0000 */
[----:B------:R-:W-:Y:S04]  /*f760*/  SHFL.IDX PT, R92, R63, R228, 0x1f ;  /* 0x00001fe43f5c7589 */ /* 0x000fe800000e0000 */
[----:B------:R-:W-:Y:S04]  /*f770*/  SHFL.IDX PT, R93, R63, R233, 0x1f ;  /* 0x00001fe93f5d7589 */ /* 0x000fe800000e0000 */
[----:B------:R-:W-:Y:S04]  /*f780*/  SHFL.IDX PT, R218, R63, R235, 0x1f ;  /* 0x00001feb3fda7589 */ /* 0x000fe800000e0000 */
[----:B------:R-:W-:Y:S04]  /*f790*/  SHFL.IDX PT, R91, R63, R230, 0x1f ;  /* 0x00001fe63f5b7589 */ /* 0x000fe800000e0000 */
[----:B------:R1:W5:Y:S04]  /*f7a0*/  LDL.LU R169, [R1+0x110] ;  /* 0x0001100001a97983 */ /* 0x0003680000300800 */
[----:B------:R-:W4:Y:S01]  /*f7b0*/  SHFL.IDX PT, R63, R63, R229, 0x1f ;  /* 0x00001fe53f3f7589 */ /* 0x000f2200000e0000 */
[----:B------:R-:W4:Y:S03]  /*f7c0*/  MUFU.EX2 R110, R110 ;  /* 0x0000006e006e7308 */ /* 0x000f260000000800 */
[----:B------:R1:W5:Y:S04]  /*f7d0*/  LDL.LU R168, [R1+0x10c] ;  /* 0x00010c0001a87983 */ /* 0x0003680000300800 */
[----:B------:R2:W5:Y:S01]  /*f7e0*/  LDL.LU R167, [R1+0x108] ;  /* 0x0001080001a77983 */ /* 0x0005620000300800 */
[----:B------:R-:W-:-:S03]  /*f7f0*/  FFMA.FTZ R60, -R160, R160, 1 ;  /* 0x3f800000a03c7423 */ /* 0x000fc600000101a0 */
[----:B------:R2:W5:Y:S01]  /*f800*/  LDL.LU R166, [R1+0x104] ;  /* 0x0001040001a67983 */ /* 0x0005620000300800 */
[----:B-1----:R-:W-:-:S03]  /*f810*/  FMUL.FTZ R57, R119, R57 ;  /* 0x0000003977397220 */ /* 0x002fc60000410000 */
[----:B------:R1:W5:Y:S01]  /*f820*/  LDL.LU R165, [R1+0x100] ;  /* 0x0001000001a57983 */ /* 0x0003620000300800 */
[----:B------:R-:W1:Y:S03]  /*f830*/  MUFU.EX2 R114, R114 ;  /* 0x0000007200727308 */ /* 0x000e660000000800 */
[----:B------:R1:W5:Y:S04]  /*f840*/  LDL.LU R164, [R1+0xfc] ;  /* 0x0000fc0001a47983 */ /* 0x0003680000300800 */
[----:B------:R1:W5:Y:S01]  /*f850*/  LDL.LU R163, [R1+0xf8] ;  /* 0x0000f80001a37983 */ /* 0x0003620000300800 */
[----:B------:R-:W1:Y:S03]  /*f860*/  MUFU.EX2 R118, R118 ;  /* 0x0000007600767308 */ /* 0x000e660000000800 */
[----:B------:R1:W5:Y:S01]  /*f870*/  LDL.LU R162, [R1+0xf4] ;  /* 0x0000f40001a27983 */ /* 0x0003620000300800 */
[----:B------:R-:W-:-:S03]  /*f880*/  FMUL.FTZ R60, R60, R57 ;  /* 0x000000393c3c7220 */ /* 0x000fc60000410000 */
[----:B------:R1:W5:Y:S01]  /*f890*/  LDL.LU R161, [R1+0xf0] ;  /* 0x0000f00001a17983 */ /* 0x0003620000300800 */
[----:B------:R-:W1:Y:S01]  /*f8a0*/  MUFU.EX2 R137, R137 ;  /* 0x0000008900897308 */ /* 0x000e620000000800 */
[----:B------:R-:W-:Y:S02]  /*f8b0*/  FADD.FTZ R90, R70, -R90 ;  /* 0x8000005a465a7221 */ /* 0x000fe40000010000 */
[----:B------:R1:W5:Y:S01]  /*f8c0*/  LDL.LU R160, [R1+0xec] ;  /* 0x0000ec0001a07983 */ /* 0x0003620000300800 */
[----:B------:R-:W-:Y:S01]  /*f8d0*/  FFMA.FTZ R57, -R157, R157, 1 ;  /* 0x3f8000009d397423 */ /* 0x000fe2000001019d */
[----:B---3--:R-:W-:Y:S02]  /*f8e0*/  FMUL.FTZ R55, R120, R55 ;  /* 0x0000003778377220 */ /* 0x008fe40000410000 */
[----:B------:R3:W5:Y:S01]  /*f8f0*/  LDL.LU R159, [R1+0xe8] ;  /* 0x0000e800019f7983 */ /* 0x0007620000300800 */
[----:B------:R-:W-:-:S03]  /*f900*/  FFMA.FTZ R70, -R156, R156, 1 ;  /* 0x3f8000009c467423 */ /* 0x000fc6000001019c */
[----:B------:R3:W5:Y:S01]  /*f910*/  LDL.LU R158, [R1+0xe4] ;  /* 0x0000e400019e7983 */ /* 0x0007620000300800 */
[----:B----4-:R-:W-:-:S03]  /*f920*/  FMUL.FTZ R61, R105, R61 ;  /* 0x0000003d693d7220 */ /* 0x010fc60000410000 */
[----:B------:R3:W5:Y:S01]  /*f930*/  LDL.LU R157, [R1+0xe0] ;  /* 0x0000e000019d7983 */ /* 0x0007620000300800 */
[----:B------:R-:W-:-:S03]  /*f940*/  FMUL.FTZ R57, R57, R55 ;  /* 0x0000003739397220 */ /* 0x000fc60000410000 */
[----:B------:R3:W5:Y:S01]  /*f950*/  LDL.LU R156, [R1+0xdc] ;  /* 0x0000dc00019c7983 */ /* 0x0007620000300800 */
[----:B------:R-:W-:Y:S01]  /*f960*/  FFMA.FTZ R55, -R152, R152, 1 ;  /* 0x3f80000098377423 */ /* 0x000fe20000010198 */
[----:B------:R-:W-:Y:S02]  /*f970*/  FFMA.FTZ R56, -R149, R149, 1 ;  /* 0x3f80000095387423 */ /* 0x000fe40000010195 */
[----:B------:R3:W5:Y:S01]  /*f980*/  LDL.LU R155, [R1+0xd8] ;  /* 0x0000d800019b7983 */ /* 0x0007620000300800 */
[----:B------:R-:W-:-:S03]  /*f990*/  FMUL.FTZ R67, R115, R67 ;  /* 0x0000004373437220 */ /* 0x000fc60000410000 */
[----:B------:R3:W5:Y:S01]  /*f9a0*/  LDL.LU R154, [R1+0xd4] ;  /* 0x0000d400019a7983 */ /* 0x0007620000300800 */
[----:B------:R-:W-:-:S03]  /*f9b0*/  FMUL.FTZ R70, R70, R61 ;  /* 0x0000003d46467220 */ /* 0x000fc60000410000 */
[----:B------:R3:W5:Y:S01]  /*f9c0*/  LDL.LU R153, [R1+0xd0] ;  /* 0x0000d00001997983 */ /* 0x0007620000300800 */
[----:B------:R-:W-:-:S03]  /*f9d0*/  FMUL.FTZ R56, R56, R67 ;  /* 0x0000004338387220 */ /* 0x000fc60000410000 */
[----:B------:R3:W5:Y:S01]  /*f9e0*/  LDL.LU R152, [R1+0xcc] ;  /* 0x0000cc0001987983 */ /* 0x0007620000300800 */
[----:B------:R-:W-:-:S03]  /*f9f0*/  FFMA.FTZ R61, -R148, R148, 1 ;  /* 0x3f800000943d7423 */ /* 0x000fc60000010194 */
[----:B------:R3:W5:Y:S01]  /*fa00*/  LDL.LU R151, [R1+0xc8] ;  /* 0x0000c80001977983 */ /* 0x0007620000300800 */
[----:B------:R-:W-:Y:S01]  /*fa10*/  FMUL.FTZ R55, R55, R59 ;  /* 0x0000003b37377220 */ /* 0x000fe20000410000 */
[----:B------:R-:W-:Y:S02]  /*fa20*/  FFMA.FTZ R67, -R147, R147, 1 ;  /* 0x3f80000093437423 */ /* 0x000fe40000010193 */
[----:B------:R3:W5:Y:S01]  /*fa30*/  LDL.LU R150, [R1+0xc4] ;  /* 0x0000c40001967983 */ /* 0x0007620000300800 */
[----:B------:R-:W-:Y:S01]  /*fa40*/  FMUL.FTZ R88, R110, R88 ;  /* 0x000000586e587220 */ /* 0x000fe20000410000 */
[----:B------:R-:W-:Y:S02]  /*fa50*/  FFMA.FTZ R59, -R146, R146, 1 ;  /* 0x3f800000923b7423 */ /* 0x000fe40000010192 */
[----:B------:R3:W5:Y:S01]  /*fa60*/  LDL.LU R149, [R1+0xc0] ;  /* 0x0000c00001957983 */ /* 0x0007620000300800 */
[----:B------:R-:W-:Y:S01]  /*fa70*/  FADD.FTZ R73, R73, -R40 ;  /* 0x8000002849497221 */ /* 0x000fe20000010000 */
[--C-:B------:R-:W-:Y:S01]  /*fa80*/  FADD.FTZ R81, R81, -R62.reuse ;  /* 0x8000003e51517221 */ /* 0x100fe20000010000 */
[----:B------:R-:W-:Y:S01]  /*fa90*/  FADD.FTZ R83, R83, -R62 ;  /* 0x8000003e53537221 */ /* 0x000fe20000010000 */
[----:B------:R3:W5:Y:S01]  /*faa0*/  LDL.LU R148, [R1+0xbc] ;  /* 0x0000bc0001947983 */ /* 0x0007620000300800 */
[--C-:B------:R-:W-:Y:S01]  /*fab0*/  FADD.FTZ R72, R72, -R89.reuse ;  /* 0x8000005948487221 */ /* 0x100fe20000010000 */
[----:B------:R-:W-:Y:S01]  /*fac0*/  FADD.FTZ R74, R74, -R89 ;  /* 0x800000594a4a7221 */ /* 0x000fe20000010000 */
[----:B------:R-:W-:Y:S01]  /*fad0*/  FADD.FTZ R40, R75, -R40 ;  /* 0x800000284b287221 */ /* 0x000fe20000010000 */
[----:B------:R3:W5:Y:S01]  /*fae0*/  LDL.LU R147, [R1+0xb8] ;  /* 0x0000b80001937983 */ /* 0x0007620000300800 */
[----:B------:R-:W-:Y:S01]  /*faf0*/  FFMA.FTZ R62, -R145, R145, 1 ;  /* 0x3f800000913e7423 */ /* 0x000fe20000010191 */
[----:B-1----:R-:W-:Y:S01]  /*fb00*/  FMUL.FTZ R90, R114, R90 ;  /* 0x0000005a725a7220 */ /* 0x002fe20000410000 */
[--C-:B------:R-:W-:Y:S01]  /*fb10*/  FADD.FTZ R85, R85, -R63.reuse ;  /* 0x8000003f55557221 */ /* 0x100fe20000010000 */
[----:B------:R3:W5:Y:S01]  /*fb20*/  LDL.LU R146, [R1+0xb4] ;  /* 0x0000b40001927983 */ /* 0x0007620000300800 */
[----:B------:R-:W-:Y:S01]  /*fb30*/  FADD.FTZ R87, R87, -R63 ;  /* 0x8000003f57577221 */ /* 0x000fe20000010000 */
[----:B------:R-:W-:Y:S01]  /*fb40*/  FFMA.FTZ R89, -R144, R144, 1 ;  /* 0x3f80000090597423 */ /* 0x000fe20000010190 */
[----:B------:R-:W-:Y:S01]  /*fb50*/  FMUL.FTZ R61, R61, R88 ;  /* 0x000000583d3d7220 */ /* 0x000fe20000410000 */
[----:B------:R3:W5:Y:S01]  /*fb60*/  LDL.LU R145, [R1+0xb0] ;  /* 0x0000b00001917983 */ /* 0x0007620000300800 */
[----:B------:R-:W-:Y:S01]  /*fb70*/  FFMA.FTZ R63, -R143, R143, 1 ;  /* 0x3f8000008f3f7423 */ /* 0x000fe2000001018f */
[----:B------:R-:W-:Y:S01]  /*fb80*/  FMUL.FTZ R217, R118, R217 ;  /* 0x000000d976d97220 */ /* 0x000fe20000410000 */
[--C-:B------:R-:W-:Y:S01]  /*fb90*/  FADD.FTZ R76, R76, -R92.reuse ;  /* 0x8000005c4c4c7221 */ /* 0x100fe20000010000 */
[----:B------:R3:W5:Y:S01]  /*fba0*/  LDL.LU R144, [R1+0xac] ;  /* 0x0000ac0001907983 */ /* 0x0007620000300800 */
[----:B------:R-:W-:Y:S01]  /*fbb0*/  FADD.FTZ R78, R78, -R92 ;  /* 0x8000005c4e4e7221 */ /* 0x000fe20000010000 */
[----:B------:R-:W-:Y:S01]  /*fbc0*/  FFMA.FTZ R88, -R142, R142, 1 ;  /* 0x3f8000008e587423 */ /* 0x000fe2000001018e */
[--C-:B------:R-:W-:Y:S01]  /*fbd0*/  FADD.FTZ R77, R77, -R93.reuse ;  /* 0x8000005d4d4d7221 */ /* 0x100fe20000010000 */
[----:B------:R3:W5:Y:S01]  /*fbe0*/  LDL.LU R143, [R1+0xa8] ;  /* 0x0000a800018f7983 */ /* 0x0007620000300800 */
[----:B------:R-:W-:Y:S01]  /*fbf0*/  FADD.FTZ R79, R79, -R93 ;  /* 0x8000005d4f4f7221 */ /* 0x000fe20000010000 */
[----:B------:R-:W-:Y:S01]  /*fc00*/  FMUL.FTZ R40, R137, R40 ;  /* 0x0000002889287220 */ /* 0x000fe20000410000 */
[----:B------:R-:W-:Y:S01]  /*fc10*/  FFMA.FTZ R92, -R141, R141, 1 ;  /* 0x3f8000008d5c7423 */ /* 0x000fe2000001018d */
[----:B------:R3:W5:Y:S01]  /*fc20*/  LDL.LU R142, [R1+0xa4] ;  /* 0x0000a400018e7983 */ /* 0x0007620000300800 */
[----:B------:R-:W-:Y:S01]  /*fc30*/  FMUL.FTZ R67, R67, R90 ;  /* 0x0000005a43437220 */ /* 0x000fe20000410000 */
[----:B------:R-:W-:Y:S01]  /*fc40*/  FFMA.FTZ R93, -R140, R140, 1 ;  /* 0x3f8000008c5d7423 */ /* 0x000fe2000001018c */
        /* <DEDUP_REMOVED lines=8> */
[----:B------:R-:W-:Y:S01]  /*fcd0*/  FFMA.FTZ R217, -R4, R4, 1 ;  /* 0x3f80000004d97423 */ /* 0x000fe20000010104 */
[----:B------:R3:W5:Y:S01]  /*fce0*/  LDL.LU R6, [R1+0x98] ;  /* 0x0000980001067983 */ /* 0x0007620000300800 */
[----:B------:R-:W-:-:S03]  /*fcf0*/  FFMA.FTZ R40, -R2, R2, 1 ;  /* 0x3f80000002287423 */ /* 0x000fc60000010102 */
[----:B------:R3:W5:Y:S04]  /*fd00*/  LDL.LU R5, [R1+0x94] ;  /* 0x0000940001057983 */ /* 0x0007680000300800 */
[----:B------:R3:W5:Y:S04]  /*fd10*/  LDL.LU R4, [R1+0x90] ;  /* 0x0000900001047983 */ /* 0x0007680000300800 */
[----:B------:R3:W5:Y:S04]  /*fd20*/  LDL.LU R2, [R1+0x8c] ;  /* 0x00008c0001027983 */ /* 0x0007680000300800 */
[----:B------:R-:W4:Y:S01]  /*fd30*/  LDL R220, [R1+0x70] ;  /* 0x0000700001dc7983 */ /* 0x000f220000100800 */
[----:B------:R-:W1:Y:S08]  /*fd40*/  MUFU.EX2 R127, R127 ;  /* 0x0000007f007f7308 */ /* 0x000e700000000800 */
[----:B------:R-:W3:Y:S08]  /*fd50*/  MUFU.EX2 R113, R113 ;  /* 0x0000007100717308 */ /* 0x000ef00000000800 */
[----:B------:R-:W3:Y:S08]  /*fd60*/  MUFU.EX2 R136, R136 ;  /* 0x0000008800887308 */ /* 0x000ef00000000800 */
[----:B------:R-:W3:Y:S08]  /*fd70*/  MUFU.EX2 R33, R33 ;  /* 0x0000002100217308 */ /* 0x000ef00000000800 */
[----:B------:R-:W3:Y:S08]  /*fd80*/  MUFU.EX2 R34, R34 ;  /* 0x0000002200227308 */ /* 0x000ef00000000800 */
[----:B------:R-:W3:Y:S08]  /*fd90*/  MUFU.EX2 R204, R204 ;  /* 0x000000cc00cc7308 */ /* 0x000ef00000000800 */
[----:B------:R-:W3:Y:S08]  /*fda0*/  MUFU.EX2 R206, R206 ;  /* 0x000000ce00ce7308 */ /* 0x000ef00000000800 */
[----:B------:R-:W3:Y:S08]  /*fdb0*/  MUFU.EX2 R125, R125 ;  /* 0x0000007d007d7308 */ /* 0x000ef00000000800 */
[----:B------:R-:W3:Y:S01]  /*fdc0*/  MUFU.EX2 R207, R207 ;  /* 0x000000cf00cf7308 */ /* 0x000ee20000000800 */
[----:B------:R-:W-:-:S07]  /*fdd0*/  FADD.FTZ R82, R82, -R218 ;  /* 0x800000da52527221 */ /* 0x000fce0000010000 */
[----:B------:R-:W3:Y:S08]  /*fde0*/  MUFU.EX2 R131, R131 ;  /* 0x0000008300837308 */ /* 0x000ef00000000800 */
[----:B------:R-:W2:Y:S08]  /*fdf0*/  MUFU.EX2 R108, R108 ;  /* 0x0000006c006c7308 */ /* 0x000eb00000000800 */
[----:B------:R-:W2:Y:S08]  /*fe00*/  MUFU.EX2 R130, R130 ;  /* 0x0000008200827308 */ /* 0x000eb00000000800 */
[----:B------:R-:W2:Y:S08]  /*fe10*/  MUFU.EX2 R109, R109 ;  /* 0x0000006d006d7308 */ /* 0x000eb00000000800 */
[----:B------:R-:W2:Y:S08]  /*fe20*/  MUFU.EX2 R123, R123 ;  /* 0x0000007b007b7308 */ /* 0x000eb00000000800 */
[----:B------:R-:W2:Y:S08]  /*fe30*/  MUFU.EX2 R129, R129 ;  /* 0x0000008100817308 */ /* 0x000eb00000000800 */
[----:B------:R-:W2:Y:S08]  /*fe40*/  MUFU.EX2 R126, R126 ;  /* 0x0000007e007e7308 */ /* 0x000eb00000000800 */
[----:B------:R-:W2:Y:S01]  /*fe50*/  MUFU.EX2 R139, R139 ;  /* 0x0000008b008b7308 */ /* 0x000ea20000000800 */
[----:B-1----:R-:W-:Y:S01]  /*fe60*/  FMUL.FTZ R76, R127, R76 ;  /* 0x0000004c7f4c7220 */ /* 0x002fe20000410000 */
[----:B---3--:R-:W-:Y:S01]  /*fe70*/  FMUL.FTZ R72, R113, R72 ;  /* 0x0000004871487220 */ /* 0x008fe20000410000 */
[----:B------:R-:W-:Y:S01]  /*fe80*/  FMUL.FTZ R82, R136, R82 ;  /* 0x0000005288527220 */ /* 0x000fe20000410000 */
[----:B------:R-:W-:Y:S01]  /*fe90*/  FADD.FTZ R80, R80, -R218 ;  /* 0x800000da50507221 */ /* 0x000fe20000010000 */
[----:B------:R-:W-:Y:S01]  /*fea0*/  FMUL.FTZ R231, R33, R231 ;  /* 0x000000e721e77220 */ /* 0x000fe20000410000 */
[----:B------:R-:W-:Y:S01]  /*feb0*/  FMUL.FTZ R232, R34, R232 ;  /* 0x000000e822e87220 */ /* 0x000fe20000410000 */
[----:B------:R-:W-:Y:S01]  /*fec0*/  FFMA.FTZ R218, -R138, R138, 1 ;  /* 0x3f8000008ada7423 */ /* 0x000fe2000001018a */
[----:B------:R-:W-:Y:S01]  /*fed0*/  FMUL.FTZ R92, R92, R76 ;  /* 0x0000004c5c5c7220 */ /* 0x000fe20000410000 */
[----:B------:R-:W-:Y:S01]  /*fee0*/  FFMA.FTZ R138, -R128, R128, 1 ;  /* 0x3f800000808a7423 */ /* 0x000fe20000010180 */
[----:B------:R-:W-:Y:S01]  /*fef0*/  FMUL.FTZ R62, R62, R72 ;  /* 0x000000483e3e7220 */ /* 0x000fe20000410000 */
[----:B------:R-:W-:Y:S01]  /*ff00*/  FMUL.FTZ R128, R40, R82 ;  /* 0x0000005228807220 */ /* 0x000fe20000410000 */
[----:B------:R-:W-:Y:S01]  /*ff10*/  FFMA.FTZ R132, -R132, R132, 1 ;  /* 0x3f80000084847423 */ /* 0x000fe20000010184 */
[----:B------:R-:W-:Y:S01]  /*ff20*/  FFMA.FTZ R133, -R133, R133, 1 ;  /* 0x3f80000085857423 */ /* 0x000fe20000010185 */
[----:B------:R-:W-:Y:S01]  /*ff30*/  FMUL.FTZ R84, R204, R84 ;  /* 0x00000054cc547220 */ /* 0x000fe20000410000 */
[----:B------:R-:W-:Y:S01]  /*ff40*/  FMUL.FTZ R85, R206, R85 ;  /* 0x00000055ce557220 */ /* 0x000fe20000410000 */
[----:B------:R-:W-:Y:S01]  /*ff50*/  F2FP.F16.F32.PACK_AB R76, R42, R11 ;  /* 0x0000000b2a4c723e */ /* 0x000fe200000000ff */
[----:B------:R-:W-:Y:S01]  /*ff60*/  FFMA.FTZ R72, -R134, R134, 1 ;  /* 0x3f80000086487423 */ /* 0x000fe20000010186 */
[----:B------:R-:W-:Y:S01]  /*ff70*/  FFMA.FTZ R40, -R135, R135, 1 ;  /* 0x3f80000087287423 */ /* 0x000fe20000010187 */
[----:B------:R-:W-:Y:S01]  /*ff80*/  FMUL.FTZ R86, R125, R86 ;  /* 0x000000567d567220 */ /* 0x000fe20000410000 */
[----:B------:R-:W-:Y:S01]  /*ff90*/  FMUL.FTZ R87, R207, R87 ;  /* 0x00000057cf577220 */ /* 0x000fe20000410000 */
[----:B------:R-:W-:Y:S01]  /*ffa0*/  FMUL.FTZ R216, R216, R231 ;  /* 0x000000e7d8d87220 */ /* 0x000fe20000410000 */
        /* <DEDUP_REMOVED lines=25> */
[----:B------:R-:W-:Y:S01]  /*10140*/  UMOV UR6, UR8 ;  /* 0x0000000800067c82 */ /* 0x000fe20008000000 */
[----:B------:R-:W-:Y:S01]  /*10150*/  F2FP.F16.F32.PACK_AB R80, R21, R22 ;  /* 0x000000161550723e */ /* 0x000fe200000000ff */
[----:B------:R-:W-:Y:S01]  /*10160*/  UMOV UR7, 0x40000040 ;  /* 0x4000004000077882 */ /* 0x000fe20000000000 */
[----:B------:R-:W-:Y:S01]  /*10170*/  F2FP.F16.F32.PACK_AB R81, R211, R20 ;  /* 0x00000014d351723e */ /* 0x000fe200000000ff */
[----:B------:R-:W-:Y:S01]  /*10180*/  UIADD3 UR4, UR8, 0x80, URZ ;  /* 0x0000008008047890 */ /* 0x000fe2000fffe03f */
        /* <DEDUP_REMOVED lines=30> */
[----:B----4-:R-:W-:-:S05]  /*10370*/  LEA R11, R0, R220, 0xe ;  /* 0x000000dc000b7211 */ /* 0x010fca00078e70ff */
[----:B------:R-:W-:-:S05]  /*10380*/  IMAD R11, R11, 0x2, R16 ;  /* 0x000000020b0b7824 */ /* 0x000fca00078e0210 */
        /* <DEDUP_REMOVED lines=79> */
[----:B------:R-:W-:Y:S02]  /*10880*/  R2UR UR4, R16 ;  /* 0x00000000100472ca */ /* 0x000fe400000e0000 */
[----:B--2---:R-:W-:-:S04]  /*10890*/  LEA R10, R0, R12, 0xb ;  /* 0x0000000c000a7211 */ /* 0x004fc800078e58ff */
[----:B------:R-:W-:-:S07]  /*108a0*/  R2UR UR9, R10 ;  /* 0x000000000a0972ca */ /* 0x000fce00000e0000 */
[----:B------:R-:W-:-:S04]  /*108b0*/  USHF.R.U32.HI UR4, URZ, 0x4, UR4 ;  /* 0x000000043f047899 */ /* 0x000fc80008011604 */
[----:B------:R-:W-:Y:S01]  /*108c0*/  ULOP3.LUT UR10, UR4, 0x3fff, URZ, 0xc0, !UPT ;  /* 0x00003fff040a7892 */ /* 0x000fe2000f8ec03f */
[----:B------:R-:W-:Y:S02]  /*108d0*/  UMOV UR5, 0x40000040 ;  /* 0x4000004000057882 */ /* 0x000fe40000000000 */
[----:B------:R-:W-:Y:S01]  /*108e0*/  UMOV UR4, UR9 ;  /* 0x0000000900047c82 */ /* 0x000fe20008000000 */
[----:B------:R-:W-:-:S03]  /*108f0*/  UMOV UR7, 0x40000040 ;  /* 0x4000004000077882 */ /* 0x000fc60000000000 */
[----:B------:R-:W-:Y:S01]  /*10900*/  UMOV UR6, UR10 ;  /* 0x0000000a00067c82 */ /* 0x000fe20008000000 */
[----:B------:R-:W-:Y:S02]  /*10910*/  WARPGROUP.DEPBAR.LE gsb0, 0x0 ;  /* 0x00008000000079c5 */ /* 0x000fe40000010000 */
[----:B------:R2:W-:Y:S06]  /*10920*/  MEMBAR.ALL.CTA ;  /* 0x0000000000007992 */ /* 0x0005ec0000008000 */
[----:B--2---:R-:W2:Y:S02]  /*10930*/  FENCE.VIEW.ASYNC.S ;  /* 0x00000000000073c6 */ /* 0x004ea40000000000 */
[----:B--2---:R-:W-:Y:S06]  /*10940*/  BAR.SYNC.DEFER_BLOCKING 0x9, 0x100 ;  /* 0x0244000000007b1d */ /* 0x004fec0000010000 */
        /* <DEDUP_REMOVED lines=54> */
.L_x_1088:
        /* <DEDUP_REMOVED lines=57> */
[----:B------:R2:W-:Y:S01]  /*11040*/  STS.128 [R2+0xa800], R44 ;  /* 0x00a8002c02007388 */ /* 0x0005e20000000c00 */
[----:B------:R-:W-:-:S03]  /*11050*/  IADD3 R10, R10, 0xc, RZ ;  /* 0x0000000c0a0a7810 */ /* 0x000fc60007ffe0ff */
        /* <DEDUP_REMOVED lines=11> */
.L_x_1089:
[----:B------:R-:W-:Y:S01]  /*11110*/  UIADD3 UR38, UR38, 0x1, URZ ;  /* 0x0000000126267890 */ /* 0x000fe2000fffe03f */
[----:B------:R-:W-:Y:S01]  /*11120*/  VIADD R6, R6, 0x30c20 ;  /* 0x00030c2006067836 */ /* 0x000fe20000000000 */
[----:B------:R-:W-:Y:S02]  /*11130*/  IADD3 R0, R0, 0x1, RZ ;  /* 0x0000000100007810 */ /* 0x000fe40007ffe0ff */
[----:B------:R-:W-:Y:S02]  /*11140*/  UISETP.GE.AND UP0, UPT, UR38, UR37, UPT ;  /* 0x000000252600728c */ /* 0x000fe4000bf06270 */
[----:B------:R-:W-:Y:S02]  /*11150*/  ISETP.NE.AND P0, PT, R0, 0x2, PT ;  /* 0x000000020000780c */ /* 0x000fe40003f05270 */
[----:B------:R-:W-:Y:S02]  /*11160*/  PRMT R6, RZ, 0x654, R6 ;  /* 0x00000654ff067816 */ /* 0x000fe40000000006 */
[----:B------:R-:W-:-:S02]  /*11170*/  PLOP3.LUT P1, PT, PT, PT, UP0, 0x80, 0x0 ;  /* 0x000000000000781c */ /* 0x000fc40003f2f008 */
[----:B--2---:R-:W-:Y:S01]  /*11180*/  SEL R5, RZ, 0x1, P0 ;  /* 0x00000001ff057807 */ /* 0x004fe20000000000 */
[----:B------:R2:W-:Y:S01]  /*11190*/  SYNCS.ARRIVE.TRANS64.RED.A1T0 RZ, [R6+URZ], RZ ;  /* 0x000000ff06ff79a7 */ /* 0x0005e2000810043f */
[----:B------:R-:W-:Y:S02]  /*111a0*/  SEL R0, R0, RZ, P0 ;  /* 0x000000ff00007207 */ /* 0x000fe40000000000 */
[----:B------:R-:W-:-:S07]  /*111b0*/  LOP3.LUT R4, R4, R5, RZ, 0x3c, !PT ;  /* 0x0000000504047212 */ /* 0x000fce00078e3cff */
[----:B--2---:R-:W-:Y:S05]  /*111c0*/  @!P1 BRA `(.L_x_1090) ;  /* 0xffffffac00c49947 */ /* 0x004fea000383ffff */
.L_x_1079:
        /* <DEDUP_REMOVED lines=34> */
.L_x_1047:
[----:B------:R-:W-:Y:S05]  /*113f0*/  @P0 BRA `(.L_x_1091) ;  /* 0x0000000800d40947 */ /* 0x000fea0003800000 */
[----:B------:R-:W2:Y:S01]  /*11400*/  S2R R3, SR_CgaCtaId ;  /* 0x0000000000037919 */ /* 0x000ea20000008800 */
[----:B------:R-:W-:-:S04]  /*11410*/  MOV R0, 0x400 ;  /* 0x0000040000007802 */ /* 0x000fc80000000f00 */
[----:B--2---:R-:W-:-:S04]  /*11420*/  LEA R17, R3, R0, 0x18 ;  /* 0x0000000003117211 */ /* 0x004fc800078ec0ff */
[----:B------:R-:W-:-:S13]  /*11430*/  LOP3.LUT P0, RZ, R17, 0x3ff, RZ, 0xc0, !PT ;  /* 0x000003ff11ff7812 */ /* 0x000fda000780c0ff */
[----:B------:R-:W-:Y:S05]  /*11440*/  @!P0 BRA `(.L_x_1092) ;  /* 0x0000000000408947 */ /* 0x000fea0003800000 */
[----:B------:R-:W-:Y:S01]  /*11450*/  MOV R0, 0x0 ;  /* 0x0000000000007802 */ /* 0x000fe20000000f00 */
[----:B------:R-:W-:Y:S01]  /*11460*/  ULDC.64 UR4, c[0x4][0x90] ;  /* 0x0100240000047ab9 */ /* 0x000fe20000000a00 */
[----:B------:R-:W-:Y:S01]  /*11470*/  ULDC.64 UR6, c[0x4][0x98] ;  /* 0x0100260000067ab9 */ /* 0x000fe20000000a00 */
[----:B------:R-:W-:Y:S01]  /*11480*/  IMAD.U32 R4, RZ, RZ, UR4 ;  /* 0x00000004ff047e24 */ /* 0x000fe2000f8e00ff */
[----:B------:R2:W3:Y:S01]  /*11490*/  LDC.64 R2, c[0x4][R0] ;  /* 0x0100000000027b82 */ /* 0x0004e20000000a00 */
[----:B------:R-:W-:Y:S01]  /*114a0*/  MOV R5, UR5 ;  /* 0x0000000500057c02 */ /* 0x000fe20008000f00 */
[----:B------:R-:W-:Y:S01]  /*114b0*/  ULDC.64 UR4, c[0x4][0x18] ;  /* 0x0100060000047ab9 */ /* 0x000fe20000000a00 */
[----:B------:R-:W-:Y:S01]  /*114c0*/  IMAD.U32 R6, RZ, RZ, UR6 ;  /* 0x00000006ff067e24 */ /* 0x000fe2000f8e00ff */
[----:B------:R-:W-:Y:S01]  /*114d0*/  MOV R7, UR7 ;  /* 0x0000000700077c02 */ /* 0x000fe20008000f00 */
[----:B------:R-:W-:Y:S01]  /*114e0*/  IMAD.U32 R10, RZ, RZ, UR4 ;  /* 0x00000004ff0a7e24 */ /* 0x000fe2000f8e00ff */
[----:B------:R-:W-:Y:S01]  /*114f0*/  MOV R11, UR5 ;  /* 0x00000005000b7c02 */ /* 0x000fe20008000f00 */
[----:B------:R-:W-:Y:S01]  /*11500*/  IMAD.MOV.U32 R8, RZ, RZ, 0x70 ;  /* 0x00000070ff087424 */ /* 0x000fe200078e00ff */
[----:B------:R-:W-:Y:S01]  /*11510*/  MOV R12, 0x1 ;  /* 0x00000001000c7802 */ /* 0x000fe20000000f00 */
[----:B--2---:R-:W-:-:S07]  /*11520*/  IMAD.MOV.U32 R13, RZ, RZ, RZ ;  /* 0x000000ffff0d7224 */ /* 0x004fce00078e00ff */
[----:B------:R-:W-:-:S07]  /*11530*/  LEPC R20, `(.L_x_1092) ;  /* 0x000000001014794e */ /* 0x000fce0000000000 */
[----:B-1-3--:R-:W-:Y:S05]  /*11540*/  CALL.ABS.NOINC R2 ;  /* 0x0000000002007343 */ /* 0x00afea0003c00000 */
.L_x_1092:
[----:B------:R-:W-:-:S04]  /*11550*/  IADD3 R16, R17, 0x4000, RZ ;  /* 0x0000400011107810 */ /* 0x000fc80007ffe0ff */
        /* <DEDUP_REMOVED lines=18> */
.L_x_1093:
[----:B------:R-:W-:-:S13]  /*11680*/  LOP3.LUT P6, RZ, R17, 0x3ff, RZ, 0xc0, !PT ;  /* 0x000003ff11ff7812 */ /* 0x000fda00078cc0ff */
[----:B------:R-:W-:Y:S05]  /*11690*/  @!P6 BRA `(.L_x_1094) ;  /* 0x000000000040e947 */ /* 0x000fea0003800000 */
[----:B------:R-:W-:Y:S01]  /*116a0*/  MOV R0, 0x0 ;  /* 0x0000000000007802 */ /* 0x000fe20000000f00 */
[----:B------:R-:W-:Y:S01]  /*116b0*/  ULDC.64 UR4, c[0x4][0x90] ;  /* 0x0100240000047ab9 */ /* 0x000fe20000000a00 */
[----:B------:R-:W-:Y:S01]  /*116c0*/  ULDC.64 UR6, c[0x4][0x98] ;  /* 0x0100260000067ab9 */ /* 0x000fe20000000a00 */
[----:B------:R-:W-:Y:S01]  /*116d0*/  MOV R4, UR4 ;  /* 0x0000000400047c02 */ /* 0x000fe20008000f00 */
[----:B------:R2:W3:Y:S01]  /*116e0*/  LDC.64 R2, c[0x4][R0] ;  /* 0x0100000000027b82 */ /* 0x0004e20000000a00 */
[----:B------:R-:W-:Y:S01]  /*116f0*/  IMAD.U32 R5, RZ, RZ, UR5 ;  /* 0x00000005ff057e24 */ /* 0x000fe2000f8e00ff */
[----:B------:R-:W-:Y:S01]  /*11700*/  ULDC.64 UR4, c[0x4][0x20] ;  /* 0x0100080000047ab9 */ /* 0x000fe20000000a00 */
[----:B------:R-:W-:Y:S01]  /*11710*/  MOV R6, UR6 ;  /* 0x0000000600067c02 */ /* 0x000fe20008000f00 */
[----:B------:R-:W-:Y:S01]  /*11720*/  IMAD.U32 R7, RZ, RZ, UR7 ;  /* 0x00000007ff077e24 */ /* 0x000fe2000f8e00ff */
[----:B------:R-:W-:Y:S01]  /*11730*/  MOV R10, UR4 ;  /* 0x00000004000a7c02 */ /* 0x000fe20008000f00 */
[----:B------:R-:W-:Y:S01]  /*11740*/  IMAD.U32 R11, RZ, RZ, UR5 ;  /* 0x00000005ff0b7e24 */ /* 0x000fe2000f8e00ff */
[----:B------:R-:W-:Y:S01]  /*11750*/  MOV R8, 0x70 ;  /* 0x0000007000087802 */ /* 0x000fe20000000f00 */
[----:B------:R-:W-:Y:S01]  /*11760*/  IMAD.MOV.U32 R12, RZ, RZ, 0x1 ;  /* 0x00000001ff0c7424 */ /* 0x000fe200078e00ff */
[----:B--2---:R-:W-:-:S07]  /*11770*/  MOV R13, RZ ;  /* 0x000000ff000d7202 */ /* 0x004fce0000000f00 */
[----:B------:R-:W-:-:S07]  /*11780*/  LEPC R20, `(.L_x_1094) ;  /* 0x000000001014794e */ /* 0x000fce0000000000 */
[----:B-1-3--:R-:W-:Y:S05]  /*11790*/  CALL.ABS.NOINC R2 ;  /* 0x0000000002007343 */ /* 0x00afea0003c00000 */
.L_x_1094:
        /* <DEDUP_REMOVED lines=18> */
.L_x_1095:
[----:B------:R-:W2:Y:S01]  /*118c0*/  S2R R0, SR_TID.X ;  /* 0x0000000000007919 */ /* 0x000ea20000002100 */
[----:B------:R-:W-:Y:S02]  /*118d0*/  F2FP.F16.F32.PACK_AB R172, R173, R172 ;  /* 0x000000acadac723e */ /* 0x000fe400000000ff */
[----:B------:R-:W-:Y:S01]  /*118e0*/  F2FP.F16.F32.PACK_AB R173, R175, R174 ;  /* 0x000000aeafad723e */ /* 0x000fe200000000ff */
[----:B------:R-:W-:Y:S01]  /*118f0*/  BAR.SYNC.DEFER_BLOCKING 0x1, 0x100 ;  /* 0x0044000000007b1d */ /* 0x000fe20000010000 */
        /* <DEDUP_REMOVED lines=14> */
[----:B--2---:R-:W-:Y:S02]  /*119e0*/  IADD3 R7, R0, -0x80, RZ ;  /* 0xffffff8000077810 */ /* 0x004fe40007ffe0ff */
[----:B------:R-:W-:-:S02]  /*119f0*/  F2FP.F16.F32.PACK_AB R199, R203, R202 ;  /* 0x000000cacbc7723e */ /* 0x000fc400000000ff */
[----:B------:R-:W-:Y:S02]  /*11a00*/  SHF.R.S32.HI R2, RZ, 0x1f, R7 ;  /* 0x0000001fff027819 */ /* 0x000fe40000011407 */
[----:B------:R-:W-:Y:S02]  /*11a10*/  F2FP.F16.F32.PACK_AB R141, R143, R142 ;  /* 0x0000008e8f8d723e */ /* 0x000fe400000000ff */
[CC--:B------:R-:W-:Y:S02]  /*11a20*/  LEA.HI R4, R2.reuse, R7.reuse, RZ, 0x4 ;  /* 0x0000000702047211 */ /* 0x0c0fe400078f20ff */
[----:B------:R-:W-:Y:S02]  /*11a30*/  LEA.HI R2, R2, R7, RZ, 0x5 ;  /* 0x0000000702027211 */ /* 0x000fe400078f28ff */
[----:B------:R-:W-:Y:S02]  /*11a40*/  LOP3.LUT R0, R4, 0xfffffff0, RZ, 0xc0, !PT ;  /* 0xfffffff004007812 */ /* 0x000fe400078ec0ff */
[----:B------:R-:W-:-:S02]  /*11a50*/  SHF.R.S32.HI R4, RZ, 0x4, R4 ;  /* 0x00000004ff047819 */ /* 0x000fc40000011404 */
[----:B------:R-:W-:Y:S01]  /*11a60*/  SHF.R.S32.HI R2, RZ, 0x5, R2 ;  /* 0x00000005ff027819 */ /* 0x000fe20000011402 */
[----:B------:R-:W-:Y:S01]  /*11a70*/  IMAD.IADD R0, R7, 0x1, -R0 ;  /* 0x0000000107007824 */ /* 0x000fe200078e0a00 */
[----:B------:R-:W-:Y:S02]  /*11a80*/  SHF.L.U32 R7, R4, 0x3, RZ ;  /* 0x0000000304077819 */ /* 0x000fe400000006ff */
[----:B------:R-:W-:Y:S02]  /*11a90*/  F2FP.F16.F32.PACK_AB R148, R149, R148 ;  /* 0x000000949594723e */ /* 0x000fe400000000ff */
[----:B------:R-:W-:Y:S02]  /*11aa0*/  SHF.R.S32.HI R3, RZ, 0x1f, R0 ;  /* 0x0000001fff037819 */ /* 0x000fe40000011400 */
[----:B------:R-:W-:Y:S02]  /*11ab0*/  F2FP.F16.F32.PACK_AB R142, R145, R144 ;  /* 0x00000090918e723e */ /* 0x000fe400000000ff */
[----:B------:R-:W-:-:S02]  /*11ac0*/  LEA.HI R3, R3, R0, RZ, 0x3 ;  /* 0x0000000003037211 */ /* 0x000fc400078f18ff */
[----:B------:R-:W-:Y:S02]  /*11ad0*/  F2FP.F16.F32.PACK_AB R143, R147, R146 ;  /* 0x00000092938f723e */ /* 0x000fe400000000ff */
[C---:B------:R-:W-:Y:S01]  /*11ae0*/  LOP3.LUT R5, R3.reuse, 0xfffffff8, RZ, 0xc0, !PT ;  /* 0xfffffff803057812 */ /* 0x040fe200078ec0ff */
[----:B------:R-:W-:Y:S01]  /*11af0*/  IMAD.SHL.U32 R3, R3, 0x40, RZ ;  /* 0x0000004003037824 */ /* 0x000fe200078e00ff */
[----:B------:R-:W-:Y:S02]  /*11b00*/  F2FP.F16.F32.PACK_AB R149, R151, R150 ;  /* 0x000000969795723e */ /* 0x000fe400000000ff */
[----:B------:R-:W-:Y:S02]  /*11b10*/  IADD3 R5, R0, -R5, RZ ;  /* 0x8000000500057210 */ /* 0x000fe40007ffe0ff */
[----:B------:R-:W-:Y:S02]  /*11b20*/  LOP3.LUT R3, R3, 0x7ffffe00, RZ, 0xc0, !PT ;  /* 0x7ffffe0003037812 */ /* 0x000fe400078ec0ff */
[C---:B------:R-:W-:Y:S01]  /*11b30*/  R2P PR, R5.reuse, 0x6 ;  /* 0x0000000605007804 */ /* 0x040fe20000000000 */
[----:B------:R-:W-:Y:S01]  /*11b40*/  IMAD.SHL.U32 R0, R5, 0x40, RZ ;  /* 0x0000004005007824 */ /* 0x000fe200078e00ff */
[----:B------:R-:W-:Y:S01]  /*11b50*/  LEA R3, R2, R3, 0xa ;  /* 0x0000000302037211 */ /* 0x000fe200078e50ff */
[----:B------:R-:W-:Y:S01]  /*11b60*/  IMAD.MOV.U32 R5, RZ, RZ, 0x40 ;  /* 0x00000040ff057424 */ /* 0x000fe200078e00ff */
[----:B------:R-:W2:Y:S01]  /*11b70*/  SHFL.IDX PT, R2, R2, RZ, 0x1f ;  /* 0x00001fff02027589 */ /* 0x000ea200000e0000 */
[----:B------:R-:W-:-:S02]  /*11b80*/  F2FP.F16.F32.PACK_AB R156, R157, R156 ;  /* 0x0000009c9d9c723e */ /* 0x000fc400000000ff */
[----:B------:R-:W-:Y:S02]  /*11b90*/  LOP3.LUT R0, R0, 0x1c0, RZ, 0xc0, !PT ;  /* 0x000001c000007812 */ /* 0x000fe400078ec0ff */
[----:B------:R-:W-:Y:S02]  /*11ba0*/  SEL R5, R5, 0xffffffc0, !P2 ;  /* 0xffffffc005057807 */ /* 0x000fe40005000000 */
[----:B------:R-:W-:Y:S02]  /*11bb0*/  LOP3.LUT R7, R0, 0x8, R7, 0xf8, !PT ;  /* 0x0000000800077812 */ /* 0x000fe400078ef807 */
[----:B------:R-:W-:Y:S02]  /*11bc0*/  SHF.R.U32.HI R0, RZ, 0x3, R0 ;  /* 0x00000003ff007819 */ /* 0x000fe40000011600 */
[----:B------:R-:W-:Y:S02]  /*11bd0*/  F2FP.F16.F32.PACK_AB R150, R153, R152 ;  /* 0x000000989996723e */ /* 0x000fe400000000ff */
[----:B------:R-:W-:-:S02]  /*11be0*/  LOP3.LUT R0, R7, R0, RZ, 0x3c, !PT ;  /* 0x0000000007007212 */ /* 0x000fc400078e3cff */
[----:B------:R-:W-:Y:S02]  /*11bf0*/  F2FP.F16.F32.PACK_AB R151, R155, R154 ;  /* 0x0000009a9b97723e */ /* 0x000fe400000000ff */
[----:B------:R-:W-:Y:S01]  /*11c00*/  F2FP.F16.F32.PACK_AB R157, R159, R158 ;  /* 0x0000009e9f9d723e */ /* 0x000fe200000000ff */
[----:B------:R-:W-:Y:S01]  /*11c10*/  IMAD.IADD R0, R0, 0x1, R3 ;  /* 0x0000000100007824 */ /* 0x000fe200078e0203 */
[----:B------:R-:W-:Y:S02]  /*11c20*/  MOV R3, 0x20 ;  /* 0x0000002000037802 */ /* 0x000fe40000000f00 */
[----:B------:R-:W-:Y:S02]  /*11c30*/  F2FP.F16.F32.PACK_AB R164, R165, R164 ;  /* 0x000000a4a5a4723e */ /* 0x000fe400000000ff */
[----:B------:R-:W-:Y:S02]  /*11c40*/  LEA R0, R0, R17, 0x1 ;  /* 0x0000001100007211 */ /* 0x000fe400078e08ff */
[----:B------:R-:W-:-:S02]  /*11c50*/  SEL R3, R3, 0xffffffe0, !P1 ;  /* 0xffffffe003037807 */ /* 0x000fc40004800000 */
[--C-:B------:R-:W-:Y:S01]  /*11c60*/  IADD3 R6, R5, 0x4000, R0.reuse ;  /* 0x0000400005067810 */ /* 0x100fe20007ffe000 */
[----:B------:R3:W-:Y:S01]  /*11c70*/  STSM.16.M88.4 [R0+0x4000], R172 ;  /* 0x004000ac00007844 */ /* 0x0007e20000000200 */
[----:B------:R-:W-:Y:S02]  /*11c80*/  IADD3 R4, R3, 0x4000, R0 ;  /* 0x0000400003047810 */ /* 0x000fe40007ffe000 */
[----:B------:R-:W-:Y:S01]  /*11c90*/  F2FP.F16.F32.PACK_AB R158, R161, R160 ;  /* 0x000000a0a19e723e */ /* 0x000fe200000000ff */
[----:B------:R-:W-:Y:S01]  /*11ca0*/  IMAD.IADD R3, R3, 0x1, R6 ;  /* 0x0000000103037824 */ /* 0x000fe200078e0206 */
[----:B------:R-:W-:Y:S01]  /*11cb0*/  F2FP.F16.F32.PACK_AB R159, R163, R162 ;  /* 0x000000a2a39f723e */ /* 0x000fe200000000ff */
[----:B------:R3:W-:Y:S01]  /*11cc0*/  STSM.16.M88.4 [R4], R180 ;  /* 0x000000b404007844 */ /* 0x0007e20000000200 */
[----:B------:R-:W-:Y:S02]  /*11cd0*/  F2FP.F16.F32.PACK_AB R165, R167, R166 ;  /* 0x000000a6a7a5723e */ /* 0x000fe400000000ff */
[----:B------:R-:W-:Y:S01]  /*11ce0*/  F2FP.F16.F32.PACK_AB R166, R169, R168 ;  /* 0x000000a8a9a6723e */ /* 0x000fe200000000ff */
[----:B------:R3:W-:Y:S01]  /*11cf0*/  STSM.16.M88.4 [R6], R188 ;  /* 0x000000bc06007844 */ /* 0x0007e20000000200 */
[----:B------:R-:W-:-:S02]  /*11d00*/  F2FP.F16.F32.PACK_AB R167, R171, R170 ;  /* 0x000000aaaba7723e */ /* 0x000fc400000000ff */
[----:B--2---:R-:W-:Y:S01]  /*11d10*/  ISETP.NE.AND P0, PT, R2, 0x7, PT ;  /* 0x000000070200780c */ /* 0x004fe20003f05270 */
[----:B------:R3:W-:Y:S04]  /*11d20*/  STSM.16.M88.4 [R3], R196 ;  /* 0x000000c403007844 */ /* 0x0007e80000000200 */
[----:B------:R3:W-:Y:S04]  /*11d30*/  STSM.16.M88.4 [R0], R140 ;  /* 0x0000008c00007844 */ /* 0x0007e80000000200 */
        /* <DEDUP_REMOVED lines=24> */
[----:B------:R-:W4:Y:S01]  /*11ec0*/  S2UR UR11, SR_CTAID.Y ;  /* 0x00000000000b79c3 */ /* 0x000f220000002600 */
[----:B--2---:R-:W-:-:S09]  /*11ed0*/  USHF.L.U32 UR10, UR10, 0x7, URZ ;  /* 0x000000070a0a7899 */ /* 0x004fd2000800063f */
[----:B----4-:R2:W-:Y:S02]  /*11ee0*/  UTMASTG.4D [UR8], [UR4] ;  /* 0x00000008040073b5 */ /* 0x0105e40008018000 */
[----:B--2---:R-:W-:Y:S02]  /*11ef0*/  UMOV UR8, UR6 ;  /* 0x0000000600087c82 */ /* 0x004fe40008000000 */
[----:B------:R2:W-:Y:S02]  /*11f00*/  UTMASTG.4D [UR8], [UR14] ;  /* 0x000000080e0073b5 */ /* 0x0005e40008018000 */
[----:B--2---:R0:W-:Y:S02]  /*11f10*/  UTMACMDFLUSH ;  /* 0x00000000000079b7 */ /* 0x0041e40000000000 */
.L_x_1097:
[----:B------:R-:W-:Y:S05]  /*11f20*/  BSYNC B0 ;  /* 0x0000000000007941 */ /* 0x000fea0003800000 */
.L_x_1096:
[----:B------:R-:W-:-:S04]  /*11f30*/  DEPBAR.LE SB0, 0x0 ;  /* 0x000080000000791a */ /* 0x000fc80000000000 */
[----:B------:R-:W-:Y:S05]  /*11f40*/  BRA `(.L_x_1045) ;  /* 0x00000034005c7947 */ /* 0x000fea0003800000 */
.L_x_1091:
[----:B------:R-:W2:Y:S01]  /*11f50*/  S2R R0, SR_TID.X ;  /* 0x0000000000007919 */ /* 0x000ea20000002100 */
[----:B------:R-:W3:Y:S01]  /*11f60*/  LDC.64 R16, c[0x0][0x808] ;  /* 0x00020200ff107b82 */ /* 0x000ee20000000a00 */
[----:B------:R-:W-:Y:S01]  /*11f70*/  ULDC.64 UR4, c[0x0][0x820] ;  /* 0x0002080000047ab9 */ /* 0x000fe20000000a00 */
[----:B------:R-:W-:Y:S01]  /*11f80*/  BSSY B0, `(.L_x_1098) ;  /* 0x0000033000007945 */ /* 0x000fe20003800000 */
[----:B------:R-:W4:Y:S01]  /*11f90*/  S2R R23, SR_CTAID.Y ;  /* 0x0000000000177919 */ /* 0x000f220000002600 */
[----:B------:R-:W3:Y:S04]  /*11fa0*/  S2R R15, SR_CTAID.X ;  /* 0x00000000000f7919 */ /* 0x000ee80000002500 */
[----:B------:R-:W1:Y:S01]  /*11fb0*/  LDC R19, c[0x0][0x83c] ;  /* 0x00020f00ff137b82 */ /* 0x000e620000000800 */
[----:B------:R-:W5:Y:S07]  /*11fc0*/  S2R R21, SR_CTAID.Z ;  /* 0x0000000000157919 */ /* 0x000f6e0000002700 */
[----:B------:R-:W1:Y:S01]  /*11fd0*/  LDC.64 R24, c[0x0][0x208] ;  /* 0x00008200ff187b82 */ /* 0x000e620000000a00 */
[----:B--2---:R-:W-:-:S04]  /*11fe0*/  IADD3 R3, R0, -0x80, RZ ;  /* 0xffffff8000037810 */ /* 0x004fc80007ffe0ff */
[----:B------:R-:W-:Y:S02]  /*11ff0*/  SHF.R.S32.HI R0, RZ, 0x1f, R3 ;  /* 0x0000001fff007819 */ /* 0x000fe40000011403 */
[----:B----4-:R-:W-:Y:S02]  /*12000*/  SHF.R.S32.HI R13, RZ, 0x1f, R23 ;  /* 0x0000001fff0d7819 */ /* 0x010fe40000011417 */
[----:B------:R-:W-:-:S04]  /*12010*/  LEA.HI R2, R0, R3, RZ, 0x3 ;  /* 0x0000000300027211 */ /* 0x000fc800078f18ff */
[----:B------:R-:W-:Y:S02]  /*12020*/  LOP3.LUT R0, R2, 0x1ffffff8, RZ, 0xc0, !PT ;  /* 0x1ffffff802007812 */ /* 0x000fe400078ec0ff */
[----:B------:R-:W-:Y:S02]  /*12030*/  SHF.R.S32.HI R2, RZ, 0x3, R2 ;  /* 0x00000003ff027819 */ /* 0x000fe40000011402 */
[----:B-----5:R-:W-:Y:S01]  /*12040*/  SHF.R.S32.HI R12, RZ, 0x1f, R21 ;  /* 0x0000001fff0c7819 */ /* 0x020fe20000011415 */
[----:B------:R-:W-:Y:S01]  /*12050*/  IMAD.IADD R0, R3, 0x1, -R0 ;  /* 0x0000000103007824 */ /* 0x000fe200078e0a00 */
[----:B------:R-:W-:Y:S01]  /*12060*/  IADD3 R8, R2, 0x60, RZ ;  /* 0x0000006002087810 */ /* 0x000fe20007ffe0ff */
[----:B---3--:R-:W-:-:S03]  /*12070*/  IMAD R3, R15, -0x80, R16 ;  /* 0xffffff800f037824 */ /* 0x008fc600078e0210 */
[----:B------:R-:W-:Y:S01]  /*12080*/  SHF.L.U32 R6, R0, 0x3, RZ ;  /* 0x0000000300067819 */ /* 0x000fe200000006ff */
[----:B------:R-:W-:Y:S01]  /*12090*/  IMAD R0, R13, UR4, RZ ;  /* 0x000000040d007c24 */ /* 0x000fe2000f8e02ff */
[----:B------:R-:W-:Y:S02]  /*120a0*/  ISETP.GE.AND P3, PT, R2, R3, PT ;  /* 0x000000030200720c */ /* 0x000fe40003f66270 */
[----:B------:R-:W-:Y:S01]  /*120b0*/  SHF.R.S32.HI R7, RZ, 0x1f, R6 ;  /* 0x0000001fff077819 */ /* 0x000fe20000011406 */
[C---:B------:R-:W-:Y:S01]  /*120c0*/  IMAD R9, R23.reuse, UR5, R0 ;  /* 0x0000000517097c24 */ /* 0x040fe2000f8e0200 */
[----:B------:R-:W-:Y:S01]  /*120d0*/  ISETP.GE.OR P6, PT, R6, R17, P3 ;  /* 0x000000110600720c */ /* 0x000fe20001fc6670 */
[----:B------:R-:W-:Y:S01]  /*120e0*/  VIADD R0, R2, 0x20 ;  /* 0x0000002002007836 */ /* 0x000fe20000000000 */
[----:B------:R-:W-:Y:S01]  /*120f0*/  ISETP.GE.AND P0, PT, R8, R3, PT ;  /* 0x000000030800720c */ /* 0x000fe20003f06270 */
[----:B------:R-:W-:Y:S01]  /*12100*/  IMAD.WIDE.U32 R4, R23, UR4, R6 ;  /* 0x0000000417047c25 */ /* 0x000fe2000f8e0006 */
[----:B------:R-:W-:-:S02]  /*12110*/  ULDC.64 UR4, c[0x0][0x828] ;  /* 0x00020a0000047ab9 */ /* 0x000fc40000000a00 */
[----:B------:R-:W-:Y:S01]  /*12120*/  ISETP.GE.AND P2, PT, R0, R3, PT ;  /* 0x000000030000720c */ /* 0x000fe20003f46270 */
[----:B------:R-:W-:Y:S01]  /*12130*/  VIADD R0, R2, 0x40 ;  /* 0x0000004002007836 */ /* 0x000fe20000000000 */
[----:B------:R-:W-:Y:S02]  /*12140*/  IADD3 R5, R5, R9, RZ ;  /* 0x0000000905057210 */ /* 0x000fe40007ffe0ff */
[----:B------:R-:W-:Y:S02]  /*12150*/  ISETP.GE.OR P5, PT, R6, R17, P2 ;  /* 0x000000110600720c */ /* 0x000fe400017a6670 */
[----:B------:R-:W-:Y:S01]  /*12160*/  ISETP.GE.AND P1, PT, R0, R3, PT ;  /* 0x000000030000720c */ /* 0x000fe20003f26270 */
[----:B------:R-:W-:Y:S01]  /*12170*/  IMAD R0, R12, UR4, RZ ;  /* 0x000000040c007c24 */ /* 0x000fe2000f8e02ff */
[----:B------:R-:W-:Y:S01]  /*12180*/  SHF.R.S32.HI R3, RZ, 0x1f, R2 ;  /* 0x0000001fff037819 */ /* 0x000fe20000011402 */
[----:B------:R-:W-:Y:S01]  /*12190*/  IMAD.WIDE.U32 R4, R21, UR4, R4 ;  /* 0x0000000415047c25 */ /* 0x000fe2000f8e0004 */
[----:B------:R-:W-:-:S03]  /*121a0*/  ISETP.GE.OR P4, PT, R6, R17, P1 ;  /* 0x000000110600720c */ /* 0x000fc60000f86670 */
[----:B------:R-:W-:Y:S02]  /*121b0*/  IMAD R11, R21, UR5, R0 ;  /* 0x00000005150b7c24 */ /* 0x000fe4000f8e0200 */
[----:B------:R-:W-:-:S04]  /*121c0*/  IMAD.WIDE R2, R15, 0x80, R2 ;  /* 0x000000800f027825 */ /* 0x000fc800078e0202 */
[----:B------:R-:W-:Y:S01]  /*121d0*/  IMAD.IADD R11, R5, 0x1, R11 ;  /* 0x00000001050b7824 */ /* 0x000fe200078e020b */
[----:B-1----:R-:W-:Y:S06]  /*121e0*/  @P6 BRA `(.L_x_1099) ;  /* 0x0000000000306947 */ /* 0x002fec0003800000 */
[----:B------:R-:W-:Y:S01]  /*121f0*/  ULDC.64 UR4, c[0x0][0x818] ;  /* 0x0002060000047ab9 */ /* 0x000fe20000000a00 */
[----:B------:R-:W-:Y:S01]  /*12200*/  MOV R10, R4 ;  /* 0x00000004000a7202 */ /* 0x000fe20000000f00 */
[----:B------:R-:W-:Y:S01]  /*12210*/  IMAD R15, R3, UR4, RZ ;  /* 0x00000004030f7c24 */ /* 0x000fe2000f8e02ff */
[----:B------:R-:W-:Y:S02]  /*12220*/  R2UR UR6, R24 ;  /* 0x00000000180672ca */ /* 0x000fe400000e0000 */
[----:B------:R-:W-:Y:S01]  /*12230*/  R2UR UR7, R25 ;  /* 0x00000000190772ca */ /* 0x000fe200000e0000 */
[----:B------:R-:W-:-:S04]  /*12240*/  IMAD.WIDE.U32 R8, R2, UR4, R10 ;  /* 0x0000000402087c25 */ /* 0x000fc8000f8e000a */
[----:B------:R-:W-:Y:S01]  /*12250*/  IMAD R15, R2, UR5, R15 ;  /* 0x00000005020f7c24 */ /* 0x000fe2000f8e020f */
[----:B------:R-:W-:Y:S02]  /*12260*/  ULDC.64 UR4, c[0x0][0x800] ;  /* 0x0002000000047ab9 */ /* 0x000fe40000000a00 */
[----:B------:R-:W-:Y:S01]  /*12270*/  LEA R14, P6, R8, UR4, 0x1 ;  /* 0x00000004080e7c11 */ /* 0x000fe2000f8c08ff */
[----:B------:R-:W-:-:S05]  /*12280*/  IMAD.IADD R9, R9, 0x1, R15 ;  /* 0x0000000109097824 */ /* 0x000fca00078e020f */
[----:B------:R-:W-:-:S05]  /*12290*/  LEA.HI.X R15, R8, UR5, R9, 0x1, P6 ;  /* 0x00000005080f7c11 */ /* 0x000fca000b0f0c09 */
[----:B------:R1:W-:Y:S02]  /*122a0*/  STG.E.128 desc[UR6][R14.64], RZ ;  /* 0x000000ff0e007986 */ /* 0x0003e4000c101d06 */
.L_x_1099:
[----:B------:R-:W-:Y:S05]  /*122b0*/  BSYNC B0 ;  /* 0x0000000000007941 */ /* 0x000fea0003800000 */
.L_x_1098:
[----:B------:R-:W-:Y:S01]  /*122c0*/  BSSY B0, `(.L_x_1100) ;  /* 0x0000012000007945 */ /* 0x000fe20003800000 */
[----:B------:R-:W-:-:S03]  /*122d0*/  ISETP.GE.OR P6, PT, R6, R17, P0 ;  /* 0x000000110600720c */ /* 0x000fc600007c6670 */
[----:B------:R-:W-:Y:S10]  /*122e0*/  @P5 BRA `(.L_x_1101) ;  /* 0x00000000003c5947 */ /* 0x000ff40003800000 */
[----:B-1----:R-:W-:Y:S01]  /*122f0*/  IADD3 R15, P5, R2, 0x20, RZ ;  /* 0x00000020020f7810 */ /* 0x002fe20007fbe0ff */
[----:B------:R-:W-:Y:S01]  /*12300*/  ULDC.64 UR4, c[0x0][0x818] ;  /* 0x0002060000047ab9 */ /* 0x000fe20000000a00 */
[----:B------:R-:W-:Y:S01]  /*12310*/  MOV R9, R11 ;  /* 0x0000000b00097202 */ /* 0x000fe20000000f00 */
[----:B------:R-:W-:Y:S01]  /*12320*/  IMAD.MOV.U32 R8, RZ, RZ, R4 ;  /* 0x000000ffff087224 */ /* 0x000fe200078e0004 */
[----:B------:R-:W-:Y:S02]  /*12330*/  IADD3.X R0, RZ, R3, RZ, P5, !PT ;  /* 0x00000003ff007210 */ /* 0x000fe40002ffe4ff */
[----:B------:R-:W-:Y:S01]  /*12340*/  R2UR UR6, R24 ;  /* 0x00000000180672ca */ /* 0x000fe200000e0000 */
[----:B------:R-:W-:Y:S01]  /*12350*/  IMAD.WIDE.U32 R8, R15, UR4, R8 ;  /* 0x000000040f087c25 */ /* 0x000fe2000f8e0008 */
[----:B------:R-:W-:-:S03]  /*12360*/  R2UR UR7, R25 ;  /* 0x00000000190772ca */ /* 0x000fc600000e0000 */
[----:B------:R-:W-:-:S04]  /*12370*/  IMAD R0, R0, UR4, RZ ;  /* 0x0000000400007c24 */ /* 0x000fc8000f8e02ff */
[----:B------:R-:W-:Y:S01]  /*12380*/  IMAD R15, R15, UR5, R0 ;  /* 0x000000050f0f7c24 */ /* 0x000fe2000f8e0200 */
[----:B------:R-:W-:Y:S02]  /*12390*/  ULDC.64 UR4, c[0x0][0x800] ;  /* 0x0002000000047ab9 */ /* 0x000fe40000000a00 */
[----:B------:R-:W-:Y:S01]  /*123a0*/  LEA R14, P5, R8, UR4, 0x1 ;  /* 0x00000004080e7c11 */ /* 0x000fe2000f8a08ff */
[----:B------:R-:W-:-:S05]  /*123b0*/  IMAD.IADD R9, R9, 0x1, R15 ;  /* 0x0000000109097824 */ /* 0x000fca00078e020f */
[----:B------:R-:W-:-:S05]  /*123c0*/  LEA.HI.X R15, R8, UR5, R9, 0x1, P5 ;  /* 0x00000005080f7c11 */ /* 0x000fca000a8f0c09 */
[----:B------:R2:W-:Y:S02]  /*123d0*/  STG.E.128 desc[UR6][R14.64], RZ ;  /* 0x000000ff0e007986 */ /* 0x0005e4000c101d06 */
.L_x_1101:
[----:B------:R-:W-:Y:S05]  /*123e0*/  BSYNC B0 ;  /* 0x0000000000007941 */ /* 0x000fea0003800000 */
.L_x_1100:
[----:B------:R-:W-:Y:S04]  /*123f0*/  BSSY B0, `(.L_x_1102) ;  /* 0x0000011000007945 */ /* 0x000fe80003800000 */
[----:B------:R-:W-:Y:S05]  /*12400*/  @P4 BRA `(.L_x_1103) ;  /* 0x00000000003c4947 */ /* 0x000fea0003800000 */
[----:B-12---:R-:W-:Y:S01]  /*12410*/  IADD3 R15, P4, R2, 0x40, RZ ;  /* 0x00000040020f7810 */ /* 0x006fe20007f9e0ff */
        /* <DEDUP_REMOVED lines=14> */
.L_x_1103:
[----:B------:R-:W-:Y:S05]  /*12500*/  BSYNC B0 ;  /* 0x0000000000007941 */ /* 0x000fea0003800000 */
.L_x_1102:
[----:B------:R-:W-:Y:S04]  /*12510*/  BSSY B0, `(.L_x_1104) ;  /* 0x0000010000007945 */ /* 0x000fe80003800000 */
[----:B------:R-:W-:Y:S05]  /*12520*/  @P6 BRA `(.L_x_1105) ;  /* 0x0000000000386947 */ /* 0x000fea0003800000 */
[----:B------:R-:W-:Y:S01]  /*12530*/  IADD3 R9, P4, R2, 0x60, RZ ;  /* 0x0000006002097810 */ /* 0x000fe20007f9e0ff */
[----:B------:R-:W-:Y:S01]  /*12540*/  ULDC.64 UR4, c[0x0][0x818] ;  /* 0x0002060000047ab9 */ /* 0x000fe20000000a00 */
[----:B------:R-:W-:Y:S01]  /*12550*/  IMAD.MOV.U32 R5, RZ, RZ, R11 ;  /* 0x000000ffff057224 */ /* 0x000fe200078e000b */
[----:B------:R-:W-:Y:S02]  /*12560*/  R2UR UR6, R24 ;  /* 0x00000000180672ca */ /* 0x000fe400000e0000 */
[----:B------:R-:W-:Y:S01]  /*12570*/  IADD3.X R0, RZ, R3, RZ, P4, !PT ;  /* 0x00000003ff007210 */ /* 0x000fe200027fe4ff */
[----:B------:R-:W-:Y:S01]  /*12580*/  IMAD.WIDE.U32 R4, R9, UR4, R4 ;  /* 0x0000000409047c25 */ /* 0x000fe2000f8e0004 */
[----:B------:R-:W-:-:S03]  /*12590*/  R2UR UR7, R25 ;  /* 0x00000000190772ca */ /* 0x000fc600000e0000 */
[----:B------:R-:W-:-:S04]  /*125a0*/  IMAD R0, R0, UR4, RZ ;  /* 0x0000000400007c24 */ /* 0x000fc8000f8e02ff */
[----:B------:R-:W-:Y:S01]  /*125b0*/  IMAD R9, R9, UR5, R0 ;  /* 0x0000000509097c24 */ /* 0x000fe2000f8e0200 */
[----:B------:R-:W-:Y:S02]  /*125c0*/  ULDC.64 UR4, c[0x0][0x800] ;  /* 0x0002000000047ab9 */ /* 0x000fe40000000a00 */
[----:B------:R-:W-:Y:S02]  /*125d0*/  LEA R8, P4, R4, UR4, 0x1 ;  /* 0x0000000404087c11 */ /* 0x000fe4000f8808ff */
[----:B------:R-:W-:-:S04]  /*125e0*/  IADD3 R5, R5, R9, RZ ;  /* 0x0000000905057210 */ /* 0x000fc80007ffe0ff */
[----:B------:R-:W-:-:S05]  /*125f0*/  LEA.HI.X R9, R4, UR5, R5, 0x1, P4 ;  /* 0x0000000504097c11 */ /* 0x000fca000a0f0c05 */
[----:B------:R4:W-:Y:S02]  /*12600*/  STG.E.128 desc[UR6][R8.64], RZ ;  /* 0x000000ff08007986 */ /* 0x0009e4000c101d06 */
.L_x_1105:
[----:B------:R-:W-:Y:S05]  /*12610*/  BSYNC B0 ;  /* 0x0000000000007941 */ /* 0x000fea0003800000 */
.L_x_1104:
[----:B------:R-:W-:Y:S01]  /*12620*/  ULDC.64 UR4, c[0x0][0x850] ;  /* 0x0002140000047ab9 */ /* 0x000fe20000000a00 */
[CC--:B------:R-:W-:Y:S01]  /*12630*/  ISETP.GE.OR P3, PT, R6.reuse, R19.reuse, P3 ;  /* 0x000000130600720c */ /* 0x0c0fe20001f66670 */
[----:B------:R-:W-:Y:S01]  /*12640*/  IMAD R13, R13, UR4, RZ ;  /* 0x000000040d0d7c24 */ /* 0x000fe2000f8e02ff */
[----:B------:R-:W-:Y:S01]  /*12650*/  BSSY B0, `(.L_x_1106) ;  /* 0x0000019000007945 */ /* 0x000fe20003800000 */
[C---:B------:R-:W-:Y:S01]  /*12660*/  IMAD.WIDE.U32 R4, R23.reuse, UR4, R6 ;  /* 0x0000000417047c25 */ /* 0x040fe2000f8e0006 */
[CC--:B------:R-:W-:Y:S02]  /*12670*/  ISETP.GE.OR P2, PT, R6.reuse, R19.reuse, P2 ;  /* 0x000000130600720c */ /* 0x0c0fe40001746670 */
[CC--:B------:R-:W-:Y:S01]  /*12680*/  ISETP.GE.OR P1, PT, R6.reuse, R19.reuse, P1 ;  /* 0x000000130600720c */ /* 0x0c0fe20000f26670 */
[----:B------:R-:W-:Y:S01]  /*12690*/  IMAD R13, R23, UR5, R13 ;  /* 0x00000005170d7c24 */ /* 0x000fe2000f8e020d */
[----:B------:R-:W-:Y:S01]  /*126a0*/  ULDC.64 UR4, c[0x0][0x858] ;  /* 0x0002160000047ab9 */ /* 0x000fe20000000a00 */
[----:B------:R-:W-:Y:S01]  /*126b0*/  ISETP.GE.OR P0, PT, R6, R19, P0 ;  /* 0x000000130600720c */ /* 0x000fe20000706670 */
[----:B------:R-:W-:-:S02]  /*126c0*/  IMAD R12, R12, UR4, RZ ;  /* 0x000000040c0c7c24 */ /* 0x000fc4000f8e02ff */
[----:B------:R-:W-:Y:S02]  /*126d0*/  IMAD.IADD R5, R5, 0x1, R13 ;  /* 0x0000000105057824 */ /* 0x000fe400078e020d */
[C---:B----4-:R-:W-:Y:S02]  /*126e0*/  IMAD R9, R21.reuse, UR5, R12 ;  /* 0x0000000515097c24 */ /* 0x050fe4000f8e020c */
[----:B------:R-:W-:-:S05]  /*126f0*/  IMAD.WIDE.U32 R4, R21, UR4, R4 ;  /* 0x0000000415047c25 */ /* 0x000fca000f8e0004 */
[----:B------:R-:W-:Y:S01]  /*12700*/  IADD3 R9, R5, R9, RZ ;  /* 0x0000000905097210 */ /* 0x000fe20007ffe0ff */
[----:B------:R-:W-:Y:S06]  /*12710*/  @P3 BRA `(.L_x_1107) ;  /* 0x0000000000303947 */ /* 0x000fec0003800000 */
[----:B------:R-:W-:Y:S01]  /*12720*/  ULDC.64 UR4, c[0x0][0x848] ;  /* 0x0002120000047ab9 */ /* 0x000fe20000000a00 */
[----:B------:R-:W-:Y:S01]  /*12730*/  IMAD.MOV.U32 R8, RZ, RZ, R4 ;  /* 0x000000ffff087224 */ /* 0x000fe200078e0004 */
[----:B------:R-:W-:Y:S01]  /*12740*/  R2UR UR6, R24 ;  /* 0x00000000180672ca */ /* 0x000fe200000e0000 */
[----:B------:R-:W-:Y:S01]  /*12750*/  IMAD R11, R3, UR4, RZ ;  /* 0x00000004030b7c24 */ /* 0x000fe2000f8e02ff */
[----:B------:R-:W-:Y:S01]  /*12760*/  R2UR UR7, R25 ;  /* 0x00000000190772ca */ /* 0x000fe200000e0000 */
[----:B------:R-:W-:-:S04]  /*12770*/  IMAD.WIDE.U32 R6, R2, UR4, R8 ;  /* 0x0000000402067c25 */ /* 0x000fc8000f8e0008 */
[----:B------:R-:W-:Y:S01]  /*12780*/  IMAD R11, R2, UR5, R11 ;  /* 0x00000005020b7c24 */ /* 0x000fe2000f8e020b */
[----:B------:R-:W-:Y:S02]  /*12790*/  ULDC.64 UR4, c[0x0][0x830] ;  /* 0x00020c0000047ab9 */ /* 0x000fe40000000a00 */
[----:B------:R-:W-:Y:S02]  /*127a0*/  LEA R10, P3, R6, UR4, 0x1 ;  /* 0x00000004060a7c11 */ /* 0x000fe4000f8608ff */
[----:B------:R-:W-:-:S04]  /*127b0*/  IADD3 R7, R7, R11, RZ ;  /* 0x0000000b07077210 */ /* 0x000fc80007ffe0ff */
[----:B------:R-:W-:-:S05]  /*127c0*/  LEA.HI.X R11, R6, UR5, R7, 0x1, P3 ;  /* 0x00000005060b7c11 */ /* 0x000fca00098f0c07 */
[----:B------:R4:W-:Y:S02]  /*127d0*/  STG.E.128 desc[UR6][R10.64], RZ ;  /* 0x000000ff0a007986 */ /* 0x0009e4000c101d06 */
.L_x_1107:
[----:B------:R-:W-:Y:S05]  /*127e0*/  BSYNC B0 ;  /* 0x0000000000007941 */ /* 0x000fea0003800000 */
.L_x_1106:
[----:B------:R-:W-:Y:S04]  /*127f0*/  BSSY B0, `(.L_x_1108) ;  /* 0x0000011000007945 */ /* 0x000fe80003800000 */
[----:B------:R-:W-:Y:S05]  /*12800*/  @P2 BRA `(.L_x_1109) ;  /* 0x00000000003c2947 */ /* 0x000fea0003800000 */
[----:B----4-:R-:W-:Y:S01]  /*12810*/  IADD3 R11, P2, R2, 0x20, RZ ;  /* 0x00000020020b7810 */ /* 0x010fe20007f5e0ff */
[----:B------:R-:W-:Y:S01]  /*12820*/  ULDC.64 UR4, c[0x0][0x848] ;  /* 0x0002120000047ab9 */ /* 0x000fe20000000a00 */
[----:B------:R-:W-:Y:S01]  /*12830*/  MOV R6, R4 ;  /* 0x0000000400067202 */ /* 0x000fe20000000f00 */
[----:B------:R-:W-:Y:S01]  /*12840*/  IMAD.MOV.U32 R7, RZ, RZ, R9 ;  /* 0x000000ffff077224 */ /* 0x000fe200078e0009 */
[----:B------:R-:W-:Y:S01]  /*12850*/  R2UR UR6, R24 ;  /* 0x00000000180672ca */ /* 0x000fe200000e0000 */
[----:B------:R-:W-:Y:S01]  /*12860*/  IMAD.X R0, RZ, RZ, R3, P2 ;  /* 0x000000ffff007224 */ /* 0x000fe200010e0603 */
[----:B------:R-:W-:Y:S01]  /*12870*/  R2UR UR7, R25 ;  /* 0x00000000190772ca */ /* 0x000fe200000e0000 */
        /* <DEDUP_REMOVED lines=8> */
.L_x_1109:
[----:B------:R-:W-:Y:S05]  /*12900*/  BSYNC B0 ;  /* 0x0000000000007941 */ /* 0x000fea0003800000 */
.L_x_1108:
        /* <DEDUP_REMOVED lines=17> */
.L_x_1111:
[----:B------:R-:W-:Y:S05]  /*12a20*/  BSYNC B0 ;  /* 0x0000000000007941 */ /* 0x000fea0003800000 */
.L_x_1110:
[----:B------:R-:W-:Y:S05]  /*12a30*/  @P0 BRA `(.L_x_1045) ;  /* 0x0000002800a00947 */ /* 0x000fea0003800000 */
[----:B------:R-:W-:Y:S01]  /*12a40*/  IADD3 R5, P0, R2, 0x60, RZ ;  /* 0x0000006002057810 */ /* 0x000fe20007f1e0ff */
[----:B------:R-:W-:Y:S01]  /*12a50*/  ULDC.64 UR4, c[0x0][0x848] ;  /* 0x0002120000047ab9 */ /* 0x000fe20000000a00 */
[----:B------:R-:W-:Y:S02]  /*12a60*/  MOV R2, R4 ;  /* 0x0000000400027202 */ /* 0x000fe40000000f00 */
[----:B------:R-:W-:Y:S01]  /*12a70*/  R2UR UR6, R24 ;  /* 0x00000000180672ca */ /* 0x000fe200000e0000 */
[----:B------:R-:W-:Y:S01]  /*12a80*/  IMAD.X R0, RZ, RZ, R3, P0 ;  /* 0x000000ffff007224 */ /* 0x000fe200000e0603 */
[----:B------:R-:W-:Y:S01]  /*12a90*/  R2UR UR7, R25 ;  /* 0x00000000190772ca */ /* 0x000fe200000e0000 */
        /* <DEDUP_REMOVED lines=8> */
[----:B------:R1:W-:Y:S01]  /*12b20*/  STG.E.128 desc[UR6][R4.64], RZ ;  /* 0x000000ff04007986 */ /* 0x0003e2000c101d06 */
[----:B------:R-:W-:Y:S05]  /*12b30*/  BRA `(.L_x_1045) ;  /* 0x0000002800607947 */ /* 0x000fea0003800000 */
.L_x_1043:
        /* <DEDUP_REMOVED lines=12> */
[----:B------:R-:W1:Y:S01]  /*12c00*/  S2UR UR7, SR_CTAID.X ;  /* 0x00000000000779c3 */ /* 0x000e620000002500 */
[----:B------:R-:W-:Y:S01]  /*12c10*/  ULDC UR4, c[0x0][0x280] ;  /* 0x0000a00000047ab9 */ /* 0x000fe20000000800 */
[----:B------:R-:W-:Y:S01]  /*12c20*/  ULDC UR6, c[0x0][0x290] ;  /* 0x0000a40000067ab9 */ /* 0x000fe20000000800 */
[----:B------:R-:W-:Y:S01]  /*12c30*/  ULDC UR8, c[0x0][0x74c] ;  /* 0x0001d30000087ab9 */ /* 0x000fe20000000800 */
[----:B------:R-:W-:-:S04]  /*12c40*/  USHF.R.S32.HI UR12, URZ, 0x1f, UR10 ;  /* 0x0000001f3f0c7899 */ /* 0x000fc8000801140a */
[----:B------:R-:W2:Y:S01]  /*12c50*/  S2UR UR11, SR_CTAID.Y ;  /* 0x00000000000b79c3 */ /* 0x000ea20000002600 */
[----:B-1----:R-:W-:Y:S02]  /*12c60*/  ULEA UR5, UR7, UR4, 0x7 ;  /* 0x0000000407057291 */ /* 0x002fe4000f8e383f */
[----:B------:R-:W-:Y:S02]  /*12c70*/  ISETP.LE.AND P0, PT, RZ, UR7, PT ;  /* 0x00000007ff007c0c */ /* 0x000fe4000bf03270 */
[----:B------:R-:W-:Y:S02]  /*12c80*/  UIADD3 UR6, -UR8, UR5, -UR6 ;  /* 0x0000000508067290 */ /* 0x000fe4000fffe906 */
[----:B------:R-:W-:Y:S02]  /*12c90*/  UIADD3 UR5, UR4, 0x7f, URZ ;  /* 0x0000007f04057890 */ /* 0x000fe4000fffe03f */
[----:B------:R-:W-:-:S04]  /*12ca0*/  USHF.R.S32.HI UR8, URZ, 0x1f, UR6 ;  /* 0x0000001f3f087899 */ /* 0x000fc80008011406 */
[----:B------:R-:W-:Y:S02]  /*12cb0*/  ULEA.HI UR8, UR8, UR6, URZ, 0x7 ;  /* 0x0000000608087291 */ /* 0x000fe4000f8f383f */
[----:B------:R-:W-:Y:S02]  /*12cc0*/  USHF.R.S32.HI UR6, URZ, 0x1f, UR5 ;  /* 0x0000001f3f067899 */ /* 0x000fe40008011405 */
[----:B------:R-:W-:Y:S02]  /*12cd0*/  USHF.R.S32.HI UR8, URZ, 0x7, UR8 ;  /* 0x000000073f087899 */ /* 0x000fe40008011408 */
[----:B------:R-:W-:Y:S02]  /*12ce0*/  ULEA.HI UR6, UR6, UR5, URZ, 0x7 ;  /* 0x0000000506067291 */ /* 0x000fe4000f8f383f */
[----:B------:R-:W-:Y:S02]  /*12cf0*/  UISETP.LT.AND UP0, UPT, URZ, UR8, UPT ;  /* 0x000000083f00728c */ /* 0x000fe4000bf01270 */
[----:B------:R-:W-:-:S02]  /*12d00*/  USHF.R.S32.HI UR6, URZ, 0x7, UR6 ;  /* 0x000000073f067899 */ /* 0x000fc40008011406 */
[----:B------:R-:W-:-:S04]  /*12d10*/  USEL UR5, URZ, UR8, !UP0 ;  /* 0x000000083f057287 */ /* 0x000fc8000c000000 */
[----:B------:R-:W-:Y:S01]  /*12d20*/  MOV R0, UR6 ;  /* 0x0000000600007c02 */ /* 0x000fe20008000f00 */
[----:B--2---:R-:W-:Y:S07]  /*12d30*/  @!P0 BRA `(.L_x_1113) ;  /* 0x0000000000248947 */ /* 0x004fee0003800000 */
[----:B------:R-:W1:Y:S01]  /*12d40*/  LDC R2, c[0x0][0x748] ;  /* 0x0001d200ff027b82 */ /* 0x000e620000000800 */
[----:B------:R-:W-:Y:S01]  /*12d50*/  ULEA UR4, UR7, UR4, 0x7 ;  /* 0x0000000407047291 */ /* 0x000fe2000f8e383f */
[----:B------:R-:W-:-:S03]  /*12d60*/  ULDC UR6, c[0x0][0x290] ;  /* 0x0000a40000067ab9 */ /* 0x000fc60000000800 */
[----:B------:R-:W-:-:S06]  /*12d70*/  UIADD3 UR4, -UR6, 0xff, UR4 ;  /* 0x000000ff06047890 */ /* 0x000fcc000fffe104 */
[----:B-1----:R-:W-:-:S05]  /*12d80*/  VIADD R2, R2, UR4 ;  /* 0x0000000402027c36 */ /* 0x002fca0008000000 */
[----:B------:R-:W-:-:S04]  /*12d90*/  SHF.R.S32.HI R3, RZ, 0x1f, R2 ;  /* 0x0000001fff037819 */ /* 0x000fc80000011402 */
[----:B------:R-:W-:-:S04]  /*12da0*/  LEA.HI R3, R3, R2, RZ, 0x7 ;  /* 0x0000000203037211 */ /* 0x000fc800078f38ff */
[----:B------:R-:W-:-:S04]  /*12db0*/  SHF.R.S32.HI R3, RZ, 0x7, R3 ;  /* 0x00000007ff037819 */ /* 0x000fc80000011403 */
[----:B------:R-:W-:-:S07]  /*12dc0*/  VIMNMX R0, R3, R0, PT ;  /* 0x0000000003007248 */ /* 0x000fce0003fe0100 */
.L_x_1113:
[----:B------:R-:W-:Y:S01]  /*12dd0*/  ISETP.GT.AND P0, PT, R0, UR5, PT ;  /* 0x0000000500007c0c */ /* 0x000fe2000bf04270 */
[----:B------:R-:W-:-:S12]  /*12de0*/  USHF.R.S32.HI UR4, URZ, 0x1f, UR11 ;  /* 0x0000001f3f047899 */ /* 0x000fd8000801140b */
[----:B------:R-:W-:Y:S05]  /*12df0*/  @!P0 BRA `(.L_x_1045) ;  /* 0x0000002400b08947 */ /* 0x000fea0003800000 */
[----:B------:R-:W-:Y:S01]  /*12e00*/  IADD3 R2, R0, -UR5, RZ ;  /* 0x8000000500027c10 */ /* 0x000fe2000fffe0ff */
[----:B------:R-:W-:Y:S01]  /*12e10*/  ULDC.64 UR8, c[0x0][0x2d8] ;  /* 0x0000b60000087ab9 */ /* 0x000fe20000000a00 */
[----:B------:R-:W-:Y:S01]  /*12e20*/  ELECT P0, URZ, PT ;  /* 0x00000000003f782f */ /* 0x000fe20003800000 */
[----:B------:R-:W-:Y:S01]  /*12e30*/  UIMAD UR4, UR4, UR8, URZ ;  /* 0x00000008040472a4 */ /* 0x000fe2000f8e023f */
[----:B------:R-:W-:Y:S01]  /*12e40*/  LOP3.LUT R2, R2, 0x1, RZ, 0xc0, !PT ;  /* 0x0000000102027812 */ /* 0x000fe200078ec0ff */
[----:B------:R-:W-:Y:S02]  /*12e50*/  UIMAD.WIDE.U32 UR6, UR11, UR8, URZ ;  /* 0x000000080b0672a5 */ /* 0x000fe4000f8e003f */
[----:B------:R-:W-:Y:S01]  /*12e60*/  UIMAD UR4, UR11, UR9, UR4 ;  /* 0x000000090b0472a4 */ /* 0x000fe2000f8e0204 */
[----:B------:R-:W-:Y:S02]  /*12e70*/  ISETP.NE.U32.AND P1, PT, R2, 0x1, PT ;  /* 0x000000010200780c */ /* 0x000fe40003f25070 */
[----:B------:R-:W-:Y:S01]  /*12e80*/  ULDC.64 UR8, c[0x0][0x2e0] ;  /* 0x0000b80000087ab9 */ /* 0x000fe20000000a00 */
[----:B------:R-:W-:-:S02]  /*12e90*/  UIADD3 UR7, UR7, UR4, URZ ;  /* 0x0000000407077290 */ /* 0x000fc4000fffe03f */
[----:B------:R-:W-:Y:S02]  /*12ea0*/  UIMAD UR4, UR12, UR8, URZ ;  /* 0x000000080c0472a4 */ /* 0x000fe4000f8e023f */
[----:B------:R-:W-:Y:S02]  /*12eb0*/  UIMAD.WIDE.U32 UR6, UR10, UR8, UR6 ;  /* 0x000000080a0672a5 */ /* 0x000fe4000f8e0006 */
[----:B------:R-:W-:-:S04]  /*12ec0*/  UIMAD UR4, UR10, UR9, UR4 ;  /* 0x000000090a0472a4 */ /* 0x000fc8000f8e0204 */
[----:B------:R-:W-:Y:S01]  /*12ed0*/  UIADD3 UR8, UR7, UR4, URZ ;  /* 0x0000000407087290 */ /* 0x000fe2000fffe03f */
[----:B------:R-:W-:Y:S11]  /*12ee0*/  @P1 BRA `(.L_x_1114) ;  /* 0x0000000000bc1947 */ /* 0x000ff60003800000 */
[----:B------:R-:W-:Y:S01]  /*12ef0*/  USHF.L.U32 UR13, UR5, 0xd, URZ ;  /* 0x0000000d050d7899 */ /* 0x000fe2000800063f */
        /* <DEDUP_REMOVED lines=17> */
.L_x_1116:
[----:B------:R-:W-:Y:S05]  /*13010*/  BSYNC B0 ;  /* 0x0000000000007941 */ /* 0x000fea0003800000 */
.L_x_1115:
        /* <DEDUP_REMOVED lines=8> */
[----:B------:R-:W-:-:S03]  /*130a0*/  UMOV UR15, 0x14f00000 ;  /* 0x14f00000000f7882 */ /* 0x000fc60000000000 */
[----:B------:R-:W-:Y:S02]  /*130b0*/  ULEA.HI.X.SX32 UR4, UR4, UR8, 0x1, UP0 ;  /* 0x0000000804047291 */ /* 0x000fe400080f0e3f */
[----:B------:R-:W-:-:S04]  /*130c0*/  ULEA UR10, UP0, UR14, UR10, 0x2 ;  /* 0x0000000a0e0a7291 */ /* 0x000fc8000f80103f */
[----:B------:R-:W-:-:S03]  /*130d0*/  ULEA.HI.X UR11, UR14, UR11, UR4, 0x2, UP0 ;  /* 0x0000000b0e0b7291 */ /* 0x000fc600080f1404 */
[----:B------:R-:W-:Y:S01]  /*130e0*/  UMOV UR4, 0x400 ;  /* 0x0000040000047882 */ /* 0x000fe20000000000 */
[----:B------:R-:W-:Y:S01]  /*130f0*/  UMOV UR14, 0x0 ;  /* 0x00000000000e7882 */ /* 0x000fe20000000000 */
[----:B-1----:R-:W-:-:S04]  /*13100*/  ULEA UR9, UR12, UR9, 0x18 ;  /* 0x000000090c097291 */ /* 0x002fc8000f8ec03f */
[----:B------:R-:W-:-:S09]  /*13110*/  UIADD3 UR9, UR9, 0xc000, URZ ;  /* 0x0000c00009097890 */ /* 0x000fd2000fffe03f */
[----:B------:R1:W-:Y:S01]  /*13120*/  UBLKRED.G.S.ADD.F32.RN [UR10], [UR9], UR4, desc[UR14] ;  /* 0x00000e0a090073bb */ /* 0x0003e200080a1404 */
[----:B------:R0:W-:Y:S01]  /*13130*/  UTMACMDFLUSH ;  /* 0x00000000000079b7 */ /* 0x0001e20000000000 */
[----:B-1----:R-:W-:-:S04]  /*13140*/  DEPBAR.LE SB0, 0x1 ;  /* 0x000080400000791a */ /* 0x002fc80000000000 */
.L_x_1118:
[----:B------:R-:W-:Y:S05]  /*13150*/  BSYNC B0 ;  /* 0x0000000000007941 */ /* 0x000fea0003800000 */
.L_x_1117:
[----:B------:R-:W-:Y:S06]  /*13160*/  BAR.ARV 0xa, 0xa0 ;  /* 0x0282800000007b1d */ /* 0x000fec0000002000 */
[----:B------:R-:W-:Y:S04]  /*13170*/  BSSY B0, `(.L_x_1119) ;  /* 0x0000003000007945 */ /* 0x000fe80003800000 */
[----:B------:R-:W-:Y:S05]  /*13180*/  @!P0 BRA `(.L_x_1120) ;  /* 0x0000000000048947 */ /* 0x000fea0003800000 */
[----:B------:R-:W-:-:S04]  /*13190*/  DEPBAR.LE SB0, 0x0 ;  /* 0x000080000000791a */ /* 0x000fc80000000000 */
.L_x_1120:
[----:B------:R-:W-:Y:S05]  /*131a0*/  BSYNC B0 ;  /* 0x0000000000007941 */ /* 0x000fea0003800000 */
.L_x_1119:
[----:B------:R-:W-:Y:S06]  /*131b0*/  BAR.ARV 0xb, 0xa0 ;  /* 0x02c2800000007b1d */ /* 0x000fec0000002000 */
[----:B------:R-:W-:Y:S01]  /*131c0*/  UIADD3 UR9, UR5, 0x1, URZ ;  /* 0x0000000105097890 */ /* 0x000fe2000fffe03f */
[----:B------:R-:W-:Y:S11]  /*131d0*/  BRA `(.L_x_1121) ;  /* 0x0000000000047947 */ /* 0x000ff60003800000 */
.L_x_1114:
[----:B------:R-:W-:-:S05]  /*131e0*/  UMOV UR9, UR5 ;  /* 0x0000000500097c82 */ /* 0x000fca0008000000 */
.L_x_1121:
[----:B------:R-:W-:-:S06]  /*131f0*/  UIADD3 UR4, UR5, 0x1, URZ ;  /* 0x0000000105047890 */ /* 0x000fcc000fffe03f */
[----:B------:R-:W-:-:S13]  /*13200*/  ISETP.NE.AND P1, PT, R0, UR4, PT ;  /* 0x0000000400007c0c */ /* 0x000fda000bf25270 */
[----:B------:R-:W-:Y:S05]  /*13210*/  @!P1 BRA `(.L_x_1045) ;  /* 0x0000002000a89947 */ /* 0x000fea0003800000 */
[----:B------:R-:W-:Y:S01]  /*13220*/  ULDC.64 UR18, c[0x0][0x2c0] ;  /* 0x0000b00000127ab9 */ /* 0x000fe20000000a00 */
[----:B------:R-:W-:Y:S02]  /*13230*/  USHF.L.U32 UR12, UR9, 0xd, URZ ;  /* 0x0000000d090c7899 */ /* 0x000fe4000800063f */
[----:B------:R-:W-:Y:S01]  /*13240*/  ULEA UR18, UP0, UR6, UR18, 0x2 ;  /* 0x0000001206127291 */ /* 0x000fe2000f80103f */
[----:B------:R-:W-:Y:S01]  /*13250*/  UMOV UR4, URZ ;  /* 0x0000003f00047c82 */ /* 0x000fe20008000000 */
[----:B------:R-:W-:Y:S02]  /*13260*/  ULDC.64 UR22, c[0x0][0x2c0] ;  /* 0x0000b00000167ab9 */ /* 0x000fe40000000a00 */
[----:B------:R-:W-:Y:S02]  /*13270*/  ULEA.HI.X UR19, UR6, UR19, UR8, 0x2, UP0 ;  /* 0x0000001306137291 */ /* 0x000fe400080f1408 */
[----:B------:R-:W-:Y:S02]  /*13280*/  UIADD3 UR14, UP0, UR18, 0x4000, URZ ;  /* 0x00004000120e7890 */ /* 0x000fe4000ff1e03f */
[----:B------:R-:W-:-:S02]  /*13290*/  UIADD3 UR16, UP1, UR18, 0x8000, URZ ;  /* 0x0000800012107890 */ /* 0x000fc4000ff3e03f */
[----:B------:R-:W-:Y:S02]  /*132a0*/  UIADD3 UR18, UP2, UR18, 0xc000, URZ ;  /* 0x0000c00012127890 */ /* 0x000fe4000ff5e03f */
[----:B------:R-:W-:Y:S02]  /*132b0*/  UIADD3.X UR15, URZ, UR19, URZ, UP0, !UPT ;  /* 0x000000133f0f7290 */ /* 0x000fe400087fe43f */
[----:B------:R-:W-:Y:S02]  /*132c0*/  UIADD3.X UR17, URZ, UR19, URZ, UP1, !UPT ;  /* 0x000000133f117290 */ /* 0x000fe40008ffe43f */
[----:B------:R-:W-:Y:S01]  /*132d0*/  UIADD3.X UR19, URZ, UR19, URZ, UP2, !UPT ;  /* 0x000000133f137290 */ /* 0x000fe200097fe43f */
[----:B------:R-:W-:-:S11]  /*132e0*/  UMOV UR13, UR12 ;  /* 0x0000000c000d7c82 */ /* 0x000fd60008000000 */
.L_x_1134:
[----:B------:R-:W-:Y:S01]  /*132f0*/  UIADD3 UR10, UR12, UR4, URZ ;  /* 0x000000040c0a7290 */ /* 0x000fe2000fffe03f */
[----:B------:R-:W-:Y:S03]  /*13300*/  BAR.SYNC.DEFER_BLOCKING 0xd, 0xa0 ;  /* 0x0342800000007b1d */ /* 0x000fe60000010000 */
[----:B------:R-:W-:Y:S02]  /*13310*/  UIMAD.WIDE UR26, UR10, 0x4, UR14 ;  /* 0x000000040a1a78a5 */ /* 0x000fe4000f8e020e */
[----:B------:R-:W-:Y:S01]  /*13320*/  UIMAD.WIDE UR24, UR10, 0x4, UR16 ;  /* 0x000000040a1878a5 */ /* 0x000fe2000f8e0210 */
[----:B------:R-:W-:Y:S01]  /*13330*/  BSSY B0, `(.L_x_1122) ;  /* 0x0000010000007945 */ /* 0x000fe20003800000 */
[----:B------:R-:W-:-:S03]  /*13340*/  UIMAD.WIDE UR10, UR10, 0x4, UR18 ;  /* 0x000000040a0a78a5 */ /* 0x000fc6000f8e0212 */
[----:B------:R-:W-:Y:S09]  /*13350*/  @!P0 BRA `(.L_x_1123) ;  /* 0x0000000000348947 */ /* 0x000ff20003800000 */
[----:B------:R-:W1:Y:S01]  /*13360*/  S2UR UR21, SR_CgaCtaId ;  /* 0x00000000001579c3 */ /* 0x000e620000008800 */
[----:B------:R-:W-:Y:S01]  /*13370*/  UIADD3 UR28, UP0, UR13, UR6, URZ ;  /* 0x000000060d1c7290 */ /* 0x000fe2000ff1e03f */
[----:B------:R-:W-:-:S03]  /*13380*/  UMOV UR20, 0x400 ;  /* 0x0000040000147882 */ /* 0x000fc60000000000 */
        /* <DEDUP_REMOVED lines=10> */
.L_x_1123:
[----:B------:R-:W-:Y:S05]  /*13430*/  BSYNC B0 ;  /* 0x0000000000007941 */ /* 0x000fea0003800000 */
.L_x_1122:
        /* <DEDUP_REMOVED lines=13> */
.L_x_1125:
[----:B------:R-:W-:Y:S05]  /*13510*/  BSYNC B0 ;  /* 0x0000000000007941 */ /* 0x000fea0003800000 */
.L_x_1124:
[----:B------:R-:W-:Y:S06]  /*13520*/  BAR.ARV 0xa, 0xa0 ;  /* 0x0282800000007b1d */ /* 0x000fec0000002000 */
[----:B------:R-:W-:Y:S04]  /*13530*/  BSSY B0, `(.L_x_1126) ;  /* 0x0000003000007945 */ /* 0x000fe80003800000 */
[----:B------:R-:W-:Y:S05]  /*13540*/  @!P0 BRA `(.L_x_1127) ;  /* 0x0000000000048947 */ /* 0x000fea0003800000 */
[----:B------:R-:W-:-:S04]  /*13550*/  DEPBAR.LE SB0, 0x0 ;  /* 0x000080000000791a */ /* 0x000fc80000000000 */
.L_x_1127:
[----:B------:R-:W-:Y:S05]  /*13560*/  BSYNC B0 ;  /* 0x0000000000007941 */ /* 0x000fea0003800000 */
.L_x_1126:
        /* <DEDUP_REMOVED lines=13> */
.L_x_1129:
[----:B------:R-:W-:Y:S05]  /*13640*/  BSYNC B0 ;  /* 0x0000000000007941 */ /* 0x000fea0003800000 */
.L_x_1128:
        /* <DEDUP_REMOVED lines=13> */
.L_x_1131:
[----:B------:R-:W-:Y:S05]  /*13720*/  BSYNC B0 ;  /* 0x0000000000007941 */ /* 0x000fea0003800000 */
.L_x_1130:
[----:B------:R-:W-:Y:S01]  /*13730*/  UIADD3 UR9, UR9, 0x2, URZ ;  /* 0x0000000209097890 */ /* 0x000fe2000fffe03f */
[----:B------:R-:W-:Y:S06]  /*13740*/  BAR.ARV 0xa, 0xa0 ;  /* 0x0282800000007b1d */ /* 0x000fec0000002000 */
[----:B------:R-:W-:Y:S01]  /*13750*/  BSSY B0, `(.L_x_1132) ;  /* 0x0000004000007945 */ /* 0x000fe20003800000 */
[----:B------:R-:W-:-:S03]  /*13760*/  ISETP.LE.AND P1, PT, R0, UR9, PT ;  /* 0x0000000900007c0c */ /* 0x000fc6000bf23270 */
[----:B------:R-:W-:Y:S10]  /*13770*/  @!P0 BRA `(.L_x_1133) ;  /* 0x0000000000048947 */ /* 0x000ff40003800000 */
[----:B------:R-:W-:-:S04]  /*13780*/  DEPBAR.LE SB0, 0x0 ;  /* 0x000080000000791a */ /* 0x000fc80000000000 */
.L_x_1133:
[----:B------:R-:W-:Y:S05]  /*13790*/  BSYNC B0 ;  /* 0x0000000000007941 */ /* 0x000fea0003800000 */
.L_x_1132:
[----:B------:R-:W-:Y:S06]  /*137a0*/  BAR.ARV 0xb, 0xa0 ;  /* 0x02c2800000007b1d */ /* 0x000fec0000002000 */
[----:B------:R-:W-:Y:S02]  /*137b0*/  UIADD3 UR13, UR13, 0x4000, URZ ;  /* 0x000040000d0d7890 */ /* 0x000fe4000fffe03f */
[----:B------:R-:W-:Y:S01]  /*137c0*/  UIADD3 UR4, UR4, 0x4000, URZ ;  /* 0x0000400004047890 */ /* 0x000fe2000fffe03f */
[----:B------:R-:W-:Y:S11]  /*137d0*/  @!P1 BRA `(.L_x_1134) ;  /* 0xfffffff800c49947 */ /* 0x000ff6000383ffff */
[----:B------:R-:W-:Y:S05]  /*137e0*/  BRA `(.L_x_1045) ;  /* 0x0000001c00347947 */ /* 0x000fea0003800000 */
.L_x_1112:
[----:B------:R-:W1:Y:S01]  /*137f0*/  S2UR UR21, SR_CTAID.Z ;  /* 0x00000000001579c3 */ /* 0x000e620000002700 */
[----:B------:R-:W-:Y:S01]  /*13800*/  IMAD.MOV.U32 R11, RZ, RZ, 0x1 ;  /* 0x00000001ff0b7424 */ /* 0x000fe200078e00ff */
[----:B-1----:R-:W-:-:S13]  /*13810*/  ISETP.LE.AND P0, PT, RZ, UR21, PT ;  /* 0x00000015ff007c0c */ /* 0x002fda000bf03270 */
[----:B------:R-:W-:Y:S05]  /*13820*/  @!P0 BRA `(.L_x_1135) ;  /* 0x0000001800908947 */ /* 0x000fea0003800000 */
[----:B------:R-:W1:Y:S01]  /*13830*/  S2UR UR8, SR_CTAID.X ;  /* 0x00000000000879c3 */ /* 0x000e620000002500 */
[----:B------:R-:W-:Y:S01]  /*13840*/  ULDC UR6, c[0x0][0x280] ;  /* 0x0000a00000067ab9 */ /* 0x000fe20000000800 */
[----:B------:R-:W-:Y:S01]  /*13850*/  ULDC UR4, c[0x0][0x290] ;  /* 0x0000a40000047ab9 */ /* 0x000fe20000000800 */
[----:B------:R-:W-:Y:S01]  /*13860*/  ULDC UR5, c[0x0][0x74c] ;  /* 0x0001d30000057ab9 */ /* 0x000fe20000000800 */
[----:B------:R-:W-:-:S04]  /*13870*/  UIADD3 UR7, UR6, 0x7f, URZ ;  /* 0x0000007f06077890 */ /* 0x000fc8000fffe03f */
[----:B------:R-:W2:Y:S01]  /*13880*/  S2UR UR20, SR_CTAID.Y ;  /* 0x00000000001479c3 */ /* 0x000ea20000002600 */
[----:B-1----:R-:W-:Y:S02]  /*13890*/  USHF.L.U32 UR11, UR8, 0x7, URZ ;  /* 0x00000007080b7899 */ /* 0x002fe4000800063f */
[----:B------:R-:W-:Y:S02]  /*138a0*/  ISETP.LE.AND P0, PT, RZ, UR8, PT ;  /* 0x00000008ff007c0c */ /* 0x000fe4000bf03270 */
[----:B------:R-:W-:-:S04]  /*138b0*/  UIADD3 UR4, -UR4, UR11, UR6 ;  /* 0x0000000b04047290 */ /* 0x000fc8000fffe106 */
[----:B------:R-:W-:-:S04]  /*138c0*/  UIADD3 UR4, UR4, -UR5, URZ ;  /* 0x8000000504047290 */ /* 0x000fc8000fffe03f */
        /* <DEDUP_REMOVED lines=19> */
.L_x_1136:
[----:B------:R-:W-:-:S13]  /*13a00*/  ISETP.GT.AND P0, PT, R0, UR10, PT ;  /* 0x0000000a00007c0c */ /* 0x000fda000bf04270 */
[----:B------:R-:W-:Y:S05]  /*13a10*/  @!P0 BRA `(.L_x_1135) ;  /* 0x0000001800148947 */ /* 0x000fea0003800000 */
[----:B------:R-:W-:Y:S01]  /*13a20*/  USHF.R.S32.HI UR8, URZ, 0x1f, UR20 ;  /* 0x0000001f3f087899 */ /* 0x000fe20008011414 */
[----:B------:R-:W-:Y:S01]  /*13a30*/  MOV R4, UR10 ;  /* 0x0000000a00047c02 */ /* 0x000fe20008000f00 */
[----:B------:R-:W-:Y:S01]  /*13a40*/  ULDC.64 UR6, c[0x0][0x718] ;  /* 0x0001c60000067ab9 */ /* 0x000fe20000000a00 */
[----:B------:R-:W-:Y:S01]  /*13a50*/  ULDC.64 UR12, c[0x0][0x730] ;  /* 0x0001cc00000c7ab9 */ /* 0x000fe20000000a00 */
[----:B------:R-:W-:Y:S01]  /*13a60*/  UIMAD.WIDE.U32 UR4, UR20, UR6, URZ ;  /* 0x00000006140472a5 */ /* 0x000fe2000f8e003f */
[----:B------:R-:W-:Y:S01]  /*13a70*/  BSSY B0, `(.L_x_1135) ;  /* 0x000017f000007945 */ /* 0x000fe20003800000 */
[----:B------:R-:W-:Y:S01]  /*13a80*/  UIMAD UR6, UR8, UR6, URZ ;  /* 0x00000006080672a4 */ /* 0x000fe2000f8e023f */
[----:B------:R-:W-:Y:S01]  /*13a90*/  IMAD.MOV.U32 R2, RZ, RZ, RZ ;  /* 0x000000ffff027224 */ /* 0x000fe200078e00ff */
[----:B------:R-:W-:Y:S02]  /*13aa0*/  UIMAD UR8, UR8, UR12, URZ ;  /* 0x0000000c080872a4 */ /* 0x000fe4000f8e023f */
[----:B------:R-:W-:-:S02]  /*13ab0*/  UIMAD UR14, UR20, UR7, UR6 ;  /* 0x00000007140e72a4 */ /* 0x000fc4000f8e0206 */
[----:B------:R-:W-:Y:S02]  /*13ac0*/  UIMAD UR9, UR20, UR13, UR8 ;  /* 0x0000000d140972a4 */ /* 0x000fe4000f8e0208 */
[----:B------:R-:W-:Y:S01]  /*13ad0*/  UIMAD.WIDE.U32 UR6, UR20, UR12, URZ ;  /* 0x0000000c140672a5 */ /* 0x000fe2000f8e003f */
[----:B------:R-:W-:Y:S01]  /*13ae0*/  ULDC UR8, c[0x0][0x2e8] ;  /* 0x0000ba0000087ab9 */ /* 0x000fe20000000800 */
[----:B------:R-:W-:Y:S02]  /*13af0*/  USHF.R.S32.HI UR12, URZ, 0x1f, UR21 ;  /* 0x0000001f3f0c7899 */ /* 0x000fe40008011415 */
[----:B------:R-:W-:Y:S01]  /*13b00*/  UISETP.NE.AND UP0, UPT, UR8, 0x1, UPT ;  /* 0x000000010800788c */ /* 0x000fe2000bf05270 */
[----:B------:R-:W-:Y:S01]  /*13b10*/  ULDC.64 UR16, c[0x0][0x720] ;  /* 0x0001c80000107ab9 */ /* 0x000fe20000000a00 */
[----:B------:R-:W-:Y:S01]  /*13b20*/  ELECT P0, URZ, PT ;  /* 0x00000000003f782f */ /* 0x000fe20003800000 */
[----:B------:R-:W-:Y:S01]  /*13b30*/  UIMAD UR8, UR12, UR16, URZ ;  /* 0x000000100c0872a4 */ /* 0x000fe2000f8e023f */
[----:B------:R-:W-:Y:S01]  /*13b40*/  ULDC.64 UR18, c[0x0][0x738] ;  /* 0x0001ce0000127ab9 */ /* 0x000fe20000000a00 */
[----:B------:R-:W-:-:S02]  /*13b50*/  UIADD3 UR15, UR5, UR14, URZ ;  /* 0x0000000e050f7290 */ /* 0x000fc4000fffe03f */
[----:B------:R-:W-:Y:S02]  /*13b60*/  UIMAD UR12, UR12, UR18, URZ ;  /* 0x000000120c0c72a4 */ /* 0x000fe4000f8e023f */
[----:B------:R-:W-:Y:S02]  /*13b70*/  UIMAD UR5, UR21, UR17, UR8 ;  /* 0x00000011150572a4 */ /* 0x000fe4000f8e0208 */
[----:B------:R-:W-:Y:S01]  /*13b80*/  UIADD3 UR7, UR7, UR9, URZ ;  /* 0x0000000907077290 */ /* 0x000fe2000fffe03f */
[----:B------:R-:W-:Y:S01]  /*13b90*/  @UP0 ULDC UR8, c[0x0][0x2ec] ;  /* 0x0000bb0000080ab9 */ /* 0x000fe20000000800 */
[----:B------:R-:W-:Y:S01]  /*13ba0*/  UMOV UR14, UR4 ;  /* 0x00000004000e7c82 */ /* 0x000fe20008000000 */
[----:B------:R-:W-:Y:S02]  /*13bb0*/  UIMAD.WIDE.U32 UR8, UR20, UR8, URZ ;  /* 0x00000008140872a5 */ /* 0x000fe4000f8e003f */
[----:B------:R-:W-:Y:S01]  /*13bc0*/  UIMAD UR4, UR21, UR19, UR12 ;  /* 0x00000013150472a4 */ /* 0x000fe2000f8e020c */
[----:B------:R-:W-:-:S02]  /*13bd0*/  @UP0 ULDC UR13, c[0x0][0x2f0] ;  /* 0x0000bc00000d0ab9 */ /* 0x000fc40000000800 */
[----:B------:R-:W-:Y:S01]  /*13be0*/  UMOV UR12, UR20 ;  /* 0x00000014000c7c82 */ /* 0x000fe20008000000 */
[----:B------:R-:W-:Y:S02]  /*13bf0*/  UIMAD.WIDE.U32 UR14, UR21, UR16, UR14 ;  /* 0x00000010150e72a5 */ /* 0x000fe4000f8e000e */
[----:B------:R-:W-:Y:S02]  /*13c00*/  UIMAD.WIDE.U32 UR6, UR21, UR18, UR6 ;  /* 0x00000012150672a5 */ /* 0x000fe4000f8e0006 */
[----:B------:R-:W-:Y:S01]  /*13c10*/  @UP0 USHF.R.U32.HI UR12, URZ, UR13, UR9 ;  /* 0x0000000d3f0c0299 */ /* 0x000fe20008011609 */
[----:B------:R-:W-:Y:S11]  /*13c20*/  @!P0 BRA `(.L_x_1137) ;  /* 0x00000014008c8947 */ /* 0x000ff60003800000 */
[----:B------:R-:W1:Y:S01]  /*13c30*/  S2R R3, SR_CgaCtaId ;  /* 0x0000000000037919 */ /* 0x000e620000008800 */
[----:B------:R-:W-:-:S04]  /*13c40*/  MOV R16, 0x400 ;  /* 0x0000040000107802 */ /* 0x000fc80000000f00 */
[----:B-1----:R-:W-:Y:S02]  /*13c50*/  LEA R16, R3, R16, 0x18 ;  /* 0x0000001003107211 */ /* 0x002fe400078ec0ff */
[----:B------:R-:W-:-:S04]  /*13c60*/  MOV R3, 0x1 ;  /* 0x0000000100037802 */ /* 0x000fc80000000f00 */
[----:B------:R-:W-:-:S04]  /*13c70*/  SHF.L.U32 R3, R3, 0x1f, RZ ;  /* 0x0000001f03037819 */ /* 0x000fc800000006ff */
[----:B------:R-:W1:Y:S02]  /*13c80*/  SYNCS.PHASECHK.TRANS64.TRYWAIT P0, [R16+URZ+0x30c20], R3 ;  /* 0x030c2003100075a7 */ /* 0x000e64000800017f */
[----:B-1----:R-:W-:Y:S05]  /*13c90*/  @!P0 BRA `(.L_x_1138) ;  /* 0x0000001800bc8947 */ /* 0x002fea0003800000 */
.L_x_1166:
[----:B------:R-:W2:Y:S01]  /*13ca0*/  S2R R2, SR_TID.X ;  /* 0x0000000000027919 */ /* 0x000ea20000002100 */
[----:B------:R-:W-:Y:S01]  /*13cb0*/  IMAD.U32 R15, RZ, RZ, UR15 ;  /* 0x0000000fff0f7e24 */ /* 0x000fe2000f8e00ff */
[----:B------:R-:W-:Y:S01]  /*13cc0*/  MOV R14, UR7 ;  /* 0x00000007000e7c02 */ /* 0x000fe20008000f00 */
[----:B------:R-:W-:Y:S02]  /*13cd0*/  IMAD.MOV.U32 R11, RZ, RZ, 0x1 ;  /* 0x00000001ff0b7424 */ /* 0x000fe400078e00ff */
[----:B------:R-:W-:Y:S01]  /*13ce0*/  VIADD R15, R15, UR5 ;  /* 0x000000050f0f7c36 */ /* 0x000fe20008000000 */
[----:B------:R-:W-:Y:S02]  /*13cf0*/  IADD3 R14, R14, UR4, RZ ;  /* 0x000000040e0e7c10 */ /* 0x000fe4000fffe0ff */
[----:B--2---:R-:W-:-:S04]  /*13d00*/  LOP3.LUT R2, R2, 0x7f, RZ, 0xc0, !PT ;  /* 0x0000007f02027812 */ /* 0x004fc800078ec0ff */
[----:B------:R-:W-:-:S13]  /*13d10*/  ISETP.NE.AND P0, PT, R2, RZ, PT ;  /* 0x000000ff0200720c */ /* 0x000fda0003f05270 */
[----:B------:R-:W-:Y:S05]  /*13d20*/  @P0 BRA `(.L_x_1139) ;  /* 0x0000000000180947 */ /* 0x000fea0003800000 */
[----:B------:R-:W2:Y:S01]  /*13d30*/  S2R R2, SR_TID.X ;  /* 0x0000000000027919 */ /* 0x000ea20000002100 */
[----:B-1----:R-:W-:-:S04]  /*13d40*/  MOV R3, 0x4200 ;  /* 0x0000420000037802 */ /* 0x002fc80000000f00 */
[----:B------:R3:W-:Y:S01]  /*13d50*/  SYNCS.ARRIVE.TRANS64 RZ, [R16+URZ+0x30c10], R3 ;  /* 0x030c100310ff79a7 */ /* 0x0007e2000800003f */
[----:B--2---:R-:W-:-:S13]  /*13d60*/  LOP3.LUT P1, RZ, R2, 0x1f, RZ, 0xc0, !PT ;  /* 0x0000001f02ff7812 */ /* 0x004fda000782c0ff */
[----:B---3--:R-:W-:Y:S05]  /*13d70*/  @!P1 BRA `(.L_x_1139) ;  /* 0x0000000000049947 */ /* 0x008fea0003800000 */
[----:B------:R-:W-:Y:S01]  /*13d80*/  BPT.TRAP 0x1 ;  /* 0x000000040000795c */ /* 0x000fe20000300000 */
.L_x_1139:
[----:B------:R-:W-:Y:S01]  /*13d90*/  R2UR UR19, R4 ;  /* 0x00000000041372ca */ /* 0x000fe200000e0000 */
[----:B------:R-:W2:Y:S01]  /*13da0*/  LDC.64 R12, c[0x0][0x198] ;  /* 0x00006600ff0c7b82 */ /* 0x000ea20000000a00 */
[----:B------:R-:W-:Y:S01]  /*13db0*/  R2UR UR8, R15 ;  /* 0x000000000f0872ca */ /* 0x000fe200000e0000 */
[----:B------:R-:W-:Y:S01]  /*13dc0*/  ULDC.64 UR16, c[0x0][0x700] ;  /* 0x0001c00000107ab9 */ /* 0x000fe20000000a00 */
[----:B------:R-:W-:Y:S01]  /*13dd0*/  UMOV UR32, 0x0 ;  /* 0x0000000000207882 */ /* 0x000fe20000000000 */
[----:B------:R-:W-:Y:S01]  /*13de0*/  IMAD.U32 R10, RZ, RZ, UR16 ;  /* 0x00000010ff0a7e24 */ /* 0x000fe2000f8e00ff */
[----:B------:R-:W-:Y:S01]  /*13df0*/  UMOV UR33, 0x14f00000 ;  /* 0x14f0000000217882 */ /* 0x000fe20000000000 */
[----:B------:R-:W-:Y:S01]  /*13e00*/  IMAD.U32 R9, RZ, RZ, UR17 ;  /* 0x00000011ff097e24 */ /* 0x000fe2000f8e00ff */
[----:B------:R-:W-:Y:S01]  /*13e10*/  UMOV UR18, URZ ;  /* 0x0000003f00127c82 */ /* 0x000fe20008000000 */
[----:B------:R-:W-:Y:S01]  /*13e20*/  UMOV UR25, 0x20 ;  /* 0x0000002000197882 */ /* 0x000fe20000000000 */
[----:B------:R-:W-:Y:S01]  /*13e30*/  UMOV UR34, 0x0 ;  /* 0x0000000000227882 */ /* 0x000fe20000000000 */
[----:B------:R-:W-:Y:S01]  /*13e40*/  UMOV UR35, 0x10000000 ;  /* 0x1000000000237882 */ /* 0x000fe20000000000 */
[----:B------:R-:W-:Y:S01]  /*13e50*/  UMOV UR13, UR21 ;  /* 0x00000015000d7c82 */ /* 0x000fe20008000000 */
[----:B------:R-:W-:Y:S01]  /*13e60*/  USHF.L.U32 UR19, UR19, 0x7, URZ ;  /* 0x0000000713137899 */ /* 0x000fe2000800063f */
[----:B------:R-:W-:Y:S01]  /*13e70*/  IMAD.MOV.U32 R19, RZ, RZ, RZ ;  /* 0x000000ffff137224 */ /* 0x000fe200078e00ff */
[----:B------:R-:W-:Y:S01]  /*13e80*/  UMOV UR10, UR18 ;  /* 0x00000012000a7c82 */ /* 0x000fe20008000000 */
[----:B------:R-:W-:Y:S01]  /*13e90*/  UMOV UR27, UR11 ;  /* 0x0000000b001b7c82 */ /* 0x000fe20008000000 */
[----:B------:R-:W-:Y:S01]  /*13ea0*/  UIADD3 UR9, UP0, UR19, UR14, URZ ;  /* 0x0000000e13097290 */ /* 0x000fe2000ff1e03f */
[----:B------:R-:W-:Y:S01]  /*13eb0*/  UMOV UR28, UR12 ;  /* 0x0000000c001c7c82 */ /* 0x000fe20008000000 */
[----:B------:R-:W-:-:S02]  /*13ec0*/  UMOV UR29, UR21 ;  /* 0x00000015001d7c82 */ /* 0x000fc40008000000 */
[----:B------:R-:W-:Y:S02]  /*13ed0*/  ULEA.HI.X.SX32 UR8, UR19, UR8, 0x1, UP0 ;  /* 0x0000000813087291 */ /* 0x000fe400080f0e3f */
[----:B-1----:R-:W-:Y:S01]  /*13ee0*/  MOV R3, UR9 ;  /* 0x0000000900037c02 */ /* 0x002fe20008000f00 */
[----:B------:R-:W-:Y:S01]  /*13ef0*/  UMOV UR26, UR18 ;  /* 0x00000012001a7c82 */ /* 0x000fe20008000000 */
[----:B--2---:R-:W-:Y:S01]  /*13f00*/  MOV R8, R12 ;  /* 0x0000000c00087202 */ /* 0x004fe20000000f00 */
[----:B------:R-:W-:Y:S01]  /*13f10*/  IMAD.MOV.U32 R7, RZ, RZ, R13 ;  /* 0x000000ffff077224 */ /* 0x000fe200078e000d */
[----:B------:R-:W-:Y:S01]  /*13f20*/  LEA R2, P1, R3, R10, 0x2 ;  /* 0x0000000a03027211 */ /* 0x000fe200078210ff */
[----:B------:R-:W-:Y:S01]  /*13f30*/  IMAD.U32 R3, RZ, RZ, UR8 ;  /* 0x00000008ff037e24 */ /* 0x000fe2000f8e00ff */
[----:B------:R-:W-:Y:S02]  /*13f40*/  MOV R6, UR9 ;  /* 0x0000000900067c02 */ /* 0x000fe40008000f00 */
[----:B------:R-:W-:-:S02]  /*13f50*/  R2UR UR22, R2 ;  /* 0x00000000021672ca */ /* 0x000fc400000e0000 */
[----:B------:R-:W-:Y:S02]  /*13f60*/  IADD3 R2, P2, R8, 0x2f0, RZ ;  /* 0x000002f008027810 */ /* 0x000fe40007f5e0ff */
[----:B------:R-:W-:Y:S02]  /*13f70*/  LEA.HI.X R3, R6, R9, R3, 0x2, P1 ;  /* 0x0000000906037211 */ /* 0x000fe400008f1403 */
[----:B------:R-:W-:Y:S01]  /*13f80*/  R2UR UR40, R2 ;  /* 0x00000000022872ca */ /* 0x000fe200000e0000 */
[----:B------:R-:W-:Y:S01]  /*13f90*/  IMAD.X R5, RZ, RZ, R7, P2 ;  /* 0x000000ffff057224 */ /* 0x000fe200010e0607 */
[----:B------:R-:W-:Y:S02]  /*13fa0*/  IADD3 R2, P3, R8, 0x3f0, RZ ;  /* 0x000003f008027810 */ /* 0x000fe40007f7e0ff */
[----:B------:R-:W-:Y:S02]  /*13fb0*/  R2UR UR8, R16 ;  /* 0x00000000100872ca */ /* 0x000fe400000e0000 */
[----:B------:R-:W-:-:S02]  /*13fc0*/  R2UR UR42, R2 ;  /* 0x00000000022a72ca */ /* 0x000fc400000e0000 */
[----:B------:R-:W-:Y:S02]  /*13fd0*/  IADD3 R2, P1, R8, 0xf0, RZ ;  /* 0x000000f008027810 */ /* 0x000fe40007f3e0ff */
[----:B------:R-:W-:Y:S02]  /*13fe0*/  R2UR UR23, R3 ;  /* 0x00000000031772ca */ /* 0x000fe400000e0000 */
[----:B------:R-:W-:Y:S02]  /*13ff0*/  IADD3 R6, R0, -0x1, RZ ;  /* 0xffffffff00067810 */ /* 0x000fe40007ffe0ff */
[-C--:B------:R-:W-:Y:S02]  /*14000*/  IADD3.X R3, RZ, R7.reuse, RZ, P1, !PT ;  /* 0x00000007ff037210 */ /* 0x080fe40000ffe4ff */
[----:B------:R-:W-:Y:S01]  /*14010*/  R2UR UR41, R5 ;  /* 0x00000000052972ca */ /* 0x000fe200000e0000 */
[----:B------:R1:W-:Y:S01]  /*14020*/  STL [R1], R6 ;  /* 0x0000000601007387 */ /* 0x0003e20000100800 */
[----:B------:R-:W-:Y:S01]  /*14030*/  IADD3.X R5, RZ, R7, RZ, P3, !PT ;  /* 0x00000007ff057210 */ /* 0x000fe20001ffe4ff */
[----:B------:R-:W-:Y:S01]  /*14040*/  UIADD3 UR16, UR8, 0x10000, URZ ;  /* 0x0001000008107890 */ /* 0x000fe2000fffe03f */
[----:B------:R-:W-:Y:S01]  /*14050*/  R2UR UR30, R2 ;  /* 0x00000000021e72ca */ /* 0x000fe200000e0000 */
[----:B------:R-:W-:Y:S01]  /*14060*/  UIADD3 UR17, UR8, 0x30c10, URZ ;  /* 0x00030c1008117890 */ /* 0x000fe2000fffe03f */
[----:B------:R-:W-:Y:S01]  /*14070*/  R2UR UR31, R3 ;  /* 0x00000000031f72ca */ /* 0x000fe200000e0000 */
[----:B------:R-:W-:Y:S01]  /*14080*/  UIADD3 UR38, UR8, 0x20000, URZ ;  /* 0x0002000008267890 */ /* 0x000fe2000fffe03f */
[----:B------:R-:W-:Y:S01]  /*14090*/  R2UR UR43, R5 ;  /* 0x00000000052b72ca */ /* 0x000fe200000e0000 */
[----:B------:R-:W-:Y:S01]  /*140a0*/  UIADD3 UR9, UR8, 0x30c00, URZ ;  /* 0x00030c0008097890 */ /* 0x000fe2000fffe03f */
[----:B------:R-:W-:Y:S01]  /*140b0*/  ISETP.GE.AND P1, PT, R4, R6, PT ;  /* 0x000000060400720c */ /* 0x000fe20003f26270 */
[----:B------:R-:W-:Y:S01]  /*140c0*/  UIADD3 UR24, UR8, 0x4000, URZ ;  /* 0x0000400008187890 */ /* 0x000fe2000fffe03f */
[----:B------:R-:W-:Y:S01]  /*140d0*/  IMAD.MOV.U32 R5, RZ, RZ, 0x8000 ;  /* 0x00008000ff057424 */ /* 0x000fe200078e00ff */
[----:B------:R-:W-:-:S06]  /*140e0*/  UMOV UR39, UR17 ;  /* 0x0000001100277c82 */ /* 0x000fcc0008000000 */
[----:B------:R-:W-:Y:S01]  /*140f0*/  UTMALDG.4D [UR16], [UR30], desc[UR32] ;  /* 0x000020101e0075b4 */ /* 0x000fe20008019000 */
[----:B------:R2:W-:Y:S01]  /*14100*/  UBLKCP.S.G [UR38], [UR22], UR25 ;  /* 0x00000026160073ba */ /* 0x0005e20008000219 */
[----:B------:R1:W-:Y:S01]  /*14110*/  SYNCS.ARRIVE.TRANS64 RZ, [R16+URZ+0x30c00], R5 ;  /* 0x030c000510ff79a7 */ /* 0x0003e2000800003f */
[----:B------:R1:W-:Y:S01]  /*14120*/  UTMALDG.4D [UR8], [UR40], desc[UR34] ;  /* 0x00002208280075b4 */ /* 0x0003e20008019000 */
[----:B--2---:R-:W-:Y:S02]  /*14130*/  UMOV UR25, UR9 ;  /* 0x0000000900197c82 */ /* 0x004fe40008000000 */
[----:B------:R1:W-:Y:S01]  /*14140*/  UTMALDG.4D [UR24], [UR42], desc[UR34] ;  /* 0x000022182a0075b4 */ /* 0x0003e20008019000 */
[----:B------:R-:W-:Y:S05]  /*14150*/  @P1 BRA `(.L_x_1140) ;  /* 0x0000000c00841947 */ /* 0x000fea0003800000 */
[----:B-1----:R-:W-:Y:S01]  /*14160*/  LOP3.LUT R5, RZ, R4, RZ, 0x33, !PT ;  /* 0x00000004ff057212 */ /* 0x002fe200078e33ff */
[----:B------:R-:W1:Y:S01]  /*14170*/  S2R R12, SR_TID.X ;  /* 0x00000000000c7919 */ /* 0x000e620000002100 */
[----:B------:R-:W-:Y:S02]  /*14180*/  MOV R11, 0x1 ;  /* 0x00000001000b7802 */ /* 0x000fe40000000f00 */
[----:B------:R-:W-:Y:S01]  /*14190*/  IADD3 R20, R5, R0, RZ ;  /* 0x0000000005147210 */ /* 0x000fe20007ffe0ff */
[----:B------:R-:W-:Y:S02]  /*141a0*/  VIADD R5, R0, 0xfffffffe ;  /* 0xfffffffe00057836 */ /* 0x000fe40000000000 */
[----:B------:R-:W-:-:S03]  /*141b0*/  IMAD.MOV.U32 R0, RZ, RZ, R4 ;  /* 0x000000ffff007224 */ /* 0x000fc600078e0004 */
[----:B------:R-:W-:Y:S02]  /*141c0*/  ISETP.NE.AND P1, PT, R5, R4, PT ;  /* 0x000000040500720c */ /* 0x000fe40003f25270 */
[----:B------:R-:W-:-:S05]  /*141d0*/  LOP3.LUT R5, R20, 0x1, RZ, 0xc0, !PT ;  /* 0x0000000114057812 */ /* 0x000fca00078ec0ff */
[----:B------:R2:W-:Y:S01]  /*141e0*/  STL [R1+0x4], R5 ;  /* 0x0000040501007387 */ /* 0x0005e20000100800 */
[----:B-1----:R-:W-:-:S05]  /*141f0*/  LOP3.LUT R6, R12, 0x1f, RZ, 0xc0, !PT ;  /* 0x0000001f0c067812 */ /* 0x002fca00078ec0ff */
[----:B--2---:R-:W-:Y:S05]  /*14200*/  @!P1 BRA `(.L_x_1141) ;  /* 0x0000000800389947 */ /* 0x004fea0003800000 */
[----:B------:R-:W-:Y:S01]  /*14210*/  IADD3 R20, R20, -R5, RZ ;  /* 0x8000000514147210 */ /* 0x000fe20007ffe0ff */
[----:B------:R-:W-:Y:S01]  /*14220*/  IMAD.MOV.U32 R0, RZ, RZ, R4 ;  /* 0x000000ffff007224 */ /* 0x000fe200078e0004 */
[----:B------:R-:W-:-:S07]  /*14230*/  MOV R11, 0x1 ;  /* 0x00000001000b7802 */ /* 0x000fce0000000f00 */
.L_x_1150:
[----:B--234-:R-:W-:-:S04]  /*14240*/  SHF.L.U32 R21, R11, 0x1f, RZ ;  /* 0x0000001f0b157819 */ /* 0x01cfc800000006ff */
[----:B------:R-:W1:Y:S02]  /*14250*/  SYNCS.PHASECHK.TRANS64.TRYWAIT P1, [R16+URZ+0x30c40], R21 ;  /* 0x030c4015100075a7 */ /* 0x000e64000802017f */
[----:B-1----:R-:W-:Y:S05]  /*14260*/  @!P1 BRA `(.L_x_1142) ;  /* 0x00000014005c9947 */ /* 0x002fea0003800000 */
.L_x_1167:
[----:B------:R-:W-:Y:S05]  /*14270*/  @P0 BRA `(.L_x_1143) ;  /* 0x0000000000140947 */ /* 0x000fea0003800000 */
[----:B------:R-:W-:Y:S01]  /*14280*/  ISETP.NE.AND P1, PT, R6, RZ, PT ;  /* 0x000000ff0600720c */ /* 0x000fe20003f25270 */
[----:B------:R-:W-:-:S04]  /*14290*/  IMAD.MOV.U32 R3, RZ, RZ, 0x4200 ;  /* 0x00004200ff037424 */ /* 0x000fc800078e00ff */
[----:B------:R2:W-:Y:S08]  /*142a0*/  SYNCS.ARRIVE.TRANS64 RZ, [R16+URZ+0x30c30], R3 ;  /* 0x030c300310ff79a7 */ /* 0x0005f0000800003f */
[----:B------:R-:W-:Y:S05]  /*142b0*/  @!P1 BRA `(.L_x_1143) ;  /* 0x0000000000049947 */ /* 0x000fea0003800000 */
[----:B------:R-:W-:Y:S01]  /*142c0*/  BPT.TRAP 0x1 ;  /* 0x000000040000795c */ /* 0x000fe20000300000 */
.L_x_1143:
[----:B------:R-:W2:Y:S01]  /*142d0*/  LDC.64 R12, c[0x0][0x728] ;  /* 0x0001ca00ff0c7b82 */ /* 0x000ea20000000a00 */
[----:B------:R-:W-:Y:S01]  /*142e0*/  SHF.L.U32 R18, R0, 0x7, RZ ;  /* 0x0000000700127819 */ /* 0x000fe200000006ff */
[----:B------:R-:W-:Y:S01]  /*142f0*/  UMOV UR26, 0x0 ;  /* 0x00000000001a7882 */ /* 0x000fe20000000000 */
[----:B------:R-:W-:Y:S01]  /*14300*/  R2UR UR8, R16 ;  /* 0x00000000100872ca */ /* 0x000fe200000e0000 */
[----:B------:R-:W-:Y:S01]  /*14310*/  UMOV UR27, 0x14f00000 ;  /* 0x14f00000001b7882 */ /* 0x000fe20000000000 */
[C---:B------:R-:W-:Y:S01]  /*14320*/  IADD3 R2, P1, R18.reuse, UR6, RZ ;  /* 0x0000000612027c10 */ /* 0x040fe2000ff3e0ff */
[----:B------:R-:W-:Y:S01]  /*14330*/  UMOV UR18, URZ ;  /* 0x0000003f00127c82 */ /* 0x000fe20008000000 */
[----:B------:R-:W-:Y:S01]  /*14340*/  R2UR UR19, R18 ;  /* 0x00000000121372ca */ /* 0x000fe200000e0000 */
[----:B------:R-:W3:Y:S01]  /*14350*/  LDC.64 R4, c[0x0][0x198] ;  /* 0x00006600ff047b82 */ /* 0x000ee20000000a00 */
[----:B------:R-:W-:-:S07]  /*14360*/  UMOV UR10, 0x20 ;  /* 0x00000020000a7882 */ /* 0x000fce0000000000 */
[----:B------:R-:W-:Y:S02]  /*14370*/  UIADD3 UR16, UR8, 0x18000, URZ ;  /* 0x0001800008107890 */ /* 0x000fe4000fffe03f */
[----:B------:R-:W-:Y:S02]  /*14380*/  UIADD3 UR17, UR8, 0x30c30, URZ ;  /* 0x00030c3008117890 */ /* 0x000fe4000fffe03f */
[----:B------:R-:W-:Y:S01]  /*14390*/  UIADD3 UR8, UR8, 0x20400, URZ ;  /* 0x0002040008087890 */ /* 0x000fe2000fffe03f */
[----:B--2---:R-:W-:-:S04]  /*143a0*/  LEA R3, P2, R2, R12, 0x2 ;  /* 0x0000000c02037211 */ /* 0x004fc800078410ff */
[----:B------:R-:W-:Y:S01]  /*143b0*/  UMOV UR9, UR17 ;  /* 0x0000001100097c82 */ /* 0x000fe20008000000 */
        /* <DEDUP_REMOVED lines=14> */
.L_x_1168:
[----:B------:R-:W-:Y:S05]  /*144a0*/  @P0 BRA `(.L_x_1145) ;  /* 0x0000000000140947 */ /* 0x000fea0003800000 */
[----:B------:R-:W-:Y:S02]  /*144b0*/  ISETP.NE.AND P1, PT, R6, RZ, PT ;  /* 0x000000ff0600720c */ /* 0x000fe40003f25270 */
[----:B------:R-:W-:-:S04]  /*144c0*/  MOV R2, 0x4200 ;  /* 0x0000420000027802 */ /* 0x000fc80000000f00 */
[----:B------:R3:W-:Y:S07]  /*144d0*/  SYNCS.ARRIVE.TRANS64 RZ, [R16+URZ+0x30c18], R2 ;  /* 0x030c180210ff79a7 */ /* 0x0007ee000800003f */
[----:B------:R-:W-:Y:S05]  /*144e0*/  @!P1 BRA `(.L_x_1145) ;  /* 0x0000000000049947 */ /* 0x000fea0003800000 */
[----:B------:R-:W-:Y:S01]  /*144f0*/  BPT.TRAP 0x1 ;  /* 0x000000040000795c */ /* 0x000fe20000300000 */
.L_x_1145:
[----:B------:R-:W-:Y:S01]  /*14500*/  VIADD R18, R18, 0x80 ;  /* 0x0000008012127836 */ /* 0x000fe20000000000 */
[----:B------:R-:W-:Y:S01]  /*14510*/  ULDC.64 UR8, c[0x0][0x700] ;  /* 0x0001c00000087ab9 */ /* 0x000fe20000000a00 */
[----:B------:R-:W-:Y:S01]  /*14520*/  R2UR UR24, R16 ;  /* 0x00000000101872ca */ /* 0x000fe200000e0000 */
[----:B------:R-:W-:Y:S01]  /*14530*/  IMAD.U32 R9, RZ, RZ, UR9 ;  /* 0x00000009ff097e24 */ /* 0x000fe2000f8e00ff */
[----:B------:R-:W-:Y:S01]  /*14540*/  MOV R10, UR8 ;  /* 0x00000008000a7c02 */ /* 0x000fe20008000f00 */
[----:B------:R-:W-:Y:S01]  /*14550*/  UMOV UR22, 0x0 ;  /* 0x0000000000167882 */ /* 0x000fe20000000000 */
[----:B---3--:R-:W-:Y:S01]  /*14560*/  IADD3 R2, P1, R18, UR14, RZ ;  /* 0x0000000e12027c10 */ /* 0x008fe2000ff3e0ff */
[----:B------:R-:W-:Y:S01]  /*14570*/  UMOV UR23, 0x14f00000 ;  /* 0x14f0000000177882 */ /* 0x000fe20000000000 */
[----:B------:R-:W-:Y:S01]  /*14580*/  SHF.R.S32.HI R17, RZ, 0x1f, R18 ;  /* 0x0000001fff117819 */ /* 0x000fe20000011412 */
[----:B------:R-:W-:Y:S01]  /*14590*/  UMOV UR18, URZ ;  /* 0x0000003f00127c82 */ /* 0x000fe20008000000 */
[----:B------:R-:W-:Y:S01]  /*145a0*/  LEA R3, P2, R2, R10, 0x2 ;  /* 0x0000000a02037211 */ /* 0x000fe200078410ff */
[----:B------:R-:W-:Y:S01]  /*145b0*/  UMOV UR10, 0x20 ;  /* 0x00000020000a7882 */ /* 0x000fe20000000000 */
[----:B------:R-:W-:-:S02]  /*145c0*/  R2UR UR19, R18 ;  /* 0x00000000121372ca */ /* 0x000fc400000e0000 */
[----:B------:R-:W-:Y:S01]  /*145d0*/  R2UR UR26, R3 ;  /* 0x00000000031a72ca */ /* 0x000fe200000e0000 */
[----:B------:R-:W-:Y:S01]  /*145e0*/  UIADD3 UR16, UR24, 0x14000, URZ ;  /* 0x0001400018107890 */ /* 0x000fe2000fffe03f */
[----:B------:R-:W-:Y:S01]  /*145f0*/  IADD3.X R3, R17, R15, RZ, P1, !PT ;  /* 0x0000000f11037210 */ /* 0x000fe20000ffe4ff */
[----:B------:R-:W-:Y:S02]  /*14600*/  UIADD3 UR17, UR24, 0x30c18, URZ ;  /* 0x00030c1818117890 */ /* 0x000fe4000fffe03f */
[----:B------:R-:W-:Y:S01]  /*14610*/  UIADD3 UR24, UR24, 0x20200, URZ ;  /* 0x0002020018187890 */ /* 0x000fe2000fffe03f */
[----:B------:R-:W-:Y:S02]  /*14620*/  LEA.HI.X R3, R2, R9, R3, 0x2, P2 ;  /* 0x0000000902037211 */ /* 0x000fe400010f1403 */
[----:B------:R-:W-:Y:S02]  /*14630*/  IADD3 R2, P1, R8, 0xf0, RZ ;  /* 0x000000f008027810 */ /* 0x000fe40007f3e0ff */
[----:B------:R-:W-:Y:S01]  /*14640*/  R2UR UR27, R3 ;  /* 0x00000000031b72ca */ /* 0x000fe200000e0000 */
[----:B------:R-:W-:Y:S01]  /*14650*/  UMOV UR25, UR17 ;  /* 0x0000001100197c82 */ /* 0x000fe20008000000 */
[----:B------:R-:W-:Y:S01]  /*14660*/  R2UR UR8, R2 ;  /* 0x00000000020872ca */ /* 0x000fe200000e0000 */
[----:B------:R-:W-:-:S05]  /*14670*/  IMAD.X R3, RZ, RZ, R7, P1 ;  /* 0x000000ffff037224 */ /* 0x000fca00008e0607 */
[----:B------:R-:W-:-:S13]  /*14680*/  R2UR UR9, R3 ;  /* 0x00000000030972ca */ /* 0x000fda00000e0000 */
[----:B------:R3:W-:Y:S01]  /*14690*/  UTMALDG.4D [UR16], [UR8], desc[UR22] ;  /* 0x00001610080075b4 */ /* 0x0007e20008019000 */
[----:B------:R3:W-:Y:S01]  /*146a0*/  UBLKCP.S.G [UR24], [UR26], UR10 ;  /* 0x000000181a0073ba */ /* 0x0007e2000800020a */
[----:B------:R-:W4:Y:S02]  /*146b0*/  SYNCS.PHASECHK.TRANS64.TRYWAIT P1, [R16+URZ+0x30c48], R21 ;  /* 0x030c4815100075a7 */ /* 0x000f24000802017f */
[----:B---34-:R-:W-:Y:S05]  /*146c0*/  @!P1 BRA `(.L_x_1146) ;  /* 0x00000010006c9947 */ /* 0x018fea0003800000 */
.L_x_1169:
[----:B------:R-:W-:Y:S05]  /*146d0*/  @P0 BRA `(.L_x_1147) ;  /* 0x0000000000140947 */ /* 0x000fea0003800000 */
[----:B------:R-:W-:Y:S02]  /*146e0*/  ISETP.NE.AND P1, PT, R6, RZ, PT ;  /* 0x000000ff0600720c */ /* 0x000fe40003f25270 */
[----:B-123--:R-:W-:-:S04]  /*146f0*/  MOV R21, 0x4200 ;  /* 0x0000420000157802 */ /* 0x00efc80000000f00 */
[----:B------:R4:W-:Y:S07]  /*14700*/  SYNCS.ARRIVE.TRANS64 RZ, [R16+URZ+0x30c38], R21 ;  /* 0x030c381510ff79a7 */ /* 0x0009ee000800003f */
[----:B------:R-:W-:Y:S05]  /*14710*/  @!P1 BRA `(.L_x_1147) ;  /* 0x0000000000049947 */ /* 0x000fea0003800000 */
[----:B------:R-:W-:Y:S01]  /*14720*/  BPT.TRAP 0x1 ;  /* 0x000000040000795c */ /* 0x000fe20000300000 */
.L_x_1147:
[C---:B------:R-:W-:Y:S01]  /*14730*/  R2UR UR19, R18.reuse ;  /* 0x00000000121372ca */ /* 0x040fe200000e0000 */
[----:B------:R-:W-:Y:S01]  /*14740*/  UMOV UR22, 0x0 ;  /* 0x0000000000167882 */ /* 0x000fe20000000000 */
[----:B------:R-:W-:Y:S01]  /*14750*/  IADD3 R18, P1, R18, UR6, RZ ;  /* 0x0000000612127c10 */ /* 0x000fe2000ff3e0ff */
        /* <DEDUP_REMOVED lines=19> */
[----:B------:R-:W5:Y:S02]  /*14890*/  SYNCS.PHASECHK.TRANS64.TRYWAIT P1, [R16+URZ+0x30c20], R5 ;  /* 0x030c2005100075a7 */ /* 0x000f64000802017f */
[----:B-1---5:R-:W-:Y:S05]  /*148a0*/  @!P1 BRA `(.L_x_1148) ;  /* 0x0000001000089947 */ /* 0x022fea0003800000 */
.L_x_1171:
[----:B------:R-:W-:Y:S05]  /*148b0*/  @P0 BRA `(.L_x_1149) ;  /* 0x0000000000140947 */ /* 0x000fea0003800000 */
[----:B------:R-:W-:Y:S02]  /*148c0*/  ISETP.NE.AND P1, PT, R6, RZ, PT ;  /* 0x000000ff0600720c */ /* 0x000fe40003f25270 */
[----:B------:R-:W-:-:S04]  /*148d0*/  MOV R5, 0x4200 ;  /* 0x0000420000057802 */ /* 0x000fc80000000f00 */
[----:B------:R1:W-:Y:S07]  /*148e0*/  SYNCS.ARRIVE.TRANS64 RZ, [R16+URZ+0x30c10], R5 ;  /* 0x030c100510ff79a7 */ /* 0x0003ee000800003f */
[----:B------:R-:W-:Y:S05]  /*148f0*/  @!P1 BRA `(.L_x_1149) ;  /* 0x0000000000049947 */ /* 0x000fea0003800000 */
[----:B------:R-:W-:Y:S01]  /*14900*/  BPT.TRAP 0x1 ;  /* 0x000000040000795c */ /* 0x000fe20000300000 */
.L_x_1149:
[----:B------:R-:W-:Y:S01]  /*14910*/  R2UR UR10, R0 ;  /* 0x00000000000a72ca */ /* 0x000fe200000e0000 */
[----:B------:R-:W-:Y:S01]  /*14920*/  UMOV UR22, 0x0 ;  /* 0x0000000000167882 */ /* 0x000fe20000000000 */
[----:B------:R-:W-:Y:S01]  /*14930*/  R2UR UR8, R15 ;  /* 0x000000000f0872ca */ /* 0x000fe200000e0000 */
[----:B------:R-:W-:Y:S01]  /*14940*/  UMOV UR23, 0x14f00000 ;  /* 0x14f0000000177882 */ /* 0x000fe20000000000 */
[----:B------:R-:W-:Y:S01]  /*14950*/  R2UR UR24, R16 ;  /* 0x00000000101872ca */ /* 0x000fe200000e0000 */
[----:B------:R-:W-:Y:S01]  /*14960*/  UMOV UR18, URZ ;  /* 0x0000003f00127c82 */ /* 0x000fe20008000000 */
[----:B------:R-:W-:Y:S01]  /*14970*/  IADD3 R20, R20, -0x2, RZ ;  /* 0xfffffffe14147810 */ /* 0x000fe20007ffe0ff */
[----:B------:R-:W-:-:S06]  /*14980*/  UMOV UR13, 0x20 ;  /* 0x00000020000d7882 */ /* 0x000fcc0000000000 */
[----:B------:R-:W-:-:S04]  /*14990*/  UIADD3 UR10, UR10, 0x2, URZ ;  /* 0x000000020a0a7890 */ /* 0x000fc8000fffe03f */
[----:B------:R-:W-:Y:S02]  /*149a0*/  USHF.L.U32 UR19, UR10, 0x7, URZ ;  /* 0x000000070a137899 */ /* 0x000fe4000800063f */
[----:B------:R-:W-:Y:S02]  /*149b0*/  UIADD3 UR16, UR24, 0x10000, URZ ;  /* 0x0001000018107890 */ /* 0x000fe4000fffe03f */
[----:B------:R-:W-:Y:S02]  /*149c0*/  UIADD3 UR9, UP0, UR19, UR14, URZ ;  /* 0x0000000e13097290 */ /* 0x000fe4000ff1e03f */
[----:B------:R-:W-:Y:S02]  /*149d0*/  UIADD3 UR17, UR24, 0x30c10, URZ ;  /* 0x00030c1018117890 */ /* 0x000fe4000fffe03f */
[----:B------:R-:W-:Y:S02]  /*149e0*/  ULEA.HI.X.SX32 UR8, UR19, UR8, 0x1, UP0 ;  /* 0x0000000813087291 */ /* 0x000fe400080f0e3f */
[----:B-1----:R-:W-:Y:S01]  /*149f0*/  IMAD.U32 R5, RZ, RZ, UR9 ;  /* 0x00000009ff057e24 */ /* 0x002fe2000f8e00ff */
[----:B------:R-:W-:-:S02]  /*14a00*/  UIADD3 UR24, UR24, 0x20000, URZ ;  /* 0x0002000018187890 */ /* 0x000fc4000fffe03f */
[----:B------:R-:W-:Y:S01]  /*14a10*/  UMOV UR25, UR17 ;  /* 0x0000001100197c82 */ /* 0x000fe20008000000 */
[----:B------:R-:W-:Y:S01]  /*14a20*/  IMAD.U32 R4, RZ, RZ, UR8 ;  /* 0x00000008ff047e24 */ /* 0x000fe2000f8e00ff */
[----:B------:R-:W-:Y:S02]  /*14a30*/  LEA R0, P1, R5, R10, 0x2 ;  /* 0x0000000a05007211 */ /* 0x000fe400078210ff */
[----:B------:R-:W-:Y:S02]  /*14a40*/  R2UR UR8, R2 ;  /* 0x00000000020872ca */ /* 0x000fe400000e0000 */
[----:B------:R-:W-:Y:S02]  /*14a50*/  R2UR UR26, R0 ;  /* 0x00000000001a72ca */ /* 0x000fe400000e0000 */
[----:B------:R-:W-:Y:S02]  /*14a60*/  MOV R0, UR9 ;  /* 0x0000000900007c02 */ /* 0x000fe40008000f00 */
[----:B------:R-:W-:-:S02]  /*14a70*/  R2UR UR9, R3 ;  /* 0x00000000030972ca */ /* 0x000fc400000e0000 */
[----:B------:R-:W-:Y:S02]  /*14a80*/  LEA.HI.X R0, R0, R9, R4, 0x2, P1 ;  /* 0x0000000900007211 */ /* 0x000fe400008f1404 */
[----:B------:R-:W-:Y:S02]  /*14a90*/  ISETP.NE.AND P1, PT, R20, RZ, PT ;  /* 0x000000ff1400720c */ /* 0x000fe40003f25270 */
[----:B------:R-:W-:Y:S01]  /*14aa0*/  R2UR UR27, R0 ;  /* 0x00000000001b72ca */ /* 0x000fe200000e0000 */
[----:B------:R-:W-:-:S06]  /*14ab0*/  IMAD.U32 R0, RZ, RZ, UR10 ;  /* 0x0000000aff007e24 */ /* 0x000fcc000f8e00ff */
[----:B------:R1:W-:Y:S06]  /*14ac0*/  UTMALDG.4D [UR16], [UR8], desc[UR22] ;  /* 0x00001610080075b4 */ /* 0x0003ec0008019000 */
[----:B------:R1:W-:Y:S02]  /*14ad0*/  UBLKCP.S.G [UR24], [UR26], UR13 ;  /* 0x000000181a0073ba */ /* 0x0003e4000800020d */
[----:B-1----:R-:W-:Y:S05]  /*14ae0*/  @P1 BRA `(.L_x_1150) ;  /* 0xfffffff400d41947 */ /* 0x002fea000383ffff */
.L_x_1141:
[----:B------:R-:W2:Y:S02]  /*14af0*/  LDL.LU R4, [R1+0x4] ;  /* 0x0000040001047983 */ /* 0x000ea40000300800 */
[----:B--2---:R-:W-:Y:S02]  /*14b00*/  ISETP.NE.AND P1, PT, R4, RZ, PT ;  /* 0x000000ff0400720c */ /* 0x004fe40003f25270 */
[----:B------:R2:W5:Y:S11]  /*14b10*/  LDL R4, [R1] ;  /* 0x0000000001047983 */ /* 0x0005760000100800 */
[----:B--2---:R-:W-:Y:S05]  /*14b20*/  @!P1 BRA `(.L_x_1140) ;  /* 0x0000000400109947 */ /* 0x004fea0003800000 */
[----:B------:R-:W-:-:S04]  /*14b30*/  SHF.L.U32 R13, R11, 0x1f, RZ ;  /* 0x0000001f0b0d7819 */ /* 0x000fc800000006ff */
[----:B------:R-:W1:Y:S02]  /*14b40*/  SYNCS.PHASECHK.TRANS64.TRYWAIT P1, [R16+URZ+0x30c40], R13 ;  /* 0x030c400d100075a7 */ /* 0x000e64000802017f */
[----:B-1----:R-:W-:Y:S05]  /*14b50*/  @!P1 BRA `(.L_x_1151) ;  /* 0x0000000c00749947 */ /* 0x002fea0003800000 */
.L_x_1172:
[----:B------:R-:W-:Y:S05]  /*14b60*/  @P0 BRA `(.L_x_1152) ;  /* 0x0000000000140947 */ /* 0x000fea0003800000 */
[----:B------:R-:W-:Y:S02]  /*14b70*/  ISETP.NE.AND P1, PT, R6, RZ, PT ;  /* 0x000000ff0600720c */ /* 0x000fe40003f25270 */
[----:B------:R-:W-:-:S04]  /*14b80*/  MOV R5, 0x4200 ;  /* 0x0000420000057802 */ /* 0x000fc80000000f00 */
[----:B------:R2:W-:Y:S07]  /*14b90*/  SYNCS.ARRIVE.TRANS64 RZ, [R16+URZ+0x30c30], R5 ;  /* 0x030c300510ff79a7 */ /* 0x0005ee000800003f */
[----:B------:R-:W-:Y:S05]  /*14ba0*/  @!P1 BRA `(.L_x_1152) ;  /* 0x0000000000049947 */ /* 0x000fea0003800000 */
[----:B------:R-:W-:Y:S01]  /*14bb0*/  BPT.TRAP 0x1 ;  /* 0x000000040000795c */ /* 0x000fe20000300000 */
.L_x_1152:
[----:B--2--5:R-:W2:Y:S01]  /*14bc0*/  LDC.64 R4, c[0x0][0x728] ;  /* 0x0001ca00ff047b82 */ /* 0x024ea20000000a00 */
[----:B------:R-:W-:Y:S01]  /*14bd0*/  IMAD.SHL.U32 R17, R0, 0x80, RZ ;  /* 0x0000008000117824 */ /* 0x000fe200078e00ff */
[----:B------:R-:W-:Y:S01]  /*14be0*/  R2UR UR24, R16 ;  /* 0x00000000101872ca */ /* 0x000fe200000e0000 */
[----:B------:R-:W-:Y:S01]  /*14bf0*/  UMOV UR22, 0x0 ;  /* 0x0000000000167882 */ /* 0x000fe20000000000 */
[----:B------:R-:W-:Y:S01]  /*14c00*/  UMOV UR23, 0x14f00000 ;  /* 0x14f0000000177882 */ /* 0x000fe20000000000 */
[----:B------:R-:W-:Y:S01]  /*14c10*/  UMOV UR18, URZ ;  /* 0x0000003f00127c82 */ /* 0x000fe20008000000 */
[C---:B------:R-:W-:Y:S01]  /*14c20*/  IADD3 R0, P1, R17.reuse, UR6, RZ ;  /* 0x0000000611007c10 */ /* 0x040fe2000ff3e0ff */
[----:B------:R-:W-:Y:S01]  /*14c30*/  UMOV UR10, 0x20 ;  /* 0x00000020000a7882 */ /* 0x000fe20000000000 */
[----:B------:R-:W-:-:S07]  /*14c40*/  R2UR UR19, R17 ;  /* 0x00000000111372ca */ /* 0x000fce00000e0000 */
[----:B------:R-:W-:Y:S02]  /*14c50*/  UIADD3 UR16, UR24, 0x18000, URZ ;  /* 0x0001800018107890 */ /* 0x000fe4000fffe03f */
[----:B------:R-:W-:Y:S02]  /*14c60*/  UIADD3 UR17, UR24, 0x30c30, URZ ;  /* 0x00030c3018117890 */ /* 0x000fe4000fffe03f */
[----:B------:R-:W-:Y:S01]  /*14c70*/  UIADD3 UR24, UR24, 0x20400, URZ ;  /* 0x0002040018187890 */ /* 0x000fe2000fffe03f */
[----:B--2---:R-:W-:-:S04]  /*14c80*/  LEA R4, P2, R0, R4, 0x2 ;  /* 0x0000000400047211 */ /* 0x004fc800078410ff */
        /* <DEDUP_REMOVED lines=11> */
[----:B------:R-:W1:Y:S02]  /*14d40*/  SYNCS.PHASECHK.TRANS64.TRYWAIT P1, [R16+URZ+0x30c28], R13 ;  /* 0x030c280d100075a7 */ /* 0x000e64000802017f */
[----:B-12---:R-:W-:Y:S05]  /*14d50*/  @!P1 BRA `(.L_x_1153) ;  /* 0x0000000c00089947 */ /* 0x006fea0003800000 */
.L_x_1173:
[----:B------:R-:W-:Y:S05]  /*14d60*/  @P0 BRA `(.L_x_1154) ;  /* 0x0000000000140947 */ /* 0x000fea0003800000 */
[----:B------:R-:W-:Y:S01]  /*14d70*/  ISETP.NE.AND P0, PT, R6, RZ, PT ;  /* 0x000000ff0600720c */ /* 0x000fe20003f05270 */
[----:B------:R-:W-:-:S04]  /*14d80*/  IMAD.MOV.U32 R5, RZ, RZ, 0x4200 ;  /* 0x00004200ff057424 */ /* 0x000fc800078e00ff */
[----:B------:R2:W-:Y:S08]  /*14d90*/  SYNCS.ARRIVE.TRANS64 RZ, [R16+URZ+0x30c18], R5 ;  /* 0x030c180510ff79a7 */ /* 0x0005f0000800003f */
[----:B------:R-:W-:Y:S05]  /*14da0*/  @!P0 BRA `(.L_x_1154) ;  /* 0x0000000000048947 */ /* 0x000fea0003800000 */
[----:B------:R-:W-:Y:S01]  /*14db0*/  BPT.TRAP 0x1 ;  /* 0x000000040000795c */ /* 0x000fe20000300000 */
.L_x_1154:
[----:B------:R-:W-:Y:S01]  /*14dc0*/  R2UR UR19, R17 ;  /* 0x00000000111372ca */ /* 0x000fe200000e0000 */
[----:B------:R-:W-:Y:S01]  /*14dd0*/  UMOV UR22, 0x0 ;  /* 0x0000000000167882 */ /* 0x000fe20000000000 */
[----:B------:R-:W-:Y:S01]  /*14de0*/  R2UR UR8, R15 ;  /* 0x000000000f0872ca */ /* 0x000fe200000e0000 */
[----:B------:R-:W-:Y:S01]  /*14df0*/  UMOV UR23, 0x14f00000 ;  /* 0x14f0000000177882 */ /* 0x000fe20000000000 */
[----:B------:R-:W-:Y:S01]  /*14e00*/  R2UR UR24, R16 ;  /* 0x00000000101872ca */ /* 0x000fe200000e0000 */
[----:B------:R-:W-:Y:S01]  /*14e10*/  UMOV UR18, URZ ;  /* 0x0000003f00127c82 */ /* 0x000fe20008000000 */
[----:B------:R-:W-:-:S07]  /*14e20*/  UMOV UR10, 0x20 ;  /* 0x00000020000a7882 */ /* 0x000fce0000000000 */
[----:B------:R-:W-:-:S04]  /*14e30*/  UIADD3 UR19, UR19, 0x80, URZ ;  /* 0x0000008013137890 */ /* 0x000fc8000fffe03f */
[----:B------:R-:W-:Y:S02]  /*14e40*/  UIADD3 UR9, UP0, UR19, UR14, URZ ;  /* 0x0000000e13097290 */ /* 0x000fe4000ff1e03f */
[----:B------:R-:W-:Y:S02]  /*14e50*/  UIADD3 UR16, UR24, 0x14000, URZ ;  /* 0x0001400018107890 */ /* 0x000fe4000fffe03f */
[----:B------:R-:W-:Y:S02]  /*14e60*/  ULEA.HI.X.SX32 UR8, UR19, UR8, 0x1, UP0 ;  /* 0x0000000813087291 */ /* 0x000fe400080f0e3f */
[----:B--2---:R-:W-:Y:S01]  /*14e70*/  MOV R5, UR9 ;  /* 0x0000000900057c02 */ /* 0x004fe20008000f00 */
[----:B------:R-:W-:Y:S01]  /*14e80*/  IMAD.U32 R0, RZ, RZ, UR9 ;  /* 0x00000009ff007e24 */ /* 0x000fe2000f8e00ff */
[----:B------:R-:W-:Y:S01]  /*14e90*/  R2UR UR9, R3 ;  /* 0x00000000030972ca */ /* 0x000fe200000e0000 */
[----:B------:R-:W-:Y:S01]  /*14ea0*/  UIADD3 UR17, UR24, 0x30c18, URZ ;  /* 0x00030c1818117890 */ /* 0x000fe2000fffe03f */
[----:B------:R-:W-:Y:S01]  /*14eb0*/  MOV R4, UR8 ;  /* 0x0000000800047c02 */ /* 0x000fe20008000f00 */
[----:B------:R-:W-:Y:S01]  /*14ec0*/  UIADD3 UR24, UR24, 0x20200, URZ ;  /* 0x0002020018187890 */ /* 0x000fe2000fffe03f */
[----:B------:R-:W-:-:S02]  /*14ed0*/  LEA R10, P0, R5, R10, 0x2 ;  /* 0x0000000a050a7211 */ /* 0x000fc400078010ff */
[----:B------:R-:W-:Y:S02]  /*14ee0*/  R2UR UR8, R2 ;  /* 0x00000000020872ca */ /* 0x000fe400000e0000 */
[----:B------:R-:W-:Y:S01]  /*14ef0*/  LEA.HI.X R9, R0, R9, R4, 0x2, P0 ;  /* 0x0000000900097211 */ /* 0x000fe200000f1404 */
[----:B------:R-:W-:Y:S01]  /*14f00*/  UMOV UR25, UR17 ;  /* 0x0000001100197c82 */ /* 0x000fe20008000000 */
[----:B------:R2:W5:Y:S01]  /*14f10*/  LDL.LU R4, [R1] ;  /* 0x0000000001047983 */ /* 0x0005620000300800 */
[----:B------:R-:W-:Y:S02]  /*14f20*/  R2UR UR26, R10 ;  /* 0x000000000a1a72ca */ /* 0x000fe400000e0000 */
[----:B------:R-:W-:-:S06]  /*14f30*/  R2UR UR27, R9 ;  /* 0x00000000091b72ca */ /* 0x000fcc00000e0000 */
[----:B------:R2:W-:Y:S07]  /*14f40*/  UTMALDG.4D [UR16], [UR8], desc[UR22] ;  /* 0x00001610080075b4 */ /* 0x0005ee0008019000 */
[----:B------:R2:W-:Y:S02]  /*14f50*/  UBLKCP.S.G [UR24], [UR26], UR10 ;  /* 0x000000181a0073ba */ /* 0x0005e4000800020a */
[----:B--2---:R-:W-:-:S07]  /*14f60*/  IMAD.MOV.U32 R19, RZ, RZ, 0x1 ;  /* 0x00000001ff137424 */ /* 0x004fce00078e00ff */
.L_x_1140:
[----:B------:R-:W2:Y:S01]  /*14f70*/  S2R R0, SR_TID.X ;  /* 0x0000000000007919 */ /* 0x000ea20000002100 */
[----:B------:R-:W-:Y:S02]  /*14f80*/  LEA R3, R19, R16, 0x3 ;  /* 0x0000001013037211 */ /* 0x000fe400078e18ff */
[----:B--2---:R-:W-:Y:S02]  /*14f90*/  LOP3.LUT R2, R0, 0x7f, RZ, 0xc0, !PT ;  /* 0x0000007f00027812 */ /* 0x004fe400078ec0ff */
[----:B------:R-:W-:Y:S02]  /*14fa0*/  SHF.L.U32 R0, R11, 0x1f, RZ ;  /* 0x0000001f0b007819 */ /* 0x000fe400000006ff */
[----:B------:R-:W-:Y:S02]  /*14fb0*/  ISETP.NE.AND P1, PT, R2, RZ, PT ;  /* 0x000000ff0200720c */ /* 0x000fe40003f25270 */
[----:B------:R-:W2:Y:S02]  /*14fc0*/  SYNCS.PHASECHK.TRANS64.TRYWAIT P0, [R3+URZ+0x30c40], R0 ;  /* 0x030c4000030075a7 */ /* 0x000ea4000800017f */
[----:B--2---:R-:W-:Y:S09]  /*14fd0*/  @!P0 BRA `(.L_x_1155) ;  /* 0x00000008007c8947 */ /* 0x004ff20003800000 */
.L_x_1174:
[----:B------:R-:W-:Y:S05]  /*14fe0*/  @P1 BRA `(.L_x_1156) ;  /* 0x0000000000181947 */ /* 0x000fea0003800000 */
[----:B------:R-:W1:Y:S01]  /*14ff0*/  S2R R2, SR_TID.X ;  /* 0x0000000000027919 */ /* 0x000e620000002100 */
[----:B--2---:R-:W-:-:S04]  /*15000*/  IMAD.MOV.U32 R0, RZ, RZ, 0x4200 ;  /* 0x00004200ff007424 */ /* 0x004fc800078e00ff */
[----:B------:R2:W-:Y:S01]  /*15010*/  SYNCS.ARRIVE.TRANS64 RZ, [R3+URZ+0x30c30], R0 ;  /* 0x030c300003ff79a7 */ /* 0x0005e2000800003f */
[----:B-1----:R-:W-:-:S13]  /*15020*/  LOP3.LUT P0, RZ, R2, 0x1f, RZ, 0xc0, !PT ;  /* 0x0000001f02ff7812 */ /* 0x002fda000780c0ff */
[----:B--2---:R-:W-:Y:S05]  /*15030*/  @!P0 BRA `(.L_x_1156) ;  /* 0x0000000000048947 */ /* 0x004fea0003800000 */
[----:B------:R-:W-:Y:S01]  /*15040*/  BPT.TRAP 0x1 ;  /* 0x000000040000795c */ /* 0x000fe20000300000 */
.L_x_1156:
[----:B-----5:R-:W-:Y:S01]  /*15050*/  R2UR UR19, R4 ;  /* 0x00000000041372ca */ /* 0x020fe200000e0000 */
[----:B-1----:R-:W-:Y:S01]  /*15060*/  ULDC.64 UR24, c[0x0][0x728] ;  /* 0x0001ca0000187ab9 */ /* 0x002fe20000000a00 */
[C---:B--2---:R-:W-:Y:S01]  /*15070*/  LEA R0, R19.reuse, R16, 0xe ;  /* 0x0000001013007211 */ /* 0x044fe200078e70ff */
[----:B---34-:R-:W-:Y:S01]  /*15080*/  IMAD R16, R19, 0x200, R16 ;  /* 0x0000020013107824 */ /* 0x018fe200078e0210 */
[----:B------:R-:W-:Y:S01]  /*15090*/  R2UR UR9, R14 ;  /* 0x000000000e0972ca */ /* 0x000fe200000e0000 */
[----:B------:R-:W-:Y:S01]  /*150a0*/  UMOV UR18, URZ ;  /* 0x0000003f00127c82 */ /* 0x000fe20008000000 */
[----:B------:R-:W-:Y:S01]  /*150b0*/  R2UR UR17, R3 ;  /* 0x00000000031172ca */ /* 0x000fe200000e0000 */
[----:B------:R-:W-:Y:S01]  /*150c0*/  VIADD R2, R19, 0x1 ;  /* 0x0000000113027836 */ /* 0x000fe20000000000 */
[----:B------:R-:W-:Y:S02]  /*150d0*/  R2UR UR16, R0 ;  /* 0x00000000001072ca */ /* 0x000fe400000e0000 */
[----:B------:R-:W-:-:S02]  /*150e0*/  IADD3 R8, P0, R8, 0x1f0, RZ ;  /* 0x000001f008087810 */ /* 0x000fc40007f1e0ff */
[----:B------:R-:W-:Y:S01]  /*150f0*/  R2UR UR10, R16 ;  /* 0x00000000100a72ca */ /* 0x000fe200000e0000 */
[----:B------:R-:W-:Y:S01]  /*15100*/  USHF.L.U32 UR19, UR19, 0x7, URZ ;  /* 0x0000000713137899 */ /* 0x000fe2000800063f */
[----:B------:R-:W-:Y:S02]  /*15110*/  IADD3.X R7, RZ, R7, RZ, P0, !PT ;  /* 0x00000007ff077210 */ /* 0x000fe400007fe4ff */
[----:B------:R-:W-:Y:S01]  /*15120*/  R2UR UR22, R8 ;  /* 0x00000000081672ca */ /* 0x000fe200000e0000 */
[----:B------:R-:W-:Y:S01]  /*15130*/  UIADD3 UR13, UP0, UR19, UR6, URZ ;  /* 0x00000006130d7290 */ /* 0x000fe2000ff1e03f */
[----:B------:R-:W-:Y:S01]  /*15140*/  R2UR UR23, R7 ;  /* 0x00000000071772ca */ /* 0x000fe200000e0000 */
[----:B------:R-:W-:Y:S01]  /*15150*/  UIADD3 UR17, UR17, 0x30c30, URZ ;  /* 0x00030c3011117890 */ /* 0x000fe2000fffe03f */
[C---:B------:R-:W-:Y:S01]  /*15160*/  ISETP.NE.AND P0, PT, R2.reuse, 0x2, PT ;  /* 0x000000020200780c */ /* 0x040fe20003f05270 */
[----:B------:R-:W-:Y:S02]  /*15170*/  ULEA UR8, UP1, UR13, UR24, 0x2 ;  /* 0x000000180d087291 */ /* 0x000fe4000f82103f */
[----:B------:R-:W-:Y:S01]  /*15180*/  ULEA.HI.X.SX32 UR9, UR19, UR9, 0x1, UP0 ;  /* 0x0000000913097291 */ /* 0x000fe200080f0e3f */
[----:B------:R-:W-:Y:S01]  /*15190*/  SEL R0, RZ, 0x1, P0 ;  /* 0x00000001ff007807 */ /* 0x000fe20000000000 */
[----:B------:R-:W-:Y:S01]  /*151a0*/  UIADD3 UR16, UR16, 0x18000, URZ ;  /* 0x0001800010107890 */ /* 0x000fe2000fffe03f */
[----:B------:R-:W-:Y:S01]  /*151b0*/  SEL R2, R2, RZ, P0 ;  /* 0x000000ff02027207 */ /* 0x000fe20000000000 */
[----:B------:R-:W-:Y:S01]  /*151c0*/  ULEA.HI.X UR9, UR13, UR25, UR9, 0x2, UP1 ;  /* 0x000000190d097291 */ /* 0x000fe200088f1409 */
[----:B------:R-:W-:Y:S01]  /*151d0*/  LOP3.LUT R11, R11, R0, RZ, 0x3c, !PT ;  /* 0x000000000b0b7212 */ /* 0x000fe200078e3cff */
[----:B------:R-:W-:Y:S01]  /*151e0*/  UIADD3 UR26, UR10, 0x20400, URZ ;  /* 0x000204000a1a7890 */ /* 0x000fe2000fffe03f */
[----:B------:R-:W-:Y:S01]  /*151f0*/  UMOV UR24, 0x0 ;  /* 0x0000000000187882 */ /* 0x000fe20000000000 */
[----:B------:R-:W-:Y:S01]  /*15200*/  UMOV UR25, 0x14f00000 ;  /* 0x14f0000000197882 */ /* 0x000fe20000000000 */
[----:B------:R-:W-:Y:S01]  /*15210*/  UMOV UR27, UR17 ;  /* 0x00000011001b7c82 */ /* 0x000fe20008000000 */
[----:B------:R-:W-:Y:S01]  /*15220*/  UMOV UR10, 0x20 ;  /* 0x00000020000a7882 */ /* 0x000fe20000000000 */
[----:B------:R1:W-:Y:S04]  /*15230*/  UTMALDG.4D [UR16], [UR22], desc[UR24] ;  /* 0x00001810160075b4 */ /* 0x0003e80008019000 */
[----:B------:R1:W-:Y:S02]  /*15240*/  UBLKCP.S.G [UR26], [UR8], UR10 ;  /* 0x0000001a080073ba */ /* 0x0003e4000800020a */
[----:B-1----:R-:W-:Y:S01]  /*15250*/  NOP ;  /* 0x0000000000007918 */ /* 0x002fe20000000000 */
.L_x_1137:
[----:B------:R-:W-:Y:S05]  /*15260*/  BSYNC B0 ;  /* 0x0000000000007941 */ /* 0x000fea0003800000 */
.L_x_1135:
[----:B------:R-:W-:-:S03]  /*15270*/  UMOV UR8, 0xffffffff ;  /* 0xffffffff00087882 */ /* 0x000fc60000000000 */
[----:B------:R-:W-:Y:S05]  /*15280*/  BRA.DIV UR8, `(.L_x_1157) ;  /* 0x0000000608e47947 */ /* 0x000fea000b800000 */
[----:B------:R-:W-:-:S13]  /*15290*/  ELECT P6, URZ, PT ;  /* 0x00000000003f782f */ /* 0x000fda00038c0000 */
.L_x_1177:
[----:B------:R-:W-:Y:S05]  /*152a0*/  @!P6 BRA `(.L_x_1045) ;  /* 0x000000000084e947 */ /* 0x000fea0003800000 */
[----:B------:R-:W-:-:S06]  /*152b0*/  ULOP3.LUT UR8, UR36, 0x2, URZ, 0xfc, !UPT ;  /* 0x0000000224087892 */ /* 0x000fcc000f8efc3f */
[----:B------:R-:W-:-:S04]  /*152c0*/  MOV R0, UR8 ;  /* 0x0000000800007c02 */ /* 0x000fc80008000f00 */
[----:B------:R-:W-:-:S13]  /*152d0*/  ISETP.NE.AND P2, PT, R0, 0x3, PT ;  /* 0x000000030000780c */ /* 0x000fda0003f45270 */
[----:B------:R-:W-:Y:S05]  /*152e0*/  @!P2 BRA `(.L_x_1158) ;  /* 0x000000000004a947 */ /* 0x000fea0003800000 */
[----:B------:R-:W-:Y:S01]  /*152f0*/  BPT.TRAP 0x1 ;  /* 0x000000040000795c */ /* 0x000fe20000300000 */
.L_x_1158:
        /* <DEDUP_REMOVED lines=15> */
.L_x_1178:
[----:B------:R-:W2:Y:S02]  /*153f0*/  SYNCS.PHASECHK.TRANS64.TRYWAIT P0, [R3+URZ], R0 ;  /* 0x00000000030075a7 */ /* 0x000ea4000800017f */
[----:B--2---:R-:W-:Y:S05]  /*15400*/  @!P0 BRA `(.L_x_1160) ;  /* 0x0000000400b88947 */ /* 0x004fea0003800000 */
.L_x_1179:
[----:B------:R-:W-:Y:S05]  /*15410*/  @!P2 BRA `(.L_x_1161) ;  /* 0x000000000004a947 */ /* 0x000fea0003800000 */
[----:B------:R-:W-:Y:S01]  /*15420*/  BPT.TRAP 0x1 ;  /* 0x000000040000795c */ /* 0x000fe20000300000 */
.L_x_1161:
[----:B--2---:R-:W-:-:S05]  /*15430*/  VIADD R3, R7, 0x30c40 ;  /* 0x00030c4007037836 */ /* 0x004fca0000000000 */
[----:B------:R-:W-:-:S04]  /*15440*/  LEA R2, R2, R3, 0x3 ;  /* 0x0000000302027211 */ /* 0x000fc800078e18ff */
[----:B------:R-:W2:Y:S02]  /*15450*/  SYNCS.PHASECHK.TRANS64.TRYWAIT P0, [R2+URZ], R5 ;  /* 0x00000005020075a7 */ /* 0x000ea4000800017f */
[----:B--2---:R-:W-:Y:S05]  /*15460*/  @!P0 BRA `(.L_x_1162) ;  /* 0x0000000400b48947 */ /* 0x004fea0003800000 */
.L_x_1180:
[----:B------:R-:W-:-:S07]  /*15470*/  IMAD R3, R4, 0x8, R3 ;  /* 0x0000000804037824 */ /* 0x000fce00078e0203 */
.L_x_1163:
[----:B---3--:R3:W4:Y:S02]  /*15480*/  SYNCS.PHASECHK.TRANS64.TRYWAIT P0, [R3+URZ], R0 ;  /* 0x00000000030075a7 */ /* 0x008724000800017f */
[----:B----4-:R-:W-:Y:S05]  /*15490*/  @!P0 NANOSLEEP.SYNCS 0x989680 ;  /* 0x009896800000895d */ /* 0x010fea0003900000 */
[----:B------:R-:W4:Y:S02]  /*154a0*/  @!P0 SYNCS.PHASECHK.TRANS64 P0, [R3+URZ], R0 ;  /* 0x00000000030085a7 */ /* 0x000f24000800007f */
[----:B----4-:R-:W-:Y:S05]  /*154b0*/  @!P0 BRA `(.L_x_1163) ;  /* 0xfffffffc00f08947 */ /* 0x010fea000383ffff */
.L_x_1045:
[----:B------:R-:W-:Y:S05]  /*154c0*/  BSYNC B6 ;  /* 0x0000000000067941 */ /* 0x000fea0003800000 */
.L_x_1042:
[----:B------:R-:W-:Y:S05]  /*154d0*/  EXIT ;  /* 0x000000000000794d */ /* 0x000fea0003800000 */
.L_x_1052:
[----:B------:R-:W-:Y:S01]  /*154e0*/  MOV R13, R18 ;  /* 0x00000012000d7202 */ /* 0x000fe20000000f00 */
[----:B------:R-:W-:Y:S01]  /*154f0*/  IMAD.MOV.U32 R12, RZ, RZ, RZ ;  /* 0x000000ffff0c7224 */ /* 0x000fe200078e00ff */
[----:B------:R-:W-:Y:S01]  /*15500*/  MOV R11, 0x1f ;  /* 0x0000001f000b7802 */ /* 0x000fe20000000f00 */
[----:B------:R-:W-:-:S07]  /*15510*/  IMAD.MOV.U32 R15, RZ, RZ, -0x1 ;  /* 0xffffffffff0f7424 */ /* 0x000fce00078e00ff */
[----:B------:R-:W-:Y:S05]  /*15520*/  WARPSYNC.COLLECTIVE R15, `(.L_x_1164) ;  /* 0x000000000f087348 */ /* 0x000fea0003c00000 */
[----:B------:R1:W2:Y:S02]  /*15530*/  SHFL.IDX P6, R14, R13, R12, R11 ;  /* 0x0000000c0d0e7389 */ /* 0x0002a400000c000b */
[----:B-12---:R-:W-:Y:S01]  /*15540*/  ENDCOLLECTIVE ;  /* 0x000000000000791b */ /* 0x006fe20003800000 */
.L_x_1164:
[----:B------:R-:W-:Y:S05]  /*15550*/  BRA `(.L_x_1165) ;  /* 0xfffffeb800987947 */ /* 0x000fea000383ffff */
.L_x_1054:
[----:B--2---:R2:W3:Y:S02]  /*15560*/  SYNCS.PHASECHK.TRANS64.TRYWAIT P0, [R16+URZ+0x30c00], R11 ;  /* 0x030c000b100075a7 */ /* 0x0044e4000800017f */
[----:B---3--:R-:W-:Y:S05]  /*15570*/  @!P0 NANOSLEEP.SYNCS 0x989680 ;  /* 0x009896800000895d */ /* 0x008fea0003900000 */
[----:B------:R-:W3:Y:S02]  /*15580*/  @!P0 SYNCS.PHASECHK.TRANS64 P0, [R16+URZ+0x30c00], R11 ;  /* 0x030c000b100085a7 */ /* 0x000ee4000800007f */
[----:B---3--:R-:W-:Y:S05]  /*15590*/  @!P0 BRA `(.L_x_1054) ;  /* 0xfffffffc00f08947 */ /* 0x008fea000383ffff */
[----:B------:R-:W-:Y:S05]  /*155a0*/  BRA `(.L_x_1053) ;  /* 0xfffffeb800e47947 */ /* 0x000fea000383ffff */
.L_x_1059:
[----:B--2---:R2:W3:Y:S02]  /*155b0*/  SYNCS.PHASECHK.TRANS64.TRYWAIT P0, [R6+URZ+0x30c10], R23 ;  /* 0x030c1017060075a7 */ /* 0x0044e4000800017f */
[----:B---3--:R-:W-:Y:S05]  /*155c0*/  @!P0 NANOSLEEP.SYNCS 0x989680 ;  /* 0x009896800000895d */ /* 0x008fea0003900000 */
[----:B------:R-:W3:Y:S02]  /*155d0*/  @!P0 SYNCS.PHASECHK.TRANS64 P0, [R6+URZ+0x30c10], R23 ;  /* 0x030c1017060085a7 */ /* 0x000ee4000800007f */
[----:B---3--:R-:W-:Y:S05]  /*155e0*/  @!P0 BRA `(.L_x_1059) ;  /* 0xfffffffc00f08947 */ /* 0x008fea000383ffff */
[----:B------:R-:W-:Y:S05]  /*155f0*/  BRA `(.L_x_1058) ;  /* 0xfffffec4002c7947 */ /* 0x000fea000383ffff */
.L_x_1063:
[----:B------:R1:W1:Y:S02]  /*15600*/  SYNCS.PHASECHK.TRANS64.TRYWAIT P0, [R6+URZ+0x30c30], R23 ;  /* 0x030c3017060075a7 */ /* 0x000264000800017f */
[----:B-1----:R-:W-:Y:S05]  /*15610*/  @!P0 NANOSLEEP.SYNCS 0x989680 ;  /* 0x009896800000895d */ /* 0x002fea0003900000 */
[----:B------:R-:W1:Y:S02]  /*15620*/  @!P0 SYNCS.PHASECHK.TRANS64 P0, [R6+URZ+0x30c30], R23 ;  /* 0x030c3017060085a7 */ /* 0x000e64000800007f */
[----:B-1----:R-:W-:Y:S05]  /*15630*/  @!P0 BRA `(.L_x_1063) ;  /* 0xfffffffc00f08947 */ /* 0x002fea000383ffff */
[----:B------:R-:W-:Y:S05]  /*15640*/  BRA `(.L_x_1062) ;  /* 0xfffffec800347947 */ /* 0x000fea000383ffff */
.L_x_1071:
[----:B--2---:R2:W3:Y:S02]  /*15650*/  SYNCS.PHASECHK.TRANS64.TRYWAIT P1, [R6+URZ+0x30c10], R23 ;  /* 0x030c1017060075a7 */ /* 0x0044e4000802017f */
[----:B---3--:R-:W-:Y:S05]  /*15660*/  @!P1 NANOSLEEP.SYNCS 0x989680 ;  /* 0x009896800000995d */ /* 0x008fea0003900000 */
[----:B------:R-:W3:Y:S02]  /*15670*/  @!P1 SYNCS.PHASECHK.TRANS64 P1, [R6+URZ+0x30c10], R23 ;  /* 0x030c1017060095a7 */ /* 0x000ee4000802007f */
[----:B---3--:R-:W-:Y:S05]  /*15680*/  @!P1 BRA `(.L_x_1071) ;  /* 0xfffffffc00f09947 */ /* 0x008fea000383ffff */
[----:B------:R-:W-:Y:S05]  /*15690*/  BRA `(.L_x_1070) ;  /* 0xffffff1c00547947 */ /* 0x000fea000383ffff */
.L_x_1075:
[----:B------:R1:W1:Y:S02]  /*156a0*/  SYNCS.PHASECHK.TRANS64.TRYWAIT P1, [R6+URZ+0x30c30], R23 ;  /* 0x030c3017060075a7 */ /* 0x000264000802017f */
[----:B-1----:R-:W-:Y:S05]  /*156b0*/  @!P1 NANOSLEEP.SYNCS 0x989680 ;  /* 0x009896800000995d */ /* 0x002fea0003900000 */
[----:B------:R-:W1:Y:S02]  /*156c0*/  @!P1 SYNCS.PHASECHK.TRANS64 P1, [R6+URZ+0x30c30], R23 ;  /* 0x030c3017060095a7 */ /* 0x000e64000802007f */
[----:B-1----:R-:W-:Y:S05]  /*156d0*/  @!P1 BRA `(.L_x_1075) ;  /* 0xfffffffc00f09947 */ /* 0x002fea000383ffff */
[----:B------:R-:W-:Y:S05]  /*156e0*/  BRA `(.L_x_1074) ;  /* 0xffffff2000547947 */ /* 0x000fea000383ffff */
.L_x_1083:
[----:B--2---:R2:W3:Y:S02]  /*156f0*/  SYNCS.PHASECHK.TRANS64.TRYWAIT P0, [R6+URZ+0x30c10], R21 ;  /* 0x030c1015060075a7 */ /* 0x0044e4000800017f */
[----:B---3--:R-:W-:Y:S05]  /*15700*/  @!P0 NANOSLEEP.SYNCS 0x989680 ;  /* 0x009896800000895d */ /* 0x008fea0003900000 */
[----:B------:R-:W3:Y:S02]  /*15710*/  @!P0 SYNCS.PHASECHK.TRANS64 P0, [R6+URZ+0x30c10], R21 ;  /* 0x030c1015060085a7 */ /* 0x000ee4000800007f */
[----:B---3--:R-:W-:Y:S05]  /*15720*/  @!P0 BRA `(.L_x_1083) ;  /* 0xfffffffc00f08947 */ /* 0x008fea000383ffff */
[----:B------:R-:W-:Y:S05]  /*15730*/  BRA `(.L_x_1082) ;  /* 0xffffff6800b07947 */ /* 0x000fea000383ffff */
.L_x_1087:
[----:B------:R1:W1:Y:S02]  /*15740*/  SYNCS.PHASECHK.TRANS64.TRYWAIT P0, [R6+URZ+0x30c30], R21 ;  /* 0x030c3015060075a7 */ /* 0x000264000800017f */
[----:B-1----:R-:W-:Y:S05]  /*15750*/  @!P0 NANOSLEEP.SYNCS 0x989680 ;  /* 0x009896800000895d */ /* 0x002fea0003900000 */
[----:B------:R-:W1:Y:S02]  /*15760*/  @!P0 SYNCS.PHASECHK.TRANS64 P0, [R6+URZ+0x30c30], R21 ;  /* 0x030c3015060085a7 */ /* 0x000e64000800007f */
[----:B-1----:R-:W-:Y:S05]  /*15770*/  @!P0 BRA `(.L_x_1087) ;  /* 0xfffffffc00f08947 */ /* 0x002fea000383ffff */
[----:B------:R-:W-:Y:S05]  /*15780*/  BRA `(.L_x_1086) ;  /* 0xffffff6c00b07947 */ /* 0x000fea000383ffff */
.L_x_1138:
[----:B-1----:R1:W2:Y:S02]  /*15790*/  SYNCS.PHASECHK.TRANS64.TRYWAIT P0, [R16+URZ+0x30c20], R3 ;  /* 0x030c2003100075a7 */ /* 0x0022a4000800017f */
[----:B--2---:R-:W-:Y:S05]  /*157a0*/  @!P0 NANOSLEEP.SYNCS 0x989680 ;  /* 0x009896800000895d */ /* 0x004fea0003900000 */
[----:B------:R-:W2:Y:S02]  /*157b0*/  @!P0 SYNCS.PHASECHK.TRANS64 P0, [R16+URZ+0x30c20], R3 ;  /* 0x030c2003100085a7 */ /* 0x000ea4000800007f */
[----:B--2---:R-:W-:Y:S05]  /*157c0*/  @!P0 BRA `(.L_x_1138) ;  /* 0xfffffffc00f08947 */ /* 0x004fea000383ffff */
[----:B------:R-:W-:Y:S05]  /*157d0*/  BRA `(.L_x_1166) ;  /* 0xffffffe400307947 */ /* 0x000fea000383ffff */
.L_x_1142:
[----:B-1----:R1:W2:Y:S02]  /*157e0*/  SYNCS.PHASECHK.TRANS64.TRYWAIT P1, [R16+URZ+0x30c40], R21 ;  /* 0x030c4015100075a7 */ /* 0x0022a4000802017f */
[----:B--2---:R-:W-:Y:S05]  /*157f0*/  @!P1 NANOSLEEP.SYNCS 0x989680 ;  /* 0x009896800000995d */ /* 0x004fea0003900000 */
[----:B------:R-:W2:Y:S02]  /*15800*/  @!P1 SYNCS.PHASECHK.TRANS64 P1, [R16+URZ+0x30c40], R21 ;  /* 0x030c4015100095a7 */ /* 0x000ea4000802007f */
[----:B--2---:R-:W-:Y:S05]  /*15810*/  @!P1 BRA `(.L_x_1142) ;  /* 0xfffffffc00f09947 */ /* 0x004fea000383ffff */
[----:B------:R-:W-:Y:S05]  /*15820*/  BRA `(.L_x_1167) ;  /* 0xffffffe800907947 */ /* 0x000fea000383ffff */
.L_x_1144:
[----:B--2---:R2:W3:Y:S02]  /*15830*/  SYNCS.PHASECHK.TRANS64.TRYWAIT P1, [R16+URZ+0x30c28], R21 ;  /* 0x030c2815100075a7 */ /* 0x0044e4000802017f */
[----:B---3--:R-:W-:Y:S05]  /*15840*/  @!P1 NANOSLEEP.SYNCS 0x989680 ;  /* 0x009896800000995d */ /* 0x008fea0003900000 */
[----:B------:R-:W3:Y:S02]  /*15850*/  @!P1 SYNCS.PHASECHK.TRANS64 P1, [R16+URZ+0x30c28], R21 ;  /* 0x030c2815100095a7 */ /* 0x000ee4000802007f */
[----:B---3--:R-:W-:Y:S05]  /*15860*/  @!P1 BRA `(.L_x_1144) ;  /* 0xfffffffc00f09947 */ /* 0x008fea000383ffff */
[----:B------:R-:W-:Y:S05]  /*15870*/  BRA `(.L_x_1168) ;  /* 0xffffffec00087947 */ /* 0x000fea000383ffff */
.L_x_1146:
[----:B---3--:R3:W4:Y:S02]  /*15880*/  SYNCS.PHASECHK.TRANS64.TRYWAIT P1, [R16+URZ+0x30c48], R21 ;  /* 0x030c4815100075a7 */ /* 0x008724000802017f */
[----:B----4-:R-:W-:Y:S05]  /*15890*/  @!P1 NANOSLEEP.SYNCS 0x989680 ;  /* 0x009896800000995d */ /* 0x010fea0003900000 */
[----:B------:R-:W4:Y:S02]  /*158a0*/  @!P1 SYNCS.PHASECHK.TRANS64 P1, [R16+URZ+0x30c48], R21 ;  /* 0x030c4815100095a7 */ /* 0x000f24000802007f */
[----:B----4-:R-:W-:Y:S05]  /*158b0*/  @!P1 BRA `(.L_x_1146) ;  /* 0xfffffffc00f09947 */ /* 0x010fea000383ffff */
[----:B------:R-:W-:Y:S05]  /*158c0*/  BRA `(.L_x_1169) ;  /* 0xffffffec00807947 */ /* 0x000fea000383ffff */
.L_x_1148:
[----:B------:R-:W-:-:S07]  /*158d0*/  SHF.L.U32 R5, R11, 0x1f, RZ ;  /* 0x0000001f0b057819 */ /* 0x000fce00000006ff */
.L_x_1170:
[----:B------:R1:W1:Y:S02]  /*158e0*/  SYNCS.PHASECHK.TRANS64.TRYWAIT P1, [R16+URZ+0x30c20], R5 ;  /* 0x030c2005100075a7 */ /* 0x000264000802017f */
[----:B-1----:R-:W-:Y:S05]  /*158f0*/  @!P1 NANOSLEEP.SYNCS 0x989680 ;  /* 0x009896800000995d */ /* 0x002fea0003900000 */
[----:B------:R-:W1:Y:S02]  /*15900*/  @!P1 SYNCS.PHASECHK.TRANS64 P1, [R16+URZ+0x30c20], R5 ;  /* 0x030c2005100095a7 */ /* 0x000e64000802007f */
[----:B-1----:R-:W-:Y:S05]  /*15910*/  @!P1 BRA `(.L_x_1170) ;  /* 0xfffffffc00f09947 */ /* 0x002fea000383ffff */
[----:B------:R-:W-:Y:S05]  /*15920*/  BRA `(.L_x_1171) ;  /* 0xffffffec00e07947 */ /* 0x000fea000383ffff */
.L_x_1151:
[----:B-1----:R1:W2:Y:S02]  /*15930*/  SYNCS.PHASECHK.TRANS64.TRYWAIT P1, [R16+URZ+0x30c40], R13 ;  /* 0x030c400d100075a7 */ /* 0x0022a4000802017f */
[----:B--2---:R-:W-:Y:S05]  /*15940*/  @!P1 NANOSLEEP.SYNCS 0x989680 ;  /* 0x009896800000995d */ /* 0x004fea0003900000 */
[----:B------:R-:W2:Y:S02]  /*15950*/  @!P1 SYNCS.PHASECHK.TRANS64 P1, [R16+URZ+0x30c40], R13 ;  /* 0x030c400d100095a7 */ /* 0x000ea4000802007f */
[----:B--2---:R-:W-:Y:S05]  /*15960*/  @!P1 BRA `(.L_x_1151) ;  /* 0xfffffffc00f09947 */ /* 0x004fea000383ffff */
[----:B------:R-:W-:Y:S05]  /*15970*/  BRA `(.L_x_1172) ;  /* 0xfffffff000787947 */ /* 0x000fea000383ffff */
.L_x_1153:
[----:B-1----:R1:W2:Y:S02]  /*15980*/  SYNCS.PHASECHK.TRANS64.TRYWAIT P1, [R16+URZ+0x30c28], R13 ;  /* 0x030c280d100075a7 */ /* 0x0022a4000802017f */
[----:B--2---:R-:W-:Y:S05]  /*15990*/  @!P1 NANOSLEEP.SYNCS 0x989680 ;  /* 0x009896800000995d */ /* 0x004fea0003900000 */
[----:B------:R-:W2:Y:S02]  /*159a0*/  @!P1 SYNCS.PHASECHK.TRANS64 P1, [R16+URZ+0x30c28], R13 ;  /* 0x030c280d100095a7 */ /* 0x000ea4000802007f */
[----:B--2---:R-:W-:Y:S05]  /*159b0*/  @!P1 BRA `(.L_x_1153) ;  /* 0xfffffffc00f09947 */ /* 0x004fea000383ffff */
[----:B------:R-:W-:Y:S05]  /*159c0*/  BRA `(.L_x_1173) ;  /* 0xfffffff000e47947 */ /* 0x000fea000383ffff */
.L_x_1155:
[----:B--2---:R2:W1:Y:S02]  /*159d0*/  SYNCS.PHASECHK.TRANS64.TRYWAIT P0, [R3+URZ+0x30c40], R0 ;  /* 0x030c4000030075a7 */ /* 0x004464000800017f */
[----:B-1----:R-:W-:Y:S05]  /*159e0*/  @!P0 NANOSLEEP.SYNCS 0x989680 ;  /* 0x009896800000895d */ /* 0x002fea0003900000 */
[----:B------:R-:W1:Y:S02]  /*159f0*/  @!P0 SYNCS.PHASECHK.TRANS64 P0, [R3+URZ+0x30c40], R0 ;  /* 0x030c4000030085a7 */ /* 0x000e64000800007f */
[----:B-1----:R-:W-:Y:S05]  /*15a00*/  @!P0 BRA `(.L_x_1155) ;  /* 0xfffffffc00f08947 */ /* 0x002fea000383ffff */
[----:B------:R-:W-:Y:S05]  /*15a10*/  BRA `(.L_x_1174) ;  /* 0xfffffff400707947 */ /* 0x000fea000383ffff */
.L_x_1157:
[----:B------:R-:W-:Y:S01]  /*15a20*/  BSSY B0, `(.L_x_1175) ;  /* 0x0000006000007945 */ /* 0x000fe20003800000 */
[----:B------:R-:W-:-:S07]  /*15a30*/  MOV R15, 0xffffffff ;  /* 0xffffffff000f7802 */ /* 0x000fce0000000f00 */
[----:B------:R-:W-:Y:S05]  /*15a40*/  WARPSYNC.COLLECTIVE R15, `(.L_x_1176) ;  /* 0x000000000f0c7348 */ /* 0x000fea0003c00000 */
[----:B------:R-:W-:Y:S02]  /*15a50*/  ELECT P6, UR62, PT ;  /* 0x00000000003e782f */ /* 0x000fe400038c0000 */
[----:B------:R-:W-:Y:S01]  /*15a60*/  MOV R14, UR62 ;  /* 0x0000003e000e7c02 */ /* 0x000fe20008000f00 */
[----:B------:R-:W-:Y:S10]  /*15a70*/  ENDCOLLECTIVE ;  /* 0x000000000000791b */ /* 0x000ff40003800000 */
.L_x_1176:
[----:B------:R-:W-:Y:S05]  /*15a80*/  BSYNC B0 ;  /* 0x0000000000007941 */ /* 0x000fea0003800000 */
.L_x_1175:
[----:B------:R-:W-:Y:S05]  /*15a90*/  BRA `(.L_x_1177) ;  /* 0xfffffff800007947 */ /* 0x000fea000383ffff */
.L_x_1159:
[----:B-1----:R1:W2:Y:S02]  /*15aa0*/  SYNCS.PHASECHK.TRANS64.TRYWAIT P0, [R6+URZ], R5 ;  /* 0x00000005060075a7 */ /* 0x0022a4000800017f */
[----:B--2---:R-:W-:Y:S05]  /*15ab0*/  @!P0 NANOSLEEP.SYNCS 0x989680 ;  /* 0x009896800000895d */ /* 0x004fea0003900000 */
[----:B------:R-:W2:Y:S02]  /*15ac0*/  @!P0 SYNCS.PHASECHK.TRANS64 P0, [R6+URZ], R5 ;  /* 0x00000005060085a7 */ /* 0x000ea4000800007f */
[----:B--2---:R-:W-:Y:S05]  /*15ad0*/  @!P0 BRA `(.L_x_1159) ;  /* 0xfffffffc00f08947 */ /* 0x004fea000383ffff */
[----:B------:R-:W-:Y:S05]  /*15ae0*/  BRA `(.L_x_1178) ;  /* 0xfffffff800407947 */ /* 0x000fea000383ffff */
.L_x_1160:
[----:B--2---:R2:W3:Y:S02]  /*15af0*/  SYNCS.PHASECHK.TRANS64.TRYWAIT P0, [R3+URZ], R0 ;  /* 0x00000000030075a7 */ /* 0x0044e4000800017f */
[----:B---3--:R-:W-:Y:S05]  /*15b00*/  @!P0 NANOSLEEP.SYNCS 0x989680 ;  /* 0x009896800000895d */ /* 0x008fea0003900000 */
[----:B------:R-:W3:Y:S02]  /*15b10*/  @!P0 SYNCS.PHASECHK.TRANS64 P0, [R3+URZ], R0 ;  /* 0x00000000030085a7 */ /* 0x000ee4000800007f */
[----:B---3--:R-:W-:Y:S05]  /*15b20*/  @!P0 BRA `(.L_x_1160) ;  /* 0xfffffffc00f08947 */ /* 0x008fea000383ffff */
[----:B------:R-:W-:Y:S05]  /*15b30*/  BRA `(.L_x_1179) ;  /* 0xfffffff800347947 */ /* 0x000fea000383ffff */
.L_x_1162:
[----:B--2---:R2:W3:Y:S02]  /*15b40*/  SYNCS.PHASECHK.TRANS64.TRYWAIT P0, [R2+URZ], R5 ;  /* 0x00000005020075a7 */ /* 0x0044e4000800017f */
[----:B---3--:R-:W-:Y:S05]  /*15b50*/  @!P0 NANOSLEEP.SYNCS 0x989680 ;  /* 0x009896800000895d */ /* 0x008fea0003900000 */
[----:B------:R-:W3:Y:S02]  /*15b60*/  @!P0 SYNCS.PHASECHK.TRANS64 P0, [R2+URZ], R5 ;  /* 0x00000005020085a7 */ /* 0x000ee4000800007f */
[----:B---3--:R-:W-:Y:S05]  /*15b70*/  @!P0 BRA `(.L_x_1162) ;  /* 0xfffffffc00f08947 */ /* 0x008fea000383ffff */
[----:B------:R-:W-:Y:S05]  /*15b80*/  BRA `(.L_x_1180) ;  /* 0xfffffff800387947 */ /* 0x000fea000383ffff */
.L_x_1181:
        /* <DEDUP_REMOVED lines=15> */
.L_x_7382:


//--------------------- .text._ZN7cutlass13device_kernelIN5flash11enable_sm90INS1_16FlashAttnBwdSm90INS1_25CollectiveMainloopBwdSm90ILi2ELi2ELi2EN4cute5tupleIJNS5_1CILi1EEES8_S8_EEENS6_IJNS7_ILi128EEESA_NS7_ILi64EEEEEENS_6half_tEfNS_4arch4Sm90ELb0ELb1ELb1ELb0ELb1ELb1ELb0ELb0ELi2ELi1ELi2ELi2ELb0EEENS1_21CollectiveEpilogueBwdISC_SD_SF_Li256ELb0ELb0ELi1EEENS1_19SingleTileSchedulerILb0ELb0ELb0ELi128EEEEEEEEEvNT_6ParamsE --------------------------
	.section	.text._ZN7cutlass13device_kernelIN5flash11enable_sm90INS1_16FlashAttnBwdSm90INS1_25CollectiveMainloopBwdSm90ILi2ELi2ELi2EN4cute5tupleIJNS5_1CILi1EEES8_S8_EEENS6_IJNS7_ILi128EEESA_NS7_ILi64EEEEEENS_6half_tEfNS_4arch4Sm90ELb0ELb1ELb1ELb0ELb1ELb1ELb0ELb0ELi2ELi1ELi2ELi2ELb0EEENS1_21CollectiveEpilogueBwdISC_SD_SF_Li256ELb0ELb0ELi1EEENS1_19SingleTileSchedulerILb0ELb0ELb0ELi128EEEEEEEEEvNT_6ParamsE,"ax",@progbits
	.align	128
.text._ZN7cutlass13device_kernelIN5flash11enable_sm90INS1_16FlashAttnBwdSm90INS1_25CollectiveMainloopBwdSm90ILi2ELi2ELi2EN4cute5tupleIJNS5_1CILi1EEES8_S8_EEENS6_IJNS7_ILi128EEESA_NS7_ILi64EEEEEENS_6half_tEfNS_4arch4Sm90ELb0ELb1ELb1ELb0ELb1ELb1ELb0ELb0ELi2ELi1ELi2ELi2ELb0EEENS1_21CollectiveEpilogueBwdISC_SD_SF_Li256ELb0ELb0ELi1EEENS1_19SingleTileSchedulerILb0ELb0ELb0ELi128EEEEEEEEEvNT_6ParamsE:
        .type           _ZN7cutlass13device_kernelIN5flash11enable_sm90INS1_16FlashAttnBwdSm90INS1_25CollectiveMainloopBwdSm90ILi2ELi2ELi2EN4cute5tupleIJNS5_1CILi1EEES8_S8_EEENS6_IJNS7_ILi128EEESA_NS7_ILi64EEEEEENS_6half_tEfNS_4arch4Sm90ELb0ELb1ELb1ELb0ELb1ELb1ELb0ELb0ELi2ELi1ELi2ELi2ELb0EEENS1_21CollectiveEpilogueBwdISC_SD_SF_Li256ELb0ELb0ELi1EEENS1_19SingleTileSchedulerILb0ELb0ELb0ELi128EEEEEEEEEvNT_6ParamsE,@function
        .size           _ZN7cutlass13device_kernelIN5flash11enable_sm90INS1_16FlashAttnBwdSm90INS1_25CollectiveMainloopBwdSm90ILi2ELi2ELi2EN4cute5tupleIJNS5_1CILi1EEES8_S8_EEENS6_IJNS7_ILi128EEESA_NS7_ILi64EEEEEENS_6half_tEfNS_4arch4Sm90ELb0ELb1ELb1ELb0ELb1ELb1ELb0ELb0ELi2ELi1ELi2ELi2ELb0EEENS1_21CollectiveEpilogueBwdISC_SD_SF_Li256ELb0ELb0ELi1EEENS1_19SingleTileSchedulerILb0ELb0ELb0ELi128EEEEEEEEEvNT_6ParamsE,(.L_x_7383 - _ZN7cutlass13device_kernelIN5flash11enable_sm90INS1_16FlashAttnBwdSm90INS1_25CollectiveMainloopBwdSm90ILi2ELi2ELi2EN4cute5tupleIJNS5_1CILi1EEES8_S8_EEENS6_IJNS7_ILi128EEESA_NS7_ILi64EEEEEENS_6half_tEfNS_4arch4Sm90ELb0ELb1ELb1ELb0ELb1ELb1ELb0ELb0ELi2ELi1ELi2ELi2ELb0EEENS1_21CollectiveEpilogueBwdISC_SD_SF_Li256ELb0ELb0ELi1EEENS1_19SingleTileSchedulerILb0ELb0ELb0ELi128EEEEEEEEEvNT_6ParamsE)
        .other          _ZN7cutlass13device_kernelIN5flash11enable_sm90INS1_16FlashAttnBwdSm90INS1_25CollectiveMainloopBwdSm90ILi2ELi2ELi2EN4cute5tupleIJNS5_1CILi1EEES8_S8_EEENS6_IJNS7_ILi128EEESA_NS7_ILi64EEEEEENS_6half_tEfNS_4arch4Sm90ELb0ELb1ELb1ELb0ELb1ELb1ELb0ELb0ELi2ELi1ELi2ELi2ELb0EEENS1_21CollectiveEpilogueBwdISC_SD_SF_Li256ELb0ELb0ELi1EEENS1_19SingleTileSchedulerILb0ELb0ELb0ELi128EEEEEEEEEvNT_6ParamsE,@"STO_CUDA_ENTRY STV_DEFAULT"
_ZN7cutlass13device_kernelIN5flash11enable_sm90INS1_16FlashAttnBwdSm90INS1_25CollectiveMainloopBwdSm90ILi2ELi2ELi2EN4cute5tupleIJNS5_1CILi1EEES8_S8_EEENS6_IJNS7_ILi128EEESA_NS7_ILi64EEEEEENS_6half_tEfNS_4arch4Sm90ELb0ELb1ELb1ELb0ELb1ELb1ELb0ELb0ELi2ELi1ELi2ELi2ELb0EEENS1_21CollectiveEpilogueBwdISC_SD_SF_Li256ELb0ELb0ELi1EEENS1_19SingleTileSchedulerILb0ELb0ELb0ELi128EEEEEEEEEvNT_6ParamsE:
        /* <DEDUP_REMOVED lines=30> */
.L_x_1183:
[----:B------:R-:W-:Y:S05]  /*01e0*/  BSYNC B0 ;  /* 0x0000000000007941 */ /* 0x000fea0003800000 */
.L_x_1182:
        /* <DEDUP_REMOVED lines=37> */
.L_x_1184:
        /* <DEDUP_REMOVED lines=22> */
.L_x_1185:
[----:B------:R-:W-:Y:S01]  /*05a0*/  PLOP3.LUT P0, PT, PT, PT, UP0, 0x80, 0x0 ;  /* 0x000000000000781c */ /* 0x000fe20003f0f008 */
[----:B------:R-:W-:Y:S01]  /*05b0*/  NOP ;  /* 0x0000000000007918 */ /* 0x000fe20000000000 */
[----:B------:R-:W-:Y:S01]  /*05c0*/  ULDC.64 UR38, c[0x0][0x208] ;  /* 0x0000820000267ab9 */ /* 0x000fe20000000a00 */
[----:B------:R-:W-:Y:S01]  /*05d0*/  BSSY B6, `(.L_x_1186) ;  /* 0x00015ca000067945 */ /* 0x000fe20003800000 */
[----:B-12-4-:R-:W-:Y:S09]  /*05e0*/  BAR.SYNC.DEFER_BLOCKING 0x0 ;  /* 0x0000000000007b1d */ /* 0x016ff20000010000 */
[----:B------:R-:W-:Y:S05]  /*05f0*/  @!P0 BRA `(.L_x_1187) ;  /* 0x0000012000f88947 */ /* 0x000fea0003800000 */
.L_x_1188:
        /* <DEDUP_REMOVED lines=71> */
.L_x_1190:
        /* <DEDUP_REMOVED lines=28> */
.L_x_1193:
        /* <DEDUP_REMOVED lines=15> */
.L_x_1192:
        /* <DEDUP_REMOVED lines=22> */
.L_x_1195:
        /* <DEDUP_REMOVED lines=15> */
.L_x_1194:
[----:B------:R-:W-:Y:S01]  /*0f70*/  SHF.R.S32.HI R6, RZ, 0x1f, R17 ;  /* 0x0000001fff067819 */ /* 0x000fe20000011411 */
[----:B------:R-:W-:-:S03]  /*0f80*/  UMOV UR4, 0xffffffff ;  /* 0xffffffff00047882 */ /* 0x000fc60000000000 */
[----:B------:R-:W-:-:S04]  /*0f90*/  LEA.HI R0, R6, R17, RZ, 0x7 ;  /* 0x0000001106007211 */ /* 0x000fc800078f38ff */
[----:B------:R-:W-:Y:S01]  /*0fa0*/  SHF.R.S32.HI R18, RZ, 0x7, R0 ;  /* 0x00000007ff127819 */ /* 0x000fe20000011400 */
[----:B------:R-:W-:Y:S06]  /*0fb0*/  BRA.DIV UR4, `(.L_x_1196) ;  /* 0x0000015204b47947 */ /* 0x000fec000b800000 */
[----:B------:R1:W2:Y:S02]  /*0fc0*/  SHFL.IDX PT, R14, R18, RZ, 0x1f ;  /* 0x00001fff120e7589 */ /* 0x0002a400000e0000 */
.L_x_1338:
        /* <DEDUP_REMOVED lines=24> */
.L_x_1197:
        /* <DEDUP_REMOVED lines=134> */
.L_x_1210:
[----:B------:R-:W-:Y:S05]  /*19b0*/  YIELD ;  /* 0x0000000000007946 */ /* 0x000fea0003800000 */
[----:B------:R-:W-:-:S06]  /*19c0*/  ULOP3.LUT UR4, UR36, 0x1, URZ, 0xfc, !UPT ;  /* 0x0000000124047892 */ /* 0x000fcc000f8efc3f */
[----:B-1----:R-:W-:-:S05]  /*19d0*/  IMAD.U32 R5, RZ, RZ, UR4 ;  /* 0x00000004ff057e24 */ /* 0x002fca000f8e00ff */
[----:B------:R-:W-:-:S13]  /*19e0*/  ISETP.NE.AND P6, PT, R5, 0x3, PT ;  /* 0x000000030500780c */ /* 0x000fda0003fc5270 */
[----:B------:R-:W-:Y:S05]  /*19f0*/  @!P6 BRA `(.L_x_1200) ;  /* 0x000000000004e947 */ /* 0x000fea0003800000 */
[----:B------:R-:W-:Y:S01]  /*1a00*/  BPT.TRAP 0x1 ;  /* 0x000000040000795c */ /* 0x000fe20000300000 */
.L_x_1200:
[----:B------:R-:W-:Y:S02]  /*1a10*/  LEA R6, R0, R16, 0x3 ;  /* 0x0000001000067211 */ /* 0x000fe400078e18ff */
[----:B------:R-:W-:-:S04]  /*1a20*/  SHF.L.U32 R23, R4, 0x1f, RZ ;  /* 0x0000001f04177819 */ /* 0x000fc800000006ff */
[----:B------:R1:W2:Y:S01]  /*1a30*/  SYNCS.PHASECHK.TRANS64.TRYWAIT P0, [R6+URZ+0x30c10], R23 ;  /* 0x030c1017060075a7 */ /* 0x0002a2000800017f */
[----:B------:R-:W-:Y:S05]  /*1a40*/  @!P6 BRA `(.L_x_1201) ;  /* 0x000000000004e947 */ /* 0x000fea0003800000 */
[----:B------:R-:W-:Y:S01]  /*1a50*/  BPT.TRAP 0x1 ;  /* 0x000000040000795c */ /* 0x000fe20000300000 */
.L_x_1201:
[----:B------:R-:W-:-:S05]  /*1a60*/  VIADD R5, R16, 0x10000 ;  /* 0x0001000010057836 */ /* 0x000fca0000000000 */
[----:B------:R-:W-:-:S04]  /*1a70*/  SHF.R.U32.HI R5, RZ, 0x4, R5 ;  /* 0x00000004ff057819 */ /* 0x000fc80000011605 */
[----:B------:R-:W-:Y:S01]  /*1a80*/  LOP3.LUT R5, R5, 0x3fff, RZ, 0xc0, !PT ;  /* 0x00003fff05057812 */ /* 0x000fe200078ec0ff */
[----:B--2---:R-:W-:Y:S06]  /*1a90*/  @P0 BRA `(.L_x_1202) ;  /* 0x0000000000080947 */ /* 0x004fec0003800000 */
[----:B------:R-:W2:Y:S02]  /*1aa0*/  SYNCS.PHASECHK.TRANS64.TRYWAIT P0, [R6+URZ+0x30c10], R23 ;  /* 0x030c1017060075a7 */ /* 0x000ea4000800017f */
[----:B--2---:R-:W-:Y:S05]  /*1ab0*/  @!P0 BRA `(.L_x_1203) ;  /* 0x0000014800288947 */ /* 0x004fea0003800000 */
.L_x_1202:
        /* <DEDUP_REMOVED lines=65> */
.L_x_1204:
[----:B------:R1:W1:Y:S01]  /*1ed0*/  SYNCS.PHASECHK.TRANS64.TRYWAIT P0, [R6+URZ+0x30c30], R23 ;  /* 0x030c3017060075a7 */ /* 0x000262000800017f */
[----:B------:R-:W-:Y:S05]  /*1ee0*/  @!P6 BRA `(.L_x_1205) ;  /* 0x000000000004e947 */ /* 0x000fea0003800000 */
[----:B------:R-:W-:Y:S01]  /*1ef0*/  BPT.TRAP 0x1 ;  /* 0x000000040000795c */ /* 0x000fe20000300000 */
.L_x_1205:
[----:B-1----:R-:W-:Y:S05]  /*1f00*/  @P0 BRA `(.L_x_1206) ;  /* 0x0000000000080947 */ /* 0x002fea0003800000 */
[----:B------:R-:W1:Y:S02]  /*1f10*/  SYNCS.PHASECHK.TRANS64.TRYWAIT P0, [R6+URZ+0x30c30], R23 ;  /* 0x030c3017060075a7 */ /* 0x000e64000800017f */
[----:B-1----:R-:W-:Y:S05]  /*1f20*/  @!P0 BRA `(.L_x_1207) ;  /* 0x0000014400208947 */ /* 0x002fea0003800000 */
.L_x_1206:
        /* <DEDUP_REMOVED lines=1124> */
.L_x_1208:
        /* <DEDUP_REMOVED lines=68> */
.L_x_1209:
        /* <DEDUP_REMOVED lines=12> */
.L_x_1199:
        /* <DEDUP_REMOVED lines=15> */
[----:B------:R-:W2:Y:S04]  /*6b60*/  LDL R13, [R1+0x6c] ;  /* 0x00006c00010d7983 */ /* 0x000ea80000100800 */
[----:B------:R-:W3:Y:S04]  /*6b70*/  LDL R10, [R1+0x48] ;  /* 0x00004800010a7983 */ /* 0x000ee80000100800 */
[----:B------:R-:W4:Y:S01]  /*6b80*/  LDL R12, [R1+0x68] ;  /* 0x00006800010c7983 */ /* 0x000f220000100800 */
[----:B------:R-:W5:Y:S01]  /*6b90*/  S2R R5, SR_TID.X ;  /* 0x0000000000057919 */ /* 0x000f620000002100 */
[----:B------:R-:W1:Y:S01]  /*6ba0*/  S2R R11, SR_TID.X ;  /* 0x00000000000b7919 */ /* 0x000e620000002100 */
[----:B------:R-:W-:Y:S01]  /*6bb0*/  IMAD R8, R8, -0x80, R7 ;  /* 0xffffff8008087824 */ /* 0x000fe200078e0207 */
[----:B-----5:R-:W-:Y:S01]  /*6bc0*/  IADD3 R9, R5, -0x80, RZ ;  /* 0xffffff8005097810 */ /* 0x020fe20007ffe0ff */
[----:B-1----:R-:W-:Y:S01]  /*6bd0*/  VIADD R17, R11, 0xffffff80 ;  /* 0xffffff800b117836 */ /* 0x002fe20000000000 */
[----:B------:R-:W-:Y:S01]  /*6be0*/  MOV R21, 0x40000040 ;  /* 0x4000004000157802 */ /* 0x000fe20000000f00 */
[----:B------:R-:W-:-:S02]  /*6bf0*/  IMAD.MOV.U32 R23, RZ, RZ, 0x40000040 ;  /* 0x40000040ff177424 */ /* 0x000fc400078e00ff */
[----:B------:R-:W-:Y:S01]  /*6c00*/  IMAD.MOV.U32 R19, RZ, RZ, 0x40000040 ;  /* 0x40000040ff137424 */ /* 0x000fe200078e00ff */
[----:B--2---:R-:W-:Y:S01]  /*6c10*/  LEA.HI R13, R13, R15, RZ, 0x5 ;  /* 0x0000000f0d0d7211 */ /* 0x004fe200078f28ff */
[----:B------:R-:W-:Y:S02]  /*6c20*/  VIADD R15, R11, 0xffffff80 ;  /* 0xffffff800b0f7836 */ /* 0x000fe40000000000 */
[----:B---3--:R-:W-:Y:S01]  /*6c30*/  IMAD.MOV.U32 R14, RZ, RZ, R10 ;  /* 0x000000ffff0e7224 */ /* 0x008fe200078e000a */
[----:B------:R-:W-:Y:S02]  /*6c40*/  SHF.R.S32.HI R10, RZ, 0x1f, R9 ;  /* 0x0000001fff0a7819 */ /* 0x000fe40000011409 */
[----:B------:R-:W-:Y:S02]  /*6c50*/  SHF.R.S32.HI R15, RZ, 0x1f, R15 ;  /* 0x0000001fff0f7819 */ /* 0x000fe4000001140f */
[----:B------:R-:W-:Y:S02]  /*6c60*/  LEA.HI R5, R10, R9, RZ, 0x5 ;  /* 0x000000090a057211 */ /* 0x000fe400078f28ff */
[----:B----4-:R-:W-:-:S02]  /*6c70*/  SHF.R.S32.HI R11, RZ, 0x2, R12 ;  /* 0x00000002ff0b7819 */ /* 0x010fc4000001140c */
[----:B------:R-:W-:Y:S02]  /*6c80*/  LEA.HI R15, R15, R17, RZ, 0x7 ;  /* 0x000000110f0f7211 */ /* 0x000fe400078f38ff */
[----:B------:R-:W-:Y:S02]  /*6c90*/  SHF.R.S32.HI R12, RZ, 0x1f, R12 ;  /* 0x0000001fff0c7819 */ /* 0x000fe4000001140c */
[----:B------:R-:W-:Y:S02]  /*6ca0*/  LOP3.LUT R6, R5, 0xffffffe0, RZ, 0xc0, !PT ;  /* 0xffffffe005067812 */ /* 0x000fe400078ec0ff */
[----:B------:R-:W-:Y:S02]  /*6cb0*/  SHF.R.S32.HI R13, RZ, 0x5, R13 ;  /* 0x00000005ff0d7819 */ /* 0x000fe4000001140d */
[----:B------:R-:W-:Y:S02]  /*6cc0*/  SHF.R.S32.HI R15, RZ, 0x7, R15 ;  /* 0x00000007ff0f7819 */ /* 0x000fe4000001140f */
[----:B------:R-:W-:-:S02]  /*6cd0*/  LEA.HI R12, R12, R11, RZ, 0x3 ;  /* 0x0000000b0c0c7211 */ /* 0x000fc400078f18ff */
[----:B------:R-:W-:Y:S01]  /*6ce0*/  IADD3 R7, R9, -R6, RZ ;  /* 0x8000000609077210 */ /* 0x000fe20007ffe0ff */
[----:B------:R-:W-:Y:S01]  /*6cf0*/  IMAD R6, R13, -0x10, R8 ;  /* 0xfffffff00d067824 */ /* 0x000fe200078e0208 */
[----:B------:R-:W-:Y:S02]  /*6d00*/  LEA.HI R5, R15, R15, RZ, 0x1 ;  /* 0x0000000f0f057211 */ /* 0x000fe400078f08ff */
[----:B------:R-:W-:Y:S02]  /*6d10*/  LOP3.LUT R12, R12, 0xfffffff8, RZ, 0xc0, !PT ;  /* 0xfffffff80c0c7812 */ /* 0x000fe400078ec0ff */
[----:B------:R-:W-:Y:S02]  /*6d20*/  SHF.R.S32.HI R8, RZ, 0x1f, R7 ;  /* 0x0000001fff087819 */ /* 0x000fe40000011407 */
[----:B------:R-:W-:Y:S02]  /*6d30*/  LOP3.LUT R5, R5, 0xfffffffe, RZ, 0xc0, !PT ;  /* 0xfffffffe05057812 */ /* 0x000fe400078ec0ff */
[----:B------:R-:W-:-:S02]  /*6d40*/  LEA.HI R13, R10, R9, RZ, 0x2 ;  /* 0x000000090a0d7211 */ /* 0x000fc400078f10ff */
[----:B------:R-:W-:Y:S02]  /*6d50*/  IADD3 R6, R6, R12, -R11 ;  /* 0x0000000c06067210 */ /* 0x000fe40007ffe80b */
[CC--:B------:R-:W-:Y:S02]  /*6d60*/  LEA.HI R10, R8.reuse, R7.reuse, RZ, 0x3 ;  /* 0x00000007080a7211 */ /* 0x0c0fe400078f18ff */
[----:B------:R-:W-:Y:S01]  /*6d70*/  LEA.HI R12, R8, R7, RZ, 0x2 ;  /* 0x00000007080c7211 */ /* 0x000fe200078f10ff */
[----:B------:R-:W-:Y:S01]  /*6d80*/  IMAD.MOV.U32 R17, RZ, RZ, R14 ;  /* 0x000000ffff117224 */ /* 0x000fe200078e000e */
[----:B------:R-:W-:Y:S01]  /*6d90*/  LOP3.LUT R14, R13, 0xfffffffc, RZ, 0xc0, !PT ;  /* 0xfffffffc0d0e7812 */ /* 0x000fe200078ec0ff */
[----:B------:R-:W-:Y:S01]  /*6da0*/  IMAD.IADD R5, R15, 0x1, -R5 ;  /* 0x000000010f057824 */ /* 0x000fe200078e0a05 */
[----:B------:R-:W-:Y:S02]  /*6db0*/  SHF.R.S32.HI R11, RZ, 0x3, R10 ;  /* 0x00000003ff0b7819 */ /* 0x000fe4000001140a */
[----:B------:R-:W-:-:S02]  /*6dc0*/  SHF.R.S32.HI R13, RZ, 0x2, R12 ;  /* 0x00000002ff0d7819 */ /* 0x000fc4000001140c */
[----:B------:R-:W-:Y:S01]  /*6dd0*/  SHF.R.S32.HI R10, RZ, 0x1f, R10 ;  /* 0x0000001fff0a7819 */ /* 0x000fe2000001140a */
[----:B------:R-:W-:Y:S01]  /*6de0*/  IMAD R8, R5, -0x40, R6 ;  /* 0xffffffc005087824 */ /* 0x000fe200078e0206 */
[----:B------:R-:W-:Y:S01]  /*6df0*/  IADD3 R7, R9, -R14, RZ ;  /* 0x8000000e09077210 */ /* 0x000fe20007ffe0ff */
[C---:B------:R-:W-:Y:S01]  /*6e00*/  VIADD R5, R13.reuse, 0x8 ;  /* 0x000000080d057836 */ /* 0x040fe20000000000 */
[----:B------:R-:W-:Y:S01]  /*6e10*/  LEA.HI R10, R10, R11, RZ, 0x4 ;  /* 0x0000000b0a0a7211 */ /* 0x000fe200078f20ff */
[----:B------:R-:W-:Y:S01]  /*6e20*/  VIADD R9, R13, 0x10 ;  /* 0x000000100d097836 */ /* 0x000fe20000000000 */
[----:B------:R-:W-:Y:S02]  /*6e30*/  LEA.HI R12, R12, R13, RZ, 0x1 ;  /* 0x0000000d0c0c7211 */ /* 0x000fe400078f08ff */
[----:B------:R-:W-:Y:S02]  /*6e40*/  LOP3.LUT R10, R10, 0x1ffffff0, RZ, 0xc0, !PT ;  /* 0x1ffffff00a0a7812 */ /* 0x000fe400078ec0ff */
[----:B------:R-:W-:-:S02]  /*6e50*/  LOP3.LUT R12, R12, 0xfffffffe, RZ, 0xc0, !PT ;  /* 0xfffffffe0c0c7812 */ /* 0x000fc400078ec0ff */
[----:B------:R-:W-:Y:S02]  /*6e60*/  LEA.HI R6, R5, R5, RZ, 0x1 ;  /* 0x0000000505067211 */ /* 0x000fe400078f08ff */
[----:B------:R-:W-:Y:S01]  /*6e70*/  LEA.HI R14, R9, R9, RZ, 0x1 ;  /* 0x00000009090e7211 */ /* 0x000fe200078f08ff */
[----:B------:R-:W-:Y:S01]  /*6e80*/  IMAD.IADD R12, R13, 0x1, -R12 ;  /* 0x000000010d0c7824 */ /* 0x000fe200078e0a0c */
[----:B------:R-:W-:Y:S01]  /*6e90*/  IADD3 R11, R11, -R10, RZ ;  /* 0x8000000a0b0b7210 */ /* 0x000fe20007ffe0ff */
[----:B------:R-:W-:Y:S01]  /*6ea0*/  VIADD R13, R13, 0x18 ;  /* 0x000000180d0d7836 */ /* 0x000fe20000000000 */
[----:B------:R-:W-:Y:S02]  /*6eb0*/  LOP3.LUT R10, R6, 0xfffffffe, RZ, 0xc0, !PT ;  /* 0xfffffffe060a7812 */ /* 0x000fe400078ec0ff */
[----:B------:R-:W-:Y:S02]  /*6ec0*/  LOP3.LUT R18, R14, 0xfffffffe, RZ, 0xc0, !PT ;  /* 0xfffffffe0e127812 */ /* 0x000fe400078ec0ff */
[----:B------:R-:W-:Y:S01]  /*6ed0*/  LEA R11, R11, R12, 0x3 ;  /* 0x0000000c0b0b7211 */ /* 0x000fe200078e18ff */
[----:B------:R-:W-:Y:S01]  /*6ee0*/  IMAD.IADD R10, R5, 0x1, -R10 ;  /* 0x00000001050a7824 */ /* 0x000fe200078e0a0a */
[----:B------:R-:W-:Y:S01]  /*6ef0*/  SHF.R.S32.HI R5, RZ, 0x1, R6 ;  /* 0x00000001ff057819 */ /* 0x000fe20000011406 */
[----:B------:R-:W-:Y:S01]  /*6f00*/  IMAD.IADD R18, R9, 0x1, -R18 ;  /* 0x0000000109127824 */ /* 0x000fe200078e0a12 */
[----:B------:R-:W-:-:S02]  /*6f10*/  LEA.HI R9, R13, R13, RZ, 0x1 ;  /* 0x0000000d0d097211 */ /* 0x000fc400078f08ff */
[----:B------:R-:W-:Y:S01]  /*6f20*/  SHF.R.S32.HI R6, RZ, 0x1f, R6 ;  /* 0x0000001fff067819 */ /* 0x000fe20000011406 */
[----:B------:R1:W-:Y:S01]  /*6f30*/  STL [R1+0x58], R11 ;  /* 0x0000580b01007387 */ /* 0x0003e20000100800 */
[----:B------:R-:W-:Y:S02]  /*6f40*/  LOP3.LUT R12, R9, 0xfffffffe, RZ, 0xc0, !PT ;  /* 0xfffffffe090c7812 */ /* 0x000fe400078ec0ff */
[----:B------:R-:W-:Y:S02]  /*6f50*/  LEA.HI R6, R6, R5, RZ, 0x4 ;  /* 0x0000000506067211 */ /* 0x000fe400078f20ff */
[----:B------:R-:W-:Y:S02]  /*6f60*/  IADD3 R13, R13, -R12, RZ ;  /* 0x8000000c0d0d7210 */ /* 0x000fe40007ffe0ff */
[----:B------:R-:W-:Y:S02]  /*6f70*/  LOP3.LUT R12, R6, 0x1ffffff0, RZ, 0xc0, !PT ;  /* 0x1ffffff0060c7812 */ /* 0x000fe400078ec0ff */
[----:B-1----:R-:W-:-:S02]  /*6f80*/  SHF.R.S32.HI R11, RZ, 0x1, R14 ;  /* 0x00000001ff0b7819 */ /* 0x002fc4000001140e */
[----:B------:R-:W-:Y:S02]  /*6f90*/  SHF.R.S32.HI R14, RZ, 0x1f, R14 ;  /* 0x0000001fff0e7819 */ /* 0x000fe4000001140e */
[--C-:B------:R-:W-:Y:S02]  /*6fa0*/  SHF.R.S32.HI R15, RZ, 0x1, R9.reuse ;  /* 0x00000001ff0f7819 */ /* 0x100fe40000011409 */
[----:B------:R-:W-:Y:S02]  /*6fb0*/  LEA.HI R14, R14, R11, RZ, 0x4 ;  /* 0x0000000b0e0e7211 */ /* 0x000fe400078f20ff */
[----:B------:R-:W-:Y:S01]  /*6fc0*/  SHF.R.S32.HI R20, RZ, 0x1f, R9 ;  /* 0x0000001fff147819 */ /* 0x000fe20000011409 */
[----:B------:R-:W-:Y:S01]  /*6fd0*/  IMAD.IADD R9, R5, 0x1, -R12 ;  /* 0x0000000105097824 */ /* 0x000fe200078e0a0c */
[----:B------:R-:W-:Y:S01]  /*6fe0*/  LOP3.LUT R14, R14, 0x1ffffff0, RZ, 0xc0, !PT ;  /* 0x1ffffff00e0e7812 */ /* 0x000fe200078ec0ff */
[----:B------:R-:W-:Y:S01]  /*6ff0*/  IMAD R6, R17, 0x2000, R16 ;  /* 0x0000200011067824 */ /* 0x000fe200078e0210 */
[----:B------:R-:W-:Y:S01]  /*7000*/  LEA.HI R20, R20, R15, RZ, 0x4 ;  /* 0x0000000f14147211 */ /* 0x000fe200078f20ff */
[----:B------:R-:W-:Y:S01]  /*7010*/  IMAD R9, R9, 0x8, R10 ;  /* 0x0000000809097824 */ /* 0x000fe200078e020a */
[----:B------:R-:W-:Y:S01]  /*7020*/  IADD3 R11, R11, -R14, RZ ;  /* 0x8000000e0b0b7210 */ /* 0x000fe20007ffe0ff */
[----:B------:R-:W-:Y:S01]  /*7030*/  VIADD R12, R6, 0x4000 ;  /* 0x00004000060c7836 */ /* 0x000fe20000000000 */
[----:B------:R-:W-:-:S02]  /*7040*/  LOP3.LUT R20, R20, 0x1ffffff0, RZ, 0xc0, !PT ;  /* 0x1ffffff014147812 */ /* 0x000fc400078ec0ff */
[----:B------:R-:W-:Y:S01]  /*7050*/  IADD3 R5, R6, 0x20c00, RZ ;  /* 0x00020c0006057810 */ /* 0x000fe20007ffe0ff */
[----:B------:R1:W-:Y:S01]  /*7060*/  STL [R1+0x50], R9 ;  /* 0x0000500901007387 */ /* 0x0003e20000100800 */
[----:B------:R-:W-:Y:S01]  /*7070*/  SHF.R.U32.HI R6, RZ, 0x4, R6 ;  /* 0x00000004ff067819 */ /* 0x000fe20000011606 */
[----:B------:R-:W-:Y:S01]  /*7080*/  IMAD.IADD R20, R15, 0x1, -R20 ;  /* 0x000000010f147824 */ /* 0x000fe200078e0a14 */
[----:B------:R-:W-:Y:S02]  /*7090*/  SHF.R.U32.HI R5, RZ, 0x4, R5 ;  /* 0x00000004ff057819 */ /* 0x000fe40000011605 */
[----:B------:R-:W-:Y:S02]  /*70a0*/  SHF.R.U32.HI R12, RZ, 0x4, R12 ;  /* 0x00000004ff0c7819 */ /* 0x000fe4000001160c */
[----:B------:R-:W-:Y:S01]  /*70b0*/  LOP3.LUT R6, R6, 0x3fff, RZ, 0xc0, !PT ;  /* 0x00003fff06067812 */ /* 0x000fe200078ec0ff */
[----:B-1----:R-:W-:Y:S01]  /*70c0*/  IMAD R9, R11, 0x8, R18 ;  /* 0x000000080b097824 */ /* 0x002fe200078e0212 */
[----:B------:R-:W-:-:S02]  /*70d0*/  LOP3.LUT R5, R5, 0x3fff, RZ, 0xc0, !PT ;  /* 0x00003fff05057812 */ /* 0x000fc400078ec0ff */
[----:B------:R-:W-:Y:S02]  /*70e0*/  LOP3.LUT R12, R12, 0x3fff, RZ, 0xc0, !PT ;  /* 0x00003fff0c0c7812 */ /* 0x000fe400078ec0ff */
[----:B------:R1:W-:Y:S01]  /*70f0*/  STL [R1+0x4c], R9 ;  /* 0x00004c0901007387 */ /* 0x0003e20000100800 */
[----:B------:R-:W-:Y:S02]  /*7100*/  LEA R10, R20, R13, 0x3 ;  /* 0x0000000d140a7211 */ /* 0x000fe400078e18ff */
[----:B------:R-:W-:Y:S02]  /*7110*/  LOP3.LUT R5, R5, 0x10000, RZ, 0xfc, !PT ;  /* 0x0001000005057812 */ /* 0x000fe400078efcff */
[----:B-1----:R-:W-:Y:S02]  /*7120*/  LOP3.LUT R9, R6, 0x10000, RZ, 0xfc, !PT ;  /* 0x0001000006097812 */ /* 0x002fe400078efcff */
[----:B------:R-:W-:Y:S01]  /*7130*/  LOP3.LUT R6, R12, 0x10000, RZ, 0xfc, !PT ;  /* 0x000100000c067812 */ /* 0x000fe200078efcff */
[----:B------:R1:W-:Y:S02]  /*7140*/  STL [R1+0x44], R10 ;  /* 0x0000440a01007387 */ /* 0x0003e40000100800 */
[C---:B------:R-:W-:Y:S01]  /*7150*/  VIADD R22, R9.reuse, 0x2 ;  /* 0x0000000209167836 */ /* 0x040fe20000000000 */
[C---:B------:R-:W-:Y:S01]  /*7160*/  IADD3 R18, R9.reuse, 0x6, RZ ;  /* 0x0000000609127810 */ /* 0x040fe20007ffe0ff */
[----:B------:R-:W-:Y:S01]  /*7170*/  VIADD R20, R9, 0x4 ;  /* 0x0000000409147836 */ /* 0x000fe20000000000 */
[----:B------:R-:W-:Y:S01]  /*7180*/  STL [R1+0x3c], R9 ;  /* 0x00003c0901007387 */ /* 0x000fe20000100800 */
[----:B------:R-:W-:Y:S01]  /*7190*/  IMAD.MOV.U32 R11, RZ, RZ, 0x40000040 ;  /* 0x40000040ff0b7424 */ /* 0x000fe200078e00ff */
[----:B------:R-:W-:Y:S01]  /*71a0*/  MOV R13, 0x40000040 ;  /* 0x40000040000d7802 */ /* 0x000fe20000000f00 */
[C---:B------:R-:W-:Y:S01]  /*71b0*/  VIADD R14, R6.reuse, 0x2 ;  /* 0x00000002060e7836 */ /* 0x040fe20000000000 */
[----:B------:R2:W-:Y:S01]  /*71c0*/  STL [R1+0x5c], R5 ;  /* 0x00005c0501007387 */ /* 0x0005e20000100800 */
[----:B-1----:R-:W-:Y:S01]  /*71d0*/  IADD3 R10, R6, 0x6, RZ ;  /* 0x00000006060a7810 */ /* 0x002fe20007ffe0ff */
[----:B------:R-:W-:-:S02]  /*71e0*/  IMAD.MOV.U32 R15, RZ, RZ, 0x40000040 ;  /* 0x40000040ff0f7424 */ /* 0x000fc400078e00ff */
[----:B------:R1:W-:Y:S01]  /*71f0*/  STL [R1+0x38], R6 ;  /* 0x0000380601007387 */ /* 0x0003e20000100800 */
[----:B------:R-:W-:-:S03]  /*7200*/  VIADD R12, R6, 0x4 ;  /* 0x00000004060c7836 */ /* 0x000fc60000000000 */
[----:B------:R3:W-:Y:S04]  /*7210*/  STL.64 [R1+0x30], R22 ;  /* 0x0000301601007387 */ /* 0x0007e80000100a00 */
[----:B------:R3:W-:Y:S04]  /*7220*/  STL.64 [R1+0x28], R20 ;  /* 0x0000281401007387 */ /* 0x0007e80000100a00 */
[----:B------:R3:W-:Y:S04]  /*7230*/  STL.64 [R1+0x20], R18 ;  /* 0x0000201201007387 */ /* 0x0007e80000100a00 */
[----:B------:R3:W-:Y:S04]  /*7240*/  STL.64 [R1+0x8], R10 ;  /* 0x0000080a01007387 */ /* 0x0007e80000100a00 */
[----:B------:R3:W-:Y:S04]  /*7250*/  STL.64 [R1+0x18], R14 ;  /* 0x0000180e01007387 */ /* 0x0007e80000100a00 */
[----:B------:R3:W-:Y:S01]  /*7260*/  STL.64 [R1+0x10], R12 ;  /* 0x0000100c01007387 */ /* 0x0007e20000100a00 */
[C---:B--2---:R-:W-:Y:S01]  /*7270*/  VIADD R5, R7.reuse, 0x4 ;  /* 0x0000000407057836 */ /* 0x044fe20000000000 */
[C---:B-1----:R-:W-:Y:S01]  /*7280*/  IADD3 R6, R7.reuse, 0xc, RZ ;  /* 0x0000000c07067810 */ /* 0x042fe20007ffe0ff */
[C---:B------:R-:W-:Y:S01]  /*7290*/  VIADD R9, R7.reuse, 0x8 ;  /* 0x0000000807097836 */ /* 0x040fe20000000000 */
[C---:B------:R-:W-:Y:S01]  /*72a0*/  IADD3 R6, R7.reuse, 0x18, RZ ;  /* 0x0000001807067810 */ /* 0x040fe20007ffe0ff */
[----:B------:R-:W-:-:S02]  /*72b0*/  VIADD R5, R7, 0x10 ;  /* 0x0000001007057836 */ /* 0x000fc40000000000 */
[C---:B------:R-:W-:Y:S02]  /*72c0*/  VIADD R9, R7.reuse, 0x14 ;  /* 0x0000001407097836 */ /* 0x040fe40000000000 */
[----:B------:R-:W-:-:S07]  /*72d0*/  VIADD R5, R7, 0x1c ;  /* 0x0000001c07057836 */ /* 0x000fce0000000000 */
.L_x_1222:
[----:B------:R-:W-:Y:S01]  /*72e0*/  IMAD.U32 R5, RZ, RZ, UR36 ;  /* 0x00000024ff057e24 */ /* 0x000fe2000f8e00ff */
[----:B------:R-:W-:Y:S05]  /*72f0*/  YIELD ;  /* 0x0000000000007946 */ /* 0x000fea0003800000 */
[----:B------:R-:W-:-:S04]  /*7300*/  LOP3.LUT R5, R5, 0x1, RZ, 0xfc, !PT ;  /* 0x0000000105057812 */ /* 0x000fc800078efcff */
[----:B------:R-:W-:-:S13]  /*7310*/  ISETP.NE.AND P0, PT, R5, 0x3, PT ;  /* 0x000000030500780c */ /* 0x000fda0003f05270 */
[----:B------:R-:W-:Y:S05]  /*7320*/  @!P0 BRA `(.L_x_1212) ;  /* 0x0000000000048947 */ /* 0x000fea0003800000 */
[----:B------:R-:W-:Y:S01]  /*7330*/  BPT.TRAP 0x1 ;  /* 0x000000040000795c */ /* 0x000fe20000300000 */
.L_x_1212:
[----:B------:R-:W-:Y:S02]  /*7340*/  LEA R6, R0, R16, 0x3 ;  /* 0x0000001000067211 */ /* 0x000fe400078e18ff */
[----:B---3--:R-:W-:-:S04]  /*7350*/  SHF.L.U32 R23, R4, 0x1f, RZ ;  /* 0x0000001f04177819 */ /* 0x008fc800000006ff */
[----:B------:R1:W2:Y:S01]  /*7360*/  SYNCS.PHASECHK.TRANS64.TRYWAIT P1, [R6+URZ+0x30c10], R23 ;  /* 0x030c1017060075a7 */ /* 0x0002a2000802017f */
[----:B------:R-:W-:Y:S05]  /*7370*/  @!P0 BRA `(.L_x_1213) ;  /* 0x0000000000048947 */ /* 0x000fea0003800000 */
[----:B------:R-:W-:Y:S01]  /*7380*/  BPT.TRAP 0x1 ;  /* 0x000000040000795c */ /* 0x000fe20000300000 */
.L_x_1213:
[----:B------:R-:W-:-:S05]  /*7390*/  VIADD R5, R16, 0x10000 ;  /* 0x0001000010057836 */ /* 0x000fca0000000000 */
[----:B------:R-:W-:-:S04]  /*73a0*/  SHF.R.U32.HI R5, RZ, 0x4, R5 ;  /* 0x00000004ff057819 */ /* 0x000fc80000011605 */
[----:B------:R-:W-:-:S04]  /*73b0*/  LOP3.LUT R5, R5, 0x3fff, RZ, 0xc0, !PT ;  /* 0x00003fff05057812 */ /* 0x000fc800078ec0ff */
[----:B------:R-:W-:Y:S01]  /*73c0*/  LOP3.LUT R9, R5, 0x10000, RZ, 0xfc, !PT ;  /* 0x0001000005097812 */ /* 0x000fe200078efcff */
[----:B--2---:R-:W-:Y:S06]  /*73d0*/  @P1 BRA `(.L_x_1214) ;  /* 0x0000000000081947 */ /* 0x004fec0003800000 */
[----:B------:R-:W2:Y:S02]  /*73e0*/  SYNCS.PHASECHK.TRANS64.TRYWAIT P1, [R6+URZ+0x30c10], R23 ;  /* 0x030c1017060075a7 */ /* 0x000ea4000802017f */
[----:B--2---:R-:W-:Y:S05]  /*73f0*/  @!P1 BRA `(.L_x_1215) ;  /* 0x000000f000009947 */ /* 0x004fea0003800000 */
.L_x_1214:
        /* <DEDUP_REMOVED lines=63> */
.L_x_1216:
[----:B------:R1:W1:Y:S01]  /*77f0*/  SYNCS.PHASECHK.TRANS64.TRYWAIT P1, [R6+URZ+0x30c30], R23 ;  /* 0x030c3017060075a7 */ /* 0x000262000802017f */
[----:B------:R-:W-:Y:S05]  /*7800*/  @!P0 BRA `(.L_x_1217) ;  /* 0x0000000000048947 */ /* 0x000fea0003800000 */
[----:B------:R-:W-:Y:S01]  /*7810*/  BPT.TRAP 0x1 ;  /* 0x000000040000795c */ /* 0x000fe20000300000 */
.L_x_1217:
[----:B-1----:R-:W-:Y:S05]  /*7820*/  @P1 BRA `(.L_x_1218) ;  /* 0x0000000000081947 */ /* 0x002fea0003800000 */
[----:B------:R-:W1:Y:S02]  /*7830*/  SYNCS.PHASECHK.TRANS64.TRYWAIT P1, [R6+URZ+0x30c30], R23 ;  /* 0x030c3017060075a7 */ /* 0x000e64000802017f */
[----:B-1----:R-:W-:Y:S05]  /*7840*/  @!P1 BRA `(.L_x_1219) ;  /* 0x000000ec00009947 */ /* 0x002fea0003800000 */
.L_x_1218:
        /* <DEDUP_REMOVED lines=83> */
[----:B------:R-:W-:Y:S01]  /*7d80*/  UMOV UR11, 0x40000040 ;  /* 0x40000040000b7882 */ /* 0x000fe20000000000 */
[C---:B------:R-:W-:Y:S01]  /*7d90*/  VIADD R227, R7.reuse, 0x4 ;  /* 0x0000000407e37836 */ /* 0x040fe20000000000 */
[----:B------:R-:W-:Y:S01]  /*7da0*/  MUFU.TANH R18, R18 ;  /* 0x0000001200127308 */ /* 0x000fe20000002400 */
[----:B------:R-:W-:Y:S04]  /*7db0*/  STL [R1+0x90], R143 ;  /* 0x0000908f01007387 */ /* 0x000fe80000100800 */
[----:B------:R-:W-:Y:S03]  /*7dc0*/  STL [R1+0x8c], R142 ;  /* 0x00008c8e01007387 */ /* 0x000fe60000100800 */
[----:B------:R-:W1:Y:S01]  /*7dd0*/  MUFU.TANH R20, R20 ;  /* 0x0000001400147308 */ /* 0x000e620000002400 */
[----:B------:R-:W-:Y:S04]  /*7de0*/  STL [R1+0x88], R141 ;  /* 0x0000888d01007387 */ /* 0x000fe80000100800 */
[----:B------:R-:W-:Y:S01]  /*7df0*/  STL [R1+0x84], R140 ;  /* 0x0000848c01007387 */ /* 0x000fe20000100800 */
[----:B------:R-:W-:-:S02]  /*7e00*/  VIADD R229, R7, 0x8 ;  /* 0x0000000807e57836 */ /* 0x000fc40000000000 */
[----:B------:R-:W2:Y:S01]  /*7e10*/  MUFU.TANH R21, R21 ;  /* 0x0000001500157308 */ /* 0x000ea20000002400 */
[----:B------:R-:W-:Y:S04]  /*7e20*/  STL [R1+0x80], R6 ;  /* 0x0000800601007387 */ /* 0x000fe80000100800 */
[----:B------:R-:W-:Y:S03]  /*7e30*/  STL [R1+0x7c], R5 ;  /* 0x00007c0501007387 */ /* 0x000fe60000100800 */
[----:B------:R-:W3:Y:S01]  /*7e40*/  MUFU.TANH R19, R19 ;  /* 0x0000001300137308 */ /* 0x000ee20000002400 */
[----:B------:R-:W-:Y:S04]  /*7e50*/  STL [R1+0x78], R4 ;  /* 0x0000780401007387 */ /* 0x000fe80000100800 */
[----:B------:R-:W-:Y:S01]  /*7e60*/  STL [R1+0x74], R3 ;  /* 0x0000740301007387 */ /* 0x000fe20000100800 */
[----:B------:R-:W-:-:S02]  /*7e70*/  IADD3 R213, R7, 0xc, RZ ;  /* 0x0000000c07d57810 */ /* 0x000fc40007ffe0ff */
[----:B------:R-:W4:Y:S01]  /*7e80*/  MUFU.TANH R22, R22 ;  /* 0x0000001600167308 */ /* 0x000f220000002400 */
[----:B------:R1:W-:Y:S01]  /*7e90*/  STL [R1+0x70], R2 ;  /* 0x0000700201007387 */ /* 0x0003e20000100800 */
[C---:B------:R-:W-:Y:S02]  /*7ea0*/  ISETP.GT.AND P2, PT, R8.reuse, RZ, PT ;  /* 0x000000ff0800720c */ /* 0x040fe40003f44270 */
[----:B------:R-:W-:-:S04]  /*7eb0*/  ISETP.GT.AND P1, PT, R8, 0x8, PT ;  /* 0x000000080800780c */ /* 0x000fc80003f24270 */
[----:B------:R-:W4:Y:S01]  /*7ec0*/  MUFU.TANH R204, R204 ;  /* 0x000000cc00cc7308 */ /* 0x000f220000002400 */
[----:B-1----:R-:W2:Y:S01]  /*7ed0*/  LDL.64 R2, [R1+0x18] ;  /* 0x0000180001027983 */ /* 0x002ea20000100a00 */
[----:B------:R-:W-:Y:S01]  /*7ee0*/  WARPGROUP.ARRIVE ;  /* 0x00000000000079c5 */ /* 0x000fe20000000000 */
[C---:B------:R-:W-:Y:S02]  /*7ef0*/  VIADD R222, R7.reuse, 0x14 ;  /* 0x0000001407de7836 */ /* 0x040fe40000000000 */
[----:B------:R-:W-:-:S03]  /*7f00*/  VIADD R220, R7, 0x10 ;  /* 0x0000001007dc7836 */ /* 0x000fc60000000000 */
[----:B------:R-:W1:Y:S01]  /*7f10*/  MUFU.TANH R23, R23 ;  /* 0x0000001700177308 */ /* 0x000e620000002400 */
        /* <DEDUP_REMOVED lines=8> */
[----:B------:R-:W-:Y:S01]  /*7fa0*/  FMUL.FTZ R116, R136, UR8 ;  /* 0x0000000888747c20 */ /* 0x000fe20008410000 */
[----:B------:R-:W-:Y:S01]  /*7fb0*/  ULDC UR5, c[0x0][0x744] ;  /* 0x0001d10000057ab9 */ /* 0x000fe20000000800 */
[----:B------:R-:W1:Y:S01]  /*7fc0*/  MUFU.TANH R205, R205 ;  /* 0x000000cd00cd7308 */ /* 0x000e620000002400 */
[----:B---3--:R-:W3:Y:S01]  /*7fd0*/  LDL.64 R108, [R1+0x8] ;  /* 0x00000800016c7983 */ /* 0x008ee20000100a00 */
[----:B------:R-:W-:Y:S01]  /*7fe0*/  UIADD3 UR4, UR6, 0x2, URZ ;  /* 0x0000000206047890 */ /* 0x000fe2000fffe03f */
[----:B------:R-:W-:-:S05]  /*7ff0*/  IADD3 R214, R7, 0x18, RZ ;  /* 0x0000001807d67810 */ /* 0x000fca0007ffe0ff */
[----:B------:R-:W-:Y:S01]  /*8000*/  MUFU.TANH R207, R207 ;  /* 0x000000cf00cf7308 */ /* 0x000fe20000002400 */
[----:B------:R-:W-:-:S07]  /*8010*/  UMOV UR14, UR4 ;  /* 0x00000004000e7c82 */ /* 0x000fce0008000000 */
[----:B------:R-:W1:Y:S08]  /*8020*/  MUFU.TANH R206, R206 ;  /* 0x000000ce00ce7308 */ /* 0x000e700000002400 */
[----:B------:R-:W1:Y:S08]  /*8030*/  MUFU.TANH R228, R228 ;  /* 0x000000e400e47308 */ /* 0x000e700000002400 */
[----:B------:R-:W1:Y:S01]  /*8040*/  MUFU.TANH R208, R208 ;  /* 0x000000d000d07308 */ /* 0x000e620000002400 */
        /* <DEDUP_REMOVED lines=9> */
[----:B------:R4:W-:Y:S01]  /*80e0*/  MUFU.TANH R153, R112 ;  /* 0x0000007000997308 */ /* 0x0009e20000002400 */
[----:B------:R-:W-:Y:S01]  /*80f0*/  FMUL.FTZ R94, R102, UR8 ;  /* 0x00000008665e7c20 */ /* 0x000fe20008410000 */
[----:B------:R-:W-:Y:S01]  /*8100*/  UIADD3 UR6, UR6, 0x6, URZ ;  /* 0x0000000606067890 */ /* 0x000fe2000fffe03f */
[----:B---3--:R-:W-:-:S05]  /*8110*/  R2UR UR9, R109 ;  /* 0x000000006d0972ca */ /* 0x008fca00000e0000 */
[----:B------:R3:W-:Y:S01]  /*8120*/  MUFU.TANH R151, R113 ;  /* 0x0000007100977308 */ /* 0x0007e20000002400 */
[----:B----4-:R-:W-:Y:S01]  /*8130*/  FMUL.FTZ R112, R118, UR8 ;  /* 0x0000000876707c20 */ /* 0x010fe20008410000 */
[----:B------:R-:W-:-:S06]  /*8140*/  FMUL.FTZ R118, R138, UR8 ;  /* 0x000000088a767c20 */ /* 0x000fcc0008410000 */
[----:B------:R4:W-:Y:S01]  /*8150*/  MUFU.TANH R152, R114 ;  /* 0x0000007200987308 */ /* 0x0009e20000002400 */
[----:B---3--:R-:W-:Y:S01]  /*8160*/  FMUL.FTZ R113, R133, UR8 ;  /* 0x0000000885717c20 */ /* 0x008fe20008410000 */
[----:B------:R-:W-:Y:S02]  /*8170*/  WARPGROUP.DEPBAR.LE gsb0, 0x0 ;  /* 0x00008000000079c5 */ /* 0x000fe40000010000 */
[----:B------:R-:W-:-:S04]  /*8180*/  WARPGROUP.ARRIVE ;  /* 0x00000000000079c5 */ /* 0x000fc80000000000 */
[----:B------:R3:W-:Y:S01]  /*8190*/  MUFU.TANH R150, R115 ;  /* 0x0000007300967308 */ /* 0x0007e20000002400 */
[----:B----4-:R-:W-:-:S07]  /*81a0*/  FMUL.FTZ R114, R134, UR8 ;  /* 0x0000000886727c20 */ /* 0x010fce0008410000 */
[----:B------:R4:W-:Y:S01]  /*81b0*/  MUFU.TANH R149, R117 ;  /* 0x0000007500957308 */ /* 0x0009e20000002400 */
[----:B---3--:R-:W-:-:S07]  /*81c0*/  FMUL.FTZ R115, R135, UR8 ;  /* 0x0000000887737c20 */ /* 0x008fce0008410000 */
[----:B------:R3:W-:Y:S01]  /*81d0*/  MUFU.TANH R145, R121 ;  /* 0x0000007900917308 */ /* 0x0007e20000002400 */
[----:B----4-:R-:W-:Y:S01]  /*81e0*/  FMUL.FTZ R117, R137, UR8 ;  /* 0x0000000889757c20 */ /* 0x010fe20008410000 */
[----:B---3--:R-:W-:Y:S01]  /*81f0*/  FMUL.FTZ R121, R139, UR8 ;  /* 0x000000088b797c20 */ /* 0x008fe20008410000 */
[----:B------:R-:W-:Y:S02]  /*8200*/  R2UR UR8, R108 ;  /* 0x000000006c0872ca */ /* 0x000fe400000e0000 */
[----:B--2---:R-:W-:Y:S02]  /*8210*/  R2UR UR12, R2 ;  /* 0x00000000020c72ca */ /* 0x004fe400000e0000 */
[----:B------:R-:W-:-:S13]  /*8220*/  R2UR UR13, R3 ;  /* 0x00000000030d72ca */ /* 0x000fda00000e0000 */
[----:B------:R-:W-:Y:S01]  /*8230*/  HGMMA.64x128x16.F32 R24, gdesc[UR12], R24, gsb0 ;  /* 0x01e000000c1879f0 */ /* 0x000fe20008000818 */
[----:B------:R-:W-:Y:S01]  /*8240*/  UMOV UR10, UR6 ;  /* 0x00000006000a7c82 */ /* 0x000fe20008000000 */
[----:B------:R2:W-:Y:S01]  /*8250*/  MUFU.TANH R164, R96 ;  /* 0x0000006000a47308 */ /* 0x0005e20000002400 */
[----:B------:R-:W-:Y:S04]  /*8260*/  SHFL.IDX PT, R97, R17, R227, 0x1f ;  /* 0x00001fe311617589 */ /* 0x000fe800000e0000 */
[----:B--2---:R-:W2:Y:S04]  /*8270*/  SHFL.IDX PT, R96, R17, R7, 0x1f ;  /* 0x00001f0711607589 */ /* 0x004ea800000e0000 */
[----:B------:R-:W3:Y:S01]  /*8280*/  SHFL.IDX PT, R95, R17, R229, 0x1f ;  /* 0x00001fe5115f7589 */ /* 0x000ee200000e0000 */
[----:B------:R4:W-:Y:S01]  /*8290*/  MUFU.TANH R163, R99 ;  /* 0x0000006300a37308 */ /* 0x0009e20000002400 */
[----:B------:R-:W-:-:S07]  /*82a0*/  FSEL R98, R20, -INF , P1 ;  /* 0xff80000014627808 */ /* 0x000fce0000800000 */
[----:B------:R1:W-:Y:S01]  /*82b0*/  MUFU.TANH R161, R104 ;  /* 0x0000006800a17308 */ /* 0x0003e20000002400 */
[----:B----4-:R-:W-:Y:S01]  /*82c0*/  FSEL R99, R18, -INF , P2 ;  /* 0xff80000012637808 */ /* 0x010fe20001000000 */
[----:B------:R-:W-:Y:S04]  /*82d0*/  SHFL.IDX PT, R101, R17, R222, 0x1f ;  /* 0x00001fde11657589 */ /* 0x000fe800000e0000 */
[----:B-1----:R-:W1:Y:S02]  /*82e0*/  SHFL.IDX PT, R104, R17, R213, 0x1f ;  /* 0x00001fd511687589 */ /* 0x002e6400000e0000 */
[----:B------:R4:W-:Y:S01]  /*82f0*/  MUFU.TANH R148, R119 ;  /* 0x0000007700947308 */ /* 0x0009e20000002400 */
[--C-:B--2---:R-:W-:Y:S01]  /*8300*/  FFMA.FTZ R99, R99, UR5, -R96.reuse ;  /* 0x0000000563637c23 */ /* 0x104fe20008010860 */
[----:B------:R-:W-:Y:S01]  /*8310*/  FFMA.FTZ R98, R98, UR5, -R96 ;  /* 0x0000000562627c23 */ /* 0x000fe20008010860 */
[----:B------:R-:W-:-:S02]  /*8320*/  WARPGROUP.DEPBAR.LE gsb0, 0x0 ;  /* 0x00008000000079c5 */ /* 0x000fc40000010000 */
[----:B------:R-:W-:-:S06]  /*8330*/  WARPGROUP.ARRIVE ;  /* 0x00000000000079c5 */ /* 0x000fcc0000000000 */
[----:B------:R-:W-:Y:S01]  /*8340*/  HGMMA.64x128x16.F32 R24, gdesc[UR8], R24, gsb0 ;  /* 0x01e00000081879f0 */ /* 0x000fe20008000818 */
[----:B------:R-:W-:Y:S01]  /*8350*/  FSEL R96, R21, -INF , P1 ;  /* 0xff80000015607808 */ /* 0x000fe20000800000 */
[----:B------:R-:W2:Y:S01]  /*8360*/  SHFL.IDX PT, R100, R17, R220, 0x1f ;  /* 0x00001fdc11647589 */ /* 0x000ea200000e0000 */
[----:B----4-:R-:W-:Y:S01]  /*8370*/  FSEL R119, R19, -INF , P2 ;  /* 0xff80000013777808 */ /* 0x010fe20001000000 */
[----:B------:R-:W-:Y:S04]  /*8380*/  MUFU.TANH R147, R120 ;  /* 0x0000007800937308 */ /* 0x000fe80000002400 */
[----:B------:R-:W-:-:S04]  /*8390*/  FFMA.FTZ R119, R119, UR5, -R97 ;  /* 0x0000000577777c23 */ /* 0x000fc80008010861 */
[----:B------:R4:W-:Y:S08]  /*83a0*/  MUFU.EX2 R120, R99 ;  /* 0x0000006300787308 */ /* 0x0009f00000000800 */
[----:B------:R3:W-:Y:S01]  /*83b0*/  MUFU.TANH R160, R106 ;  /* 0x0000006a00a07308 */ /* 0x0007e20000002400 */
[----:B----4-:R-:W-:Y:S01]  /*83c0*/  FFMA.FTZ R99, R96, UR5, -R97 ;  /* 0x0000000560637c23 */ /* 0x010fe20008010861 */
[----:B------:R-:W-:-:S02]  /*83d0*/  FSEL R96, R22, -INF , P2 ;  /* 0xff80000016607808 */ /* 0x000fc40001000000 */
[----:B------:R-:W-:Y:S01]  /*83e0*/  FSEL R97, R204, -INF , P1 ;  /* 0xff800000cc617808 */ /* 0x000fe20000800000 */
[----:B---3--:R-:W3:Y:S03]  /*83f0*/  SHFL.IDX PT, R106, R17, R214, 0x1f ;  /* 0x00001fd6116a7589 */ /* 0x008ee600000e0000 */
[----:B------:R-:W4:Y:S01]  /*8400*/  MUFU.TANH R88, R88 ;  /* 0x0000005800587308 */ /* 0x000f220000002400 */
[--C-:B------:R-:W-:Y:S01]  /*8410*/  FFMA.FTZ R96, R96, UR5, -R95.reuse ;  /* 0x0000000560607c23 */ /* 0x100fe2000801085f */
[----:B------:R-:W-:Y:S01]  /*8420*/  FFMA.FTZ R95, R97, UR5, -R95 ;  /* 0x00000005615f7c23 */ /* 0x000fe2000801085f */
[----:B------:R-:W-:-:S05]  /*8430*/  FSEL R97, R23, -INF , P2 ;  /* 0xff80000017617808 */ /* 0x000fca0001000000 */
[----:B------:R1:W-:Y:S01]  /*8440*/  MUFU.TANH R4, R129 ;  /* 0x0000008100047308 */ /* 0x0003e20000002400 */
[----:B------:R-:W-:-:S07]  /*8450*/  FSEL R102, R205, -INF , P1 ;  /* 0xff800000cd667808 */ /* 0x000fce0000800000 */
[----:B------:R-:W3:Y:S01]  /*8460*/  MUFU.TANH R226, R226 ;  /* 0x000000e200e27308 */ /* 0x000ee20000002400 */
[----:B-1----:R-:W-:Y:S02]  /*8470*/  VIADD R129, R7, 0x1c ;  /* 0x0000001c07817836 */ /* 0x002fe40000000000 */
[----:B------:R-:W-:-:S05]  /*8480*/  FFMA.FTZ R97, R97, UR5, -R104 ;  /* 0x0000000561617c23 */ /* 0x000fca0008010868 */
[----:B------:R1:W-:Y:S01]  /*8490*/  MUFU.TANH R146, R122 ;  /* 0x0000007a00927308 */ /* 0x0003e20000002400 */
[----:B------:R-:W-:Y:S01]  /*84a0*/  FFMA.FTZ R104, R102, UR5, -R104 ;  /* 0x0000000566687c23 */ /* 0x000fe20008010868 */
[----:B------:R-:W-:-:S06]  /*84b0*/  FSEL R102, R206, -INF , P2 ;  /* 0xff800000ce667808 */ /* 0x000fcc0001000000 */
[----:B------:R2:W-:Y:S01]  /*84c0*/  MUFU.TANH R158, R107 ;  /* 0x0000006b009e7308 */ /* 0x0005e20000002400 */
[----:B-1----:R-:W1:Y:S07]  /*84d0*/  SHFL.IDX PT, R122, R13, R7, 0x1f ;  /* 0x00001f070d7a7589 */ /* 0x002e6e00000e0000 */
[----:B------:R-:W1:Y:S01]  /*84e0*/  MUFU.TANH R230, R230 ;  /* 0x000000e600e67308 */ /* 0x000e620000002400 */
[----:B--2---:R2:W1:Y:S07]  /*84f0*/  SHFL.IDX PT, R107, R17, R129, 0x1f ;  /* 0x00001f81116b7589 */ /* 0x00446e00000e0000 */
[----:B------:R-:W1:Y:S01]  /*8500*/  MUFU.TANH R235, R235 ;  /* 0x000000eb00eb7308 */ /* 0x000e620000002400 */
[----:B------:R-:W1:Y:S01]  /*8510*/  SHFL.IDX PT, R212, R13, R213, 0x1f ;  /* 0x00001fd50dd47589 */ /* 0x000e6200000e0000 */
[----:B--2---:R-:W-:-:S06]  /*8520*/  FSEL R17, R228, -INF , P1 ;  /* 0xff800000e4117808 */ /* 0x004fcc0000800000 */
[----:B------:R-:W2:Y:S01]  /*8530*/  MUFU.TANH R89, R89 ;  /* 0x0000005900597308 */ /* 0x000ea20000002400 */
[----:B------:R-:W-:-:S07]  /*8540*/  FFMA.FTZ R102, R102, UR5, -R100 ;  /* 0x0000000566667c23 */ /* 0x000fce0008010864 */
[----:B------:R-:W-:Y:S08]  /*8550*/  MUFU.TANH R225, R225 ;  /* 0x000000e100e17308 */ /* 0x000ff00000002400 */
[----:B------:R4:W-:Y:S01]  /*8560*/  MUFU.TANH R162, R103 ;  /* 0x0000006700a27308 */ /* 0x0009e20000002400 */
[----:B------:R-:W-:-:S07]  /*8570*/  IMAD R209, R0, 0x400, R209 ;  /* 0x0000040000d17824 */ /* 0x000fce00078e02d1 */
[----:B------:R3:W-:Y:S01]  /*8580*/  MUFU.TANH R159, R105 ;  /* 0x00000069009f7308 */ /* 0x0007e20000002400 */
[----:B----4-:R-:W-:Y:S01]  /*8590*/  FSEL R103, R207, -INF , P2 ;  /* 0xff800000cf677808 */ /* 0x010fe20001000000 */
[----:B------:R-:W-:Y:S06]  /*85a0*/  SHFL.IDX PT, R217, R13, R222, 0x1f ;  /* 0x00001fde0dd97589 */ /* 0x000fec00000e0000 */
[----:B------:R4:W-:Y:S01]  /*85b0*/  MUFU.TANH R143, R124 ;  /* 0x0000007c008f7308 */ /* 0x0009e20000002400 */
[----:B---3--:R-:W-:Y:S01]  /*85c0*/  FSEL R105, R208, -INF , P1 ;  /* 0xff800000d0697808 */ /* 0x008fe20000800000 */
[--C-:B------:R-:W-:Y:S01]  /*85d0*/  FFMA.FTZ R103, R103, UR5, -R101.reuse ;  /* 0x0000000567677c23 */ /* 0x100fe20008010865 */
[----:B------:R-:W-:Y:S01]  /*85e0*/  FFMA.FTZ R101, R17, UR5, -R101 ;  /* 0x0000000511657c23 */ /* 0x000fe20008010865 */
[----:B------:R-:W-:-:S04]  /*85f0*/  FSEL R17, R88, -INF , P2 ;  /* 0xff80000058117808 */ /* 0x000fc80001000000 */
[----:B------:R-:W3:Y:S01]  /*8600*/  MUFU.TANH R91, R91 ;  /* 0x0000005b005b7308 */ /* 0x000ee20000002400 */
[----:B----4-:R-:W4:Y:S01]  /*8610*/  SHFL.IDX PT, R124, R13, R229, 0x1f ;  /* 0x00001fe50d7c7589 */ /* 0x010f2200000e0000 */
[----:B------:R-:W-:-:S03]  /*8620*/  WARPGROUP.DEPBAR.LE gsb0, 0x0 ;  /* 0x00008000000079c5 */ /* 0x000fc60000010000 */
[----:B------:R-:W-:Y:S03]  /*8630*/  LDS R224, [R12+0x400] ;  /* 0x000400000ce07984 */ /* 0x000fe60000000800 */
[----:B------:R-:W-:Y:S01]  /*8640*/  MUFU.TANH R92, R92 ;  /* 0x0000005c005c7308 */ /* 0x000fe20000002400 */
[----:B------:R-:W-:Y:S01]  /*8650*/  FFMA.FTZ R100, R105, UR5, -R100 ;  /* 0x0000000569647c23 */ /* 0x000fe20008010864 */
[----:B------:R-:W-:Y:S01]  /*8660*/  FSEL R105, R226, -INF , P1 ;  /* 0xff800000e2697808 */ /* 0x000fe20000800000 */
[----:B------:R-:W4:Y:S01]  /*8670*/  SHFL.IDX PT, R211, R13, R220, 0x1f ;  /* 0x00001fdc0dd37589 */ /* 0x000f2200000e0000 */
[----:B------:R-:W-:Y:S01]  /*8680*/  FFMA.FTZ R17, R17, UR5, -R106 ;  /* 0x0000000511117c23 */ /* 0x000fe2000801086a */
[----:B------:R-:W-:-:S03]  /*8690*/  R2UR UR4, R209 ;  /* 0x00000000d10472ca */ /* 0x000fc600000e0000 */
[----:B------:R-:W4:Y:S01]  /*86a0*/  MUFU.TANH R93, R93 ;  /* 0x0000005d005d7308 */ /* 0x000f220000002400 */
[----:B------:R-:W-:Y:S01]  /*86b0*/  FFMA.FTZ R106, R105, UR5, -R106 ;  /* 0x00000005696a7c23 */ /* 0x000fe2000801086a */
[----:B-1----:R-:W-:Y:S01]  /*86c0*/  FSEL R105, R230, -INF , P2 ;  /* 0xff800000e6697808 */ /* 0x002fe20001000000 */
[----:B------:R-:W1:Y:S01]  /*86d0*/  SHFL.IDX PT, R209, R13, R214, 0x1f ;  /* 0x00001fd60dd17589 */ /* 0x000e6200000e0000 */
[----:B------:R-:W-:-:S04]  /*86e0*/  FSEL R108, R235, -INF , P2 ;  /* 0xff800000eb6c7808 */ /* 0x000fc80001000000 */
[----:B------:R-:W1:Y:S01]  /*86f0*/  MUFU.TANH R237, R237 ;  /* 0x000000ed00ed7308 */ /* 0x000e620000002400 */
[----:B--2---:R-:W-:-:S07]  /*8700*/  FSEL R109, R89, -INF , P1 ;  /* 0xff800000596d7808 */ /* 0x004fce0000800000 */
[----:B------:R-:W2:Y:S01]  /*8710*/  MUFU.TANH R94, R94 ;  /* 0x0000005e005e7308 */ /* 0x000ea20000002400 */
[----:B------:R-:W-:Y:S01]  /*8720*/  FFMA.FTZ R105, R105, UR5, -R122 ;  /* 0x0000000569697c23 */ /* 0x000fe2000801087a */
[----:B------:R-:W-:-:S06]  /*8730*/  FFMA.FTZ R108, R108, UR5, -R107 ;  /* 0x000000056c6c7c23 */ /* 0x000fcc000801086b */
[----:B------:R3:W-:Y:S01]  /*8740*/  MUFU.TANH R2, R132 ;  /* 0x0000008400027308 */ /* 0x0007e20000002400 */
[----:B------:R-:W-:Y:S01]  /*8750*/  FFMA.FTZ R122, R109, UR5, -R122 ;  /* 0x000000056d7a7c23 */ /* 0x000fe2000801087a */
[----:B------:R-:W-:Y:S06]  /*8760*/  SHFL.IDX PT, R136, R15, R7, 0x1f ;  /* 0x00001f070f887589 */ /* 0x000fec00000e0000 */
[----:B------:R4:W2:Y:S01]  /*8770*/  MUFU.TANH R156, R110 ;  /* 0x0000006e009c7308 */ /* 0x0008a20000002400 */
[----:B---3--:R-:W3:Y:S01]  /*8780*/  SHFL.IDX PT, R132, R15, R229, 0x1f ;  /* 0x00001fe50f847589 */ /* 0x008ee200000e0000 */
[----:B------:R-:W-:-:S06]  /*8790*/  FSEL R109, R91, -INF , P2 ;  /* 0xff8000005b6d7808 */ /* 0x000fcc0001000000 */
[----:B------:R1:W-:Y:S01]  /*87a0*/  MUFU.TANH R154, R111 ;  /* 0x0000006f009a7308 */ /* 0x0003e20000002400 */
[----:B----4-:R-:W-:Y:S01]  /*87b0*/  FSEL R110, R225, -INF , P1 ;  /* 0xff800000e16e7808 */ /* 0x010fe20000800000 */
[----:B------:R-:W-:Y:S04]  /*87c0*/  SHFL.IDX PT, R134, R15, R227, 0x1f ;  /* 0x00001fe30f867589 */ /* 0x000fe800000e0000 */
[----:B------:R-:W-:Y:S01]  /*87d0*/  FFMA.FTZ R107, R110, UR5, -R107 ;  /* 0x000000056e6b7c23 */ /* 0x000fe2000801086b */
[----:B------:R-:W-:Y:S01]  /*87e0*/  FSEL R110, R164, -INF , P2 ;  /* 0xff800000a46e7808 */ /* 0x000fe20001000000 */
[----:B------:R4:W-:Y:S01]  /*87f0*/  MUFU.TANH R141, R125 ;  /* 0x0000007d008d7308 */ /* 0x0009e20000002400 */
[----:B-1----:R-:W-:Y:S04]  /*8800*/  SHFL.IDX PT, R111, R13, R227, 0x1f ;  /* 0x00001fe30d6f7589 */ /* 0x002fe800000e0000 */
[----:B------:R-:W1:Y:S03]  /*8810*/  SHFL.IDX PT, R13, R13, R129, 0x1f ;  /* 0x00001f810d0d7589 */ /* 0x000e6600000e0000 */
[----:B------:R2:W-:Y:S01]  /*8820*/  MUFU.TANH R142, R126 ;  /* 0x0000007e008e7308 */ /* 0x0005e20000002400 */
[----:B----4-:R-:W-:Y:S01]  /*8830*/  FSEL R125, R163, -INF , P1 ;  /* 0xff800000a37d7808 */ /* 0x010fe20000800000 */
[----:B------:R-:W-:Y:S01]  /*8840*/  FFMA.FTZ R109, R109, UR5, -R212 ;  /* 0x000000056d6d7c23 */ /* 0x000fe200080108d4 */
[----:B------:R-:W-:Y:S01]  /*8850*/  FFMA.FTZ R110, R110, UR5, -R124 ;  /* 0x000000056e6e7c23 */ /* 0x000fe2000801087c */
[----:B------:R-:W-:-:S04]  /*8860*/  FSEL R210, R93, -INF , P2 ;  /* 0xff8000005dd27808 */ /* 0x000fc80001000000 */
[----:B------:R4:W-:Y:S01]  /*8870*/  MUFU.TANH R5, R130 ;  /* 0x0000008200057308 */ /* 0x0009e20000002400 */
[----:B--2---:R-:W-:Y:S01]  /*8880*/  FSEL R126, R92, -INF , P1 ;  /* 0xff8000005c7e7808 */ /* 0x004fe20000800000 */
[----:B------:R-:W-:Y:S01]  /*8890*/  FFMA.FTZ R212, R125, UR5, -R212 ;  /* 0x000000057dd47c23 */ /* 0x000fe200080108d4 */
[----:B------:R-:W-:-:S05]  /*88a0*/  FSEL R234, R237, -INF , P2 ;  /* 0xff800000edea7808 */ /* 0x000fca0001000000 */
[----:B------:R-:W2:Y:S01]  /*88b0*/  MUFU.TANH R231, R231 ;  /* 0x000000e700e77308 */ /* 0x000ea20000002400 */
[----:B----4-:R-:W4:Y:S01]  /*88c0*/  SHFL.IDX PT, R130, R15, R213, 0x1f ;  /* 0x00001fd50f827589 */ /* 0x010f2200000e0000 */
[----:B------:R-:W-:Y:S01]  /*88d0*/  FFMA.FTZ R124, R126, UR5, -R124 ;  /* 0x000000057e7c7c23 */ /* 0x000fe2000801087c */
[----:B------:R-:W-:Y:S02]  /*88e0*/  FSEL R125, R162, -INF , P1 ;  /* 0xff800000a27d7808 */ /* 0x000fe40000800000 */
[----:B------:R-:W-:Y:S01]  /*88f0*/  FSEL R126, R94, -INF , P1 ;  /* 0xff8000005e7e7808 */ /* 0x000fe20000800000 */
[----:B------:R-:W-:Y:S01]  /*8900*/  FFMA.FTZ R210, R210, UR5, -R217 ;  /* 0x00000005d2d27c23 */ /* 0x000fe200080108d9 */
[----:B------:R-:W-:Y:S01]  /*8910*/  FSEL R216, R161, -INF , P2 ;  /* 0xff800000a1d87808 */ /* 0x000fe20001000000 */
[----:B------:R3:W-:Y:S01]  /*8920*/  MUFU.TANH R6, R128 ;  /* 0x0000008000067308 */ /* 0x0007e20000002400 */
[----:B------:R-:W-:Y:S01]  /*8930*/  FFMA.FTZ R234, R234, UR5, -R211 ;  /* 0x00000005eaea7c23 */ /* 0x000fe200080108d3 */
[----:B------:R-:W-:Y:S01]  /*8940*/  FFMA.FTZ R217, R125, UR5, -R217 ;  /* 0x000000057dd97c23 */ /* 0x000fe200080108d9 */
[----:B------:R-:W-:Y:S01]  /*8950*/  FSEL R12, R160, -INF , P1 ;  /* 0xff800000a00c7808 */ /* 0x000fe20000800000 */
[----:B------:R-:W-:Y:S01]  /*8960*/  FFMA.FTZ R211, R126, UR5, -R211 ;  /* 0x000000057ed37c23 */ /* 0x000fe200080108d3 */
[----:B------:R-:W-:Y:S01]  /*8970*/  SHFL.IDX PT, R125, R15, R222, 0x1f ;  /* 0x00001fde0f7d7589 */ /* 0x000fe200000e0000 */
[----:B------:R-:W-:-:S02]  /*8980*/  FSEL R133, R153, -INF , P2 ;  /* 0xff80000099857808 */ /* 0x000fc40001000000 */
[----:B------:R-:W-:Y:S01]  /*8990*/  FSEL R126, R152, -INF , P1 ;  /* 0xff800000987e7808 */ /* 0x000fe20000800000 */
[----:B---3--:R-:W3:Y:S01]  /*89a0*/  SHFL.IDX PT, R128, R15, R220, 0x1f ;  /* 0x00001fdc0f807589 */ /* 0x008ee200000e0000 */
[----:B------:R-:W4:Y:S01]  /*89b0*/  MUFU.TANH R236, R236 ;  /* 0x000000ec00ec7308 */ /* 0x000f220000002400 */
[--C-:B------:R-:W-:Y:S02]  /*89c0*/  FFMA.FTZ R216, R216, UR5, -R209.reuse ;  /* 0x00000005d8d87c23 */ /* 0x100fe400080108d1 */
[----:B------:R-:W-:Y:S01]  /*89d0*/  SHFL.IDX PT, R215, R15, R214, 0x1f ;  /* 0x00001fd60fd77589 */ /* 0x000fe200000e0000 */
[----:B------:R-:W-:Y:S01]  /*89e0*/  FFMA.FTZ R209, R12, UR5, -R209 ;  /* 0x000000050cd17c23 */ /* 0x000fe200080108d1 */
[----:B------:R-:W-:Y:S01]  /*89f0*/  FSEL R137, R157, -INF , P2 ;  /* 0xff8000009d897808 */ /* 0x000fe20001000000 */
[----:B------:R-:W-:Y:S01]  /*8a00*/  FFMA.FTZ R133, R133, UR5, -R132 ;  /* 0x0000000585857c23 */ /* 0x000fe20008010884 */
[----:B------:R-:W3:Y:S01]  /*8a10*/  SHFL.IDX PT, R218, R224, R7, 0x1f ;  /* 0x00001f07e0da7589 */ /* 0x000ee200000e0000 */
[----:B------:R-:W3:Y:S01]  /*8a20*/  MUFU.TANH R112, R112 ;  /* 0x0000007000707308 */ /* 0x000ee20000002400 */
[----:B------:R-:W-:-:S02]  /*8a30*/  FSEL R12, R156, -INF , P1 ;  /* 0xff8000009c0c7808 */ /* 0x000fc40000800000 */
[----:B------:R-:W-:Y:S01]  /*8a40*/  SHFL.IDX PT, R221, R224, R227, 0x1f ;  /* 0x00001fe3e0dd7589 */ /* 0x000fe200000e0000 */
[----:B------:R-:W-:Y:S01]  /*8a50*/  FFMA.FTZ R132, R126, UR5, -R132 ;  /* 0x000000057e847c23 */ /* 0x000fe20008010884 */
[----:B------:R-:W-:Y:S02]  /*8a60*/  FSEL R139, R159, -INF , P2 ;  /* 0xff8000009f8b7808 */ /* 0x000fe40001000000 */
[----:B------:R-:W-:Y:S01]  /*8a70*/  FSEL R138, R158, -INF , P1 ;  /* 0xff8000009e8a7808 */ /* 0x000fe20000800000 */
[----:B------:R4:W3:Y:S01]  /*8a80*/  SHFL.IDX PT, R126, R15, R129, 0x1f ;  /* 0x00001f810f7e7589 */ /* 0x0008e200000e0000 */
[----:B------:R2:W3:Y:S01]  /*8a90*/  MUFU.TANH R144, R123 ;  /* 0x0000007b00907308 */ /* 0x0004e20000002400 */
[--C-:B------:R-:W-:Y:S02]  /*8aa0*/  FFMA.FTZ R137, R137, UR5, -R136.reuse ;  /* 0x0000000589897c23 */ /* 0x100fe40008010888 */
[----:B------:R3:W3:Y:S01]  /*8ab0*/  SHFL.IDX PT, R223, R224, R213, 0x1f ;  /* 0x00001fd5e0df7589 */ /* 0x0006e200000e0000 */
[----:B------:R-:W-:Y:S01]  /*8ac0*/  FFMA.FTZ R136, R12, UR5, -R136 ;  /* 0x000000050c887c23 */ /* 0x000fe20008010888 */
[--C-:B-1----:R-:W-:Y:S01]  /*8ad0*/  FFMA.FTZ R139, R139, UR5, -R13.reuse ;  /* 0x000000058b8b7c23 */ /* 0x102fe2000801080d */
[----:B------:R-:W-:Y:S01]  /*8ae0*/  FFMA.FTZ R138, R138, UR5, -R13 ;  /* 0x000000058a8a7c23 */ /* 0x000fe2000801080d */
[----:B------:R-:W-:Y:S01]  /*8af0*/  FSEL R135, R155, -INF , P2 ;  /* 0xff8000009b877808 */ /* 0x000fe20001000000 */
[----:B------:R1:W-:Y:S01]  /*8b00*/  MUFU.TANH R3, R131 ;  /* 0x0000008300037308 */ /* 0x0003e20000002400 */
[----:B--2---:R-:W-:-:S02]  /*8b10*/  FSEL R123, R231, -INF , P2 ;  /* 0xff800000e77b7808 */ /* 0x004fc40001000000 */
[----:B------:R-:W-:Y:S01]  /*8b20*/  FSEL R219, R146, -INF , P1 ;  /* 0xff80000092db7808 */ /* 0x000fe20000800000 */
[----:B------:R-:W-:Y:S01]  /*8b30*/  SHFL.IDX PT, R232, R14, R227, 0x1f ;  /* 0x00001fe30ee87589 */ /* 0x000fe200000e0000 */
[----:B------:R-:W-:-:S03]  /*8b40*/  FSEL R13, R154, -INF , P1 ;  /* 0xff8000009a0d7808 */ /* 0x000fc60000800000 */
[----:B------:R2:W-:Y:S01]  /*8b50*/  MUFU.EX2 R12, R122 ;  /* 0x0000007a000c7308 */ /* 0x0005e20000000800 */
[----:B-1----:R-:W-:Y:S01]  /*8b60*/  FSEL R131, R151, -INF , P2 ;  /* 0xff80000097837808 */ /* 0x002fe20001000000 */
[----:B------:R-:W-:Y:S01]  /*8b70*/  FFMA.FTZ R123, R123, UR5, -R111 ;  /* 0x000000057b7b7c23 */ /* 0x000fe2000801086f */
[----:B------:R-:W-:Y:S01]  /*8b80*/  FFMA.FTZ R135, R135, UR5, -R134 ;  /* 0x0000000587877c23 */ /* 0x000fe20008010886 */
[----:B------:R-:W1:Y:S04]  /*8b90*/  SHFL.IDX PT, R222, R224, R222, 0x1f ;  /* 0x00001fdee0de7589 */ /* 0x000e6800000e0000 */
[----:B------:R-:W1:Y:S01]  /*8ba0*/  MUFU.TANH R90, R90 ;  /* 0x0000005a005a7308 */ /* 0x000e620000002400 */
[----:B--2---:R-:W-:Y:S01]  /*8bb0*/  FSEL R122, R150, -INF , P1 ;  /* 0xff800000967a7808 */ /* 0x004fe20000800000 */
[----:B----4-:R-:W-:Y:S01]  /*8bc0*/  FFMA.FTZ R131, R131, UR5, -R130 ;  /* 0x0000000583837c23 */ /* 0x010fe20008010882 */
[----:B------:R-:W-:Y:S01]  /*8bd0*/  FFMA.FTZ R134, R13, UR5, -R134 ;  /* 0x000000050d867c23 */ /* 0x000fe20008010886 */
[----:B------:R-:W-:Y:S01]  /*8be0*/  FSEL R129, R236, -INF , P2 ;  /* 0xff800000ec817808 */ /* 0x000fe20001000000 */
[----:B------:R-:W-:Y:S01]  /*8bf0*/  SHFL.IDX PT, R233, R14, R7, 0x1f ;  /* 0x00001f070ee97589 */ /* 0x000fe200000e0000 */
[----:B------:R-:W-:Y:S01]  /*8c00*/  FFMA.FTZ R130, R122, UR5, -R130 ;  /* 0x000000057a827c23 */ /* 0x000fe20008010882 */
[----:B------:R-:W-:Y:S01]  /*8c10*/  FSEL R122, R149, -INF , P2 ;  /* 0xff800000957a7808 */ /* 0x000fe20001000000 */
[----:B------:R2:W-:Y:S01]  /*8c20*/  MUFU.EX2 R13, R123 ;  /* 0x0000007b000d7308 */ /* 0x0005e20000000800 */
[----:B------:R-:W-:Y:S01]  /*8c30*/  FSEL R15, R148, -INF , P1 ;  /* 0xff800000940f7808 */ /* 0x000fe20000800000 */
[----:B---3--:R-:W-:Y:S01]  /*8c40*/  FFMA.FTZ R129, R129, UR5, -R128 ;  /* 0x0000000581817c23 */ /* 0x008fe20008010880 */
[----:B------:R3:W4:Y:S01]  /*8c50*/  SHFL.IDX PT, R227, R224, R220, 0x1f ;  /* 0x00001fdce0e37589 */ /* 0x00072200000e0000 */
[----:B------:R-:W-:-:S04]  /*8c60*/  FFMA.FTZ R122, R122, UR5, -R125 ;  /* 0x000000057a7a7c23 */ /* 0x000fc8000801087d */
[----:B------:R-:W4:Y:S01]  /*8c70*/  MUFU.TANH R140, R127 ;  /* 0x0000007f008c7308 */ /* 0x000f220000002400 */
[----:B--2---:R-:W-:Y:S01]  /*8c80*/  FSEL R123, R112, -INF , P1 ;  /* 0xff800000707b7808 */ /* 0x004fe20000800000 */
[----:B------:R-:W-:Y:S01]  /*8c90*/  FFMA.FTZ R125, R15, UR5, -R125 ;  /* 0x000000050f7d7c23 */ /* 0x000fe2000801087d */
[----:B------:R-:W-:-:S05]  /*8ca0*/  FSEL R213, R144, -INF , P1 ;  /* 0xff80000090d57808 */ /* 0x000fca0000800000 */
[----:B------:R-:W-:Y:S01]  /*8cb0*/  MUFU.EX2 R98, R98 ;  /* 0x0000006200627308 */ /* 0x000fe20000000800 */
[----:B------:R-:W-:Y:S01]  /*8cc0*/  FFMA.FTZ R128, R123, UR5, -R128 ;  /* 0x000000057b807c23 */ /* 0x000fe20008010880 */
[----:B------:R-:W-:Y:S01]  /*8cd0*/  FSEL R123, R145, -INF , P2 ;  /* 0xff800000917b7808 */ /* 0x000fe20001000000 */
[--C-:B---3--:R-:W-:Y:S01]  /*8ce0*/  FADD.FTZ R220, R24, -R218.reuse ;  /* 0x800000da18dc7221 */ /* 0x108fe20000010000 */
[----:B------:R-:W-:-:S04]  /*8cf0*/  FADD.FTZ R218, R26, -R218 ;  /* 0x800000da1ada7221 */ /* 0x000fc80000010000 */
[----:B------:R-:W2:Y:S01]  /*8d00*/  MUFU.EX2 R119, R119 ;  /* 0x0000007700777308 */ /* 0x000ea20000000800 */
[----:B------:R-:W-:Y:S01]  /*8d10*/  SHFL.IDX PT, R214, R224, R229, 0x1f ;  /* 0x00001fe5e0d67589 */ /* 0x000fe200000e0000 */
[----:B------:R-:W-:Y:S02]  /*8d20*/  VIADD R26, R7, 0x1c ;  /* 0x0000001c071a7836 */ /* 0x000fe40000000000 */
[----:B------:R-:W-:-:S04]  /*8d30*/  FFMA.FTZ R123, R123, UR5, -R126 ;  /* 0x000000057b7b7c23 */ /* 0x000fc8000801087e */
[----:B------:R-:W-:Y:S01]  /*8d40*/  MUFU.TANH R114, R114 ;  /* 0x0000007200727308 */ /* 0x000fe20000002400 */
[----:B------:R-:W3:Y:S01]  /*8d50*/  SHFL.IDX PT, R229, R14, R229, 0x1f ;  /* 0x00001fe50ee57589 */ /* 0x000ee200000e0000 */
[----:B------:R-:W-:-:S06]  /*8d60*/  FFMA.FTZ R126, R213, UR5, -R126 ;  /* 0x00000005d57e7c23 */ /* 0x000fcc000801087e */
[----:B------:R-:W2:Y:S01]  /*8d70*/  MUFU.EX2 R99, R99 ;  /* 0x0000006300637308 */ /* 0x000ea20000000800 */
[----:B------:R-:W-:-:S07]  /*8d80*/  FADD.FTZ R213, R29, -R223 ;  /* 0x800000df1dd57221 */ /* 0x000fce0000010000 */
[----:B------:R-:W2:Y:S08]  /*8d90*/  MUFU.TANH R113, R113 ;  /* 0x0000007100717308 */ /* 0x000eb00000002400 */
[----:B------:R-:W2:Y:S08]  /*8da0*/  MUFU.TANH R115, R115 ;  /* 0x0000007300737308 */ /* 0x000eb00000002400 */
[----:B------:R-:W2:Y:S01]  /*8db0*/  MUFU.EX2 R96, R96 ;  /* 0x0000006000607308 */ /* 0x000ea20000000800 */
[----:B------:R-:W-:-:S07]  /*8dc0*/  FFMA.FTZ R21, -R21, R21, 1 ;  /* 0x3f80000015157423 */ /* 0x000fce0000010115 */
[----:B------:R-:W2:Y:S08]  /*8dd0*/  MUFU.TANH R118, R118 ;  /* 0x0000007600767308 */ /* 0x000eb00000002400 */
[----:B------:R-:W-:Y:S08]  /*8de0*/  MUFU.TANH R116, R116 ;  /* 0x0000007400747308 */ /* 0x000ff00000002400 */
[----:B------:R-:W-:Y:S08]  /*8df0*/  MUFU.TANH R121, R121 ;  /* 0x0000007900797308 */ /* 0x000ff00000002400 */
[----:B------:R-:W2:Y:S01]  /*8e00*/  MUFU.EX2 R95, R95 ;  /* 0x0000005f005f7308 */ /* 0x000ea20000000800 */
[----:B------:R-:W-:-:S07]  /*8e10*/  FFMA.FTZ R22, -R22, R22, 1 ;  /* 0x3f80000016167423 */ /* 0x000fce0000010116 */
[----:B------:R-:W-:Y:S08]  /*8e20*/  MUFU.TANH R117, R117 ;  /* 0x0000007500757308 */ /* 0x000ff00000002400 */
[----:B------:R-:W-:Y:S08]  /*8e30*/  MUFU.EX2 R97, R97 ;  /* 0x0000006100617308 */ /* 0x000ff00000000800 */
[----:B------:R-:W2:Y:S08]  /*8e40*/  MUFU.EX2 R102, R102 ;  /* 0x0000006600667308 */ /* 0x000eb00000000800 */
[----:B------:R-:W2:Y:S01]  /*8e50*/  MUFU.EX2 R104, R104 ;  /* 0x0000006800687308 */ /* 0x000ea20000000800 */
[----:B------:R-:W-:Y:S01]  /*8e60*/  FFMA.FTZ R206, -R206, R206, 1 ;  /* 0x3f800000cece7423 */ /* 0x000fe200000101ce */
[----:B------:R-:W-:Y:S01]  /*8e70*/  FFMA.FTZ R23, -R23, R23, 1 ;  /* 0x3f80000017177423 */ /* 0x000fe20000010117 */
[----:B------:R-:W-:Y:S01]  /*8e80*/  FFMA.FTZ R208, -R208, R208, 1 ;  /* 0x3f800000d0d07423 */ /* 0x000fe200000101d0 */
[----:B------:R-:W-:Y:S01]  /*8e90*/  FFMA.FTZ R205, -R205, R205, 1 ;  /* 0x3f800000cdcd7423 */ /* 0x000fe200000101cd */
[----:B------:R-:W-:Y:S01]  /*8ea0*/  FFMA.FTZ R228, -R228, R228, 1 ;  /* 0x3f800000e4e47423 */ /* 0x000fe200000101e4 */
[----:B------:R-:W-:Y:S02]  /*8eb0*/  LDS R9, [R9+0x400] ;  /* 0x0004000009097984 */ /* 0x000fe40000000800 */
[----:B------:R1:W-:Y:S02]  /*8ec0*/  MUFU.EX2 R15, R124 ;  /* 0x0000007c000f7308 */ /* 0x0003e40000000800 */
[----:B-1----:R-:W-:Y:S01]  /*8ed0*/  FFMA.FTZ R124, R219, UR5, -R215 ;  /* 0x00000005db7c7c23 */ /* 0x002fe200080108d7 */
[----:B------:R-:W-:Y:S01]  /*8ee0*/  FADD.FTZ R219, R25, -R221 ;  /* 0x800000dd19db7221 */ /* 0x000fe20000010000 */
[----:B------:R-:W-:-:S04]  /*8ef0*/  IADD3 R25, R7, 0x18, RZ ;  /* 0x0000001807197810 */ /* 0x000fc80007ffe0ff */
[----:B------:R1:W-:Y:S01]  /*8f00*/  MUFU.EX2 R24, R212 ;  /* 0x000000d400187308 */ /* 0x0003e20000000800 */
[----:B------:R-:W-:Y:S01]  /*8f10*/  FADD.FTZ R221, R27, -R221 ;  /* 0x800000dd1bdd7221 */ /* 0x000fe20000010000 */
[----:B------:R-:W-:Y:S02]  /*8f20*/  VIADD R27, R7, 0xc ;  /* 0x0000000c071b7836 */ /* 0x000fe40000000000 */
[----:B-1----:R-:W-:Y:S02]  /*8f30*/  FADD.FTZ R212, R31, -R223 ;  /* 0x800000df1fd47221 */ /* 0x002fe40000010000 */
[----:B------:R-:W1:Y:S04]  /*8f40*/  SHFL.IDX PT, R223, R224, R25, 0x1f ;  /* 0x00001f19e0df7589 */ /* 0x000e6800000e0000 */
[----:B------:R3:W2:Y:S01]  /*8f50*/  SHFL.IDX PT, R224, R224, R26, 0x1f ;  /* 0x00001f1ae0e07589 */ /* 0x0006a200000e0000 */
[--C-:B------:R-:W-:Y:S01]  /*8f60*/  FADD.FTZ R33, R33, -R222.reuse ;  /* 0x800000de21217221 */ /* 0x100fe20000010000 */
[----:B------:R-:W-:-:S02]  /*8f70*/  FADD.FTZ R35, R35, -R222 ;  /* 0x800000de23237221 */ /* 0x000fc40000010000 */
[----:B------:R1:W2:Y:S01]  /*8f80*/  SHFL.IDX PT, R222, R14, R27, 0x1f ;  /* 0x00001f1b0ede7589 */ /* 0x0002a200000e0000 */
[----:B------:R-:W-:Y:S01]  /*8f90*/  FSEL R127, R90, -INF , P1 ;  /* 0xff8000005a7f7808 */ /* 0x000fe20000800000 */
[--C-:B----4-:R-:W-:Y:S01]  /*8fa0*/  FADD.FTZ R32, R32, -R227.reuse ;  /* 0x800000e320207221 */ /* 0x110fe20000010000 */
[----:B------:R-:W-:Y:S01]  /*8fb0*/  FADD.FTZ R34, R34, -R227 ;  /* 0x800000e322227221 */ /* 0x000fe20000010000 */
[----:B------:R-:W-:Y:S01]  /*8fc0*/  FSEL R227, R5, -INF , P1 ;  /* 0xff80000005e37808 */ /* 0x000fe20000800000 */
[----:B---3--:R3:W-:Y:S01]  /*8fd0*/  MUFU.EX2 R26, R211 ;  /* 0x000000d3001a7308 */ /* 0x0087e20000000800 */
[----:B------:R-:W-:Y:S01]  /*8fe0*/  FFMA.FTZ R111, R127, UR5, -R111 ;  /* 0x000000057f6f7c23 */ /* 0x000fe2000801086f */
[----:B------:R-:W-:Y:S02]  /*8ff0*/  FSEL R127, R147, -INF , P2 ;  /* 0xff800000937f7808 */ /* 0x000fe40001000000 */
[----:B---3--:R-:W-:-:S04]  /*9000*/  FSEL R211, R6, -INF , P2 ;  /* 0xff80000006d37808 */ /* 0x008fc80001000000 */
[----:B------:R3:W-:Y:S01]  /*9010*/  MUFU.EX2 R25, R234 ;  /* 0x000000ea00197308 */ /* 0x0007e20000000800 */
[----:B------:R-:W-:Y:S01]  /*9020*/  FFMA.FTZ R127, R127, UR5, -R215 ;  /* 0x000000057f7f7c23 */ /* 0x000fe200080108d7 */
[----:B------:R-:W-:-:S06]  /*9030*/  FFMA.FTZ R211, R211, UR5, -R229 ;  /* 0x00000005d3d37c23 */ /* 0x000fcc00080108e5 */
[----:B-1----:R1:W-:Y:S01]  /*9040*/  MUFU.EX2 R27, R210 ;  /* 0x000000d2001b7308 */ /* 0x0023e20000000800 */
[----:B---3--:R-:W-:Y:S01]  /*9050*/  IADD3 R234, R7, 0x10, RZ ;  /* 0x0000001007ea7810 */ /* 0x008fe20007ffe0ff */
[--C-:B------:R-:W-:Y:S01]  /*9060*/  FADD.FTZ R215, R28, -R214.reuse ;  /* 0x800000d61cd77221 */ /* 0x100fe20000010000 */
[--C-:B------:R-:W-:Y:S01]  /*9070*/  FADD.FTZ R36, R36, -R223.reuse ;  /* 0x800000df24247221 */ /* 0x100fe20000010000 */
[----:B------:R-:W-:Y:S01]  /*9080*/  FADD.FTZ R38, R38, -R223 ;  /* 0x800000df26267221 */ /* 0x000fe20000010000 */
[----:B------:R-:W-:Y:S01]  /*9090*/  FADD.FTZ R214, R30, -R214 ;  /* 0x800000d61ed67221 */ /* 0x000fe20000010000 */
[----:B-1----:R-:W-:Y:S01]  /*90a0*/  FFMA.FTZ R210, R227, UR5, -R229 ;  /* 0x00000005e3d27c23 */ /* 0x002fe200080108e5 */
[----:B------:R-:W-:Y:S01]  /*90b0*/  FFMA.FTZ R227, -R18, R18, 1 ;  /* 0x3f80000012e37423 */ /* 0x000fe20000010112 */
[----:B------:R-:W-:Y:S01]  /*90c0*/  FMUL.FTZ R229, R120, R220 ;  /* 0x000000dc78e57220 */ /* 0x000fe20000410000 */
[----:B------:R1:W-:Y:S01]  /*90d0*/  MUFU.EX2 R18, R217 ;  /* 0x000000d900127308 */ /* 0x0003e20000000800 */
[----:B------:R-:W-:Y:S01]  /*90e0*/  FSEL R29, R141, -INF , P2 ;  /* 0xff8000008d1d7808 */ /* 0x000fe20001000000 */
[----:B------:R3:W4:Y:S01]  /*90f0*/  SHFL.IDX PT, R223, R14, R234, 0x1f ;  /* 0x00001fea0edf7589 */ /* 0x00072200000e0000 */
[----:B------:R-:W-:Y:S01]  /*9100*/  FSEL R31, R140, -INF , P1 ;  /* 0xff8000008c1f7808 */ /* 0x000fe20000800000 */
[----:B--2---:R-:W-:Y:S01]  /*9110*/  FADD.FTZ R220, R39, -R224 ;  /* 0x800000e027dc7221 */ /* 0x004fe20000010000 */
[----:B------:R-:W-:-:S02]  /*9120*/  FSEL R28, R143, -INF , P2 ;  /* 0xff8000008f1c7808 */ /* 0x000fc40001000000 */
[----:B------:R-:W-:Y:S01]  /*9130*/  FSEL R30, R142, -INF , P1 ;  /* 0xff8000008e1e7808 */ /* 0x000fe20000800000 */
[----:B-1----:R-:W-:Y:S01]  /*9140*/  FADD.FTZ R217, R37, -R224 ;  /* 0x800000e025d97221 */ /* 0x002fe20000010000 */
[----:B------:R-:W-:Y:S01]  /*9150*/  FMUL.FTZ R37, R227, R229 ;  /* 0x000000e5e3257220 */ /* 0x000fe20000410000 */
[----:B------:R-:W-:Y:S01]  /*9160*/  FSEL R227, R4, -INF , P2 ;  /* 0xff80000004e37808 */ /* 0x000fe20001000000 */
[----:B---3--:R-:W-:Y:S01]  /*9170*/  VIADD R234, R7, 0x14 ;  /* 0x0000001407ea7836 */ /* 0x008fe20000000000 */
[----:B------:R-:W-:Y:S01]  /*9180*/  FSEL R224, R3, -INF , P1 ;  /* 0xff80000003e07808 */ /* 0x000fe20000800000 */
[----:B------:R-:W-:Y:S01]  /*9190*/  FFMA.FTZ R39, -R20, R20, 1 ;  /* 0x3f80000014277423 */ /* 0x000fe20000010114 */
[----:B------:R-:W-:Y:S01]  /*91a0*/  FFMA.FTZ R20, -R19, R19, 1 ;  /* 0x3f80000013147423 */ /* 0x000fe20000010113 */
[--C-:B------:R-:W-:Y:S01]  /*91b0*/  FFMA.FTZ R29, R29, UR5, -R232.reuse ;  /* 0x000000051d1d7c23 */ /* 0x100fe200080108e8 */
[----:B------:R-:W-:Y:S01]  /*91c0*/  FFMA.FTZ R31, R31, UR5, -R232 ;  /* 0x000000051f1f7c23 */ /* 0x000fe200080108e8 */
[----:B------:R1:W-:Y:S01]  /*91d0*/  MUFU.EX2 R19, R216 ;  /* 0x000000d800137308 */ /* 0x0003e20000000800 */
[--C-:B------:R-:W-:Y:S01]  /*91e0*/  FFMA.FTZ R28, R28, UR5, -R233.reuse ;  /* 0x000000051c1c7c23 */ /* 0x100fe200080108e9 */
[----:B------:R-:W-:Y:S01]  /*91f0*/  FFMA.FTZ R30, R30, UR5, -R233 ;  /* 0x000000051e1e7c23 */ /* 0x000fe200080108e9 */
[----:B------:R2:W3:Y:S01]  /*9200*/  SHFL.IDX PT, R229, R14, R234, 0x1f ;  /* 0x00001fea0ee57589 */ /* 0x0004e200000e0000 */
[----:B------:R-:W-:Y:S01]  /*9210*/  FMUL.FTZ R232, R119, R219 ;  /* 0x000000db77e87220 */ /* 0x000fe20000410000 */
[----:B------:R-:W-:Y:S01]  /*9220*/  FFMA.FTZ R219, R227, UR5, -R222 ;  /* 0x00000005e3db7c23 */ /* 0x000fe200080108de */
[----:B------:R-:W-:-:S02]  /*9230*/  VIADD R233, R7, 0x18 ;  /* 0x0000001807e97836 */ /* 0x000fc40000000000 */
[----:B-1----:R-:W-:Y:S01]  /*9240*/  FMUL.FTZ R216, R98, R218 ;  /* 0x000000da62d87220 */ /* 0x002fe20000410000 */
[----:B------:R-:W-:Y:S02]  /*9250*/  FFMA.FTZ R218, R224, UR5, -R222 ;  /* 0x00000005e0da7c23 */ /* 0x000fe400080108de */
[----:B------:R-:W-:Y:S01]  /*9260*/  LDS R222, [R10+0x400] ;  /* 0x000400000ade7984 */ /* 0x000fe20000000800 */
[----:B--2---:R-:W-:-:S03]  /*9270*/  IADD3 R234, R7, 0x1c, RZ ;  /* 0x0000001c07ea7810 */ /* 0x004fc60007ffe0ff */
[----:B------:R-:W1:Y:S01]  /*9280*/  SHFL.IDX PT, R224, R14, R233, 0x1f ;  /* 0x00001fe90ee07589 */ /* 0x000e6200000e0000 */
[----:B------:R-:W-:Y:S01]  /*9290*/  FMUL.FTZ R39, R39, R216 ;  /* 0x000000d827277220 */ /* 0x000fe20000410000 */
[----:B------:R-:W-:Y:S02]  /*92a0*/  FMUL.FTZ R216, R20, R232 ;  /* 0x000000e814d87220 */ /* 0x000fe40000410000 */
[----:B------:R2:W-:Y:S01]  /*92b0*/  MUFU.EX2 R20, R209 ;  /* 0x000000d100147308 */ /* 0x0005e20000000800 */
[----:B------:R4:W1:Y:S01]  /*92c0*/  SHFL.IDX PT, R227, R14, R234, 0x1f ;  /* 0x00001fea0ee37589 */ /* 0x00086200000e0000 */
[----:B------:R-:W-:Y:S01]  /*92d0*/  FMUL.FTZ R232, R99, R221 ;  /* 0x000000dd63e87220 */ /* 0x000fe20000410000 */
[----:B--2---:R-:W-:Y:S02]  /*92e0*/  FSEL R209, R114, -INF , P1 ;  /* 0xff80000072d17808 */ /* 0x004fe40000800000 */
[----:B----4-:R-:W-:-:S03]  /*92f0*/  FSEL R14, R2, -INF , P2 ;  /* 0xff800000020e7808 */ /* 0x010fc60001000000 */
[----:B------:R2:W-:Y:S01]  /*9300*/  MUFU.EX2 R10, R139 ;  /* 0x0000008b000a7308 */ /* 0x0005e20000000800 */
[--C-:B------:R-:W-:Y:S01]  /*9310*/  FFMA.FTZ R209, R209, UR5, -R223.reuse ;  /* 0x00000005d1d17c23 */ /* 0x100fe200080108df */
[----:B------:R-:W-:Y:S01]  /*9320*/  FFMA.FTZ R221, R14, UR5, -R223 ;  /* 0x000000050edd7c23 */ /* 0x000fe200080108df */
[----:B------:R-:W-:Y:S01]  /*9330*/  FSEL R223, R113, -INF , P2 ;  /* 0xff80000071df7808 */ /* 0x000fe20001000000 */
[----:B--2---:R-:W-:Y:S01]  /*9340*/  FMUL.FTZ R139, R21, R232 ;  /* 0x000000e8158b7220 */ /* 0x004fe20000410000 */
[----:B------:R-:W-:Y:S01]  /*9350*/  FSEL R21, R115, -INF , P1 ;  /* 0xff80000073157808 */ /* 0x000fe20000800000 */
[----:B------:R-:W-:Y:S02]  /*9360*/  FMUL.FTZ R232, R96, R215 ;  /* 0x000000d760e87220 */ /* 0x000fe40000410000 */
[----:B------:R-:W2:Y:S01]  /*9370*/  MUFU.EX2 R100, R100 ;  /* 0x0000006400647308 */ /* 0x000ea20000000800 */
[--C-:B---3--:R-:W-:Y:S01]  /*9380*/  FFMA.FTZ R223, R223, UR5, -R229.reuse ;  /* 0x00000005dfdf7c23 */ /* 0x108fe200080108e5 */
[----:B------:R-:W-:Y:S01]  /*9390*/  FFMA.FTZ R215, R21, UR5, -R229 ;  /* 0x0000000515d77c23 */ /* 0x000fe200080108e5 */
[----:B------:R-:W-:-:S05]  /*93a0*/  FSEL R229, R118, -INF , P1 ;  /* 0xff80000076e57808 */ /* 0x000fca0000800000 */
[----:B------:R-:W3:Y:S01]  /*93b0*/  MUFU.EX2 R103, R103 ;  /* 0x0000006700677308 */ /* 0x000ee20000000800 */
[----:B------:R-:W-:-:S07]  /*93c0*/  FMUL.FTZ R233, R95, R214 ;  /* 0x000000d65fe97220 */ /* 0x000fce0000410000 */
[----:B------:R4:W-:Y:S01]  /*93d0*/  MUFU.EX2 R14, R138 ;  /* 0x0000008a000e7308 */ /* 0x0009e20000000800 */
[----:B------:R-:W-:Y:S01]  /*93e0*/  FMUL.FTZ R32, R102, R32 ;  /* 0x0000002066207220 */ /* 0x000fe20000410000 */
[----:B----4-:R-:W-:Y:S01]  /*93f0*/  FMUL.FTZ R138, R22, R232 ;  /* 0x000000e8168a7220 */ /* 0x010fe20000410000 */
[----:B------:R-:W-:Y:S01]  /*9400*/  FSEL R232, R116, -INF , P2 ;  /* 0xff80000074e87808 */ /* 0x000fe20001000000 */
[----:B------:R-:W-:Y:S01]  /*9410*/  FFMA.FTZ R22, -R204, R204, 1 ;  /* 0x3f800000cc167423 */ /* 0x000fe200000101cc */
[----:B-1----:R-:W-:-:S03]  /*9420*/  FFMA.FTZ R204, R229, UR5, -R224 ;  /* 0x00000005e5cc7c23 */ /* 0x002fc600080108e0 */
[----:B------:R-:W1:Y:S01]  /*9430*/  MUFU.EX2 R101, R101 ;  /* 0x0000006500657308 */ /* 0x000e620000000800 */
[----:B------:R-:W-:Y:S01]  /*9440*/  FSEL R229, R121, -INF , P1 ;  /* 0xff80000079e57808 */ /* 0x000fe20000800000 */
[----:B------:R-:W-:Y:S01]  /*9450*/  FFMA.FTZ R214, R232, UR5, -R224 ;  /* 0x00000005e8d67c23 */ /* 0x000fe200080108e0 */
[----:B------:R-:W-:Y:S01]  /*9460*/  FSEL R224, R117, -INF , P2 ;  /* 0xff80000075e07808 */ /* 0x000fe20001000000 */
[----:B------:R-:W-:Y:S02]  /*9470*/  FMUL.FTZ R232, R97, R213 ;  /* 0x000000d561e87220 */ /* 0x000fe40000410000 */
[--C-:B------:R-:W-:Y:S02]  /*9480*/  FFMA.FTZ R213, R229, UR5, -R227.reuse ;  /* 0x00000005e5d57c23 */ /* 0x100fe400080108e3 */
[----:B------:R4:W-:Y:S01]  /*9490*/  MUFU.EX2 R21, R137 ;  /* 0x0000008900157308 */ /* 0x0009e20000000800 */
[----:B------:R-:W-:Y:S02]  /*94a0*/  VIADD R229, R7, 0x4 ;  /* 0x0000000407e57836 */ /* 0x000fe40000000000 */
[----:B------:R-:W-:Y:S01]  /*94b0*/  FFMA.FTZ R224, R224, UR5, -R227 ;  /* 0x00000005e0e07c23 */ /* 0x000fe200080108e3 */
[----:B------:R-:W-:Y:S01]  /*94c0*/  FFMA.FTZ R227, -R207, R207, 1 ;  /* 0x3f800000cfe37423 */ /* 0x000fe200000101cf */
[----:B------:R-:W-:Y:S01]  /*94d0*/  FMUL.FTZ R206, R206, R32 ;  /* 0x00000020cece7220 */ /* 0x000fe20000410000 */
[----:B----4-:R-:W-:Y:S01]  /*94e0*/  FMUL.FTZ R137, R22, R233 ;  /* 0x000000e916897220 */ /* 0x010fe20000410000 */
[----:B------:R-:W-:-:S02]  /*94f0*/  VIADD R233, R7, 0x8 ;  /* 0x0000000807e97836 */ /* 0x000fc40000000000 */
[----:B------:R-:W-:Y:S01]  /*9500*/  FMUL.FTZ R207, R104, R212 ;  /* 0x000000d468cf7220 */ /* 0x000fe20000410000 */
[----:B--2---:R-:W-:Y:S01]  /*9510*/  FMUL.FTZ R34, R100, R34 ;  /* 0x0000002264227220 */ /* 0x004fe20000410000 */
[----:B------:R2:W-:Y:S01]  /*9520*/  MUFU.EX2 R32, R134 ;  /* 0x0000008600207308 */ /* 0x0005e20000000800 */
[----:B---3--:R-:W-:Y:S01]  /*9530*/  FMUL.FTZ R33, R103, R33 ;  /* 0x0000002167217220 */ /* 0x008fe20000410000 */
[----:B------:R3:W-:Y:S01]  /*9540*/  SHFL.IDX PT, R212, R222, R233, 0x1f ;  /* 0x00001fe9ded47589 */ /* 0x0007e200000e0000 */
[----:B------:R-:W-:-:S05]  /*9550*/  FMUL.FTZ R207, R205, R207 ;  /* 0x000000cfcdcf7220 */ /* 0x000fca0000410000 */
[----:B------:R4:W-:Y:S01]  /*9560*/  MUFU.EX2 R22, R136 ;  /* 0x0000008800167308 */ /* 0x0009e20000000800 */
[----:B--2---:R2:W-:Y:S01]  /*9570*/  SHFL.IDX PT, R134, R222, R229, 0x1f ;  /* 0x00001fe5de867589 */ /* 0x0045e200000e0000 */
[----:B---3--:R-:W-:Y:S01]  /*9580*/  IADD3 R233, R7, 0xc, RZ ;  /* 0x0000000c07e97810 */ /* 0x008fe20007ffe0ff */
[----:B------:R-:W-:Y:S01]  /*9590*/  FMUL.FTZ R205, R227, R33 ;  /* 0x00000021e3cd7220 */ /* 0x000fe20000410000 */
[----:B----4-:R-:W-:Y:S01]  /*95a0*/  FMUL.FTZ R136, R23, R232 ;  /* 0x000000e817887220 */ /* 0x010fe20000410000 */
[----:B--2---:R-:W-:-:S03]  /*95b0*/  VIADD R229, R7, 0x14 ;  /* 0x0000001407e57836 */ /* 0x004fc60000000000 */
[----:B------:R2:W-:Y:S01]  /*95c0*/  MUFU.EX2 R23, R135 ;  /* 0x0000008700177308 */ /* 0x0005e20000000800 */
[----:B-1----:R-:W-:Y:S01]  /*95d0*/  FMUL.FTZ R35, R101, R35 ;  /* 0x0000002365237220 */ /* 0x002fe20000410000 */
[----:B------:R1:W-:Y:S01]  /*95e0*/  SHFL.IDX PT, R232, R222, R233, 0x1f ;  /* 0x00001fe9dee87589 */ /* 0x0003e200000e0000 */
[C---:B------:R-:W-:Y:S02]  /*95f0*/  VIADD R227, R7.reuse, 0x10 ;  /* 0x0000001007e37836 */ /* 0x040fe40000000000 */
[----:B--2---:R-:W-:Y:S02]  /*9600*/  FMUL.FTZ R135, R208, R34 ;  /* 0x00000022d0877220 */ /* 0x004fe40000410000 */
[----:B------:R-:W2:Y:S01]  /*9610*/  SHFL.IDX PT, R208, R222, R7, 0x1f ;  /* 0x00001f07ded07589 */ /* 0x000ea200000e0000 */
[----:B------:R-:W3:Y:S01]  /*9620*/  MUFU.EX2 R17, R17 ;  /* 0x0000001100117308 */ /* 0x000ee20000000800 */
[----:B-1----:R-:W-:Y:S02]  /*9630*/  IADD3 R233, R7, 0x18, RZ ;  /* 0x0000001807e97810 */ /* 0x002fe40007ffe0ff */
[----:B------:R-:W1:Y:S01]  /*9640*/  SHFL.IDX PT, R229, R222, R229, 0x1f ;  /* 0x00001fe5dee57589 */ /* 0x000e6200000e0000 */
[----:B------:R-:W-:Y:S01]  /*9650*/  FFMA.FTZ R34, -R88, R88, 1 ;  /* 0x3f80000058227423 */ /* 0x000fe20000010158 */
[----:B------:R-:W-:-:S02]  /*9660*/  FMUL.FTZ R88, R228, R35 ;  /* 0x00000023e4587220 */ /* 0x000fc40000410000 */
[----:B------:R-:W-:Y:S01]  /*9670*/  SHFL.IDX PT, R228, R222, R227, 0x1f ;  /* 0x00001fe3dee47589 */ /* 0x000fe200000e0000 */
[----:B------:R-:W4:Y:S03]  /*9680*/  MUFU.EX2 R105, R105 ;  /* 0x0000006900697308 */ /* 0x000f260000000800 */
[----:B------:R-:W4:Y:S05]  /*9690*/  SHFL.IDX PT, R227, R222, R233, 0x1f ;  /* 0x00001fe9dee37589 */ /* 0x000f2a00000e0000 */
[----:B------:R-:W4:Y:S01]  /*96a0*/  MUFU.EX2 R111, R111 ;  /* 0x0000006f006f7308 */ /* 0x000f220000000800 */
[----:B---3--:R-:W-:-:S07]  /*96b0*/  FMUL.FTZ R36, R17, R36 ;  /* 0x0000002411247220 */ /* 0x008fce0000410000 */
[----:B------:R-:W3:Y:S01]  /*96c0*/  MUFU.EX2 R107, R107 ;  /* 0x0000006b006b7308 */ /* 0x000ee20000000800 */
[----:B--2---:R-:W-:Y:S01]  /*96d0*/  FADD.FTZ R40, R40, -R208 ;  /* 0x800000d028287221 */ /* 0x004fe20000010000 */
[--C-:B------:R-:W-:Y:S01]  /*96e0*/  FADD.FTZ R41, R41, -R134.reuse ;  /* 0x8000008629297221 */ /* 0x100fe20000010000 */
[----:B------:R-:W-:-:S05]  /*96f0*/  FADD.FTZ R43, R43, -R134 ;  /* 0x800000862b2b7221 */ /* 0x000fca0000010000 */
[----:B------:R-:W2:Y:S01]  /*9700*/  MUFU.EX2 R110, R110 ;  /* 0x0000006e006e7308 */ /* 0x000ea20000000800 */
[----:B-1----:R-:W-:Y:S01]  /*9710*/  FADD.FTZ R134, R49, -R229 ;  /* 0x800000e531867221 */ /* 0x002fe20000010000 */
[----:B----4-:R-:W-:-:S06]  /*9720*/  FMUL.FTZ R49, R105, R40 ;  /* 0x0000002869317220 */ /* 0x010fcc0000410000 */
[----:B------:R-:W1:Y:S01]  /*9730*/  MUFU.EX2 R109, R109 ;  /* 0x0000006d006d7308 */ /* 0x000e620000000800 */
[----:B------:R-:W-:-:S07]  /*9740*/  FADD.FTZ R42, R42, -R208 ;  /* 0x800000d02a2a7221 */ /* 0x000fce0000010000 */
[----:B------:R4:W-:Y:S01]  /*9750*/  MUFU.EX2 R33, R133 ;  /* 0x0000008500217308 */ /* 0x0009e20000000800 */
[----:B------:R-:W-:Y:S01]  /*9760*/  FADD.FTZ R208, R52, -R227 ;  /* 0x800000e334d07221 */ /* 0x000fe20000010000 */
[----:B----4-:R-:W-:-:S06]  /*9770*/  FMUL.FTZ R133, R34, R36 ;  /* 0x0000002422857220 */ /* 0x010fcc0000410000 */
[----:B------:R4:W-:Y:S01]  /*9780*/  MUFU.EX2 R36, R130 ;  /* 0x0000008200247308 */ /* 0x0009e20000000800 */
[----:B------:R-:W-:Y:S01]  /*9790*/  FMUL.FTZ R52, R111, R43 ;  /* 0x0000002b6f347220 */ /* 0x000fe20000410000 */
[----:B------:R-:W-:Y:S01]  /*97a0*/  FADD.FTZ R44, R44, -R212 ;  /* 0x800000d42c2c7221 */ /* 0x000fe20000010000 */
[----:B----4-:R-:W-:Y:S01]  /*97b0*/  FADD.FTZ R130, R45, -R232 ;  /* 0x800000e82d827221 */ /* 0x010fe20000010000 */
[----:B------:R-:W-:Y:S01]  /*97c0*/  FFMA.FTZ R45, -R230, R230, 1 ;  /* 0x3f800000e62d7423 */ /* 0x000fe200000101e6 */
[----:B------:R-:W-:-:S03]  /*97d0*/  FFMA.FTZ R225, -R225, R225, 1 ;  /* 0x3f800000e1e17423 */ /* 0x000fc600000101e1 */
[----:B------:R-:W-:Y:S01]  /*97e0*/  FMUL.FTZ R45, R45, R49 ;  /* 0x000000312d2d7220 */ /* 0x000fe20000410000 */
[----:B------:R-:W-:Y:S01]  /*97f0*/  FFMA.FTZ R49, -R90, R90, 1 ;  /* 0x3f8000005a317423 */ /* 0x000fe2000001015a */
[----:B---3--:R-:W-:Y:S01]  /*9800*/  FMUL.FTZ R220, R107, R220 ;  /* 0x000000dc6bdc7220 */ /* 0x008fe20000410000 */
[----:B------:R-:W-:Y:S01]  /*9810*/  FADD.FTZ R46, R46, -R212 ;  /* 0x800000d42e2e7221 */ /* 0x000fe20000010000 */
[----:B------:R3:W-:Y:S01]  /*9820*/  MUFU.EX2 R35, R131 ;  /* 0x0000008300237308 */ /* 0x0007e20000000800 */
[----:B------:R-:W-:Y:S01]  /*9830*/  FMUL.FTZ R49, R49, R52 ;  /* 0x0000003431317220 */ /* 0x000fe20000410000 */
[----:B------:R-:W-:Y:S01]  /*9840*/  FFMA.FTZ R52, -R164, R164, 1 ;  /* 0x3f800000a4347423 */ /* 0x000fe200000101a4 */
[----:B--2---:R-:W-:Y:S01]  /*9850*/  FMUL.FTZ R44, R110, R44 ;  /* 0x0000002c6e2c7220 */ /* 0x004fe20000410000 */
[----:B------:R-:W-:Y:S01]  /*9860*/  FFMA.FTZ R92, -R92, R92, 1 ;  /* 0x3f8000005c5c7423 */ /* 0x000fe2000001015c */
[----:B------:R-:W-:Y:S01]  /*9870*/  FFMA.FTZ R91, -R91, R91, 1 ;  /* 0x3f8000005b5b7423 */ /* 0x000fe2000001015b */
[----:B------:R-:W-:Y:S01]  /*9880*/  FMUL.FTZ R46, R15, R46 ;  /* 0x0000002e0f2e7220 */ /* 0x000fe20000410000 */
[----:B-1----:R-:W-:Y:S01]  /*9890*/  FMUL.FTZ R130, R109, R130 ;  /* 0x000000826d827220 */ /* 0x002fe20000410000 */
        /* <DEDUP_REMOVED lines=10> */
[----:B------:R-:W-:Y:S01]  /*9940*/  FMUL.FTZ R41, R13, R41 ;  /* 0x000000290d297220 */ /* 0x000fe20000410000 */
[----:B------:R-:W-:Y:S01]  /*9950*/  FFMA.FTZ R226, -R226, R226, 1 ;  /* 0x3f800000e2e27423 */ /* 0x000fe200000101e2 */
[----:B------:R-:W-:Y:S01]  /*9960*/  FADD.FTZ R47, R47, -R232 ;  /* 0x800000e82f2f7221 */ /* 0x000fe20000010000 */
[--C-:B------:R-:W-:Y:S01]  /*9970*/  FADD.FTZ R48, R48, -R228.reuse ;  /* 0x800000e430307221 */ /* 0x100fe20000010000 */
[----:B------:R-:W-:Y:S01]  /*9980*/  FADD.FTZ R50, R50, -R228 ;  /* 0x800000e432327221 */ /* 0x000fe20000010000 */
[----:B------:R-:W-:Y:S01]  /*9990*/  FFMA.FTZ R237, -R237, R237, 1 ;  /* 0x3f800000eded7423 */ /* 0x000fe200000101ed */
[----:B------:R3:W4:Y:S01]  /*99a0*/  MUFU.EX2 R34, R132 ;  /* 0x0000008400227308 */ /* 0x0007220000000800 */
[----:B--2---:R-:W-:Y:S01]  /*99b0*/  FMUL.FTZ R38, R106, R38 ;  /* 0x000000266a267220 */ /* 0x004fe20000410000 */
[----:B------:R-:W-:Y:S01]  /*99c0*/  FMUL.FTZ R43, R231, R41 ;  /* 0x00000029e72b7220 */ /* 0x000fe20000410000 */
[----:B------:R-:W-:Y:S01]  /*99d0*/  FFMA.FTZ R93, -R93, R93, 1 ;  /* 0x3f8000005d5d7423 */ /* 0x000fe2000001015d */
[----:B-1----:R-:W-:Y:S01]  /*99e0*/  FADD.FTZ R40, R53, -R222 ;  /* 0x800000de35287221 */ /* 0x002fe20000010000 */
[----:B------:R-:W-:Y:S01]  /*99f0*/  FMUL.FTZ R38, R226, R38 ;  /* 0x00000026e2267220 */ /* 0x000fe20000410000 */
[----:B------:R-:W-:Y:S01]  /*9a00*/  FFMA.FTZ R53, -R163, R163, 1 ;  /* 0x3f800000a3357423 */ /* 0x000fe200000101a3 */
[----:B------:R-:W-:Y:S01]  /*9a10*/  FMUL.FTZ R47, R24, R47 ;  /* 0x0000002f182f7220 */ /* 0x000fe20000410000 */
[----:B------:R-:W-:Y:S01]  /*9a20*/  FMUL.FTZ R48, R25, R48 ;  /* 0x0000003019307220 */ /* 0x000fe20000410000 */
[----:B---3--:R-:W-:Y:S01]  /*9a30*/  FFMA.FTZ R132, -R235, R235, 1 ;  /* 0x3f800000eb847423 */ /* 0x008fe200000101eb */
[----:B----4-:R-:W-:Y:S01]  /*9a40*/  FMUL.FTZ R217, R108, R217 ;  /* 0x000000d96cd97220 */ /* 0x010fe20000410000 */
[----:B------:R-:W-:Y:S01]  /*9a50*/  FMUL.FTZ R41, R26, R50 ;  /* 0x000000321a297220 */ /* 0x000fe20000410000 */
[----:B------:R-:W-:Y:S01]  /*9a60*/  FFMA.FTZ R94, -R94, R94, 1 ;  /* 0x3f8000005e5e7423 */ /* 0x000fe2000001015e */
[----:B------:R-:W-:Y:S01]  /*9a70*/  FMUL.FTZ R134, R27, R134 ;  /* 0x000000861b867220 */ /* 0x000fe20000410000 */
[----:B------:R-:W-:-:S02]  /*9a80*/  VIADD R225, R7, 0x4 ;  /* 0x0000000407e17836 */ /* 0x000fc40000000000 */
[--C-:B------:R-:W-:Y:S01]  /*9a90*/  FADD.FTZ R60, R60, -R91.reuse ;  /* 0x8000005b3c3c7221 */ /* 0x100fe20000010000 */
[C---:B------:R-:W-:Y:S02]  /*9aa0*/  VIADD R226, R7.reuse, 0x10 ;  /* 0x0000001007e27836 */ /* 0x040fe40000000000 */
[----:B------:R-:W-:Y:S01]  /*9ab0*/  FADD.FTZ R62, R62, -R91 ;  /* 0x8000005b3e3e7221 */ /* 0x000fe20000010000 */
[----:B------:R-:W-:Y:S01]  /*9ac0*/  VIADD R235, R7, 0x14 ;  /* 0x0000001407eb7836 */ /* 0x000fe20000000000 */
[----:B------:R-:W-:Y:S01]  /*9ad0*/  LDS R91, [R11+0x400] ;  /* 0x000400000b5b7984 */ /* 0x000fe20000000800 */
[----:B------:R-:W-:Y:S01]  /*9ae0*/  FMUL.FTZ R132, R132, R217 ;  /* 0x000000d984847220 */ /* 0x000fe20000410000 */
[----:B------:R-:W-:Y:S01]  /*9af0*/  FMUL.FTZ R53, R53, R47 ;  /* 0x0000002f35357220 */ /* 0x000fe20000410000 */
[----:B------:R-:W-:Y:S01]  /*9b00*/  FMUL.FTZ R50, R237, R48 ;  /* 0x00000030ed327220 */ /* 0x000fe20000410000 */
[----:B------:R-:W-:Y:S01]  /*9b10*/  FMUL.FTZ R47, R94, R41 ;  /* 0x000000295e2f7220 */ /* 0x000fe20000410000 */
[----:B------:R-:W-:Y:S01]  /*9b20*/  FMUL.FTZ R48, R93, R134 ;  /* 0x000000865d307220 */ /* 0x000fe20000410000 */
[----:B------:R-:W-:Y:S01]  /*9b30*/  IADD3 R217, R7, 0xc, RZ ;  /* 0x0000000c07d97810 */ /* 0x000fe20007ffe0ff */
[----:B------:R-:W1:Y:S04]  /*9b40*/  SHFL.IDX PT, R41, R9, R7, 0x1f ;  /* 0x00001f0709297589 */ /* 0x000e6800000e0000 */
[----:B------:R-:W2:Y:S04]  /*9b50*/  SHFL.IDX PT, R90, R9, R225, 0x1f ;  /* 0x00001fe1095a7589 */ /* 0x000ea800000e0000 */
[----:B------:R-:W3:Y:S04]  /*9b60*/  SHFL.IDX PT, R93, R9, R226, 0x1f ;  /* 0x00001fe2095d7589 */ /* 0x000ee800000e0000 */
[----:B------:R-:W4:Y:S04]  /*9b70*/  SHFL.IDX PT, R130, R9, R235, 0x1f ;  /* 0x00001feb09827589 */ /* 0x000f2800000e0000 */
[----:B------:R-:W4:Y:S04]  /*9b80*/  SHFL.IDX PT, R92, R9, R233, 0x1f ;  /* 0x00001fe9095c7589 */ /* 0x000f2800000e0000 */
[----:B------:R-:W4:Y:S04]  /*9b90*/  SHFL.IDX PT, R134, R9, R217, 0x1f ;  /* 0x00001fd909867589 */ /* 0x000f2800000e0000 */
[----:B------:R1:W4:Y:S01]  /*9ba0*/  SHFL.IDX PT, R94, R9, R234, 0x1f ;  /* 0x00001fea095e7589 */ /* 0x00032200000e0000 */
[----:B------:R-:W-:Y:S01]  /*9bb0*/  FADD.FTZ R222, R55, -R222 ;  /* 0x800000de37de7221 */ /* 0x000fe20000010000 */
[----:B------:R-:W4:Y:S01]  /*9bc0*/  MUFU.EX2 R128, R128 ;  /* 0x0000008000807308 */ /* 0x000f220000000800 */
[----:B------:R-:W-:Y:S01]  /*9bd0*/  FFMA.FTZ R55, -R161, R161, 1 ;  /* 0x3f800000a1377423 */ /* 0x000fe200000101a1 */
[----:B------:R-:W-:Y:S01]  /*9be0*/  FMUL.FTZ R208, R19, R208 ;  /* 0x000000d013d07220 */ /* 0x000fe20000410000 */
[----:B------:R-:W-:Y:S01]  /*9bf0*/  FADD.FTZ R54, R54, -R227 ;  /* 0x800000e336367221 */ /* 0x000fe20000010000 */
[----:B------:R-:W-:Y:S01]  /*9c00*/  FFMA.FTZ R89, -R89, R89, 1 ;  /* 0x3f80000059597423 */ /* 0x000fe20000010159 */
[----:B------:R-:W-:Y:S01]  /*9c10*/  FMUL.FTZ R42, R12, R42 ;  /* 0x0000002a0c2a7220 */ /* 0x000fe20000410000 */
[----:B------:R-:W-:Y:S01]  /*9c20*/  FMUL.FTZ R55, R55, R208 ;  /* 0x000000d037377220 */ /* 0x000fe20000410000 */
[----:B------:R-:W-:Y:S01]  /*9c30*/  FMUL.FTZ R54, R20, R54 ;  /* 0x0000003614367220 */ /* 0x000fe20000410000 */
[----:B-1----:R-:W-:Y:S01]  /*9c40*/  FFMA.FTZ R9, -R160, R160, 1 ;  /* 0x3f800000a0097423 */ /* 0x002fe200000101a0 */
[----:B------:R-:W-:Y:S01]  /*9c50*/  FMUL.FTZ R208, R10, R40 ;  /* 0x000000280ad07220 */ /* 0x000fe20000410000 */
[----:B------:R-:W-:Y:S01]  /*9c60*/  FFMA.FTZ R40, -R158, R158, 1 ;  /* 0x3f8000009e287423 */ /* 0x000fe2000001019e */
[----:B------:R-:W-:Y:S01]  /*9c70*/  FMUL.FTZ R222, R14, R222 ;  /* 0x000000de0ede7220 */ /* 0x000fe20000410000 */
[----:B------:R-:W-:Y:S01]  /*9c80*/  FADD.FTZ R51, R51, -R229 ;  /* 0x800000e533337221 */ /* 0x000fe20000010000 */
[----:B------:R-:W-:Y:S01]  /*9c90*/  FMUL.FTZ R54, R9, R54 ;  /* 0x0000003609367220 */ /* 0x000fe20000410000 */
[----:B------:R-:W-:Y:S01]  /*9ca0*/  FADD.FTZ R56, R56, -R41 ;  /* 0x8000002938387221 */ /* 0x000fe20000010000 */
[----:B--2---:R-:W-:Y:S01]  /*9cb0*/  FADD.FTZ R57, R57, -R90 ;  /* 0x8000005a39397221 */ /* 0x004fe20000010000 */
        /* <DEDUP_REMOVED lines=9> */
[----:B------:R-:W2:Y:S01]  /*9d50*/  MUFU.EX2 R122, R122 ;  /* 0x0000007a007a7308 */ /* 0x000ea20000000800 */
[----:B-1----:R-:W-:Y:S01]  /*9d60*/  FMUL.FTZ R28, R40, R222 ;  /* 0x000000de281c7220 */ /* 0x002fe20000410000 */
[----:B------:R-:W-:Y:S01]  /*9d70*/  FFMA.FTZ R68, -R157, R157, 1 ;  /* 0x3f8000009d447423 */ /* 0x000fe2000001019d */
[----:B------:R-:W-:Y:S01]  /*9d80*/  FMUL.FTZ R56, R21, R56 ;  /* 0x0000003815387220 */ /* 0x000fe20000410000 */
[----:B------:R-:W-:Y:S01]  /*9d90*/  FMUL.FTZ R57, R23, R57 ;  /* 0x0000003917397220 */ /* 0x000fe20000410000 */
[----:B------:R-:W-:Y:S01]  /*9da0*/  FADD.FTZ R59, R59, -R90 ;  /* 0x8000005a3b3b7221 */ /* 0x000fe20000010000 */
[----:B------:R1:W5:Y:S02]  /*9db0*/  LDL.LU R164, [R1+0xe4] ;  /* 0x0000e40001a47983 */ /* 0x0003640000300800 */
[----:B------:R3:W-:Y:S01]  /*9dc0*/  MUFU.EX2 R40, R30 ;  /* 0x0000001e00287308 */ /* 0x0007e20000000800 */
[--C-:B------:R-:W-:Y:S01]  /*9dd0*/  FADD.FTZ R90, R69, -R94.reuse ;  /* 0x8000005e455a7221 */ /* 0x100fe20000010000 */
[----:B------:R-:W-:Y:S01]  /*9de0*/  FADD.FTZ R94, R71, -R94 ;  /* 0x8000005e475e7221 */ /* 0x000fe20000010000 */
[----:B------:R-:W-:Y:S01]  /*9df0*/  FMUL.FTZ R62, R34, R62 ;  /* 0x0000003e223e7220 */ /* 0x000fe20000410000 */
[----:B------:R-:W-:Y:S01]  /*9e00*/  FMUL.FTZ R51, R89, R51 ;  /* 0x0000003359337220 */ /* 0x000fe20000410000 */
[----:B------:R-:W-:Y:S01]  /*9e10*/  FMUL.FTZ R68, R68, R56 ;  /* 0x0000003844447220 */ /* 0x000fe20000410000 */
[----:B------:R-:W-:Y:S01]  /*9e20*/  FMUL.FTZ R63, R36, R63 ;  /* 0x0000003f243f7220 */ /* 0x000fe20000410000 */
[----:B------:R-:W-:Y:S01]  /*9e30*/  FMUL.FTZ R93, R128, R93 ;  /* 0x0000005d805d7220 */ /* 0x000fe20000410000 */
[----:B------:R-:W4:Y:S01]  /*9e40*/  MUFU.EX2 R125, R125 ;  /* 0x0000007d007d7308 */ /* 0x000f220000000800 */
[----:B---3--:R-:W-:Y:S01]  /*9e50*/  FFMA.FTZ R30, -R155, R155, 1 ;  /* 0x3f8000009b1e7423 */ /* 0x008fe2000001019b */
[----:B------:R-:W-:Y:S01]  /*9e60*/  FFMA.FTZ R71, -R152, R152, 1 ;  /* 0x3f80000098477423 */ /* 0x000fe20000010198 */
[----:B------:R-:W-:Y:S01]  /*9e70*/  FFMA.FTZ R89, -R159, R159, 1 ;  /* 0x3f8000009f597423 */ /* 0x000fe2000001019f */
[----:B------:R-:W-:Y:S01]  /*9e80*/  FFMA.FTZ R56, -R112, R112, 1 ;  /* 0x3f80000070387423 */ /* 0x000fe20000010170 */
[----:B------:R-:W-:Y:S01]  /*9e90*/  FMUL.FTZ R30, R30, R57 ;  /* 0x000000391e1e7220 */ /* 0x000fe20000410000 */
[----:B------:R-:W-:Y:S01]  /*9ea0*/  FFMA.FTZ R57, -R150, R150, 1 ;  /* 0x3f80000096397423 */ /* 0x000fe20000010196 */
[----:B------:R-:W-:Y:S01]  /*9eb0*/  FMUL.FTZ R71, R71, R62 ;  /* 0x0000003e47477220 */ /* 0x000fe20000410000 */
[----:B------:R-:W-:Y:S01]  /*9ec0*/  FMUL.FTZ R89, R89, R208 ;  /* 0x000000d059597220 */ /* 0x000fe20000410000 */
[----:B------:R-:W-:Y:S01]  /*9ed0*/  FADD.FTZ R61, R61, -R134 ;  /* 0x800000863d3d7221 */ /* 0x000fe20000010000 */
[----:B------:R-:W-:Y:S01]  /*9ee0*/  FADD.FTZ R67, R67, -R130 ;  /* 0x8000008243437221 */ /* 0x000fe20000010000 */
[----:B------:R-:W-:Y:S01]  /*9ef0*/  FMUL.FTZ R57, R57, R63 ;  /* 0x0000003f39397220 */ /* 0x000fe20000410000 */
[----:B------:R-:W-:Y:S01]  /*9f00*/  FMUL.FTZ R56, R56, R93 ;  /* 0x0000005d38387220 */ /* 0x000fe20000410000 */
[----:B------:R-:W3:Y:S04]  /*9f10*/  SHFL.IDX PT, R62, R91, R225, 0x1f ;  /* 0x00001fe15b3e7589 */ /* 0x000ee800000e0000 */
[----:B------:R-:W-:Y:S04]  /*9f20*/  SHFL.IDX PT, R208, R91, R7, 0x1f ;  /* 0x00001f075bd07589 */ /* 0x000fe800000e0000 */
[----:B------:R-:W1:Y:S04]  /*9f30*/  SHFL.IDX PT, R63, R91, R220, 0x1f ;  /* 0x00001fdc5b3f7589 */ /* 0x000e6800000e0000 */
[----:B------:R-:W-:Y:S04]  /*9f40*/  SHFL.IDX PT, R93, R91, R217, 0x1f ;  /* 0x00001fd95b5d7589 */ /* 0x000fe800000e0000 */
[----:B------:R-:W-:Y:S04]  /*9f50*/  SHFL.IDX PT, R112, R91, R226, 0x1f ;  /* 0x00001fe25b707589 */ /* 0x000fe800000e0000 */
[----:B------:R-:W-:Y:S04]  /*9f60*/  SHFL.IDX PT, R130, R91, R235, 0x1f ;  /* 0x00001feb5b827589 */ /* 0x000fe800000e0000 */
[----:B------:R-:W-:Y:S04]  /*9f70*/  SHFL.IDX PT, R134, R91, R233, 0x1f ;  /* 0x00001fe95b867589 */ /* 0x000fe800000e0000 */
[----:B------:R-:W1:Y:S01]  /*9f80*/  SHFL.IDX PT, R91, R91, R234, 0x1f ;  /* 0x00001fea5b5b7589 */ /* 0x000e6200000e0000 */
[----:B------:R-:W3:Y:S01]  /*9f90*/  MUFU.EX2 R123, R123 ;  /* 0x0000007b007b7308 */ /* 0x000ee20000000800 */
[----:B------:R-:W-:-:S02]  /*9fa0*/  FADD.FTZ R58, R58, -R41 ;  /* 0x800000293a3a7221 */ /* 0x000fc40000010000 */
[----:B------:R1:W5:Y:S04]  /*9fb0*/  LDL.LU R163, [R1+0xe0] ;  /* 0x0000e00001a37983 */ /* 0x0003680000300800 */
[----:B------:R1:W5:Y:S01]  /*9fc0*/  LDL.LU R162, [R1+0xdc] ;  /* 0x0000dc0001a27983 */ /* 0x0003620000300800 */
[----:B------:R-:W1:Y:S03]  /*9fd0*/  MUFU.EX2 R126, R126 ;  /* 0x0000007e007e7308 */ /* 0x000e660000000800 */
[----:B------:R1:W5:Y:S01]  /*9fe0*/  LDL.LU R161, [R1+0xd8] ;  /* 0x0000d80001a17983 */ /* 0x0003620000300800 */
[----:B------:R-:W-:-:S03]  /*9ff0*/  FMUL.FTZ R59, R32, R59 ;  /* 0x0000003b203b7220 */ /* 0x000fc60000410000 */
[----:B------:R1:W5:Y:S01]  /*a000*/  LDL.LU R160, [R1+0xd4] ;  /* 0x0000d40001a07983 */ /* 0x0003620000300800 */
[----:B------:R2:W-:Y:S01]  /*a010*/  MUFU.EX2 R41, R29 ;  /* 0x0000001d00297308 */ /* 0x0005e20000000800 */
[----:B------:R-:W-:Y:S02]  /*a020*/  FFMA.FTZ R69, -R156, R156, 1 ;  /* 0x3f8000009c457423 */ /* 0x000fe4000001019c */
[----:B------:R1:W5:Y:S01]  /*a030*/  LDL.LU R159, [R1+0xd0] ;  /* 0x0000d000019f7983 */ /* 0x0003620000300800 */
[----:B------:R-:W-:-:S03]  /*a040*/  FMUL.FTZ R58, R22, R58 ;  /* 0x0000003a163a7220 */ /* 0x000fc60000410000 */
[----:B------:R1:W5:Y:S01]  /*a050*/  LDL.LU R158, [R1+0xcc] ;  /* 0x0000cc00019e7983 */ /* 0x0003620000300800 */
[----:B--2---:R-:W-:-:S03]  /*a060*/  FFMA.FTZ R29, -R154, R154, 1 ;  /* 0x3f8000009a1d7423 */ /* 0x004fc6000001019a */
[----:B------:R2:W5:Y:S01]  /*a070*/  LDL.LU R157, [R1+0xc8] ;  /* 0x0000c800019d7983 */ /* 0x0005620000300800 */
[----:B------:R-:W-:Y:S01]  /*a080*/  FADD.FTZ R92, R70, -R92 ;  /* 0x8000005c465c7221 */ /* 0x000fe20000010000 */
[----:B------:R-:W-:Y:S02]  /*a090*/  FMUL.FTZ R29, R29, R59 ;  /* 0x0000003b1d1d7220 */ /* 0x000fe40000410000 */
[----:B------:R2:W5:Y:S01]  /*a0a0*/  LDL.LU R156, [R1+0xc4] ;  /* 0x0000c400019c7983 */ /* 0x0005620000300800 */
[----:B------:R-:W-:Y:S01]  /*a0b0*/  FFMA.FTZ R70, -R153, R153, 1 ;  /* 0x3f80000099467423 */ /* 0x000fe20000010199 */
[----:B------:R3:W-:Y:S02]  /*a0c0*/  MUFU.EX2 R11, R31 ;  /* 0x0000001f000b7308 */ /* 0x0007e40000000800 */
[----:B------:R2:W5:Y:S01]  /*a0d0*/  LDL.LU R155, [R1+0xc0] ;  /* 0x0000c000019b7983 */ /* 0x0005620000300800 */
[----:B------:R-:W-:Y:S01]  /*a0e0*/  FMUL.FTZ R69, R69, R58 ;  /* 0x0000003a45457220 */ /* 0x000fe20000410000 */
[----:B------:R-:W-:Y:S01]  /*a0f0*/  FFMA.FTZ R59, -R149, R149, 1 ;  /* 0x3f800000953b7423 */ /* 0x000fe20000010195 */
[----:B------:R-:W-:Y:S01]  /*a100*/  FMUL.FTZ R66, R122, R66 ;  /* 0x000000427a427220 */ /* 0x000fe20000410000 */
[----:B------:R2:W5:Y:S01]  /*a110*/  LDL.LU R154, [R1+0xbc] ;  /* 0x0000bc00019a7983 */ /* 0x0005620000300800 */
[----:B------:R-:W-:Y:S01]  /*a120*/  FFMA.FTZ R58, -R148, R148, 1 ;  /* 0x3f800000943a7423 */ /* 0x000fe20000010194 */
[----:B----4-:R-:W-:Y:S01]  /*a130*/  FMUL.FTZ R67, R125, R67 ;  /* 0x000000437d437220 */ /* 0x010fe20000410000 */
[----:B---3--:R-:W-:Y:S01]  /*a140*/  FFMA.FTZ R31, -R151, R151, 1 ;  /* 0x3f800000971f7423 */ /* 0x008fe20000010197 */
[----:B------:R2:W5:Y:S01]  /*a150*/  LDL.LU R153, [R1+0xb8] ;  /* 0x0000b80001997983 */ /* 0x0005620000300800 */
[----:B------:R-:W-:Y:S01]  /*a160*/  FMUL.FTZ R61, R35, R61 ;  /* 0x0000003d233d7220 */ /* 0x000fe20000410000 */
[----:B------:R-:W-:-:S02]  /*a170*/  FMUL.FTZ R60, R33, R60 ;  /* 0x0000003c213c7220 */ /* 0x000fc40000410000 */
[----:B------:R2:W5:Y:S01]  /*a180*/  LDL.LU R152, [R1+0xb4] ;  /* 0x0000b40001987983 */ /* 0x0005620000300800 */
[----:B------:R-:W-:-:S03]  /*a190*/  FMUL.FTZ R59, R59, R66 ;  /* 0x000000423b3b7220 */ /* 0x000fc60000410000 */
[----:B------:R2:W5:Y:S01]  /*a1a0*/  LDL.LU R151, [R1+0xb0] ;  /* 0x0000b00001977983 */ /* 0x0005620000300800 */
[----:B------:R-:W-:Y:S01]  /*a1b0*/  FMUL.FTZ R58, R58, R67 ;  /* 0x000000433a3a7220 */ /* 0x000fe20000410000 */
[----:B------:R-:W-:Y:S02]  /*a1c0*/  FFMA.FTZ R66, -R147, R147, 1 ;  /* 0x3f80000093427423 */ /* 0x000fe40000010193 */
        /* <DEDUP_REMOVED lines=10> */
[--C-:B------:R-:W-:Y:S01]  /*a270*/  FADD.FTZ R73, R73, -R62.reuse ;  /* 0x8000003e49497221 */ /* 0x100fe20000010000 */
[----:B------:R-:W-:Y:S02]  /*a280*/  FADD.FTZ R75, R75, -R62 ;  /* 0x8000003e4b4b7221 */ /* 0x000fe40000010000 */
[----:B------:R2:W5:Y:S01]  /*a290*/  LDL.LU R146, [R1+0x9c] ;  /* 0x00009c0001927983 */ /* 0x0005620000300800 */
[--C-:B-1----:R-:W-:Y:S01]  /*a2a0*/  FADD.FTZ R76, R76, -R63.reuse ;  /* 0x8000003f4c4c7221 */ /* 0x102fe20000010000 */
        /* <DEDUP_REMOVED lines=68> */
[----:B------:R-:W-:Y:S01]  /*a6f0*/  F2FP.F16.F32.PACK_AB R69, R29, R69 ;  /* 0x000000451d45723e */ /* 0x000fe200000000ff */
[----:B------:R-:W-:Y:S01]  /*a700*/  FMUL.FTZ R92, R124, R92 ;  /* 0x0000005c7c5c7220 */ /* 0x000fe20000410000 */
[----:B------:R-:W-:Y:S01]  /*a710*/  FFMA.FTZ R116, -R118, R118, 1 ;  /* 0x3f80000076747423 */ /* 0x000fe20000010176 */
[----:B------:R-:W-:Y:S01]  /*a720*/  FFMA.FTZ R117, -R121, R121, 1 ;  /* 0x3f80000079757423 */ /* 0x000fe20000010179 */
        /* <DEDUP_REMOVED lines=65> */
[----:B---3--:R-:W-:-:S05]  /*ab40*/  LEA R29, R0, R208, 0xe ;  /* 0x000000d0001d7211 */ /* 0x008fca00078e70ff */
        /* <DEDUP_REMOVED lines=74> */
[----:B------:R-:W-:Y:S01]  /*aff0*/  R2UR UR5, R16 ;  /* 0x00000000100572ca */ /* 0x000fe200000e0000 */
[----:B--2---:R-:W-:-:S05]  /*b000*/  IMAD R9, R0, 0x800, R38 ;  /* 0x0000080000097824 */ /* 0x004fca00078e0226 */
        /* <DEDUP_REMOVED lines=9> */
[----:B--2---:R-:W2:Y:S02]  /*b0a0*/  FENCE.VIEW.ASYNC.S ;  /* 0x00000000000073c6 */ /* 0x004ea40000000000 */
[----:B--2---:R-:W-:Y:S06]  /*b0b0*/  BAR.SYNC.DEFER_BLOCKING 0x9, 0x100 ;  /* 0x0244000000007b1d */ /* 0x004fec0000010000 */
[----:B-1----:R-:W-:-:S06]  /*b0c0*/  WARPGROUP.ARRIVE ;  /* 0x00000000000079c5 */ /* 0x002fcc0000000000 */
        /* <DEDUP_REMOVED lines=53> */
.L_x_1220:
        /* <DEDUP_REMOVED lines=13> */
[C---:B--2---:R-:W-:Y:S01]  /*b4f0*/  VIADD R5, R9.reuse, 0x9 ;  /* 0x0000000909057836 */ /* 0x044fe20000000000 */
        /* <DEDUP_REMOVED lines=54> */
.L_x_1221:
[----:B-1----:R-:W2:Y:S01]  /*b860*/  LDL R5, [R1+0x40] ;  /* 0x0000400001057983 */ /* 0x002ea20000100800 */
[----:B------:R-:W-:Y:S01]  /*b870*/  UIADD3 UR40, UR40, 0x1, URZ ;  /* 0x0000000128287890 */ /* 0x000fe2000fffe03f */
[----:B------:R-:W-:Y:S02]  /*b880*/  VIADD R0, R0, 0x1 ;  /* 0x0000000100007836 */ /* 0x000fe40000000000 */
[----:B------:R-:W-:-:S03]  /*b890*/  VIADD R6, R6, 0x30c20 ;  /* 0x00030c2006067836 */ /* 0x000fc60000000000 */
[C---:B------:R-:W-:Y:S02]  /*b8a0*/  ISETP.NE.AND P0, PT, R0.reuse, 0x2, PT ;  /* 0x000000020000780c */ /* 0x040fe40003f05270 */
[----:B------:R-:W-:Y:S02]  /*b8b0*/  PRMT R6, RZ, 0x654, R6 ;  /* 0x00000654ff067816 */ /* 0x000fe40000000006 */
[----:B------:R-:W-:Y:S02]  /*b8c0*/  SEL R0, R0, RZ, P0 ;  /* 0x000000ff00007207 */ /* 0x000fe40000000000 */
[----:B------:R4:W-:Y:S01]  /*b8d0*/  SYNCS.ARRIVE.TRANS64.RED.A1T0 RZ, [R6+URZ], RZ ;  /* 0x000000ff06ff79a7 */ /* 0x0009e2000810043f */
[----:B--2---:R-:W-:Y:S02]  /*b8e0*/  ISETP.LE.AND P1, PT, R5, UR40, PT ;  /* 0x0000002805007c0c */ /* 0x004fe4000bf23270 */
[----:B------:R-:W-:-:S04]  /*b8f0*/  SEL R5, RZ, 0x1, P0 ;  /* 0x00000001ff057807 */ /* 0x000fc80000000000 */
[----:B------:R-:W-:-:S07]  /*b900*/  LOP3.LUT R4, R4, R5, RZ, 0x3c, !PT ;  /* 0x0000000504047212 */ /* 0x000fce00078e3cff */
[----:B----4-:R-:W-:Y:S05]  /*b910*/  @!P1 BRA `(.L_x_1222) ;  /* 0xffffffb800709947 */ /* 0x010fea000383ffff */
.L_x_1211:
[----:B------:R-:W-:-:S06]  /*b920*/  UISETP.GE.AND UP0, UPT, UR40, UR37, UPT ;  /* 0x000000252800728c */ /* 0x000fcc000bf06270 */
[----:B------:R-:W-:-:S13]  /*b930*/  PLOP3.LUT P0, PT, PT, PT, UP0, 0x80, 0x0 ;  /* 0x000000000000781c */ /* 0x000fda0003f0f008 */
[----:B------:R-:W-:Y:S05]  /*b940*/  @P0 BRA `(.L_x_1223) ;  /* 0x00000058000c0947 */ /* 0x000fea0003800000 */
[----:B------:R-:W2:Y:S01]  /*b950*/  LDL.LU R21, [R1+0x48] ;  /* 0x0000480001157983 */ /* 0x000ea20000300800 */
[----:B------:R-:W3:Y:S01]  /*b960*/  LDC R22, c[0x0][0x290] ;  /* 0x0000a400ff167b82 */ /* 0x000ee20000000800 */
[----:B------:R-:W-:Y:S01]  /*b970*/  IMAD.MOV.U32 R19, RZ, RZ, 0x40000040 ;  /* 0x40000040ff137424 */ /* 0x000fe200078e00ff */
[----:B------:R-:W4:Y:S01]  /*b980*/  S2R R5, SR_TID.X ;  /* 0x0000000000057919 */ /* 0x000f220000002100 */
[----:B------:R-:W5:Y:S01]  /*b990*/  S2R R6, SR_TID.X ;  /* 0x0000000000067919 */ /* 0x000f620000002100 */
[----:B----4-:R-:W-:Y:S01]  /*b9a0*/  VIADD R5, R5, 0xffffff80 ;  /* 0xffffff8005057836 */ /* 0x010fe20000000000 */
[----:B-----5:R-:W-:-:S04]  /*b9b0*/  IADD3 R9, R6, -0x80, RZ ;  /* 0xffffff8006097810 */ /* 0x020fc80007ffe0ff */
[----:B------:R-:W-:Y:S02]  /*b9c0*/  SHF.R.S32.HI R6, RZ, 0x1f, R5 ;  /* 0x0000001fff067819 */ /* 0x000fe40000011405 */
[----:B------:R-:W-:Y:S02]  /*b9d0*/  SHF.R.S32.HI R8, RZ, 0x1f, R9 ;  /* 0x0000001fff087819 */ /* 0x000fe40000011409 */
[----:B------:R-:W-:Y:S02]  /*b9e0*/  LEA.HI R7, R6, R5, RZ, 0x5 ;  /* 0x0000000506077211 */ /* 0x000fe400078f28ff */
[----:B------:R-:W-:Y:S02]  /*b9f0*/  LEA.HI R11, R8, R9, RZ, 0x7 ;  /* 0x00000009080b7211 */ /* 0x000fe400078f38ff */
[----:B------:R-:W-:Y:S02]  /*ba00*/  LOP3.LUT R8, R7, 0xffffffe0, RZ, 0xc0, !PT ;  /* 0xffffffe007087812 */ /* 0x000fe400078ec0ff */
[----:B------:R-:W-:-:S02]  /*ba10*/  LEA.HI R6, R6, R5, RZ, 0x2 ;  /* 0x0000000506067211 */ /* 0x000fc400078f10ff */
[----:B------:R-:W-:Y:S02]  /*ba20*/  IADD3 R8, R5, -R8, RZ ;  /* 0x8000000805087210 */ /* 0x000fe40007ffe0ff */
[----:B------:R-:W-:Y:S02]  /*ba30*/  LOP3.LUT R10, R11, 0xffffff80, RZ, 0xc0, !PT ;  /* 0xffffff800b0a7812 */ /* 0x000fe400078ec0ff */
[----:B------:R-:W-:Y:S02]  /*ba40*/  LOP3.LUT R6, R6, 0xfffffffc, RZ, 0xc0, !PT ;  /* 0xfffffffc06067812 */ /* 0x000fe400078ec0ff */
[----:B------:R-:W-:Y:S01]  /*ba50*/  SHF.R.S32.HI R7, RZ, 0x1f, R8 ;  /* 0x0000001fff077819 */ /* 0x000fe20000011408 */
[----:B------:R-:W-:Y:S01]  /*ba60*/  IMAD.IADD R9, R9, 0x1, -R10 ;  /* 0x0000000109097824 */ /* 0x000fe200078e0a0a */
[----:B------:R-:W-:Y:S01]  /*ba70*/  SHF.R.S32.HI R20, RZ, 0x7, R11 ;  /* 0x00000007ff147819 */ /* 0x000fe2000001140b */
[----:B------:R-:W-:Y:S01]  /*ba80*/  IMAD.IADD R10, R5, 0x1, -R6 ;  /* 0x00000001050a7824 */ /* 0x000fe200078e0a06 */
[----:B------:R-:W-:-:S02]  /*ba90*/  LEA.HI R5, R7, R8, RZ, 0x3 ;  /* 0x0000000807057211 */ /* 0x000fc400078f18ff */
[----:B------:R-:W-:Y:S02]  /*baa0*/  SHF.R.S32.HI R14, RZ, 0x1f, R9 ;  /* 0x0000001fff0e7819 */ /* 0x000fe40000011409 */
[--C-:B------:R-:W-:Y:S02]  /*bab0*/  SHF.R.S32.HI R6, RZ, 0x3, R5.reuse ;  /* 0x00000003ff067819 */ /* 0x100fe40000011405 */
[----:B------:R-:W-:Y:S02]  /*bac0*/  SHF.R.S32.HI R5, RZ, 0x1f, R5 ;  /* 0x0000001fff057819 */ /* 0x000fe40000011405 */
[----:B------:R-:W-:Y:S02]  /*bad0*/  LEA.HI R7, R7, R8, RZ, 0x2 ;  /* 0x0000000807077211 */ /* 0x000fe400078f10ff */
[----:B------:R-:W-:Y:S02]  /*bae0*/  LEA.HI R5, R5, R6, RZ, 0x4 ;  /* 0x0000000605057211 */ /* 0x000fe400078f20ff */
[----:B------:R-:W-:-:S02]  /*baf0*/  LEA.HI R12, R14, R9, RZ, 0x2 ;  /* 0x000000090e0c7211 */ /* 0x000fc400078f10ff */
[----:B------:R-:W-:Y:S02]  /*bb00*/  SHF.R.S32.HI R8, RZ, 0x2, R7 ;  /* 0x00000002ff087819 */ /* 0x000fe40000011407 */
[----:B------:R-:W-:Y:S02]  /*bb10*/  LEA.HI R14, R14, R9, RZ, 0x5 ;  /* 0x000000090e0e7211 */ /* 0x000fe400078f28ff */
[----:B------:R-:W-:Y:S02]  /*bb20*/  LOP3.LUT R5, R5, 0x1ffffff0, RZ, 0xc0, !PT ;  /* 0x1ffffff005057812 */ /* 0x000fe400078ec0ff */
[--C-:B------:R-:W-:Y:S02]  /*bb30*/  SHF.R.S32.HI R9, RZ, 0x2, R12.reuse ;  /* 0x00000002ff097819 */ /* 0x100fe4000001140c */
[----:B------:R-:W-:Y:S01]  /*bb40*/  LEA.HI R11, R20, R20, RZ, 0x1 ;  /* 0x00000014140b7211 */ /* 0x000fe200078f08ff */
[----:B------:R-:W-:Y:S01]  /*bb50*/  IMAD.IADD R6, R6, 0x1, -R5 ;  /* 0x0000000106067824 */ /* 0x000fe200078e0a05 */
[----:B------:R-:W-:Y:S01]  /*bb60*/  LEA.HI R7, R7, R8, RZ, 0x1 ;  /* 0x0000000807077211 */ /* 0x000fe200078f08ff */
[----:B------:R-:W-:Y:S01]  /*bb70*/  VIADD R5, R8, 0x8 ;  /* 0x0000000808057836 */ /* 0x000fe20000000000 */
[----:B------:R-:W-:-:S02]  /*bb80*/  SHF.R.S32.HI R12, RZ, 0x1f, R12 ;  /* 0x0000001fff0c7819 */ /* 0x000fc4000001140c */
[----:B------:R-:W-:Y:S02]  /*bb90*/  LOP3.LUT R11, R11, 0x3fffffe, RZ, 0xc0, !PT ;  /* 0x03fffffe0b0b7812 */ /* 0x000fe400078ec0ff */
[----:B------:R-:W-:Y:S02]  /*bba0*/  LOP3.LUT R7, R7, 0xfffffffe, RZ, 0xc0, !PT ;  /* 0xfffffffe07077812 */ /* 0x000fe400078ec0ff */
[----:B------:R-:W-:Y:S01]  /*bbb0*/  LEA.HI R12, R12, R9, RZ, 0x3 ;  /* 0x000000090c0c7211 */ /* 0x000fe200078f18ff */
[----:B------:R-:W-:Y:S01]  /*bbc0*/  IMAD.IADD R20, R20, 0x1, -R11 ;  /* 0x0000000114147824 */ /* 0x000fe200078e0a0b */
[C---:B------:R-:W-:Y:S01]  /*bbd0*/  IADD3 R13, R8.reuse, 0x10, RZ ;  /* 0x00000010080d7810 */ /* 0x040fe20007ffe0ff */
[----:B------:R-:W-:Y:S01]  /*bbe0*/  IMAD.IADD R7, R8, 0x1, -R7 ;  /* 0x0000000108077824 */ /* 0x000fe200078e0a07 */
[----:B------:R-:W-:Y:S01]  /*bbf0*/  LOP3.LUT R12, R12, 0xfffffff8, RZ, 0xc0, !PT ;  /* 0xfffffff80c0c7812 */ /* 0x000fe200078ec0ff */
[----:B------:R-:W-:Y:S01]  /*bc00*/  VIADD R8, R8, 0x18 ;  /* 0x0000001808087836 */ /* 0x000fe20000000000 */
[----:B------:R-:W-:-:S02]  /*bc10*/  LEA.HI R11, R5, R5, RZ, 0x1 ;  /* 0x00000005050b7211 */ /* 0x000fc400078f08ff */
[----:B-1----:R-:W-:Y:S02]  /*bc20*/  SHF.R.S32.HI R18, RZ, 0x5, R14 ;  /* 0x00000005ff127819 */ /* 0x002fe4000001140e */
[----:B------:R-:W-:Y:S02]  /*bc30*/  LEA.HI R14, R13, R13, RZ, 0x1 ;  /* 0x0000000d0d0e7211 */ /* 0x000fe400078f08ff */
[----:B------:R-:W-:Y:S02]  /*bc40*/  IADD3 R15, R9, -R12, RZ ;  /* 0x8000000c090f7210 */ /* 0x000fe40007ffe0ff */
[----:B------:R-:W-:Y:S01]  /*bc50*/  LOP3.LUT R12, R11, 0xfffffffe, RZ, 0xc0, !PT ;  /* 0xfffffffe0b0c7812 */ /* 0x000fe200078ec0ff */
[----:B------:R-:W3:Y:S01]  /*bc60*/  S2R R9, SR_CTAID.X ;  /* 0x0000000000097919 */ /* 0x000ee20000002500 */
[----:B------:R-:W-:Y:S01]  /*bc70*/  LEA R7, R6, R7, 0x3 ;  /* 0x0000000706077211 */ /* 0x000fe200078e18ff */
[----:B------:R-:W-:Y:S01]  /*bc80*/  IMAD R17, R18, 0x10, R15 ;  /* 0x0000001012117824 */ /* 0x000fe200078e020f */
[----:B------:R-:W-:Y:S01]  /*bc90*/  LOP3.LUT R6, R14, 0xfffffffe, RZ, 0xc0, !PT ;  /* 0xfffffffe0e067812 */ /* 0x000fe200078ec0ff */
[----:B------:R-:W-:Y:S01]  /*bca0*/  IMAD.IADD R12, R5, 0x1, -R12 ;  /* 0x00000001050c7824 */ /* 0x000fe200078e0a0c */
[----:B------:R-:W-:Y:S01]  /*bcb0*/  SHF.R.S32.HI R5, RZ, 0x1, R11 ;  /* 0x00000001ff057819 */ /* 0x000fe2000001140b */
[----:B------:R1:W-:Y:S01]  /*bcc0*/  STL [R1+0x64], R7 ;  /* 0x0000640701007387 */ /* 0x0003e20000100800 */
[----:B------:R-:W-:-:S02]  /*bcd0*/  IADD3 R13, R13, -R6, RZ ;  /* 0x800000060d0d7210 */ /* 0x000fc40007ffe0ff */
[----:B------:R-:W-:Y:S02]  /*bce0*/  SHF.R.S32.HI R6, RZ, 0x1f, R11 ;  /* 0x0000001fff067819 */ /* 0x000fe4000001140b */
[----:B------:R-:W-:Y:S02]  /*bcf0*/  LEA.HI R11, R8, R8, RZ, 0x1 ;  /* 0x00000008080b7211 */ /* 0x000fe400078f08ff */
[----:B------:R-:W-:Y:S02]  /*bd00*/  LEA.HI R6, R6, R5, RZ, 0x4 ;  /* 0x0000000506067211 */ /* 0x000fe400078f20ff */
[----:B------:R-:W-:Y:S02]  /*bd10*/  SHF.R.S32.HI R15, RZ, 0x1, R11 ;  /* 0x00000001ff0f7819 */ /* 0x000fe4000001140b */
[--C-:B-1----:R-:W-:Y:S02]  /*bd20*/  SHF.R.S32.HI R7, RZ, 0x1, R14.reuse ;  /* 0x00000001ff077819 */ /* 0x102fe4000001140e */
[----:B------:R-:W-:-:S02]  /*bd30*/  SHF.R.S32.HI R14, RZ, 0x1f, R14 ;  /* 0x0000001fff0e7819 */ /* 0x000fc4000001140e */
[----:B------:R-:W-:Y:S02]  /*bd40*/  SHF.R.S32.HI R18, RZ, 0x1f, R11 ;  /* 0x0000001fff127819 */ /* 0x000fe4000001140b */
[----:B------:R-:W-:Y:S02]  /*bd50*/  LOP3.LUT R6, R6, 0x1ffffff0, RZ, 0xc0, !PT ;  /* 0x1ffffff006067812 */ /* 0x000fe400078ec0ff */
[----:B------:R-:W-:Y:S02]  /*bd60*/  LEA.HI R14, R14, R7, RZ, 0x4 ;  /* 0x000000070e0e7211 */ /* 0x000fe400078f20ff */
[----:B------:R-:W-:Y:S01]  /*bd70*/  LEA.HI R18, R18, R15, RZ, 0x4 ;  /* 0x0000000f12127211 */ /* 0x000fe200078f20ff */
[----:B------:R-:W-:Y:S01]  /*bd80*/  IMAD.IADD R5, R5, 0x1, -R6 ;  /* 0x0000000105057824 */ /* 0x000fe200078e0a06 */
[----:B------:R-:W-:Y:S02]  /*bd90*/  LOP3.LUT R11, R11, 0xfffffffe, RZ, 0xc0, !PT ;  /* 0xfffffffe0b0b7812 */ /* 0x000fe400078ec0ff */
[----:B------:R-:W-:-:S02]  /*bda0*/  LOP3.LUT R14, R14, 0x1ffffff0, RZ, 0xc0, !PT ;  /* 0x1ffffff00e0e7812 */ /* 0x000fc400078ec0ff */
[----:B------:R-:W-:Y:S01]  /*bdb0*/  LOP3.LUT R18, R18, 0x1ffffff0, RZ, 0xc0, !PT ;  /* 0x1ffffff012127812 */ /* 0x000fe200078ec0ff */
[----:B------:R-:W-:Y:S01]  /*bdc0*/  IMAD.IADD R11, R8, 0x1, -R11 ;  /* 0x00000001080b7824 */ /* 0x000fe200078e0a0b */
[----:B------:R-:W-:Y:S01]  /*bdd0*/  LEA R5, R5, R12, 0x3 ;  /* 0x0000000c05057211 */ /* 0x000fe200078e18ff */
[----:B------:R-:W-:Y:S01]  /*bde0*/  IMAD.IADD R14, R7, 0x1, -R14 ;  /* 0x00000001070e7824 */ /* 0x000fe200078e0a0e */
[----:B------:R-:W-:Y:S01]  /*bdf0*/  LEA R20, R20, R17, 0x6 ;  /* 0x0000001114147211 */ /* 0x000fe200078e30ff */
[----:B------:R-:W-:Y:S01]  /*be00*/  IMAD.IADD R18, R15, 0x1, -R18 ;  /* 0x000000010f127824 */ /* 0x000fe200078e0a12 */
[----:B------:R-:W-:Y:S01]  /*be10*/  MOV R15, 0x40000040 ;  /* 0x40000040000f7802 */ /* 0x000fe20000000f00 */
[----:B------:R-:W-:Y:S01]  /*be20*/  IMAD R8, R14, 0x8, R13 ;  /* 0x000000080e087824 */ /* 0x000fe200078e020d */
[----:B------:R-:W-:Y:S01]  /*be30*/  STL [R1+0x60], R5 ;  /* 0x0000600501007387 */ /* 0x000fe20000100800 */
[C---:B---3--:R-:W-:Y:S01]  /*be40*/  IMAD R7, R9.reuse, -0x80, R22 ;  /* 0xffffff8009077824 */ /* 0x048fe200078e0216 */
[----:B------:R-:W-:Y:S01]  /*be50*/  LEA R6, R18, R11, 0x3 ;  /* 0x0000000b12067211 */ /* 0x000fe200078e18ff */
[----:B------:R-:W-:Y:S01]  /*be60*/  IMAD.MOV.U32 R13, RZ, RZ, 0x40000040 ;  /* 0x40000040ff0d7424 */ /* 0x000fe200078e00ff */
[----:B------:R1:W-:Y:S01]  /*be70*/  STL [R1+0x5c], R8 ;  /* 0x00005c0801007387 */ /* 0x0003e20000100800 */
[----:B------:R-:W-:-:S03]  /*be80*/  IMAD R9, R9, -0x80, -R20 ;  /* 0xffffff8009097824 */ /* 0x000fc600078e0a14 */
[----:B------:R3:W-:Y:S01]  /*be90*/  STL [R1+0x58], R6 ;  /* 0x0000580601007387 */ /* 0x0007e20000100800 */
[----:B-1----:R-:W-:Y:S02]  /*bea0*/  IMAD.IADD R8, R7, 0x1, -R20 ;  /* 0x0000000107087824 */ /* 0x002fe400078e0a14 */
[----:B--2---:R-:W-:-:S04]  /*beb0*/  IMAD R5, R21, 0x2000, R16 ;  /* 0x0000200015057824 */ /* 0x004fc800078e0210 */
[C---:B---3--:R-:W-:Y:S01]  /*bec0*/  VIADD R6, R5.reuse, 0x4000 ;  /* 0x0000400005067836 */ /* 0x048fe20000000000 */
[----:B------:R-:W-:Y:S02]  /*bed0*/  IADD3 R7, R5, 0x20c00, RZ ;  /* 0x00020c0005077810 */ /* 0x000fe40007ffe0ff */
[----:B------:R-:W-:Y:S02]  /*bee0*/  SHF.R.U32.HI R5, RZ, 0x4, R5 ;  /* 0x00000004ff057819 */ /* 0x000fe40000011605 */
[----:B------:R-:W-:Y:S02]  /*bef0*/  SHF.R.U32.HI R6, RZ, 0x4, R6 ;  /* 0x00000004ff067819 */ /* 0x000fe40000011606 */
[----:B------:R-:W-:Y:S02]  /*bf00*/  SHF.R.U32.HI R7, RZ, 0x4, R7 ;  /* 0x00000004ff077819 */ /* 0x000fe40000011607 */
[----:B------:R-:W-:Y:S02]  /*bf10*/  LOP3.LUT R6, R6, 0x3fff, RZ, 0xc0, !PT ;  /* 0x00003fff06067812 */ /* 0x000fe400078ec0ff */
[----:B------:R-:W-:-:S02]  /*bf20*/  LOP3.LUT R5, R5, 0x3fff, RZ, 0xc0, !PT ;  /* 0x00003fff05057812 */ /* 0x000fc400078ec0ff */
[----:B------:R-:W-:Y:S02]  /*bf30*/  LOP3.LUT R11, R7, 0x3fff, RZ, 0xc0, !PT ;  /* 0x00003fff070b7812 */ /* 0x000fe400078ec0ff */
[----:B------:R-:W-:Y:S02]  /*bf40*/  LOP3.LUT R6, R6, 0x10000, RZ, 0xfc, !PT ;  /* 0x0001000006067812 */ /* 0x000fe400078efcff */
[----:B------:R-:W-:Y:S02]  /*bf50*/  LOP3.LUT R7, R5, 0x10000, RZ, 0xfc, !PT ;  /* 0x0001000005077812 */ /* 0x000fe400078efcff */
[----:B------:R-:W-:Y:S01]  /*bf60*/  LOP3.LUT R5, R11, 0x10000, RZ, 0xfc, !PT ;  /* 0x000100000b057812 */ /* 0x000fe200078efcff */
[C---:B------:R-:W-:Y:S01]  /*bf70*/  VIADD R18, R6.reuse, 0x2 ;  /* 0x0000000206127836 */ /* 0x040fe20000000000 */
[C---:B------:R-:W-:Y:S01]  /*bf80*/  IADD3 R12, R6.reuse, 0x6, RZ ;  /* 0x00000006060c7810 */ /* 0x040fe20007ffe0ff */
[----:B------:R-:W-:Y:S01]  /*bf90*/  VIADD R14, R6, 0x4 ;  /* 0x00000004060e7836 */ /* 0x000fe20000000000 */
[----:B------:R1:W-:Y:S01]  /*bfa0*/  STL [R1+0x34], R6 ;  /* 0x0000340601007387 */ /* 0x0003e20000100800 */
[----:B------:R-:W-:-:S02]  /*bfb0*/  VIADD R11, R10, 0x8 ;  /* 0x000000080a0b7836 */ /* 0x000fc40000000000 */
[C---:B------:R-:W-:Y:S01]  /*bfc0*/  VIADD R11, R10.reuse, 0x14 ;  /* 0x000000140a0b7836 */ /* 0x040fe20000000000 */
[----:B------:R2:W-:Y:S04]  /*bfd0*/  STL [R1+0x50], R5 ;  /* 0x0000500501007387 */ /* 0x0005e80000100800 */
[----:B------:R3:W-:Y:S01]  /*bfe0*/  STL.64 [R1+0x38], R12 ;  /* 0x0000380c01007387 */ /* 0x0007e20000100a00 */
[----:B-1----:R-:W-:-:S03]  /*bff0*/  IADD3 R6, R10, 0xc, RZ ;  /* 0x0000000c0a067810 */ /* 0x002fc60007ffe0ff */
[----:B------:R3:W-:Y:S01]  /*c000*/  STL.64 [R1+0x48], R18 ;  /* 0x0000481201007387 */ /* 0x0007e20000100a00 */
[C---:B------:R-:W-:Y:S01]  /*c010*/  IADD3 R6, R10.reuse, 0x18, RZ ;  /* 0x000000180a067810 */ /* 0x040fe20007ffe0ff */
[C---:B--2---:R-:W-:Y:S02]  /*c020*/  VIADD R5, R10.reuse, 0x4 ;  /* 0x000000040a057836 */ /* 0x044fe40000000000 */
[----:B------:R3:W-:Y:S01]  /*c030*/  STL.64 [R1+0x40], R14 ;  /* 0x0000400e01007387 */ /* 0x0007e20000100a00 */
[C---:B------:R-:W-:Y:S02]  /*c040*/  VIADD R5, R10.reuse, 0x10 ;  /* 0x000000100a057836 */ /* 0x040fe40000000000 */
[----:B------:R-:W-:-:S07]  /*c050*/  VIADD R5, R10, 0x1c ;  /* 0x0000001c0a057836 */ /* 0x000fce0000000000 */
.L_x_1234:
[----:B------:R-:W-:Y:S01]  /*c060*/  IMAD.U32 R5, RZ, RZ, UR36 ;  /* 0x00000024ff057e24 */ /* 0x000fe2000f8e00ff */
[----:B------:R-:W-:Y:S05]  /*c070*/  YIELD ;  /* 0x0000000000007946 */ /* 0x000fea0003800000 */
[----:B------:R-:W-:-:S04]  /*c080*/  LOP3.LUT R5, R5, 0x1, RZ, 0xfc, !PT ;  /* 0x0000000105057812 */ /* 0x000fc800078efcff */
[----:B------:R-:W-:-:S13]  /*c090*/  ISETP.NE.AND P6, PT, R5, 0x3, PT ;  /* 0x000000030500780c */ /* 0x000fda0003fc5270 */
[----:B------:R-:W-:Y:S05]  /*c0a0*/  @!P6 BRA `(.L_x_1224) ;  /* 0x000000000004e947 */ /* 0x000fea0003800000 */
[----:B------:R-:W-:Y:S01]  /*c0b0*/  BPT.TRAP 0x1 ;  /* 0x000000040000795c */ /* 0x000fe20000300000 */
.L_x_1224:
[----:B------:R-:W-:Y:S02]  /*c0c0*/  LEA R6, R0, R16, 0x3 ;  /* 0x0000001000067211 */ /* 0x000fe400078e18ff */
[----:B---3--:R-:W-:-:S04]  /*c0d0*/  SHF.L.U32 R19, R4, 0x1f, RZ ;  /* 0x0000001f04137819 */ /* 0x008fc800000006ff */
[----:B------:R1:W2:Y:S01]  /*c0e0*/  SYNCS.PHASECHK.TRANS64.TRYWAIT P0, [R6+URZ+0x30c10], R19 ;  /* 0x030c1013060075a7 */ /* 0x0002a2000800017f */
[----:B------:R-:W-:Y:S05]  /*c0f0*/  @!P6 BRA `(.L_x_1225) ;  /* 0x000000000004e947 */ /* 0x000fea0003800000 */
[----:B------:R-:W-:Y:S01]  /*c100*/  BPT.TRAP 0x1 ;  /* 0x000000040000795c */ /* 0x000fe20000300000 */
.L_x_1225:
[----:B------:R-:W-:-:S05]  /*c110*/  VIADD R5, R16, 0x10000 ;  /* 0x0001000010057836 */ /* 0x000fca0000000000 */
[----:B------:R-:W-:-:S04]  /*c120*/  SHF.R.U32.HI R5, RZ, 0x4, R5 ;  /* 0x00000004ff057819 */ /* 0x000fc80000011605 */
[----:B------:R-:W-:-:S04]  /*c130*/  LOP3.LUT R5, R5, 0x3fff, RZ, 0xc0, !PT ;  /* 0x00003fff05057812 */ /* 0x000fc800078ec0ff */
[----:B------:R-:W-:Y:S01]  /*c140*/  LOP3.LUT R11, R5, 0x10000, RZ, 0xfc, !PT ;  /* 0x00010000050b7812 */ /* 0x000fe200078efcff */
[----:B--2---:R-:W-:Y:S06]  /*c150*/  @P0 BRA `(.L_x_1226) ;  /* 0x0000000000080947 */ /* 0x004fec0003800000 */
[----:B------:R-:W2:Y:S02]  /*c160*/  SYNCS.PHASECHK.TRANS64.TRYWAIT P0, [R6+URZ+0x30c10], R19 ;  /* 0x030c1013060075a7 */ /* 0x000ea4000800017f */
[----:B--2---:R-:W-:Y:S05]  /*c170*/  @!P0 BRA `(.L_x_1227) ;  /* 0x000000a000c88947 */ /* 0x004fea0003800000 */
.L_x_1226:
[----:B------:R-:W-:Y:S01]  /*c180*/  IMAD R11, R0, 0x400, R11 ;  /* 0x00000400000b7824 */ /* 0x000fe200078e020b */
[----:B------:R-:W-:Y:S05]  /*c190*/  WARPSYNC.ALL ;  /* 0x0000000000007948 */ /* 0x000fea0003800000 */
[----:B------:R-:W-:Y:S01]  /*c1a0*/  R2UR UR4, R7 ;  /* 0x00000000070472ca */ /* 0x000fe200000e0000 */
[----:B------:R-:W3:Y:S01]  /*c1b0*/  LDL R18, [R1+0x64] ;  /* 0x0000640001127983 */ /* 0x000ee20000100800 */
[----:B------:R-:W-:Y:S01]  /*c1c0*/  R2UR UR6, R11 ;  /* 0x000000000b0672ca */ /* 0x000fe200000e0000 */
[----:B------:R-:W-:Y:S01]  /*c1d0*/  WARPGROUP.ARRIVE ;  /* 0x00000000000079c5 */ /* 0x000fe20000000000 */
[----:B------:R-:W-:Y:S01]  /*c1e0*/  UMOV UR5, 0x40000040 ;  /* 0x4000004000057882 */ /* 0x000fe20000000000 */
[----:B------:R-:W-:Y:S01]  /*c1f0*/  UMOV UR7, 0x40000040 ;  /* 0x4000004000077882 */ /* 0x000fe20000000000 */
[----:B------:R-:W4:Y:S04]  /*c200*/  LDL R14, [R1+0x60] ;  /* 0x00006000010e7983 */ /* 0x000f280000100800 */
[----:B------:R-:W5:Y:S04]  /*c210*/  LDL R17, [R1+0x5c] ;  /* 0x00005c0001117983 */ /* 0x000f680000100800 */
[----:B------:R-:W2:Y:S01]  /*c220*/  LDL R15, [R1+0x58] ;  /* 0x00005800010f7983 */ /* 0x000ea20000100800 */
[----:B------:R-:W-:Y:S01]  /*c230*/  HGMMA.64x128x16.F32 R72, gdesc[UR4], RZ, !UPT, gsb0 ;  /* 0x01e00000044879f0 */ /* 0x000fe2000c0008ff */
[----:B------:R-:W-:Y:S01]  /*c240*/  IMAD.MOV.U32 R13, RZ, RZ, 0x40000040 ;  /* 0x40000040ff0d7424 */ /* 0x000fe200078e00ff */
[----:B------:R-:W-:Y:S01]  /*c250*/  IADD3 R12, R7, 0x2, RZ ;  /* 0x00000002070c7810 */ /* 0x000fe20007ffe0ff */
[----:B------:R-:W-:Y:S01]  /*c260*/  UIADD3 UR4, UR6, 0x2, URZ ;  /* 0x0000000206047890 */ /* 0x000fe2000fffe03f */
[----:B------:R-:W-:-:S02]  /*c270*/  UMOV UR11, 0x40000040 ;  /* 0x40000040000b7882 */ /* 0x000fc40000000000 */
[----:B------:R-:W-:Y:S01]  /*c280*/  R2UR UR8, R12 ;  /* 0x000000000c0872ca */ /* 0x000fe200000e0000 */
[----:B------:R-:W-:Y:S01]  /*c290*/  VIADD R12, R7, 0x4 ;  /* 0x00000004070c7836 */ /* 0x000fe20000000000 */
[----:B------:R-:W-:Y:S01]  /*c2a0*/  R2UR UR9, R13 ;  /* 0x000000000d0972ca */ /* 0x000fe200000e0000 */
[----:B------:R-:W-:Y:S01]  /*c2b0*/  UMOV UR7, 0x40000040 ;  /* 0x4000004000077882 */ /* 0x000fe20000000000 */
[----:B------:R-:W-:Y:S01]  /*c2c0*/  UMOV UR10, UR4 ;  /* 0x00000004000a7c82 */ /* 0x000fe20008000000 */
[----:B------:R-:W-:Y:S01]  /*c2d0*/  MOV R13, 0x40000040 ;  /* 0x40000040000d7802 */ /* 0x000fe20000000f00 */
[----:B------:R-:W-:Y:S02]  /*c2e0*/  UIADD3 UR4, UR6, 0x4, URZ ;  /* 0x0000000406047890 */ /* 0x000fe4000fffe03f */
[----:B------:R-:W-:Y:S01]  /*c2f0*/  UIADD3 UR6, UR6, 0x6, URZ ;  /* 0x0000000606067890 */ /* 0x000fe2000fffe03f */
[----:B------:R-:W-:Y:S02]  /*c300*/  WARPGROUP.DEPBAR.LE gsb0, 0x0 ;  /* 0x00008000000079c5 */ /* 0x000fe40000010000 */
[----:B------:R-:W-:-:S06]  /*c310*/  WARPGROUP.ARRIVE ;  /* 0x00000000000079c5 */ /* 0x000fcc0000000000 */
[----:B------:R-:W-:Y:S01]  /*c320*/  HGMMA.64x128x16.F32 R72, gdesc[UR8], R72, gsb0 ;  /* 0x01e00000084879f0 */ /* 0x000fe20008000848 */
[----:B------:R-:W-:Y:S01]  /*c330*/  R2UR UR8, R12 ;  /* 0x000000000c0872ca */ /* 0x000fe200000e0000 */
[----:B------:R-:W-:Y:S01]  /*c340*/  UMOV UR10, UR4 ;  /* 0x00000004000a7c82 */ /* 0x000fe20008000000 */
[----:B------:R-:W-:Y:S01]  /*c350*/  R2UR UR9, R13 ;  /* 0x000000000d0972ca */ /* 0x000fe200000e0000 */
[----:B------:R-:W-:Y:S01]  /*c360*/  UMOV UR11, 0x40000040 ;  /* 0x40000040000b7882 */ /* 0x000fe20000000000 */
[----:B------:R-:W-:Y:S02]  /*c370*/  VIADD R12, R7, 0x6 ;  /* 0x00000006070c7836 */ /* 0x000fe40000000000 */
[----:B------:R-:W-:-:S03]  /*c380*/  IMAD.MOV.U32 R13, RZ, RZ, 0x40000040 ;  /* 0x40000040ff0d7424 */ /* 0x000fc600078e00ff */
[----:B------:R-:W-:Y:S02]  /*c390*/  R2UR UR4, R12 ;  /* 0x000000000c0472ca */ /* 0x000fe400000e0000 */
[----:B------:R-:W-:Y:S01]  /*c3a0*/  R2UR UR5, R13 ;  /* 0x000000000d0572ca */ /* 0x000fe200000e0000 */
[----:B------:R-:W-:Y:S02]  /*c3b0*/  WARPGROUP.DEPBAR.LE gsb0, 0x0 ;  /* 0x00008000000079c5 */ /* 0x000fe40000010000 */
[----:B------:R-:W-:-:S06]  /*c3c0*/  WARPGROUP.ARRIVE ;  /* 0x00000000000079c5 */ /* 0x000fcc0000000000 */
[----:B------:R-:W-:Y:S01]  /*c3d0*/  HGMMA.64x128x16.F32 R72, gdesc[UR8], R72, gsb0 ;  /* 0x01e00000084879f0 */ /* 0x000fe20008000848 */
[----:B---3--:R-:W-:-:S04]  /*c3e0*/  LEA R12, R0, R18, 0x7 ;  /* 0x00000012000c7211 */ /* 0x008fc800078e38ff */
[----:B------:R-:W-:Y:S01]  /*c3f0*/  LEA R227, R3, R12, 0x1 ;  /* 0x0000000c03e37211 */ /* 0x000fe200078e08ff */
[C---:B----4-:R-:W-:Y:S01]  /*c400*/  IMAD R14, R0.reuse, 0x80, R14 ;  /* 0x00000080000e7824 */ /* 0x050fe200078e020e */
[----:B-----5:R-:W-:-:S03]  /*c410*/  LEA R18, R0, R17, 0x7 ;  /* 0x0000001100127211 */ /* 0x020fc600078e38ff */
[C---:B------:R-:W-:Y:S02]  /*c420*/  IMAD R17, R3.reuse, 0x2, R14 ;  /* 0x0000000203117824 */ /* 0x040fe400078e020e */
[----:B--2---:R-:W-:Y:S01]  /*c430*/  IMAD R20, R0, 0x80, R15 ;  /* 0x0000008000147824 */ /* 0x004fe200078e020f */
[----:B------:R-:W-:Y:S01]  /*c440*/  LEA R13, R3, R18, 0x1 ;  /* 0x00000012030d7211 */ /* 0x000fe200078e08ff */
[----:B------:R-:W-:Y:S01]  /*c450*/  IMAD R12, R17, 0x4, R16 ;  /* 0x00000004110c7824 */ /* 0x000fe200078e0210 */
[-C--:B------:R-:W-:Y:S01]  /*c460*/  LEA R18, R227, R16.reuse, 0x2 ;  /* 0x00000010e3127211 */ /* 0x080fe200078e10ff */
        /* <DEDUP_REMOVED lines=18> */
.L_x_1228:
[----:B------:R1:W1:Y:S01]  /*c590*/  SYNCS.PHASECHK.TRANS64.TRYWAIT P0, [R6+URZ+0x30c30], R19 ;  /* 0x030c3013060075a7 */ /* 0x000262000800017f */
[----:B------:R-:W-:Y:S05]  /*c5a0*/  @!P6 BRA `(.L_x_1229) ;  /* 0x000000000004e947 */ /* 0x000fea0003800000 */
[----:B------:R-:W-:Y:S01]  /*c5b0*/  BPT.TRAP 0x1 ;  /* 0x000000040000795c */ /* 0x000fe20000300000 */
.L_x_1229:
[----:B-1----:R-:W-:Y:S05]  /*c5c0*/  @P0 BRA `(.L_x_1230) ;  /* 0x0000000000080947 */ /* 0x002fea0003800000 */
[----:B------:R-:W1:Y:S02]  /*c5d0*/  SYNCS.PHASECHK.TRANS64.TRYWAIT P0, [R6+URZ+0x30c30], R19 ;  /* 0x030c3013060075a7 */ /* 0x000e64000800017f */
[----:B-1----:R-:W-:Y:S05]  /*c5e0*/  @!P0 BRA `(.L_x_1231) ;  /* 0x0000009c00c08947 */ /* 0x002fea0003800000 */
.L_x_1230:
        /* <DEDUP_REMOVED lines=16> */
[----:B-1----:R-:W-:Y:S01]  /*c6f0*/  MUFU.TANH R200, R75 ;  /* 0x0000004b00c87308 */ /* 0x002fe20000002400 */
        /* <DEDUP_REMOVED lines=12> */
[----:B---3--:R-:W-:Y:S01]  /*c7c0*/  MUFU.TANH R201, R83 ;  /* 0x0000005300c97308 */ /* 0x008fe20000002400 */
[----:B------:R-:W-:Y:S01]  /*c7d0*/  FMUL.FTZ R23, R84, UR9 ;  /* 0x0000000954177c20 */ /* 0x000fe20008410000 */
[----:B------:R-:W-:Y:S01]  /*c7e0*/  STL [R1+0xf4], R168 ;  /* 0x0000f4a801007387 */ /* 0x000fe20000100800 */
[----:B------:R-:W-:-:S03]  /*c7f0*/  FMUL.FTZ R138, R86, UR9 ;  /* 0x00000009568a7c20 */ /* 0x000fc60008410000 */
[----:B------:R-:W-:Y:S01]  /*c800*/  STL [R1+0xf0], R167 ;  /* 0x0000f0a701007387 */ /* 0x000fe20000100800 */
[----:B------:R-:W-:Y:S01]  /*c810*/  FMUL.FTZ R136, R87, UR9 ;  /* 0x0000000957887c20 */ /* 0x000fe20008410000 */
[----:B----4-:R1:W-:Y:S02]  /*c820*/  MUFU.TANH R202, R85 ;  /* 0x0000005500ca7308 */ /* 0x0103e40000002400 */
[----:B------:R-:W-:Y:S04]  /*c830*/  STL [R1+0xec], R166 ;  /* 0x0000eca601007387 */ /* 0x000fe80000100800 */
[----:B------:R-:W-:Y:S01]  /*c840*/  STL [R1+0xe8], R165 ;  /* 0x0000e8a501007387 */ /* 0x000fe20000100800 */
[----:B------:R-:W-:Y:S01]  /*c850*/  UMOV UR5, 0x40000040 ;  /* 0x4000004000057882 */ /* 0x000fe20000000000 */
[----:B------:R-:W-:Y:S01]  /*c860*/  UMOV UR7, 0x40000040 ;  /* 0x4000004000077882 */ /* 0x000fe20000000000 */
[----:B------:R-:W-:Y:S01]  /*c870*/  UMOV UR15, 0x40000040 ;  /* 0x40000040000f7882 */ /* 0x000fe20000000000 */
[----:B------:R-:W-:Y:S01]  /*c880*/  STL [R1+0xe4], R164 ;  /* 0x0000e4a401007387 */ /* 0x000fe20000100800 */
[----:B------:R-:W-:Y:S01]  /*c890*/  FMUL.FTZ R204, R91, UR9 ;  /* 0x000000095bcc7c20 */ /* 0x000fe20008410000 */
[----:B------:R3:W-:Y:S02]  /*c8a0*/  MUFU.TANH R203, R138 ;  /* 0x0000008a00cb7308 */ /* 0x0007e40000002400 */
[----:B------:R-:W-:Y:S04]  /*c8b0*/  STL [R1+0xe0], R163 ;  /* 0x0000e0a301007387 */ /* 0x000fe80000100800 */
[----:B------:R-:W-:Y:S01]  /*c8c0*/  STL [R1+0xdc], R162 ;  /* 0x0000dca201007387 */ /* 0x000fe20000100800 */
[----:B--2---:R-:W-:-:S03]  /*c8d0*/  R2UR UR4, R26 ;  /* 0x000000001a0472ca */ /* 0x004fc600000e0000 */
[----:B------:R-:W-:Y:S01]  /*c8e0*/  STL [R1+0xd8], R161 ;  /* 0x0000d8a101007387 */ /* 0x000fe20000100800 */
[----:B------:R-:W-:Y:S01]  /*c8f0*/  FMUL.FTZ R139, R89, UR9 ;  /* 0x00000009598b7c20 */ /* 0x000fe20008410000 */
[----:B------:R-:W-:Y:S01]  /*c900*/  FMUL.FTZ R126, R126, UR9 ;  /* 0x000000097e7e7c20 */ /* 0x000fe20008410000 */
[----:B------:R-:W2:Y:S01]  /*c910*/  MUFU.TANH R19, R19 ;  /* 0x0000001300137308 */ /* 0x000ea20000002400 */
[----:B------:R-:W-:Y:S04]  /*c920*/  STL [R1+0xd4], R160 ;  /* 0x0000d4a001007387 */ /* 0x000fe80000100800 */
[----:B------:R-:W-:Y:S01]  /*c930*/  STL [R1+0xd0], R159 ;  /* 0x0000d09f01007387 */ /* 0x000fe20000100800 */
[----:B------:R-:W-:Y:S02]  /*c940*/  ISETP.GT.AND P2, PT, R9, RZ, PT ;  /* 0x000000ff0900720c */ /* 0x000fe40003f44270 */
[----:B------:R-:W4:Y:S01]  /*c950*/  MUFU.TANH R230, R230 ;  /* 0x000000e600e67308 */ /* 0x000f220000002400 */
[----:B------:R-:W-:Y:S04]  /*c960*/  STL [R1+0xcc], R158 ;  /* 0x0000cc9e01007387 */ /* 0x000fe80000100800 */
[----:B------:R-:W-:Y:S01]  /*c970*/  STL [R1+0xc8], R157 ;  /* 0x0000c89d01007387 */ /* 0x000fe20000100800 */
[----:B------:R-:W-:-:S02]  /*c980*/  ISETP.GT.AND P3, PT, R8, 0x8, PT ;  /* 0x000000080800780c */ /* 0x000fc40003f64270 */
[----:B------:R-:W-:Y:S01]  /*c990*/  MUFU.TANH R237, R237 ;  /* 0x000000ed00ed7308 */ /* 0x000fe20000002400 */
[----:B------:R-:W-:Y:S04]  /*c9a0*/  STL [R1+0xc4], R156 ;  /* 0x0000c49c01007387 */ /* 0x000fe80000100800 */
[----:B------:R-:W-:Y:S03]  /*c9b0*/  STL [R1+0xc0], R155 ;  /* 0x0000c09b01007387 */ /* 0x000fe60000100800 */
[----:B------:R-:W4:Y:S01]  /*c9c0*/  MUFU.TANH R236, R236 ;  /* 0x000000ec00ec7308 */ /* 0x000f220000002400 */
[----:B------:R-:W-:Y:S04]  /*c9d0*/  STL [R1+0xbc], R154 ;  /* 0x0000bc9a01007387 */ /* 0x000fe80000100800 */
[----:B------:R-:W-:Y:S01]  /*c9e0*/  STL [R1+0xb8], R153 ;  /* 0x0000b89901007387 */ /* 0x000fe20000100800 */
[----:B------:R-:W-:Y:S01]  /*c9f0*/  ISETP.GT.AND P1, PT, R8, RZ, PT ;  /* 0x000000ff0800720c */ /* 0x000fe20003f24270 */
[----:B------:R-:W-:Y:S01]  /*ca00*/  FMUL.FTZ R128, R128, UR9 ;  /* 0x0000000980807c20 */ /* 0x000fe20008410000 */
[----:B------:R-:W-:Y:S01]  /*ca10*/  ISETP.GT.AND P0, PT, R9, 0x8, PT ;  /* 0x000000080900780c */ /* 0x000fe20003f04270 */
[----:B------:R-:W-:Y:S01]  /*ca20*/  STL [R1+0xb4], R152 ;  /* 0x0000b49801007387 */ /* 0x000fe20000100800 */
[----:B------:R-:W4:Y:S03]  /*ca30*/  MUFU.TANH R233, R233 ;  /* 0x000000e900e97308 */ /* 0x000f260000002400 */
[----:B------:R-:W-:Y:S04]  /*ca40*/  STL [R1+0xb0], R151 ;  /* 0x0000b09701007387 */ /* 0x000fe80000100800 */
        /* <DEDUP_REMOVED lines=19> */
[----:B------:R1:W-:Y:S04]  /*cb80*/  STL [R1+0x7c], R6 ;  /* 0x00007c0601007387 */ /* 0x0003e80000100800 */
[----:B------:R-:W-:Y:S04]  /*cb90*/  STL [R1+0x78], R5 ;  /* 0x0000780501007387 */ /* 0x000fe80000100800 */
[----:B------:R3:W-:Y:S04]  /*cba0*/  STL [R1+0x74], R4 ;  /* 0x0000740401007387 */ /* 0x0007e80000100800 */
[----:B------:R2:W-:Y:S04]  /*cbb0*/  STL [R1+0x70], R2 ;  /* 0x0000700201007387 */ /* 0x0005e80000100800 */
[----:B-1----:R-:W4:Y:S04]  /*cbc0*/  LDL.64 R6, [R1+0x40] ;  /* 0x0000400001067983 */ /* 0x002f280000100a00 */
[----:B---3--:R-:W3:Y:S01]  /*cbd0*/  LDL.64 R4, [R1+0x48] ;  /* 0x0000480001047983 */ /* 0x008ee20000100a00 */
[----:B------:R-:W-:Y:S01]  /*cbe0*/  WARPGROUP.ARRIVE ;  /* 0x00000000000079c5 */ /* 0x000fe20000000000 */
[----:B------:R-:W-:Y:S01]  /*cbf0*/  FMUL.FTZ R91, R96, UR9 ;  /* 0x00000009605b7c20 */ /* 0x000fe20008410000 */
[----:B------:R-:W-:Y:S01]  /*cc00*/  FMUL.FTZ R138, R90, UR9 ;  /* 0x000000095a8a7c20 */ /* 0x000fe20008410000 */
[----:B------:R-:W-:Y:S01]  /*cc10*/  FMUL.FTZ R89, R94, UR9 ;  /* 0x000000095e597c20 */ /* 0x000fe20008410000 */
[----:B------:R-:W-:Y:S01]  /*cc20*/  FMUL.FTZ R90, R95, UR9 ;  /* 0x000000095f5a7c20 */ /* 0x000fe20008410000 */
[----:B--2---:R-:W1:Y:S01]  /*cc30*/  LDC R2, c[0x0][0x74c] ;  /* 0x0001d300ff027b82 */ /* 0x004e620000000800 */
[----:B------:R-:W-:Y:S01]  /*cc40*/  HGMMA.64x128x16.F32 R24, gdesc[UR4], RZ, !UPT, gsb0 ;  /* 0x01e00000041879f0 */ /* 0x000fe2000c0008ff */
[----:B------:R-:W-:Y:S01]  /*cc50*/  UIADD3 UR4, UR6, 0x2, URZ ;  /* 0x0000000206047890 */ /* 0x000fe2000fffe03f */
[----:B------:R-:W2:Y:S01]  /*cc60*/  MUFU.TANH R136, R136 ;  /* 0x0000008800887308 */ /* 0x000ea20000002400 */
[----:B------:R-:W-:Y:S01]  /*cc70*/  FMUL.FTZ R205, R92, UR9 ;  /* 0x000000095ccd7c20 */ /* 0x000fe20008410000 */
[----:B------:R-:W-:Y:S01]  /*cc80*/  FMUL.FTZ R92, R97, UR9 ;  /* 0x00000009615c7c20 */ /* 0x000fe20008410000 */
[----:B------:R-:W-:Y:S01]  /*cc90*/  FMUL.FTZ R100, R100, UR9 ;  /* 0x0000000964647c20 */ /* 0x000fe20008410000 */
[----:B------:R-:W-:Y:S01]  /*cca0*/  FMUL.FTZ R101, R101, UR9 ;  /* 0x0000000965657c20 */ /* 0x000fe20008410000 */
[----:B------:R-:W2:Y:S01]  /*ccb0*/  LDC.64 R94, c[0x0][0x748] ;  /* 0x0001d200ff5e7b82 */ /* 0x000ea20000000a00 */
[----:B------:R-:W-:Y:S01]  /*ccc0*/  UMOV UR14, UR4 ;  /* 0x00000004000e7c82 */ /* 0x000fe20008000000 */
[----:B------:R-:W-:Y:S01]  /*ccd0*/  ULDC UR4, c[0x0][0x280] ;  /* 0x0000a00000047ab9 */ /* 0x000fe20000000800 */
[----:B------:R1:W2:Y:S01]  /*cce0*/  MUFU.TANH R171, R88 ;  /* 0x0000005800ab7308 */ /* 0x0002a20000002400 */
[----:B------:R-:W-:Y:S01]  /*ccf0*/  ULEA UR4, UR40, -UR4, 0x7 ;  /* 0x8000000428047291 */ /* 0x000fe2000f8e383f */
[----:B------:R-:W-:Y:S01]  /*cd00*/  FMUL.FTZ R120, R120, UR9 ;  /* 0x0000000978787c20 */ /* 0x000fe20008410000 */
[----:B------:R-:W-:Y:S01]  /*cd10*/  FMUL.FTZ R122, R122, UR9 ;  /* 0x000000097a7a7c20 */ /* 0x000fe20008410000 */
[----:B------:R-:W-:Y:S01]  /*cd20*/  FMUL.FTZ R123, R123, UR9 ;  /* 0x000000097b7b7c20 */ /* 0x000fe20008410000 */
[----:B------:R-:W-:Y:S01]  /*cd30*/  FMUL.FTZ R99, R99, UR9 ;  /* 0x0000000963637c20 */ /* 0x000fe20008410000 */
[----:B------:R-:W-:Y:S01]  /*cd40*/  FMUL.FTZ R102, R102, UR9 ;  /* 0x0000000966667c20 */ /* 0x000fe20008410000 */
[----:B------:R-:W-:Y:S01]  /*cd50*/  LEA R96, R3, UR4, 0x1 ;  /* 0x0000000403607c11 */ /* 0x000fe2000f8e08ff */
[----:B------:R-:W-:Y:S01]  /*cd60*/  UIADD3 UR4, UR6, 0x4, URZ ;  /* 0x0000000406047890 */ /* 0x000fe2000fffe03f */
[----:B-1----:R-:W-:Y:S01]  /*cd70*/  FMUL.FTZ R88, R93, UR9 ;  /* 0x000000095d587c20 */ /* 0x002fe20008410000 */
[----:B------:R-:W1:Y:S01]  /*cd80*/  MUFU.TANH R170, R139 ;  /* 0x0000008b00aa7308 */ /* 0x000e620000002400 */
[----:B------:R-:W-:Y:S01]  /*cd90*/  FMUL.FTZ R103, R103, UR9 ;  /* 0x0000000967677c20 */ /* 0x000fe20008410000 */
[----:B------:R-:W-:Y:S01]  /*cda0*/  FMUL.FTZ R109, R109, UR9 ;  /* 0x000000096d6d7c20 */ /* 0x000fe20008410000 */
[----:B------:R-:W-:Y:S01]  /*cdb0*/  FMUL.FTZ R104, R104, UR9 ;  /* 0x0000000968687c20 */ /* 0x000fe20008410000 */
[----:B------:R-:W-:Y:S01]  /*cdc0*/  FMUL.FTZ R105, R105, UR9 ;  /* 0x0000000969697c20 */ /* 0x000fe20008410000 */
[----:B------:R-:W-:Y:S01]  /*cdd0*/  FMUL.FTZ R112, R112, UR9 ;  /* 0x0000000970707c20 */ /* 0x000fe20008410000 */
[----:B------:R-:W-:Y:S01]  /*cde0*/  FMUL.FTZ R124, R124, UR9 ;  /* 0x000000097c7c7c20 */ /* 0x000fe20008410000 */
[----:B------:R-:W-:Y:S01]  /*cdf0*/  FMUL.FTZ R108, R108, UR9 ;  /* 0x000000096c6c7c20 */ /* 0x000fe20008410000 */
[----:B------:R-:W-:Y:S01]  /*ce00*/  MUFU.TANH R91, R91 ;  /* 0x0000005b005b7308 */ /* 0x000fe20000002400 */
        /* <DEDUP_REMOVED lines=8> */
[----:B------:R-:W-:-:S07]  /*ce90*/  FMUL.FTZ R106, R106, UR9 ;  /* 0x000000096a6a7c20 */ /* 0x000fce0008410000 */
[----:B------:R-:W-:Y:S08]  /*cea0*/  MUFU.TANH R168, R204 ;  /* 0x000000cc00a87308 */ /* 0x000ff00000002400 */
[----:B------:R-:W-:Y:S08]  /*ceb0*/  MUFU.TANH R89, R89 ;  /* 0x0000005900597308 */ /* 0x000ff00000002400 */
[----:B------:R-:W-:Y:S01]  /*cec0*/  MUFU.TANH R90, R90 ;  /* 0x0000005a005a7308 */ /* 0x000fe20000002400 */
[----:B------:R-:W-:-:S02]  /*ced0*/  WARPGROUP.DEPBAR.LE gsb0, 0x0 ;  /* 0x00008000000079c5 */ /* 0x000fc40000010000 */
[----:B------:R-:W-:Y:S01]  /*cee0*/  WARPGROUP.ARRIVE ;  /* 0x00000000000079c5 */ /* 0x000fe20000000000 */
[----:B---3--:R-:W-:Y:S02]  /*cef0*/  R2UR UR12, R4 ;  /* 0x00000000040c72ca */ /* 0x008fe400000e0000 */
[----:B------:R-:W-:Y:S02]  /*cf00*/  R2UR UR13, R5 ;  /* 0x00000000050d72ca */ /* 0x000fe400000e0000 */
[----:B------:R-:W-:Y:S01]  /*cf10*/  IADD3 R2, -R2, 0x8, RZ ;  /* 0x0000000802027810 */ /* 0x000fe20007ffe1ff */
[----:B------:R-:W3:Y:S01]  /*cf20*/  LDL.64 R4, [R1+0x38] ;  /* 0x0000380001047983 */ /* 0x000ee20000100a00 */
[----:B------:R-:W-:Y:S01]  /*cf30*/  IADD3 R96, R8, R96, RZ ;  /* 0x0000006008607210 */ /* 0x000fe20007ffe0ff */
[----:B------:R-:W-:Y:S01]  /*cf40*/  UIADD3 UR6, UR6, 0x6, URZ ;  /* 0x0000000606067890 */ /* 0x000fe2000fffe03f */
[----:B------:R-:W1:Y:S01]  /*cf50*/  MUFU.TANH R167, R205 ;  /* 0x000000cd00a77308 */ /* 0x000e620000002400 */
[----:B------:R-:W-:Y:S01]  /*cf60*/  UMOV UR7, 0x40000040 ;  /* 0x4000004000077882 */ /* 0x000fe20000000000 */
[----:B------:R-:W-:-:S05]  /*cf70*/  FMUL.FTZ R93, R98, UR9 ;  /* 0x00000009625d7c20 */ /* 0x000fca0008410000 */
[----:B------:R-:W-:Y:S01]  /*cf80*/  HGMMA.64x128x16.F32 R24, gdesc[UR12], R24, gsb0 ;  /* 0x01e000000c1879f0 */ /* 0x000fe20008000818 */
[----:B----4-:R-:W-:Y:S01]  /*cf90*/  R2UR UR12, R6 ;  /* 0x00000000060c72ca */ /* 0x010fe200000e0000 */
[----:B------:R-:W4:Y:S01]  /*cfa0*/  MUFU.TANH R88, R88 ;  /* 0x0000005800587308 */ /* 0x000f220000002400 */
[----:B------:R-:W-:Y:S01]  /*cfb0*/  R2UR UR13, R7 ;  /* 0x00000000070d72ca */ /* 0x000fe200000e0000 */
[----:B------:R-:W-:Y:S01]  /*cfc0*/  UMOV UR14, UR4 ;  /* 0x00000004000e7c82 */ /* 0x000fe20008000000 */
[----:B------:R-:W-:-:S05]  /*cfd0*/  UMOV UR15, 0x40000040 ;  /* 0x40000040000f7882 */ /* 0x000fca0000000000 */
[----:B------:R1:W-:Y:S01]  /*cfe0*/  MUFU.TANH R7, R126 ;  /* 0x0000007e00077308 */ /* 0x0003e20000002400 */
[-C--:B------:R-:W-:Y:S02]  /*cff0*/  IADD3 R221, R2, -R96.reuse, RZ ;  /* 0x8000006002dd7210 */ /* 0x080fe40007ffe0ff */
[----:B--2---:R-:W-:-:S05]  /*d000*/  IADD3 R95, RZ, -R96, -R95 ;  /* 0x80000060ff5f7210 */ /* 0x004fca0007ffe85f */
[----:B------:R-:W2:Y:S01]  /*d010*/  MUFU.TANH R92, R92 ;  /* 0x0000005c005c7308 */ /* 0x000ea20000002400 */
[C-C-:B-1----:R-:W-:Y:S01]  /*d020*/  IMAD.IADD R126, R94.reuse, 0x1, -R96.reuse ;  /* 0x000000015e7e7824 */ /* 0x142fe200078e0a60 */
[----:B------:R-:W-:-:S04]  /*d030*/  IADD3 R94, R94, 0x8, -R96 ;  /* 0x000000085e5e7810 */ /* 0x000fc80007ffe860 */
[----:B------:R-:W-:Y:S02]  /*d040*/  SEL R126, R126, 0x80, !P2 ;  /* 0x000000807e7e7807 */ /* 0x000fe40005000000 */
[----:B------:R-:W-:Y:S01]  /*d050*/  SEL R221, R221, 0x80, P3 ;  /* 0x00000080dddd7807 */ /* 0x000fe20001800000 */
[----:B------:R-:W1:Y:S01]  /*d060*/  MUFU.TANH R165, R100 ;  /* 0x0000006400a57308 */ /* 0x000e620000002400 */
[----:B------:R-:W-:-:S07]  /*d070*/  SEL R218, R95, 0x80, P1 ;  /* 0x000000805fda7807 */ /* 0x000fce0000800000 */
[----:B------:R-:W1:Y:S08]  /*d080*/  MUFU.TANH R164, R101 ;  /* 0x0000006500a47308 */ /* 0x000e700000002400 */
[----:B------:R-:W-:Y:S08]  /*d090*/  MUFU.TANH R145, R120 ;  /* 0x0000007800917308 */ /* 0x000ff00000002400 */
[----:B------:R-:W-:Y:S08]  /*d0a0*/  MUFU.TANH R143, R122 ;  /* 0x0000007a008f7308 */ /* 0x000ff00000002400 */
[----:B------:R-:W-:Y:S08]  /*d0b0*/  MUFU.TANH R142, R123 ;  /* 0x0000007b008e7308 */ /* 0x000ff00000002400 */
[----:B------:R-:W1:Y:S08]  /*d0c0*/  MUFU.TANH R93, R93 ;  /* 0x0000005d005d7308 */ /* 0x000e700000002400 */
[----:B------:R-:W1:Y:S08]  /*d0d0*/  MUFU.TANH R166, R99 ;  /* 0x0000006300a67308 */ /* 0x000e700000002400 */
[----:B------:R-:W1:Y:S08]  /*d0e0*/  MUFU.TANH R163, R102 ;  /* 0x0000006600a37308 */ /* 0x000e700000002400 */
[----:B------:R-:W1:Y:S08]  /*d0f0*/  MUFU.TANH R162, R103 ;  /* 0x0000006700a27308 */ /* 0x000e700000002400 */
[----:B------:R-:W-:Y:S08]  /*d100*/  MUFU.TANH R156, R109 ;  /* 0x0000006d009c7308 */ /* 0x000ff00000002400 */
[----:B------:R-:W1:Y:S08]  /*d110*/  MUFU.TANH R161, R104 ;  /* 0x0000006800a17308 */ /* 0x000e700000002400 */
[----:B------:R-:W1:Y:S01]  /*d120*/  MUFU.TANH R160, R105 ;  /* 0x0000006900a07308 */ /* 0x000e620000002400 */
[----:B------:R-:W-:-:S07]  /*d130*/  FMUL.FTZ R110, R110, UR9 ;  /* 0x000000096e6e7c20 */ /* 0x000fce0008410000 */
[----:B------:R-:W-:Y:S01]  /*d140*/  MUFU.TANH R153, R112 ;  /* 0x0000007000997308 */ /* 0x000fe20000002400 */
[----:B------:R-:W-:-:S07]  /*d150*/  FMUL.FTZ R111, R111, UR9 ;  /* 0x000000096f6f7c20 */ /* 0x000fce0008410000 */
[----:B------:R-:W-:Y:S01]  /*d160*/  MUFU.TANH R141, R124 ;  /* 0x0000007c008d7308 */ /* 0x000fe20000002400 */
[----:B------:R-:W-:Y:S02]  /*d170*/  WARPGROUP.DEPBAR.LE gsb0, 0x0 ;  /* 0x00008000000079c5 */ /* 0x000fe40000010000 */
[----:B------:R-:W-:-:S05]  /*d180*/  WARPGROUP.ARRIVE ;  /* 0x00000000000079c5 */ /* 0x000fca0000000000 */
[----:B------:R-:W1:Y:S01]  /*d190*/  MUFU.TANH R157, R108 ;  /* 0x0000006c009d7308 */ /* 0x000e620000002400 */
[----:B------:R-:W-:Y:S01]  /*d1a0*/  HGMMA.64x128x16.F32 R24, gdesc[UR12], R24, gsb0 ;  /* 0x01e000000c1879f0 */ /* 0x000fe20008000818 */
[C---:B------:R-:W-:Y:S02]  /*d1b0*/  ISETP.GE.AND P3, PT, R126.reuse, RZ, PT ;  /* 0x000000ff7e00720c */ /* 0x040fe40003f66270 */
[C---:B------:R-:W-:Y:S02]  /*d1c0*/  ISETP.GE.AND P4, PT, R126.reuse, 0x1, PT ;  /* 0x000000017e00780c */ /* 0x040fe40003f86270 */
[----:B------:R-:W-:Y:S02]  /*d1d0*/  ISETP.GE.AND P1, PT, R126, 0x9, PT ;  /* 0x000000097e00780c */ /* 0x000fe40003f26270 */
[----:B------:R-:W1:Y:S01]  /*d1e0*/  MUFU.TANH R152, R113 ;  /* 0x0000007100987308 */ /* 0x000e620000002400 */
[C---:B------:R-:W-:Y:S02]  /*d1f0*/  ISETP.GT.OR P3, PT, R218.reuse, RZ, !P3 ;  /* 0x000000ffda00720c */ /* 0x040fe40005f64670 */
[----:B------:R-:W-:-:S02]  /*d200*/  ISETP.GT.OR P4, PT, R218, 0x1, !P4 ;  /* 0x00000001da00780c */ /* 0x000fc40006784670 */
[----:B------:R-:W-:Y:S02]  /*d210*/  ISETP.GT.OR P1, PT, R218, 0x9, !P1 ;  /* 0x00000009da00780c */ /* 0x000fe40004f24670 */
[----:B------:R-:W-:Y:S01]  /*d220*/  FSEL R216, R19, -INF , !P3 ;  /* 0xff80000013d87808 */ /* 0x000fe20005800000 */
[----:B------:R-:W-:Y:S01]  /*d230*/  MUFU.TANH R144, R121 ;  /* 0x0000007900907308 */ /* 0x000fe20000002400 */
[----:B------:R-:W-:Y:S02]  /*d240*/  FSEL R219, R230, -INF , !P4 ;  /* 0xff800000e6db7808 */ /* 0x000fe40006000000 */
[C---:B------:R-:W-:Y:S02]  /*d250*/  ISETP.GE.AND P2, PT, R126.reuse, 0x10, PT ;  /* 0x000000107e00780c */ /* 0x040fe40003f46270 */
[C---:B------:R-:W-:Y:S02]  /*d260*/  ISETP.GE.AND P3, PT, R126.reuse, 0x11, PT ;  /* 0x000000117e00780c */ /* 0x040fe40003f66270 */
[C---:B------:R-:W-:Y:S01]  /*d270*/  ISETP.GE.AND P5, PT, R126.reuse, 0x18, PT ;  /* 0x000000187e00780c */ /* 0x040fe20003fa6270 */
[----:B------:R-:W-:Y:S01]  /*d280*/  MUFU.TANH R140, R125 ;  /* 0x0000007d008c7308 */ /* 0x000fe20000002400 */
[----:B------:R-:W-:-:S02]  /*d290*/  ISETP.GE.AND P4, PT, R126, 0x19, PT ;  /* 0x000000197e00780c */ /* 0x000fc40003f86270 */
[----:B------:R-:W-:Y:S02]  /*d2a0*/  FSEL R220, R236, -INF , !P1 ;  /* 0xff800000ecdc7808 */ /* 0x000fe40004800000 */
[C---:B------:R-:W-:Y:S02]  /*d2b0*/  ISETP.GT.OR P2, PT, R218.reuse, 0x10, !P2 ;  /* 0x00000010da00780c */ /* 0x040fe40005744670 */
[C---:B------:R-:W-:Y:S01]  /*d2c0*/  ISETP.GT.OR P3, PT, R218.reuse, 0x11, !P3 ;  /* 0x00000011da00780c */ /* 0x040fe20005f64670 */
[----:B------:R-:W1:Y:S01]  /*d2d0*/  MUFU.TANH R150, R116 ;  /* 0x0000007400967308 */ /* 0x000e620000002400 */
[C---:B------:R-:W-:Y:S02]  /*d2e0*/  ISETP.GT.OR P5, PT, R218.reuse, 0x18, !P5 ;  /* 0x00000018da00780c */ /* 0x040fe40006fa4670 */
[----:B------:R-:W-:Y:S02]  /*d2f0*/  ISETP.GT.OR P4, PT, R218, 0x19, !P4 ;  /* 0x00000019da00780c */ /* 0x000fe40006784670 */
[----:B------:R-:W-:-:S02]  /*d300*/  FSEL R215, R233, -INF , !P2 ;  /* 0xff800000e9d77808 */ /* 0x000fc40005000000 */
[----:B------:R-:W-:Y:S01]  /*d310*/  FSEL R211, R21, -INF , !P3 ;  /* 0xff80000015d37808 */ /* 0x000fe20005800000 */
[----:B------:R-:W1:Y:S01]  /*d320*/  MUFU.TANH R148, R117 ;  /* 0x0000007500947308 */ /* 0x000e620000002400 */
[----:B------:R-:W-:Y:S02]  /*d330*/  FSEL R208, R23, -INF , !P5 ;  /* 0xff80000017d07808 */ /* 0x000fe40006800000 */
[----:B------:R-:W-:Y:S01]  /*d340*/  FSEL R206, R202, -INF , !P4 ;  /* 0xff800000cace7808 */ /* 0x000fe20006000000 */
[----:B------:R-:W-:Y:S01]  /*d350*/  FMUL.FTZ R119, R119, UR9 ;  /* 0x0000000977777c20 */ /* 0x000fe20008410000 */
[----:B------:R-:W-:-:S03]  /*d360*/  FMUL.FTZ R115, R115, UR9 ;  /* 0x0000000973737c20 */ /* 0x000fc60008410000 */
[----:B------:R-:W-:Y:S01]  /*d370*/  MUFU.TANH R158, R107 ;  /* 0x0000006b009e7308 */ /* 0x000fe20000002400 */
[----:B------:R-:W-:-:S07]  /*d380*/  FMUL.FTZ R118, R118, UR9 ;  /* 0x0000000976767c20 */ /* 0x000fce0008410000 */
[----:B------:R-:W-:Y:S08]  /*d390*/  MUFU.TANH R151, R114 ;  /* 0x0000007200977308 */ /* 0x000ff00000002400 */
[----:B------:R-:W1:Y:S08]  /*d3a0*/  MUFU.TANH R159, R106 ;  /* 0x0000006a009f7308 */ /* 0x000e700000002400 */
[----:B------:R-:W1:Y:S08]  /*d3b0*/  MUFU.TANH R155, R110 ;  /* 0x0000006e009b7308 */ /* 0x000e700000002400 */
[----:B------:R-:W1:Y:S08]  /*d3c0*/  MUFU.TANH R154, R111 ;  /* 0x0000006f009a7308 */ /* 0x000e700000002400 */
[----:B------:R-:W-:Y:S01]  /*d3d0*/  MUFU.TANH R146, R119 ;  /* 0x0000007700927308 */ /* 0x000fe20000002400 */
[----:B------:R-:W-:-:S02]  /*d3e0*/  WARPGROUP.DEPBAR.LE gsb0, 0x0 ;  /* 0x00008000000079c5 */ /* 0x000fc40000010000 */
[----:B------:R-:W4:Y:S01]  /*d3f0*/  LDS R227, [R227+0x400] ;  /* 0x00040000e3e37984 */ /* 0x000f220000000800 */
[----:B---3--:R-:W-:-:S04]  /*d400*/  R2UR UR5, R5 ;  /* 0x00000000050572ca */ /* 0x008fc800000e0000 */
[----:B------:R3:W-:Y:S01]  /*d410*/  MUFU.TANH R5, R128 ;  /* 0x0000008000057308 */ /* 0x0007e20000002400 */
[----:B------:R-:W-:Y:S02]  /*d420*/  R2UR UR4, R4 ;  /* 0x00000000040472ca */ /* 0x000fe400000e0000 */
[----:B---3--:R-:W-:Y:S02]  /*d430*/  SEL R128, R94, 0x80, !P0 ;  /* 0x000000805e807807 */ /* 0x008fe40004000000 */
[----:B------:R-:W-:-:S04]  /*d440*/  ISETP.GE.AND P0, PT, R126, 0x8, PT ;  /* 0x000000087e00780c */ /* 0x000fc80003f06270 */
[----:B------:R-:W-:Y:S01]  /*d450*/  ISETP.GT.OR P0, PT, R218, 0x8, !P0 ;  /* 0x00000008da00780c */ /* 0x000fe20004704670 */
[----:B------:R-:W-:Y:S01]  /*d460*/  WARPGROUP.ARRIVE ;  /* 0x00000000000079c5 */ /* 0x000fe20000000000 */
[C---:B------:R-:W-:Y:S02]  /*d470*/  ISETP.GE.AND P1, PT, R128.reuse, 0x1, PT ;  /* 0x000000018000780c */ /* 0x040fe40003f26270 */
[----:B------:R-:W-:Y:S02]  /*d480*/  FSEL R224, R237, -INF , !P0 ;  /* 0xff800000ede07808 */ /* 0x000fe40004000000 */
[----:B------:R-:W-:Y:S01]  /*d490*/  ISETP.GE.AND P0, PT, R128, RZ, PT ;  /* 0x000000ff8000720c */ /* 0x000fe20003f06270 */
[----:B------:R-:W-:Y:S01]  /*d4a0*/  HGMMA.64x128x16.F32 R24, gdesc[UR4], R24, gsb0 ;  /* 0x01e00000041879f0 */ /* 0x000fe20008000818 */
[C---:B------:R-:W-:Y:S01]  /*d4b0*/  ISETP.GT.OR P1, PT, R221.reuse, 0x1, !P1 ;  /* 0x00000001dd00780c */ /* 0x040fe20004f24670 */
[----:B------:R-:W3:Y:S01]  /*d4c0*/  MUFU.TANH R149, R115 ;  /* 0x0000007300957308 */ /* 0x000ee20000002400 */
[----:B------:R-:W-:-:S07]  /*d4d0*/  ISETP.GT.OR P0, PT, R221, RZ, !P0 ;  /* 0x000000ffdd00720c */ /* 0x000fce0004704670 */
[----:B------:R-:W3:Y:S01]  /*d4e0*/  MUFU.TANH R147, R118 ;  /* 0x0000007600937308 */ /* 0x000ee20000002400 */
[C---:B------:R-:W-:Y:S01]  /*d4f0*/  ISETP.GE.AND P2, PT, R128.reuse, 0x8, PT ;  /* 0x000000088000780c */ /* 0x040fe20003f46270 */
[----:B------:R-:W-:Y:S01]  /*d500*/  FMUL.FTZ R127, R127, UR9 ;  /* 0x000000097f7f7c20 */ /* 0x000fe20008410000 */
[----:B------:R-:W-:Y:S01]  /*d510*/  ISETP.GE.AND P3, PT, R128, 0x9, PT ;  /* 0x000000098000780c */ /* 0x000fe20003f66270 */
[----:B------:R-:W-:Y:S01]  /*d520*/  FMUL.FTZ R130, R130, UR9 ;  /* 0x0000000982827c20 */ /* 0x000fe20008410000 */
[C---:B------:R-:W-:Y:S01]  /*d530*/  ISETP.GE.AND P5, PT, R128.reuse, 0x10, PT ;  /* 0x000000108000780c */ /* 0x040fe20003fa6270 */
[----:B------:R-:W-:Y:S01]  /*d540*/  FMUL.FTZ R212, R131, UR9 ;  /* 0x0000000983d47c20 */ /* 0x000fe20008410000 */
[----:B------:R-:W-:Y:S01]  /*d550*/  ISETP.GE.AND P4, PT, R128, 0x11, PT ;  /* 0x000000118000780c */ /* 0x000fe20003f86270 */
[----:B------:R-:W-:Y:S01]  /*d560*/  IMAD R137, R0, 0x400, R137 ;  /* 0x0000040000897824 */ /* 0x000fe200078e0289 */
[----:B------:R-:W-:Y:S01]  /*d570*/  FSEL R214, R20, -INF , !P0 ;  /* 0xff80000014d67808 */ /* 0x000fe20004000000 */
[----:B------:R-:W-:Y:S01]  /*d580*/  FMUL.FTZ R129, R129, UR9 ;  /* 0x0000000981817c20 */ /* 0x000fe20008410000 */
[----:B------:R-:W-:Y:S01]  /*d590*/  FSEL R228, R200, -INF , !P1 ;  /* 0xff800000c8e47808 */ /* 0x000fe20004800000 */
[----:B------:R-:W-:Y:S01]  /*d5a0*/  VIADD R223, R10, 0x4 ;  /* 0x000000040adf7836 */ /* 0x000fe20000000000 */
[C---:B------:R-:W-:Y:S01]  /*d5b0*/  ISETP.GE.AND P0, PT, R128.reuse, 0x18, PT ;  /* 0x000000188000780c */ /* 0x040fe20003f06270 */
[----:B----4-:R-:W4:Y:S01]  /*d5c0*/  SHFL.IDX PT, R225, R227, R10, 0x1f ;  /* 0x00001f0ae3e17589 */ /* 0x010f2200000e0000 */
[----:B------:R-:W-:-:S02]  /*d5d0*/  ISETP.GE.AND P1, PT, R128, 0x19, PT ;  /* 0x000000198000780c */ /* 0x000fc40003f26270 */
[C---:B------:R-:W-:Y:S01]  /*d5e0*/  IADD3 R231, R10.reuse, 0x8, RZ ;  /* 0x000000080ae77810 */ /* 0x040fe20007ffe0ff */
[----:B------:R-:W-:Y:S01]  /*d5f0*/  VIADD R232, R10, 0xc ;  /* 0x0000000c0ae87836 */ /* 0x000fe20000000000 */
[C---:B------:R-:W-:Y:S01]  /*d600*/  ISETP.GT.OR P2, PT, R221.reuse, 0x8, !P2 ;  /* 0x00000008dd00780c */ /* 0x040fe20005744670 */
[----:B------:R-:W-:Y:S01]  /*d610*/  ULDC UR4, c[0x0][0x744] ;  /* 0x0001d10000047ab9 */ /* 0x000fe20000000800 */
[C---:B------:R-:W-:Y:S02]  /*d620*/  ISETP.GT.OR P3, PT, R221.reuse, 0x9, !P3 ;  /* 0x00000009dd00780c */ /* 0x040fe40005f64670 */
[C---:B------:R-:W-:Y:S02]  /*d630*/  ISETP.GT.OR P5, PT, R221.reuse, 0x10, !P5 ;  /* 0x00000010dd00780c */ /* 0x040fe40006fa4670 */
[C---:B------:R-:W-:Y:S02]  /*d640*/  ISETP.GT.OR P4, PT, R221.reuse, 0x11, !P4 ;  /* 0x00000011dd00780c */ /* 0x040fe40006784670 */
[----:B------:R-:W-:-:S02]  /*d650*/  ISETP.GT.OR P0, PT, R221, 0x18, !P0 ;  /* 0x00000018dd00780c */ /* 0x000fc40004704670 */
[----:B------:R-:W-:Y:S02]  /*d660*/  ISETP.GT.OR P1, PT, R221, 0x19, !P1 ;  /* 0x00000019dd00780c */ /* 0x000fe40004f24670 */
[----:B------:R-:W-:Y:S02]  /*d670*/  FSEL R222, R235, -INF , !P2 ;  /* 0xff800000ebde7808 */ /* 0x000fe40005000000 */
[----:B------:R-:W-:Y:S02]  /*d680*/  FSEL R217, R234, -INF , !P3 ;  /* 0xff800000ead97808 */ /* 0x000fe40005800000 */
[----:B------:R-:W-:Y:S02]  /*d690*/  FSEL R213, R22, -INF , !P5 ;  /* 0xff80000016d57808 */ /* 0x000fe40006800000 */
[----:B------:R-:W-:Y:S02]  /*d6a0*/  FSEL R210, R201, -INF , !P4 ;  /* 0xff800000c9d27808 */ /* 0x000fe40006000000 */
[----:B------:R-:W-:-:S02]  /*d6b0*/  ISETP.GE.AND P2, PT, R126, 0x20, PT ;  /* 0x000000207e00780c */ /* 0x000fc40003f46270 */
[C---:B------:R-:W-:Y:S02]  /*d6c0*/  ISETP.GE.AND P3, PT, R126.reuse, 0x21, PT ;  /* 0x000000217e00780c */ /* 0x040fe40003f66270 */
[C---:B------:R-:W-:Y:S02]  /*d6d0*/  ISETP.GE.AND P5, PT, R126.reuse, 0x28, PT ;  /* 0x000000287e00780c */ /* 0x040fe40003fa6270 */
[----:B------:R-:W-:Y:S02]  /*d6e0*/  ISETP.GE.AND P4, PT, R126, 0x29, PT ;  /* 0x000000297e00780c */ /* 0x000fe40003f86270 */
[----:B------:R-:W-:Y:S02]  /*d6f0*/  FSEL R209, R203, -INF , !P0 ;  /* 0xff800000cbd17808 */ /* 0x000fe40004000000 */
[----:B------:R-:W-:Y:S02]  /*d700*/  FSEL R207, R136, -INF , !P1 ;  /* 0xff80000088cf7808 */ /* 0x000fe40004800000 */
[----:B------:R-:W-:-:S02]  /*d710*/  ISETP.GE.AND P0, PT, R126, 0x30, PT ;  /* 0x000000307e00780c */ /* 0x000fc40003f06270 */
[----:B------:R-:W-:Y:S02]  /*d720*/  ISETP.GE.AND P1, PT, R126, 0x31, PT ;  /* 0x000000317e00780c */ /* 0x000fe40003f26270 */
[C---:B------:R-:W-:Y:S02]  /*d730*/  ISETP.GT.OR P2, PT, R218.reuse, 0x20, !P2 ;  /* 0x00000020da00780c */ /* 0x040fe40005744670 */
        /* <DEDUP_REMOVED lines=10> */
[----:B------:R-:W-:Y:S02]  /*d7e0*/  ISETP.GE.AND P3, PT, R126, 0x39, PT ;  /* 0x000000397e00780c */ /* 0x000fe40003f66270 */
[C---:B------:R-:W-:Y:S02]  /*d7f0*/  ISETP.GE.AND P5, PT, R128.reuse, 0x20, PT ;  /* 0x000000208000780c */ /* 0x040fe40003fa6270 */
[----:B------:R-:W-:Y:S02]  /*d800*/  ISETP.GE.AND P4, PT, R128, 0x21, PT ;  /* 0x000000218000780c */ /* 0x000fe40003f86270 */
[----:B------:R-:W-:Y:S02]  /*d810*/  FSEL R103, R91, -INF , !P0 ;  /* 0xff8000005b677808 */ /* 0x000fe40004000000 */
[----:B--2---:R-:W-:Y:S02]  /*d820*/  FSEL R109, R92, -INF , !P1 ;  /* 0xff8000005c6d7808 */ /* 0x004fe40004800000 */
[----:B------:R-:W-:-:S02]  /*d830*/  ISETP.GE.AND P0, PT, R128, 0x28, PT ;  /* 0x000000288000780c */ /* 0x000fc40003f06270 */
[----:B------:R-:W-:Y:S02]  /*d840*/  ISETP.GE.AND P1, PT, R128, 0x29, PT ;  /* 0x000000298000780c */ /* 0x000fe40003f26270 */
[C---:B------:R-:W-:Y:S02]  /*d850*/  ISETP.GT.OR P2, PT, R218.reuse, 0x38, !P2 ;  /* 0x00000038da00780c */ /* 0x040fe40005744670 */
[----:B------:R-:W-:Y:S02]  /*d860*/  ISETP.GT.OR P3, PT, R218, 0x39, !P3 ;  /* 0x00000039da00780c */ /* 0x000fe40005f64670 */
[C---:B------:R-:W-:Y:S02]  /*d870*/  ISETP.GT.OR P5, PT, R221.reuse, 0x20, !P5 ;  /* 0x00000020dd00780c */ /* 0x040fe40006fa4670 */
[C---:B------:R-:W-:Y:S02]  /*d880*/  ISETP.GT.OR P4, PT, R221.reuse, 0x21, !P4 ;  /* 0x00000021dd00780c */ /* 0x040fe40006784670 */
[----:B------:R-:W-:-:S02]  /*d890*/  ISETP.GT.OR P0, PT, R221, 0x28, !P0 ;  /* 0x00000028dd00780c */ /* 0x000fc40004704670 */
[----:B------:R-:W-:Y:S02]  /*d8a0*/  ISETP.GT.OR P1, PT, R221, 0x29, !P1 ;  /* 0x00000029dd00780c */ /* 0x000fe40004f24670 */
[----:B-1----:R-:W-:Y:S02]  /*d8b0*/  FSEL R112, R165, -INF , !P2 ;  /* 0xff800000a5707808 */ /* 0x002fe40005000000 */
        /* <DEDUP_REMOVED lines=14> */
[----:B------:R-:W-:Y:S02]  /*d9a0*/  ISETP.GT.OR P4, PT, R221, 0x39, !P4 ;  /* 0x00000039dd00780c */ /* 0x000fe40006784670 */
        /* <DEDUP_REMOVED lines=45> */
[C---:B------:R-:W-:Y:S02]  /*dc80*/  ISETP.GE.AND P4, PT, R126.reuse, 0x61, PT ;  /* 0x000000617e00780c */ /* 0x040fe40003f86270 */
[----:B------:R-:W-:Y:S02]  /*dc90*/  FSEL R100, R151, -INF , !P0 ;  /* 0xff80000097647808 */ /* 0x000fe40004000000 */
[----:B---3--:R-:W-:Y:S02]  /*dca0*/  FSEL R115, R149, -INF , !P1 ;  /* 0xff80000095737808 */ /* 0x008fe40004800000 */
[----:B------:R-:W-:-:S02]  /*dcb0*/  ISETP.GE.AND P0, PT, R126, 0x68, PT ;  /* 0x000000687e00780c */ /* 0x000fc40003f06270 */
[----:B------:R-:W-:Y:S02]  /*dcc0*/  ISETP.GE.AND P1, PT, R126, 0x69, PT ;  /* 0x000000697e00780c */ /* 0x000fe40003f26270 */
[C---:B------:R-:W-:Y:S02]  /*dcd0*/  ISETP.GT.OR P2, PT, R221.reuse, 0x58, !P2 ;  /* 0x00000058dd00780c */ /* 0x040fe40005744670 */
[----:B------:R-:W-:Y:S02]  /*dce0*/  ISETP.GT.OR P3, PT, R221, 0x59, !P3 ;  /* 0x00000059dd00780c */ /* 0x000fe40005f64670 */
[C---:B------:R-:W-:Y:S02]  /*dcf0*/  ISETP.GT.OR P5, PT, R218.reuse, 0x60, !P5 ;  /* 0x00000060da00780c */ /* 0x040fe40006fa4670 */
[C---:B------:R-:W-:Y:S02]  /*dd00*/  ISETP.GT.OR P4, PT, R218.reuse, 0x61, !P4 ;  /* 0x00000061da00780c */ /* 0x040fe40006784670 */
[----:B------:R-:W-:-:S02]  /*dd10*/  ISETP.GT.OR P0, PT, R218, 0x68, !P0 ;  /* 0x00000068da00780c */ /* 0x000fc40004704670 */
[----:B------:R-:W-:Y:S01]  /*dd20*/  ISETP.GT.OR P1, PT, R218, 0x69, !P1 ;  /* 0x00000069da00780c */ /* 0x000fe20004f24670 */
[----:B------:R1:W2:Y:S01]  /*dd30*/  MUFU.TANH R6, R127 ;  /* 0x0000007f00067308 */ /* 0x0002a20000002400 */
[----:B------:R-:W-:Y:S02]  /*dd40*/  FSEL R95, R147, -INF , !P2 ;  /* 0xff800000935f7808 */ /* 0x000fe40005000000 */
[----:B------:R-:W-:Y:S02]  /*dd50*/  FSEL R118, R146, -INF , !P3 ;  /* 0xff80000092767808 */ /* 0x000fe40005800000 */
[----:B------:R-:W-:Y:S02]  /*dd60*/  FSEL R113, R145, -INF , !P5 ;  /* 0xff80000091717808 */ /* 0x000fe40006800000 */
[----:B------:R-:W-:Y:S02]  /*dd70*/  FSEL R108, R144, -INF , !P4 ;  /* 0xff800000906c7808 */ /* 0x000fe40006000000 */
[----:B------:R-:W-:-:S02]  /*dd80*/  ISETP.GE.AND P2, PT, R126, 0x70, PT ;  /* 0x000000707e00780c */ /* 0x000fc40003f46270 */
[C---:B------:R-:W-:Y:S02]  /*dd90*/  ISETP.GE.AND P3, PT, R126.reuse, 0x71, PT ;  /* 0x000000717e00780c */ /* 0x040fe40003f66270 */
[C---:B------:R-:W-:Y:S02]  /*dda0*/  ISETP.GE.AND P5, PT, R126.reuse, 0x78, PT ;  /* 0x000000787e00780c */ /* 0x040fe40003fa6270 */
[----:B------:R-:W-:Y:S01]  /*ddb0*/  ISETP.GE.AND P4, PT, R126, 0x79, PT ;  /* 0x000000797e00780c */ /* 0x000fe20003f86270 */
[----:B------:R3:W4:Y:S01]  /*ddc0*/  MUFU.TANH R2, R130 ;  /* 0x0000008200027308 */ /* 0x0007220000002400 */
[----:B-1----:R-:W-:Y:S02]  /*ddd0*/  FSEL R127, R141, -INF , !P0 ;  /* 0xff8000008d7f7808 */ /* 0x002fe40004000000 */
[----:B------:R-:W-:Y:S02]  /*dde0*/  FSEL R126, R140, -INF , !P1 ;  /* 0xff8000008c7e7808 */ /* 0x000fe40004800000 */
[----:B------:R-:W-:-:S02]  /*ddf0*/  ISETP.GE.AND P0, PT, R128, 0x60, PT ;  /* 0x000000608000780c */ /* 0x000fc40003f06270 */
[----:B------:R-:W-:Y:S02]  /*de00*/  ISETP.GE.AND P1, PT, R128, 0x61, PT ;  /* 0x000000618000780c */ /* 0x000fe40003f26270 */
[----:B------:R-:W-:Y:S02]  /*de10*/  ISETP.GT.OR P2, PT, R218, 0x70, !P2 ;  /* 0x00000070da00780c */ /* 0x000fe40005744670 */
[C---:B------:R-:W-:Y:S02]  /*de20*/  ISETP.GT.OR P0, PT, R221.reuse, 0x60, !P0 ;  /* 0x00000060dd00780c */ /* 0x040fe40004704670 */
[----:B------:R-:W-:Y:S02]  /*de30*/  ISETP.GT.OR P1, PT, R221, 0x61, !P1 ;  /* 0x00000061dd00780c */ /* 0x000fe40004f24670 */
[----:B---3--:R-:W-:Y:S02]  /*de40*/  FSEL R130, R5, -INF , !P2 ;  /* 0xff80000005827808 */ /* 0x008fe40005000000 */
[----:B------:R-:W-:-:S02]  /*de50*/  FSEL R131, R143, -INF , !P0 ;  /* 0xff8000008f837808 */ /* 0x000fc40004000000 */
[----:B------:R-:W-:Y:S02]  /*de60*/  FSEL R138, R142, -INF , !P1 ;  /* 0xff8000008e8a7808 */ /* 0x000fe40004800000 */
[C---:B------:R-:W-:Y:S02]  /*de70*/  ISETP.GE.AND P2, PT, R128.reuse, 0x68, PT ;  /* 0x000000688000780c */ /* 0x040fe40003f46270 */
[C---:B------:R-:W-:Y:S02]  /*de80*/  ISETP.GE.AND P0, PT, R128.reuse, 0x69, PT ;  /* 0x000000698000780c */ /* 0x040fe40003f06270 */
[----:B------:R-:W-:Y:S02]  /*de90*/  ISETP.GE.AND P1, PT, R128, 0x70, PT ;  /* 0x000000708000780c */ /* 0x000fe40003f26270 */
[C---:B------:R-:W-:Y:S02]  /*dea0*/  ISETP.GT.OR P2, PT, R221.reuse, 0x68, !P2 ;  /* 0x00000068dd00780c */ /* 0x040fe40005744670 */
[----:B------:R-:W-:-:S02]  /*deb0*/  ISETP.GT.OR P0, PT, R221, 0x69, !P0 ;  /* 0x00000069dd00780c */ /* 0x000fc40004704670 */
[----:B------:R-:W-:Y:S01]  /*dec0*/  ISETP.GT.OR P1, PT, R221, 0x70, !P1 ;  /* 0x00000070dd00780c */ /* 0x000fe20004f24670 */
[----:B------:R1:W-:Y:S01]  /*ded0*/  MUFU.TANH R4, R129 ;  /* 0x0000008100047308 */ /* 0x0003e20000002400 */
[----:B------:R-:W-:Y:S02]  /*dee0*/  R2UR UR8, R137 ;  /* 0x00000000890872ca */ /* 0x000fe400000e0000 */
[----:B--2---:R-:W-:Y:S02]  /*def0*/  FSEL R139, R6, -INF , !P0 ;  /* 0xff800000068b7808 */ /* 0x004fe40004000000 */
[----:B----4-:R-:W-:Y:S02]  /*df00*/  FSEL R137, R2, -INF , !P1 ;  /* 0xff80000002897808 */ /* 0x010fe40004800000 */
[----:B------:R-:W-:Y:S02]  /*df10*/  ISETP.GE.AND P0, PT, R128, 0x78, PT ;  /* 0x000000788000780c */ /* 0x000fe40003f06270 */
[----:B-1----:R-:W-:-:S02]  /*df20*/  FSEL R129, R7, -INF , !P2 ;  /* 0xff80000007817808 */ /* 0x002fc40005000000 */
[C---:B------:R-:W-:Y:S02]  /*df30*/  ISETP.GE.AND P2, PT, R128.reuse, 0x71, PT ;  /* 0x000000718000780c */ /* 0x040fe40003f46270 */
[----:B------:R-:W-:Y:S02]  /*df40*/  ISETP.GE.AND P1, PT, R128, 0x79, PT ;  /* 0x000000798000780c */ /* 0x000fe40003f26270 */
[----:B------:R1:W-:Y:S02]  /*df50*/  MUFU.TANH R128, R212 ;  /* 0x000000d400807308 */ /* 0x0003e40000002400 */
[----:B-1----:R-:W1:Y:S01]  /*df60*/  SHFL.IDX PT, R212, R227, R223, 0x1f ;  /* 0x00001fdfe3d47589 */ /* 0x002e6200000e0000 */
[C---:B------:R-:W-:Y:S02]  /*df70*/  ISETP.GT.OR P3, PT, R218.reuse, 0x71, !P3 ;  /* 0x00000071da00780c */ /* 0x040fe40005f64670 */
[C---:B------:R-:W-:Y:S02]  /*df80*/  ISETP.GT.OR P5, PT, R218.reuse, 0x78, !P5 ;  /* 0x00000078da00780c */ /* 0x040fe40006fa4670 */
[----:B------:R-:W-:-:S02]  /*df90*/  ISETP.GT.OR P4, PT, R218, 0x79, !P4 ;  /* 0x00000079da00780c */ /* 0x000fc40006784670 */
[----:B------:R-:W2:Y:S01]  /*dfa0*/  SHFL.IDX PT, R218, R18, R10, 0x1f ;  /* 0x00001f0a12da7589 */ /* 0x000ea200000e0000 */
[----:B------:R-:W-:Y:S02]  /*dfb0*/  WARPGROUP.DEPBAR.LE gsb0, 0x0 ;  /* 0x00008000000079c5 */ /* 0x000fe40000010000 */
[----:B------:R-:W-:Y:S01]  /*dfc0*/  FADD.FTZ R229, R24, -R225 ;  /* 0x800000e118e57221 */ /* 0x000fe20000010000 */
[C---:B------:R-:W-:Y:S01]  /*dfd0*/  ISETP.GT.OR P2, PT, R221.reuse, 0x71, !P2 ;  /* 0x00000071dd00780c */ /* 0x040fe20005744670 */
[----:B------:R-:W3:Y:S01]  /*dfe0*/  SHFL.IDX PT, R24, R227, R231, 0x1f ;  /* 0x00001fe7e3187589 */ /* 0x000ee200000e0000 */
[C---:B------:R-:W-:Y:S02]  /*dff0*/  ISETP.GT.OR P0, PT, R221.reuse, 0x78, !P0 ;  /* 0x00000078dd00780c */ /* 0x040fe40004704670 */
[----:B------:R-:W-:Y:S01]  /*e000*/  ISETP.GT.OR P1, PT, R221, 0x79, !P1 ;  /* 0x00000079dd00780c */ /* 0x000fe20004f24670 */
[----:B------:R-:W-:Y:S01]  /*e010*/  LDS R17, [R17+0x400] ;  /* 0x0004000011117984 */ /* 0x000fe20000000800 */
[----:B-1----:R-:W-:-:S03]  /*e020*/  FADD.FTZ R226, R25, -R212 ;  /* 0x800000d419e27221 */ /* 0x002fc60000010000 */
[----:B------:R-:W-:Y:S04]  /*e030*/  SHFL.IDX PT, R25, R18, R223, 0x1f ;  /* 0x00001fdf12197589 */ /* 0x000fe800000e0000 */
[----:B------:R-:W1:Y:S01]  /*e040*/  SHFL.IDX PT, R223, R227, R232, 0x1f ;  /* 0x00001fe8e3df7589 */ /* 0x000e6200000e0000 */
[----:B------:R-:W-:Y:S01]  /*e050*/  FADD.FTZ R212, R27, -R212 ;  /* 0x800000d41bd47221 */ /* 0x000fe20000010000 */
[--C-:B--2---:R-:W-:Y:S01]  /*e060*/  FFMA.FTZ R216, R216, UR4, -R218.reuse ;  /* 0x00000004d8d87c23 */ /* 0x104fe200080108da */
[----:B------:R-:W-:Y:S01]  /*e070*/  IADD3 R27, R10, 0x10, RZ ;  /* 0x000000100a1b7810 */ /* 0x000fe20007ffe0ff */
[----:B------:R-:W-:Y:S01]  /*e080*/  FADD.FTZ R225, R26, -R225 ;  /* 0x800000e11ae17221 */ /* 0x000fe20000010000 */
[----:B------:R-:W-:Y:S02]  /*e090*/  VIADD R221, R10, 0x14 ;  /* 0x000000140add7836 */ /* 0x000fe40000000000 */
[----:B------:R-:W-:-:S02]  /*e0a0*/  FFMA.FTZ R26, R214, UR4, -R218 ;  /* 0x00000004d61a7c23 */ /* 0x000fc400080108da */
[----:B------:R2:W4:Y:S01]  /*e0b0*/  MUFU.EX2 R214, R216 ;  /* 0x000000d800d67308 */ /* 0x0005220000000800 */
[----:B------:R-:W4:Y:S01]  /*e0c0*/  SHFL.IDX PT, R231, R18, R231, 0x1f ;  /* 0x00001fe712e77589 */ /* 0x000f2200000e0000 */
[--C-:B---3--:R-:W-:Y:S01]  /*e0d0*/  FADD.FTZ R218, R30, -R24.reuse ;  /* 0x800000181eda7221 */ /* 0x108fe20000010000 */
[----:B--2---:R-:W-:Y:S02]  /*e0e0*/  FADD.FTZ R216, R28, -R24 ;  /* 0x800000181cd87221 */ /* 0x004fe40000010000 */
[----:B------:R-:W2:Y:S04]  /*e0f0*/  SHFL.IDX PT, R28, R227, R27, 0x1f ;  /* 0x00001f1be31c7589 */ /* 0x000ea800000e0000 */
[----:B------:R1:W-:Y:S04]  /*e100*/  SHFL.IDX PT, R27, R227, R221, 0x1f ;  /* 0x00001fdde31b7589 */ /* 0x0003e800000e0000 */
[----:B------:R-:W3:Y:S01]  /*e110*/  SHFL.IDX PT, R30, R18, R232, 0x1f ;  /* 0x00001fe8121e7589 */ /* 0x000ee200000e0000 */
[--C-:B-1----:R-:W-:Y:S01]  /*e120*/  FADD.FTZ R221, R29, -R223.reuse ;  /* 0x800000df1ddd7221 */ /* 0x102fe20000010000 */
[C---:B------:R-:W-:Y:S01]  /*e130*/  IADD3 R29, R10.reuse, 0x18, RZ ;  /* 0x000000180a1d7810 */ /* 0x040fe20007ffe0ff */
[----:B------:R-:W-:Y:S01]  /*e140*/  FADD.FTZ R223, R31, -R223 ;  /* 0x800000df1fdf7221 */ /* 0x000fe20000010000 */
[----:B------:R-:W-:-:S04]  /*e150*/  IADD3 R31, R10, 0x10, RZ ;  /* 0x000000100a1f7810 */ /* 0x000fc80007ffe0ff */
[----:B------:R-:W1:Y:S04]  /*e160*/  SHFL.IDX PT, R29, R227, R29, 0x1f ;  /* 0x00001f1de31d7589 */ /* 0x000e6800000e0000 */
[----:B------:R-:W1:Y:S01]  /*e170*/  SHFL.IDX PT, R31, R18, R31, 0x1f ;  /* 0x00001f1f121f7589 */ /* 0x000e6200000e0000 */
[----:B------:R4:W1:Y:S01]  /*e180*/  MUFU.EX2 R24, R26 ;  /* 0x0000001a00187308 */ /* 0x0008620000000800 */
[--C-:B------:R-:W-:Y:S01]  /*e190*/  FFMA.FTZ R219, R219, UR4, -R25.reuse ;  /* 0x00000004dbdb7c23 */ /* 0x100fe20008010819 */
[----:B----4-:R-:W-:Y:S01]  /*e1a0*/  FFMA.FTZ R26, R228, UR4, -R25 ;  /* 0x00000004e41a7c23 */ /* 0x010fe20008010819 */
[--C-:B------:R-:W-:Y:S01]  /*e1b0*/  FFMA.FTZ R25, R224, UR4, -R231.reuse ;  /* 0x00000004e0197c23 */ /* 0x100fe200080108e7 */
[----:B------:R-:W-:Y:S01]  /*e1c0*/  FFMA.FTZ R231, R222, UR4, -R231 ;  /* 0x00000004dee77c23 */ /* 0x000fe200080108e7 */
[--C-:B--2---:R-:W-:Y:S01]  /*e1d0*/  FADD.FTZ R222, R32, -R28.reuse ;  /* 0x8000001c20de7221 */ /* 0x104fe20000010000 */
[----:B------:R-:W-:Y:S01]  /*e1e0*/  FADD.FTZ R224, R34, -R28 ;  /* 0x8000001c22e07221 */ /* 0x000fe20000010000 */
[--C-:B---3--:R-:W-:Y:S01]  /*e1f0*/  FFMA.FTZ R28, R220, UR4, -R30.reuse ;  /* 0x00000004dc1c7c23 */ /* 0x108fe2000801081e */
[----:B------:R-:W-:Y:S01]  /*e200*/  FFMA.FTZ R30, R217, UR4, -R30 ;  /* 0x00000004d91e7c23 */ /* 0x000fe2000801081e */
[----:B------:R-:W-:-:S02]  /*e210*/  VIADD R32, R10, 0x14 ;  /* 0x000000140a207836 */ /* 0x000fc40000000000 */
[--C-:B-1----:R-:W-:Y:S01]  /*e220*/  FADD.FTZ R217, R36, -R29.reuse ;  /* 0x8000001d24d97221 */ /* 0x102fe20000010000 */
[----:B------:R-:W-:Y:S01]  /*e230*/  FADD.FTZ R220, R38, -R29 ;  /* 0x8000001d26dc7221 */ /* 0x000fe20000010000 */
[----:B------:R-:W-:Y:S01]  /*e240*/  FMUL.FTZ R229, R214, R229 ;  /* 0x000000e5d6e57220 */ /* 0x000fe20000410000 */
[--C-:B------:R-:W-:Y:S01]  /*e250*/  FFMA.FTZ R29, R215, UR4, -R31.reuse ;  /* 0x00000004d71d7c23 */ /* 0x100fe2000801081f */
[----:B------:R-:W-:Y:S01]  /*e260*/  FFMA.FTZ R31, R213, UR4, -R31 ;  /* 0x00000004d51f7c23 */ /* 0x000fe2000801081f */
[----:B------:R-:W-:Y:S01]  /*e270*/  FFMA.FTZ R213, -R19, R19, 1 ;  /* 0x3f80000013d57423 */ /* 0x000fe20000010113 */
[C---:B------:R-:W-:Y:S01]  /*e280*/  VIADD R232, R10.reuse, 0x1c ;  /* 0x0000001c0ae87836 */ /* 0x040fe20000000000 */
[----:B------:R-:W1:Y:S01]  /*e290*/  SHFL.IDX PT, R32, R18, R32, 0x1f ;  /* 0x00001f2012207589 */ /* 0x000e6200000e0000 */
[C---:B------:R-:W-:Y:S01]  /*e2a0*/  IADD3 R34, R10.reuse, 0x18, RZ ;  /* 0x000000180a227810 */ /* 0x040fe20007ffe0ff */
[----:B------:R-:W-:Y:S01]  /*e2b0*/  FMUL.FTZ R213, R213, R229 ;  /* 0x000000e5d5d57220 */ /* 0x000fe20000410000 */
[----:B------:R-:W-:-:S02]  /*e2c0*/  VIADD R229, R10, 0x1c ;  /* 0x0000001c0ae57836 */ /* 0x000fc40000000000 */
[----:B------:R2:W-:Y:S02]  /*e2d0*/  SHFL.IDX PT, R232, R227, R232, 0x1f ;  /* 0x00001fe8e3e87589 */ /* 0x0005e400000e0000 */
[--C-:B--2---:R-:W-:Y:S02]  /*e2e0*/  FADD.FTZ R227, R33, -R27.reuse ;  /* 0x8000001b21e37221 */ /* 0x104fe40000010000 */
[----:B------:R-:W2:Y:S04]  /*e2f0*/  SHFL.IDX PT, R33, R18, R34, 0x1f ;  /* 0x00001f2212217589 */ /* 0x000ea800000e0000 */
[----:B------:R-:W3:Y:S01]  /*e300*/  SHFL.IDX PT, R34, R18, R229, 0x1f ;  /* 0x00001fe512227589 */ /* 0x000ee200000e0000 */
[----:B------:R-:W-:Y:S01]  /*e310*/  FADD.FTZ R228, R35, -R27 ;  /* 0x8000001b23e47221 */ /* 0x000fe20000010000 */
[--C-:B-1----:R-:W-:Y:S01]  /*e320*/  FFMA.FTZ R211, R211, UR4, -R32.reuse ;  /* 0x00000004d3d37c23 */ /* 0x102fe20008010820 */
[----:B------:R-:W-:Y:S01]  /*e330*/  FFMA.FTZ R32, R210, UR4, -R32 ;  /* 0x00000004d2207c23 */ /* 0x000fe20008010820 */
[----:B------:R-:W1:Y:S01]  /*e340*/  SHFL.IDX PT, R35, R12, R10, 0x1f ;  /* 0x00001f0a0c237589 */ /* 0x000e6200000e0000 */
[----:B------:R-:W-:Y:S01]  /*e350*/  IADD3 R215, R10, 0x4, RZ ;  /* 0x000000040ad77810 */ /* 0x000fe20007ffe0ff */
[----:B------:R-:W-:Y:S01]  /*e360*/  FFMA.FTZ R210, -R20, R20, 1 ;  /* 0x3f80000014d27423 */ /* 0x000fe20000010114 */
[----:B------:R2:W-:Y:S08]  /*e370*/  MUFU.EX2 R19, R31 ;  /* 0x0000001f00137308 */ /* 0x0005f00000000800 */
[----:B------:R4:W-:Y:S01]  /*e380*/  MUFU.EX2 R20, R32 ;  /* 0x0000002000147308 */ /* 0x0009e20000000800 */
[--C-:B--2---:R-:W-:Y:S01]  /*e390*/  FFMA.FTZ R31, R208, UR4, -R33.reuse ;  /* 0x00000004d01f7c23 */ /* 0x104fe20008010821 */
[----:B----4-:R-:W-:Y:S01]  /*e3a0*/  FFMA.FTZ R32, R209, UR4, -R33 ;  /* 0x00000004d1207c23 */ /* 0x010fe20008010821 */
[----:B---3--:R-:W-:-:S05]  /*e3b0*/  FFMA.FTZ R33, R206, UR4, -R34 ;  /* 0x00000004ce217c23 */ /* 0x008fca0008010822 */
[----:B------:R-:W2:Y:S01]  /*e3c0*/  MUFU.EX2 R219, R219 ;  /* 0x000000db00db7308 */ /* 0x000ea20000000800 */
[----:B------:R-:W3:Y:S01]  /*e3d0*/  SHFL.IDX PT, R206, R12, R215, 0x1f ;  /* 0x00001fd70cce7589 */ /* 0x000ee200000e0000 */
[----:B------:R-:W-:Y:S01]  /*e3e0*/  FMUL.FTZ R225, R24, R225 ;  /* 0x000000e118e17220 */ /* 0x000fe20000410000 */
[----:B------:R-:W-:Y:S01]  /*e3f0*/  FFMA.FTZ R208, -R230, R230, 1 ;  /* 0x3f800000e6d07423 */ /* 0x000fe200000101e6 */
[--C-:B-1----:R-:W-:Y:S01]  /*e400*/  FFMA.FTZ R204, R204, UR4, -R35.reuse ;  /* 0x00000004cccc7c23 */ /* 0x102fe20008010823 */
[----:B------:R-:W-:Y:S01]  /*e410*/  FFMA.FTZ R36, R205, UR4, -R35 ;  /* 0x00000004cd247c23 */ /* 0x000fe20008010823 */
[----:B------:R-:W-:Y:S01]  /*e420*/  FMUL.FTZ R210, R210, R225 ;  /* 0x000000e1d2d27220 */ /* 0x000fe20000410000 */
[C---:B------:R-:W-:Y:S01]  /*e430*/  IADD3 R209, R10.reuse, 0xc, RZ ;  /* 0x0000000c0ad17810 */ /* 0x040fe20007ffe0ff */
[----:B------:R1:W-:Y:S01]  /*e440*/  MUFU.EX2 R18, R211 ;  /* 0x000000d300127308 */ /* 0x0003e20000000800 */
[C---:B------:R-:W-:Y:S02]  /*e450*/  VIADD R225, R10.reuse, 0x10 ;  /* 0x000000100ae17836 */ /* 0x040fe40000000000 */
[----:B------:R-:W-:-:S02]  /*e460*/  VIADD R230, R10, 0x18 ;  /* 0x000000180ae67836 */ /* 0x000fc40000000000 */
[----:B--2---:R-:W-:Y:S01]  /*e470*/  FMUL.FTZ R226, R219, R226 ;  /* 0x000000e2dbe27220 */ /* 0x004fe20000410000 */
[----:B-1----:R-:W-:Y:S02]  /*e480*/  IADD3 R211, R10, 0x14, RZ ;  /* 0x000000140ad37810 */ /* 0x002fe40007ffe0ff */
[----:B------:R3:W-:Y:S01]  /*e490*/  MUFU.EX2 R35, R204 ;  /* 0x000000cc00237308 */ /* 0x0007e20000000800 */
[----:B------:R-:W-:Y:S01]  /*e4a0*/  FMUL.FTZ R208, R208, R226 ;  /* 0x000000e2d0d07220 */ /* 0x000fe20000410000 */
[----:B------:R-:W-:Y:S02]  /*e4b0*/  VIADD R226, R10, 0x8 ;  /* 0x000000080ae27836 */ /* 0x000fe40000000000 */
[----:B------:R-:W-:Y:S01]  /*e4c0*/  FFMA.FTZ R34, R207, UR4, -R34 ;  /* 0x00000004cf227c23 */ /* 0x000fe20008010822 */
[----:B------:R-:W-:Y:S03]  /*e4d0*/  SHFL.IDX PT, R38, R12, R211, 0x1f ;  /* 0x00001fd30c267589 */ /* 0x000fe600000e0000 */
[----:B------:R1:W-:Y:S01]  /*e4e0*/  MUFU.EX2 R27, R231 ;  /* 0x000000e7001b7308 */ /* 0x0003e20000000800 */
[--C-:B---3--:R-:W-:Y:S01]  /*e4f0*/  FFMA.FTZ R204, R122, UR4, -R206.reuse ;  /* 0x000000047acc7c23 */ /* 0x108fe200080108ce */
[----:B------:R-:W-:Y:S01]  /*e500*/  FFMA.FTZ R206, R124, UR4, -R206 ;  /* 0x000000047cce7c23 */ /* 0x000fe200080108ce */
[----:B------:R-:W-:Y:S04]  /*e510*/  SHFL.IDX PT, R207, R12, R226, 0x1f ;  /* 0x00001fe20ccf7589 */ /* 0x000fe800000e0000 */
[----:B------:R-:W2:Y:S01]  /*e520*/  SHFL.IDX PT, R122, R12, R230, 0x1f ;  /* 0x00001fe60c7a7589 */ /* 0x000ea200000e0000 */
[--C-:B-1----:R-:W-:Y:S01]  /*e530*/  FADD.FTZ R231, R37, -R232.reuse ;  /* 0x800000e825e77221 */ /* 0x102fe20000010000 */
[----:B------:R-:W-:-:S02]  /*e540*/  FADD.FTZ R232, R39, -R232 ;  /* 0x800000e827e87221 */ /* 0x000fc40000010000 */
[----:B------:R-:W-:Y:S04]  /*e550*/  SHFL.IDX PT, R37, R12, R209, 0x1f ;  /* 0x00001fd10c257589 */ /* 0x000fe800000e0000 */
[----:B------:R-:W-:Y:S04]  /*e560*/  SHFL.IDX PT, R39, R12, R225, 0x1f ;  /* 0x00001fe10c277589 */ /* 0x000fe800000e0000 */
[----:B------:R1:W3:Y:S02]  /*e570*/  SHFL.IDX PT, R124, R12, R229, 0x1f ;  /* 0x00001fe50c7c7589 */ /* 0x0002e400000e0000 */
[----:B-1----:R1:W-:Y:S02]  /*e580*/  MUFU.EX2 R12, R204 ;  /* 0x000000cc000c7308 */ /* 0x0023e40000000800 */
[----:B-1----:R-:W1:Y:S01]  /*e590*/  SHFL.IDX PT, R204, R11, R215, 0x1f ;  /* 0x00001fd70bcc7589 */ /* 0x002e6200000e0000 */
[--C-:B--2---:R-:W-:Y:S01]  /*e5a0*/  FFMA.FTZ R112, R112, UR4, -R122.reuse ;  /* 0x0000000470707c23 */ /* 0x104fe2000801087a */
[----:B------:R-:W-:-:S02]  /*e5b0*/  FFMA.FTZ R107, R107, UR4, -R122 ;  /* 0x000000046b6b7c23 */ /* 0x000fc4000801087a */
[----:B------:R-:W2:Y:S01]  /*e5c0*/  SHFL.IDX PT, R205, R11, R10, 0x1f ;  /* 0x00001f0a0bcd7589 */ /* 0x000ea200000e0000 */
[----:B---3--:R-:W-:-:S03]  /*e5d0*/  FFMA.FTZ R122, R97, UR4, -R124 ;  /* 0x00000004617a7c23 */ /* 0x008fc6000801087c */
[----:B------:R-:W3:Y:S01]  /*e5e0*/  SHFL.IDX PT, R97, R11, R225, 0x1f ;  /* 0x00001fe10b617589 */ /* 0x000ee200000e0000 */
[--C-:B------:R-:W-:Y:S01]  /*e5f0*/  FFMA.FTZ R123, R123, UR4, -R207.reuse ;  /* 0x000000047b7b7c23 */ /* 0x100fe200080108cf */
[----:B------:R-:W-:Y:S02]  /*e600*/  FFMA.FTZ R125, R125, UR4, -R207 ;  /* 0x000000047d7d7c23 */ /* 0x000fe400080108cf */
[----:B------:R-:W-:Y:S01]  /*e610*/  SHFL.IDX PT, R207, R11, R226, 0x1f ;  /* 0x00001fe20bcf7589 */ /* 0x000fe200000e0000 */
[--C-:B-1----:R-:W-:Y:S01]  /*e620*/  FFMA.FTZ R119, R119, UR4, -R204.reuse ;  /* 0x0000000477777c23 */ /* 0x102fe200080108cc */
[----:B------:R-:W-:Y:S02]  /*e630*/  FFMA.FTZ R204, R98, UR4, -R204 ;  /* 0x0000000462cc7c23 */ /* 0x000fe400080108cc */
[----:B------:R-:W1:Y:S01]  /*e640*/  SHFL.IDX PT, R98, R11, R230, 0x1f ;  /* 0x00001fe60b627589 */ /* 0x000e6200000e0000 */
[--C-:B------:R-:W-:Y:S01]  /*e650*/  FFMA.FTZ R120, R120, UR4, -R37.reuse ;  /* 0x0000000478787c23 */ /* 0x100fe20008010825 */
[----:B------:R-:W-:Y:S01]  /*e660*/  FFMA.FTZ R121, R121, UR4, -R37 ;  /* 0x0000000479797c23 */ /* 0x000fe20008010825 */
[--C-:B------:R-:W-:Y:S01]  /*e670*/  FFMA.FTZ R109, R109, UR4, -R38.reuse ;  /* 0x000000046d6d7c23 */ /* 0x100fe20008010826 */
[----:B------:R4:W-:Y:S01]  /*e680*/  MUFU.EX2 R37, R206 ;  /* 0x000000ce00257308 */ /* 0x0009e20000000800 */
[--C-:B------:R-:W-:Y:S01]  /*e690*/  FFMA.FTZ R103, R103, UR4, -R39.reuse ;  /* 0x0000000467677c23 */ /* 0x100fe20008010827 */
[----:B------:R-:W-:Y:S01]  /*e6a0*/  FFMA.FTZ R114, R114, UR4, -R39 ;  /* 0x0000000472727c23 */ /* 0x000fe20008010827 */
[--C-:B--2---:R-:W-:Y:S01]  /*e6b0*/  FFMA.FTZ R117, R117, UR4, -R205.reuse ;  /* 0x0000000475757c23 */ /* 0x104fe200080108cd */
[----:B------:R-:W-:Y:S01]  /*e6c0*/  FFMA.FTZ R106, R106, UR4, -R205 ;  /* 0x000000046a6a7c23 */ /* 0x000fe200080108cd */
[----:B----4-:R-:W-:-:S03]  /*e6d0*/  FFMA.FTZ R206, R94, UR4, -R38 ;  /* 0x000000045ece7c23 */ /* 0x010fc60008010826 */
[----:B------:R2:W-:Y:S01]  /*e6e0*/  MUFU.EX2 R38, R123 ;  /* 0x0000007b00267308 */ /* 0x0005e20000000800 */
[----:B------:R-:W-:Y:S01]  /*e6f0*/  SHFL.IDX PT, R205, R11, R229, 0x1f ;  /* 0x00001fe50bcd7589 */ /* 0x000fe200000e0000 */
[--C-:B---3--:R-:W-:Y:S01]  /*e700*/  FFMA.FTZ R101, R101, UR4, -R97.reuse ;  /* 0x0000000465657c23 */ /* 0x108fe20008010861 */
[----:B------:R-:W-:Y:S02]  /*e710*/  FFMA.FTZ R100, R100, UR4, -R97 ;  /* 0x0000000464647c23 */ /* 0x000fe40008010861 */
[----:B--2---:R-:W2:Y:S03]  /*e720*/  SHFL.IDX PT, R123, R11, R209, 0x1f ;  /* 0x00001fd10b7b7589 */ /* 0x004ea600000e0000 */
[----:B------:R3:W-:Y:S02]  /*e730*/  MUFU.EX2 R39, R125 ;  /* 0x0000007d00277308 */ /* 0x0007e40000000800 */
[----:B---3--:R3:W-:Y:S06]  /*e740*/  SHFL.IDX PT, R125, R11, R211, 0x1f ;  /* 0x00001fd30b7d7589 */ /* 0x0087ec00000e0000 */
[----:B------:R1:W-:Y:S08]  /*e750*/  MUFU.EX2 R97, R114 ;  /* 0x0000007200617308 */ /* 0x0003f00000000800 */
[----:B---3--:R3:W-:Y:S01]  /*e760*/  MUFU.EX2 R11, R121 ;  /* 0x00000079000b7308 */ /* 0x0087e20000000800 */
[----:B-1----:R-:W-:Y:S01]  /*e770*/  FFMA.FTZ R114, R95, UR4, -R98 ;  /* 0x000000045f727c23 */ /* 0x002fe20008010862 */
[----:B---3--:R-:W1:Y:S06]  /*e780*/  SHFL.IDX PT, R121, R14, R215, 0x1f ;  /* 0x00001fd70e797589 */ /* 0x008e6c00000e0000 */
[----:B------:R3:W-:Y:S01]  /*e790*/  MUFU.EX2 R95, R109 ;  /* 0x0000006d005f7308 */ /* 0x0007e20000000800 */
[----:B------:R-:W-:-:S07]  /*e7a0*/  FFMA.FTZ R124, R96, UR4, -R124 ;  /* 0x00000004607c7c23 */ /* 0x000fce000801087c */
[----:B------:R4:W-:Y:S01]  /*e7b0*/  MUFU.EX2 R94, R120 ;  /* 0x00000078005e7308 */ /* 0x0009e20000000800 */
[----:B---3--:R-:W3:Y:S01]  /*e7c0*/  SHFL.IDX PT, R109, R14, R225, 0x1f ;  /* 0x00001fe10e6d7589 */ /* 0x008ee200000e0000 */
[----:B----4-:R-:W-:-:S03]  /*e7d0*/  FFMA.FTZ R120, R99, UR4, -R207 ;  /* 0x0000000463787c23 */ /* 0x010fc600080108cf */
[----:B------:R-:W4:Y:S03]  /*e7e0*/  SHFL.IDX PT, R99, R14, R10, 0x1f ;  /* 0x00001f0a0e637589 */ /* 0x000f2600000e0000 */
[----:B------:R-:W3:Y:S01]  /*e7f0*/  MUFU.EX2 R25, R25 ;  /* 0x0000001900197308 */ /* 0x000ee20000000800 */
[----:B--2---:R-:W-:-:S07]  /*e800*/  FFMA.FTZ R105, R105, UR4, -R123 ;  /* 0x0000000469697c23 */ /* 0x004fce000801087b */
[----:B------:R2:W-:Y:S01]  /*e810*/  MUFU.EX2 R96, R103 ;  /* 0x0000006700607308 */ /* 0x0005e20000000800 */
[----:B------:R-:W-:Y:S01]  /*e820*/  FFMA.FTZ R104, R104, UR4, -R123 ;  /* 0x0000000468687c23 */ /* 0x000fe2000801087b */
[----:B--2---:R-:W2:Y:S04]  /*e830*/  SHFL.IDX PT, R103, R14, R209, 0x1f ;  /* 0x00001fd10e677589 */ /* 0x004ea800000e0000 */
[----:B------:R-:W2:Y:S01]  /*e840*/  SHFL.IDX PT, R123, R14, R226, 0x1f ;  /* 0x00001fe20e7b7589 */ /* 0x000ea200000e0000 */
[--C-:B-1----:R-:W-:Y:S01]  /*e850*/  FFMA.FTZ R108, R108, UR4, -R121.reuse ;  /* 0x000000046c6c7c23 */ /* 0x102fe20008010879 */
[----:B------:R-:W-:Y:S02]  /*e860*/  FFMA.FTZ R138, R138, UR4, -R121 ;  /* 0x000000048a8a7c23 */ /* 0x000fe40008010879 */
[----:B------:R-:W1:Y:S01]  /*e870*/  SHFL.IDX PT, R121, R14, R211, 0x1f ;  /* 0x00001fd30e797589 */ /* 0x000e6200000e0000 */
[--C-:B---3--:R-:W-:Y:S01]  /*e880*/  FFMA.FTZ R130, R130, UR4, -R109.reuse ;  /* 0x0000000482827c23 */ /* 0x108fe2000801086d */
[----:B------:R-:W-:Y:S01]  /*e890*/  FFMA.FTZ R137, R137, UR4, -R109 ;  /* 0x0000000489897c23 */ /* 0x000fe2000801086d */
[----:B------:R-:W-:Y:S01]  /*e8a0*/  FMUL.FTZ R216, R25, R216 ;  /* 0x000000d819d87220 */ /* 0x000fe20000410000 */
[----:B------:R-:W-:Y:S01]  /*e8b0*/  FMUL.FTZ R132, R132, UR9 ;  /* 0x0000000984847c20 */ /* 0x000fe20008410000 */
[----:B------:R-:W-:Y:S01]  /*e8c0*/  FMUL.FTZ R134, R134, UR9 ;  /* 0x0000000986867c20 */ /* 0x000fe20008410000 */
[----:B------:R-:W-:Y:S01]  /*e8d0*/  FFMA.FTZ R109, -R237, R237, 1 ;  /* 0x3f800000ed6d7423 */ /* 0x000fe200000101ed */
[--C-:B----4-:R-:W-:Y:S01]  /*e8e0*/  FFMA.FTZ R113, R113, UR4, -R99.reuse ;  /* 0x0000000471717c23 */ /* 0x110fe20008010863 */
[----:B------:R-:W-:-:S02]  /*e8f0*/  FFMA.FTZ R131, R131, UR4, -R99 ;  /* 0x0000000483837c23 */ /* 0x000fc40008010863 */
[----:B------:R3:W-:Y:S01]  /*e900*/  MUFU.EX2 R99, R112 ;  /* 0x0000007000637308 */ /* 0x0007e20000000800 */
[----:B------:R-:W-:Y:S01]  /*e910*/  FMUL.FTZ R109, R109, R216 ;  /* 0x000000d86d6d7220 */ /* 0x000fe20000410000 */
[----:B------:R-:W-:Y:S01]  /*e920*/  FMUL.FTZ R133, R133, UR9 ;  /* 0x0000000985857c20 */ /* 0x000fe20008410000 */
[----:B------:R-:W-:Y:S01]  /*e930*/  FMUL.FTZ R135, R135, UR9 ;  /* 0x0000000987877c20 */ /* 0x000fe20008410000 */
[----:B------:R-:W-:Y:S04]  /*e940*/  SHFL.IDX PT, R216, R17, R10, 0x1f ;  /* 0x00001f0a11d87589 */ /* 0x000fe800000e0000 */
[----:B------:R-:W4:Y:S01]  /*e950*/  MUFU.EX2 R26, R26 ;  /* 0x0000001a001a7308 */ /* 0x000f220000000800 */
[----:B---3--:R-:W3:Y:S01]  /*e960*/  SHFL.IDX PT, R112, R14, R230, 0x1f ;  /* 0x00001fe60e707589 */ /* 0x008ee200000e0000 */
[--C-:B--2---:R-:W-:Y:S01]  /*e970*/  FFMA.FTZ R126, R126, UR4, -R103.reuse ;  /* 0x000000047e7e7c23 */ /* 0x104fe20008010867 */
[----:B------:R-:W-:-:S02]  /*e980*/  FFMA.FTZ R139, R139, UR4, -R103 ;  /* 0x000000048b8b7c23 */ /* 0x000fc40008010867 */
[----:B------:R2:W3:Y:S03]  /*e990*/  SHFL.IDX PT, R103, R14, R229, 0x1f ;  /* 0x00001fe50e677589 */ /* 0x0004e600000e0000 */
[----:B------:R-:W4:Y:S08]  /*e9a0*/  MUFU.TANH R132, R132 ;  /* 0x0000008400847308 */ /* 0x000f300000002400 */
[----:B------:R-:W3:Y:S01]  /*e9b0*/  MUFU.TANH R134, R134 ;  /* 0x0000008600867308 */ /* 0x000ee20000002400 */
[--C-:B------:R-:W-:Y:S01]  /*e9c0*/  FFMA.FTZ R127, R127, UR4, -R123.reuse ;  /* 0x000000047f7f7c23 */ /* 0x100fe2000801087b */
[----:B------:R-:W-:Y:S01]  /*e9d0*/  FFMA.FTZ R129, R129, UR4, -R123 ;  /* 0x0000000481817c23 */ /* 0x000fe2000801087b */
[----:B------:R-:W-:-:S05]  /*e9e0*/  FFMA.FTZ R102, R102, UR4, -R125 ;  /* 0x0000000466667c23 */ /* 0x000fca000801087d */
[----:B------:R-:W-:Y:S01]  /*e9f0*/  MUFU.TANH R133, R133 ;  /* 0x0000008500857308 */ /* 0x000fe20000002400 */
[----:B------:R-:W-:Y:S01]  /*ea00*/  FFMA.FTZ R115, R115, UR4, -R125 ;  /* 0x0000000473737c23 */ /* 0x000fe2000801087d */
[----:B------:R-:W-:-:S06]  /*ea10*/  FSEL R123, R4, -INF , !P3 ;  /* 0xff800000047b7808 */ /* 0x000fcc0005800000 */
[----:B------:R-:W3:Y:S01]  /*ea20*/  MUFU.TANH R135, R135 ;  /* 0x0000008700877308 */ /* 0x000ee20000002400 */
[----:B------:R-:W-:-:S07]  /*ea30*/  FSEL R125, R128, -INF , !P2 ;  /* 0xff800000807d7808 */ /* 0x000fce0005000000 */
[----:B------:R-:W3:Y:S08]  /*ea40*/  MUFU.EX2 R28, R28 ;  /* 0x0000001c001c7308 */ /* 0x000ef00000000800 */
[----:B------:R-:W3:Y:S01]  /*ea50*/  MUFU.EX2 R29, R29 ;  /* 0x0000001d001d7308 */ /* 0x000ee20000000800 */
[----:B-1----:R-:W-:-:S07]  /*ea60*/  FFMA.FTZ R123, R123, UR4, -R121 ;  /* 0x000000047b7b7c23 */ /* 0x002fce0008010879 */
[----:B------:R-:W1:Y:S01]  /*ea70*/  MUFU.EX2 R32, R32 ;  /* 0x0000002000207308 */ /* 0x000e620000000800 */
[--C-:B------:R-:W-:Y:S01]  /*ea80*/  FFMA.FTZ R110, R110, UR4, -R205.reuse ;  /* 0x000000046e6e7c23 */ /* 0x100fe200080108cd */
[----:B------:R-:W-:Y:S01]  /*ea90*/  FFMA.FTZ R118, R118, UR4, -R205 ;  /* 0x0000000476767c23 */ /* 0x000fe200080108cd */
[----:B--2---:R-:W-:-:S05]  /*eaa0*/  FFMA.FTZ R14, -R200, R200, 1 ;  /* 0x3f800000c80e7423 */ /* 0x004fca00000101c8 */
[----:B------:R-:W2:Y:S01]  /*eab0*/  MUFU.EX2 R31, R31 ;  /* 0x0000001f001f7308 */ /* 0x000ea20000000800 */
[----:B----4-:R-:W-:Y:S01]  /*eac0*/  FMUL.FTZ R212, R26, R212 ;  /* 0x000000d41ad47220 */ /* 0x010fe20000410000 */
[----:B------:R-:W-:Y:S01]  /*ead0*/  FFMA.FTZ R121, R125, UR4, -R121 ;  /* 0x000000047d797c23 */ /* 0x000fe20008010879 */
[----:B------:R-:W-:Y:S01]  /*eae0*/  FSEL R125, R132, -INF , !P5 ;  /* 0xff800000847d7808 */ /* 0x000fe20006800000 */
[----:B------:R-:W-:Y:S01]  /*eaf0*/  FMUL.FTZ R218, R27, R218 ;  /* 0x000000da1bda7220 */ /* 0x000fe20000410000 */
[----:B---3--:R-:W-:Y:S01]  /*eb00*/  FSEL R205, R134, -INF , !P0 ;  /* 0xff80000086cd7808 */ /* 0x008fe20004000000 */
[----:B------:R-:W-:Y:S01]  /*eb10*/  FFMA.FTZ R235, -R235, R235, 1 ;  /* 0x3f800000ebeb7423 */ /* 0x000fe200000101eb */
[----:B------:R-:W-:Y:S01]  /*eb20*/  FFMA.FTZ R116, R116, UR4, -R98 ;  /* 0x0000000474747c23 */ /* 0x000fe20008010862 */
[----:B------:R-:W-:Y:S01]  /*eb30*/  FMUL.FTZ R14, R14, R212 ;  /* 0x000000d40e0e7220 */ /* 0x000fe20000410000 */
[----:B------:R-:W-:Y:S01]  /*eb40*/  FFMA.FTZ R111, R111, UR4, -R207 ;  /* 0x000000046f6f7c23 */ /* 0x000fe200080108cf */
[----:B------:R3:W-:Y:S01]  /*eb50*/  MUFU.EX2 R98, R206 ;  /* 0x000000ce00627308 */ /* 0x0007e20000000800 */
[----:B------:R-:W-:Y:S01]  /*eb60*/  FFMA.FTZ R212, -R21, R21, 1 ;  /* 0x3f80000015d47423 */ /* 0x000fe20000010115 */
[--C-:B------:R-:W-:Y:S01]  /*eb70*/  FFMA.FTZ R125, R125, UR4, -R112.reuse ;  /* 0x000000047d7d7c23 */ /* 0x100fe20008010870 */
[----:B------:R-:W-:Y:S01]  /*eb80*/  FFMA.FTZ R205, R205, UR4, -R112 ;  /* 0x00000004cdcd7c23 */ /* 0x000fe20008010870 */
[----:B------:R-:W-:Y:S01]  /*eb90*/  FSEL R207, R135, -INF , !P1 ;  /* 0xff80000087cf7808 */ /* 0x000fe20004800000 */
[----:B------:R-:W-:Y:S01]  /*eba0*/  FFMA.FTZ R21, -R22, R22, 1 ;  /* 0x3f80000016157423 */ /* 0x000fe20000010116 */
[----:B------:R-:W-:Y:S01]  /*ebb0*/  FMUL.FTZ R112, R235, R218 ;  /* 0x000000daeb707220 */ /* 0x000fe20000410000 */
[----:B------:R-:W-:Y:S01]  /*ebc0*/  FMUL.FTZ R221, R28, R221 ;  /* 0x000000dd1cdd7220 */ /* 0x000fe20000410000 */
[----:B------:R-:W-:Y:S01]  /*ebd0*/  FFMA.FTZ R209, -R233, R233, 1 ;  /* 0x3f800000e9d17423 */ /* 0x000fe200000101e9 */
[----:B---3--:R-:W-:Y:S01]  /*ebe0*/  FSEL R206, R133, -INF , !P4 ;  /* 0xff80000085ce7808 */ /* 0x008fe20006000000 */
[----:B------:R-:W-:Y:S01]  /*ebf0*/  FFMA.FTZ R211, -R234, R234, 1 ;  /* 0x3f800000ead37423 */ /* 0x000fe200000101ea */
[----:B------:R-:W-:Y:S01]  /*ec00*/  FMUL.FTZ R222, R29, R222 ;  /* 0x000000de1dde7220 */ /* 0x000fe20000410000 */
[----:B------:R-:W-:Y:S01]  /*ec10*/  FMUL.FTZ R22, R18, R227 ;  /* 0x000000e312167220 */ /* 0x000fe20000410000 */
[--C-:B------:R-:W-:Y:S01]  /*ec20*/  FADD.FTZ R40, R40, -R216.reuse ;  /* 0x800000d828287221 */ /* 0x100fe20000010000 */
[----:B------:R-:W-:Y:S01]  /*ec30*/  FADD.FTZ R42, R42, -R216 ;  /* 0x800000d82a2a7221 */ /* 0x000fe20000010000 */
[----:B------:R-:W3:Y:S01]  /*ec40*/  MUFU.EX2 R30, R30 ;  /* 0x0000001e001e7308 */ /* 0x000ee20000000800 */
[----:B------:R-:W-:Y:S01]  /*ec50*/  FFMA.FTZ R236, -R236, R236, 1 ;  /* 0x3f800000ecec7423 */ /* 0x000fe200000101ec */
[----:B------:R-:W4:Y:S01]  /*ec60*/  SHFL.IDX PT, R218, R17, R215, 0x1f ;  /* 0x00001fd711da7589 */ /* 0x000f2200000e0000 */
[C---:B------:R-:W-:Y:S01]  /*ec70*/  IADD3 R227, R10.reuse, 0x8, RZ ;  /* 0x000000080ae37810 */ /* 0x040fe20007ffe0ff */
[----:B------:R-:W-:-:S02]  /*ec80*/  VIADD R234, R10, 0xc ;  /* 0x0000000c0aea7836 */ /* 0x000fc40000000000 */
[----:B------:R3:W-:Y:S01]  /*ec90*/  LDS R216, [R13+0x400] ;  /* 0x000400000dd87984 */ /* 0x0007e20000000800 */
[----:B-1----:R-:W-:Y:S01]  /*eca0*/  FMUL.FTZ R226, R32, R220 ;  /* 0x000000dc20e27220 */ /* 0x002fe20000410000 */
[--C-:B------:R-:W-:Y:S01]  /*ecb0*/  FFMA.FTZ R206, R206, UR4, -R103.reuse ;  /* 0x00000004cece7c23 */ /* 0x100fe20008010867 */
[----:B------:R-:W-:Y:S01]  /*ecc0*/  FFMA.FTZ R207, R207, UR4, -R103 ;  /* 0x00000004cfcf7c23 */ /* 0x000fe20008010867 */
[----:B------:R-:W-:Y:S01]  /*ecd0*/  FMUL.FTZ R209, R209, R222 ;  /* 0x000000ded1d17220 */ /* 0x000fe20000410000 */
[----:B------:R-:W1:Y:S01]  /*ece0*/  SHFL.IDX PT, R220, R17, R229, 0x1f ;  /* 0x00001fe511dc7589 */ /* 0x000e6200000e0000 */
[----:B------:R-:W-:Y:S01]  /*ecf0*/  FMUL.FTZ R103, R236, R221 ;  /* 0x000000ddec677220 */ /* 0x000fe20000410000 */
[----:B--2---:R-:W-:Y:S02]  /*ed00*/  FMUL.FTZ R222, R31, R217 ;  /* 0x000000d91fde7220 */ /* 0x004fe40000410000 */
[----:B------:R-:W2:Y:S04]  /*ed10*/  SHFL.IDX PT, R221, R17, R227, 0x1f ;  /* 0x00001fe311dd7589 */ /* 0x000ea800000e0000 */
[----:B------:R-:W2:Y:S01]  /*ed20*/  SHFL.IDX PT, R217, R17, R234, 0x1f ;  /* 0x00001fea11d97589 */ /* 0x000ea200000e0000 */
[----:B------:R-:W1:Y:S01]  /*ed30*/  MUFU.EX2 R36, R36 ;  /* 0x0000002400247308 */ /* 0x000e620000000800 */
[----:B---3--:R-:W-:Y:S01]  /*ed40*/  FMUL.FTZ R223, R30, R223 ;  /* 0x000000df1edf7220 */ /* 0x008fe20000410000 */
[C---:B------:R-:W-:Y:S01]  /*ed50*/  IADD3 R233, R10.reuse, 0x10, RZ ;  /* 0x000000100ae97810 */ /* 0x040fe20007ffe0ff */
[----:B------:R-:W-:Y:S01]  /*ed60*/  FMUL.FTZ R224, R19, R224 ;  /* 0x000000e013e07220 */ /* 0x000fe20000410000 */
[----:B------:R-:W-:-:S02]  /*ed70*/  VIADD R235, R10, 0x14 ;  /* 0x000000140aeb7836 */ /* 0x000fc40000000000 */
[----:B------:R-:W-:Y:S01]  /*ed80*/  FMUL.FTZ R211, R211, R223 ;  /* 0x000000dfd3d37220 */ /* 0x000fe20000410000 */
[----:B------:R-:W-:Y:S01]  /*ed90*/  FFMA.FTZ R13, -R171, R171, 1 ;  /* 0x3f800000ab0d7423 */ /* 0x000fe200000101ab */
[----:B------:R-:W3:Y:S01]  /*eda0*/  SHFL.IDX PT, R223, R17, R233, 0x1f ;  /* 0x00001fe911df7589 */ /* 0x000ee200000e0000 */
[----:B------:R-:W-:Y:S01]  /*edb0*/  FMUL.FTZ R40, R35, R40 ;  /* 0x0000002823287220 */ /* 0x000fe20000410000 */
[--C-:B----4-:R-:W-:Y:S01]  /*edc0*/  FADD.FTZ R41, R41, -R218.reuse ;  /* 0x800000da29297221 */ /* 0x110fe20000010000 */
[----:B------:R-:W-:Y:S01]  /*edd0*/  FMUL.FTZ R21, R21, R224 ;  /* 0x000000e015157220 */ /* 0x000fe20000410000 */
[----:B------:R-:W-:Y:S01]  /*ede0*/  FMUL.FTZ R22, R212, R22 ;  /* 0x00000016d4167220 */ /* 0x000fe20000410000 */
[----:B------:R-:W-:Y:S01]  /*edf0*/  FFMA.FTZ R212, -R23, R23, 1 ;  /* 0x3f80000017d47423 */ /* 0x000fe20000010117 */
[----:B------:R-:W4:Y:S01]  /*ee00*/  SHFL.IDX PT, R224, R17, R235, 0x1f ;  /* 0x00001feb11e07589 */ /* 0x000f2200000e0000 */
[----:B------:R-:W-:Y:S01]  /*ee10*/  FADD.FTZ R43, R43, -R218 ;  /* 0x800000da2b2b7221 */ /* 0x000fe20000010000 */
[--C-:B-1----:R-:W-:Y:S01]  /*ee20*/  FADD.FTZ R53, R53, -R220.reuse ;  /* 0x800000dc35357221 */ /* 0x102fe20000010000 */
[----:B------:R-:W-:Y:S01]  /*ee30*/  FADD.FTZ R55, R55, -R220 ;  /* 0x800000dc37377221 */ /* 0x000fe20000010000 */
[----:B------:R-:W-:Y:S01]  /*ee40*/  FMUL.FTZ R13, R13, R40 ;  /* 0x000000280d0d7220 */ /* 0x000fe20000410000 */
[----:B------:R-:W-:Y:S01]  /*ee50*/  FFMA.FTZ R218, -R169, R169, 1 ;  /* 0x3f800000a9da7423 */ /* 0x000fe200000101a9 */
[----:B------:R-:W-:Y:S01]  /*ee60*/  FMUL.FTZ R42, R36, R42 ;  /* 0x0000002a242a7220 */ /* 0x000fe20000410000 */
[----:B------:R-:W-:Y:S01]  /*ee70*/  FFMA.FTZ R40, -R170, R170, 1 ;  /* 0x3f800000aa287423 */ /* 0x000fe200000101aa */
[----:B------:R-:W-:Y:S01]  /*ee80*/  FMUL.FTZ R220, R12, R41 ;  /* 0x000000290cdc7220 */ /* 0x000fe20000410000 */
[----:B--2---:R-:W-:Y:S01]  /*ee90*/  FADD.FTZ R44, R44, -R221 ;  /* 0x800000dd2c2c7221 */ /* 0x004fe20000010000 */
[--C-:B------:R-:W-:Y:S01]  /*eea0*/  FADD.FTZ R45, R45, -R217.reuse ;  /* 0x800000d92d2d7221 */ /* 0x100fe20000010000 */
[----:B------:R-:W-:Y:S01]  /*eeb0*/  FADD.FTZ R47, R47, -R217 ;  /* 0x800000d92f2f7221 */ /* 0x000fe20000010000 */
[----:B------:R-:W-:Y:S01]  /*eec0*/  FFMA.FTZ R215, -R201, R201, 1 ;  /* 0x3f800000c9d77423 */ /* 0x000fe200000101c9 */
[----:B------:R-:W-:Y:S01]  /*eed0*/  FMUL.FTZ R228, R20, R228 ;  /* 0x000000e414e47220 */ /* 0x000fe20000410000 */
[----:B------:R-:W-:Y:S01]  /*eee0*/  FMUL.FTZ R212, R212, R222 ;  /* 0x000000ded4d47220 */ /* 0x000fe20000410000 */
[----:B------:R-:W-:Y:S01]  /*eef0*/  FADD.FTZ R46, R46, -R221 ;  /* 0x800000dd2e2e7221 */ /* 0x000fe20000010000 */
[----:B------:R-:W-:Y:S01]  /*ef00*/  FFMA.FTZ R217, -R168, R168, 1 ;  /* 0x3f800000a8d97423 */ /* 0x000fe200000101a8 */
[----:B------:R-:W-:Y:S01]  /*ef10*/  FMUL.FTZ R43, R37, R43 ;  /* 0x0000002b252b7220 */ /* 0x000fe20000410000 */
[----:B------:R-:W1:Y:S01]  /*ef20*/  SHFL.IDX PT, R222, R17, R230, 0x1f ;  /* 0x00001fe611de7589 */ /* 0x000e6200000e0000 */
[----:B------:R-:W-:Y:S01]  /*ef30*/  FMUL.FTZ R41, R218, R42 ;  /* 0x0000002ada297220 */ /* 0x000fe20000410000 */
[----:B------:R-:W-:Y:S01]  /*ef40*/  FMUL.FTZ R42, R40, R220 ;  /* 0x000000dc282a7220 */ /* 0x000fe20000410000 */
[----:B------:R-:W-:Y:S01]  /*ef50*/  FFMA.FTZ R40, -R167, R167, 1 ;  /* 0x3f800000a7287423 */ /* 0x000fe200000101a7 */
[----:B------:R-:W-:Y:S01]  /*ef60*/  FMUL.FTZ R44, R38, R44 ;  /* 0x0000002c262c7220 */ /* 0x000fe20000410000 */
[----:B------:R-:W-:Y:S01]  /*ef70*/  FMUL.FTZ R23, R215, R228 ;  /* 0x000000e4d7177220 */ /* 0x000fe20000410000 */
[----:B------:R-:W-:Y:S01]  /*ef80*/  FMUL.FTZ R43, R217, R43 ;  /* 0x0000002bd92b7220 */ /* 0x000fe20000410000 */
[----:B------:R-:W-:Y:S01]  /*ef90*/  FFMA.FTZ R88, -R88, R88, 1 ;  /* 0x3f80000058587423 */ /* 0x000fe20000010158 */
[----:B------:R-:W-:Y:S01]  /*efa0*/  FFMA.FTZ R89, -R89, R89, 1 ;  /* 0x3f80000059597423 */ /* 0x000fe20000010159 */
[----:B------:R-:W-:Y:S01]  /*efb0*/  FMUL.FTZ R46, R39, R46 ;  /* 0x0000002e272e7220 */ /* 0x000fe20000410000 */
[----:B------:R-:W-:Y:S01]  /*efc0*/  FMUL.FTZ R217, R94, R45 ;  /* 0x0000002d5ed97220 */ /* 0x000fe20000410000 */
[----:B------:R-:W-:Y:S01]  /*efd0*/  IADD3 R228, R10, 0x4, RZ ;  /* 0x000000040ae47810 */ /* 0x000fe20007ffe0ff */
[----:B------:R-:W-:Y:S01]  /*efe0*/  FMUL.FTZ R45, R40, R44 ;  /* 0x0000002c282d7220 */ /* 0x000fe20000410000 */
[----:B------:R-:W-:Y:S01]  /*eff0*/  FMUL.FTZ R44, R89, R46 ;  /* 0x0000002e592c7220 */ /* 0x000fe20000410000 */
[----:B------:R-:W-:Y:S01]  /*f000*/  FMUL.FTZ R46, R88, R217 ;  /* 0x000000d9582e7220 */ /* 0x000fe20000410000 */
[----:B------:R-:W-:Y:S01]  /*f010*/  FFMA.FTZ R90, -R90, R90, 1 ;  /* 0x3f8000005a5a7423 */ /* 0x000fe2000001015a */
[----:B------:R-:W2:Y:S01]  /*f020*/  SHFL.IDX PT, R88, R216, R228, 0x1f ;  /* 0x00001fe4d8587589 */ /* 0x000ea200000e0000 */
[--C-:B---3--:R-:W-:Y:S01]  /*f030*/  FADD.FTZ R48, R48, -R223.reuse ;  /* 0x800000df30307221 */ /* 0x108fe20000010000 */
[----:B------:R-:W-:Y:S01]  /*f040*/  FADD.FTZ R50, R50, -R223 ;  /* 0x800000df32327221 */ /* 0x000fe20000010000 */
[--C-:B----4-:R-:W-:Y:S01]  /*f050*/  FADD.FTZ R49, R49, -R224.reuse ;  /* 0x800000e031317221 */ /* 0x110fe20000010000 */
[----:B------:R-:W-:Y:S01]  /*f060*/  FMUL.FTZ R47, R11, R47 ;  /* 0x0000002f0b2f7220 */ /* 0x000fe20000410000 */
[----:B------:R-:W-:Y:S01]  /*f070*/  FFMA.FTZ R91, -R91, R91, 1 ;  /* 0x3f8000005b5b7423 */ /* 0x000fe2000001015b */
[----:B------:R-:W-:Y:S01]  /*f080*/  FMUL.FTZ R48, R96, R48 ;  /* 0x0000003060307220 */ /* 0x000fe20000410000 */
[----:B------:R-:W-:Y:S01]  /*f090*/  FMUL.FTZ R40, R97, R50 ;  /* 0x0000003261287220 */ /* 0x000fe20000410000 */
[----:B------:R-:W-:Y:S01]  /*f0a0*/  FADD.FTZ R51, R51, -R224 ;  /* 0x800000e033337221 */ /* 0x000fe20000010000 */
[----:B------:R-:W-:Y:S01]  /*f0b0*/  FFMA.FTZ R93, -R93, R93, 1 ;  /* 0x3f8000005d5d7423 */ /* 0x000fe2000001015d */
[----:B------:R-:W-:Y:S01]  /*f0c0*/  FFMA.FTZ R92, -R92, R92, 1 ;  /* 0x3f8000005c5c7423 */ /* 0x000fe2000001015c */
[----:B------:R-:W-:Y:S01]  /*f0d0*/  FMUL.FTZ R49, R95, R49 ;  /* 0x000000315f317220 */ /* 0x000fe20000410000 */
[----:B------:R-:W-:Y:S01]  /*f0e0*/  FMUL.FTZ R50, R90, R47 ;  /* 0x0000002f5a327220 */ /* 0x000fe20000410000 */
[----:B-1----:R-:W-:Y:S01]  /*f0f0*/  FADD.FTZ R52, R52, -R222 ;  /* 0x800000de34347221 */ /* 0x002fe20000010000 */
[----:B------:R-:W-:Y:S01]  /*f100*/  FMUL.FTZ R48, R91, R48 ;  /* 0x000000305b307220 */ /* 0x000fe20000410000 */
[----:B------:R-:W-:Y:S01]  /*f110*/  FFMA.FTZ R90, -R166, R166, 1 ;  /* 0x3f800000a65a7423 */ /* 0x000fe200000101a6 */
[----:B------:R-:W-:Y:S01]  /*f120*/  FMUL.FTZ R47, R93, R40 ;  /* 0x000000285d2f7220 */ /* 0x000fe20000410000 */
[----:B------:R-:W-:Y:S01]  /*f130*/  FMUL.FTZ R91, R98, R51 ;  /* 0x00000033625b7220 */ /* 0x000fe20000410000 */
[----:B------:R-:W1:Y:S01]  /*f140*/  SHFL.IDX PT, R40, R216, R227, 0x1f ;  /* 0x00001fe3d8287589 */ /* 0x000e6200000e0000 */
[----:B------:R-:W-:Y:S01]  /*f150*/  FMUL.FTZ R49, R92, R49 ;  /* 0x000000315c317220 */ /* 0x000fe20000410000 */
[----:B------:R-:W-:-:S02]  /*f160*/  FMUL.FTZ R93, R99, R52 ;  /* 0x00000034635d7220 */ /* 0x000fc40000410000 */
[----:B------:R-:W3:Y:S01]  /*f170*/  SHFL.IDX PT, R89, R216, R10, 0x1f ;  /* 0x00001f0ad8597589 */ /* 0x000ee200000e0000 */
[----:B------:R-:W-:-:S03]  /*f180*/  FMUL.FTZ R52, R90, R91 ;  /* 0x0000005b5a347220 */ /* 0x000fc60000410000 */
[----:B------:R-:W4:Y:S01]  /*f190*/  SHFL.IDX PT, R92, R216, R234, 0x1f ;  /* 0x00001fead85c7589 */ /* 0x000f2200000e0000 */
[----:B------:R-:W-:-:S03]  /*f1a0*/  FFMA.FTZ R51, -R165, R165, 1 ;  /* 0x3f800000a5337423 */ /* 0x000fc600000101a5 */
[----:B------:R-:W4:Y:S01]  /*f1b0*/  SHFL.IDX PT, R90, R216, R230, 0x1f ;  /* 0x00001fe6d85a7589 */ /* 0x000f2200000e0000 */
[--C-:B--2---:R-:W-:Y:S01]  /*f1c0*/  FADD.FTZ R57, R57, -R88.reuse ;  /* 0x8000005839397221 */ /* 0x104fe20000010000 */
[----:B------:R-:W-:Y:S01]  /*f1d0*/  FADD.FTZ R59, R59, -R88 ;  /* 0x800000583b3b7221 */ /* 0x000fe20000010000 */
[----:B------:R-:W-:Y:S01]  /*f1e0*/  FMUL.FTZ R51, R51, R93 ;  /* 0x0000005d33337220 */ /* 0x000fe20000410000 */
[----:B------:R2:W-:Y:S01]  /*f1f0*/  LDS R88, [R15+0x400] ;  /* 0x000400000f587984 */ /* 0x0005e20000000800 */
[----:B------:R-:W2:Y:S03]  /*f200*/  MUFU.EX2 R117, R117 ;  /* 0x0000007500757308 */ /* 0x000ea60000000800 */
[----:B------:R-:W2:Y:S04]  /*f210*/  SHFL.IDX PT, R93, R216, R233, 0x1f ;  /* 0x00001fe9d85d7589 */ /* 0x000ea800000e0000 */
[----:B------:R-:W-:Y:S01]  /*f220*/  SHFL.IDX PT, R91, R216, R235, 0x1f ;  /* 0x00001febd85b7589 */ /* 0x000fe200000e0000 */
[----:B------:R-:W2:Y:S03]  /*f230*/  MUFU.EX2 R106, R106 ;  /* 0x0000006a006a7308 */ /* 0x000ea60000000800 */
[----:B------:R-:W2:Y:S05]  /*f240*/  SHFL.IDX PT, R216, R216, R229, 0x1f ;  /* 0x00001fe5d8d87589 */ /* 0x000eaa00000e0000 */
[----:B------:R-:W2:Y:S01]  /*f250*/  MUFU.EX2 R119, R119 ;  /* 0x0000007700777308 */ /* 0x000ea20000000800 */
[----:B-1----:R-:W-:-:S07]  /*f260*/  FADD.FTZ R60, R60, -R40 ;  /* 0x800000283c3c7221 */ /* 0x002fce0000010000 */
[----:B------:R-:W1:Y:S01]  /*f270*/  MUFU.EX2 R204, R204 ;  /* 0x000000cc00cc7308 */ /* 0x000e620000000800 */
[----:B---3--:R-:W-:Y:S01]  /*f280*/  FADD.FTZ R56, R56, -R89 ;  /* 0x8000005938387221 */ /* 0x008fe20000010000 */
[----:B------:R-:W-:-:S06]  /*f290*/  FADD.FTZ R40, R62, -R40 ;  /* 0x800000283e287221 */ /* 0x000fcc0000010000 */
[----:B------:R-:W3:Y:S01]  /*f2a0*/  MUFU.EX2 R120, R120 ;  /* 0x0000007800787308 */ /* 0x000ee20000000800 */
[--C-:B----4-:R-:W-:Y:S01]  /*f2b0*/  FADD.FTZ R62, R61, -R92.reuse ;  /* 0x8000005c3d3e7221 */ /* 0x110fe20000010000 */
[----:B------:R-:W-:Y:S01]  /*f2c0*/  FADD.FTZ R58, R58, -R89 ;  /* 0x800000593a3a7221 */ /* 0x000fe20000010000 */
[----:B------:R-:W4:Y:S05]  /*f2d0*/  LDL.LU R200, [R1+0x110] ;  /* 0x0001100001c87983 */ /* 0x000f2a0000300800 */
[----:B------:R-:W3:Y:S01]  /*f2e0*/  MUFU.EX2 R111, R111 ;  /* 0x0000006f006f7308 */ /* 0x000ee20000000800 */
[----:B------:R-:W-:-:S07]  /*f2f0*/  FADD.FTZ R92, R63, -R92 ;  /* 0x8000005c3f5c7221 */ /* 0x000fce0000010000 */
[----:B------:R-:W3:Y:S01]  /*f300*/  MUFU.EX2 R100, R100 ;  /* 0x0000006400647308 */ /* 0x000ee20000000800 */
[----:B------:R-:W-:Y:S01]  /*f310*/  FADD.FTZ R63, R68, -R90 ;  /* 0x8000005a443f7221 */ /* 0x000fe20000010000 */
[----:B------:R-:W-:Y:S01]  /*f320*/  FFMA.FTZ R68, -R161, R161, 1 ;  /* 0x3f800000a1447423 */ /* 0x000fe200000101a1 */
[----:B--2---:R-:W-:-:S05]  /*f330*/  FMUL.FTZ R56, R117, R56 ;  /* 0x0000003875387220 */ /* 0x004fca0000410000 */
[----:B------:R-:W2:Y:S01]  /*f340*/  MUFU.EX2 R102, R102 ;  /* 0x0000006600667308 */ /* 0x000ea20000000800 */
[----:B------:R-:W-:Y:S01]  /*f350*/  FFMA.FTZ R15, -R159, R159, 1 ;  /* 0x3f8000009f0f7423 */ /* 0x000fe2000001019f */
[----:B------:R-:W-:-:S06]  /*f360*/  FMUL.FTZ R58, R106, R58 ;  /* 0x0000003a6a3a7220 */ /* 0x000fcc0000410000 */
[----:B------:R-:W2:Y:S01]  /*f370*/  MUFU.EX2 R116, R116 ;  /* 0x0000007400747308 */ /* 0x000ea20000000800 */
[----:B------:R-:W-:-:S07]  /*f380*/  FMUL.FTZ R68, R68, R56 ;  /* 0x0000003844447220 */ /* 0x000fce0000410000 */
[----:B------:R-:W2:Y:S01]  /*f390*/  MUFU.EX2 R104, R104 ;  /* 0x0000006800687308 */ /* 0x000ea20000000800 */
[----:B------:R-:W-:Y:S01]  /*f3a0*/  FFMA.FTZ R61, -R160, R160, 1 ;  /* 0x3f800000a03d7423 */ /* 0x000fe200000101a0 */
[----:B------:R-:W-:-:S06]  /*f3b0*/  FMUL.FTZ R57, R119, R57 ;  /* 0x0000003977397220 */ /* 0x000fcc0000410000 */
[----:B------:R-:W2:Y:S01]  /*f3c0*/  MUFU.EX2 R107, R107 ;  /* 0x0000006b006b7308 */ /* 0x000ea20000000800 */
[----:B------:R-:W-:-:S07]  /*f3d0*/  FADD.FTZ R66, R66, -R93 ;  /* 0x8000005d42427221 */ /* 0x000fce0000010000 */
[----:B------:R-:W2:Y:S01]  /*f3e0*/  MUFU.EX2 R122, R122 ;  /* 0x0000007a007a7308 */ /* 0x000ea20000000800 */
[----:B-1----:R-:W-:-:S07]  /*f3f0*/  FMUL.FTZ R56, R204, R59 ;  /* 0x0000003bcc387220 */ /* 0x002fce0000410000 */
[----:B------:R-:W1:Y:S01]  /*f400*/  MUFU.EX2 R101, R101 ;  /* 0x0000006500657308 */ /* 0x000e620000000800 */
[----:B------:R-:W-:Y:S01]  /*f410*/  FMUL.FTZ R59, R15, R58 ;  /* 0x0000003a0f3b7220 */ /* 0x000fe20000410000 */
[----:B------:R-:W-:-:S06]  /*f420*/  FADD.FTZ R89, R69, -R216 ;  /* 0x800000d845597221 */ /* 0x000fcc0000010000 */
[----:B------:R-:W1:Y:S01]  /*f430*/  MUFU.EX2 R124, R124 ;  /* 0x0000007c007c7308 */ /* 0x000e620000000800 */
[----:B------:R-:W-:Y:S01]  /*f440*/  FFMA.FTZ R58, -R157, R157, 1 ;  /* 0x3f8000009d3a7423 */ /* 0x000fe2000001019d */
[----:B---3--:R-:W-:Y:S01]  /*f450*/  FMUL.FTZ R60, R120, R60 ;  /* 0x0000003c783c7220 */ /* 0x008fe20000410000 */
[----:B------:R-:W-:Y:S01]  /*f460*/  FADD.FTZ R65, R65, -R91 ;  /* 0x8000005b41417221 */ /* 0x000fe20000010000 */
[----:B------:R-:W-:Y:S01]  /*f470*/  FADD.FTZ R216, R71, -R216 ;  /* 0x800000d847d87221 */ /* 0x000fe20000010000 */
[----:B------:R-:W-:Y:S01]  /*f480*/  FMUL.FTZ R61, R61, R57 ;  /* 0x000000393d3d7220 */ /* 0x000fe20000410000 */
[----:B------:R-:W-:Y:S01]  /*f490*/  FFMA.FTZ R71, -R155, R155, 1 ;  /* 0x3f8000009b477423 */ /* 0x000fe2000001019b */
[----:B------:R-:W-:Y:S01]  /*f4a0*/  FMUL.FTZ R40, R111, R40 ;  /* 0x000000286f287220 */ /* 0x000fe20000410000 */
[----:B------:R-:W-:Y:S01]  /*f4b0*/  FFMA.FTZ R57, -R151, R151, 1 ;  /* 0x3f80000097397423 */ /* 0x000fe20000010197 */
[----:B------:R-:W-:Y:S01]  /*f4c0*/  FMUL.FTZ R66, R100, R66 ;  /* 0x0000004264427220 */ /* 0x000fe20000410000 */
[----:B------:R-:W-:Y:S01]  /*f4d0*/  FADD.FTZ R54, R54, -R222 ;  /* 0x800000de36367221 */ /* 0x000fe20000010000 */
[----:B------:R-:W-:Y:S01]  /*f4e0*/  FADD.FTZ R64, R64, -R93 ;  /* 0x8000005d40407221 */ /* 0x000fe20000010000 */
[----:B------:R-:W-:Y:S01]  /*f4f0*/  FMUL.FTZ R58, R58, R60 ;  /* 0x0000003c3a3a7220 */ /* 0x000fe20000410000 */
[----:B--2---:R-:W-:Y:S01]  /*f500*/  FMUL.FTZ R60, R102, R65 ;  /* 0x00000041663c7220 */ /* 0x004fe20000410000 */
[----:B------:R-:W-:Y:S01]  /*f510*/  FMUL.FTZ R71, R71, R40 ;  /* 0x0000002847477220 */ /* 0x000fe20000410000 */
        /* <DEDUP_REMOVED lines=9> */
[----:B------:R-:W-:Y:S01]  /*f5b0*/  FFMA.FTZ R15, -R154, R154, 1 ;  /* 0x3f8000009a0f7423 */ /* 0x000fe2000001019a */
[----:B-1----:R-:W-:Y:S01]  /*f5c0*/  FMUL.FTZ R64, R101, R64 ;  /* 0x0000004065407220 */ /* 0x002fe20000410000 */
[----:B------:R-:W4:Y:S01]  /*f5d0*/  LDL.LU R201, [R1+0x10c] ;  /* 0x00010c0001c97983 */ /* 0x000f220000300800 */
[----:B------:R-:W-:Y:S01]  /*f5e0*/  FFMA.FTZ R215, -R202, R202, 1 ;  /* 0x3f800000cad77423 */ /* 0x000fe200000101ca */
[----:B------:R-:W-:Y:S01]  /*f5f0*/  FFMA.FTZ R225, -R203, R203, 1 ;  /* 0x3f800000cbe17423 */ /* 0x000fe200000101cb */
[----:B------:R-:W1:Y:S01]  /*f600*/  MUFU.EX2 R115, R115 ;  /* 0x0000007300737308 */ /* 0x000e620000000800 */
[----:B------:R-:W4:Y:S01]  /*f610*/  LDL.LU R202, [R1+0x108] ;  /* 0x0001080001ca7983 */ /* 0x000f220000300800 */
[----:B------:R-:W-:Y:S01]  /*f620*/  FMUL.FTZ R222, R124, R55 ;  /* 0x000000377cde7220 */ /* 0x000fe20000410000 */
[----:B------:R-:W-:Y:S01]  /*f630*/  FMUL.FTZ R66, R66, R63 ;  /* 0x0000003f42427220 */ /* 0x000fe20000410000 */
[----:B------:R-:W-:Y:S01]  /*f640*/  FMUL.FTZ R53, R218, R220 ;  /* 0x000000dcda357220 */ /* 0x000fe20000410000 */
[----:B------:R-:W4:Y:S01]  /*f650*/  LDL.LU R203, [R1+0x104] ;  /* 0x0001040001cb7983 */ /* 0x000f220000300800 */
[----:B------:R-:W-:Y:S01]  /*f660*/  FMUL.FTZ R55, R217, R221 ;  /* 0x000000ddd9377220 */ /* 0x000fe20000410000 */
[----:B------:R-:W-:Y:S01]  /*f670*/  FADD.FTZ R67, R67, -R91 ;  /* 0x8000005b43437221 */ /* 0x000fe20000010000 */
[----:B------:R-:W2:Y:S01]  /*f680*/  MUFU.EX2 R105, R105 ;  /* 0x0000006900697308 */ /* 0x000ea20000000800 */
[----:B------:R3:W5:Y:S01]  /*f690*/  LDL.LU R171, [R1+0x100] ;  /* 0x0001000001ab7983 */ /* 0x0007620000300800 */
[----:B------:R-:W-:Y:S01]  /*f6a0*/  FMUL.FTZ R15, R15, R92 ;  /* 0x0000005c0f0f7220 */ /* 0x000fe20000410000 */
[----:B------:R-:W-:-:S02]  /*f6b0*/  FMUL.FTZ R64, R40, R64 ;  /* 0x0000004028407220 */ /* 0x000fc40000410000 */
[----:B------:R-:W3:Y:S04]  /*f6c0*/  SHFL.IDX PT, R63, R88, R235, 0x1f ;  /* 0x00001feb583f7589 */ /* 0x000ee800000e0000 */
[----:B------:R1:W5:Y:S01]  /*f6d0*/  LDL.LU R170, [R1+0xfc] ;  /* 0x0000fc0001aa7983 */ /* 0x0003620000300800 */
[----:B------:R-:W3:Y:S03]  /*f6e0*/  MUFU.EX2 R114, R114 ;  /* 0x0000007200727308 */ /* 0x000ee60000000800 */
[----:B------:R-:W-:Y:S04]  /*f6f0*/  SHFL.IDX PT, R91, R88, R10, 0x1f ;  /* 0x00001f0a585b7589 */ /* 0x000fe800000e0000 */
[----:B------:R-:W3:Y:S04]  /*f700*/  SHFL.IDX PT, R40, R88, R228, 0x1f ;  /* 0x00001fe458287589 */ /* 0x000ee800000e0000 */
[----:B------:R-:W-:Y:S04]  /*f710*/  SHFL.IDX PT, R93, R88, R227, 0x1f ;  /* 0x00001fe3585d7589 */ /* 0x000fe800000e0000 */
[----:B------:R-:W-:Y:S04]  /*f720*/  SHFL.IDX PT, R217, R88, R234, 0x1f ;  /* 0x00001fea58d97589 */ /* 0x000fe800000e0000 */
[----:B------:R-:W-:Y:S04]  /*f730*/  SHFL.IDX PT, R218, R88, R233, 0x1f ;  /* 0x00001fe958da7589 */ /* 0x000fe800000e0000 */
[----:B------:R-:W-:Y:S04]  /*f740*/  SHFL.IDX PT, R92, R88, R230, 0x1f ;  /* 0x00001fe6585c7589 */ /* 0x000fe800000e0000 */
[----:B------:R1:W5:Y:S04]  /*f750*/  LDL.LU R169, [R1+0xf8] ;  /* 0x0000f80001a97983 */ /* 0x0003680000300800 */
[----:B------:R-:W3:Y:S01]  /*f760*/  SHFL.IDX PT, R88, R88, R229, 0x1f ;  /* 0x00001fe558587589 */ /* 0x000ee200000e0000 */
[----:B------:R-:W3:Y:S03]  /*f770*/  MUFU.EX2 R110, R110 ;  /* 0x0000006e006e7308 */ /* 0x000ee60000000800 */
[----:B------:R1:W5:Y:S04]  /*f780*/  LDL.LU R168, [R1+0xf4] ;  /* 0x0000f40001a87983 */ /* 0x0003680000300800 */
[----:B------:R1:W5:Y:S01]  /*f790*/  LDL.LU R167, [R1+0xf0] ;  /* 0x0000f00001a77983 */ /* 0x0003620000300800 */
[----:B------:R-:W-:-:S03]  /*f7a0*/  FFMA.FTZ R54, -R162, R162, 1 ;  /* 0x3f800000a2367423 */ /* 0x000fc600000101a2 */
[----:B------:R1:W5:Y:S01]  /*f7b0*/  LDL.LU R166, [R1+0xec] ;  /* 0x0000ec0001a67983 */ /* 0x0003620000300800 */
[----:B------:R-:W3:Y:S03]  /*f7c0*/  MUFU.EX2 R118, R118 ;  /* 0x0000007600767308 */ /* 0x000ee60000000800 */
[----:B------:R1:W5:Y:S04]  /*f7d0*/  LDL.LU R165, [R1+0xe8] ;  /* 0x0000e80001a57983 */ /* 0x0003680000300800 */
[----:B------:R1:W5:Y:S04]  /*f7e0*/  LDL.LU R164, [R1+0xe4] ;  /* 0x0000e40001a47983 */ /* 0x0003680000300800 */
[----:B------:R1:W5:Y:S01]  /*f7f0*/  LDL.LU R163, [R1+0xe0] ;  /* 0x0000e00001a37983 */ /* 0x0003620000300800 */
[----:B------:R-:W-:-:S03]  /*f800*/  FFMA.FTZ R69, -R158, R158, 1 ;  /* 0x3f8000009e457423 */ /* 0x000fc6000001019e */
[----:B------:R1:W5:Y:S01]  /*f810*/  LDL.LU R162, [R1+0xdc] ;  /* 0x0000dc0001a27983 */ /* 0x0003620000300800 */
[----:B------:R-:W-:-:S03]  /*f820*/  FADD.FTZ R90, R70, -R90 ;  /* 0x8000005a465a7221 */ /* 0x000fc60000010000 */
[----:B------:R1:W5:Y:S01]  /*f830*/  LDL.LU R161, [R1+0xd8] ;  /* 0x0000d80001a17983 */ /* 0x0003620000300800 */
[----:B------:R-:W3:Y:S03]  /*f840*/  MUFU.EX2 R138, R138 ;  /* 0x0000008a008a7308 */ /* 0x000ee60000000800 */
[----:B------:R1:W5:Y:S01]  /*f850*/  LDL.LU R160, [R1+0xd4] ;  /* 0x0000d40001a07983 */ /* 0x0003620000300800 */
[----:B------:R-:W-:-:S03]  /*f860*/  FFMA.FTZ R70, -R156, R156, 1 ;  /* 0x3f8000009c467423 */ /* 0x000fc6000001019c */
[----:B------:R2:W5:Y:S01]  /*f870*/  LDL.LU R159, [R1+0xd0] ;  /* 0x0000d000019f7983 */ /* 0x0005620000300800 */
[----:B------:R-:W-:-:S03]  /*f880*/  FFMA.FTZ R57, -R149, R149, 1 ;  /* 0x3f80000095397423 */ /* 0x000fc60000010195 */
[----:B------:R3:W5:Y:S01]  /*f890*/  LDL.LU R158, [R1+0xcc] ;  /* 0x0000cc00019e7983 */ /* 0x0007620000300800 */
[----:B-1----:R-:W-:-:S03]  /*f8a0*/  FMUL.FTZ R67, R115, R67 ;  /* 0x0000004373437220 */ /* 0x002fc60000410000 */
[----:B------:R1:W5:Y:S01]  /*f8b0*/  LDL.LU R157, [R1+0xc8] ;  /* 0x0000c800019d7983 */ /* 0x0003620000300800 */
[----:B------:R-:W-:Y:S01]  /*f8c0*/  FMUL.FTZ R69, R69, R56 ;  /* 0x0000003845457220 */ /* 0x000fe20000410000 */
[----:B--2---:R-:W-:Y:S02]  /*f8d0*/  FMUL.FTZ R62, R105, R62 ;  /* 0x0000003e693e7220 */ /* 0x004fe40000410000 */
[----:B------:R1:W5:Y:S01]  /*f8e0*/  LDL.LU R156, [R1+0xc4] ;  /* 0x0000c400019c7983 */ /* 0x0003620000300800 */
[----:B------:R-:W-:-:S03]  /*f8f0*/  FFMA.FTZ R56, -R152, R152, 1 ;  /* 0x3f80000098387423 */ /* 0x000fc60000010198 */
[----:B------:R1:W5:Y:S01]  /*f900*/  LDL.LU R155, [R1+0xc0] ;  /* 0x0000c000019b7983 */ /* 0x0003620000300800 */
[----:B------:R-:W-:-:S03]  /*f910*/  FMUL.FTZ R57, R57, R67 ;  /* 0x0000004339397220 */ /* 0x000fc60000410000 */
[----:B------:R1:W5:Y:S01]  /*f920*/  LDL.LU R154, [R1+0xbc] ;  /* 0x0000bc00019a7983 */ /* 0x0003620000300800 */
[----:B------:R-:W-:-:S03]  /*f930*/  FMUL.FTZ R70, R70, R62 ;  /* 0x0000003e46467220 */ /* 0x000fc60000410000 */
[----:B------:R1:W5:Y:S01]  /*f940*/  LDL.LU R153, [R1+0xb8] ;  /* 0x0000b80001997983 */ /* 0x0003620000300800 */
[----:B------:R-:W-:Y:S01]  /*f950*/  FFMA.FTZ R67, -R147, R147, 1 ;  /* 0x3f80000093437423 */ /* 0x000fe20000010193 */
[----:B---3--:R-:W-:Y:S02]  /*f960*/  FMUL.FTZ R90, R114, R90 ;  /* 0x0000005a725a7220 */ /* 0x008fe40000410000 */
[----:B------:R1:W5:Y:S01]  /*f970*/  LDL.LU R152, [R1+0xb4] ;  /* 0x0000b40001987983 */ /* 0x0003620000300800 */
[----:B------:R-:W-:-:S03]  /*f980*/  FFMA.FTZ R62, -R148, R148, 1 ;  /* 0x3f800000943e7423 */ /* 0x000fc60000010194 */
[----:B------:R1:W5:Y:S01]  /*f990*/  LDL.LU R151, [R1+0xb0] ;  /* 0x0000b00001977983 */ /* 0x0003620000300800 */
[----:B------:R-:W-:Y:S01]  /*f9a0*/  FMUL.FTZ R56, R56, R60 ;  /* 0x0000003c38387220 */ /* 0x000fe20000410000 */
[----:B------:R-:W-:Y:S02]  /*f9b0*/  FMUL.FTZ R89, R110, R89 ;  /* 0x000000596e597220 */ /* 0x000fe40000410000 */
[----:B------:R1:W5:Y:S01]  /*f9c0*/  LDL.LU R150, [R1+0xac] ;  /* 0x0000ac0001967983 */ /* 0x0003620000300800 */
[----:B------:R-:W-:Y:S01]  /*f9d0*/  FFMA.FTZ R60, -R146, R146, 1 ;  /* 0x3f800000923c7423 */ /* 0x000fe20000010192 */
[--C-:B------:R-:W-:Y:S02]  /*f9e0*/  FADD.FTZ R81, R81, -R63.reuse ;  /* 0x8000003f51517221 */ /* 0x100fe40000010000 */
[----:B------:R1:W5:Y:S01]  /*f9f0*/  LDL.LU R149, [R1+0xa8] ;  /* 0x0000a80001957983 */ /* 0x0003620000300800 */
[----:B------:R-:W-:Y:S01]  /*fa00*/  FADD.FTZ R83, R83, -R63 ;  /* 0x8000003f53537221 */ /* 0x000fe20000010000 */
[----:B------:R-:W-:-:S02]  /*fa10*/  FMUL.FTZ R216, R118, R216 ;  /* 0x000000d876d87220 */ /* 0x000fc40000410000 */
[----:B------:R1:W5:Y:S01]  /*fa20*/  LDL.LU R148, [R1+0xa4] ;  /* 0x0000a40001947983 */ /* 0x0003620000300800 */
[----:B------:R-:W-:Y:S01]  /*fa30*/  FMUL.FTZ R67, R67, R90 ;  /* 0x0000005a43437220 */ /* 0x000fe20000410000 */
[--C-:B------:R-:W-:Y:S01]  /*fa40*/  FADD.FTZ R73, R73, -R40.reuse ;  /* 0x8000002849497221 */ /* 0x100fe20000010000 */
[----:B------:R-:W-:Y:S01]  /*fa50*/  FFMA.FTZ R63, -R145, R145, 1 ;  /* 0x3f800000913f7423 */ /* 0x000fe20000010191 */
[----:B------:R1:W5:Y:S01]  /*fa60*/  LDL.LU R147, [R1+0xa0] ;  /* 0x0000a00001937983 */ /* 0x0003620000300800 */
[----:B------:R-:W-:Y:S01]  /*fa70*/  FADD.FTZ R40, R75, -R40 ;  /* 0x800000284b287221 */ /* 0x000fe20000010000 */
[--C-:B------:R-:W-:Y:S01]  /*fa80*/  FADD.FTZ R85, R85, -R88.reuse ;  /* 0x8000005855557221 */ /* 0x100fe20000010000 */
[----:B------:R-:W-:Y:S01]  /*fa90*/  FADD.FTZ R87, R87, -R88 ;  /* 0x8000005857577221 */ /* 0x000fe20000010000 */
[----:B------:R1:W5:Y:S01]  /*faa0*/  LDL.LU R146, [R1+0x9c] ;  /* 0x00009c0001927983 */ /* 0x0003620000300800 */
[----:B------:R-:W-:Y:S01]  /*fab0*/  FFMA.FTZ R90, -R144, R144, 1 ;  /* 0x3f800000905a7423 */ /* 0x000fe20000010190 */
[----:B------:R-:W-:Y:S01]  /*fac0*/  FMUL.FTZ R62, R62, R89 ;  /* 0x000000593e3e7220 */ /* 0x000fe20000410000 */
        /* <DEDUP_REMOVED lines=11> */
[----:B------:R-:W-:Y:S01]  /*fb80*/  FMUL.FTZ R40, R138, R40 ;  /* 0x000000288a287220 */ /* 0x000fe20000410000 */
[----:B------:R1:W5:Y:S01]  /*fb90*/  LDL.LU R142, [R1+0x8c] ;  /* 0x00008c00018e7983 */ /* 0x0003620000300800 */
[----:B------:R-:W-:Y:S01]  /*fba0*/  FFMA.FTZ R216, -R140, R140, 1 ;  /* 0x3f8000008cd87423 */ /* 0x000fe2000001018c */
[--C-:B------:R-:W-:Y:S01]  /*fbb0*/  FADD.FTZ R84, R84, -R92.reuse ;  /* 0x8000005c54547221 */ /* 0x100fe20000010000 */
[----:B------:R-:W-:Y:S01]  /*fbc0*/  FADD.FTZ R86, R86, -R92 ;  /* 0x8000005c56567221 */ /* 0x000fe20000010000 */
[----:B------:R1:W5:Y:S01]  /*fbd0*/  LDL.LU R141, [R1+0x88] ;  /* 0x00008800018d7983 */ /* 0x0003620000300800 */
[----:B------:R-:W-:Y:S01]  /*fbe0*/  FFMA.FTZ R91, -R7, R7, 1 ;  /* 0x3f800000075b7423 */ /* 0x000fe20000010107 */
[----:B------:R-:W-:-:S02]  /*fbf0*/  FFMA.FTZ R92, -R6, R6, 1 ;  /* 0x3f800000065c7423 */ /* 0x000fc40000010106 */
[----:B------:R1:W5:Y:S01]  /*fc00*/  LDL.LU R140, [R1+0x84] ;  /* 0x00008400018c7983 */ /* 0x0003620000300800 */
[--C-:B------:R-:W-:Y:S01]  /*fc10*/  FADD.FTZ R80, R80, -R218.reuse ;  /* 0x800000da50507221 */ /* 0x100fe20000010000 */
[----:B------:R-:W-:Y:S01]  /*fc20*/  FADD.FTZ R82, R82, -R218 ;  /* 0x800000da52527221 */ /* 0x000fe20000010000 */
[----:B------:R-:W-:Y:S01]  /*fc30*/  FFMA.FTZ R220, -R5, R5, 1 ;  /* 0x3f80000005dc7423 */ /* 0x000fe20000010105 */
[----:B------:R1:W5:Y:S01]  /*fc40*/  LDL.LU R7, [R1+0x80] ;  /* 0x0000800001077983 */ /* 0x0003620000300800 */
[----:B------:R-:W-:Y:S01]  /*fc50*/  FMUL.FTZ R89, R89, R40 ;  /* 0x0000002859597220 */ /* 0x000fe20000410000 */
[----:B------:R-:W-:Y:S02]  /*fc60*/  FFMA.FTZ R218, -R4, R4, 1 ;  /* 0x3f80000004da7423 */ /* 0x000fe40000010104 */
[----:B------:R1:W5:Y:S01]  /*fc70*/  LDL.LU R6, [R1+0x7c] ;  /* 0x00007c0001067983 */ /* 0x0003620000300800 */
[----:B------:R-:W-:-:S03]  /*fc80*/  FFMA.FTZ R40, -R2, R2, 1 ;  /* 0x3f80000002287423 */ /* 0x000fc60000010102 */
[----:B------:R1:W5:Y:S04]  /*fc90*/  LDL.LU R5, [R1+0x78] ;  /* 0x0000780001057983 */ /* 0x0003680000300800 */
[----:B------:R1:W5:Y:S04]  /*fca0*/  LDL.LU R4, [R1+0x74] ;  /* 0x0000740001047983 */ /* 0x0003680000300800 */
[----:B------:R1:W5:Y:S04]  /*fcb0*/  LDL.LU R2, [R1+0x70] ;  /* 0x0000700001027983 */ /* 0x0003680000300800 */
[----:B------:R-:W2:Y:S01]  /*fcc0*/  LDL R221, [R1+0x54] ;  /* 0x0000540001dd7983 */ /* 0x000ea20000100800 */
[----:B------:R-:W3:Y:S08]  /*fcd0*/  MUFU.EX2 R131, R131 ;  /* 0x0000008300837308 */ /* 0x000ef00000000800 */
        /* <DEDUP_REMOVED lines=9> */
[----:B------:R-:W4:Y:S08]  /*fd70*/  MUFU.EX2 R123, R123 ;  /* 0x0000007b007b7308 */ /* 0x000f300000000800 */
[----:B------:R-:W4:Y:S08]  /*fd80*/  MUFU.EX2 R121, R121 ;  /* 0x0000007900797308 */ /* 0x000f300000000800 */
[----:B------:R-:W4:Y:S08]  /*fd90*/  MUFU.EX2 R129, R129 ;  /* 0x0000008100817308 */ /* 0x000f300000000800 */
[----:B------:R-:W4:Y:S08]  /*fda0*/  MUFU.EX2 R126, R126 ;  /* 0x0000007e007e7308 */ /* 0x000f300000000800 */
[----:B------:R-:W4:Y:S08]  /*fdb0*/  MUFU.EX2 R139, R139 ;  /* 0x0000008b008b7308 */ /* 0x000f300000000800 */
[----:B------:R-:W4:Y:S08]  /*fdc0*/  MUFU.EX2 R125, R125 ;  /* 0x0000007d007d7308 */ /* 0x000f300000000800 */
[----:B------:R-:W4:Y:S01]  /*fdd0*/  MUFU.EX2 R205, R205 ;  /* 0x000000cd00cd7308 */ /* 0x000f220000000800 */
[----:B---3--:R-:W-:Y:S01]  /*fde0*/  FMUL.FTZ R74, R131, R74 ;  /* 0x0000004a834a7220 */ /* 0x008fe20000410000 */
[----:B-1----:R-:W-:Y:S01]  /*fdf0*/  FMUL.FTZ R76, R127, R76 ;  /* 0x0000004c7f4c7220 */ /* 0x002fe20000410000 */
[----:B------:R-:W-:Y:S01]  /*fe00*/  FMUL.FTZ R82, R137, R82 ;  /* 0x0000005289527220 */ /* 0x000fe20000410000 */
[----:B------:R-:W-:Y:S01]  /*fe10*/  FFMA.FTZ R136, -R136, R136, 1 ;  /* 0x3f80000088887423 */ /* 0x000fe20000010188 */
[----:B------:R-:W-:Y:S01]  /*fe20*/  FMUL.FTZ R231, R33, R231 ;  /* 0x000000e721e77220 */ /* 0x000fe20000410000 */
[----:B------:R-:W-:Y:S01]  /*fe30*/  FMUL.FTZ R232, R34, R232 ;  /* 0x000000e822e87220 */ /* 0x000fe20000410000 */
[--C-:B------:R-:W-:Y:S01]  /*fe40*/  FADD.FTZ R77, R77, -R217.reuse ;  /* 0x800000d94d4d7221 */ /* 0x100fe20000010000 */
[----:B------:R-:W-:Y:S01]  /*fe50*/  FADD.FTZ R79, R79, -R217 ;  /* 0x800000d94f4f7221 */ /* 0x000fe20000010000 */
[----:B------:R-:W-:Y:S01]  /*fe60*/  FMUL.FTZ R73, R108, R73 ;  /* 0x000000496c497220 */ /* 0x000fe20000410000 */
[----:B------:R-:W-:Y:S01]  /*fe70*/  FMUL.FTZ R72, R113, R72 ;  /* 0x0000004871487220 */ /* 0x000fe20000410000 */
[----:B------:R-:W-:Y:S01]  /*fe80*/  FMUL.FTZ R88, R88, R74 ;  /* 0x0000004a58587220 */ /* 0x000fe20000410000 */
[----:B------:R-:W-:Y:S01]  /*fe90*/  FMUL.FTZ R93, R93, R76 ;  /* 0x0000004c5d5d7220 */ /* 0x000fe20000410000 */
[----:B------:R-:W-:Y:S01]  /*fea0*/  FFMA.FTZ R217, -R128, R128, 1 ;  /* 0x3f80000080d97423 */ /* 0x000fe20000010180 */
[----:B------:R-:W-:Y:S01]  /*feb0*/  FMUL.FTZ R128, R40, R82 ;  /* 0x0000005228807220 */ /* 0x000fe20000410000 */
[----:B------:R-:W-:Y:S01]  /*fec0*/  FFMA.FTZ R133, -R133, R133, 1 ;  /* 0x3f80000085857423 */ /* 0x000fe20000010185 */
        /* <DEDUP_REMOVED lines=69> */
[----:B--2---:R-:W-:-:S05]  /*10320*/  IMAD R13, R0, 0x4000, R221 ;  /* 0x00004000000d7824 */ /* 0x004fca00078e02dd */
[----:B------:R-:W-:-:S05]  /*10330*/  LEA R13, R13, R16, 0x1 ;  /* 0x000000100d0d7211 */ /* 0x000fca00078e08ff */
        /* <DEDUP_REMOVED lines=79> */
[----:B------:R-:W-:Y:S01]  /*10830*/  R2UR UR4, R16 ;  /* 0x00000000100472ca */ /* 0x000fe200000e0000 */
[----:B---3--:R-:W-:-:S05]  /*10840*/  IMAD R11, R0, 0x800, R14 ;  /* 0x00000800000b7824 */ /* 0x008fca00078e020e */
        /* <DEDUP_REMOVED lines=65> */
.L_x_1232:
        /* <DEDUP_REMOVED lines=70> */
.L_x_1233:
        /* <DEDUP_REMOVED lines=12> */
.L_x_1223:
        /* <DEDUP_REMOVED lines=34> */
.L_x_1191:
        /* <DEDUP_REMOVED lines=22> */
.L_x_1236:
[----:B------:R-:W-:-:S05]  /*11500*/  VIADD R16, R17, 0x4000 ;  /* 0x0000400011107836 */ /* 0x000fca0000000000 */
        /* <DEDUP_REMOVED lines=18> */
.L_x_1237:
        /* <DEDUP_REMOVED lines=18> */
.L_x_1238:
        /* <DEDUP_REMOVED lines=18> */
.L_x_1239:
        /* <DEDUP_REMOVED lines=22> */
[----:B------:R-:W-:Y:S02]  /*119d0*/  F2FP.F16.F32.PACK_AB R148, R149, R148 ;  /* 0x000000949594723e */ /* 0x000fe400000000ff */
[CC--:B------:R-:W-:Y:S02]  /*119e0*/  LEA.HI R4, R2.reuse, R7.reuse, RZ, 0x4 ;  /* 0x0000000702047211 */ /* 0x0c0fe400078f20ff */
[----:B------:R-:W-:Y:S02]  /*119f0*/  LEA.HI R2, R2, R7, RZ, 0x5 ;  /* 0x0000000702027211 */ /* 0x000fe400078f28ff */
[----:B------:R-:W-:Y:S02]  /*11a00*/  LOP3.LUT R0, R4, 0xfffffff0, RZ, 0xc0, !PT ;  /* 0xfffffff004007812 */ /* 0x000fe400078ec0ff */
[----:B------:R-:W-:-:S02]  /*11a10*/  SHF.R.S32.HI R4, RZ, 0x4, R4 ;  /* 0x00000004ff047819 */ /* 0x000fc40000011404 */
[----:B------:R-:W-:Y:S02]  /*11a20*/  IADD3 R0, R7, -R0, RZ ;  /* 0x8000000007007210 */ /* 0x000fe40007ffe0ff */
[----:B------:R-:W-:Y:S01]  /*11a30*/  SHF.R.S32.HI R2, RZ, 0x5, R2 ;  /* 0x00000005ff027819 */ /* 0x000fe20000011402 */
[----:B------:R-:W-:Y:S01]  /*11a40*/  IMAD.SHL.U32 R7, R4, 0x8, RZ ;  /* 0x0000000804077824 */ /* 0x000fe200078e00ff */
[----:B------:R-:W-:Y:S02]  /*11a50*/  SHF.R.S32.HI R3, RZ, 0x1f, R0 ;  /* 0x0000001fff037819 */ /* 0x000fe40000011400 */
[----:B------:R-:W-:Y:S02]  /*11a60*/  F2FP.F16.F32.PACK_AB R142, R145, R144 ;  /* 0x00000090918e723e */ /* 0x000fe400000000ff */
[----:B------:R-:W-:Y:S02]  /*11a70*/  LEA.HI R3, R3, R0, RZ, 0x3 ;  /* 0x0000000003037211 */ /* 0x000fe400078f18ff */
[----:B------:R-:W-:-:S02]  /*11a80*/  F2FP.F16.F32.PACK_AB R143, R147, R146 ;  /* 0x00000092938f723e */ /* 0x000fc400000000ff */
[C---:B------:R-:W-:Y:S02]  /*11a90*/  LOP3.LUT R5, R3.reuse, 0xfffffff8, RZ, 0xc0, !PT ;  /* 0xfffffff803057812 */ /* 0x040fe400078ec0ff */
[----:B------:R-:W-:Y:S02]  /*11aa0*/  SHF.L.U32 R3, R3, 0x6, RZ ;  /* 0x0000000603037819 */ /* 0x000fe400000006ff */
[----:B------:R-:W-:Y:S01]  /*11ab0*/  F2FP.F16.F32.PACK_AB R149, R151, R150 ;  /* 0x000000969795723e */ /* 0x000fe200000000ff */
[----:B------:R-:W-:Y:S01]  /*11ac0*/  IMAD.IADD R5, R0, 0x1, -R5 ;  /* 0x0000000100057824 */ /* 0x000fe200078e0a05 */
[----:B------:R-:W-:Y:S02]  /*11ad0*/  LOP3.LUT R3, R3, 0x7ffffe00, RZ, 0xc0, !PT ;  /* 0x7ffffe0003037812 */ /* 0x000fe400078ec0ff */
[----:B------:R-:W-:Y:S02]  /*11ae0*/  F2FP.F16.F32.PACK_AB R156, R157, R156 ;  /* 0x0000009c9d9c723e */ /* 0x000fe400000000ff */
[C---:B------:R-:W-:Y:S01]  /*11af0*/  SHF.L.U32 R0, R5.reuse, 0x6, RZ ;  /* 0x0000000605007819 */ /* 0x040fe200000006ff */
[----:B------:R-:W-:Y:S01]  /*11b00*/  IMAD R3, R2, 0x400, R3 ;  /* 0x0000040002037824 */ /* 0x000fe200078e0203 */
[----:B------:R-:W-:Y:S01]  /*11b10*/  R2P PR, R5, 0x6 ;  /* 0x0000000605007804 */ /* 0x000fe20000000000 */
[----:B------:R-:W2:Y:S01]  /*11b20*/  SHFL.IDX PT, R2, R2, RZ, 0x1f ;  /* 0x00001fff02027589 */ /* 0x000ea200000e0000 */
[----:B------:R-:W-:-:S02]  /*11b30*/  LOP3.LUT R0, R0, 0x1c0, RZ, 0xc0, !PT ;  /* 0x000001c000007812 */ /* 0x000fc400078ec0ff */
[----:B------:R-:W-:Y:S02]  /*11b40*/  MOV R5, 0x40 ;  /* 0x0000004000057802 */ /* 0x000fe40000000f00 */
[----:B------:R-:W-:Y:S02]  /*11b50*/  LOP3.LUT R7, R0, 0x8, R7, 0xf8, !PT ;  /* 0x0000000800077812 */ /* 0x000fe400078ef807 */
[----:B------:R-:W-:Y:S02]  /*11b60*/  SHF.R.U32.HI R0, RZ, 0x3, R0 ;  /* 0x00000003ff007819 */ /* 0x000fe40000011600 */
[----:B------:R-:W-:Y:S02]  /*11b70*/  SEL R5, R5, 0xffffffc0, !P2 ;  /* 0xffffffc005057807 */ /* 0x000fe40005000000 */
[----:B------:R-:W-:Y:S02]  /*11b80*/  LOP3.LUT R0, R7, R0, RZ, 0x3c, !PT ;  /* 0x0000000007007212 */ /* 0x000fe400078e3cff */
[----:B------:R-:W-:-:S02]  /*11b90*/  F2FP.F16.F32.PACK_AB R150, R153, R152 ;  /* 0x000000989996723e */ /* 0x000fc400000000ff */
[----:B------:R-:W-:Y:S01]  /*11ba0*/  IADD3 R0, R0, R3, RZ ;  /* 0x0000000300007210 */ /* 0x000fe20007ffe0ff */
[----:B------:R-:W-:Y:S01]  /*11bb0*/  IMAD.MOV.U32 R3, RZ, RZ, 0x20 ;  /* 0x00000020ff037424 */ /* 0x000fe200078e00ff */
[----:B------:R-:W-:Y:S02]  /*11bc0*/  F2FP.F16.F32.PACK_AB R151, R155, R154 ;  /* 0x0000009a9b97723e */ /* 0x000fe400000000ff */
[----:B------:R-:W-:Y:S01]  /*11bd0*/  F2FP.F16.F32.PACK_AB R157, R159, R158 ;  /* 0x0000009e9f9d723e */ /* 0x000fe200000000ff */
[----:B------:R-:W-:Y:S01]  /*11be0*/  IMAD R0, R0, 0x2, R17 ;  /* 0x0000000200007824 */ /* 0x000fe200078e0211 */
[----:B------:R-:W-:Y:S02]  /*11bf0*/  SEL R3, R3, 0xffffffe0, !P1 ;  /* 0xffffffe003037807 */ /* 0x000fe40004800000 */
[----:B------:R-:W-:Y:S02]  /*11c00*/  F2FP.F16.F32.PACK_AB R164, R165, R164 ;  /* 0x000000a4a5a4723e */ /* 0x000fe400000000ff */
[--C-:B------:R-:W-:Y:S01]  /*11c10*/  IADD3 R6, R5, 0x4000, R0.reuse ;  /* 0x0000400005067810 */ /* 0x100fe20007ffe000 */
[----:B------:R3:W-:Y:S01]  /*11c20*/  STSM.16.M88.4 [R0+0x4000], R172 ;  /* 0x004000ac00007844 */ /* 0x0007e20000000200 */
[----:B------:R-:W-:-:S02]  /*11c30*/  IADD3 R4, R3, 0x4000, R0 ;  /* 0x0000400003047810 */ /* 0x000fc40007ffe000 */
[----:B------:R-:W-:Y:S02]  /*11c40*/  IADD3 R3, R3, R6, RZ ;  /* 0x0000000603037210 */ /* 0x000fe40007ffe0ff */
        /* <DEDUP_REMOVED lines=40> */
.L_x_1241:
[----:B------:R-:W-:Y:S05]  /*11ed0*/  BSYNC B0 ;  /* 0x0000000000007941 */ /* 0x000fea0003800000 */
.L_x_1240:
[----:B------:R-:W-:-:S04]  /*11ee0*/  DEPBAR.LE SB0, 0x0 ;  /* 0x000080000000791a */ /* 0x000fc80000000000 */
[----:B------:R-:W-:Y:S05]  /*11ef0*/  BRA `(.L_x_1189) ;  /* 0x0000004000dc7947 */ /* 0x000fea0003800000 */
.L_x_1235:
[----:B------:R-:W2:Y:S01]  /*11f00*/  S2R R0, SR_TID.X ;  /* 0x0000000000007919 */ /* 0x000ea20000002100 */
[----:B------:R-:W3:Y:S01]  /*11f10*/  LDC.64 R16, c[0x0][0x808] ;  /* 0x00020200ff107b82 */ /* 0x000ee20000000a00 */
[----:B------:R-:W-:Y:S01]  /*11f20*/  ULDC.64 UR4, c[0x0][0x820] ;  /* 0x0002080000047ab9 */ /* 0x000fe20000000a00 */
[----:B------:R-:W-:Y:S01]  /*11f30*/  BSSY B0, `(.L_x_1242) ;  /* 0x0000030000007945 */ /* 0x000fe20003800000 */
[----:B------:R-:W4:Y:S01]  /*11f40*/  S2R R23, SR_CTAID.Y ;  /* 0x0000000000177919 */ /* 0x000f220000002600 */
[----:B------:R-:W3:Y:S04]  /*11f50*/  S2R R15, SR_CTAID.X ;  /* 0x00000000000f7919 */ /* 0x000ee80000002500 */
[----:B------:R-:W1:Y:S01]  /*11f60*/  LDC R19, c[0x0][0x83c] ;  /* 0x00020f00ff137b82 */ /* 0x000e620000000800 */
[----:B------:R-:W5:Y:S01]  /*11f70*/  S2R R21, SR_CTAID.Z ;  /* 0x0000000000157919 */ /* 0x000f620000002700 */
[----:B--2---:R-:W-:Y:S01]  /*11f80*/  VIADD R3, R0, 0xffffff80 ;  /* 0xffffff8000037836 */ /* 0x004fe20000000000 */
[----:B----4-:R-:W-:-:S04]  /*11f90*/  SHF.R.S32.HI R13, RZ, 0x1f, R23 ;  /* 0x0000001fff0d7819 */ /* 0x010fc80000011417 */
[----:B------:R-:W-:-:S04]  /*11fa0*/  SHF.R.S32.HI R0, RZ, 0x1f, R3 ;  /* 0x0000001fff007819 */ /* 0x000fc80000011403 */
[----:B------:R-:W-:Y:S02]  /*11fb0*/  LEA.HI R2, R0, R3, RZ, 0x3 ;  /* 0x0000000300027211 */ /* 0x000fe400078f18ff */
[----:B-----5:R-:W-:Y:S02]  /*11fc0*/  SHF.R.S32.HI R12, RZ, 0x1f, R21 ;  /* 0x0000001fff0c7819 */ /* 0x020fe40000011415 */
[----:B------:R-:W-:Y:S02]  /*11fd0*/  LOP3.LUT R0, R2, 0x1ffffff8, RZ, 0xc0, !PT ;  /* 0x1ffffff802007812 */ /* 0x000fe400078ec0ff */
[----:B------:R-:W-:Y:S02]  /*11fe0*/  SHF.R.S32.HI R2, RZ, 0x3, R2 ;  /* 0x00000003ff027819 */ /* 0x000fe40000011402 */
[----:B------:R-:W-:Y:S01]  /*11ff0*/  IADD3 R0, R3, -R0, RZ ;  /* 0x8000000003007210 */ /* 0x000fe20007ffe0ff */
[----:B---3--:R-:W-:Y:S02]  /*12000*/  IMAD R3, R15, -0x80, R16 ;  /* 0xffffff800f037824 */ /* 0x008fe400078e0210 */
[----:B------:R-:W-:-:S02]  /*12010*/  VIADD R8, R2, 0x60 ;  /* 0x0000006002087836 */ /* 0x000fc40000000000 */
[----:B------:R-:W-:Y:S01]  /*12020*/  IMAD.SHL.U32 R6, R0, 0x8, RZ ;  /* 0x0000000800067824 */ /* 0x000fe200078e00ff */
[-C--:B------:R-:W-:Y:S01]  /*12030*/  ISETP.GE.AND P3, PT, R2, R3.reuse, PT ;  /* 0x000000030200720c */ /* 0x080fe20003f66270 */
[----:B------:R-:W-:Y:S01]  /*12040*/  IMAD R0, R13, UR4, RZ ;  /* 0x000000040d007c24 */ /* 0x000fe2000f8e02ff */
[----:B------:R-:W-:Y:S02]  /*12050*/  ISETP.GE.AND P0, PT, R8, R3, PT ;  /* 0x000000030800720c */ /* 0x000fe40003f06270 */
[----:B------:R-:W-:Y:S01]  /*12060*/  SHF.R.S32.HI R7, RZ, 0x1f, R6 ;  /* 0x0000001fff077819 */ /* 0x000fe20000011406 */
[C---:B------:R-:W-:Y:S01]  /*12070*/  IMAD R9, R23.reuse, UR5, R0 ;  /* 0x0000000517097c24 */ /* 0x040fe2000f8e0200 */
[----:B------:R-:W-:Y:S02]  /*12080*/  IADD3 R0, R2, 0x20, RZ ;  /* 0x0000002002007810 */ /* 0x000fe40007ffe0ff */
[----:B------:R-:W-:Y:S01]  /*12090*/  ISETP.GE.OR P6, PT, R6, R17, P3 ;  /* 0x000000110600720c */ /* 0x000fe20001fc6670 */
[----:B------:R-:W-:Y:S01]  /*120a0*/  IMAD.WIDE.U32 R4, R23, UR4, R6 ;  /* 0x0000000417047c25 */ /* 0x000fe2000f8e0006 */
[----:B------:R-:W-:Y:S01]  /*120b0*/  ISETP.GE.AND P2, PT, R0, R3, PT ;  /* 0x000000030000720c */ /* 0x000fe20003f46270 */
[----:B------:R-:W-:Y:S01]  /*120c0*/  ULDC.64 UR4, c[0x0][0x828] ;  /* 0x00020a0000047ab9 */ /* 0x000fe20000000a00 */
[----:B------:R-:W-:Y:S01]  /*120d0*/  IADD3 R0, R2, 0x40, RZ ;  /* 0x0000004002007810 */ /* 0x000fe20007ffe0ff */
[----:B------:R-:W-:Y:S01]  /*120e0*/  IMAD.IADD R5, R5, 0x1, R9 ;  /* 0x0000000105057824 */ /* 0x000fe200078e0209 */
[----:B------:R-:W-:-:S02]  /*120f0*/  ISETP.GE.OR P5, PT, R6, R17, P2 ;  /* 0x000000110600720c */ /* 0x000fc400017a6670 */
[----:B------:R-:W-:Y:S01]  /*12100*/  ISETP.GE.AND P1, PT, R0, R3, PT ;  /* 0x000000030000720c */ /* 0x000fe20003f26270 */
[----:B------:R-:W-:Y:S01]  /*12110*/  IMAD R0, R12, UR4, RZ ;  /* 0x000000040c007c24 */ /* 0x000fe2000f8e02ff */
[----:B------:R-:W-:Y:S01]  /*12120*/  SHF.R.S32.HI R3, RZ, 0x1f, R2 ;  /* 0x0000001fff037819 */ /* 0x000fe20000011402 */
[----:B------:R-:W-:Y:S01]  /*12130*/  IMAD.WIDE.U32 R4, R21, UR4, R4 ;  /* 0x0000000415047c25 */ /* 0x000fe2000f8e0004 */
[----:B------:R-:W-:-:S03]  /*12140*/  ISETP.GE.OR P4, PT, R6, R17, P1 ;  /* 0x000000110600720c */ /* 0x000fc60000f86670 */
[----:B------:R-:W-:Y:S02]  /*12150*/  IMAD R11, R21, UR5, R0 ;  /* 0x00000005150b7c24 */ /* 0x000fe4000f8e0200 */
[----:B------:R-:W-:-:S03]  /*12160*/  IMAD.WIDE R2, R15, 0x80, R2 ;  /* 0x000000800f027825 */ /* 0x000fc600078e0202 */
[----:B------:R-:W-:Y:S01]  /*12170*/  IADD3 R11, R5, R11, RZ ;  /* 0x0000000b050b7210 */ /* 0x000fe20007ffe0ff */
[----:B-1----:R-:W-:Y:S06]  /*12180*/  @P6 BRA `(.L_x_1243) ;  /* 0x0000000000286947 */ /* 0x002fec0003800000 */
        /* <DEDUP_REMOVED lines=10> */
.L_x_1243:
[----:B------:R-:W-:Y:S05]  /*12230*/  BSYNC B0 ;  /* 0x0000000000007941 */ /* 0x000fea0003800000 */
.L_x_1242:
[----:B------:R-:W-:Y:S01]  /*12240*/  BSSY B0, `(.L_x_1244) ;  /* 0x0000010000007945 */ /* 0x000fe20003800000 */
[----:B------:R-:W-:-:S03]  /*12250*/  ISETP.GE.OR P6, PT, R6, R17, P0 ;  /* 0x000000110600720c */ /* 0x000fc600007c6670 */
[----:B------:R-:W-:Y:S10]  /*12260*/  @P5 BRA `(.L_x_1245) ;  /* 0x0000000000345947 */ /* 0x000ff40003800000 */
        /* <DEDUP_REMOVED lines=13> */
.L_x_1245:
[----:B------:R-:W-:Y:S05]  /*12340*/  BSYNC B0 ;  /* 0x0000000000007941 */ /* 0x000fea0003800000 */
.L_x_1244:
[----:B------:R-:W-:Y:S04]  /*12350*/  BSSY B0, `(.L_x_1246) ;  /* 0x000000f000007945 */ /* 0x000fe80003800000 */
[----:B------:R-:W-:Y:S05]  /*12360*/  @P4 BRA `(.L_x_1247) ;  /* 0x0000000000344947 */ /* 0x000fea0003800000 */
[----:B-12---:R-:W-:Y:S01]  /*12370*/  IADD3 R15, P4, R2, 0x40, RZ ;  /* 0x00000040020f7810 */ /* 0x006fe20007f9e0ff */
        /* <DEDUP_REMOVED lines=12> */
.L_x_1247:
[----:B------:R-:W-:Y:S05]  /*12440*/  BSYNC B0 ;  /* 0x0000000000007941 */ /* 0x000fea0003800000 */
.L_x_1246:
[----:B------:R-:W-:Y:S04]  /*12450*/  BSSY B0, `(.L_x_1248) ;  /* 0x000000e000007945 */ /* 0x000fe80003800000 */
[----:B------:R-:W-:Y:S05]  /*12460*/  @P6 BRA `(.L_x_1249) ;  /* 0x0000000000306947 */ /* 0x000fea0003800000 */
[----:B------:R-:W-:Y:S01]  /*12470*/  IADD3 R9, P4, R2, 0x60, RZ ;  /* 0x0000006002097810 */ /* 0x000fe20007f9e0ff */
[----:B------:R-:W-:Y:S01]  /*12480*/  ULDC.64 UR4, c[0x0][0x818] ;  /* 0x0002060000047ab9 */ /* 0x000fe20000000a00 */
[----:B------:R-:W-:-:S03]  /*12490*/  MOV R5, R11 ;  /* 0x0000000b00057202 */ /* 0x000fc60000000f00 */
        /* <DEDUP_REMOVED lines=8> */
[----:B------:R4:W-:Y:S02]  /*12520*/  STG.E.128 desc[UR38][R8.64], RZ ;  /* 0x000000ff08007986 */ /* 0x0009e4000c101d26 */
.L_x_1249:
[----:B------:R-:W-:Y:S05]  /*12530*/  BSYNC B0 ;  /* 0x0000000000007941 */ /* 0x000fea0003800000 */
.L_x_1248:
        /* <DEDUP_REMOVED lines=11> */
[----:B------:R-:W-:Y:S02]  /*125f0*/  IADD3 R5, R5, R13, RZ ;  /* 0x0000000d05057210 */ /* 0x000fe40007ffe0ff */
[C---:B----4-:R-:W-:Y:S02]  /*12600*/  IMAD R9, R21.reuse, UR5, R12 ;  /* 0x0000000515097c24 */ /* 0x050fe4000f8e020c */
[----:B------:R-:W-:-:S04]  /*12610*/  IMAD.WIDE.U32 R4, R21, UR4, R4 ;  /* 0x0000000415047c25 */ /* 0x000fc8000f8e0004 */
[----:B------:R-:W-:Y:S01]  /*12620*/  IMAD.IADD R9, R5, 0x1, R9 ;  /* 0x0000000105097824 */ /* 0x000fe200078e0209 */
[----:B------:R-:W-:Y:S06]  /*12630*/  @P3 BRA `(.L_x_1251) ;  /* 0x0000000000283947 */ /* 0x000fec0003800000 */
        /* <DEDUP_REMOVED lines=9> */
[----:B------:R4:W-:Y:S02]  /*126d0*/  STG.E.128 desc[UR38][R10.64], RZ ;  /* 0x000000ff0a007986 */ /* 0x0009e4000c101d26 */
.L_x_1251:
[----:B------:R-:W-:Y:S05]  /*126e0*/  BSYNC B0 ;  /* 0x0000000000007941 */ /* 0x000fea0003800000 */
.L_x_1250:
[----:B------:R-:W-:Y:S04]  /*126f0*/  BSSY B0, `(.L_x_1252) ;  /* 0x000000f000007945 */ /* 0x000fe80003800000 */
[----:B------:R-:W-:Y:S05]  /*12700*/  @P2 BRA `(.L_x_1253) ;  /* 0x0000000000342947 */ /* 0x000fea0003800000 */
[----:B----4-:R-:W-:Y:S01]  /*12710*/  IADD3 R11, P2, R2, 0x20, RZ ;  /* 0x00000020020b7810 */ /* 0x010fe20007f5e0ff */
[----:B------:R-:W-:Y:S01]  /*12720*/  ULDC.64 UR4, c[0x0][0x848] ;  /* 0x0002120000047ab9 */ /* 0x000fe20000000a00 */
[----:B------:R-:W-:Y:S01]  /*12730*/  MOV R7, R9 ;  /* 0x0000000900077202 */ /* 0x000fe20000000f00 */
[----:B------:R-:W-:Y:S01]  /*12740*/  IMAD.MOV.U32 R6, RZ, RZ, R4 ;  /* 0x000000ffff067224 */ /* 0x000fe200078e0004 */
[----:B------:R-:W-:-:S03]  /*12750*/  IADD3.X R0, RZ, R3, RZ, P2, !PT ;  /* 0x00000003ff007210 */ /* 0x000fc600017fe4ff */
        /* <DEDUP_REMOVED lines=8> */
.L_x_1253:
[----:B------:R-:W-:Y:S05]  /*127e0*/  BSYNC B0 ;  /* 0x0000000000007941 */ /* 0x000fea0003800000 */
.L_x_1252:
        /* <DEDUP_REMOVED lines=15> */
.L_x_1255:
[----:B------:R-:W-:Y:S05]  /*128e0*/  BSYNC B0 ;  /* 0x0000000000007941 */ /* 0x000fea0003800000 */
.L_x_1254:
[----:B------:R-:W-:Y:S05]  /*128f0*/  @P0 BRA `(.L_x_1189) ;  /* 0x00000038005c0947 */ /* 0x000fea0003800000 */
[----:B------:R-:W-:Y:S01]  /*12900*/  IADD3 R5, P0, R2, 0x60, RZ ;  /* 0x0000006002057810 */ /* 0x000fe20007f1e0ff */
[----:B------:R-:W-:Y:S01]  /*12910*/  ULDC.64 UR4, c[0x0][0x848] ;  /* 0x0002120000047ab9 */ /* 0x000fe20000000a00 */
[----:B------:R-:W-:Y:S02]  /*12920*/  IMAD.MOV.U32 R2, RZ, RZ, R4 ;  /* 0x000000ffff027224 */ /* 0x000fe400078e0004 */
[----:B------:R-:W-:Y:S02]  /*12930*/  IADD3.X R0, RZ, R3, RZ, P0, !PT ;  /* 0x00000003ff007210 */ /* 0x000fe400007fe4ff */
[----:B------:R-:W-:-:S03]  /*12940*/  MOV R3, R9 ;  /* 0x0000000900037202 */ /* 0x000fc60000000f00 */
        /* <DEDUP_REMOVED lines=9> */
.L_x_1187:
        /* <DEDUP_REMOVED lines=13> */
[----:B------:R-:W-:Y:S02]  /*12ab0*/  ULDC UR6, c[0x0][0x280] ;  /* 0x0000a00000067ab9 */ /* 0x000fe40000000800 */
[----:B------:R-:W-:-:S04]  /*12ac0*/  UIADD3 UR4, UR6, 0x7f, URZ ;  /* 0x0000007f06047890 */ /* 0x000fc8000fffe03f */
[----:B------:R-:W-:Y:S01]  /*12ad0*/  USHF.R.S32.HI UR5, URZ, 0x1f, UR4 ;  /* 0x0000001f3f057899 */ /* 0x000fe20008011404 */
[----:B------:R-:W2:Y:S03]  /*12ae0*/  S2UR UR16, SR_CTAID.Y ;  /* 0x00000000001079c3 */ /* 0x000ea60000002600 */
[----:B------:R-:W-:-:S04]  /*12af0*/  ULEA.HI UR5, UR5, UR4, URZ, 0x7 ;  /* 0x0000000405057291 */ /* 0x000fc8000f8f383f */
[----:B------:R-:W-:Y:S01]  /*12b00*/  USHF.R.S32.HI UR5, URZ, 0x7, UR5 ;  /* 0x000000073f057899 */ /* 0x000fe20008011405 */
[----:B-1----:R-:W-:Y:S01]  /*12b10*/  ISETP.LE.AND P0, PT, RZ, UR22, PT ;  /* 0x00000016ff007c0c */ /* 0x002fe2000bf03270 */
[----:B--2---:R-:W-:-:S12]  /*12b20*/  USHF.R.S32.HI UR17, URZ, 0x1f, UR16 ;  /* 0x0000001f3f117899 */ /* 0x004fd80008011410 */
[----:B------:R-:W-:Y:S05]  /*12b30*/  @!P0 BRA `(.L_x_1257) ;  /* 0x0000000000308947 */ /* 0x000fea0003800000 */
        /* <DEDUP_REMOVED lines=9> */
[----:B------:R-:W-:-:S06]  /*12bd0*/  USEL UR4, UR5, UR7, UP0 ;  /* 0x0000000705047287 */ /* 0x000fcc0008000000 */
[----:B------:R-:W-:Y:S01]  /*12be0*/  IMAD.U32 R9, RZ, RZ, UR4 ;  /* 0x00000004ff097e24 */ /* 0x000fe2000f8e00ff */
[----:B------:R-:W-:Y:S06]  /*12bf0*/  BRA `(.L_x_1258) ;  /* 0x0000000000047947 */ /* 0x000fec0003800000 */
.L_x_1257:
[----:B------:R-:W-:-:S07]  /*12c00*/  MOV R9, UR5 ;  /* 0x0000000500097c02 */ /* 0x000fce0008000f00 */
.L_x_1258:
[----:B------:R-:W-:Y:S01]  /*12c10*/  ULEA UR6, UR22, UR6, 0x7 ;  /* 0x0000000616067291 */ /* 0x000fe2000f8e383f */
[----:B------:R-:W-:Y:S01]  /*12c20*/  ULDC UR4, c[0x0][0x290] ;  /* 0x0000a40000047ab9 */ /* 0x000fe20000000800 */
[----:B------:R-:W-:Y:S01]  /*12c30*/  ULDC UR7, c[0x0][0x74c] ;  /* 0x0001d30000077ab9 */ /* 0x000fe20000000800 */
[----:B------:R-:W-:Y:S01]  /*12c40*/  ULDC.64 UR8, c[0x0][0x2d8] ;  /* 0x0000b60000087ab9 */ /* 0x000fe20000000a00 */
[----:B------:R-:W-:Y:S02]  /*12c50*/  UIADD3 UR10, -UR7, UR6, -UR4 ;  /* 0x00000006070a7290 */ /* 0x000fe4000fffe904 */
[----:B------:R-:W-:Y:S02]  /*12c60*/  UIMAD UR4, UR17, UR8, URZ ;  /* 0x00000008110472a4 */ /* 0x000fe4000f8e023f */
[----:B------:R-:W-:Y:S02]  /*12c70*/  USHF.R.S32.HI UR11, URZ, 0x1f, UR10 ;  /* 0x0000001f3f0b7899 */ /* 0x000fe4000801140a */
[----:B------:R-:W-:-:S02]  /*12c80*/  UIMAD.WIDE.U32 UR6, UR16, UR8, URZ ;  /* 0x00000008100672a5 */ /* 0x000fc4000f8e003f */
[----:B------:R-:W-:Y:S02]  /*12c90*/  ULEA.HI UR11, UR11, UR10, URZ, 0x7 ;  /* 0x0000000a0b0b7291 */ /* 0x000fe4000f8f383f */
[----:B------:R-:W-:Y:S02]  /*12ca0*/  UIMAD UR4, UR16, UR9, UR4 ;  /* 0x00000009100472a4 */ /* 0x000fe4000f8e0204 */
[----:B------:R-:W-:Y:S02]  /*12cb0*/  USHF.R.S32.HI UR8, URZ, 0x1f, UR15 ;  /* 0x0000001f3f087899 */ /* 0x000fe4000801140f */
[----:B------:R-:W-:Y:S01]  /*12cc0*/  USHF.R.S32.HI UR9, URZ, 0x7, UR11 ;  /* 0x000000073f097899 */ /* 0x000fe2000801140b */
[----:B------:R-:W-:Y:S01]  /*12cd0*/  ULDC.64 UR12, c[0x0][0x2e0] ;  /* 0x0000b800000c7ab9 */ /* 0x000fe20000000a00 */
[----:B------:R-:W-:Y:S01]  /*12ce0*/  ULDC UR14, c[0x0][0x288] ;  /* 0x0000a200000e7ab9 */ /* 0x000fe20000000800 */
[----:B------:R-:W-:Y:S02]  /*12cf0*/  UIMAD UR8, UR8, UR12, URZ ;  /* 0x0000000c080872a4 */ /* 0x000fe4000f8e023f */
[----:B------:R-:W-:-:S02]  /*12d00*/  UISETP.LT.AND UP0, UPT, URZ, UR9, UPT ;  /* 0x000000093f00728c */ /* 0x000fc4000bf01270 */
[----:B------:R-:W-:Y:S02]  /*12d10*/  UIMAD UR11, UR15, UR13, UR8 ;  /* 0x0000000d0f0b72a4 */ /* 0x000fe4000f8e0208 */
[----:B------:R-:W-:Y:S02]  /*12d20*/  USEL UR8, URZ, UR9, !UP0 ;  /* 0x000000093f087287 */ /* 0x000fe4000c000000 */
[----:B------:R-:W-:Y:S02]  /*12d30*/  UIMAD UR10, UR15, UR14, URZ ;  /* 0x0000000e0f0a72a4 */ /* 0x000fe4000f8e023f */
[----:B------:R-:W-:Y:S02]  /*12d40*/  UIADD3 UR7, UR7, UR4, URZ ;  /* 0x0000000407077290 */ /* 0x000fe4000fffe03f */
[----:B------:R-:W-:Y:S01]  /*12d50*/  ISETP.GT.AND P1, PT, R9, UR8, PT ;  /* 0x0000000809007c0c */ /* 0x000fe2000bf24270 */
[----:B------:R-:W-:Y:S02]  /*12d60*/  UIADD3 UR9, UP0, UR10, UR16, URZ ;  /* 0x000000100a097290 */ /* 0x000fe4000ff1e03f */
[----:B------:R-:W-:Y:S01]  /*12d70*/  UIMAD.WIDE.U32 UR6, UR15, UR12, UR6 ;  /* 0x0000000c0f0672a5 */ /* 0x000fe2000f8e0006 */
[----:B------:R-:W-:Y:S01]  /*12d80*/  ELECT P0, URZ, PT ;  /* 0x00000000003f782f */ /* 0x000fe20003800000 */
[----:B------:R-:W-:-:S08]  /*12d90*/  ULEA.HI.X.SX32 UR10, UR10, UR17, 0x1, UP0 ;  /* 0x000000110a0a7291 */ /* 0x000fd000080f0e3f */
[----:B------:R-:W-:Y:S05]  /*12da0*/  @!P1 BRA `(.L_x_1259) ;  /* 0x0000001000409947 */ /* 0x000fea0003800000 */
[----:B------:R-:W1:Y:S01]  /*12db0*/  S2R R2, SR_TID.X ;  /* 0x0000000000027919 */ /* 0x000e620000002100 */
[----:B------:R-:W-:Y:S01]  /*12dc0*/  VIADD R0, R9, -UR8 ;  /* 0x8000000809007c36 */ /* 0x000fe20008000000 */
[----:B------:R-:W-:Y:S01]  /*12dd0*/  ULDC UR12, c[0x0][0x760] ;  /* 0x0001d800000c7ab9 */ /* 0x000fe20000000800 */
[----:B------:R-:W-:Y:S02]  /*12de0*/  UIADD3 UR11, UR7, UR11, URZ ;  /* 0x0000000b070b7290 */ /* 0x000fe4000fffe03f */
[----:B------:R-:W-:Y:S01]  /*12df0*/  UIMAD UR12, UR14, UR12, URZ ;  /* 0x0000000c0e0c72a4 */ /* 0x000fe2000f8e023f */
[----:B------:R-:W-:-:S04]  /*12e00*/  LOP3.LUT R0, R0, 0x1, RZ, 0xc0, !PT ;  /* 0x0000000100007812 */ /* 0x000fc800078ec0ff */
[----:B------:R-:W-:Y:S02]  /*12e10*/  ISETP.NE.U32.AND P1, PT, R0, 0x1, PT ;  /* 0x000000010000780c */ /* 0x000fe40003f25070 */
[----:B-1----:R-:W-:-:S11]  /*12e20*/  LOP3.LUT R10, R2, 0x1f, RZ, 0xc0, !PT ;  /* 0x0000001f020a7812 */ /* 0x002fd600078ec0ff */
[----:B------:R-:W-:Y:S05]  /*12e30*/  @P1 BRA `(.L_x_1260) ;  /* 0x00000004006c1947 */ /* 0x000fea0003800000 */
        /* <DEDUP_REMOVED lines=8> */
[----:B------:R-:W-:-:S04]  /*12ec0*/  MOV R2, UR14 ;  /* 0x0000000e00027c02 */ /* 0x000fc80008000f00 */
[----:B------:R-:W-:Y:S01]  /*12ed0*/  IMAD.U32 R3, RZ, RZ, UR4 ;  /* 0x00000004ff037e24 */ /* 0x000fe2000f8e00ff */
[----:B------:R-:W-:Y:S06]  /*12ee0*/  @P2 BRA `(.L_x_1262) ;  /* 0x0000000000142947 */ /* 0x000fec0003800000 */
.L_x_1263:
[----:B------:R-:W2:Y:S04]  /*12ef0*/  LDG.E.STRONG.GPU R0, desc[UR38][R2.64] ;  /* 0x0000002602007981 */ /* 0x000ea8000c1ef900 */
[----:B--2---:R-:W-:Y:S01]  /*12f00*/  CCTL.IVALL ;  /* 0x00000000ff00798f */ /* 0x004fe20002000000 */
[----:B------:R-:W-:Y:S05]  /*12f10*/  YIELD ;  /* 0x0000000000007946 */ /* 0x000fea0003800000 */
[----:B------:R-:W-:-:S13]  /*12f20*/  ISETP.NE.AND P1, PT, R0, UR22, PT ;  /* 0x0000001600007c0c */ /* 0x000fda000bf25270 */
[----:B------:R-:W-:Y:S05]  /*12f30*/  @P1 BRA `(.L_x_1263) ;  /* 0xfffffffc00ec1947 */ /* 0x000fea000383ffff */
.L_x_1262:
[----:B------:R-:W-:Y:S05]  /*12f40*/  BSYNC B0 ;  /* 0x0000000000007941 */ /* 0x000fea0003800000 */
.L_x_1261:
[----:B------:R-:W-:-:S03]  /*12f50*/  UMOV UR4, 0xffffffff ;  /* 0xffffffff00047882 */ /* 0x000fc60000000000 */
[----:B------:R-:W-:Y:S05]  /*12f60*/  BRA.DIV UR4, `(.L_x_1264) ;  /* 0x0000003604747947 */ /* 0x000fea000b800000 */
[----:B------:R-:W-:Y:S01]  /*12f70*/  NOP ;  /* 0x0000000000007918 */ /* 0x000fe20000000000 */
.L_x_1341:
[----:B------:R-:W-:Y:S01]  /*12f80*/  MOV R8, UR8 ;  /* 0x0000000800087c02 */ /* 0x000fe20008000f00 */
        /* <DEDUP_REMOVED lines=21> */
.L_x_1266:
[----:B------:R-:W-:Y:S05]  /*130e0*/  BSYNC B0 ;  /* 0x0000000000007941 */ /* 0x000fea0003800000 */
.L_x_1265:
        /* <DEDUP_REMOVED lines=20> */
.L_x_1268:
[----:B------:R-:W-:Y:S05]  /*13230*/  BSYNC B0 ;  /* 0x0000000000007941 */ /* 0x000fea0003800000 */
.L_x_1267:
[----:B------:R-:W-:Y:S06]  /*13240*/  BAR.ARV 0xa, 0xa0 ;  /* 0x0282800000007b1d */ /* 0x000fec0000002000 */
[----:B------:R-:W-:Y:S04]  /*13250*/  BSSY B0, `(.L_x_1269) ;  /* 0x0000003000007945 */ /* 0x000fe80003800000 */
[----:B------:R-:W-:Y:S05]  /*13260*/  @!P0 BRA `(.L_x_1270) ;  /* 0x0000000000048947 */ /* 0x000fea0003800000 */
[----:B------:R-:W-:-:S04]  /*13270*/  DEPBAR.LE SB0, 0x0 ;  /* 0x000080000000791a */ /* 0x000fc80000000000 */
.L_x_1270:
[----:B------:R-:W-:Y:S05]  /*13280*/  BSYNC B0 ;  /* 0x0000000000007941 */ /* 0x000fea0003800000 */
.L_x_1269:
        /* <DEDUP_REMOVED lines=19> */
.L_x_1272:
[----:B------:R-:W-:Y:S05]  /*133c0*/  BSYNC B0 ;  /* 0x0000000000007941 */ /* 0x000fea0003800000 */
.L_x_1271:
[----:B------:R-:W-:Y:S01]  /*133d0*/  UIADD3 UR13, UR8, 0x1, URZ ;  /* 0x00000001080d7890 */ /* 0x000fe2000fffe03f */
[----:B------:R-:W-:Y:S11]  /*133e0*/  BRA `(.L_x_1273) ;  /* 0x0000000000047947 */ /* 0x000ff60003800000 */
.L_x_1260:
[----:B------:R-:W-:-:S05]  /*133f0*/  UMOV UR13, UR8 ;  /* 0x00000008000d7c82 */ /* 0x000fca0008000000 */
.L_x_1273:
[----:B------:R-:W-:-:S03]  /*13400*/  UIADD3 UR4, UR8, 0x1, URZ ;  /* 0x0000000108047890 */ /* 0x000fc6000fffe03f */
[----:B------:R-:W-:-:S03]  /*13410*/  UMOV UR8, UR13 ;  /* 0x0000000d00087c82 */ /* 0x000fc60008000000 */
[----:B------:R-:W-:-:S13]  /*13420*/  ISETP.NE.AND P1, PT, R9, UR4, PT ;  /* 0x0000000409007c0c */ /* 0x000fda000bf25270 */
[----:B------:R-:W-:Y:S05]  /*13430*/  @!P1 BRA `(.L_x_1259) ;  /* 0x00000008009c9947 */ /* 0x000fea0003800000 */
[----:B------:R-:W-:Y:S01]  /*13440*/  ULDC.64 UR18, c[0x0][0x2c0] ;  /* 0x0000b00000127ab9 */ /* 0x000fe20000000a00 */
[----:B------:R-:W-:Y:S01]  /*13450*/  UMOV UR4, URZ ;  /* 0x0000003f00047c82 */ /* 0x000fe20008000000 */
[----:B------:R-:W-:Y:S01]  /*13460*/  ULEA UR18, UP0, UR6, UR18, 0x2 ;  /* 0x0000001206127291 */ /* 0x000fe2000f80103f */
[----:B------:R-:W-:-:S03]  /*13470*/  UMOV UR8, UR13 ;  /* 0x0000000d00087c82 */ /* 0x000fc60008000000 */
[----:B------:R-:W-:Y:S02]  /*13480*/  ULEA.HI.X UR19, UR6, UR19, UR11, 0x2, UP0 ;  /* 0x0000001306137291 */ /* 0x000fe400080f140b */
[----:B------:R-:W-:-:S04]  /*13490*/  UIADD3 UR18, UP0, UR18, 0x4000, URZ ;  /* 0x0000400012127890 */ /* 0x000fc8000ff1e03f */
[----:B------:R-:W-:-:S12]  /*134a0*/  UIADD3.X UR19, URZ, UR19, URZ, UP0, !UPT ;  /* 0x000000133f137290 */ /* 0x000fd800087fe43f */
.L_x_1298:
        /* <DEDUP_REMOVED lines=11> */
.L_x_1276:
[----:B------:R-:W2:Y:S04]  /*13560*/  LDG.E.STRONG.GPU R0, desc[UR38][R2.64] ;  /* 0x0000002602007981 */ /* 0x000ea8000c1ef900 */
[----:B--2---:R-:W-:Y:S01]  /*13570*/  CCTL.IVALL ;  /* 0x00000000ff00798f */ /* 0x004fe20002000000 */
[----:B------:R-:W-:Y:S05]  /*13580*/  YIELD ;  /* 0x0000000000007946 */ /* 0x000fea0003800000 */
[----:B------:R-:W-:-:S13]  /*13590*/  ISETP.NE.AND P1, PT, R0, UR22, PT ;  /* 0x0000001600007c0c */ /* 0x000fda000bf25270 */
[----:B------:R-:W-:Y:S05]  /*135a0*/  @P1 BRA `(.L_x_1276) ;  /* 0xfffffffc00ec1947 */ /* 0x000fea000383ffff */
.L_x_1275:
[----:B------:R-:W-:Y:S05]  /*135b0*/  BSYNC B0 ;  /* 0x0000000000007941 */ /* 0x000fea0003800000 */
.L_x_1274:
[----:B------:R-:W-:-:S03]  /*135c0*/  UMOV UR16, 0xffffffff ;  /* 0xffffffff00107882 */ /* 0x000fc60000000000 */
[----:B------:R-:W-:Y:S05]  /*135d0*/  BRA.DIV UR16, `(.L_x_1277) ;  /* 0x0000002e10f47947 */ /* 0x000fea000b800000 */
[----:B------:R-:W-:Y:S01]  /*135e0*/  NOP ;  /* 0x0000000000007918 */ /* 0x000fe20000000000 */
.L_x_1344:
        /* <DEDUP_REMOVED lines=19> */
.L_x_1279:
[----:B------:R-:W-:Y:S05]  /*13720*/  BSYNC B0 ;  /* 0x0000000000007941 */ /* 0x000fea0003800000 */
.L_x_1278:
[----:B------:R-:W-:Y:S01]  /*13730*/  ULEA UR16, UR13, UR4, 0xd ;  /* 0x000000040d107291 */ /* 0x000fe2000f8e683f */
[----:B------:R-:W-:Y:S03]  /*13740*/  BAR.SYNC.DEFER_BLOCKING 0xe, 0xa0 ;  /* 0x0382800000007b1d */ /* 0x000fe60000010000 */
[----:B------:R-:W-:-:S03]  /*13750*/  UIMAD.WIDE UR16, UR16, 0x4, UR18 ;  /* 0x00000004101078a5 */ /* 0x000fc6000f8e0212 */
        /* <DEDUP_REMOVED lines=12> */
.L_x_1281:
[----:B------:R-:W-:Y:S05]  /*13820*/  BSYNC B0 ;  /* 0x0000000000007941 */ /* 0x000fea0003800000 */
.L_x_1280:
[----:B------:R-:W-:Y:S06]  /*13830*/  BAR.ARV 0xa, 0xa0 ;  /* 0x0282800000007b1d */ /* 0x000fec0000002000 */
[----:B------:R-:W-:Y:S04]  /*13840*/  BSSY B0, `(.L_x_1282) ;  /* 0x0000003000007945 */ /* 0x000fe80003800000 */
[----:B------:R-:W-:Y:S05]  /*13850*/  @!P0 BRA `(.L_x_1283) ;  /* 0x0000000000048947 */ /* 0x000fea0003800000 */
[----:B------:R-:W-:-:S04]  /*13860*/  DEPBAR.LE SB0, 0x0 ;  /* 0x000080000000791a */ /* 0x000fc80000000000 */
.L_x_1283:
[----:B------:R-:W-:Y:S05]  /*13870*/  BSYNC B0 ;  /* 0x0000000000007941 */ /* 0x000fea0003800000 */
.L_x_1282:
        /* <DEDUP_REMOVED lines=19> */
.L_x_1285:
[----:B------:R-:W-:Y:S05]  /*139b0*/  BSYNC B0 ;  /* 0x0000000000007941 */ /* 0x000fea0003800000 */
.L_x_1284:
[----:B------:R-:W-:Y:S01]  /*139c0*/  UIADD3 UR20, UR12, UR20, URZ ;  /* 0x000000140c147290 */ /* 0x000fe2000fffe03f */
[----:B------:R-:W-:Y:S03]  /*139d0*/  BSSY B0, `(.L_x_1286) ;  /* 0x000000d000007945 */ /* 0x000fe60003800000 */
[----:B------:R-:W-:-:S04]  /*139e0*/  UIADD3 UR21, UP0, UR20, UR9, URZ ;  /* 0x0000000914157290 */ /* 0x000fc8000ff1e03f */
[----:B------:R-:W-:Y:S02]  /*139f0*/  ULEA.HI.X.SX32 UR20, UR20, UR10, 0x1, UP0 ;  /* 0x0000000a14147291 */ /* 0x000fe400080f0e3f */
[----:B------:R-:W-:-:S04]  /*13a00*/  ULEA UR14, UP0, UR21, UR14, 0x2 ;  /* 0x0000000e150e7291 */ /* 0x000fc8000f80103f */
[----:B------:R-:W-:Y:S02]  /*13a10*/  ULEA.HI.X UR20, UR21, UR15, UR20, 0x2, UP0 ;  /* 0x0000000f15147291 */ /* 0x000fe400080f1414 */
[----:B-1----:R-:W-:-:S04]  /*13a20*/  MOV R2, UR14 ;  /* 0x0000000e00027c02 */ /* 0x002fc80008000f00 */
[----:B------:R-:W-:Y:S01]  /*13a30*/  IMAD.U32 R3, RZ, RZ, UR20 ;  /* 0x00000014ff037e24 */ /* 0x000fe2000f8e00ff */
[----:B------:R-:W-:Y:S06]  /*13a40*/  @P2 BRA `(.L_x_1287) ;  /* 0x0000000000142947 */ /* 0x000fec0003800000 */
.L_x_1288:
[----:B------:R-:W2:Y:S04]  /*13a50*/  LDG.E.STRONG.GPU R0, desc[UR38][R2.64] ;  /* 0x0000002602007981 */ /* 0x000ea8000c1ef900 */
[----:B--2---:R-:W-:Y:S01]  /*13a60*/  CCTL.IVALL ;  /* 0x00000000ff00798f */ /* 0x004fe20002000000 */
[----:B------:R-:W-:Y:S05]  /*13a70*/  YIELD ;  /* 0x0000000000007946 */ /* 0x000fea0003800000 */
[----:B------:R-:W-:-:S13]  /*13a80*/  ISETP.NE.AND P1, PT, R0, UR22, PT ;  /* 0x0000001600007c0c */ /* 0x000fda000bf25270 */
[----:B------:R-:W-:Y:S05]  /*13a90*/  @P1 BRA `(.L_x_1288) ;  /* 0xfffffffc00ec1947 */ /* 0x000fea000383ffff */
.L_x_1287:
[----:B------:R-:W-:Y:S05]  /*13aa0*/  BSYNC B0 ;  /* 0x0000000000007941 */ /* 0x000fea0003800000 */
.L_x_1286:
[----:B------:R-:W-:-:S03]  /*13ab0*/  UMOV UR14, 0xffffffff ;  /* 0xffffffff000e7882 */ /* 0x000fc60000000000 */
[----:B------:R-:W-:Y:S05]  /*13ac0*/  BRA.DIV UR14, `(.L_x_1289) ;  /* 0x0000002a0ed47947 */ /* 0x000fea000b800000 */
[----:B------:R-:W-:Y:S01]  /*13ad0*/  NOP ;  /* 0x0000000000007918 */ /* 0x000fe20000000000 */
.L_x_1347:
[----:B------:R-:W-:Y:S05]  /*13ae0*/  WARPSYNC.ALL ;  /* 0x0000000000007948 */ /* 0x000fea0003800000 */
[----:B------:R-:W-:Y:S06]  /*13af0*/  BAR.SYNC.DEFER_BLOCKING 0xd, 0xa0 ;  /* 0x0342800000007b1d */ /* 0x000fec0000010000 */
[----:B------:R-:W-:Y:S04]  /*13b00*/  BSSY B0, `(.L_x_1290) ;  /* 0x000000d000007945 */ /* 0x000fe80003800000 */
[----:B------:R-:W-:Y:S05]  /*13b10*/  @!P0 BRA `(.L_x_1291) ;  /* 0x00000000002c8947 */ /* 0x000fea0003800000 */
[----:B------:R-:W1:Y:S01]  /*13b20*/  S2UR UR15, SR_CgaCtaId ;  /* 0x00000000000f79c3 */ /* 0x000e620000008800 */
[----:B------:R-:W-:Y:S01]  /*13b30*/  UMOV UR14, 0x400 ;  /* 0x00000400000e7882 */ /* 0x000fe20000000000 */
[----:B------:R-:W-:Y:S01]  /*13b40*/  UIADD3 UR20, UP0, UR16, 0x4000, URZ ;  /* 0x0000400010147890 */ /* 0x000fe2000ff1e03f */
[----:B------:R-:W-:Y:S01]  /*13b50*/  UMOV UR24, 0x0 ;  /* 0x0000000000187882 */ /* 0x000fe20000000000 */
[----:B------:R-:W-:Y:S02]  /*13b60*/  UMOV UR25, 0x14f00000 ;  /* 0x14f0000000197882 */ /* 0x000fe40000000000 */
[----:B------:R-:W-:Y:S02]  /*13b70*/  UIADD3.X UR21, URZ, UR17, URZ, UP0, !UPT ;  /* 0x000000113f157290 */ /* 0x000fe400087fe43f */
[----:B-1----:R-:W-:-:S03]  /*13b80*/  ULEA UR14, UR15, UR14, 0x18 ;  /* 0x0000000e0f0e7291 */ /* 0x002fc6000f8ec03f */
[----:B------:R-:W-:Y:S01]  /*13b90*/  UMOV UR15, 0x400 ;  /* 0x00000400000f7882 */ /* 0x000fe20000000000 */
[----:B------:R-:W-:-:S09]  /*13ba0*/  UIADD3 UR14, UR14, 0x8000, URZ ;  /* 0x000080000e0e7890 */ /* 0x000fd2000fffe03f */
[----:B------:R1:W-:Y:S02]  /*13bb0*/  UBLKRED.G.S.ADD.F32.RN [UR20], [UR14], UR15, desc[UR24] ;  /* 0x000018140e0073bb */ /* 0x0003e400080a140f */
[----:B-1----:R0:W-:Y:S02]  /*13bc0*/  UTMACMDFLUSH ;  /* 0x00000000000079b7 */ /* 0x0021e40000000000 */
.L_x_1291:
[----:B------:R-:W-:Y:S05]  /*13bd0*/  BSYNC B0 ;  /* 0x0000000000007941 */ /* 0x000fea0003800000 */
.L_x_1290:
        /* <DEDUP_REMOVED lines=12> */
[----:B------:R1:W-:Y:S01]  /*13ca0*/  UBLKRED.G.S.ADD.F32.RN [UR20], [UR14], UR15, desc[UR24] ;  /* 0x000018140e0073bb */ /* 0x0003e200080a140f */
[----:B------:R0:W-:Y:S01]  /*13cb0*/  UTMACMDFLUSH ;  /* 0x00000000000079b7 */ /* 0x0001e20000000000 */
[----:B-1----:R-:W-:-:S04]  /*13cc0*/  DEPBAR.LE SB0, 0x1 ;  /* 0x000080400000791a */ /* 0x002fc80000000000 */
.L_x_1293:
[----:B------:R-:W-:Y:S05]  /*13cd0*/  BSYNC B0 ;  /* 0x0000000000007941 */ /* 0x000fea0003800000 */
.L_x_1292:
[----:B------:R-:W-:Y:S06]  /*13ce0*/  BAR.ARV 0xa, 0xa0 ;  /* 0x0282800000007b1d */ /* 0x000fec0000002000 */
[----:B------:R-:W-:Y:S04]  /*13cf0*/  BSSY B0, `(.L_x_1294) ;  /* 0x0000003000007945 */ /* 0x000fe80003800000 */
[----:B------:R-:W-:Y:S05]  /*13d00*/  @!P0 BRA `(.L_x_1295) ;  /* 0x0000000000048947 */ /* 0x000fea0003800000 */
[----:B------:R-:W-:-:S04]  /*13d10*/  DEPBAR.LE SB0, 0x0 ;  /* 0x000080000000791a */ /* 0x000fc80000000000 */
.L_x_1295:
[----:B------:R-:W-:Y:S05]  /*13d20*/  BSYNC B0 ;  /* 0x0000000000007941 */ /* 0x000fea0003800000 */
.L_x_1294:
        /* <DEDUP_REMOVED lines=19> */
.L_x_1297:
[----:B------:R-:W-:Y:S05]  /*13e60*/  BSYNC B0 ;  /* 0x0000000000007941 */ /* 0x000fea0003800000 */
.L_x_1296:
[----:B------:R-:W-:Y:S02]  /*13e70*/  UIADD3 UR8, UR8, 0x2, URZ ;  /* 0x0000000208087890 */ /* 0x000fe4000fffe03f */
[----:B------:R-:W-:-:S04]  /*13e80*/  UIADD3 UR4, UR4, 0x4000, URZ ;  /* 0x0000400004047890 */ /* 0x000fc8000fffe03f */
[----:B------:R-:W-:-:S13]  /*13e90*/  ISETP.LE.AND P1, PT, R9, UR8, PT ;  /* 0x0000000809007c0c */ /* 0x000fda000bf23270 */
[----:B------:R-:W-:Y:S05]  /*13ea0*/  @!P1 BRA `(.L_x_1298) ;  /* 0xfffffff400809947 */ /* 0x000fea000383ffff */
.L_x_1259:
[----:B------:R-:W-:-:S06]  /*13eb0*/  UISETP.GT.AND UP0, UPT, UR5, UR8, UPT ;  /* 0x000000080500728c */ /* 0x000fcc000bf04270 */
[----:B------:R-:W-:-:S13]  /*13ec0*/  PLOP3.LUT P0, PT, PT, PT, UP0, 0x80, 0x0 ;  /* 0x000000000000781c */ /* 0x000fda0003f0f008 */
[----:B------:R-:W-:Y:S05]  /*13ed0*/  @!P0 BRA `(.L_x_1189) ;  /* 0x0000002000e48947 */ /* 0x000fea0003800000 */
[----:B------:R-:W2:Y:S01]  /*13ee0*/  S2R R0, SR_TID.X ;  /* 0x0000000000007919 */ /* 0x000ea20000002100 */
[----:B------:R-:W-:Y:S01]  /*13ef0*/  UIADD3 UR4, UR5, -UR8, URZ ;  /* 0x8000000805047290 */ /* 0x000fe2000fffe03f */
[----:B------:R-:W-:Y:S01]  /*13f00*/  ULDC UR16, c[0x0][0x288] ;  /* 0x0000a20000107ab9 */ /* 0x000fe20000000800 */
[----:B------:R-:W-:Y:S02]  /*13f10*/  ULDC UR17, c[0x0][0x760] ;  /* 0x0001d80000117ab9 */ /* 0x000fe40000000800 */
[----:B------:R-:W-:Y:S02]  /*13f20*/  ULOP3.LUT UR4, UR4, 0x1, URZ, 0xc0, !UPT ;  /* 0x0000000104047892 */ /* 0x000fe4000f8ec03f */
[----:B------:R-:W-:Y:S02]  /*13f30*/  UIMAD UR18, UR16, UR17, URZ ;  /* 0x00000011101272a4 */ /* 0x000fe4000f8e023f */
[----:B------:R-:W-:-:S06]  /*13f40*/  UISETP.NE.U32.AND UP0, UPT, UR4, 0x1, UPT ;  /* 0x000000010400788c */ /* 0x000fcc000bf05070 */
[----:B------:R-:W-:Y:S02]  /*13f50*/  PLOP3.LUT P0, PT, PT, PT, UP0, 0x80, 0x0 ;  /* 0x000000000000781c */ /* 0x000fe40003f0f008 */
[----:B--2---:R-:W-:-:S11]  /*13f60*/  LOP3.LUT R0, R0, 0x1f, RZ, 0xc0, !PT ;  /* 0x0000001f00007812 */ /* 0x004fd600078ec0ff */
[----:B------:R-:W-:Y:S05]  /*13f70*/  @P0 BRA `(.L_x_1299) ;  /* 0x0000000000780947 */ /* 0x000fea0003800000 */
[----:B------:R-:W-:Y:S01]  /*13f80*/  UIMAD UR4, UR18, UR8, URZ ;  /* 0x00000008120472a4 */ /* 0x000fe2000f8e023f */
[----:B------:R-:W-:Y:S01]  /*13f90*/  ISETP.NE.AND P0, PT, R0, RZ, PT ;  /* 0x000000ff0000720c */ /* 0x000fe20003f05270 */
[----:B------:R-:W-:Y:S01]  /*13fa0*/  ULDC.64 UR12, c[0x0][0x768] ;  /* 0x0001da00000c7ab9 */ /* 0x000fe20000000a00 */
[----:B------:R-:W-:Y:S01]  /*13fb0*/  BSSY B0, `(.L_x_1300) ;  /* 0x0000019000007945 */ /* 0x000fe20003800000 */
[----:B------:R-:W-:-:S04]  /*13fc0*/  UIADD3 UR6, UP0, UR4, UR9, URZ ;  /* 0x0000000904067290 */ /* 0x000fc8000ff1e03f */
[----:B------:R-:W-:Y:S02]  /*13fd0*/  ULEA.HI.X.SX32 UR7, UR4, UR10, 0x1, UP0 ;  /* 0x0000000a04077291 */ /* 0x000fe400080f0e3f */
[----:B------:R-:W-:Y:S02]  /*13fe0*/  ULEA UR11, UP0, UR6, UR12, 0x2 ;  /* 0x0000000c060b7291 */ /* 0x000fe4000f80103f */
[----:B------:R-:W-:Y:S02]  /*13ff0*/  UIADD3 UR4, UR8, 0x1, URZ ;  /* 0x0000000108047890 */ /* 0x000fe4000fffe03f */
[----:B------:R-:W-:Y:S01]  /*14000*/  ULEA.HI.X UR7, UR6, UR13, UR7, 0x2, UP0 ;  /* 0x0000000d06077291 */ /* 0x000fe200080f1407 */
[----:B------:R-:W-:Y:S01]  /*14010*/  NOP ;  /* 0x0000000000007918 */ /* 0x000fe20000000000 */
[----:B------:R-:W-:Y:S10]  /*14020*/  @P0 BRA `(.L_x_1301) ;  /* 0x0000000000440947 */ /* 0x000ff40003800000 */
        /* <DEDUP_REMOVED lines=9> */
[----:B-1----:R-:W1:Y:S01]  /*140c0*/  S2R R2, SR_LANEID ;  /* 0x0000000000027919 */ /* 0x002e620000000000 */
[----:B------:R-:W-:Y:S01]  /*140d0*/  VOTEU.ANY UR6, UPT, PT ;  /* 0x0000000000067886 */ /* 0x000fe200038e0100 */
[----:B------:R-:W-:Y:S01]  /*140e0*/  IMAD.U32 R3, RZ, RZ, UR7 ;  /* 0x00000007ff037e24 */ /* 0x000fe2000f8e00ff */
[----:B------:R-:W-:-:S02]  /*140f0*/  UFLO.U32 UR12, UR6 ;  /* 0x00000006000c72bd */ /* 0x000fc400080e0000 */
[----:B------:R-:W2:Y:S04]  /*14100*/  POPC R5, UR6 ;  /* 0x0000000600057d09 */ /* 0x000ea80008000000 */
[----:B-1----:R-:W-:Y:S02]  /*14110*/  ISETP.EQ.U32.AND P0, PT, R2, UR12, PT ;  /* 0x0000000c02007c0c */ /* 0x002fe4000bf02070 */
[----:B------:R-:W-:-:S11]  /*14120*/  MOV R2, UR11 ;  /* 0x0000000b00027c02 */ /* 0x000fd60008000f00 */
[----:B--2---:R2:W-:Y:S02]  /*14130*/  @P0 REDG.E.ADD.S32.STRONG.GPU desc[UR38][R2.64], R5 ;  /* 0x000000050200098e */ /* 0x0045e4000c10e3a6 */
.L_x_1301:
[----:B------:R-:W-:Y:S05]  /*14140*/  BSYNC B0 ;  /* 0x0000000000007941 */ /* 0x000fea0003800000 */
.L_x_1300:
[----:B------:R-:W-:Y:S05]  /*14150*/  BRA `(.L_x_1302) ;  /* 0x0000000000047947 */ /* 0x000fea0003800000 */
.L_x_1299:
[----:B------:R-:W-:-:S05]  /*14160*/  UMOV UR4, UR8 ;  /* 0x0000000800047c82 */ /* 0x000fca0008000000 */
.L_x_1302:
[----:B------:R-:W-:-:S04]  /*14170*/  UIADD3 UR6, UR8, 0x1, URZ ;  /* 0x0000000108067890 */ /* 0x000fc8000fffe03f */
[----:B------:R-:W-:-:S06]  /*14180*/  UISETP.NE.AND UP0, UPT, UR5, UR6, UPT ;  /* 0x000000060500728c */ /* 0x000fcc000bf05270 */
[----:B------:R-:W-:-:S13]  /*14190*/  PLOP3.LUT P0, PT, PT, PT, UP0, 0x80, 0x0 ;  /* 0x000000000000781c */ /* 0x000fda0003f0f008 */
[----:B------:R-:W-:Y:S05]  /*141a0*/  @!P0 BRA `(.L_x_1189) ;  /* 0x0000002000308947 */ /* 0x000fea0003800000 */
[----:B------:R-:W-:Y:S01]  /*141b0*/  UIADD3 UR6, UR4, 0x1, URZ ;  /* 0x0000000104067890 */ /* 0x000fe2000fffe03f */
[----:B------:R-:W-:Y:S01]  /*141c0*/  ISETP.NE.AND P1, PT, R0, RZ, PT ;  /* 0x000000ff0000720c */ /* 0x000fe20003f25270 */
[----:B------:R-:W-:Y:S02]  /*141d0*/  UIMAD UR7, UR4, UR16, URZ ;  /* 0x00000010040772a4 */ /* 0x000fe4000f8e023f */
[----:B------:R-:W-:Y:S02]  /*141e0*/  UIADD3 UR11, -UR5, UR4, URZ ;  /* 0x00000004050b7290 */ /* 0x000fe4000fffe13f */
[----:B------:R-:W-:Y:S02]  /*141f0*/  UIMAD UR6, UR18, UR6, URZ ;  /* 0x00000006120672a4 */ /* 0x000fe4000f8e023f */
[----:B------:R-:W-:Y:S01]  /*14200*/  UIMAD UR7, UR7, UR17, URZ ;  /* 0x00000011070772a4 */ /* 0x000fe2000f8e023f */
[----:B------:R-:W-:-:S11]  /*14210*/  ULDC.64 UR20, c[0x0][0x768] ;  /* 0x0001da0000147ab9 */ /* 0x000fd60000000a00 */
.L_x_1307:
[----:B------:R-:W-:Y:S01]  /*14220*/  UIADD3 UR12, UP0, UR7, UR9, URZ ;  /* 0x00000009070c7290 */ /* 0x000fe2000ff1e03f */
[----:B------:R-:W-:-:S03]  /*14230*/  NOP ;  /* 0x0000000000007918 */ /* 0x000fc60000000000 */
[----:B------:R-:W-:Y:S01]  /*14240*/  ULEA.HI.X.SX32 UR13, UR7, UR10, 0x1, UP0 ;  /* 0x0000000a070d7291 */ /* 0x000fe200080f0e3f */
[----:B------:R-:W-:Y:S01]  /*14250*/  BSSY B0, `(.L_x_1303) ;  /* 0x0000015000007945 */ /* 0x000fe20003800000 */
[----:B------:R-:W-:-:S04]  /*14260*/  ULEA UR15, UP0, UR12, UR20, 0x2 ;  /* 0x000000140c0f7291 */ /* 0x000fc8000f80103f */
[----:B------:R-:W-:Y:S01]  /*14270*/  ULEA.HI.X UR13, UR12, UR21, UR13, 0x2, UP0 ;  /* 0x000000150c0d7291 */ /* 0x000fe200080f140d */
[----:B---34-:R-:W-:Y:S11]  /*14280*/  @P1 BRA `(.L_x_1304) ;  /* 0x0000000000441947 */ /* 0x018ff60003800000 */
        /* <DEDUP_REMOVED lines=8> */
[----:B012345:R-:W-:Y:S01]  /*14310*/  CCTL.IVALL ;  /* 0x00000000ff00798f */ /* 0x03ffe20002000000 */
[----:B------:R-:W3:Y:S01]  /*14320*/  S2R R0, SR_LANEID ;  /* 0x0000000000007919 */ /* 0x000ee20000000000 */
[----:B------:R-:W-:Y:S01]  /*14330*/  VOTEU.ANY UR12, UPT, PT ;  /* 0x00000000000c7886 */ /* 0x000fe200038e0100 */
[----:B-12---:R-:W-:Y:S01]  /*14340*/  MOV R2, UR15 ;  /* 0x0000000f00027c02 */ /* 0x006fe20008000f00 */
[----:B------:R-:W-:-:S02]  /*14350*/  UFLO.U32 UR14, UR12 ;  /* 0x0000000c000e72bd */ /* 0x000fc400080e0000 */
[----:B------:R-:W1:Y:S01]  /*14360*/  POPC R5, UR12 ;  /* 0x0000000c00057d09 */ /* 0x000e620008000000 */
[----:B------:R-:W-:-:S03]  /*14370*/  IMAD.U32 R3, RZ, RZ, UR13 ;  /* 0x0000000dff037e24 */ /* 0x000fc6000f8e00ff */
[----:B---3--:R-:W-:-:S13]  /*14380*/  ISETP.EQ.U32.AND P0, PT, R0, UR14, PT ;  /* 0x0000000e00007c0c */ /* 0x008fda000bf02070 */
[----:B-1----:R3:W-:Y:S02]  /*14390*/  @P0 REDG.E.ADD.S32.STRONG.GPU desc[UR38][R2.64], R5 ;  /* 0x000000050200098e */ /* 0x0027e4000c10e3a6 */
.L_x_1304:
[----:B------:R-:W-:Y:S05]  /*143a0*/  BSYNC B0 ;  /* 0x0000000000007941 */ /* 0x000fea0003800000 */
.L_x_1303:
[----:B------:R-:W-:Y:S01]  /*143b0*/  UIADD3 UR12, UP0, UR6, UR9, URZ ;  /* 0x00000009060c7290 */ /* 0x000fe2000ff1e03f */
[----:B------:R-:W-:-:S03]  /*143c0*/  NOP ;  /* 0x0000000000007918 */ /* 0x000fc60000000000 */
[----:B------:R-:W-:Y:S01]  /*143d0*/  ULEA.HI.X.SX32 UR13, UR6, UR10, 0x1, UP0 ;  /* 0x0000000a060d7291 */ /* 0x000fe200080f0e3f */
[----:B------:R-:W-:Y:S01]  /*143e0*/  BSSY B0, `(.L_x_1305) ;  /* 0x0000015000007945 */ /* 0x000fe20003800000 */
[----:B------:R-:W-:-:S04]  /*143f0*/  ULEA UR15, UP0, UR12, UR20, 0x2 ;  /* 0x000000140c0f7291 */ /* 0x000fc8000f80103f */
[----:B------:R-:W-:Y:S01]  /*14400*/  ULEA.HI.X UR13, UR12, UR21, UR13, 0x2, UP0 ;  /* 0x000000150c0d7291 */ /* 0x000fe200080f140d */
[----:B------:R-:W-:Y:S11]  /*14410*/  @P1 BRA `(.L_x_1306) ;  /* 0x0000000000441947 */ /* 0x000ff60003800000 */
[----:B------:R-:W-:Y:S01]  /*14420*/  @!PT LDS RZ, [RZ] ;  /* 0x00000000fffff984 */ /* 0x000fe20000000800 */
[----:B------:R-:W-:Y:S01]  /*14430*/  @!PT LDS RZ, [RZ] ;  /* 0x00000000fffff984 */ /* 0x000fe20000000800 */
[----:B------:R-:W-:Y:S01]  /*14440*/  @!PT LDS RZ, [RZ] ;  /* 0x00000000fffff984 */ /* 0x000fe20000000800 */
[----:B------:R-:W-:Y:S01]  /*14450*/  @!PT LDS RZ, [RZ] ;  /* 0x00000000fffff984 */ /* 0x000fe20000000800 */
[----:B------:R4:W-:Y:S06]  /*14460*/  MEMBAR.ALL.CTA ;  /* 0x0000000000007992 */ /* 0x0009ec0000008000 */
[----:B----4-:R-:W-:Y:S06]  /*14470*/  MEMBAR.ALL.GPU ;  /* 0x0000000000007992 */ /* 0x010fec000000a000 */
[----:B------:R-:W-:-:S00]  /*14480*/  ERRBAR ;  /* 0x00000000000079ab */ /* 0x000fc00000000000 */
[----:B------:R-:W-:Y:S06]  /*14490*/  CGAERRBAR ;  /* 0x00000000000075ab */ /* 0x000fec0000000000 */
[----:B012345:R-:W-:Y:S01]  /*144a0*/  CCTL.IVALL ;  /* 0x00000000ff00798f */ /* 0x03ffe20002000000 */
[----:B------:R-:W4:Y:S01]  /*144b0*/  S2R R0, SR_LANEID ;  /* 0x0000000000007919 */ /* 0x000f220000000000 */
[----:B------:R-:W-:Y:S01]  /*144c0*/  VOTEU.ANY UR12, UPT, PT ;  /* 0x00000000000c7886 */ /* 0x000fe200038e0100 */
[----:B-123--:R-:W-:Y:S01]  /*144d0*/  MOV R2, UR15 ;  /* 0x0000000f00027c02 */ /* 0x00efe20008000f00 */
[----:B------:R-:W-:-:S02]  /*144e0*/  UFLO.U32 UR14, UR12 ;  /* 0x0000000c000e72bd */ /* 0x000fc400080e0000 */
[----:B------:R-:W1:Y:S01]  /*144f0*/  POPC R5, UR12 ;  /* 0x0000000c00057d09 */ /* 0x000e620008000000 */
[----:B------:R-:W-:-:S03]  /*14500*/  IMAD.U32 R3, RZ, RZ, UR13 ;  /* 0x0000000dff037e24 */ /* 0x000fc6000f8e00ff */
[----:B----4-:R-:W-:-:S13]  /*14510*/  ISETP.EQ.U32.AND P0, PT, R0, UR14, PT ;  /* 0x0000000e00007c0c */ /* 0x010fda000bf02070 */
[----:B-1----:R4:W-:Y:S02]  /*14520*/  @P0 REDG.E.ADD.S32.STRONG.GPU desc[UR38][R2.64], R5 ;  /* 0x000000050200098e */ /* 0x0029e4000c10e3a6 */
.L_x_1306:
[----:B------:R-:W-:Y:S05]  /*14530*/  BSYNC B0 ;  /* 0x0000000000007941 */ /* 0x000fea0003800000 */
.L_x_1305:
[----:B------:R-:W-:Y:S02]  /*14540*/  UIADD3 UR11, UR11, 0x2, URZ ;  /* 0x000000020b0b7890 */ /* 0x000fe4000fffe03f */
[----:B------:R-:W-:Y:S02]  /*14550*/  ULEA UR6, UR18, UR6, 0x1 ;  /* 0x0000000612067291 */ /* 0x000fe4000f8e083f */
[----:B------:R-:W-:Y:S02]  /*14560*/  ULEA UR7, UR18, UR7, 0x1 ;  /* 0x0000000712077291 */ /* 0x000fe4000f8e083f */
[----:B------:R-:W-:-:S13]  /*14570*/  ISETP.NE.AND P0, PT, RZ, UR11, PT ;  /* 0x0000000bff007c0c */ /* 0x000fda000bf05270 */
[----:B------:R-:W-:Y:S05]  /*14580*/  @!P0 BRA `(.L_x_1189) ;  /* 0x0000001c00388947 */ /* 0x000fea0003800000 */
[----:B------:R-:W-:Y:S05]  /*14590*/  BRA `(.L_x_1307) ;  /* 0xfffffffc00207947 */ /* 0x000fea000383ffff */
.L_x_1256:
[----:B------:R-:W1:Y:S01]  /*145a0*/  S2UR UR21, SR_CTAID.Z ;  /* 0x00000000001579c3 */ /* 0x000e620000002700 */
[----:B------:R-:W-:Y:S02]  /*145b0*/  MOV R11, 0x1 ;  /* 0x00000001000b7802 */ /* 0x000fe40000000f00 */
        /* <DEDUP_REMOVED lines=20> */
[----:B------:R-:W-:Y:S01]  /*14700*/  IMAD.U32 R0, RZ, RZ, UR4 ;  /* 0x00000004ff007e24 */ /* 0x000fe2000f8e00ff */
[----:B--2---:R-:W-:Y:S07]  /*14710*/  @!P0 BRA `(.L_x_1309) ;  /* 0x0000000000248947 */ /* 0x004fee0003800000 */
[----:B------:R-:W1:Y:S01]  /*14720*/  LDC R3, c[0x0][0x748] ;  /* 0x0001d200ff037b82 */ /* 0x000e620000000800 */
[----:B------:R-:W-:Y:S01]  /*14730*/  ULEA UR6, UR8, UR6, 0x7 ;  /* 0x0000000608067291 */ /* 0x000fe2000f8e383f */
[----:B------:R-:W-:-:S03]  /*14740*/  ULDC UR4, c[0x0][0x290] ;  /* 0x0000a40000047ab9 */ /* 0x000fc60000000800 */
[----:B------:R-:W-:-:S06]  /*14750*/  UIADD3 UR4, -UR4, 0xff, UR6 ;  /* 0x000000ff04047890 */ /* 0x000fcc000fffe106 */
[----:B-1----:R-:W-:-:S04]  /*14760*/  IADD3 R3, R3, UR4, RZ ;  /* 0x0000000403037c10 */ /* 0x002fc8000fffe0ff */
[----:B------:R-:W-:-:S04]  /*14770*/  SHF.R.S32.HI R4, RZ, 0x1f, R3 ;  /* 0x0000001fff047819 */ /* 0x000fc80000011403 */
[----:B------:R-:W-:-:S04]  /*14780*/  LEA.HI R4, R4, R3, RZ, 0x7 ;  /* 0x0000000304047211 */ /* 0x000fc800078f38ff */
[----:B------:R-:W-:-:S04]  /*14790*/  SHF.R.S32.HI R3, RZ, 0x7, R4 ;  /* 0x00000007ff037819 */ /* 0x000fc80000011404 */
[----:B------:R-:W-:-:S07]  /*147a0*/  VIMNMX R0, R3, R0, PT ;  /* 0x0000000003007248 */ /* 0x000fce0003fe0100 */
.L_x_1309:
[----:B------:R-:W-:-:S13]  /*147b0*/  ISETP.GT.AND P0, PT, R0, UR10, PT ;  /* 0x0000000a00007c0c */ /* 0x000fda000bf04270 */
[----:B------:R-:W-:Y:S05]  /*147c0*/  @!P0 BRA `(.L_x_1308) ;  /* 0x0000001800148947 */ /* 0x000fea0003800000 */
[----:B------:R-:W-:Y:S01]  /*147d0*/  USHF.R.S32.HI UR8, URZ, 0x1f, UR20 ;  /* 0x0000001f3f087899 */ /* 0x000fe20008011414 */
[----:B------:R-:W-:Y:S01]  /*147e0*/  IMAD.U32 R4, RZ, RZ, UR10 ;  /* 0x0000000aff047e24 */ /* 0x000fe2000f8e00ff */
[----:B------:R-:W-:Y:S01]  /*147f0*/  ULDC.64 UR6, c[0x0][0x718] ;  /* 0x0001c60000067ab9 */ /* 0x000fe20000000a00 */
[----:B------:R-:W-:Y:S01]  /*14800*/  ULDC.64 UR12, c[0x0][0x730] ;  /* 0x0001cc00000c7ab9 */ /* 0x000fe20000000a00 */
[----:B------:R-:W-:Y:S01]  /*14810*/  UIMAD.WIDE.U32 UR4, UR20, UR6, URZ ;  /* 0x00000006140472a5 */ /* 0x000fe2000f8e003f */
[----:B------:R-:W-:Y:S01]  /*14820*/  BSSY B0, `(.L_x_1308) ;  /* 0x000017f000007945 */ /* 0x000fe20003800000 */
[----:B------:R-:W-:Y:S01]  /*14830*/  UIMAD UR6, UR8, UR6, URZ ;  /* 0x00000006080672a4 */ /* 0x000fe2000f8e023f */
[----:B------:R-:W-:Y:S01]  /*14840*/  MOV R2, RZ ;  /* 0x000000ff00027202 */ /* 0x000fe20000000f00 */
        /* <DEDUP_REMOVED lines=27> */
[----:B-1----:R-:W-:Y:S01]  /*14a00*/  LEA R16, R3, R16, 0x18 ;  /* 0x0000001003107211 */ /* 0x002fe200078ec0ff */
[----:B------:R-:W-:-:S05]  /*14a10*/  IMAD.MOV.U32 R3, RZ, RZ, 0x1 ;  /* 0x00000001ff037424 */ /* 0x000fca00078e00ff */
[----:B------:R-:W-:-:S04]  /*14a20*/  SHF.L.U32 R3, R3, 0x1f, RZ ;  /* 0x0000001f03037819 */ /* 0x000fc800000006ff */
[----:B------:R-:W1:Y:S02]  /*14a30*/  SYNCS.PHASECHK.TRANS64.TRYWAIT P0, [R16+URZ+0x30c20], R3 ;  /* 0x030c2003100075a7 */ /* 0x000e64000800017f */
[----:B-1----:R-:W-:Y:S05]  /*14a40*/  @!P0 BRA `(.L_x_1311) ;  /* 0x0000001c00108947 */ /* 0x002fea0003800000 */
.L_x_1348:
[----:B------:R-:W2:Y:S01]  /*14a50*/  S2R R2, SR_TID.X ;  /* 0x0000000000027919 */ /* 0x000ea20000002100 */
[----:B------:R-:W-:Y:S01]  /*14a60*/  MOV R15, UR15 ;  /* 0x0000000f000f7c02 */ /* 0x000fe20008000f00 */
[----:B------:R-:W-:Y:S01]  /*14a70*/  IMAD.U32 R14, RZ, RZ, UR7 ;  /* 0x00000007ff0e7e24 */ /* 0x000fe2000f8e00ff */
[----:B------:R-:W-:Y:S02]  /*14a80*/  MOV R11, 0x1 ;  /* 0x00000001000b7802 */ /* 0x000fe40000000f00 */
[----:B------:R-:W-:Y:S01]  /*14a90*/  IADD3 R15, R15, UR5, RZ ;  /* 0x000000050f0f7c10 */ /* 0x000fe2000fffe0ff */
[----:B------:R-:W-:Y:S01]  /*14aa0*/  VIADD R14, R14, UR4 ;  /* 0x000000040e0e7c36 */ /* 0x000fe20008000000 */
[----:B--2---:R-:W-:-:S04]  /*14ab0*/  LOP3.LUT R2, R2, 0x7f, RZ, 0xc0, !PT ;  /* 0x0000007f02027812 */ /* 0x004fc800078ec0ff */
[----:B------:R-:W-:-:S13]  /*14ac0*/  ISETP.NE.AND P0, PT, R2, RZ, PT ;  /* 0x000000ff0200720c */ /* 0x000fda0003f05270 */
[----:B------:R-:W-:Y:S05]  /*14ad0*/  @P0 BRA `(.L_x_1312) ;  /* 0x0000000000180947 */ /* 0x000fea0003800000 */
[----:B------:R-:W2:Y:S01]  /*14ae0*/  S2R R2, SR_TID.X ;  /* 0x0000000000027919 */ /* 0x000ea20000002100 */
[----:B-1----:R-:W-:-:S04]  /*14af0*/  IMAD.MOV.U32 R3, RZ, RZ, 0x4200 ;  /* 0x00004200ff037424 */ /* 0x002fc800078e00ff */
[----:B------:R3:W-:Y:S01]  /*14b00*/  SYNCS.ARRIVE.TRANS64 RZ, [R16+URZ+0x30c10], R3 ;  /* 0x030c100310ff79a7 */ /* 0x0007e2000800003f */
[----:B--2---:R-:W-:-:S13]  /*14b10*/  LOP3.LUT P1, RZ, R2, 0x1f, RZ, 0xc0, !PT ;  /* 0x0000001f02ff7812 */ /* 0x004fda000782c0ff */
[----:B---3--:R-:W-:Y:S05]  /*14b20*/  @!P1 BRA `(.L_x_1312) ;  /* 0x0000000000049947 */ /* 0x008fea0003800000 */
[----:B------:R-:W-:Y:S01]  /*14b30*/  BPT.TRAP 0x1 ;  /* 0x000000040000795c */ /* 0x000fe20000300000 */
.L_x_1312:
[----:B------:R-:W-:Y:S01]  /*14b40*/  R2UR UR19, R4 ;  /* 0x00000000041372ca */ /* 0x000fe200000e0000 */
[----:B------:R-:W2:Y:S01]  /*14b50*/  LDC.64 R12, c[0x0][0x198] ;  /* 0x00006600ff0c7b82 */ /* 0x000ea20000000a00 */
[----:B------:R-:W-:Y:S01]  /*14b60*/  R2UR UR8, R15 ;  /* 0x000000000f0872ca */ /* 0x000fe200000e0000 */
[----:B------:R-:W-:Y:S01]  /*14b70*/  ULDC.64 UR16, c[0x0][0x700] ;  /* 0x0001c00000107ab9 */ /* 0x000fe20000000a00 */
[----:B------:R-:W-:Y:S01]  /*14b80*/  UMOV UR32, 0x0 ;  /* 0x0000000000207882 */ /* 0x000fe20000000000 */
[----:B------:R-:W-:Y:S01]  /*14b90*/  MOV R10, UR16 ;  /* 0x00000010000a7c02 */ /* 0x000fe20008000f00 */
[----:B------:R-:W-:Y:S01]  /*14ba0*/  UMOV UR33, 0x14f00000 ;  /* 0x14f0000000217882 */ /* 0x000fe20000000000 */
[----:B------:R-:W-:Y:S01]  /*14bb0*/  MOV R9, UR17 ;  /* 0x0000001100097c02 */ /* 0x000fe20008000f00 */
[----:B------:R-:W-:Y:S01]  /*14bc0*/  UMOV UR18, URZ ;  /* 0x0000003f00127c82 */ /* 0x000fe20008000000 */
[----:B------:R-:W-:Y:S01]  /*14bd0*/  UMOV UR25, 0x20 ;  /* 0x0000002000197882 */ /* 0x000fe20000000000 */
[----:B------:R-:W-:Y:S01]  /*14be0*/  UMOV UR34, 0x0 ;  /* 0x0000000000227882 */ /* 0x000fe20000000000 */
[----:B------:R-:W-:Y:S01]  /*14bf0*/  UMOV UR35, 0x10000000 ;  /* 0x1000000000237882 */ /* 0x000fe20000000000 */
[----:B------:R-:W-:Y:S01]  /*14c00*/  UMOV UR13, UR21 ;  /* 0x00000015000d7c82 */ /* 0x000fe20008000000 */
[----:B------:R-:W-:Y:S01]  /*14c10*/  USHF.L.U32 UR19, UR19, 0x7, URZ ;  /* 0x0000000713137899 */ /* 0x000fe2000800063f */
[----:B------:R-:W-:Y:S01]  /*14c20*/  MOV R19, RZ ;  /* 0x000000ff00137202 */ /* 0x000fe20000000f00 */
[----:B------:R-:W-:Y:S01]  /*14c30*/  UMOV UR10, UR18 ;  /* 0x00000012000a7c82 */ /* 0x000fe20008000000 */
[----:B------:R-:W-:Y:S01]  /*14c40*/  UMOV UR27, UR11 ;  /* 0x0000000b001b7c82 */ /* 0x000fe20008000000 */
[----:B------:R-:W-:Y:S01]  /*14c50*/  UIADD3 UR9, UP0, UR19, UR14, URZ ;  /* 0x0000000e13097290 */ /* 0x000fe2000ff1e03f */
[----:B------:R-:W-:Y:S01]  /*14c60*/  UMOV UR28, UR12 ;  /* 0x0000000c001c7c82 */ /* 0x000fe20008000000 */
[----:B------:R-:W-:-:S02]  /*14c70*/  UMOV UR29, UR21 ;  /* 0x00000015001d7c82 */ /* 0x000fc40008000000 */
[----:B------:R-:W-:Y:S02]  /*14c80*/  ULEA.HI.X.SX32 UR8, UR19, UR8, 0x1, UP0 ;  /* 0x0000000813087291 */ /* 0x000fe400080f0e3f */
[----:B-1----:R-:W-:Y:S01]  /*14c90*/  IMAD.U32 R3, RZ, RZ, UR9 ;  /* 0x00000009ff037e24 */ /* 0x002fe2000f8e00ff */
[----:B------:R-:W-:Y:S01]  /*14ca0*/  UMOV UR26, UR18 ;  /* 0x00000012001a7c82 */ /* 0x000fe20008000000 */
[----:B--2---:R-:W-:Y:S01]  /*14cb0*/  IMAD.MOV.U32 R8, RZ, RZ, R12 ;  /* 0x000000ffff087224 */ /* 0x004fe200078e000c */
[----:B------:R-:W-:Y:S01]  /*14cc0*/  MOV R7, R13 ;  /* 0x0000000d00077202 */ /* 0x000fe20000000f00 */
[----:B------:R-:W-:Y:S01]  /*14cd0*/  IMAD.U32 R6, RZ, RZ, UR9 ;  /* 0x00000009ff067e24 */ /* 0x000fe2000f8e00ff */
[----:B------:R-:W-:Y:S02]  /*14ce0*/  LEA R2, P1, R3, R10, 0x2 ;  /* 0x0000000a03027211 */ /* 0x000fe400078210ff */
[----:B------:R-:W-:Y:S02]  /*14cf0*/  MOV R3, UR8 ;  /* 0x0000000800037c02 */ /* 0x000fe40008000f00 */
[----:B------:R-:W-:-:S02]  /*14d00*/  R2UR UR22, R2 ;  /* 0x00000000021672ca */ /* 0x000fc400000e0000 */
[----:B------:R-:W-:Y:S02]  /*14d10*/  IADD3 R2, P2, R8, 0x2f0, RZ ;  /* 0x000002f008027810 */ /* 0x000fe40007f5e0ff */
[----:B------:R-:W-:Y:S01]  /*14d20*/  LEA.HI.X R3, R6, R9, R3, 0x2, P1 ;  /* 0x0000000906037211 */ /* 0x000fe200008f1403 */
[----:B------:R-:W-:Y:S01]  /*14d30*/  VIADD R6, R0, 0xffffffff ;  /* 0xffffffff00067836 */ /* 0x000fe20000000000 */
[----:B------:R-:W-:Y:S02]  /*14d40*/  R2UR UR42, R2 ;  /* 0x00000000022a72ca */ /* 0x000fe400000e0000 */
[----:B------:R-:W-:Y:S02]  /*14d50*/  IADD3 R2, P3, R8, 0x3f0, RZ ;  /* 0x000003f008027810 */ /* 0x000fe40007f7e0ff */
[----:B------:R-:W-:Y:S01]  /*14d60*/  R2UR UR8, R16 ;  /* 0x00000000100872ca */ /* 0x000fe200000e0000 */
[----:B------:R1:W-:Y:S01]  /*14d70*/  STL [R1], R6 ;  /* 0x0000000601007387 */ /* 0x0003e20000100800 */
[----:B------:R-:W-:-:S02]  /*14d80*/  R2UR UR44, R2 ;  /* 0x00000000022c72ca */ /* 0x000fc400000e0000 */
[----:B------:R-:W-:Y:S02]  /*14d90*/  IADD3 R2, P1, R8, 0xf0, RZ ;  /* 0x000000f008027810 */ /* 0x000fe40007f3e0ff */
[----:B------:R-:W-:Y:S02]  /*14da0*/  R2UR UR23, R3 ;  /* 0x00000000031772ca */ /* 0x000fe400000e0000 */
[----:B------:R-:W-:Y:S01]  /*14db0*/  IADD3.X R5, RZ, R7, RZ, P2, !PT ;  /* 0x00000007ff057210 */ /* 0x000fe200017fe4ff */
[--C-:B------:R-:W-:Y:S01]  /*14dc0*/  IMAD.X R3, RZ, RZ, R7.reuse, P1 ;  /* 0x000000ffff037224 */ /* 0x100fe200008e0607 */
[----:B------:R-:W-:Y:S02]  /*14dd0*/  R2UR UR30, R2 ;  /* 0x00000000021e72ca */ /* 0x000fe400000e0000 */
[----:B------:R-:W-:Y:S01]  /*14de0*/  R2UR UR43, R5 ;  /* 0x00000000052b72ca */ /* 0x000fe200000e0000 */
[----:B------:R-:W-:Y:S01]  /*14df0*/  IMAD.X R5, RZ, RZ, R7, P3 ;  /* 0x000000ffff057224 */ /* 0x000fe200018e0607 */
[----:B------:R-:W-:Y:S01]  /*14e00*/  R2UR UR31, R3 ;  /* 0x00000000031f72ca */ /* 0x000fe200000e0000 */
[----:B------:R-:W-:Y:S01]  /*14e10*/  UIADD3 UR16, UR8, 0x10000, URZ ;  /* 0x0001000008107890 */ /* 0x000fe2000fffe03f */
[----:B------:R-:W-:Y:S01]  /*14e20*/  ISETP.GE.AND P1, PT, R4, R6, PT ;  /* 0x000000060400720c */ /* 0x000fe20003f26270 */
[----:B------:R-:W-:Y:S01]  /*14e30*/  UIADD3 UR17, UR8, 0x30c10, URZ ;  /* 0x00030c1008117890 */ /* 0x000fe2000fffe03f */
[----:B------:R-:W-:Y:S01]  /*14e40*/  R2UR UR45, R5 ;  /* 0x00000000052d72ca */ /* 0x000fe200000e0000 */
[----:B------:R-:W-:Y:S01]  /*14e50*/  UIADD3 UR40, UR8, 0x20000, URZ ;  /* 0x0002000008287890 */ /* 0x000fe2000fffe03f */
[----:B------:R-:W-:Y:S01]  /*14e60*/  MOV R5, 0x8000 ;  /* 0x0000800000057802 */ /* 0x000fe20000000f00 */
[----:B------:R-:W-:-:S02]  /*14e70*/  UIADD3 UR9, UR8, 0x30c00, URZ ;  /* 0x00030c0008097890 */ /* 0x000fc4000fffe03f */
[----:B------:R-:W-:Y:S01]  /*14e80*/  UIADD3 UR24, UR8, 0x4000, URZ ;  /* 0x0000400008187890 */ /* 0x000fe2000fffe03f */
[----:B------:R-:W-:-:S03]  /*14e90*/  UMOV UR41, UR17 ;  /* 0x0000001100297c82 */ /* 0x000fc60008000000 */
        /* <DEDUP_REMOVED lines=9> */
[----:B------:R-:W-:-:S03]  /*14f30*/  IMAD.MOV.U32 R11, RZ, RZ, 0x1 ;  /* 0x00000001ff0b7424 */ /* 0x000fc600078e00ff */
[----:B------:R-:W-:Y:S01]  /*14f40*/  IMAD.IADD R20, R5, 0x1, R0 ;  /* 0x0000000105147824 */ /* 0x000fe200078e0200 */
[----:B------:R-:W-:Y:S02]  /*14f50*/  IADD3 R5, R0, -0x2, RZ ;  /* 0xfffffffe00057810 */ /* 0x000fe40007ffe0ff */
[-C--:B------:R-:W-:Y:S02]  /*14f60*/  MOV R0, R4.reuse ;  /* 0x0000000400007202 */ /* 0x080fe40000000f00 */
[----:B------:R-:W-:Y:S02]  /*14f70*/  ISETP.NE.AND P1, PT, R5, R4, PT ;  /* 0x000000040500720c */ /* 0x000fe40003f25270 */
[----:B------:R-:W-:-:S05]  /*14f80*/  LOP3.LUT R5, R20, 0x1, RZ, 0xc0, !PT ;  /* 0x0000000114057812 */ /* 0x000fca00078ec0ff */
[----:B------:R2:W-:Y:S01]  /*14f90*/  STL [R1+0x4], R5 ;  /* 0x0000040501007387 */ /* 0x0005e20000100800 */
[----:B-1----:R-:W-:-:S05]  /*14fa0*/  LOP3.LUT R6, R12, 0x1f, RZ, 0xc0, !PT ;  /* 0x0000001f0c067812 */ /* 0x002fca00078ec0ff */
[----:B--2---:R-:W-:Y:S05]  /*14fb0*/  @!P1 BRA `(.L_x_1314) ;  /* 0x0000000800389947 */ /* 0x004fea0003800000 */
[----:B------:R-:W-:Y:S01]  /*14fc0*/  IMAD.IADD R20, R20, 0x1, -R5 ;  /* 0x0000000114147824 */ /* 0x000fe200078e0a05 */
[----:B------:R-:W-:Y:S01]  /*14fd0*/  MOV R0, R4 ;  /* 0x0000000400007202 */ /* 0x000fe20000000f00 */
[----:B------:R-:W-:-:S07]  /*14fe0*/  IMAD.MOV.U32 R11, RZ, RZ, 0x1 ;  /* 0x00000001ff0b7424 */ /* 0x000fce00078e00ff */
.L_x_1323:
[----:B--234-:R-:W-:-:S04]  /*14ff0*/  SHF.L.U32 R21, R11, 0x1f, RZ ;  /* 0x0000001f0b157819 */ /* 0x01cfc800000006ff */
[----:B------:R-:W1:Y:S02]  /*15000*/  SYNCS.PHASECHK.TRANS64.TRYWAIT P1, [R16+URZ+0x30c40], R21 ;  /* 0x030c4015100075a7 */ /* 0x000e64000802017f */
[----:B-1----:R-:W-:Y:S05]  /*15010*/  @!P1 BRA `(.L_x_1315) ;  /* 0x0000001400b09947 */ /* 0x002fea0003800000 */
.L_x_1349:
[----:B------:R-:W-:Y:S05]  /*15020*/  @P0 BRA `(.L_x_1316) ;  /* 0x0000000000140947 */ /* 0x000fea0003800000 */
[----:B------:R-:W-:Y:S02]  /*15030*/  ISETP.NE.AND P1, PT, R6, RZ, PT ;  /* 0x000000ff0600720c */ /* 0x000fe40003f25270 */
[----:B------:R-:W-:-:S04]  /*15040*/  MOV R3, 0x4200 ;  /* 0x0000420000037802 */ /* 0x000fc80000000f00 */
[----:B------:R2:W-:Y:S07]  /*15050*/  SYNCS.ARRIVE.TRANS64 RZ, [R16+URZ+0x30c30], R3 ;  /* 0x030c300310ff79a7 */ /* 0x0005ee000800003f */
[----:B------:R-:W-:Y:S05]  /*15060*/  @!P1 BRA `(.L_x_1316) ;  /* 0x0000000000049947 */ /* 0x000fea0003800000 */
[----:B------:R-:W-:Y:S01]  /*15070*/  BPT.TRAP 0x1 ;  /* 0x000000040000795c */ /* 0x000fe20000300000 */
.L_x_1316:
[----:B------:R-:W2:Y:S01]  /*15080*/  LDC.64 R12, c[0x0][0x728] ;  /* 0x0001ca00ff0c7b82 */ /* 0x000ea20000000a00 */
[----:B------:R-:W-:Y:S01]  /*15090*/  IMAD.SHL.U32 R18, R0, 0x80, RZ ;  /* 0x0000008000127824 */ /* 0x000fe200078e00ff */
[----:B------:R-:W-:Y:S01]  /*150a0*/  R2UR UR8, R16 ;  /* 0x00000000100872ca */ /* 0x000fe200000e0000 */
[----:B------:R-:W-:Y:S01]  /*150b0*/  UMOV UR26, 0x0 ;  /* 0x00000000001a7882 */ /* 0x000fe20000000000 */
[----:B------:R-:W-:Y:S01]  /*150c0*/  UMOV UR27, 0x14f00000 ;  /* 0x14f00000001b7882 */ /* 0x000fe20000000000 */
[----:B------:R-:W-:Y:S01]  /*150d0*/  UMOV UR18, URZ ;  /* 0x0000003f00127c82 */ /* 0x000fe20008000000 */
[C---:B------:R-:W-:Y:S01]  /*150e0*/  IADD3 R2, P1, R18.reuse, UR6, RZ ;  /* 0x0000000612027c10 */ /* 0x040fe2000ff3e0ff */
[----:B------:R-:W-:Y:S01]  /*150f0*/  UMOV UR10, 0x20 ;  /* 0x00000020000a7882 */ /* 0x000fe20000000000 */
[----:B------:R-:W3:Y:S01]  /*15100*/  LDC.64 R4, c[0x0][0x198] ;  /* 0x00006600ff047b82 */ /* 0x000ee20000000a00 */
[----:B------:R-:W-:-:S06]  /*15110*/  R2UR UR19, R18 ;  /* 0x00000000121372ca */ /* 0x000fcc00000e0000 */
[----:B------:R-:W-:Y:S02]  /*15120*/  UIADD3 UR16, UR8, 0x18000, URZ ;  /* 0x0001800008107890 */ /* 0x000fe4000fffe03f */
[----:B------:R-:W-:Y:S02]  /*15130*/  UIADD3 UR17, UR8, 0x30c30, URZ ;  /* 0x00030c3008117890 */ /* 0x000fe4000fffe03f */
[----:B------:R-:W-:Y:S01]  /*15140*/  UIADD3 UR8, UR8, 0x20400, URZ ;  /* 0x0002040008087890 */ /* 0x000fe2000fffe03f */
[----:B--2---:R-:W-:-:S04]  /*15150*/  LEA R3, P2, R2, R12, 0x2 ;  /* 0x0000000c02037211 */ /* 0x004fc800078410ff */
[----:B------:R-:W-:Y:S01]  /*15160*/  UMOV UR9, UR17 ;  /* 0x0000001100097c82 */ /* 0x000fe20008000000 */
[----:B------:R-:W-:Y:S02]  /*15170*/  R2UR UR22, R3 ;  /* 0x00000000031672ca */ /* 0x000fe400000e0000 */
[----:B------:R-:W-:Y:S02]  /*15180*/  LEA.HI.X.SX32 R3, R18, R14, 0x1, P1 ;  /* 0x0000000e12037211 */ /* 0x000fe400008f0eff */
[----:B---3--:R-:W-:Y:S01]  /*15190*/  MOV R8, R4 ;  /* 0x0000000400087202 */ /* 0x008fe20000000f00 */
        /* <DEDUP_REMOVED lines=11> */
.L_x_1350:
[----:B------:R-:W-:Y:S05]  /*15250*/  @P0 BRA `(.L_x_1318) ;  /* 0x0000000000140947 */ /* 0x000fea0003800000 */
[----:B------:R-:W-:Y:S01]  /*15260*/  ISETP.NE.AND P1, PT, R6, RZ, PT ;  /* 0x000000ff0600720c */ /* 0x000fe20003f25270 */
[----:B------:R-:W-:-:S04]  /*15270*/  IMAD.MOV.U32 R2, RZ, RZ, 0x4200 ;  /* 0x00004200ff027424 */ /* 0x000fc800078e00ff */
[----:B------:R3:W-:Y:S08]  /*15280*/  SYNCS.ARRIVE.TRANS64 RZ, [R16+URZ+0x30c18], R2 ;  /* 0x030c180210ff79a7 */ /* 0x0007f0000800003f */
[----:B------:R-:W-:Y:S05]  /*15290*/  @!P1 BRA `(.L_x_1318) ;  /* 0x0000000000049947 */ /* 0x000fea0003800000 */
[----:B------:R-:W-:Y:S01]  /*152a0*/  BPT.TRAP 0x1 ;  /* 0x000000040000795c */ /* 0x000fe20000300000 */
.L_x_1318:
[----:B------:R-:W-:Y:S01]  /*152b0*/  IADD3 R18, R18, 0x80, RZ ;  /* 0x0000008012127810 */ /* 0x000fe20007ffe0ff */
[----:B------:R-:W-:Y:S01]  /*152c0*/  ULDC.64 UR8, c[0x0][0x700] ;  /* 0x0001c00000087ab9 */ /* 0x000fe20000000a00 */
[----:B------:R-:W-:Y:S01]  /*152d0*/  R2UR UR24, R16 ;  /* 0x00000000101872ca */ /* 0x000fe200000e0000 */
[----:B------:R-:W-:Y:S01]  /*152e0*/  IMAD.U32 R10, RZ, RZ, UR8 ;  /* 0x00000008ff0a7e24 */ /* 0x000fe2000f8e00ff */
[----:B---3--:R-:W-:Y:S01]  /*152f0*/  IADD3 R2, P1, R18, UR14, RZ ;  /* 0x0000000e12027c10 */ /* 0x008fe2000ff3e0ff */
[----:B------:R-:W-:Y:S01]  /*15300*/  UMOV UR22, 0x0 ;  /* 0x0000000000167882 */ /* 0x000fe20000000000 */
[----:B------:R-:W-:Y:S01]  /*15310*/  SHF.R.S32.HI R17, RZ, 0x1f, R18 ;  /* 0x0000001fff117819 */ /* 0x000fe20000011412 */
[----:B------:R-:W-:Y:S01]  /*15320*/  UMOV UR23, 0x14f00000 ;  /* 0x14f0000000177882 */ /* 0x000fe20000000000 */
[----:B------:R-:W-:Y:S01]  /*15330*/  LEA R3, P2, R2, R10, 0x2 ;  /* 0x0000000a02037211 */ /* 0x000fe200078410ff */
[----:B------:R-:W-:Y:S01]  /*15340*/  UMOV UR18, URZ ;  /* 0x0000003f00127c82 */ /* 0x000fe20008000000 */
[----:B------:R-:W-:Y:S01]  /*15350*/  MOV R9, UR9 ;  /* 0x0000000900097c02 */ /* 0x000fe20008000f00 */
[----:B------:R-:W-:Y:S01]  /*15360*/  UMOV UR10, 0x20 ;  /* 0x00000020000a7882 */ /* 0x000fe20000000000 */
[----:B------:R-:W-:Y:S01]  /*15370*/  R2UR UR26, R3 ;  /* 0x00000000031a72ca */ /* 0x000fe200000e0000 */
[----:B------:R-:W-:Y:S01]  /*15380*/  IMAD.X R3, R17, 0x1, R15, P1 ;  /* 0x0000000111037824 */ /* 0x000fe200008e060f */
[----:B------:R-:W-:Y:S01]  /*15390*/  R2UR UR19, R18 ;  /* 0x00000000121372ca */ /* 0x000fe200000e0000 */
[----:B------:R-:W-:-:S02]  /*153a0*/  UIADD3 UR16, UR24, 0x14000, URZ ;  /* 0x0001400018107890 */ /* 0x000fc4000fffe03f */
[----:B------:R-:W-:Y:S01]  /*153b0*/  UIADD3 UR17, UR24, 0x30c18, URZ ;  /* 0x00030c1818117890 */ /* 0x000fe2000fffe03f */
[----:B------:R-:W-:Y:S01]  /*153c0*/  LEA.HI.X R3, R2, R9, R3, 0x2, P2 ;  /* 0x0000000902037211 */ /* 0x000fe200010f1403 */
[----:B------:R-:W-:Y:S01]  /*153d0*/  UIADD3 UR24, UR24, 0x20200, URZ ;  /* 0x0002020018187890 */ /* 0x000fe2000fffe03f */
[----:B------:R-:W-:Y:S02]  /*153e0*/  IADD3 R2, P1, R8, 0xf0, RZ ;  /* 0x000000f008027810 */ /* 0x000fe40007f3e0ff */
[----:B------:R-:W-:Y:S02]  /*153f0*/  R2UR UR27, R3 ;  /* 0x00000000031b72ca */ /* 0x000fe400000e0000 */
[----:B------:R-:W-:Y:S01]  /*15400*/  IADD3.X R3, RZ, R7, RZ, P1, !PT ;  /* 0x00000007ff037210 */ /* 0x000fe20000ffe4ff */
[----:B------:R-:W-:Y:S01]  /*15410*/  UMOV UR25, UR17 ;  /* 0x0000001100197c82 */ /* 0x000fe20008000000 */
[----:B------:R-:W-:Y:S02]  /*15420*/  R2UR UR8, R2 ;  /* 0x00000000020872ca */ /* 0x000fe400000e0000 */
[----:B------:R-:W-:-:S13]  /*15430*/  R2UR UR9, R3 ;  /* 0x00000000030972ca */ /* 0x000fda00000e0000 */
[----:B------:R3:W-:Y:S01]  /*15440*/  UTMALDG.4D [UR16], [UR8], desc[UR22] ;  /* 0x00001610080075b4 */ /* 0x0007e20008019000 */
[----:B------:R3:W-:Y:S01]  /*15450*/  UBLKCP.S.G [UR24], [UR26], UR10 ;  /* 0x000000181a0073ba */ /* 0x0007e2000800020a */
[----:B------:R-:W4:Y:S02]  /*15460*/  SYNCS.PHASECHK.TRANS64.TRYWAIT P1, [R16+URZ+0x30c48], R21 ;  /* 0x030c4815100075a7 */ /* 0x000f24000802017f */
[----:B---34-:R-:W-:Y:S05]  /*15470*/  @!P1 BRA `(.L_x_1319) ;  /* 0x0000001000c09947 */ /* 0x018fea0003800000 */
.L_x_1351:
[----:B------:R-:W-:Y:S05]  /*15480*/  @P0 BRA `(.L_x_1320) ;  /* 0x0000000000140947 */ /* 0x000fea0003800000 */
[----:B------:R-:W-:Y:S01]  /*15490*/  ISETP.NE.AND P1, PT, R6, RZ, PT ;  /* 0x000000ff0600720c */ /* 0x000fe20003f25270 */
[----:B-123--:R-:W-:-:S04]  /*154a0*/  IMAD.MOV.U32 R21, RZ, RZ, 0x4200 ;  /* 0x00004200ff157424 */ /* 0x00efc800078e00ff */
[----:B------:R4:W-:Y:S08]  /*154b0*/  SYNCS.ARRIVE.TRANS64 RZ, [R16+URZ+0x30c38], R21 ;  /* 0x030c381510ff79a7 */ /* 0x0009f0000800003f */
[----:B------:R-:W-:Y:S05]  /*154c0*/  @!P1 BRA `(.L_x_1320) ;  /* 0x0000000000049947 */ /* 0x000fea0003800000 */
[----:B------:R-:W-:Y:S01]  /*154d0*/  BPT.TRAP 0x1 ;  /* 0x000000040000795c */ /* 0x000fe20000300000 */
.L_x_1320:
[C---:B------:R-:W-:Y:S01]  /*154e0*/  R2UR UR19, R18.reuse ;  /* 0x00000000121372ca */ /* 0x040fe200000e0000 */
[----:B------:R-:W-:Y:S01]  /*154f0*/  UMOV UR22, 0x0 ;  /* 0x0000000000167882 */ /* 0x000fe20000000000 */
[----:B------:R-:W-:Y:S01]  /*15500*/  IADD3 R18, P1, R18, UR6, RZ ;  /* 0x0000000612127c10 */ /* 0x000fe2000ff3e0ff */
        /* <DEDUP_REMOVED lines=19> */
[----:B------:R-:W5:Y:S02]  /*15640*/  SYNCS.PHASECHK.TRANS64.TRYWAIT P1, [R16+URZ+0x30c20], R5 ;  /* 0x030c2005100075a7 */ /* 0x000f64000802017f */
[----:B-1---5:R-:W-:Y:S05]  /*15650*/  @!P1 BRA `(.L_x_1321) ;  /* 0x00000010005c9947 */ /* 0x022fea0003800000 */
.L_x_1353:
[----:B------:R-:W-:Y:S05]  /*15660*/  @P0 BRA `(.L_x_1322) ;  /* 0x0000000000140947 */ /* 0x000fea0003800000 */
[----:B------:R-:W-:Y:S01]  /*15670*/  ISETP.NE.AND P1, PT, R6, RZ, PT ;  /* 0x000000ff0600720c */ /* 0x000fe20003f25270 */
[----:B------:R-:W-:-:S04]  /*15680*/  IMAD.MOV.U32 R5, RZ, RZ, 0x4200 ;  /* 0x00004200ff057424 */ /* 0x000fc800078e00ff */
[----:B------:R1:W-:Y:S08]  /*15690*/  SYNCS.ARRIVE.TRANS64 RZ, [R16+URZ+0x30c10], R5 ;  /* 0x030c100510ff79a7 */ /* 0x0003f0000800003f */
[----:B------:R-:W-:Y:S05]  /*156a0*/  @!P1 BRA `(.L_x_1322) ;  /* 0x0000000000049947 */ /* 0x000fea0003800000 */
[----:B------:R-:W-:Y:S01]  /*156b0*/  BPT.TRAP 0x1 ;  /* 0x000000040000795c */ /* 0x000fe20000300000 */
.L_x_1322:
[----:B------:R-:W-:Y:S01]  /*156c0*/  R2UR UR10, R0 ;  /* 0x00000000000a72ca */ /* 0x000fe200000e0000 */
[----:B------:R-:W-:Y:S01]  /*156d0*/  VIADD R20, R20, 0xfffffffe ;  /* 0xfffffffe14147836 */ /* 0x000fe20000000000 */
[----:B------:R-:W-:Y:S01]  /*156e0*/  R2UR UR8, R15 ;  /* 0x000000000f0872ca */ /* 0x000fe200000e0000 */
[----:B------:R-:W-:Y:S01]  /*156f0*/  UMOV UR22, 0x0 ;  /* 0x0000000000167882 */ /* 0x000fe20000000000 */
[----:B------:R-:W-:Y:S01]  /*15700*/  R2UR UR24, R16 ;  /* 0x00000000101872ca */ /* 0x000fe200000e0000 */
[----:B------:R-:W-:Y:S01]  /*15710*/  UMOV UR23, 0x14f00000 ;  /* 0x14f0000000177882 */ /* 0x000fe20000000000 */
[----:B------:R-:W-:Y:S01]  /*15720*/  UMOV UR18, URZ ;  /* 0x0000003f00127c82 */ /* 0x000fe20008000000 */
[----:B------:R-:W-:-:S06]  /*15730*/  UMOV UR13, 0x20 ;  /* 0x00000020000d7882 */ /* 0x000fcc0000000000 */
[----:B------:R-:W-:-:S04]  /*15740*/  UIADD3 UR10, UR10, 0x2, URZ ;  /* 0x000000020a0a7890 */ /* 0x000fc8000fffe03f */
[----:B------:R-:W-:Y:S02]  /*15750*/  USHF.L.U32 UR19, UR10, 0x7, URZ ;  /* 0x000000070a137899 */ /* 0x000fe4000800063f */
[----:B------:R-:W-:Y:S02]  /*15760*/  UIADD3 UR16, UR24, 0x10000, URZ ;  /* 0x0001000018107890 */ /* 0x000fe4000fffe03f */
[----:B------:R-:W-:Y:S02]  /*15770*/  UIADD3 UR9, UP0, UR19, UR14, URZ ;  /* 0x0000000e13097290 */ /* 0x000fe4000ff1e03f */
[----:B------:R-:W-:Y:S02]  /*15780*/  UIADD3 UR17, UR24, 0x30c10, URZ ;  /* 0x00030c1018117890 */ /* 0x000fe4000fffe03f */
[----:B------:R-:W-:Y:S02]  /*15790*/  ULEA.HI.X.SX32 UR8, UR19, UR8, 0x1, UP0 ;  /* 0x0000000813087291 */ /* 0x000fe400080f0e3f */
[----:B-1----:R-:W-:Y:S01]  /*157a0*/  MOV R5, UR9 ;  /* 0x0000000900057c02 */ /* 0x002fe20008000f00 */
[----:B------:R-:W-:-:S02]  /*157b0*/  UIADD3 UR24, UR24, 0x20000, URZ ;  /* 0x0002000018187890 */ /* 0x000fc4000fffe03f */
[----:B------:R-:W-:Y:S01]  /*157c0*/  UMOV UR25, UR17 ;  /* 0x0000001100197c82 */ /* 0x000fe20008000000 */
[----:B------:R-:W-:Y:S02]  /*157d0*/  LEA R0, P1, R5, R10, 0x2 ;  /* 0x0000000a05007211 */ /* 0x000fe400078210ff */
[----:B------:R-:W-:Y:S02]  /*157e0*/  MOV R4, UR8 ;  /* 0x0000000800047c02 */ /* 0x000fe40008000f00 */
[----:B------:R-:W-:Y:S01]  /*157f0*/  R2UR UR26, R0 ;  /* 0x00000000001a72ca */ /* 0x000fe200000e0000 */
[----:B------:R-:W-:Y:S01]  /*15800*/  IMAD.U32 R0, RZ, RZ, UR9 ;  /* 0x00000009ff007e24 */ /* 0x000fe2000f8e00ff */
[----:B------:R-:W-:Y:S02]  /*15810*/  R2UR UR8, R2 ;  /* 0x00000000020872ca */ /* 0x000fe400000e0000 */
[----:B------:R-:W-:Y:S02]  /*15820*/  R2UR UR9, R3 ;  /* 0x00000000030972ca */ /* 0x000fe400000e0000 */
[----:B------:R-:W-:-:S02]  /*15830*/  LEA.HI.X R0, R0, R9, R4, 0x2, P1 ;  /* 0x0000000900007211 */ /* 0x000fc400008f1404 */
[----:B------:R-:W-:Y:S02]  /*15840*/  ISETP.NE.AND P1, PT, R20, RZ, PT ;  /* 0x000000ff1400720c */ /* 0x000fe40003f25270 */
[----:B------:R-:W-:Y:S02]  /*15850*/  R2UR UR27, R0 ;  /* 0x00000000001b72ca */ /* 0x000fe400000e0000 */
[----:B------:R-:W-:-:S05]  /*15860*/  MOV R0, UR10 ;  /* 0x0000000a00007c02 */ /* 0x000fca0008000f00 */
[----:B------:R1:W-:Y:S06]  /*15870*/  UTMALDG.4D [UR16], [UR8], desc[UR22] ;  /* 0x00001610080075b4 */ /* 0x0003ec0008019000 */
[----:B------:R1:W-:Y:S02]  /*15880*/  UBLKCP.S.G [UR24], [UR26], UR13 ;  /* 0x000000181a0073ba */ /* 0x0003e4000800020d */
[----:B-1----:R-:W-:Y:S05]  /*15890*/  @P1 BRA `(.L_x_1323) ;  /* 0xfffffff400d41947 */ /* 0x002fea000383ffff */
.L_x_1314:
[----:B------:R-:W2:Y:S02]  /*158a0*/  LDL.LU R4, [R1+0x4] ;  /* 0x0000040001047983 */ /* 0x000ea40000300800 */
[----:B--2---:R-:W-:Y:S02]  /*158b0*/  ISETP.NE.AND P1, PT, R4, RZ, PT ;  /* 0x000000ff0400720c */ /* 0x004fe40003f25270 */
[----:B------:R2:W5:Y:S11]  /*158c0*/  LDL R4, [R1] ;  /* 0x0000000001047983 */ /* 0x0005760000100800 */
[----:B--2---:R-:W-:Y:S05]  /*158d0*/  @!P1 BRA `(.L_x_1313) ;  /* 0x0000000400109947 */ /* 0x004fea0003800000 */
[----:B------:R-:W-:-:S04]  /*158e0*/  SHF.L.U32 R13, R11, 0x1f, RZ ;  /* 0x0000001f0b0d7819 */ /* 0x000fc800000006ff */
[----:B------:R-:W1:Y:S02]  /*158f0*/  SYNCS.PHASECHK.TRANS64.TRYWAIT P1, [R16+URZ+0x30c40], R13 ;  /* 0x030c400d100075a7 */ /* 0x000e64000802017f */
[----:B-1----:R-:W-:Y:S05]  /*15900*/  @!P1 BRA `(.L_x_1324) ;  /* 0x0000000c00c89947 */ /* 0x002fea0003800000 */
.L_x_1354:
[----:B------:R-:W-:Y:S05]  /*15910*/  @P0 BRA `(.L_x_1325) ;  /* 0x0000000000140947 */ /* 0x000fea0003800000 */
[----:B------:R-:W-:Y:S01]  /*15920*/  ISETP.NE.AND P1, PT, R6, RZ, PT ;  /* 0x000000ff0600720c */ /* 0x000fe20003f25270 */
[----:B------:R-:W-:-:S04]  /*15930*/  IMAD.MOV.U32 R5, RZ, RZ, 0x4200 ;  /* 0x00004200ff057424 */ /* 0x000fc800078e00ff */
[----:B------:R2:W-:Y:S08]  /*15940*/  SYNCS.ARRIVE.TRANS64 RZ, [R16+URZ+0x30c30], R5 ;  /* 0x030c300510ff79a7 */ /* 0x0005f0000800003f */
[----:B------:R-:W-:Y:S05]  /*15950*/  @!P1 BRA `(.L_x_1325) ;  /* 0x0000000000049947 */ /* 0x000fea0003800000 */
[----:B------:R-:W-:Y:S01]  /*15960*/  BPT.TRAP 0x1 ;  /* 0x000000040000795c */ /* 0x000fe20000300000 */
.L_x_1325:
[----:B--2--5:R-:W2:Y:S01]  /*15970*/  LDC.64 R4, c[0x0][0x728] ;  /* 0x0001ca00ff047b82 */ /* 0x024ea20000000a00 */
[----:B------:R-:W-:Y:S01]  /*15980*/  SHF.L.U32 R17, R0, 0x7, RZ ;  /* 0x0000000700117819 */ /* 0x000fe200000006ff */
[----:B------:R-:W-:Y:S01]  /*15990*/  UMOV UR22, 0x0 ;  /* 0x0000000000167882 */ /* 0x000fe20000000000 */
[----:B------:R-:W-:Y:S01]  /*159a0*/  R2UR UR24, R16 ;  /* 0x00000000101872ca */ /* 0x000fe200000e0000 */
[----:B------:R-:W-:Y:S01]  /*159b0*/  UMOV UR23, 0x14f00000 ;  /* 0x14f0000000177882 */ /* 0x000fe20000000000 */
[C---:B------:R-:W-:Y:S01]  /*159c0*/  IADD3 R0, P1, R17.reuse, UR6, RZ ;  /* 0x0000000611007c10 */ /* 0x040fe2000ff3e0ff */
[----:B------:R-:W-:Y:S01]  /*159d0*/  UMOV UR18, URZ ;  /* 0x0000003f00127c82 */ /* 0x000fe20008000000 */
[----:B------:R-:W-:Y:S01]  /*159e0*/  R2UR UR19, R17 ;  /* 0x00000000111372ca */ /* 0x000fe200000e0000 */
[----:B------:R-:W-:-:S08]  /*159f0*/  UMOV UR10, 0x20 ;  /* 0x00000020000a7882 */ /* 0x000fd00000000000 */
        /* <DEDUP_REMOVED lines=15> */
[----:B------:R-:W1:Y:S02]  /*15af0*/  SYNCS.PHASECHK.TRANS64.TRYWAIT P1, [R16+URZ+0x30c28], R13 ;  /* 0x030c280d100075a7 */ /* 0x000e64000802017f */
[----:B-12---:R-:W-:Y:S05]  /*15b00*/  @!P1 BRA `(.L_x_1326) ;  /* 0x0000000c005c9947 */ /* 0x006fea0003800000 */
.L_x_1355:
[----:B------:R-:W-:Y:S05]  /*15b10*/  @P0 BRA `(.L_x_1327) ;  /* 0x0000000000140947 */ /* 0x000fea0003800000 */
[----:B------:R-:W-:Y:S02]  /*15b20*/  ISETP.NE.AND P0, PT, R6, RZ, PT ;  /* 0x000000ff0600720c */ /* 0x000fe40003f05270 */
[----:B------:R-:W-:-:S04]  /*15b30*/  MOV R5, 0x4200 ;  /* 0x0000420000057802 */ /* 0x000fc80000000f00 */
[----:B------:R2:W-:Y:S07]  /*15b40*/  SYNCS.ARRIVE.TRANS64 RZ, [R16+URZ+0x30c18], R5 ;  /* 0x030c180510ff79a7 */ /* 0x0005ee000800003f */
[----:B------:R-:W-:Y:S05]  /*15b50*/  @!P0 BRA `(.L_x_1327) ;  /* 0x0000000000048947 */ /* 0x000fea0003800000 */
[----:B------:R-:W-:Y:S01]  /*15b60*/  BPT.TRAP 0x1 ;  /* 0x000000040000795c */ /* 0x000fe20000300000 */
.L_x_1327:
        /* <DEDUP_REMOVED lines=11> */
[----:B--2---:R-:W-:Y:S01]  /*15c20*/  IMAD.U32 R5, RZ, RZ, UR9 ;  /* 0x00000009ff057e24 */ /* 0x004fe2000f8e00ff */
[----:B------:R-:W-:Y:S01]  /*15c30*/  MOV R0, UR9 ;  /* 0x0000000900007c02 */ /* 0x000fe20008000f00 */
[----:B------:R-:W-:Y:S01]  /*15c40*/  UIADD3 UR17, UR24, 0x30c18, URZ ;  /* 0x00030c1818117890 */ /* 0x000fe2000fffe03f */
[----:B------:R-:W-:Y:S01]  /*15c50*/  R2UR UR9, R3 ;  /* 0x00000000030972ca */ /* 0x000fe200000e0000 */
[----:B------:R-:W-:Y:S01]  /*15c60*/  IMAD.U32 R4, RZ, RZ, UR8 ;  /* 0x00000008ff047e24 */ /* 0x000fe2000f8e00ff */
[----:B------:R-:W-:Y:S01]  /*15c70*/  LEA R10, P0, R5, R10, 0x2 ;  /* 0x0000000a050a7211 */ /* 0x000fe200078010ff */
[----:B------:R-:W-:Y:S01]  /*15c80*/  UIADD3 UR24, UR24, 0x20200, URZ ;  /* 0x0002020018187890 */ /* 0x000fe2000fffe03f */
[----:B------:R-:W-:-:S02]  /*15c90*/  R2UR UR8, R2 ;  /* 0x00000000020872ca */ /* 0x000fc400000e0000 */
[----:B------:R-:W-:Y:S01]  /*15ca0*/  LEA.HI.X R9, R0, R9, R4, 0x2, P0 ;  /* 0x0000000900097211 */ /* 0x000fe200000f1404 */
[----:B------:R-:W-:Y:S01]  /*15cb0*/  UMOV UR25, UR17 ;  /* 0x0000001100197c82 */ /* 0x000fe20008000000 */
[----:B------:R2:W5:Y:S01]  /*15cc0*/  LDL.LU R4, [R1] ;  /* 0x0000000001047983 */ /* 0x0005620000300800 */
[----:B------:R-:W-:Y:S02]  /*15cd0*/  R2UR UR26, R10 ;  /* 0x000000000a1a72ca */ /* 0x000fe400000e0000 */
[----:B------:R-:W-:-:S06]  /*15ce0*/  R2UR UR27, R9 ;  /* 0x00000000091b72ca */ /* 0x000fcc00000e0000 */
[----:B------:R2:W-:Y:S07]  /*15cf0*/  UTMALDG.4D [UR16], [UR8], desc[UR22] ;  /* 0x00001610080075b4 */ /* 0x0005ee0008019000 */
[----:B------:R2:W-:Y:S02]  /*15d00*/  UBLKCP.S.G [UR24], [UR26], UR10 ;  /* 0x000000181a0073ba */ /* 0x0005e4000800020a */
[----:B--2---:R-:W-:-:S07]  /*15d10*/  MOV R19, 0x1 ;  /* 0x0000000100137802 */ /* 0x004fce0000000f00 */
.L_x_1313:
[----:B------:R-:W2:Y:S01]  /*15d20*/  S2R R0, SR_TID.X ;  /* 0x0000000000007919 */ /* 0x000ea20000002100 */
[----:B------:R-:W-:Y:S01]  /*15d30*/  IMAD R3, R19, 0x8, R16 ;  /* 0x0000000813037824 */ /* 0x000fe200078e0210 */
[----:B--2---:R-:W-:Y:S02]  /*15d40*/  LOP3.LUT R2, R0, 0x7f, RZ, 0xc0, !PT ;  /* 0x0000007f00027812 */ /* 0x004fe400078ec0ff */
[----:B------:R-:W-:Y:S02]  /*15d50*/  SHF.L.U32 R0, R11, 0x1f, RZ ;  /* 0x0000001f0b007819 */ /* 0x000fe400000006ff */
[----:B------:R-:W-:Y:S02]  /*15d60*/  ISETP.NE.AND P1, PT, R2, RZ, PT ;  /* 0x000000ff0200720c */ /* 0x000fe40003f25270 */
[----:B------:R-:W2:Y:S02]  /*15d70*/  SYNCS.PHASECHK.TRANS64.TRYWAIT P0, [R3+URZ+0x30c40], R0 ;  /* 0x030c4000030075a7 */ /* 0x000ea4000800017f */
[----:B--2---:R-:W-:Y:S09]  /*15d80*/  @!P0 BRA `(.L_x_1328) ;  /* 0x0000000800d08947 */ /* 0x004ff20003800000 */
.L_x_1356:
[----:B------:R-:W-:Y:S05]  /*15d90*/  @P1 BRA `(.L_x_1329) ;  /* 0x0000000000181947 */ /* 0x000fea0003800000 */
[----:B------:R-:W1:Y:S01]  /*15da0*/  S2R R2, SR_TID.X ;  /* 0x0000000000027919 */ /* 0x000e620000002100 */
[----:B--2---:R-:W-:-:S04]  /*15db0*/  MOV R0, 0x4200 ;  /* 0x0000420000007802 */ /* 0x004fc80000000f00 */
[----:B------:R2:W-:Y:S01]  /*15dc0*/  SYNCS.ARRIVE.TRANS64 RZ, [R3+URZ+0x30c30], R0 ;  /* 0x030c300003ff79a7 */ /* 0x0005e2000800003f */
[----:B-1----:R-:W-:-:S13]  /*15dd0*/  LOP3.LUT P0, RZ, R2, 0x1f, RZ, 0xc0, !PT ;  /* 0x0000001f02ff7812 */ /* 0x002fda000780c0ff */
[----:B--2---:R-:W-:Y:S05]  /*15de0*/  @!P0 BRA `(.L_x_1329) ;  /* 0x0000000000048947 */ /* 0x004fea0003800000 */
[----:B------:R-:W-:Y:S01]  /*15df0*/  BPT.TRAP 0x1 ;  /* 0x000000040000795c */ /* 0x000fe20000300000 */
.L_x_1329:
[----:B-----5:R-:W-:Y:S01]  /*15e00*/  R2UR UR19, R4 ;  /* 0x00000000041372ca */ /* 0x020fe200000e0000 */
[C---:B--2---:R-:W-:Y:S01]  /*15e10*/  IMAD R0, R19.reuse, 0x4000, R16 ;  /* 0x0000400013007824 */ /* 0x044fe200078e0210 */
[----:B-1----:R-:W-:Y:S01]  /*15e20*/  R2UR UR9, R14 ;  /* 0x000000000e0972ca */ /* 0x002fe200000e0000 */
[----:B------:R-:W-:Y:S01]  /*15e30*/  ULDC.64 UR24, c[0x0][0x728] ;  /* 0x0001ca0000187ab9 */ /* 0x000fe20000000a00 */
[----:B---34-:R-:W-:Y:S01]  /*15e40*/  LEA R16, R19, R16, 0x9 ;  /* 0x0000001013107211 */ /* 0x018fe200078e48ff */
[----:B------:R-:W-:Y:S01]  /*15e50*/  UMOV UR18, URZ ;  /* 0x0000003f00127c82 */ /* 0x000fe20008000000 */
[----:B------:R-:W-:Y:S02]  /*15e60*/  IADD3 R8, P0, R8, 0x1f0, RZ ;  /* 0x000001f008087810 */ /* 0x000fe40007f1e0ff */
[----:B------:R-:W-:Y:S02]  /*15e70*/  R2UR UR17, R3 ;  /* 0x00000000031172ca */ /* 0x000fe400000e0000 */
[----:B------:R-:W-:Y:S01]  /*15e80*/  R2UR UR16, R0 ;  /* 0x00000000001072ca */ /* 0x000fe200000e0000 */
[----:B------:R-:W-:Y:S01]  /*15e90*/  IMAD.X R7, RZ, RZ, R7, P0 ;  /* 0x000000ffff077224 */ /* 0x000fe200000e0607 */
[----:B------:R-:W-:Y:S01]  /*15ea0*/  R2UR UR10, R16 ;  /* 0x00000000100a72ca */ /* 0x000fe200000e0000 */
[----:B------:R-:W-:Y:S01]  /*15eb0*/  USHF.L.U32 UR19, UR19, 0x7, URZ ;  /* 0x0000000713137899 */ /* 0x000fe2000800063f */
[----:B------:R-:W-:-:S02]  /*15ec0*/  R2UR UR22, R8 ;  /* 0x00000000081672ca */ /* 0x000fc400000e0000 */
[----:B------:R-:W-:Y:S01]  /*15ed0*/  R2UR UR23, R7 ;  /* 0x00000000071772ca */ /* 0x000fe200000e0000 */
[----:B------:R-:W-:Y:S01]  /*15ee0*/  UIADD3 UR13, UP0, UR19, UR6, URZ ;  /* 0x00000006130d7290 */ /* 0x000fe2000ff1e03f */
[----:B------:R-:W-:-:S03]  /*15ef0*/  IADD3 R2, R19, 0x1, RZ ;  /* 0x0000000113027810 */ /* 0x000fc60007ffe0ff */
[----:B------:R-:W-:Y:S01]  /*15f00*/  ULEA UR8, UP1, UR13, UR24, 0x2 ;  /* 0x000000180d087291 */ /* 0x000fe2000f82103f */
[C---:B------:R-:W-:Y:S01]  /*15f10*/  ISETP.NE.AND P0, PT, R2.reuse, 0x2, PT ;  /* 0x000000020200780c */ /* 0x040fe20003f05270 */
[----:B------:R-:W-:Y:S02]  /*15f20*/  ULEA.HI.X.SX32 UR9, UR19, UR9, 0x1, UP0 ;  /* 0x0000000913097291 */ /* 0x000fe400080f0e3f */
[----:B------:R-:W-:Y:S01]  /*15f30*/  UIADD3 UR17, UR17, 0x30c30, URZ ;  /* 0x00030c3011117890 */ /* 0x000fe2000fffe03f */
        /* <DEDUP_REMOVED lines=13> */
.L_x_1310:
[----:B------:R-:W-:Y:S05]  /*16010*/  BSYNC B0 ;  /* 0x0000000000007941 */ /* 0x000fea0003800000 */
.L_x_1308:
[----:B------:R-:W-:-:S03]  /*16020*/  UMOV UR8, 0xffffffff ;  /* 0xffffffff00087882 */ /* 0x000fc60000000000 */
[----:B------:R-:W-:Y:S05]  /*16030*/  BRA.DIV UR8, `(.L_x_1330) ;  /* 0x0000000a08387947 */ /* 0x000fea000b800000 */
[----:B------:R-:W-:-:S13]  /*16040*/  ELECT P6, URZ, PT ;  /* 0x00000000003f782f */ /* 0x000fda00038c0000 */
.L_x_1359:
[----:B------:R-:W-:Y:S05]  /*16050*/  @!P6 BRA `(.L_x_1189) ;  /* 0x000000000084e947 */ /* 0x000fea0003800000 */
[----:B------:R-:W-:-:S06]  /*16060*/  ULOP3.LUT UR8, UR36, 0x2, URZ, 0xfc, !UPT ;  /* 0x0000000224087892 */ /* 0x000fcc000f8efc3f */
[----:B------:R-:W-:-:S05]  /*16070*/  IMAD.U32 R0, RZ, RZ, UR8 ;  /* 0x00000008ff007e24 */ /* 0x000fca000f8e00ff */
[----:B------:R-:W-:-:S13]  /*16080*/  ISETP.NE.AND P2, PT, R0, 0x3, PT ;  /* 0x000000030000780c */ /* 0x000fda0003f45270 */
[----:B------:R-:W-:Y:S05]  /*16090*/  @!P2 BRA `(.L_x_1331) ;  /* 0x000000000004a947 */ /* 0x000fea0003800000 */
[----:B------:R-:W-:Y:S01]  /*160a0*/  BPT.TRAP 0x1 ;  /* 0x000000040000795c */ /* 0x000fe20000300000 */
.L_x_1331:
        /* <DEDUP_REMOVED lines=15> */
.L_x_1360:
[----:B------:R-:W2:Y:S02]  /*161a0*/  SYNCS.PHASECHK.TRANS64.TRYWAIT P0, [R3+URZ], R0 ;  /* 0x00000000030075a7 */ /* 0x000ea4000800017f */
[----:B--2---:R-:W-:Y:S05]  /*161b0*/  @!P0 BRA `(.L_x_1333) ;  /* 0x00000008000c8947 */ /* 0x004fea0003800000 */
.L_x_1361:
[----:B------:R-:W-:Y:S05]  /*161c0*/  @!P2 BRA `(.L_x_1334) ;  /* 0x000000000004a947 */ /* 0x000fea0003800000 */
[----:B------:R-:W-:Y:S01]  /*161d0*/  BPT.TRAP 0x1 ;  /* 0x000000040000795c */ /* 0x000fe20000300000 */
.L_x_1334:
[----:B--2---:R-:W-:-:S05]  /*161e0*/  IADD3 R3, R7, 0x30c40, RZ ;  /* 0x00030c4007037810 */ /* 0x004fca0007ffe0ff */
[----:B------:R-:W-:-:S04]  /*161f0*/  IMAD R2, R2, 0x8, R3 ;  /* 0x0000000802027824 */ /* 0x000fc800078e0203 */
[----:B------:R-:W2:Y:S02]  /*16200*/  SYNCS.PHASECHK.TRANS64.TRYWAIT P0, [R2+URZ], R5 ;  /* 0x00000005020075a7 */ /* 0x000ea4000800017f */
[----:B--2---:R-:W-:Y:S05]  /*16210*/  @!P0 BRA `(.L_x_1335) ;  /* 0x0000000800088947 */ /* 0x004fea0003800000 */
.L_x_1362:
[----:B------:R-:W-:-:S07]  /*16220*/  LEA R3, R4, R3, 0x3 ;  /* 0x0000000304037211 */ /* 0x000fce00078e18ff */
.L_x_1336:
[----:B---3--:R3:W4:Y:S02]  /*16230*/  SYNCS.PHASECHK.TRANS64.TRYWAIT P0, [R3+URZ], R0 ;  /* 0x00000000030075a7 */ /* 0x008724000800017f */
[----:B----4-:R-:W-:Y:S05]  /*16240*/  @!P0 NANOSLEEP.SYNCS 0x989680 ;  /* 0x009896800000895d */ /* 0x010fea0003900000 */
[----:B------:R-:W4:Y:S02]  /*16250*/  @!P0 SYNCS.PHASECHK.TRANS64 P0, [R3+URZ], R0 ;  /* 0x00000000030085a7 */ /* 0x000f24000800007f */
[----:B----4-:R-:W-:Y:S05]  /*16260*/  @!P0 BRA `(.L_x_1336) ;  /* 0xfffffffc00f08947 */ /* 0x010fea000383ffff */
.L_x_1189:
[----:B------:R-:W-:Y:S05]  /*16270*/  BSYNC B6 ;  /* 0x0000000000067941 */ /* 0x000fea0003800000 */
.L_x_1186:
[----:B------:R-:W-:Y:S05]  /*16280*/  EXIT ;  /* 0x000000000000794d */ /* 0x000fea0003800000 */
.L_x_1196:
[----:B------:R-:W-:Y:S01]  /*16290*/  IMAD.MOV.U32 R13, RZ, RZ, R18 ;  /* 0x000000ffff0d7224 */ /* 0x000fe200078e0012 */
[----:B------:R-:W-:Y:S01]  /*162a0*/  MOV R12, RZ ;  /* 0x000000ff000c7202 */ /* 0x000fe20000000f00 */
[----:B------:R-:W-:Y:S01]  /*162b0*/  IMAD.MOV.U32 R11, RZ, RZ, 0x1f ;  /* 0x0000001fff0b7424 */ /* 0x000fe200078e00ff */
[----:B------:R-:W-:-:S07]  /*162c0*/  MOV R15, 0xffffffff ;  /* 0xffffffff000f7802 */ /* 0x000fce0000000f00 */
[----:B------:R-:W-:Y:S05]  /*162d0*/  WARPSYNC.COLLECTIVE R15, `(.L_x_1337) ;  /* 0x000000000f087348 */ /* 0x000fea0003c00000 */
[----:B------:R1:W2:Y:S02]  /*162e0*/  SHFL.IDX P6, R14, R13, R12, R11 ;  /* 0x0000000c0d0e7389 */ /* 0x0002a400000c000b */
[----:B-12---:R-:W-:Y:S01]  /*162f0*/  ENDCOLLECTIVE ;  /* 0x000000000000791b */ /* 0x006fe20003800000 */
.L_x_1337:
[----:B------:R-:W-:Y:S05]  /*16300*/  BRA `(.L_x_1338) ;  /* 0xfffffeac00307947 */ /* 0x000fea000383ffff */
.L_x_1198:
[----:B--2---:R2:W3:Y:S02]  /*16310*/  SYNCS.PHASECHK.TRANS64.TRYWAIT P0, [R16+URZ+0x30c00], R11 ;  /* 0x030c000b100075a7 */ /* 0x0044e4000800017f */
[----:B---3--:R-:W-:Y:S05]  /*16320*/  @!P0 NANOSLEEP.SYNCS 0x989680 ;  /* 0x009896800000895d */ /* 0x008fea0003900000 */
[----:B------:R-:W3:Y:S02]  /*16330*/  @!P0 SYNCS.PHASECHK.TRANS64 P0, [R16+URZ+0x30c00], R11 ;  /* 0x030c000b100085a7 */ /* 0x000ee4000800007f */
[----:B---3--:R-:W-:Y:S05]  /*16340*/  @!P0 BRA `(.L_x_1198) ;  /* 0xfffffffc00f08947 */ /* 0x008fea000383ffff */
[----:B------:R-:W-:Y:S05]  /*16350*/  BRA `(.L_x_1197) ;  /* 0xfffffeac007c7947 */ /* 0x000fea000383ffff */
.L_x_1203:
[----:B--2---:R2:W3:Y:S02]  /*16360*/  SYNCS.PHASECHK.TRANS64.TRYWAIT P0, [R6+URZ+0x30c10], R23 ;  /* 0x030c1017060075a7 */ /* 0x0044e4000800017f */
[----:B---3--:R-:W-:Y:S05]  /*16370*/  @!P0 NANOSLEEP.SYNCS 0x989680 ;  /* 0x009896800000895d */ /* 0x008fea0003900000 */
[----:B------:R-:W3:Y:S02]  /*16380*/  @!P0 SYNCS.PHASECHK.TRANS64 P0, [R6+URZ+0x30c10], R23 ;  /* 0x030c1017060085a7 */ /* 0x000ee4000800007f */
[----:B---3--:R-:W-:Y:S05]  /*16390*/  @!P0 BRA `(.L_x_1203) ;  /* 0xfffffffc00f08947 */ /* 0x008fea000383ffff */
[----:B------:R-:W-:Y:S05]  /*163a0*/  BRA `(.L_x_1202) ;  /* 0xfffffeb400c47947 */ /* 0x000fea000383ffff */
.L_x_1207:
[----:B------:R1:W1:Y:S02]  /*163b0*/  SYNCS.PHASECHK.TRANS64.TRYWAIT P0, [R6+URZ+0x30c30], R23 ;  /* 0x030c3017060075a7 */ /* 0x000264000800017f */
[----:B-1----:R-:W-:Y:S05]  /*163c0*/  @!P0 NANOSLEEP.SYNCS 0x989680 ;  /* 0x009896800000895d */ /* 0x002fea0003900000 */
[----:B------:R-:W1:Y:S02]  /*163d0*/  @!P0 SYNCS.PHASECHK.TRANS64 P0, [R6+URZ+0x30c30], R23 ;  /* 0x030c3017060085a7 */ /* 0x000e64000800007f */
[----:B-1----:R-:W-:Y:S05]  /*163e0*/  @!P0 BRA `(.L_x_1207) ;  /* 0xfffffffc00f08947 */ /* 0x002fea000383ffff */
[----:B------:R-:W-:Y:S05]  /*163f0*/  BRA `(.L_x_1206) ;  /* 0xfffffeb800cc7947 */ /* 0x000fea000383ffff */
.L_x_1215:
[----:B--2---:R2:W3:Y:S02]  /*16400*/  SYNCS.PHASECHK.TRANS64.TRYWAIT P1, [R6+URZ+0x30c10], R23 ;  /* 0x030c1017060075a7 */ /* 0x0044e4000802017f */
[----:B---3--:R-:W-:Y:S05]  /*16410*/  @!P1 NANOSLEEP.SYNCS 0x989680 ;  /* 0x009896800000995d */ /* 0x008fea0003900000 */
[----:B------:R-:W3:Y:S02]  /*16420*/  @!P1 SYNCS.PHASECHK.TRANS64 P1, [R6+URZ+0x30c10], R23 ;  /* 0x030c1017060095a7 */ /* 0x000ee4000802007f */
[----:B---3--:R-:W-:Y:S05]  /*16430*/  @!P1 BRA `(.L_x_1215) ;  /* 0xfffffffc00f09947 */ /* 0x008fea000383ffff */
[----:B------:R-:W-:Y:S05]  /*16440*/  BRA `(.L_x_1214) ;  /* 0xffffff0c00ec7947 */ /* 0x000fea000383ffff */
.L_x_1219:
[----:B------:R1:W1:Y:S02]  /*16450*/  SYNCS.PHASECHK.TRANS64.TRYWAIT P1, [R6+URZ+0x30c30], R23 ;  /* 0x030c3017060075a7 */ /* 0x000264000802017f */
[----:B-1----:R-:W-:Y:S05]  /*16460*/  @!P1 NANOSLEEP.SYNCS 0x989680 ;  /* 0x009896800000995d */ /* 0x002fea0003900000 */
[----:B------:R-:W1:Y:S02]  /*16470*/  @!P1 SYNCS.PHASECHK.TRANS64 P1, [R6+URZ+0x30c30], R23 ;  /* 0x030c3017060095a7 */ /* 0x000e64000802007f */
[----:B-1----:R-:W-:Y:S05]  /*16480*/  @!P1 BRA `(.L_x_1219) ;  /* 0xfffffffc00f09947 */ /* 0x002fea000383ffff */
[----:B------:R-:W-:Y:S05]  /*16490*/  BRA `(.L_x_1218) ;  /* 0xffffff1000ec7947 */ /* 0x000fea000383ffff */
.L_x_1227:
[----:B--2---:R2:W3:Y:S02]  /*164a0*/  SYNCS.PHASECHK.TRANS64.TRYWAIT P0, [R6+URZ+0x30c10], R19 ;  /* 0x030c1013060075a7 */ /* 0x0044e4000800017f */
[----:B---3--:R-:W-:Y:S05]  /*164b0*/  @!P0 NANOSLEEP.SYNCS 0x989680 ;  /* 0x009896800000895d */ /* 0x008fea0003900000 */
[----:B------:R-:W3:Y:S02]  /*164c0*/  @!P0 SYNCS.PHASECHK.TRANS64 P0, [R6+URZ+0x30c10], R19 ;  /* 0x030c1013060085a7 */ /* 0x000ee4000800007f */
[----:B---3--:R-:W-:Y:S05]  /*164d0*/  @!P0 BRA `(.L_x_1227) ;  /* 0xfffffffc00f08947 */ /* 0x008fea000383ffff */
[----:B------:R-:W-:Y:S05]  /*164e0*/  BRA `(.L_x_1226) ;  /* 0xffffff5c00247947 */ /* 0x000fea000383ffff */
.L_x_1231:
[----:B------:R1:W1:Y:S02]  /*164f0*/  SYNCS.PHASECHK.TRANS64.TRYWAIT P0, [R6+URZ+0x30c30], R19 ;  /* 0x030c3013060075a7 */ /* 0x000264000800017f */
[----:B-1----:R-:W-:Y:S05]  /*16500*/  @!P0 NANOSLEEP.SYNCS 0x989680 ;  /* 0x009896800000895d */ /* 0x002fea0003900000 */
[----:B------:R-:W1:Y:S02]  /*16510*/  @!P0 SYNCS.PHASECHK.TRANS64 P0, [R6+URZ+0x30c30], R19 ;  /* 0x030c3013060085a7 */ /* 0x000e64000800007f */
[----:B-1----:R-:W-:Y:S05]  /*16520*/  @!P0 BRA `(.L_x_1231) ;  /* 0xfffffffc00f08947 */ /* 0x002fea000383ffff */
[----:B------:R-:W-:Y:S05]  /*16530*/  BRA `(.L_x_1230) ;  /* 0xffffff60002c7947 */ /* 0x000fea000383ffff */
.L_x_1264:
[----:B------:R-:W-:Y:S01]  /*16540*/  BSSY B0, `(.L_x_1339) ;  /* 0x0000005000007945 */ /* 0x000fe20003800000 */
[----:B------:R-:W-:-:S07]  /*16550*/  IMAD.MOV.U32 R15, RZ, RZ, -0x1 ;  /* 0xffffffffff0f7424 */ /* 0x000fce00078e00ff */
[----:B------:R-:W-:Y:S05]  /*16560*/  WARPSYNC.COLLECTIVE R15, `(.L_x_1340) ;  /* 0x000000000f087348 */ /* 0x000fea0003c00000 */
[----:B------:R-:W-:Y:S01]  /*16570*/  NOP ;  /* 0x0000000000007918 */ /* 0x000fe20000000000 */
[----:B------:R-:W-:Y:S01]  /*16580*/  ENDCOLLECTIVE ;  /* 0x000000000000791b */ /* 0x000fe20003800000 */
.L_x_1340:
[----:B------:R-:W-:Y:S05]  /*16590*/  BSYNC B0 ;  /* 0x0000000000007941 */ /* 0x000fea0003800000 */
.L_x_1339:
[----:B------:R-:W-:Y:S05]  /*165a0*/  BRA `(.L_x_1341) ;  /* 0xffffffc800747947 */ /* 0x000fea000383ffff */
.L_x_1277:
[----:B------:R-:W-:Y:S01]  /*165b0*/  BSSY B0, `(.L_x_1342) ;  /* 0x0000005000007945 */ /* 0x000fe20003800000 */
[----:B------:R-:W-:-:S07]  /*165c0*/  MOV R15, 0xffffffff ;  /* 0xffffffff000f7802 */ /* 0x000fce0000000f00 */
[----:B------:R-:W-:Y:S05]  /*165d0*/  WARPSYNC.COLLECTIVE R15, `(.L_x_1343) ;  /* 0x000000000f087348 */ /* 0x000fea0003c00000 */
[----:B------:R-:W-:Y:S01]  /*165e0*/  NOP ;  /* 0x0000000000007918 */ /* 0x000fe20000000000 */
[----:B------:R-:W-:Y:S01]  /*165f0*/  ENDCOLLECTIVE ;  /* 0x000000000000791b */ /* 0x000fe20003800000 */
.L_x_1343:
[----:B------:R-:W-:Y:S05]  /*16600*/  BSYNC B0 ;  /* 0x0000000000007941 */ /* 0x000fea0003800000 */
.L_x_1342:
[----:B------:R-:W-:Y:S05]  /*16610*/  BRA `(.L_x_1344) ;  /* 0xffffffcc00f47947 */ /* 0x000fea000383ffff */
.L_x_1289:
[----:B------:R-:W-:Y:S01]  /*16620*/  BSSY B0, `(.L_x_1345) ;  /* 0x0000005000007945 */ /* 0x000fe20003800000 */
[----:B------:R-:W-:-:S07]  /*16630*/  IMAD.MOV.U32 R15, RZ, RZ, -0x1 ;  /* 0xffffffffff0f7424 */ /* 0x000fce00078e00ff */
[----:B------:R-:W-:Y:S05]  /*16640*/  WARPSYNC.COLLECTIVE R15, `(.L_x_1346) ;  /* 0x000000000f087348 */ /* 0x000fea0003c00000 */
[----:B------:R-:W-:Y:S01]  /*16650*/  NOP ;  /* 0x0000000000007918 */ /* 0x000fe20000000000 */
[----:B------:R-:W-:Y:S01]  /*16660*/  ENDCOLLECTIVE ;  /* 0x000000000000791b */ /* 0x000fe20003800000 */
.L_x_1346:
[----:B------:R-:W-:Y:S05]  /*16670*/  BSYNC B0 ;  /* 0x0000000000007941 */ /* 0x000fea0003800000 */
.L_x_1345:
[----:B------:R-:W-:Y:S05]  /*16680*/  BRA `(.L_x_1347) ;  /* 0xffffffd400147947 */ /* 0x000fea000383ffff */
.L_x_1311:
[----:B-1----:R1:W2:Y:S02]  /*16690*/  SYNCS.PHASECHK.TRANS64.TRYWAIT P0, [R16+URZ+0x30c20], R3 ;  /* 0x030c2003100075a7 */ /* 0x0022a4000800017f */
[----:B--2---:R-:W-:Y:S05]  /*166a0*/  @!P0 NANOSLEEP.SYNCS 0x989680 ;  /* 0x009896800000895d */ /* 0x004fea0003900000 */
[----:B------:R-:W2:Y:S02]  /*166b0*/  @!P0 SYNCS.PHASECHK.TRANS64 P0, [R16+URZ+0x30c20], R3 ;  /* 0x030c2003100085a7 */ /* 0x000ea4000800007f */
[----:B--2---:R-:W-:Y:S05]  /*166c0*/  @!P0 BRA `(.L_x_1311) ;  /* 0xfffffffc00f08947 */ /* 0x004fea000383ffff */
[----:B------:R-:W-:Y:S05]  /*166d0*/  BRA `(.L_x_1348) ;  /* 0xffffffe000dc7947 */ /* 0x000fea000383ffff */
.L_x_1315:
[----:B-1----:R1:W2:Y:S02]  /*166e0*/  SYNCS.PHASECHK.TRANS64.TRYWAIT P1, [R16+URZ+0x30c40], R21 ;  /* 0x030c4015100075a7 */ /* 0x0022a4000802017f */
[----:B--2---:R-:W-:Y:S05]  /*166f0*/  @!P1 NANOSLEEP.SYNCS 0x989680 ;  /* 0x009896800000995d */ /* 0x004fea0003900000 */
[----:B------:R-:W2:Y:S02]  /*16700*/  @!P1 SYNCS.PHASECHK.TRANS64 P1, [R16+URZ+0x30c40], R21 ;  /* 0x030c4015100095a7 */ /* 0x000ea4000802007f */
[----:B--2---:R-:W-:Y:S05]  /*16710*/  @!P1 BRA `(.L_x_1315) ;  /* 0xfffffffc00f09947 */ /* 0x004fea000383ffff */
[----:B------:R-:W-:Y:S05]  /*16720*/  BRA `(.L_x_1349) ;  /* 0xffffffe8003c7947 */ /* 0x000fea000383ffff */
.L_x_1317:
[----:B--2---:R2:W3:Y:S02]  /*16730*/  SYNCS.PHASECHK.TRANS64.TRYWAIT P1, [R16+URZ+0x30c28], R21 ;  /* 0x030c2815100075a7 */ /* 0x0044e4000802017f */
[----:B---3--:R-:W-:Y:S05]  /*16740*/  @!P1 NANOSLEEP.SYNCS 0x989680 ;  /* 0x009896800000995d */ /* 0x008fea0003900000 */
[----:B------:R-:W3:Y:S02]  /*16750*/  @!P1 SYNCS.PHASECHK.TRANS64 P1, [R16+URZ+0x30c28], R21 ;  /* 0x030c2815100095a7 */ /* 0x000ee4000802007f */
[----:B---3--:R-:W-:Y:S05]  /*16760*/  @!P1 BRA `(.L_x_1317) ;  /* 0xfffffffc00f09947 */ /* 0x008fea000383ffff */
[----:B------:R-:W-:Y:S05]  /*16770*/  BRA `(.L_x_1350) ;  /* 0xffffffe800b47947 */ /* 0x000fea000383ffff */
.L_x_1319:
[----:B---3--:R3:W4:Y:S02]  /*16780*/  SYNCS.PHASECHK.TRANS64.TRYWAIT P1, [R16+URZ+0x30c48], R21 ;  /* 0x030c4815100075a7 */ /* 0x008724000802017f */
[----:B----4-:R-:W-:Y:S05]  /*16790*/  @!P1 NANOSLEEP.SYNCS 0x989680 ;  /* 0x009896800000995d */ /* 0x010fea0003900000 */
[----:B------:R-:W4:Y:S02]  /*167a0*/  @!P1 SYNCS.PHASECHK.TRANS64 P1, [R16+URZ+0x30c48], R21 ;  /* 0x030c4815100095a7 */ /* 0x000f24000802007f */
[----:B----4-:R-:W-:Y:S05]  /*167b0*/  @!P1 BRA `(.L_x_1319) ;  /* 0xfffffffc00f09947 */ /* 0x010fea000383ffff */
[----:B------:R-:W-:Y:S05]  /*167c0*/  BRA `(.L_x_1351) ;  /* 0xffffffec002c7947 */ /* 0x000fea000383ffff */
.L_x_1321:
[----:B------:R-:W-:-:S07]  /*167d0*/  SHF.L.U32 R5, R11, 0x1f, RZ ;  /* 0x0000001f0b057819 */ /* 0x000fce00000006ff */
.L_x_1352:
[----:B------:R1:W1:Y:S02]  /*167e0*/  SYNCS.PHASECHK.TRANS64.TRYWAIT P1, [R16+URZ+0x30c20], R5 ;  /* 0x030c2005100075a7 */ /* 0x000264000802017f */
[----:B-1----:R-:W-:Y:S05]  /*167f0*/  @!P1 NANOSLEEP.SYNCS 0x989680 ;  /* 0x009896800000995d */ /* 0x002fea0003900000 */
[----:B------:R-:W1:Y:S02]  /*16800*/  @!P1 SYNCS.PHASECHK.TRANS64 P1, [R16+URZ+0x30c20], R5 ;  /* 0x030c2005100095a7 */ /* 0x000e64000802007f */
[----:B-1----:R-:W-:Y:S05]  /*16810*/  @!P1 BRA `(.L_x_1352) ;  /* 0xfffffffc00f09947 */ /* 0x002fea000383ffff */
[----:B------:R-:W-:Y:S05]  /*16820*/  BRA `(.L_x_1353) ;  /* 0xffffffec008c7947 */ /* 0x000fea000383ffff */
.L_x_1324:
[----:B-1----:R1:W2:Y:S02]  /*16830*/  SYNCS.PHASECHK.TRANS64.TRYWAIT P1, [R16+URZ+0x30c40], R13 ;  /* 0x030c400d100075a7 */ /* 0x0022a4000802017f */
[----:B--2---:R-:W-:Y:S05]  /*16840*/  @!P1 NANOSLEEP.SYNCS 0x989680 ;  /* 0x009896800000995d */ /* 0x004fea0003900000 */
[----:B------:R-:W2:Y:S02]  /*16850*/  @!P1 SYNCS.PHASECHK.TRANS64 P1, [R16+URZ+0x30c40], R13 ;  /* 0x030c400d100095a7 */ /* 0x000ea4000802007f */
[----:B--2---:R-:W-:Y:S05]  /*16860*/  @!P1 BRA `(.L_x_1324) ;  /* 0xfffffffc00f09947 */ /* 0x004fea000383ffff */
[----:B------:R-:W-:Y:S05]  /*16870*/  BRA `(.L_x_1354) ;  /* 0xfffffff000247947 */ /* 0x000fea000383ffff */
.L_x_1326:
[----:B-1----:R1:W2:Y:S02]  /*16880*/  SYNCS.PHASECHK.TRANS64.TRYWAIT P1, [R16+URZ+0x30c28], R13 ;  /* 0x030c280d100075a7 */ /* 0x0022a4000802017f */
[----:B--2---:R-:W-:Y:S05]  /*16890*/  @!P1 NANOSLEEP.SYNCS 0x989680 ;  /* 0x009896800000995d */ /* 0x004fea0003900000 */
[----:B------:R-:W2:Y:S02]  /*168a0*/  @!P1 SYNCS.PHASECHK.TRANS64 P1, [R16+URZ+0x30c28], R13 ;  /* 0x030c280d100095a7 */ /* 0x000ea4000802007f */
[----:B--2---:R-:W-:Y:S05]  /*168b0*/  @!P1 BRA `(.L_x_1326) ;  /* 0xfffffffc00f09947 */ /* 0x004fea000383ffff */
[----:B------:R-:W-:Y:S05]  /*168c0*/  BRA `(.L_x_1355) ;  /* 0xfffffff000907947 */ /* 0x000fea000383ffff */
.L_x_1328:
[----:B--2---:R2:W1:Y:S02]  /*168d0*/  SYNCS.PHASECHK.TRANS64.TRYWAIT P0, [R3+URZ+0x30c40], R0 ;  /* 0x030c4000030075a7 */ /* 0x004464000800017f */
[----:B-1----:R-:W-:Y:S05]  /*168e0*/  @!P0 NANOSLEEP.SYNCS 0x989680 ;  /* 0x009896800000895d */ /* 0x002fea0003900000 */
[----:B------:R-:W1:Y:S02]  /*168f0*/  @!P0 SYNCS.PHASECHK.TRANS64 P0, [R3+URZ+0x30c40], R0 ;  /* 0x030c4000030085a7 */ /* 0x000e64000800007f */
[----:B-1----:R-:W-:Y:S05]  /*16900*/  @!P0 BRA `(.L_x_1328) ;  /* 0xfffffffc00f08947 */ /* 0x002fea000383ffff */
[----:B------:R-:W-:Y:S05]  /*16910*/  BRA `(.L_x_1356) ;  /* 0xfffffff4001c7947 */ /* 0x000fea000383ffff */
.L_x_1330:
[----:B------:R-:W-:Y:S01]  /*16920*/  BSSY B0, `(.L_x_1357) ;  /* 0x0000006000007945 */ /* 0x000fe20003800000 */
[----:B------:R-:W-:-:S07]  /*16930*/  MOV R15, 0xffffffff ;  /* 0xffffffff000f7802 */ /* 0x000fce0000000f00 */
[----:B------:R-:W-:Y:S05]  /*16940*/  WARPSYNC.COLLECTIVE R15, `(.L_x_1358) ;  /* 0x000000000f0c7348 */ /* 0x000fea0003c00000 */
[----:B------:R-:W-:Y:S02]  /*16950*/  ELECT P6, UR62, PT ;  /* 0x00000000003e782f */ /* 0x000fe400038c0000 */
[----:B------:R-:W-:Y:S01]  /*16960*/  MOV R14, UR62 ;  /* 0x0000003e000e7c02 */ /* 0x000fe20008000f00 */
[----:B------:R-:W-:Y:S10]  /*16970*/  ENDCOLLECTIVE ;  /* 0x000000000000791b */ /* 0x000ff40003800000 */
.L_x_1358:
[----:B------:R-:W-:Y:S05]  /*16980*/  BSYNC B0 ;  /* 0x0000000000007941 */ /* 0x000fea0003800000 */
.L_x_1357:
[----:B------:R-:W-:Y:S05]  /*16990*/  BRA `(.L_x_1359) ;  /* 0xfffffff400ac7947 */ /* 0x000fea000383ffff */
.L_x_1332:
[----:B-1----:R1:W2:Y:S02]  /*169a0*/  SYNCS.PHASECHK.TRANS64.TRYWAIT P0, [R6+URZ], R5 ;  /* 0x00000005060075a7 */ /* 0x0022a4000800017f */
[----:B--2---:R-:W-:Y:S05]  /*169b0*/  @!P0 NANOSLEEP.SYNCS 0x989680 ;  /* 0x009896800000895d */ /* 0x004fea0003900000 */
[----:B------:R-:W2:Y:S02]  /*169c0*/  @!P0 SYNCS.PHASECHK.TRANS64 P0, [R6+URZ], R5 ;  /* 0x00000005060085a7 */ /* 0x000ea4000800007f */
[----:B--2---:R-:W-:Y:S05]  /*169d0*/  @!P0 BRA `(.L_x_1332) ;  /* 0xfffffffc00f08947 */ /* 0x004fea000383ffff */
[----:B------:R-:W-:Y:S05]  /*169e0*/  BRA `(.L_x_1360) ;  /* 0xfffffff400ec7947 */ /* 0x000fea000383ffff */
.L_x_1333:
[----:B--2---:R2:W3:Y:S02]  /*169f0*/  SYNCS.PHASECHK.TRANS64.TRYWAIT P0, [R3+URZ], R0 ;  /* 0x00000000030075a7 */ /* 0x0044e4000800017f */
[----:B---3--:R-:W-:Y:S05]  /*16a00*/  @!P0 NANOSLEEP.SYNCS 0x989680 ;  /* 0x009896800000895d */ /* 0x008fea0003900000 */
[----:B------:R-:W3:Y:S02]  /*16a10*/  @!P0 SYNCS.PHASECHK.TRANS64 P0, [R3+URZ], R0 ;  /* 0x00000000030085a7 */ /* 0x000ee4000800007f */
[----:B---3--:R-:W-:Y:S05]  /*16a20*/  @!P0 BRA `(.L_x_1333) ;  /* 0xfffffffc00f08947 */ /* 0x008fea000383ffff */
[----:B------:R-:W-:Y:S05]  /*16a30*/  BRA `(.L_x_1361) ;  /* 0xfffffff400e07947 */ /* 0x000fea000383ffff */
.L_x_1335:
[----:B--2---:R2:W3:Y:S02]  /*16a40*/  SYNCS.PHASECHK.TRANS64.TRYWAIT P0, [R2+URZ], R5 ;  /* 0x00000005020075a7 */ /* 0x0044e4000800017f */
[----:B---3--:R-:W-:Y:S05]  /*16a50*/  @!P0 NANOSLEEP.SYNCS 0x989680 ;  /* 0x009896800000895d */ /* 0x008fea0003900000 */
[----:B------:R-:W3:Y:S02]  /*16a60*/  @!P0 SYNCS.PHASECHK.TRANS64 P0, [R2+URZ], R5 ;  /* 0x00000005020085a7 */ /* 0x000ee4000800007f */
[----:B---3--:R-:W-:Y:S05]  /*16a70*/  @!P0 BRA `(.L_x_1335) ;  /* 0xfffffffc00f08947 */ /* 0x008fea000383ffff */
[----:B------:R-:W-:Y:S05]  /*16a80*/  BRA `(.L_x_1362) ;  /* 0xfffffff400e47947 */ /* 0x000fea000383ffff */
.L_x_1363:
        /* <DEDUP_REMOVED lines=15> */
.L_x_7383:


//--------------------- .text._ZN7cutlass13device_kernelIN5flash11enable_sm90INS1_16FlashAttnBwdSm90INS1_25CollectiveMainloopBwdSm90ILi2ELi2ELi2EN4cute5tupleIJNS5_1CILi1EEES8_S8_EEENS6_IJNS7_ILi128EEESA_NS7_ILi64EEEEEENS_6half_tEfNS_4arch4Sm90ELb0ELb1ELb1ELb0ELb0ELb1ELb0ELb0ELi2ELi1ELi2ELi2ELb0EEENS1_24CollectiveEpilogueBwdGQAISC_fSF_Li256ELb0ELb0EEENS1_19SingleTileSchedulerILb0ELb0ELb0ELi128EEEEEEEEEvNT_6ParamsE --------------------------
	.section	.text._ZN7cutlass13device_kernelIN5flash11enable_sm90INS1_16FlashAttnBwdSm90INS1_25CollectiveMainloopBwdSm90ILi2ELi2ELi2EN4cute5tupleIJNS5_1CILi1EEES8_S8_EEENS6_IJNS7_ILi128EEESA_NS7_ILi64EEEEEENS_6half_tEfNS_4arch4Sm90ELb0ELb1ELb1ELb0ELb0ELb1ELb0ELb0ELi2ELi1ELi2ELi2ELb0EEENS1_24CollectiveEpilogueBwdGQAISC_fSF_Li256ELb0ELb0EEENS1_19SingleTileSchedulerILb0ELb0ELb0ELi128EEEEEEEEEvNT_6ParamsE,"ax",@progbits
	.align	128
.text._ZN7cutlass13device_kernelIN5flash11enable_sm90INS1_16FlashAttnBwdSm90INS1_25CollectiveMainloopBwdSm90ILi2ELi2ELi2EN4cute5tupleIJNS5_1CILi1EEES8_S8_EEENS6_IJNS7_ILi128EEESA_NS7_ILi64EEEEEENS_6half_tEfNS_4arch4Sm90ELb0ELb1ELb1ELb0ELb0ELb1ELb0ELb0ELi2ELi1ELi2ELi2ELb0EEENS1_24CollectiveEpilogueBwdGQAISC_fSF_Li256ELb0ELb0EEENS1_19SingleTileSchedulerILb0ELb0ELb0ELi128EEEEEEEEEvNT_6ParamsE:
        .type           _ZN7cutlass13device_kernelIN5flash11enable_sm90INS1_16FlashAttnBwdSm90INS1_25CollectiveMainloopBwdSm90ILi2ELi2ELi2EN4cute5tupleIJNS5_1CILi1EEES8_S8_EEENS6_IJNS7_ILi128EEESA_NS7_ILi64EEEEEENS_6half_tEfNS_4arch4Sm90ELb0ELb1ELb1ELb0ELb0ELb1ELb0ELb0ELi2ELi1ELi2ELi2ELb0EEENS1_24CollectiveEpilogueBwdGQAISC_fSF_Li256ELb0ELb0EEENS1_19SingleTileSchedulerILb0ELb0ELb0ELi128EEEEEEEEEvNT_6ParamsE,@function
        .size           _ZN7cutlass13device_kernelIN5flash11enable_sm90INS1_16FlashAttnBwdSm90INS1_25CollectiveMainloopBwdSm90ILi2ELi2ELi2EN4cute5tupleIJNS5_1CILi1EEES8_S8_EEENS6_IJNS7_ILi128EEESA_NS7_ILi64EEEEEENS_6half_tEfNS_4arch4Sm90ELb0ELb1ELb1ELb0ELb0ELb1ELb0ELb0ELi2ELi1ELi2ELi2ELb0EEENS1_24CollectiveEpilogueBwdGQAISC_fSF_Li256ELb0ELb0EEENS1_19SingleTileSchedulerILb0ELb0ELb0ELi128EEEEEEEEEvNT_6ParamsE,(.L_x_7384 - _ZN7cutlass13device_kernelIN5flash11enable_sm90INS1_16FlashAttnBwdSm90INS1_25CollectiveMainloopBwdSm90ILi2ELi2ELi2EN4cute5tupleIJNS5_1CILi1EEES8_S8_EEENS6_IJNS7_ILi128EEESA_NS7_ILi64EEEEEENS_6half_tEfNS_4arch4Sm90ELb0ELb1ELb1ELb0ELb0ELb1ELb0ELb0ELi2ELi1ELi2ELi2ELb0EEENS1_24CollectiveEpilogueBwdGQAISC_fSF_Li256ELb0ELb0EEENS1_19SingleTileSchedulerILb0ELb0ELb0ELi128EEEEEEEEEvNT_6ParamsE)
        .other          _ZN7cutlass13device_kernelIN5flash11enable_sm90INS1_16FlashAttnBwdSm90INS1_25CollectiveMainloopBwdSm90ILi2ELi2ELi2EN4cute5tupleIJNS5_1CILi1EEES8_S8_EEENS6_IJNS7_ILi128EEESA_NS7_ILi64EEEEEENS_6half_tEfNS_4arch4Sm90ELb0ELb1ELb1ELb0ELb0ELb1ELb0ELb0ELi2ELi1ELi2ELi2ELb0EEENS1_24CollectiveEpilogueBwdGQAISC_fSF_Li256ELb0ELb0EEENS1_19SingleTileSchedulerILb0ELb0ELb0ELi128EEEEEEEEEvNT_6ParamsE,@"STO_CUDA_ENTRY STV_DEFAULT"
_ZN7cutlass13device_kernelIN5flash11enable_sm90INS1_16FlashAttnBwdSm90INS1_25CollectiveMainloopBwdSm90ILi2ELi2ELi2EN4cute5tupleIJNS5_1CILi1EEES8_S8_EEENS6_IJNS7_ILi128EEESA_NS7_ILi64EEEEEENS_6half_tEfNS_4arch4Sm90ELb0ELb1ELb1ELb0ELb0ELb1ELb0ELb0ELi2ELi1ELi2ELi2ELb0EEENS1_24CollectiveEpilogueBwdGQAISC_fSF_Li256ELb0ELb0EEENS1_19SingleTileSchedulerILb0ELb0ELb0ELi128EEEEEEEEEvNT_6ParamsE:
        /* <DEDUP_REMOVED lines=24> */
.L_x_1365:
[----:B------:R-:W-:Y:S05]  /*0180*/  BSYNC B0 ;  /* 0x0000000000007941 */ /* 0x000fea0003800000 */
.L_x_1364:
        /* <DEDUP_REMOVED lines=37> */
.L_x_1366:
        /* <DEDUP_REMOVED lines=22> */
.L_x_1367:
[----:B------:R-:W-:Y:S01]  /*0540*/  PLOP3.LUT P0, PT, PT, PT, UP0, 0x80, 0x0 ;  /* 0x000000000000781c */ /* 0x000fe20003f0f008 */
[----:B------:R-:W-:Y:S01]  /*0550*/  NOP ;  /* 0x0000000000007918 */ /* 0x000fe20000000000 */
[----:B------:R-:W-:Y:S01]  /*0560*/  BSSY B6, `(.L_x_1368) ;  /* 0x0001416000067945 */ /* 0x000fe20003800000 */
[----:B-12-4-:R-:W-:Y:S10]  /*0570*/  BAR.SYNC.DEFER_BLOCKING 0x0 ;  /* 0x0000000000007b1d */ /* 0x016ff40000010000 */
[----:B------:R-:W-:Y:S05]  /*0580*/  @!P0 BRA `(.L_x_1369) ;  /* 0x0000011400ec8947 */ /* 0x000fea0003800000 */
.L_x_1370:
        /* <DEDUP_REMOVED lines=13> */
[----:B----4-:R-:W-:Y:S05]  /*0660*/  @!P0 BRA `(.L_x_1371) ;  /* 0x0000014000148947 */ /* 0x010fea0003800000 */
        /* <DEDUP_REMOVED lines=57> */
.L_x_1372:
        /* <DEDUP_REMOVED lines=28> */
.L_x_1375:
        /* <DEDUP_REMOVED lines=15> */
.L_x_1374:
        /* <DEDUP_REMOVED lines=22> */
.L_x_1377:
        /* <DEDUP_REMOVED lines=15> */
.L_x_1376:
[----:B------:R-:W-:Y:S01]  /*0f00*/  SHF.R.S32.HI R6, RZ, 0x1f, R17 ;  /* 0x0000001fff067819 */ /* 0x000fe20000011411 */
[----:B------:R-:W-:-:S03]  /*0f10*/  UMOV UR4, 0xffffffff ;  /* 0xffffffff00047882 */ /* 0x000fc60000000000 */
[----:B------:R-:W-:-:S04]  /*0f20*/  LEA.HI R0, R6, R17, RZ, 0x7 ;  /* 0x0000001106007211 */ /* 0x000fc800078f38ff */
[----:B------:R-:W-:Y:S01]  /*0f30*/  SHF.R.S32.HI R18, RZ, 0x7, R0 ;  /* 0x00000007ff127819 */ /* 0x000fe20000011400 */
[----:B------:R-:W-:Y:S06]  /*0f40*/  BRA.DIV UR4, `(.L_x_1378) ;  /* 0x0000013604e47947 */ /* 0x000fec000b800000 */
[----:B------:R1:W2:Y:S02]  /*0f50*/  SHFL.IDX PT, R14, R18, RZ, 0x1f ;  /* 0x00001fff120e7589 */ /* 0x0002a400000e0000 */
.L_x_1474:
        /* <DEDUP_REMOVED lines=24> */
.L_x_1379:
        /* <DEDUP_REMOVED lines=64> */
[----:B------:R-:W-:Y:S01]  /*14e0*/  UIMAD UR4, UR39, -0x80, UR6 ;  /* 0xffffff80270478a4 */ /* 0x000fe2000f8e0206 */
[--C-:B------:R-:W-:Y:S02]  /*14f0*/  SHF.R.S32.HI R7, RZ, 0x2, R8.reuse ;  /* 0x00000002ff077819 */ /* 0x100fe40000011408 */
[----:B------:R-:W-:Y:S02]  /*1500*/  CS2R R170, SRZ ;  /* 0x0000000000aa7805 */ /* 0x000fe4000001ff00 */
[----:B------:R-:W-:Y:S01]  /*1510*/  SHF.R.S32.HI R4, RZ, 0x1f, R8 ;  /* 0x0000001fff047819 */ /* 0x000fe20000011408 */
[----:B------:R-:W-:Y:S01]  /*1520*/  IMAD.IADD R0, R17, 0x1, -R0 ;  /* 0x0000000111007824 */ /* 0x000fe200078e0a00 */
[----:B------:R-:W-:Y:S02]  /*1530*/  LEA.HI R6, R6, R17, RZ, 0x2 ;  /* 0x0000001106067211 */ /* 0x000fe400078f10ff */
[----:B------:R-:W-:-:S02]  /*1540*/  CS2R R168, SRZ ;  /* 0x0000000000a87805 */ /* 0x000fc4000001ff00 */
[----:B------:R-:W-:Y:S02]  /*1550*/  LEA.HI R4, R4, R7, RZ, 0x3 ;  /* 0x0000000704047211 */ /* 0x000fe400078f18ff */
[----:B------:R-:W-:Y:S02]  /*1560*/  CS2R R166, SRZ ;  /* 0x0000000000a67805 */ /* 0x000fe4000001ff00 */
[----:B------:R-:W-:Y:S02]  /*1570*/  LOP3.LUT R8, R6, 0xfffffffc, RZ, 0xc0, !PT ;  /* 0xfffffffc06087812 */ /* 0x000fe400078ec0ff */
[----:B------:R-:W-:Y:S02]  /*1580*/  CS2R R164, SRZ ;  /* 0x0000000000a47805 */ /* 0x000fe4000001ff00 */
[----:B------:R-:W-:Y:S02]  /*1590*/  SHF.R.S32.HI R5, RZ, 0x1f, R0 ;  /* 0x0000001fff057819 */ /* 0x000fe40000011400 */
[----:B------:R-:W-:-:S02]  /*15a0*/  CS2R R162, SRZ ;  /* 0x0000000000a27805 */ /* 0x000fc4000001ff00 */
[----:B------:R-:W-:Y:S02]  /*15b0*/  LOP3.LUT R6, R4, 0xfffffff8, RZ, 0xc0, !PT ;  /* 0xfffffff804067812 */ /* 0x000fe400078ec0ff */
[----:B------:R-:W-:Y:S02]  /*15c0*/  CS2R R160, SRZ ;  /* 0x0000000000a07805 */ /* 0x000fe4000001ff00 */
[----:B------:R-:W-:Y:S02]  /*15d0*/  IADD3 R9, R17, -R8, RZ ;  /* 0x8000000811097210 */ /* 0x000fe40007ffe0ff */
[----:B------:R-:W-:Y:S02]  /*15e0*/  CS2R R158, SRZ ;  /* 0x00000000009e7805 */ /* 0x000fe4000001ff00 */
[----:B------:R-:W-:Y:S01]  /*15f0*/  LEA.HI R4, R5, R0, RZ, 0x3 ;  /* 0x0000000005047211 */ /* 0x000fe200078f18ff */
[----:B------:R-:W-:Y:S01]  /*1600*/  IMAD.IADD R6, R7, 0x1, -R6 ;  /* 0x0000000107067824 */ /* 0x000fe200078e0a06 */
[----:B------:R-:W-:-:S02]  /*1610*/  LEA.HI R8, R11, R13, RZ, 0x5 ;  /* 0x0000000d0b087211 */ /* 0x000fc400078f28ff */
[----:B------:R-:W-:Y:S02]  /*1620*/  CS2R R156, SRZ ;  /* 0x00000000009c7805 */ /* 0x000fe4000001ff00 */
[----:B------:R-:W-:Y:S02]  /*1630*/  LEA.HI R5, R5, R0, RZ, 0x2 ;  /* 0x0000000005057211 */ /* 0x000fe400078f10ff */
[----:B------:R-:W-:Y:S02]  /*1640*/  CS2R R154, SRZ ;  /* 0x00000000009a7805 */ /* 0x000fe4000001ff00 */
[----:B------:R-:W-:Y:S02]  /*1650*/  LEA.HI R10, R12, R12, RZ, 0x1 ;  /* 0x0000000c0c0a7211 */ /* 0x000fe400078f08ff */
[----:B------:R-:W-:Y:S02]  /*1660*/  CS2R R152, SRZ ;  /* 0x0000000000987805 */ /* 0x000fe4000001ff00 */
[----:B------:R-:W-:-:S02]  /*1670*/  SHF.R.S32.HI R0, RZ, 0x3, R4 ;  /* 0x00000003ff007819 */ /* 0x000fc40000011404 */
[----:B------:R-:W-:Y:S02]  /*1680*/  CS2R R150, SRZ ;  /* 0x0000000000967805 */ /* 0x000fe4000001ff00 */
[----:B------:R-:W-:Y:S02]  /*1690*/  SHF.R.S32.HI R7, RZ, 0x1f, R4 ;  /* 0x0000001fff077819 */ /* 0x000fe40000011404 */
[----:B------:R-:W-:Y:S02]  /*16a0*/  CS2R R148, SRZ ;  /* 0x0000000000947805 */ /* 0x000fe4000001ff00 */
[----:B------:R-:W-:Y:S02]  /*16b0*/  SHF.R.S32.HI R11, RZ, 0x5, R8 ;  /* 0x00000005ff0b7819 */ /* 0x000fe40000011408 */
[----:B------:R-:W-:Y:S02]  /*16c0*/  CS2R R146, SRZ ;  /* 0x0000000000927805 */ /* 0x000fe4000001ff00 */
[----:B------:R-:W-:-:S02]  /*16d0*/  SHF.R.S32.HI R4, RZ, 0x2, R5 ;  /* 0x00000002ff047819 */ /* 0x000fc40000011405 */
[----:B------:R-:W-:Y:S02]  /*16e0*/  CS2R R144, SRZ ;  /* 0x0000000000907805 */ /* 0x000fe4000001ff00 */
[----:B------:R-:W-:Y:S01]  /*16f0*/  LOP3.LUT R10, R10, 0x3fffffe, RZ, 0xc0, !PT ;  /* 0x03fffffe0a0a7812 */ /* 0x000fe200078ec0ff */
[----:B------:R-:W-:Y:S01]  /*1700*/  IMAD R11, R11, 0x10, R6 ;  /* 0x000000100b0b7824 */ /* 0x000fe200078e0206 */
[----:B------:R-:W-:Y:S02]  /*1710*/  LEA.HI R5, R5, R4, RZ, 0x1 ;  /* 0x0000000405057211 */ /* 0x000fe400078f08ff */
[----:B------:R-:W-:Y:S02]  /*1720*/  CS2R R142, SRZ ;  /* 0x00000000008e7805 */ /* 0x000fe4000001ff00 */
[----:B------:R-:W-:Y:S01]  /*1730*/  IADD3 R6, R4, 0x8, RZ ;  /* 0x0000000804067810 */ /* 0x000fe20007ffe0ff */
[----:B------:R-:W-:Y:S01]  /*1740*/  IMAD.IADD R10, R12, 0x1, -R10 ;  /* 0x000000010c0a7824 */ /* 0x000fe200078e0a0a */
[----:B------:R-:W-:Y:S01]  /*1750*/  LOP3.LUT R5, R5, 0xfffffffe, RZ, 0xc0, !PT ;  /* 0xfffffffe05057812 */ /* 0x000fe200078ec0ff */
[----:B------:R-:W-:Y:S01]  /*1760*/  VIADD R12, R4, 0x18 ;  /* 0x00000018040c7836 */ /* 0x000fe20000000000 */
[----:B------:R-:W-:Y:S01]  /*1770*/  LEA.HI R8, R6, R6, RZ, 0x1 ;  /* 0x0000000606087211 */ /* 0x000fe200078f08ff */
[----:B-1----:R-:W-:Y:S01]  /*1780*/  IMAD R18, R10, 0x40, R11 ;  /* 0x000000400a127824 */ /* 0x002fe200078e020b */
[----:B------:R-:W-:Y:S01]  /*1790*/  LEA.HI R7, R7, R0, RZ, 0x4 ;  /* 0x0000000007077211 */ /* 0x000fe200078f20ff */
[C---:B------:R-:W-:Y:S01]  /*17a0*/  VIADD R10, R4.reuse, 0x10 ;  /* 0x00000010040a7836 */ /* 0x040fe20000000000 */
[----:B------:R-:W-:-:S02]  /*17b0*/  IADD3 R5, R4, -R5, RZ ;  /* 0x8000000504057210 */ /* 0x000fc40007ffe0ff */
[----:B------:R-:W-:Y:S02]  /*17c0*/  CS2R R140, SRZ ;  /* 0x00000000008c7805 */ /* 0x000fe4000001ff00 */
[--C-:B------:R-:W-:Y:S02]  /*17d0*/  SHF.R.S32.HI R4, RZ, 0x1, R8.reuse ;  /* 0x00000001ff047819 */ /* 0x100fe40000011408 */
[----:B------:R-:W-:Y:S02]  /*17e0*/  CS2R R202, SRZ ;  /* 0x0000000000ca7805 */ /* 0x000fe4000001ff00 */
[----:B------:R-:W-:Y:S02]  /*17f0*/  SHF.R.S32.HI R11, RZ, 0x1f, R8 ;  /* 0x0000001fff0b7819 */ /* 0x000fe40000011408 */
[----:B------:R-:W-:Y:S02]  /*1800*/  CS2R R200, SRZ ;  /* 0x0000000000c87805 */ /* 0x000fe4000001ff00 */
[----:B------:R-:W-:-:S02]  /*1810*/  LOP3.LUT R7, R7, 0x1ffffff0, RZ, 0xc0, !PT ;  /* 0x1ffffff007077812 */ /* 0x000fc400078ec0ff */
[----:B------:R-:W-:Y:S02]  /*1820*/  CS2R R198, SRZ ;  /* 0x0000000000c67805 */ /* 0x000fe4000001ff00 */
[----:B------:R-:W-:Y:S02]  /*1830*/  LEA.HI R11, R11, R4, RZ, 0x4 ;  /* 0x000000040b0b7211 */ /* 0x000fe400078f20ff */
[----:B------:R-:W-:Y:S02]  /*1840*/  CS2R R196, SRZ ;  /* 0x0000000000c47805 */ /* 0x000fe4000001ff00 */
[----:B------:R-:W-:Y:S02]  /*1850*/  IADD3 R0, R0, -R7, RZ ;  /* 0x8000000700007210 */ /* 0x000fe40007ffe0ff */
[----:B------:R-:W-:Y:S02]  /*1860*/  CS2R R194, SRZ ;  /* 0x0000000000c27805 */ /* 0x000fe4000001ff00 */
[----:B------:R-:W-:-:S02]  /*1870*/  LOP3.LUT R7, R8, 0xfffffffe, RZ, 0xc0, !PT ;  /* 0xfffffffe08077812 */ /* 0x000fc400078ec0ff */
[----:B------:R-:W-:Y:S02]  /*1880*/  CS2R R192, SRZ ;  /* 0x0000000000c07805 */ /* 0x000fe4000001ff00 */
[----:B------:R-:W-:Y:S01]  /*1890*/  LOP3.LUT R11, R11, 0x1ffffff0, RZ, 0xc0, !PT ;  /* 0x1ffffff00b0b7812 */ /* 0x000fe200078ec0ff */
[----:B------:R-:W-:Y:S01]  /*18a0*/  IMAD R0, R0, 0x8, R5 ;  /* 0x0000000800007824 */ /* 0x000fe200078e0205 */
[----:B------:R-:W-:Y:S01]  /*18b0*/  LEA.HI R14, R12, R12, RZ, 0x1 ;  /* 0x0000000c0c0e7211 */ /* 0x000fe200078f08ff */
[----:B------:R-:W-:Y:S01]  /*18c0*/  IMAD.IADD R7, R6, 0x1, -R7 ;  /* 0x0000000106077824 */ /* 0x000fe200078e0a07 */
[----:B------:R-:W-:Y:S01]  /*18d0*/  LEA.HI R6, R10, R10, RZ, 0x1 ;  /* 0x0000000a0a067211 */ /* 0x000fe200078f08ff */
[----:B------:R-:W-:Y:S01]  /*18e0*/  IMAD.IADD R4, R4, 0x1, -R11 ;  /* 0x0000000104047824 */ /* 0x000fe200078e0a0b */
[----:B------:R-:W-:Y:S01]  /*18f0*/  STL [R1+0x64], R0 ;  /* 0x0000640001007387 */ /* 0x000fe20000100800 */
[----:B------:R-:W-:Y:S02]  /*1900*/  SHF.R.S32.HI R17, RZ, 0x1f, R14 ;  /* 0x0000001fff117819 */ /* 0x000fe4000001140e */
[----:B------:R-:W-:Y:S01]  /*1910*/  CS2R R190, SRZ ;  /* 0x0000000000be7805 */ /* 0x000fe2000001ff00 */
[----:B------:R-:W-:Y:S01]  /*1920*/  IMAD R5, R4, 0x8, R7 ;  /* 0x0000000804057824 */ /* 0x000fe200078e0207 */
[----:B------:R-:W-:-:S02]  /*1930*/  LOP3.LUT R13, R6, 0xfffffffe, RZ, 0xc0, !PT ;  /* 0xfffffffe060d7812 */ /* 0x000fc400078ec0ff */
[----:B------:R-:W-:Y:S02]  /*1940*/  CS2R R188, SRZ ;  /* 0x0000000000bc7805 */ /* 0x000fe4000001ff00 */
[--C-:B------:R-:W-:Y:S02]  /*1950*/  SHF.R.S32.HI R8, RZ, 0x1, R6.reuse ;  /* 0x00000001ff087819 */ /* 0x100fe40000011406 */
[----:B------:R-:W-:Y:S01]  /*1960*/  CS2R R186, SRZ ;  /* 0x0000000000ba7805 */ /* 0x000fe2000001ff00 */
[----:B------:R1:W-:Y:S01]  /*1970*/  STL [R1+0x60], R5 ;  /* 0x0000600501007387 */ /* 0x0003e20000100800 */
[----:B------:R-:W-:Y:S01]  /*1980*/  SHF.R.S32.HI R15, RZ, 0x1f, R6 ;  /* 0x0000001fff0f7819 */ /* 0x000fe20000011406 */
[----:B------:R-:W-:Y:S01]  /*1990*/  IMAD.IADD R13, R10, 0x1, -R13 ;  /* 0x000000010a0d7824 */ /* 0x000fe200078e0a0d */
[----:B------:R-:W-:Y:S02]  /*19a0*/  SHF.R.S32.HI R6, RZ, 0x1, R14 ;  /* 0x00000001ff067819 */ /* 0x000fe4000001140e */
[----:B------:R-:W-:-:S02]  /*19b0*/  CS2R R184, SRZ ;  /* 0x0000000000b87805 */ /* 0x000fc4000001ff00 */
[----:B------:R-:W-:Y:S02]  /*19c0*/  LEA.HI R15, R15, R8, RZ, 0x4 ;  /* 0x000000080f0f7211 */ /* 0x000fe400078f20ff */
[----:B------:R-:W-:Y:S02]  /*19d0*/  CS2R R182, SRZ ;  /* 0x0000000000b67805 */ /* 0x000fe4000001ff00 */
[----:B------:R-:W-:Y:S02]  /*19e0*/  LEA.HI R10, R17, R6, RZ, 0x4 ;  /* 0x00000006110a7211 */ /* 0x000fe400078f20ff */
[----:B------:R-:W-:Y:S02]  /*19f0*/  CS2R R180, SRZ ;  /* 0x0000000000b47805 */ /* 0x000fe4000001ff00 */
[----:B------:R-:W-:Y:S01]  /*1a00*/  LOP3.LUT R15, R15, 0x1ffffff0, RZ, 0xc0, !PT ;  /* 0x1ffffff00f0f7812 */ /* 0x000fe200078ec0ff */
[----:B-1----:R-:W1:Y:S01]  /*1a10*/  S2R R5, SR_CTAID.X ;  /* 0x0000000000057919 */ /* 0x002e620000002500 */
[----:B------:R-:W-:-:S02]  /*1a20*/  LOP3.LUT R17, R14, 0xfffffffe, RZ, 0xc0, !PT ;  /* 0xfffffffe0e117812 */ /* 0x000fc400078ec0ff */
[----:B------:R-:W-:Y:S02]  /*1a30*/  CS2R R178, SRZ ;  /* 0x0000000000b27805 */ /* 0x000fe4000001ff00 */
[----:B------:R-:W-:Y:S01]  /*1a40*/  LOP3.LUT R19, R10, 0x1ffffff0, RZ, 0xc0, !PT ;  /* 0x1ffffff00a137812 */ /* 0x000fe200078ec0ff */
[----:B------:R-:W-:Y:S01]  /*1a50*/  IMAD.IADD R8, R8, 0x1, -R15 ;  /* 0x0000000108087824 */ /* 0x000fe200078e0a0f */
[----:B------:R-:W-:Y:S02]  /*1a60*/  IADD3 R17, R12, -R17, RZ ;  /* 0x800000110c117210 */ /* 0x000fe40007ffe0ff */
[----:B------:R-:W-:Y:S02]  /*1a70*/  CS2R R176, SRZ ;  /* 0x0000000000b07805 */ /* 0x000fe4000001ff00 */
[----:B------:R-:W-:Y:S02]  /*1a80*/  IADD3 R6, R6, -R19, RZ ;  /* 0x8000001306067210 */ /* 0x000fe40007ffe0ff */
[----:B------:R-:W-:-:S02]  /*1a90*/  CS2R R174, SRZ ;  /* 0x0000000000ae7805 */ /* 0x000fc4000001ff00 */
[----:B------:R-:W-:Y:S02]  /*1aa0*/  LEA R4, R8, R13, 0x3 ;  /* 0x0000000d08047211 */ /* 0x000fe400078e18ff */
[----:B------:R-:W-:Y:S02]  /*1ab0*/  CS2R R172, SRZ ;  /* 0x0000000000ac7805 */ /* 0x000fe4000001ff00 */
[----:B------:R-:W-:Y:S01]  /*1ac0*/  IADD3 R7, -R18, UR4, RZ ;  /* 0x0000000412077c10 */ /* 0x000fe2000fffe1ff */
[----:B------:R-:W-:Y:S01]  /*1ad0*/  IMAD R0, R6, 0x8, R17 ;  /* 0x0000000806007824 */ /* 0x000fe200078e0211 */
[----:B------:R2:W-:Y:S04]  /*1ae0*/  STL [R1+0x5c], R4 ;  /* 0x00005c0401007387 */ /* 0x0005e80000100800 */
[----:B------:R3:W-:Y:S01]  /*1af0*/  STL [R1+0x58], R0 ;  /* 0x0000580001007387 */ /* 0x0007e20000100800 */
[----:B--2---:R-:W-:Y:S01]  /*1b00*/  IMAD.MOV.U32 R4, RZ, RZ, RZ ;  /* 0x000000ffff047224 */ /* 0x004fe200078e00ff */
[----:B---3--:R-:W-:Y:S01]  /*1b10*/  MOV R0, RZ ;  /* 0x000000ff00007202 */ /* 0x008fe20000000f00 */
[----:B-1----:R-:W-:-:S07]  /*1b20*/  IMAD R8, R5, -0x80, -R18 ;  /* 0xffffff8005087824 */ /* 0x002fce00078e0a12 */
.L_x_1392:
[----:B------:R-:W-:-:S06]  /*1b30*/  ULOP3.LUT UR4, UR36, 0x1, URZ, 0xfc, !UPT ;  /* 0x0000000124047892 */ /* 0x000fcc000f8efc3f */
[----:B------:R-:W-:-:S05]  /*1b40*/  IMAD.U32 R5, RZ, RZ, UR4 ;  /* 0x00000004ff057e24 */ /* 0x000fca000f8e00ff */
[----:B------:R-:W-:-:S13]  /*1b50*/  ISETP.NE.AND P6, PT, R5, 0x3, PT ;  /* 0x000000030500780c */ /* 0x000fda0003fc5270 */
[----:B------:R-:W-:Y:S05]  /*1b60*/  @!P6 BRA `(.L_x_1382) ;  /* 0x000000000004e947 */ /* 0x000fea0003800000 */
[----:B------:R-:W-:Y:S01]  /*1b70*/  BPT.TRAP 0x1 ;  /* 0x000000040000795c */ /* 0x000fe20000300000 */
.L_x_1382:
[----:B------:R-:W-:Y:S01]  /*1b80*/  IMAD R6, R0, 0x8, R16 ;  /* 0x0000000800067824 */ /* 0x000fe200078e0210 */
[----:B------:R-:W-:-:S04]  /*1b90*/  SHF.L.U32 R23, R4, 0x1f, RZ ;  /* 0x0000001f04177819 */ /* 0x000fc800000006ff */
[----:B------:R1:W2:Y:S01]  /*1ba0*/  SYNCS.PHASECHK.TRANS64.TRYWAIT P0, [R6+URZ+0x30c10], R23 ;  /* 0x030c1017060075a7 */ /* 0x0002a2000800017f */
[----:B------:R-:W-:Y:S05]  /*1bb0*/  @!P6 BRA `(.L_x_1383) ;  /* 0x000000000004e947 */ /* 0x000fea0003800000 */
[----:B------:R-:W-:Y:S01]  /*1bc0*/  BPT.TRAP 0x1 ;  /* 0x000000040000795c */ /* 0x000fe20000300000 */
.L_x_1383:
[----:B------:R-:W-:-:S04]  /*1bd0*/  IADD3 R5, R16, 0x10000, RZ ;  /* 0x0001000010057810 */ /* 0x000fc80007ffe0ff */
[----:B------:R-:W-:-:S04]  /*1be0*/  SHF.R.U32.HI R5, RZ, 0x4, R5 ;  /* 0x00000004ff057819 */ /* 0x000fc80000011605 */
[----:B------:R-:W-:Y:S01]  /*1bf0*/  LOP3.LUT R5, R5, 0x3fff, RZ, 0xc0, !PT ;  /* 0x00003fff05057812 */ /* 0x000fe200078ec0ff */
[----:B--2---:R-:W-:Y:S06]  /*1c00*/  @P0 BRA `(.L_x_1384) ;  /* 0x0000000000080947 */ /* 0x004fec0003800000 */
[----:B------:R-:W2:Y:S02]  /*1c10*/  SYNCS.PHASECHK.TRANS64.TRYWAIT P0, [R6+URZ+0x30c10], R23 ;  /* 0x030c1017060075a7 */ /* 0x000ea4000800017f */
[----:B--2---:R-:W-:Y:S05]  /*1c20*/  @!P0 BRA `(.L_x_1385) ;  /* 0x0000012800e08947 */ /* 0x004fea0003800000 */
.L_x_1384:
[----:B------:R-:W-:Y:S05]  /*1c30*/  WARPSYNC.ALL ;  /* 0x0000000000007948 */ /* 0x000fea0003800000 */
[----:B------:R-:W-:Y:S01]  /*1c40*/  LOP3.LUT R11, R5, 0x10000, RZ, 0xfc, !PT ;  /* 0x00010000050b7812 */ /* 0x000fe200078efcff */
[----:B------:R-:W3:Y:S04]  /*1c50*/  LDL R10, [R1+0x50] ;  /* 0x00005000010a7983 */ /* 0x000ee80000100800 */
[----:B------:R-:W-:Y:S01]  /*1c60*/  IMAD R11, R0, 0x400, R11 ;  /* 0x00000400000b7824 */ /* 0x000fe200078e020b */
[----:B------:R-:W4:Y:S04]  /*1c70*/  LDL R14, [R1+0x5c] ;  /* 0x00005c00010e7983 */ /* 0x000f280000100800 */
[----:B------:R-:W-:Y:S01]  /*1c80*/  R2UR UR8, R11 ;  /* 0x000000000b0872ca */ /* 0x000fe200000e0000 */
[----:B------:R-:W-:Y:S01]  /*1c90*/  WARPGROUP.ARRIVE ;  /* 0x00000000000079c5 */ /* 0x000fe20000000000 */
[----:B------:R-:W-:Y:S01]  /*1ca0*/  UMOV UR7, 0x40000040 ;  /* 0x4000004000077882 */ /* 0x000fe20000000000 */
[----:B------:R-:W-:Y:S01]  /*1cb0*/  UMOV UR5, 0x40000040 ;  /* 0x4000004000057882 */ /* 0x000fe20000000000 */
[----:B------:R-:W5:Y:S04]  /*1cc0*/  LDL R15, [R1+0x64] ;  /* 0x00006400010f7983 */ /* 0x000f680000100800 */
[----:B------:R-:W2:Y:S04]  /*1cd0*/  LDL R12, [R1+0x60] ;  /* 0x00006000010c7983 */ /* 0x000ea80000100800 */
[----:B------:R-:W2:Y:S01]  /*1ce0*/  LDL R13, [R1+0x58] ;  /* 0x00005800010d7983 */ /* 0x000ea20000100800 */
        /* <DEDUP_REMOVED lines=27> */
[C---:B-----5:R-:W-:Y:S01]  /*1ea0*/  LEA R10, R0.reuse, R15, 0x7 ;  /* 0x0000000f000a7211 */ /* 0x060fe200078e38ff */
[C---:B--2---:R-:W-:Y:S01]  /*1eb0*/  IMAD R12, R0.reuse, 0x80, R12 ;  /* 0x00000080000c7824 */ /* 0x044fe200078e020c */
[----:B------:R-:W-:Y:S02]  /*1ec0*/  LEA R18, R0, R13, 0x7 ;  /* 0x0000000d00127211 */ /* 0x000fe400078e38ff */
        /* <DEDUP_REMOVED lines=23> */
.L_x_1386:
[----:B------:R1:W1:Y:S01]  /*2040*/  SYNCS.PHASECHK.TRANS64.TRYWAIT P0, [R6+URZ+0x30c30], R23 ;  /* 0x030c3017060075a7 */ /* 0x000262000800017f */
[----:B------:R-:W-:Y:S05]  /*2050*/  @!P6 BRA `(.L_x_1387) ;  /* 0x000000000004e947 */ /* 0x000fea0003800000 */
[----:B------:R-:W-:Y:S01]  /*2060*/  BPT.TRAP 0x1 ;  /* 0x000000040000795c */ /* 0x000fe20000300000 */
.L_x_1387:
[----:B-1----:R-:W-:Y:S05]  /*2070*/  @P0 BRA `(.L_x_1388) ;  /* 0x0000000000080947 */ /* 0x002fea0003800000 */
[----:B------:R-:W1:Y:S02]  /*2080*/  SYNCS.PHASECHK.TRANS64.TRYWAIT P0, [R6+URZ+0x30c30], R23 ;  /* 0x030c3017060075a7 */ /* 0x000e64000800017f */
[----:B-1----:R-:W-:Y:S05]  /*2090*/  @!P0 BRA `(.L_x_1389) ;  /* 0x0000012400d88947 */ /* 0x002fea0003800000 */
.L_x_1388:
        /* <DEDUP_REMOVED lines=37> */
[----:B------:R-:W-:Y:S01]  /*22f0*/  UMOV UR4, UR9 ;  /* 0x0000000900047c82 */ /* 0x000fe20008000000 */
[----:B------:R-:W-:Y:S01]  /*2300*/  UMOV UR5, 0x40000040 ;  /* 0x4000004000057882 */ /* 0x000fe20000000000 */
[----:B--2---:R-:W-:Y:S01]  /*2310*/  MUFU.TANH R195, R84 ;  /* 0x0000005400c37308 */ /* 0x004fe20000002400 */
[----:B------:R-:W-:Y:S01]  /*2320*/  STL [R1+0x134], R197 ;  /* 0x000134c501007387 */ /* 0x000fe20000100800 */
[----:B------:R-:W-:Y:S01]  /*2330*/  FMUL.FTZ R90, R90, UR13 ;  /* 0x0000000d5a5a7c20 */ /* 0x000fe20008410000 */
[----:B------:R-:W-:Y:S01]  /*2340*/  FMUL.FTZ R88, R88, UR13 ;  /* 0x0000000d58587c20 */ /* 0x000fe20008410000 */
[----:B------:R-:W-:Y:S01]  /*2350*/  FMUL.FTZ R89, R89, UR13 ;  /* 0x0000000d59597c20 */ /* 0x000fe20008410000 */
[----:B------:R-:W-:Y:S01]  /*2360*/  STL [R1+0x130], R198 ;  /* 0x000130c601007387 */ /* 0x000fe20000100800 */
[----:B------:R-:W-:Y:S01]  /*2370*/  FMUL.FTZ R115, R115, UR13 ;  /* 0x0000000d73737c20 */ /* 0x000fe20008410000 */
[----:B------:R-:W-:Y:S01]  /*2380*/  FMUL.FTZ R91, R91, UR13 ;  /* 0x0000000d5b5b7c20 */ /* 0x000fe20008410000 */
[----:B---3--:R1:W-:Y:S01]  /*2390*/  MUFU.TANH R196, R85 ;  /* 0x0000005500c47308 */ /* 0x0083e20000002400 */
[----:B------:R2:W-:Y:S01]  /*23a0*/  STL [R1+0x12c], R199 ;  /* 0x00012cc701007387 */ /* 0x0005e20000100800 */
[----:B------:R-:W-:Y:S01]  /*23b0*/  ISETP.GT.AND P2, PT, R8, RZ, PT ;  /* 0x000000ff0800720c */ /* 0x000fe20003f44270 */
[----:B------:R-:W-:Y:S01]  /*23c0*/  FMUL.FTZ R92, R92, UR13 ;  /* 0x0000000d5c5c7c20 */ /* 0x000fe20008410000 */
[----:B------:R-:W-:Y:S01]  /*23d0*/  ISETP.GT.AND P1, PT, R7, RZ, PT ;  /* 0x000000ff0700720c */ /* 0x000fe20003f24270 */
[----:B------:R-:W-:Y:S01]  /*23e0*/  STL [R1+0x128], R200 ;  /* 0x000128c801007387 */ /* 0x000fe20000100800 */
[----:B------:R-:W-:Y:S01]  /*23f0*/  ISETP.GT.AND P0, PT, R8, 0x8, PT ;  /* 0x000000080800780c */ /* 0x000fe20003f04270 */
[----:B------:R-:W-:Y:S01]  /*2400*/  FMUL.FTZ R93, R93, UR13 ;  /* 0x0000000d5d5d7c20 */ /* 0x000fe20008410000 */
        /* <DEDUP_REMOVED lines=14> */
[----:B------:R-:W-:Y:S01]  /*24f0*/  UIADD3 UR10, UR8, 0x6, URZ ;  /* 0x00000006080a7890 */ /* 0x000fe2000fffe03f */
[----:B------:R2:W-:Y:S01]  /*2500*/  STL [R1+0x118], R171 ;  /* 0x000118ab01007387 */ /* 0x0005e20000100800 */
[----:B------:R-:W-:Y:S01]  /*2510*/  UMOV UR11, 0x40000040 ;  /* 0x40000040000b7882 */ /* 0x000fe20000000000 */
[----:B-1----:R-:W-:Y:S01]  /*2520*/  MUFU.TANH R201, R90 ;  /* 0x0000005a00c97308 */ /* 0x002fe20000002400 */
[----:B------:R-:W-:Y:S01]  /*2530*/  FMUL.FTZ R105, R105, UR13 ;  /* 0x0000000d69697c20 */ /* 0x000fe20008410000 */
        /* <DEDUP_REMOVED lines=13> */
[----:B------:R-:W-:Y:S01]  /*2610*/  IMAD R132, R0, 0x400, R132 ;  /* 0x0000040000847824 */ /* 0x000fe200078e0284 */
[----:B------:R-:W3:Y:S01]  /*2620*/  MUFU.TANH R22, R22 ;  /* 0x0000001600167308 */ /* 0x000ee20000002400 */
[----:B-1----:R-:W1:Y:S01]  /*2630*/  LDC.64 R88, c[0x0][0x748] ;  /* 0x0001d200ff587b82 */ /* 0x002e620000000a00 */
[----:B------:R-:W-:Y:S01]  /*2640*/  STL [R1+0x104], R166 ;  /* 0x000104a601007387 */ /* 0x000fe20000100800 */
[----:B------:R-:W-:Y:S01]  /*2650*/  FMUL.FTZ R104, R104, UR13 ;  /* 0x0000000d68687c20 */ /* 0x000fe20008410000 */
[----:B------:R-:W-:Y:S01]  /*2660*/  FMUL.FTZ R108, R108, UR13 ;  /* 0x0000000d6c6c7c20 */ /* 0x000fe20008410000 */
[----:B------:R-:W-:Y:S01]  /*2670*/  FMUL.FTZ R109, R109, UR13 ;  /* 0x0000000d6d6d7c20 */ /* 0x000fe20008410000 */
[----:B------:R-:W-:Y:S01]  /*2680*/  STL [R1+0x100], R165 ;  /* 0x000100a501007387 */ /* 0x000fe20000100800 */
[----:B------:R-:W-:Y:S01]  /*2690*/  FMUL.FTZ R121, R121, UR13 ;  /* 0x0000000d79797c20 */ /* 0x000fe20008410000 */
[----:B------:R-:W3:Y:S01]  /*26a0*/  MUFU.TANH R230, R230 ;  /* 0x000000e600e67308 */ /* 0x000ee20000002400 */
[----:B------:R-:W-:Y:S01]  /*26b0*/  R2UR UR12, R132 ;  /* 0x00000000840c72ca */ /* 0x000fe200000e0000 */
        /* <DEDUP_REMOVED lines=22> */
[----:B--2---:R-:W-:Y:S01]  /*2820*/  MUFU.TANH R171, R91 ;  /* 0x0000005b00ab7308 */ /* 0x004fe20000002400 */
[----:B------:R-:W-:Y:S01]  /*2830*/  FMUL.FTZ R126, R126, UR13 ;  /* 0x0000000d7e7e7c20 */ /* 0x000fe20008410000 */
[----:B------:R-:W-:Y:S01]  /*2840*/  STL [R1+0xe4], R158 ;  /* 0x0000e49e01007387 */ /* 0x000fe20000100800 */
[----:B------:R-:W-:Y:S01]  /*2850*/  FMUL.FTZ R125, R125, UR13 ;  /* 0x0000000d7d7d7c20 */ /* 0x000fe20008410000 */
[----:B------:R-:W-:Y:S01]  /*2860*/  FMUL.FTZ R127, R127, UR13 ;  /* 0x0000000d7f7f7c20 */ /* 0x000fe20008410000 */
[----:B------:R-:W-:Y:S01]  /*2870*/  FMUL.FTZ R227, R129, UR13 ;  /* 0x0000000d81e37c20 */ /* 0x000fe20008410000 */
[----:B------:R-:W-:Y:S01]  /*2880*/  STL [R1+0xe0], R157 ;  /* 0x0000e09d01007387 */ /* 0x000fe20000100800 */
[----:B------:R-:W-:Y:S01]  /*2890*/  FMUL.FTZ R131, R131, UR13 ;  /* 0x0000000d83837c20 */ /* 0x000fe20008410000 */
        /* <DEDUP_REMOVED lines=18> */
[----:B------:R-:W3:Y:S02]  /*29c0*/  MUFU.TANH R167, R97 ;  /* 0x0000006100a77308 */ /* 0x000ee40000002400 */
[----:B------:R-:W-:Y:S04]  /*29d0*/  STL [R1+0xac], R144 ;  /* 0x0000ac9001007387 */ /* 0x000fe80000100800 */
[----:B------:R-:W-:Y:S02]  /*29e0*/  STL [R1+0xa8], R143 ;  /* 0x0000a88f01007387 */ /* 0x000fe40000100800 */
[----:B------:R4:W-:Y:S02]  /*29f0*/  MUFU.TANH R197, R133 ;  /* 0x0000008500c57308 */ /* 0x0009e40000002400 */
[----:B------:R-:W-:Y:S04]  /*2a00*/  STL [R1+0xa4], R142 ;  /* 0x0000a48e01007387 */ /* 0x000fe80000100800 */
[----:B------:R-:W-:Y:S02]  /*2a10*/  STL [R1+0xa0], R141 ;  /* 0x0000a08d01007387 */ /* 0x000fe40000100800 */
[----:B------:R-:W3:Y:S02]  /*2a20*/  MUFU.TANH R20, R20 ;  /* 0x0000001400147308 */ /* 0x000ee40000002400 */
[----:B------:R2:W-:Y:S01]  /*2a30*/  STL [R1+0x9c], R140 ;  /* 0x00009c8c01007387 */ /* 0x0005e20000100800 */
[----:B------:R-:W-:-:S02]  /*2a40*/  WARPGROUP.DEPBAR.LE gsb0, 0x0 ;  /* 0x00008000000079c5 */ /* 0x000fc40000010000 */
[----:B------:R-:W-:Y:S01]  /*2a50*/  WARPGROUP.ARRIVE ;  /* 0x00000000000079c5 */ /* 0x000fe20000000000 */
[----:B------:R-:W-:Y:S02]  /*2a60*/  STL [R1+0x98], R6 ;  /* 0x0000980601007387 */ /* 0x000fe40000100800 */
[----:B------:R-:W3:Y:S02]  /*2a70*/  MUFU.TANH R21, R21 ;  /* 0x0000001500157308 */ /* 0x000ee40000002400 */
[----:B------:R-:W-:Y:S01]  /*2a80*/  STL [R1+0x94], R5 ;  /* 0x0000940501007387 */ /* 0x000fe20000100800 */
[----:B------:R-:W-:Y:S01]  /*2a90*/  HGMMA.64x128x16.F32 R24, gdesc[UR4], R24, gsb0 ;  /* 0x01e00000041879f0 */ /* 0x000fe20008000818 */
[----:B------:R-:W-:Y:S01]  /*2aa0*/  ULDC UR4, c[0x0][0x280] ;  /* 0x0000a00000047ab9 */ /* 0x000fe20000000800 */
[----:B------:R-:W-:Y:S01]  /*2ab0*/  UIADD3 UR6, UR8, 0x4, URZ ;  /* 0x0000000408067890 */ /* 0x000fe2000fffe03f */
[----:B------:R-:W-:Y:S01]  /*2ac0*/  STL [R1+0x90], R4 ;  /* 0x0000900401007387 */ /* 0x000fe20000100800 */
[----:B------:R-:W-:Y:S01]  /*2ad0*/  ULEA UR4, UR38, -UR4, 0x7 ;  /* 0x8000000426047291 */ /* 0x000fe2000f8e383f */
[----:B------:R-:W3:Y:S01]  /*2ae0*/  MUFU.TANH R23, R23 ;  /* 0x0000001700177308 */ /* 0x000ee20000002400 */
[----:B------:R-:W-:Y:S01]  /*2af0*/  UMOV UR7, 0x40000040 ;  /* 0x4000004000077882 */ /* 0x000fe20000000000 */
[----:B------:R-:W-:Y:S01]  /*2b00*/  UMOV UR5, 0x40000040 ;  /* 0x4000004000057882 */ /* 0x000fe20000000000 */
[----:B------:R-:W-:Y:S01]  /*2b10*/  UIADD3 UR8, UR9, 0x6, URZ ;  /* 0x0000000609087890 */ /* 0x000fe2000fffe03f */
[----:B------:R-:W-:Y:S01]  /*2b20*/  STL [R1+0x8c], R2 ;  /* 0x00008c0201007387 */ /* 0x000fe20000100800 */
[----:B------:R-:W-:Y:S01]  /*2b30*/  LEA R90, R3, UR4, 0x1 ;  /* 0x00000004035a7c11 */ /* 0x000fe2000f8e08ff */
[----:B------:R-:W-:-:S02]  /*2b40*/  UIADD3 UR4, UR9, 0x4, URZ ;  /* 0x0000000409047890 */ /* 0x000fc4000fffe03f */
[----:B------:R-:W3:Y:S01]  /*2b50*/  MUFU.TANH R232, R232 ;  /* 0x000000e800e87308 */ /* 0x000ee20000002400 */
[----:B------:R-:W-:Y:S01]  /*2b60*/  UMOV UR9, 0x40000040 ;  /* 0x4000004000097882 */ /* 0x000fe20000000000 */
[----:B------:R-:W-:-:S05]  /*2b70*/  IMAD.IADD R90, R7, 0x1, R90 ;  /* 0x00000001075a7824 */ /* 0x000fca00078e025a */
[----:B-1----:R-:W-:Y:S01]  /*2b80*/  IADD3 R115, -R90, R88, RZ ;  /* 0x000000585a737210 */ /* 0x002fe20007ffe1ff */
[----:B------:R-:W1:Y:S01]  /*2b90*/  MUFU.TANH R228, R228 ;  /* 0x000000e400e47308 */ /* 0x000e620000002400 */
[--C-:B------:R-:W-:Y:S02]  /*2ba0*/  IADD3 R91, RZ, -R90, -R89.reuse ;  /* 0x8000005aff5b7210 */ /* 0x100fe40007ffe859 */
[----:B------:R-:W-:Y:S01]  /*2bb0*/  IADD3 R215, R88, 0x8, -R90 ;  /* 0x0000000858d77810 */ /* 0x000fe20007ffe85a */
[----:B------:R-:W-:Y:S01]  /*2bc0*/  FMUL.FTZ R88, R124, UR13 ;  /* 0x0000000d7c587c20 */ /* 0x000fe20008410000 */
[----:B------:R-:W-:Y:S02]  /*2bd0*/  SEL R115, R115, 0x80, !P2 ;  /* 0x0000008073737807 */ /* 0x000fe40005000000 */
[----:B------:R-:W-:Y:S01]  /*2be0*/  IADD3 R214, -R90, 0x8, -R89 ;  /* 0x000000085ad67810 */ /* 0x000fe20007ffe959 */
[----:B------:R-:W1:Y:S01]  /*2bf0*/  MUFU.TANH R237, R237 ;  /* 0x000000ed00ed7308 */ /* 0x000e620000002400 */
[----:B------:R-:W-:-:S02]  /*2c00*/  SEL R124, R91, 0x80, P1 ;  /* 0x000000805b7c7807 */ /* 0x000fc40000800000 */
[----:B------:R-:W-:Y:S02]  /*2c10*/  SEL R215, R215, 0x80, !P0 ;  /* 0x00000080d7d77807 */ /* 0x000fe40004000000 */
[C---:B------:R-:W-:Y:S02]  /*2c20*/  ISETP.GE.AND P4, PT, R115.reuse, RZ, PT ;  /* 0x000000ff7300720c */ /* 0x040fe40003f86270 */
[C---:B------:R-:W-:Y:S01]  /*2c30*/  ISETP.GE.AND P2, PT, R115.reuse, 0x8, PT ;  /* 0x000000087300780c */ /* 0x040fe20003f46270 */
[----:B------:R3:W-:Y:S01]  /*2c40*/  MUFU.TANH R198, R134 ;  /* 0x0000008600c67308 */ /* 0x0007e20000002400 */
[C---:B------:R-:W-:Y:S02]  /*2c50*/  ISETP.GE.AND P0, PT, R115.reuse, 0x9, PT ;  /* 0x000000097300780c */ /* 0x040fe40003f06270 */
[----:B------:R-:W-:Y:S02]  /*2c60*/  ISETP.GE.AND P1, PT, R115, 0x10, PT ;  /* 0x000000107300780c */ /* 0x000fe40003f26270 */
[----:B------:R-:W-:-:S02]  /*2c70*/  SEL R214, R214, 0x80, P3 ;  /* 0x00000080d6d67807 */ /* 0x000fc40001800000 */
[----:B------:R-:W-:Y:S01]  /*2c80*/  ISETP.GE.AND P3, PT, R115, 0x1, PT ;  /* 0x000000017300780c */ /* 0x000fe20003f66270 */
[----:B------:R-:W-:Y:S01]  /*2c90*/  MUFU.TANH R159, R105 ;  /* 0x00000069009f7308 */ /* 0x000fe20000002400 */
[C---:B------:R-:W-:Y:S02]  /*2ca0*/  ISETP.GT.OR P4, PT, R124.reuse, RZ, !P4 ;  /* 0x000000ff7c00720c */ /* 0x040fe40006784670 */
[C---:B------:R-:W-:Y:S02]  /*2cb0*/  ISETP.GT.OR P2, PT, R124.reuse, 0x8, !P2 ;  /* 0x000000087c00780c */ /* 0x040fe40005744670 */
[C---:B------:R-:W-:Y:S02]  /*2cc0*/  ISETP.GT.OR P0, PT, R124.reuse, 0x9, !P0 ;  /* 0x000000097c00780c */ /* 0x040fe40004704670 */
[C---:B------:R-:W-:Y:S01]  /*2cd0*/  ISETP.GT.OR P1, PT, R124.reuse, 0x10, !P1 ;  /* 0x000000107c00780c */ /* 0x040fe20004f24670 */
[----:B------:R1:W-:Y:S01]  /*2ce0*/  MUFU.TANH R153, R112 ;  /* 0x0000007000997308 */ /* 0x0003e20000002400 */
[----:B------:R-:W-:-:S02]  /*2cf0*/  ISETP.GT.OR P3, PT, R124, 0x1, !P3 ;  /* 0x000000017c00780c */ /* 0x000fc40005f64670 */
[----:B------:R-:W-:Y:S02]  /*2d00*/  FSEL R210, R18, -INF , !P4 ;  /* 0xff80000012d27808 */ /* 0x000fe40006000000 */
[----:B------:R-:W-:Y:S02]  /*2d10*/  FSEL R220, R22, -INF , !P2 ;  /* 0xff80000016dc7808 */ /* 0x000fe40005000000 */
[C---:B------:R-:W-:Y:S01]  /*2d20*/  FSEL R225, R230.reuse, -INF , !P0 ;  /* 0xff800000e6e17808 */ /* 0x040fe20004000000 */
[----:B------:R1:W-:Y:S01]  /*2d30*/  MUFU.TANH R151, R113 ;  /* 0x0000007100977308 */ /* 0x0003e20000002400 */
[----:B------:R-:W-:Y:S01]  /*2d40*/  FSEL R209, R231, -INF , !P1 ;  /* 0xff800000e7d17808 */ /* 0x000fe20004800000 */
[----:B------:R-:W-:Y:S01]  /*2d50*/  FFMA.FTZ R230, -R230, R230, 1 ;  /* 0x3f800000e6e67423 */ /* 0x000fe200000101e6 */
[C---:B------:R-:W-:Y:S02]  /*2d60*/  ISETP.GE.AND P4, PT, R115.reuse, 0x11, PT ;  /* 0x000000117300780c */ /* 0x040fe40003f86270 */
[----:B------:R-:W-:-:S02]  /*2d70*/  ISETP.GE.AND P2, PT, R115, 0x19, PT ;  /* 0x000000197300780c */ /* 0x000fc40003f46270 */
[C---:B------:R-:W-:Y:S01]  /*2d80*/  ISETP.GE.AND P0, PT, R115.reuse, 0x20, PT ;  /* 0x000000207300780c */ /* 0x040fe20003f06270 */
[----:B------:R-:W1:Y:S01]  /*2d90*/  MUFU.TANH R236, R236 ;  /* 0x000000ec00ec7308 */ /* 0x000e620000002400 */
[----:B------:R-:W-:Y:S02]  /*2da0*/  ISETP.GE.AND P1, PT, R115, 0x21, PT ;  /* 0x000000217300780c */ /* 0x000fe40003f26270 */
[----:B------:R-:W-:Y:S02]  /*2db0*/  FSEL R211, R19, -INF , !P3 ;  /* 0xff80000013d37808 */ /* 0x000fe40005800000 */
[----:B------:R-:W-:Y:S02]  /*2dc0*/  ISETP.GE.AND P3, PT, R115, 0x18, PT ;  /* 0x000000187300780c */ /* 0x000fe40003f66270 */
[C---:B------:R-:W-:Y:S01]  /*2dd0*/  ISETP.GT.OR P4, PT, R124.reuse, 0x11, !P4 ;  /* 0x000000117c00780c */ /* 0x040fe20006784670 */
[----:B------:R-:W1:Y:S01]  /*2de0*/  MUFU.TANH R234, R234 ;  /* 0x000000ea00ea7308 */ /* 0x000e620000002400 */
[----:B------:R-:W-:-:S02]  /*2df0*/  ISETP.GT.OR P2, PT, R124, 0x19, !P2 ;  /* 0x000000197c00780c */ /* 0x000fc40005744670 */
[C---:B------:R-:W-:Y:S02]  /*2e00*/  ISETP.GT.OR P0, PT, R124.reuse, 0x20, !P0 ;  /* 0x000000207c00780c */ /* 0x040fe40004704670 */
[C---:B------:R-:W-:Y:S02]  /*2e10*/  ISETP.GT.OR P1, PT, R124.reuse, 0x21, !P1 ;  /* 0x000000217c00780c */ /* 0x040fe40004f24670 */
[----:B------:R-:W-:Y:S01]  /*2e20*/  ISETP.GT.OR P3, PT, R124, 0x18, !P3 ;  /* 0x000000187c00780c */ /* 0x000fe20005f64670 */
[----:B--2---:R2:W-:Y:S01]  /*2e30*/  MUFU.TANH R140, R88 ;  /* 0x00000058008c7308 */ /* 0x0045e20000002400 */
[----:B------:R-:W-:Y:S02]  /*2e40*/  FSEL R207, R229, -INF , !P4 ;  /* 0xff800000e5cf7808 */ /* 0x000fe40006000000 */
[----:B------:R-:W-:Y:S02]  /*2e50*/  FSEL R138, R194, -INF , !P2 ;  /* 0xff800000c28a7808 */ /* 0x000fe40005000000 */
[----:B------:R-:W-:-:S02]  /*2e60*/  FSEL R136, R195, -INF , !P0 ;  /* 0xff800000c3887808 */ /* 0x000fc40004000000 */
[----:B----4-:R-:W-:Y:S01]  /*2e70*/  FSEL R133, R196, -INF , !P1 ;  /* 0xff800000c4857808 */ /* 0x010fe20004800000 */
[----:B------:R-:W4:Y:S01]  /*2e80*/  MUFU.TANH R170, R94 ;  /* 0x0000005e00aa7308 */ /* 0x000f220000002400 */
[C---:B------:R-:W-:Y:S02]  /*2e90*/  ISETP.GE.AND P4, PT, R115.reuse, 0x28, PT ;  /* 0x000000287300780c */ /* 0x040fe40003f86270 */
[C---:B------:R-:W-:Y:S02]  /*2ea0*/  ISETP.GE.AND P2, PT, R115.reuse, 0x30, PT ;  /* 0x000000307300780c */ /* 0x040fe40003f46270 */
[C---:B------:R-:W-:Y:S02]  /*2eb0*/  ISETP.GE.AND P0, PT, R115.reuse, 0x31, PT ;  /* 0x000000317300780c */ /* 0x040fe40003f06270 */
[----:B------:R-:W-:Y:S01]  /*2ec0*/  ISETP.GE.AND P1, PT, R115, 0x38, PT ;  /* 0x000000387300780c */ /* 0x000fe20003f26270 */
[----:B------:R-:W4:Y:S01]  /*2ed0*/  MUFU.TANH R169, R95 ;  /* 0x0000005f00a97308 */ /* 0x000f220000002400 */
[C---:B------:R-:W-:Y:S01]  /*2ee0*/  FSEL R205, R235.reuse, -INF , !P3 ;  /* 0xff800000ebcd7808 */ /* 0x040fe20005800000 */
[----:B------:R-:W-:Y:S01]  /*2ef0*/  FFMA.FTZ R235, -R235, R235, 1 ;  /* 0x3f800000ebeb7423 */ /* 0x000fe200000101eb */
[----:B------:R-:W-:-:S02]  /*2f00*/  ISETP.GE.AND P3, PT, R115, 0x29, PT ;  /* 0x000000297300780c */ /* 0x000fc40003f66270 */
[----:B------:R-:W-:Y:S02]  /*2f10*/  ISETP.GE.AND P5, PT, R115, 0x39, PT ;  /* 0x000000397300780c */ /* 0x000fe40003fa6270 */
[C---:B------:R-:W-:Y:S01]  /*2f20*/  ISETP.GT.OR P4, PT, R124.reuse, 0x28, !P4 ;  /* 0x000000287c00780c */ /* 0x040fe20006784670 */
[----:B------:R-:W4:Y:S01]  /*2f30*/  MUFU.TANH R166, R98 ;  /* 0x0000006200a67308 */ /* 0x000f220000002400 */
[C---:B------:R-:W-:Y:S02]  /*2f40*/  ISETP.GT.OR P2, PT, R124.reuse, 0x30, !P2 ;  /* 0x000000307c00780c */ /* 0x040fe40005744670 */
[C---:B------:R-:W-:Y:S02]  /*2f50*/  ISETP.GT.OR P0, PT, R124.reuse, 0x31, !P0 ;  /* 0x000000317c00780c */ /* 0x040fe40004704670 */
[C---:B------:R-:W-:Y:S02]  /*2f60*/  ISETP.GT.OR P1, PT, R124.reuse, 0x38, !P1 ;  /* 0x000000387c00780c */ /* 0x040fe40004f24670 */
[C---:B------:R-:W-:Y:S01]  /*2f70*/  ISETP.GT.OR P3, PT, R124.reuse, 0x29, !P3 ;  /* 0x000000297c00780c */ /* 0x040fe20005f64670 */
[----:B------:R-:W4:Y:S01]  /*2f80*/  MUFU.TANH R165, R99 ;  /* 0x0000006300a57308 */ /* 0x000f220000002400 */
[----:B------:R-:W-:-:S02]  /*2f90*/  ISETP.GT.OR P5, PT, R124, 0x39, !P5 ;  /* 0x000000397c00780c */ /* 0x000fc40006fa4670 */
[----:B---3--:R-:W-:Y:S02]  /*2fa0*/  FSEL R134, R199, -INF , !P4 ;  /* 0xff800000c7867808 */ /* 0x008fe40006000000 */
[----:B-1----:R-:W-:Y:S02]  /*2fb0*/  FSEL R112, R202, -INF , !P2 ;  /* 0xff800000ca707808 */ /* 0x002fe40005000000 */
[----:B------:R-:W-:Y:S01]  /*2fc0*/  FSEL R113, R203, -INF , !P0 ;  /* 0xff800000cb717808 */ /* 0x000fe20004000000 */
[----:B------:R-:W1:Y:S01]  /*2fd0*/  MUFU.TANH R164, R100 ;  /* 0x0000006400a47308 */ /* 0x000e620000002400 */
[----:B------:R-:W-:Y:S02]  /*2fe0*/  FSEL R105, R168, -INF , !P1 ;  /* 0xff800000a8697808 */ /* 0x000fe40004800000 */
[C---:B------:R-:W-:Y:S02]  /*2ff0*/  ISETP.GE.AND P4, PT, R215.reuse, RZ, PT ;  /* 0x000000ffd700720c */ /* 0x040fe40003f86270 */
[----:B------:R-:W-:-:S02]  /*3000*/  ISETP.GE.AND P2, PT, R215, 0x1, PT ;  /* 0x00000001d700780c */ /* 0x000fc40003f46270 */
[C---:B------:R-:W-:Y:S01]  /*3010*/  ISETP.GE.AND P0, PT, R215.reuse, 0x8, PT ;  /* 0x00000008d700780c */ /* 0x040fe20003f06270 */
[----:B------:R-:W3:Y:S01]  /*3020*/  MUFU.TANH R163, R101 ;  /* 0x0000006500a37308 */ /* 0x000ee20000002400 */
[----:B------:R-:W-:Y:S02]  /*3030*/  WARPGROUP.DEPBAR.LE gsb0, 0x0 ;  /* 0x00008000000079c5 */ /* 0x000fe40000010000 */
[----:B------:R-:W4:Y:S01]  /*3040*/  LDS R218, [R218+0x400] ;  /* 0x00040000dada7984 */ /* 0x000f220000000800 */
[----:B------:R-:W-:Y:S01]  /*3050*/  WARPGROUP.ARRIVE ;  /* 0x00000000000079c5 */ /* 0x000fe20000000000 */
[----:B------:R-:W-:Y:S02]  /*3060*/  ISETP.GE.AND P1, PT, R215, 0x9, PT ;  /* 0x00000009d700780c */ /* 0x000fe40003f26270 */
[----:B--2---:R-:W-:Y:S01]  /*3070*/  FSEL R88, R200, -INF , !P3 ;  /* 0xff800000c8587808 */ /* 0x004fe20005800000 */
[----:B------:R-:W2:Y:S01]  /*3080*/  MUFU.TANH R160, R104 ;  /* 0x0000006800a07308 */ /* 0x000ea20000002400 */
[----:B------:R-:W-:Y:S01]  /*3090*/  FSEL R91, R167, -INF , !P5 ;  /* 0xff800000a75b7808 */ /* 0x000fe20006800000 */
[----:B------:R-:W-:Y:S01]  /*30a0*/  HGMMA.64x128x16.F32 R24, gdesc[UR4], R24, gsb0 ;  /* 0x01e00000041879f0 */ /* 0x000fe20008000818 */
[C---:B------:R-:W-:Y:S01]  /*30b0*/  ISETP.GE.AND P3, PT, R215.reuse, 0x10, PT ;  /* 0x00000010d700780c */ /* 0x040fe20003f66270 */
[----:B------:R-:W-:Y:S01]  /*30c0*/  ULDC UR4, c[0x0][0x744] ;  /* 0x0001d10000047ab9 */ /* 0x000fe20000000800 */
[----:B------:R-:W-:-:S02]  /*30d0*/  ISETP.GE.AND P5, PT, R215, 0x11, PT ;  /* 0x00000011d700780c */ /* 0x000fc40003fa6270 */
[C---:B------:R-:W-:Y:S01]  /*30e0*/  ISETP.GT.OR P4, PT, R214.reuse, RZ, !P4 ;  /* 0x000000ffd600720c */ /* 0x040fe20006784670 */
[----:B------:R-:W2:Y:S01]  /*30f0*/  MUFU.TANH R156, R108 ;  /* 0x0000006c009c7308 */ /* 0x000ea20000002400 */
[C---:B------:R-:W-:Y:S02]  /*3100*/  ISETP.GT.OR P2, PT, R214.reuse, 0x1, !P2 ;  /* 0x00000001d600780c */ /* 0x040fe40005744670 */
[C---:B------:R-:W-:Y:S02]  /*3110*/  ISETP.GT.OR P0, PT, R214.reuse, 0x8, !P0 ;  /* 0x00000008d600780c */ /* 0x040fe40004704670 */
[C---:B------:R-:W-:Y:S02]  /*3120*/  ISETP.GT.OR P1, PT, R214.reuse, 0x9, !P1 ;  /* 0x00000009d600780c */ /* 0x040fe40004f24670 */
[C---:B------:R-:W-:Y:S01]  /*3130*/  ISETP.GT.OR P3, PT, R214.reuse, 0x10, !P3 ;  /* 0x00000010d600780c */ /* 0x040fe20005f64670 */
[----:B------:R-:W2:Y:S01]  /*3140*/  MUFU.TANH R155, R109 ;  /* 0x0000006d009b7308 */ /* 0x000ea20000002400 */
[----:B------:R-:W-:-:S02]  /*3150*/  ISETP.GT.OR P5, PT, R214, 0x11, !P5 ;  /* 0x00000011d600780c */ /* 0x000fc40006fa4670 */
[----:B------:R-:W-:Y:S02]  /*3160*/  FSEL R212, R20, -INF , !P4 ;  /* 0xff80000014d47808 */ /* 0x000fe40006000000 */
[C---:B------:R-:W-:Y:S01]  /*3170*/  FSEL R213, R21.reuse, -INF , !P2 ;  /* 0xff80000015d57808 */ /* 0x040fe20005000000 */
[----:B------:R-:W-:Y:S01]  /*3180*/  FFMA.FTZ R21, -R21, R21, 1 ;  /* 0x3f80000015157423 */ /* 0x000fe20000010115 */
[C---:B------:R-:W-:Y:S01]  /*3190*/  FSEL R219, R23.reuse, -INF , !P0 ;  /* 0xff80000017db7808 */ /* 0x040fe20004000000 */
[----:B------:R1:W-:Y:S01]  /*31a0*/  MUFU.TANH R143, R121 ;  /* 0x00000079008f7308 */ /* 0x0003e20000002400 */
[----:B------:R-:W-:Y:S01]  /*31b0*/  FSEL R224, R232, -INF , !P1 ;  /* 0xff800000e8e07808 */ /* 0x000fe20004800000 */
[----:B------:R-:W-:Y:S01]  /*31c0*/  FFMA.FTZ R23, -R23, R23, 1 ;  /* 0x3f80000017177423 */ /* 0x000fe20000010117 */
[C---:B------:R-:W-:Y:S02]  /*31d0*/  ISETP.GE.AND P4, PT, R215.reuse, 0x18, PT ;  /* 0x00000018d700780c */ /* 0x040fe40003f86270 */
[----:B------:R-:W-:-:S02]  /*31e0*/  ISETP.GE.AND P2, PT, R215, 0x19, PT ;  /* 0x00000019d700780c */ /* 0x000fc40003f46270 */
[C---:B------:R-:W-:Y:S01]  /*31f0*/  ISETP.GE.AND P0, PT, R215.reuse, 0x20, PT ;  /* 0x00000020d700780c */ /* 0x040fe20003f06270 */
[----:B------:R-:W2:Y:S01]  /*3200*/  MUFU.TANH R162, R102 ;  /* 0x0000006600a27308 */ /* 0x000ea20000002400 */
[----:B------:R-:W-:Y:S02]  /*3210*/  ISETP.GE.AND P1, PT, R215, 0x21, PT ;  /* 0x00000021d700780c */ /* 0x000fe40003f26270 */
[C---:B------:R-:W-:Y:S01]  /*3220*/  FSEL R208, R228.reuse, -INF , !P3 ;  /* 0xff800000e4d07808 */ /* 0x040fe20005800000 */
[----:B----4-:R-:W-:Y:S01]  /*3230*/  SHFL.IDX PT, R223, R218, R9, 0x1f ;  /* 0x00001f09dadf7589 */ /* 0x010fe200000e0000 */
[----:B------:R-:W-:Y:S01]  /*3240*/  FSEL R206, R237, -INF , !P5 ;  /* 0xff800000edce7808 */ /* 0x000fe20006800000 */
[----:B------:R-:W-:Y:S01]  /*3250*/  FFMA.FTZ R228, -R228, R228, 1 ;  /* 0x3f800000e4e47423 */ /* 0x000fe200000101e4 */
[C---:B------:R-:W-:Y:S01]  /*3260*/  ISETP.GE.AND P3, PT, R215.reuse, 0x28, PT ;  /* 0x00000028d700780c */ /* 0x040fe20003f66270 */
[----:B------:R4:W-:Y:S01]  /*3270*/  MUFU.TANH R150, R114 ;  /* 0x0000007200967308 */ /* 0x0009e20000002400 */
[----:B------:R-:W-:-:S02]  /*3280*/  ISETP.GE.AND P5, PT, R215, 0x29, PT ;  /* 0x00000029d700780c */ /* 0x000fc40003fa6270 */
[C---:B------:R-:W-:Y:S02]  /*3290*/  ISETP.GT.OR P4, PT, R214.reuse, 0x18, !P4 ;  /* 0x00000018d600780c */ /* 0x040fe40006784670 */
[C---:B------:R-:W-:Y:S02]  /*32a0*/  ISETP.GT.OR P2, PT, R214.reuse, 0x19, !P2 ;  /* 0x00000019d600780c */ /* 0x040fe40005744670 */
[C---:B------:R-:W-:Y:S01]  /*32b0*/  ISETP.GT.OR P0, PT, R214.reuse, 0x20, !P0 ;  /* 0x00000020d600780c */ /* 0x040fe20004704670 */
[----:B------:R-:W2:Y:S01]  /*32c0*/  MUFU.TANH R161, R103 ;  /* 0x0000006700a17308 */ /* 0x000ea20000002400 */
[C---:B------:R-:W-:Y:S02]  /*32d0*/  ISETP.GT.OR P1, PT, R214.reuse, 0x21, !P1 ;  /* 0x00000021d600780c */ /* 0x040fe40004f24670 */
[C---:B------:R-:W-:Y:S02]  /*32e0*/  ISETP.GT.OR P3, PT, R214.reuse, 0x28, !P3 ;  /* 0x00000028d600780c */ /* 0x040fe40005f64670 */
[----:B------:R-:W-:-:S02]  /*32f0*/  ISETP.GT.OR P5, PT, R214, 0x29, !P5 ;  /* 0x00000029d600780c */ /* 0x000fc40006fa4670 */
[----:B------:R-:W-:Y:S01]  /*3300*/  FSEL R204, R236, -INF , !P4 ;  /* 0xff800000eccc7808 */ /* 0x000fe20006000000 */
[----:B------:R-:W2:Y:S01]  /*3310*/  MUFU.TANH R158, R106 ;  /* 0x0000006a009e7308 */ /* 0x000ea20000002400 */
[----:B------:R-:W-:Y:S02]  /*3320*/  FSEL R139, R234, -INF , !P2 ;  /* 0xff800000ea8b7808 */ /* 0x000fe40005000000 */
[----:B------:R-:W-:Y:S02]  /*3330*/  FSEL R137, R197, -INF , !P0 ;  /* 0xff800000c5897808 */ /* 0x000fe40004000000 */
[----:B------:R-:W-:Y:S02]  /*3340*/  FSEL R135, R198, -INF , !P1 ;  /* 0xff800000c6877808 */ /* 0x000fe40004800000 */
[C---:B------:R-:W-:Y:S01]  /*3350*/  ISETP.GE.AND P4, PT, R215.reuse, 0x30, PT ;  /* 0x00000030d700780c */ /* 0x040fe20003f86270 */
[----:B------:R-:W2:Y:S01]  /*3360*/  MUFU.TANH R157, R107 ;  /* 0x0000006b009d7308 */ /* 0x000ea20000002400 */
[----:B------:R-:W-:-:S02]  /*3370*/  ISETP.GE.AND P2, PT, R215, 0x31, PT ;  /* 0x00000031d700780c */ /* 0x000fc40003f46270 */
[C---:B------:R-:W-:Y:S02]  /*3380*/  ISETP.GE.AND P0, PT, R215.reuse, 0x38, PT ;  /* 0x00000038d700780c */ /* 0x040fe40003f06270 */
[----:B------:R-:W-:Y:S02]  /*3390*/  ISETP.GE.AND P1, PT, R215, 0x39, PT ;  /* 0x00000039d700780c */ /* 0x000fe40003f26270 */
[----:B------:R-:W-:Y:S01]  /*33a0*/  FSEL R132, R201, -INF , !P3 ;  /* 0xff800000c9847808 */ /* 0x000fe20005800000 */
[----:B------:R3:W-:Y:S01]  /*33b0*/  MUFU.TANH R152, R111 ;  /* 0x0000006f00987308 */ /* 0x0007e20000002400 */
[----:B-1----:R-:W-:Y:S02]  /*33c0*/  FSEL R121, R171, -INF , !P5 ;  /* 0xff800000ab797808 */ /* 0x002fe40006800000 */
[C---:B------:R-:W-:Y:S02]  /*33d0*/  ISETP.GE.AND P3, PT, R115.reuse, 0x40, PT ;  /* 0x000000407300780c */ /* 0x040fe40003f66270 */
[----:B------:R-:W-:-:S02]  /*33e0*/  ISETP.GE.AND P5, PT, R115, 0x41, PT ;  /* 0x000000417300780c */ /* 0x000fc40003fa6270 */
[C---:B------:R-:W-:Y:S01]  /*33f0*/  ISETP.GT.OR P4, PT, R214.reuse, 0x30, !P4 ;  /* 0x00000030d600780c */ /* 0x040fe20006784670 */
[----:B------:R-:W1:Y:S01]  /*3400*/  MUFU.TANH R154, R110 ;  /* 0x0000006e009a7308 */ /* 0x000e620000002400 */
[C---:B------:R-:W-:Y:S02]  /*3410*/  ISETP.GT.OR P2, PT, R214.reuse, 0x31, !P2 ;  /* 0x00000031d600780c */ /* 0x040fe40005744670 */
[C---:B------:R-:W-:Y:S02]  /*3420*/  ISETP.GT.OR P0, PT, R214.reuse, 0x38, !P0 ;  /* 0x00000038d600780c */ /* 0x040fe40004704670 */
[----:B------:R-:W-:Y:S02]  /*3430*/  ISETP.GT.OR P1, PT, R214, 0x39, !P1 ;  /* 0x00000039d600780c */ /* 0x000fe40004f24670 */
[C---:B------:R-:W-:Y:S01]  /*3440*/  ISETP.GT.OR P3, PT, R124.reuse, 0x40, !P3 ;  /* 0x000000407c00780c */ /* 0x040fe20005f64670 */
[----:B------:R-:W1:Y:S01]  /*3450*/  MUFU.TANH R148, R116 ;  /* 0x0000007400947308 */ /* 0x000e620000002400 */
[----:B------:R-:W-:-:S02]  /*3460*/  ISETP.GT.OR P5, PT, R124, 0x41, !P5 ;  /* 0x000000417c00780c */ /* 0x000fc40006fa4670 */
[----:B----4-:R-:W-:Y:S02]  /*3470*/  FSEL R114, R170, -INF , !P4 ;  /* 0xff800000aa727808 */ /* 0x010fe40006000000 */
[----:B------:R-:W-:Y:S02]  /*3480*/  FSEL R89, R169, -INF , !P2 ;  /* 0xff800000a9597808 */ /* 0x000fe40005000000 */
[----:B------:R-:W-:Y:S01]  /*3490*/  FSEL R102, R166, -INF , !P0 ;  /* 0xff800000a6667808 */ /* 0x000fe20004000000 */
[----:B------:R-:W4:Y:S01]  /*34a0*/  MUFU.TANH R147, R117 ;  /* 0x0000007500937308 */ /* 0x000f220000002400 */
[----:B------:R-:W-:Y:S02]  /*34b0*/  FSEL R92, R165, -INF , !P1 ;  /* 0xff800000a55c7808 */ /* 0x000fe40004800000 */
[C---:B------:R-:W-:Y:S02]  /*34c0*/  ISETP.GE.AND P4, PT, R115.reuse, 0x48, PT ;  /* 0x000000487300780c */ /* 0x040fe40003f86270 */
[----:B------:R-:W-:-:S02]  /*34d0*/  ISETP.GE.AND P2, PT, R115, 0x49, PT ;  /* 0x000000497300780c */ /* 0x000fc40003f46270 */
[C---:B------:R-:W-:Y:S01]  /*34e0*/  ISETP.GE.AND P0, PT, R115.reuse, 0x50, PT ;  /* 0x000000507300780c */ /* 0x040fe20003f06270 */
[----:B------:R-:W4:Y:S01]  /*34f0*/  MUFU.TANH R144, R120 ;  /* 0x0000007800907308 */ /* 0x000f220000002400 */
[----:B------:R-:W-:Y:S02]  /*3500*/  ISETP.GE.AND P1, PT, R115, 0x51, PT ;  /* 0x000000517300780c */ /* 0x000fe40003f26270 */
[----:B------:R-:W-:Y:S02]  /*3510*/  FSEL R109, R164, -INF , !P3 ;  /* 0xff800000a46d7808 */ /* 0x000fe40005800000 */
[----:B---3--:R-:W-:Y:S02]  /*3520*/  FSEL R111, R163, -INF , !P5 ;  /* 0xff800000a36f7808 */ /* 0x008fe40006800000 */
[C---:B------:R-:W-:Y:S01]  /*3530*/  ISETP.GE.AND P3, PT, R115.reuse, 0x58, PT ;  /* 0x000000587300780c */ /* 0x040fe20003f66270 */
[----:B------:R-:W3:Y:S01]  /*3540*/  MUFU.TANH R146, R118 ;  /* 0x0000007600927308 */ /* 0x000ee20000002400 */
[----:B------:R-:W-:-:S02]  /*3550*/  ISETP.GE.AND P5, PT, R115, 0x59, PT ;  /* 0x000000597300780c */ /* 0x000fc40003fa6270 */
[C---:B------:R-:W-:Y:S02]  /*3560*/  ISETP.GT.OR P4, PT, R124.reuse, 0x48, !P4 ;  /* 0x000000487c00780c */ /* 0x040fe40006784670 */
[C---:B------:R-:W-:Y:S02]  /*3570*/  ISETP.GT.OR P2, PT, R124.reuse, 0x49, !P2 ;  /* 0x000000497c00780c */ /* 0x040fe40005744670 */
[C---:B------:R-:W-:Y:S01]  /*3580*/  ISETP.GT.OR P0, PT, R124.reuse, 0x50, !P0 ;  /* 0x000000507c00780c */ /* 0x040fe20004704670 */
[----:B------:R-:W3:Y:S01]  /*3590*/  MUFU.TANH R145, R119 ;  /* 0x0000007700917308 */ /* 0x000ee20000002400 */
[C---:B------:R-:W-:Y:S02]  /*35a0*/  ISETP.GT.OR P1, PT, R124.reuse, 0x51, !P1 ;  /* 0x000000517c00780c */ /* 0x040fe40004f24670 */
[C---:B------:R-:W-:Y:S02]  /*35b0*/  ISETP.GT.OR P3, PT, R124.reuse, 0x58, !P3 ;  /* 0x000000587c00780c */ /* 0x040fe40005f64670 */
[----:B------:R-:W-:-:S02]  /*35c0*/  ISETP.GT.OR P5, PT, R124, 0x59, !P5 ;  /* 0x000000597c00780c */ /* 0x000fc40006fa4670 */
[----:B--2---:R-:W-:Y:S01]  /*35d0*/  FSEL R95, R160, -INF , !P4 ;  /* 0xff800000a05f7808 */ /* 0x004fe20006000000 */
[----:B------:R-:W2:Y:S01]  /*35e0*/  MUFU.TANH R142, R122 ;  /* 0x0000007a008e7308 */ /* 0x000ea20000002400 */
[----:B------:R-:W-:Y:S02]  /*35f0*/  FSEL R100, R159, -INF , !P2 ;  /* 0xff8000009f647808 */ /* 0x000fe40005000000 */
[----:B------:R-:W-:Y:S02]  /*3600*/  FSEL R97, R156, -INF , !P0 ;  /* 0xff8000009c617808 */ /* 0x000fe40004000000 */
[----:B------:R-:W-:Y:S02]  /*3610*/  FSEL R98, R155, -INF , !P1 ;  /* 0xff8000009b627808 */ /* 0x000fe40004800000 */
[C---:B------:R-:W-:Y:S01]  /*3620*/  ISETP.GE.AND P4, PT, R215.reuse, 0x40, PT ;  /* 0x00000040d700780c */ /* 0x040fe20003f86270 */
[----:B------:R-:W-:Y:S02]  /*3630*/  WARPGROUP.DEPBAR.LE gsb0, 0x0 ;  /* 0x00008000000079c5 */ /* 0x000fe40000010000 */
[----:B------:R-:W-:Y:S01]  /*3640*/  WARPGROUP.ARRIVE ;  /* 0x00000000000079c5 */ /* 0x000fe20000000000 */
[C---:B------:R-:W-:Y:S01]  /*3650*/  ISETP.GE.AND P2, PT, R215.reuse, 0x41, PT ;  /* 0x00000041d700780c */ /* 0x040fe20003f46270 */
[----:B------:R-:W2:Y:S01]  /*3660*/  MUFU.TANH R141, R123 ;  /* 0x0000007b008d7308 */ /* 0x000ea20000002400 */
[----:B------:R-:W-:-:S02]  /*3670*/  ISETP.GE.AND P0, PT, R215, 0x48, PT ;  /* 0x00000048d700780c */ /* 0x000fc40003f06270 */
[----:B------:R-:W-:Y:S01]  /*3680*/  ISETP.GE.AND P1, PT, R215, 0x49, PT ;  /* 0x00000049d700780c */ /* 0x000fe20003f26270 */
[----:B------:R-:W-:Y:S01]  /*3690*/  HGMMA.64x128x16.F32 R24, gdesc[UR8], R24, gsb0 ;  /* 0x01e00000081879f0 */ /* 0x000fe20008000818 */
[----:B------:R-:W-:Y:S02]  /*36a0*/  FSEL R108, R153, -INF , !P3 ;  /* 0xff800000996c7808 */ /* 0x000fe40005800000 */
[----:B------:R-:W-:Y:S01]  /*36b0*/  FSEL R103, R151, -INF , !P5 ;  /* 0xff80000097677808 */ /* 0x000fe20006800000 */
[----:B------:R1:W2:Y:S01]  /*36c0*/  MUFU.TANH R5, R126 ;  /* 0x0000007e00057308 */ /* 0x0002a20000002400 */
[C---:B------:R-:W-:Y:S02]  /*36d0*/  ISETP.GE.AND P3, PT, R215.reuse, 0x50, PT ;  /* 0x00000050d700780c */ /* 0x040fe40003f66270 */
[----:B------:R-:W-:Y:S02]  /*36e0*/  ISETP.GE.AND P5, PT, R215, 0x51, PT ;  /* 0x00000051d700780c */ /* 0x000fe40003fa6270 */
[----:B------:R-:W-:-:S02]  /*36f0*/  ISETP.GT.OR P4, PT, R214, 0x40, !P4 ;  /* 0x00000040d600780c */ /* 0x000fc40006784670 */
[C---:B------:R-:W-:Y:S01]  /*3700*/  ISETP.GT.OR P2, PT, R214.reuse, 0x41, !P2 ;  /* 0x00000041d600780c */ /* 0x040fe20005744670 */
[----:B------:R4:W-:Y:S01]  /*3710*/  MUFU.TANH R6, R125 ;  /* 0x0000007d00067308 */ /* 0x0009e20000002400 */
[C---:B------:R-:W-:Y:S01]  /*3720*/  ISETP.GT.OR P0, PT, R214.reuse, 0x48, !P0 ;  /* 0x00000048d600780c */ /* 0x040fe20004704670 */
[----:B-1----:R-:W-:Y:S01]  /*3730*/  VIADD R126, R9, 0x8 ;  /* 0x00000008097e7836 */ /* 0x002fe20000000000 */
[C---:B------:R-:W-:Y:S02]  /*3740*/  ISETP.GT.OR P1, PT, R214.reuse, 0x49, !P1 ;  /* 0x00000049d600780c */ /* 0x040fe40004f24670 */
[C---:B------:R-:W-:Y:S02]  /*3750*/  ISETP.GT.OR P3, PT, R214.reuse, 0x50, !P3 ;  /* 0x00000050d600780c */ /* 0x040fe40005f64670 */
[----:B------:R-:W-:Y:S01]  /*3760*/  ISETP.GT.OR P5, PT, R214, 0x51, !P5 ;  /* 0x00000051d600780c */ /* 0x000fe20006fa4670 */
[----:B------:R-:W-:Y:S01]  /*3770*/  SHFL.IDX PT, R216, R218, R126, 0x1f ;  /* 0x00001f7edad87589 */ /* 0x000fe200000e0000 */
[----:B------:R-:W-:Y:S01]  /*3780*/  FSEL R101, R162, -INF , !P4 ;  /* 0xff800000a2657808 */ /* 0x000fe20006000000 */
[----:B----4-:R-:W-:Y:S01]  /*3790*/  FMUL.FTZ R125, R128, UR13 ;  /* 0x0000000d807d7c20 */ /* 0x010fe20008410000 */
[----:B------:R-:W-:Y:S01]  /*37a0*/  FSEL R90, R161, -INF , !P2 ;  /* 0xff800000a15a7808 */ /* 0x000fe20005000000 */
[----:B------:R1:W-:Y:S01]  /*37b0*/  MUFU.TANH R4, R127 ;  /* 0x0000007f00047308 */ /* 0x0003e20000002400 */
[----:B------:R-:W-:-:S02]  /*37c0*/  FSEL R104, R158, -INF , !P0 ;  /* 0xff8000009e687808 */ /* 0x000fc40004000000 */
[----:B------:R-:W-:Y:S02]  /*37d0*/  FSEL R99, R157, -INF , !P1 ;  /* 0xff8000009d637808 */ /* 0x000fe40004800000 */
[C---:B------:R-:W-:Y:S02]  /*37e0*/  ISETP.GE.AND P4, PT, R215.reuse, 0x58, PT ;  /* 0x00000058d700780c */ /* 0x040fe40003f86270 */
[----:B------:R-:W-:Y:S01]  /*37f0*/  ISETP.GE.AND P2, PT, R215, 0x59, PT ;  /* 0x00000059d700780c */ /* 0x000fe20003f46270 */
[----:B------:R4:W-:Y:S01]  /*3800*/  MUFU.TANH R2, R125 ;  /* 0x0000007d00027308 */ /* 0x0009e20000002400 */
[C---:B------:R-:W-:Y:S01]  /*3810*/  ISETP.GE.AND P0, PT, R115.reuse, 0x60, PT ;  /* 0x000000607300780c */ /* 0x040fe20003f06270 */
[----:B-1----:R-:W-:Y:S01]  /*3820*/  FMUL.FTZ R127, R130, UR13 ;  /* 0x0000000d827f7c20 */ /* 0x002fe20008410000 */
[----:B------:R-:W-:Y:S02]  /*3830*/  ISETP.GE.AND P1, PT, R115, 0x61, PT ;  /* 0x000000617300780c */ /* 0x000fe40003f26270 */
[----:B------:R-:W-:-:S02]  /*3840*/  FSEL R96, R154, -INF , !P3 ;  /* 0xff8000009a607808 */ /* 0x000fc40005800000 */
[----:B------:R-:W-:Y:S01]  /*3850*/  FSEL R107, R152, -INF , !P5 ;  /* 0xff800000986b7808 */ /* 0x000fe20006800000 */
[----:B------:R-:W-:Y:S01]  /*3860*/  MUFU.TANH R127, R127 ;  /* 0x0000007f007f7308 */ /* 0x000fe20000002400 */
[C---:B------:R-:W-:Y:S02]  /*3870*/  ISETP.GE.AND P3, PT, R115.reuse, 0x68, PT ;  /* 0x000000687300780c */ /* 0x040fe40003f66270 */
[----:B------:R-:W-:Y:S02]  /*3880*/  ISETP.GE.AND P5, PT, R115, 0x69, PT ;  /* 0x000000697300780c */ /* 0x000fe40003fa6270 */
[C---:B------:R-:W-:Y:S02]  /*3890*/  ISETP.GT.OR P4, PT, R214.reuse, 0x58, !P4 ;  /* 0x00000058d600780c */ /* 0x040fe40006784670 */
[----:B------:R-:W-:Y:S01]  /*38a0*/  ISETP.GT.OR P2, PT, R214, 0x59, !P2 ;  /* 0x00000059d600780c */ /* 0x000fe20005744670 */
[----:B------:R-:W-:Y:S01]  /*38b0*/  MUFU.TANH R227, R227 ;  /* 0x000000e300e37308 */ /* 0x000fe20000002400 */
[----:B------:R-:W-:-:S02]  /*38c0*/  ISETP.GT.OR P0, PT, R124, 0x60, !P0 ;  /* 0x000000607c00780c */ /* 0x000fc40004704670 */
[C---:B------:R-:W-:Y:S02]  /*38d0*/  ISETP.GT.OR P1, PT, R124.reuse, 0x61, !P1 ;  /* 0x000000617c00780c */ /* 0x040fe40004f24670 */
[C---:B------:R-:W-:Y:S02]  /*38e0*/  ISETP.GT.OR P3, PT, R124.reuse, 0x68, !P3 ;  /* 0x000000687c00780c */ /* 0x040fe40005f64670 */
[----:B------:R-:W-:Y:S01]  /*38f0*/  ISETP.GT.OR P5, PT, R124, 0x69, !P5 ;  /* 0x000000697c00780c */ /* 0x000fe20006fa4670 */
[----:B------:R-:W-:Y:S01]  /*3900*/  MUFU.TANH R131, R131 ;  /* 0x0000008300837308 */ /* 0x000fe20000002400 */
[----:B------:R-:W-:Y:S02]  /*3910*/  FSEL R93, R150, -INF , !P4 ;  /* 0xff800000965d7808 */ /* 0x000fe40006000000 */
[----:B------:R-:W-:Y:S02]  /*3920*/  FSEL R110, R149, -INF , !P2 ;  /* 0xff800000956e7808 */ /* 0x000fe40005000000 */
[----:B------:R-:W-:-:S02]  /*3930*/  FSEL R106, R148, -INF , !P0 ;  /* 0xff800000946a7808 */ /* 0x000fc40004000000 */
[----:B------:R-:W-:Y:S02]  /*3940*/  FSEL R94, R147, -INF , !P1 ;  /* 0xff800000935e7808 */ /* 0x000fe40004800000 */
[C---:B------:R-:W-:Y:S02]  /*3950*/  ISETP.GE.AND P4, PT, R115.reuse, 0x70, PT ;  /* 0x000000707300780c */ /* 0x040fe40003f86270 */
[C---:B------:R-:W-:Y:S02]  /*3960*/  ISETP.GE.AND P2, PT, R115.reuse, 0x71, PT ;  /* 0x000000717300780c */ /* 0x040fe40003f46270 */
[C---:B------:R-:W-:Y:S02]  /*3970*/  ISETP.GE.AND P0, PT, R115.reuse, 0x78, PT ;  /* 0x000000787300780c */ /* 0x040fe40003f06270 */
[----:B------:R-:W-:Y:S02]  /*3980*/  ISETP.GE.AND P1, PT, R115, 0x79, PT ;  /* 0x000000797300780c */ /* 0x000fe40003f26270 */
[----:B------:R-:W-:-:S02]  /*3990*/  FSEL R115, R144, -INF , !P3 ;  /* 0xff80000090737808 */ /* 0x000fc40005800000 */
[----:B------:R-:W-:Y:S02]  /*39a0*/  FSEL R116, R143, -INF , !P5 ;  /* 0xff8000008f747808 */ /* 0x000fe40006800000 */
[C---:B------:R-:W-:Y:S02]  /*39b0*/  ISETP.GE.AND P3, PT, R215.reuse, 0x60, PT ;  /* 0x00000060d700780c */ /* 0x040fe40003f66270 */
[----:B------:R-:W-:Y:S02]  /*39c0*/  ISETP.GE.AND P5, PT, R215, 0x61, PT ;  /* 0x00000061d700780c */ /* 0x000fe40003fa6270 */
[----:B------:R-:W-:Y:S02]  /*39d0*/  ISETP.GT.OR P4, PT, R124, 0x70, !P4 ;  /* 0x000000707c00780c */ /* 0x000fe40006784670 */
[C---:B------:R-:W-:Y:S02]  /*39e0*/  ISETP.GT.OR P3, PT, R214.reuse, 0x60, !P3 ;  /* 0x00000060d600780c */ /* 0x040fe40005f64670 */
[----:B------:R-:W-:-:S02]  /*39f0*/  ISETP.GT.OR P5, PT, R214, 0x61, !P5 ;  /* 0x00000061d600780c */ /* 0x000fc40006fa4670 */
[----:B------:R-:W-:Y:S02]  /*3a00*/  FSEL R118, R140, -INF , !P4 ;  /* 0xff8000008c767808 */ /* 0x000fe40006000000 */
[----:B---3--:R-:W-:Y:S02]  /*3a10*/  FSEL R119, R146, -INF , !P3 ;  /* 0xff80000092777808 */ /* 0x008fe40005800000 */
[----:B------:R-:W-:Y:S02]  /*3a20*/  FSEL R122, R145, -INF , !P5 ;  /* 0xff800000917a7808 */ /* 0x000fe40006800000 */
[C---:B------:R-:W-:Y:S02]  /*3a30*/  ISETP.GE.AND P4, PT, R215.reuse, 0x68, PT ;  /* 0x00000068d700780c */ /* 0x040fe40003f86270 */
[C---:B------:R-:W-:Y:S02]  /*3a40*/  ISETP.GE.AND P3, PT, R215.reuse, 0x69, PT ;  /* 0x00000069d700780c */ /* 0x040fe40003f66270 */
[----:B------:R-:W-:-:S02]  /*3a50*/  ISETP.GE.AND P5, PT, R215, 0x70, PT ;  /* 0x00000070d700780c */ /* 0x000fc40003fa6270 */
[C---:B------:R-:W-:Y:S02]  /*3a60*/  ISETP.GT.OR P2, PT, R124.reuse, 0x71, !P2 ;  /* 0x000000717c00780c */ /* 0x040fe40005744670 */
[C---:B------:R-:W-:Y:S02]  /*3a70*/  ISETP.GT.OR P0, PT, R124.reuse, 0x78, !P0 ;  /* 0x000000787c00780c */ /* 0x040fe40004704670 */
[----:B------:R-:W-:Y:S01]  /*3a80*/  ISETP.GT.OR P1, PT, R124, 0x79, !P1 ;  /* 0x000000797c00780c */ /* 0x000fe20004f24670 */
[----:B------:R-:W-:Y:S01]  /*3a90*/  VIADD R124, R9, 0x4 ;  /* 0x00000004097c7836 */ /* 0x000fe20000000000 */
[C---:B------:R-:W-:Y:S02]  /*3aa0*/  ISETP.GT.OR P4, PT, R214.reuse, 0x68, !P4 ;  /* 0x00000068d600780c */ /* 0x040fe40006784670 */
[C---:B------:R-:W-:Y:S02]  /*3ab0*/  ISETP.GT.OR P3, PT, R214.reuse, 0x69, !P3 ;  /* 0x00000069d600780c */ /* 0x040fe40005f64670 */
[----:B------:R-:W-:Y:S01]  /*3ac0*/  ISETP.GT.OR P5, PT, R214, 0x70, !P5 ;  /* 0x00000070d600780c */ /* 0x000fe20006fa4670 */
[----:B------:R-:W1:Y:S01]  /*3ad0*/  SHFL.IDX PT, R128, R218, R124, 0x1f ;  /* 0x00001f7cda807589 */ /* 0x000e6200000e0000 */
[----:B--2---:R-:W-:-:S02]  /*3ae0*/  FSEL R117, R142, -INF , !P4 ;  /* 0xff8000008e757808 */ /* 0x004fc40006000000 */
[----:B------:R-:W-:Y:S01]  /*3af0*/  FSEL R123, R141, -INF , !P3 ;  /* 0xff8000008d7b7808 */ /* 0x000fe20005800000 */
[----:B------:R-:W2:Y:S01]  /*3b00*/  SHFL.IDX PT, R217, R17, R124, 0x1f ;  /* 0x00001f7c11d97589 */ /* 0x000ea200000e0000 */
[----:B------:R-:W-:Y:S02]  /*3b10*/  FSEL R120, R5, -INF , !P5 ;  /* 0xff80000005787808 */ /* 0x000fe40006800000 */
[C---:B------:R-:W-:Y:S02]  /*3b20*/  ISETP.GE.AND P4, PT, R215.reuse, 0x71, PT ;  /* 0x00000071d700780c */ /* 0x040fe40003f86270 */
[C---:B------:R-:W-:Y:S02]  /*3b30*/  ISETP.GE.AND P3, PT, R215.reuse, 0x78, PT ;  /* 0x00000078d700780c */ /* 0x040fe40003f66270 */
[----:B------:R-:W-:Y:S02]  /*3b40*/  ISETP.GE.AND P5, PT, R215, 0x79, PT ;  /* 0x00000079d700780c */ /* 0x000fe40003fa6270 */
[----:B------:R-:W3:Y:S01]  /*3b50*/  SHFL.IDX PT, R215, R17, R9, 0x1f ;  /* 0x00001f0911d77589 */ /* 0x000ee200000e0000 */
[----:B----4-:R-:W-:-:S02]  /*3b60*/  IADD3 R125, R9, 0xc, RZ ;  /* 0x0000000c097d7810 */ /* 0x010fc40007ffe0ff */
[C---:B------:R-:W-:Y:S02]  /*3b70*/  ISETP.GT.OR P4, PT, R214.reuse, 0x71, !P4 ;  /* 0x00000071d600780c */ /* 0x040fe40006784670 */
[C---:B------:R-:W-:Y:S01]  /*3b80*/  ISETP.GT.OR P3, PT, R214.reuse, 0x78, !P3 ;  /* 0x00000078d600780c */ /* 0x040fe20005f64670 */
[----:B------:R-:W4:Y:S01]  /*3b90*/  SHFL.IDX PT, R233, R17, R125, 0x1f ;  /* 0x00001f7d11e97589 */ /* 0x000f2200000e0000 */
[----:B------:R-:W-:-:S03]  /*3ba0*/  ISETP.GT.OR P5, PT, R214, 0x79, !P5 ;  /* 0x00000079d600780c */ /* 0x000fc60006fa4670 */
[----:B------:R-:W4:Y:S01]  /*3bb0*/  SHFL.IDX PT, R214, R218, R125, 0x1f ;  /* 0x00001f7ddad67589 */ /* 0x000f2200000e0000 */
[----:B------:R-:W-:Y:S02]  /*3bc0*/  WARPGROUP.DEPBAR.LE gsb0, 0x0 ;  /* 0x00008000000079c5 */ /* 0x000fe40000010000 */
[----:B-1----:R-:W-:Y:S01]  /*3bd0*/  FADD.FTZ R221, R25, -R128 ;  /* 0x8000008019dd7221 */ /* 0x002fe20000010000 */
[--C-:B------:R-:W-:Y:S01]  /*3be0*/  FADD.FTZ R129, R28, -R216.reuse ;  /* 0x800000d81c817221 */ /* 0x100fe20000010000 */
[----:B------:R-:W-:Y:S01]  /*3bf0*/  FADD.FTZ R130, R30, -R216 ;  /* 0x800000d81e827221 */ /* 0x000fe20000010000 */
[--C-:B------:R-:W-:Y:S01]  /*3c00*/  FADD.FTZ R226, R24, -R223.reuse ;  /* 0x800000df18e27221 */ /* 0x100fe20000010000 */
[----:B------:R-:W-:Y:S01]  /*3c10*/  FADD.FTZ R223, R26, -R223 ;  /* 0x800000df1adf7221 */ /* 0x000fe20000010000 */
[--C-:B--2---:R-:W-:Y:S01]  /*3c20*/  FFMA.FTZ R211, R211, UR4, -R217.reuse ;  /* 0x00000004d3d37c23 */ /* 0x104fe200080108d9 */
[----:B------:R-:W-:Y:S01]  /*3c30*/  FFMA.FTZ R26, R213, UR4, -R217 ;  /* 0x00000004d51a7c23 */ /* 0x000fe200080108d9 */
[----:B------:R-:W-:Y:S01]  /*3c40*/  FADD.FTZ R128, R27, -R128 ;  /* 0x800000801b807221 */ /* 0x000fe20000010000 */
[C---:B------:R-:W-:Y:S01]  /*3c50*/  VIADD R217, R9.reuse, 0x14 ;  /* 0x0000001409d97836 */ /* 0x040fe20000000000 */
[----:B------:R-:W1:Y:S01]  /*3c60*/  SHFL.IDX PT, R28, R17, R126, 0x1f ;  /* 0x00001f7e111c7589 */ /* 0x000e6200000e0000 */
[----:B------:R-:W-:-:S02]  /*3c70*/  VIADD R213, R9, 0x1c ;  /* 0x0000001c09d57836 */ /* 0x000fc40000000000 */
[--C-:B---3--:R-:W-:Y:S01]  /*3c80*/  FFMA.FTZ R216, R210, UR4, -R215.reuse ;  /* 0x00000004d2d87c23 */ /* 0x108fe200080108d7 */
[----:B------:R-:W-:Y:S01]  /*3c90*/  FFMA.FTZ R25, R212, UR4, -R215 ;  /* 0x00000004d4197c23 */ /* 0x000fe200080108d7 */
[C---:B------:R-:W-:Y:S01]  /*3ca0*/  VIADD R215, R9.reuse, 0x10 ;  /* 0x0000001009d77836 */ /* 0x040fe20000000000 */
[----:B------:R-:W2:Y:S01]  /*3cb0*/  SHFL.IDX PT, R222, R218, R217, 0x1f ;  /* 0x00001fd9dade7589 */ /* 0x000ea200000e0000 */
[----:B------:R-:W-:Y:S01]  /*3cc0*/  IADD3 R212, R9, 0x18, RZ ;  /* 0x0000001809d47810 */ /* 0x000fe20007ffe0ff */
[----:B------:R-:W3:Y:S01]  /*3cd0*/  MUFU.EX2 R211, R211 ;  /* 0x000000d300d37308 */ /* 0x000ee20000000800 */
[----:B----4-:R-:W-:Y:S01]  /*3ce0*/  FFMA.FTZ R224, R224, UR4, -R233 ;  /* 0x00000004e0e07c23 */ /* 0x010fe200080108e9 */
[----:B------:R-:W4:Y:S01]  /*3cf0*/  SHFL.IDX PT, R27, R218, R215, 0x1f ;  /* 0x00001fd7da1b7589 */ /* 0x000f2200000e0000 */
[--C-:B------:R-:W-:Y:S01]  /*3d00*/  FADD.FTZ R210, R29, -R214.reuse ;  /* 0x800000d61dd27221 */ /* 0x100fe20000010000 */
[----:B------:R-:W-:Y:S02]  /*3d10*/  FADD.FTZ R214, R31, -R214 ;  /* 0x800000d61fd67221 */ /* 0x000fe40000010000 */
[----:B------:R-:W4:Y:S02]  /*3d20*/  SHFL.IDX PT, R29, R218, R213, 0x1f ;  /* 0x00001fd5da1d7589 */ /* 0x000f2400000e0000 */
[----:B------:R-:W4:Y:S02]  /*3d30*/  MUFU.EX2 R26, R26 ;  /* 0x0000001a001a7308 */ /* 0x000f240000000800 */
[----:B------:R4:W4:Y:S04]  /*3d40*/  SHFL.IDX PT, R30, R218, R212, 0x1f ;  /* 0x00001fd4da1e7589 */ /* 0x00092800000e0000 */
[----:B------:R-:W4:Y:S02]  /*3d50*/  SHFL.IDX PT, R31, R17, R215, 0x1f ;  /* 0x00001fd7111f7589 */ /* 0x000f2400000e0000 */
[----:B------:R-:W4:Y:S01]  /*3d60*/  MUFU.EX2 R25, R25 ;  /* 0x0000001900197308 */ /* 0x000f220000000800 */
[--C-:B-1----:R-:W-:Y:S01]  /*3d70*/  FFMA.FTZ R24, R220, UR4, -R28.reuse ;  /* 0x00000004dc187c23 */ /* 0x102fe2000801081c */
[----:B------:R-:W-:Y:S01]  /*3d80*/  FFMA.FTZ R28, R219, UR4, -R28 ;  /* 0x00000004db1c7c23 */ /* 0x000fe2000801081c */
[----:B---3--:R-:W-:Y:S01]  /*3d90*/  FMUL.FTZ R221, R211, R221 ;  /* 0x000000ddd3dd7220 */ /* 0x008fe20000410000 */
[--C-:B--2---:R-:W-:Y:S01]  /*3da0*/  FADD.FTZ R220, R33, -R222.reuse ;  /* 0x800000de21dc7221 */ /* 0x104fe20000010000 */
[----:B------:R-:W-:Y:S01]  /*3db0*/  FADD.FTZ R222, R35, -R222 ;  /* 0x800000de23de7221 */ /* 0x000fe20000010000 */
[----:B------:R-:W1:Y:S02]  /*3dc0*/  SHFL.IDX PT, R33, R17, R212, 0x1f ;  /* 0x00001fd411217589 */ /* 0x000e6400000e0000 */
[----:B------:R-:W2:Y:S01]  /*3dd0*/  MUFU.EX2 R24, R24 ;  /* 0x0000001800187308 */ /* 0x000ea20000000800 */
[--C-:B----4-:R-:W-:Y:S01]  /*3de0*/  FADD.FTZ R218, R32, -R27.reuse ;  /* 0x8000001b20da7221 */ /* 0x110fe20000010000 */
[----:B------:R-:W-:Y:S01]  /*3df0*/  FADD.FTZ R219, R34, -R27 ;  /* 0x8000001b22db7221 */ /* 0x000fe20000010000 */
[----:B------:R-:W3:Y:S01]  /*3e00*/  SHFL.IDX PT, R32, R17, R217, 0x1f ;  /* 0x00001fd911207589 */ /* 0x000ee200000e0000 */
[----:B------:R-:W-:Y:S01]  /*3e10*/  FMUL.FTZ R128, R26, R128 ;  /* 0x000000801a807220 */ /* 0x000fe20000410000 */
[----:B------:R-:W-:-:S02]  /*3e20*/  FADD.FTZ R37, R37, -R29 ;  /* 0x8000001d25257221 */ /* 0x000fc40000010000 */
[----:B------:R-:W4:Y:S01]  /*3e30*/  SHFL.IDX PT, R34, R17, R213, 0x1f ;  /* 0x00001fd511227589 */ /* 0x000f2200000e0000 */
[----:B------:R-:W-:Y:S01]  /*3e40*/  FADD.FTZ R39, R39, -R29 ;  /* 0x8000001d27277221 */ /* 0x000fe20000010000 */
[----:B------:R2:W-:Y:S01]  /*3e50*/  MUFU.EX2 R27, R28 ;  /* 0x0000001c001b7308 */ /* 0x0005e20000000800 */
[--C-:B------:R-:W-:Y:S01]  /*3e60*/  FADD.FTZ R36, R36, -R30.reuse ;  /* 0x8000001e24247221 */ /* 0x100fe20000010000 */
[----:B------:R-:W-:Y:S01]  /*3e70*/  SHFL.IDX PT, R35, R15, R9, 0x1f ;  /* 0x00001f090f237589 */ /* 0x000fe200000e0000 */
[----:B------:R-:W-:Y:S01]  /*3e80*/  FADD.FTZ R38, R38, -R30 ;  /* 0x8000001e26267221 */ /* 0x000fe20000010000 */
[----:B------:R-:W-:Y:S01]  /*3e90*/  FMUL.FTZ R223, R25, R223 ;  /* 0x000000df19df7220 */ /* 0x000fe20000410000 */
[--C-:B------:R-:W-:Y:S01]  /*3ea0*/  FFMA.FTZ R29, R209, UR4, -R31.reuse ;  /* 0x00000004d11d7c23 */ /* 0x100fe2000801081f */
[----:B------:R-:W-:Y:S01]  /*3eb0*/  FFMA.FTZ R31, R208, UR4, -R31 ;  /* 0x00000004d01f7c23 */ /* 0x000fe2000801081f */
[----:B------:R-:W-:Y:S01]  /*3ec0*/  FFMA.FTZ R208, -R18, R18, 1 ;  /* 0x3f80000012d07423 */ /* 0x000fe20000010112 */
[----:B------:R-:W4:Y:S01]  /*3ed0*/  SHFL.IDX PT, R209, R15, R126, 0x1f ;  /* 0x00001f7e0fd17589 */ /* 0x000f2200000e0000 */
[----:B------:R-:W4:Y:S01]  /*3ee0*/  MUFU.EX2 R30, R224 ;  /* 0x000000e0001e7308 */ /* 0x000f220000000800 */
[----:B--2---:R-:W-:Y:S01]  /*3ef0*/  FFMA.FTZ R28, R225, UR4, -R233 ;  /* 0x00000004e11c7c23 */ /* 0x004fe200080108e9 */
[----:B------:R-:W-:Y:S01]  /*3f00*/  FFMA.FTZ R234, -R234, R234, 1 ;  /* 0x3f800000eaea7423 */ /* 0x000fe200000101ea */
[----:B------:R-:W-:Y:S01]  /*3f10*/  FMUL.FTZ R129, R24, R129 ;  /* 0x0000008118817220 */ /* 0x000fe20000410000 */
[----:B-1----:R-:W-:-:S04]  /*3f20*/  FFMA.FTZ R204, R204, UR4, -R33 ;  /* 0x00000004cccc7c23 */ /* 0x002fc80008010821 */
[----:B------:R1:W-:Y:S01]  /*3f30*/  MUFU.EX2 R18, R31 ;  /* 0x0000001f00127308 */ /* 0x0003e20000000800 */
[--C-:B---3--:R-:W-:Y:S01]  /*3f40*/  FFMA.FTZ R207, R207, UR4, -R32.reuse ;  /* 0x00000004cfcf7c23 */ /* 0x108fe20008010820 */
[----:B------:R-:W-:Y:S01]  /*3f50*/  FFMA.FTZ R32, R206, UR4, -R32 ;  /* 0x00000004ce207c23 */ /* 0x000fe20008010820 */
[----:B------:R-:W-:-:S04]  /*3f60*/  FFMA.FTZ R206, -R20, R20, 1 ;  /* 0x3f80000014ce7423 */ /* 0x000fc80000010114 */
[----:B------:R-:W-:Y:S01]  /*3f70*/  FMUL.FTZ R206, R206, R223 ;  /* 0x000000dfcece7220 */ /* 0x000fe20000410000 */
[----:B------:R2:W3:Y:S01]  /*3f80*/  MUFU.EX2 R20, R32 ;  /* 0x0000002000147308 */ /* 0x0004e20000000800 */
[----:B-1----:R-:W-:Y:S01]  /*3f90*/  FFMA.FTZ R31, R205, UR4, -R33 ;  /* 0x00000004cd1f7c23 */ /* 0x002fe20008010821 */
[----:B----4-:R-:W-:Y:S01]  /*3fa0*/  FFMA.FTZ R33, R139, UR4, -R34 ;  /* 0x000000048b217c23 */ /* 0x010fe20008010822 */
[----:B------:R-:W-:Y:S01]  /*3fb0*/  FMUL.FTZ R214, R30, R214 ;  /* 0x000000d61ed67220 */ /* 0x000fe20000410000 */
[----:B------:R-:W1:Y:S01]  /*3fc0*/  SHFL.IDX PT, R139, R15, R124, 0x1f ;  /* 0x00001f7c0f8b7589 */ /* 0x000e6200000e0000 */
[----:B------:R-:W-:Y:S01]  /*3fd0*/  FFMA.FTZ R223, -R194, R194, 1 ;  /* 0x3f800000c2df7423 */ /* 0x000fe200000101c2 */
[--C-:B------:R-:W-:Y:S02]  /*3fe0*/  FFMA.FTZ R205, R134, UR4, -R209.reuse ;  /* 0x0000000486cd7c23 */ /* 0x100fe400080108d1 */
[----:B------:R4:W1:Y:S01]  /*3ff0*/  MUFU.EX2 R17, R207 ;  /* 0x000000cf00117308 */ /* 0x0008620000000800 */
[----:B--2---:R-:W-:Y:S01]  /*4000*/  FFMA.FTZ R32, -R19, R19, 1 ;  /* 0x3f80000013207423 */ /* 0x004fe20000010113 */
[----:B------:R-:W-:Y:S01]  /*4010*/  FFMA.FTZ R134, R132, UR4, -R209 ;  /* 0x0000000484867c23 */ /* 0x000fe200080108d1 */
[----:B------:R-:W2:Y:S04]  /*4020*/  LDL.LU R194, [R1+0x140] ;  /* 0x0001400001c27983 */ /* 0x000ea80000300800 */
[----:B------:R-:W1:Y:S01]  /*4030*/  SHFL.IDX PT, R209, R10, R126, 0x1f ;  /* 0x00001f7e0ad17589 */ /* 0x000e6200000e0000 */
[----:B------:R1:W-:Y:S01]  /*4040*/  MUFU.EX2 R19, R204 ;  /* 0x000000cc00137308 */ /* 0x0003e20000000800 */
[----:B---3--:R-:W-:-:S02]  /*4050*/  FMUL.FTZ R222, R20, R222 ;  /* 0x000000de14de7220 */ /* 0x008fc40000410000 */
[----:B----4-:R-:W3:Y:S05]  /*4060*/  SHFL.IDX PT, R207, R15, R125, 0x1f ;  /* 0x00001f7d0fcf7589 */ /* 0x010eea00000e0000 */
        /* <DEDUP_REMOVED lines=15> */
[--C-:B---3--:R-:W-:Y:S01]  /*4160*/  FFMA.FTZ R136, R88, UR4, -R207.reuse ;  /* 0x0000000458887c23 */ /* 0x108fe200080108cf */
[----:B------:R-:W-:Y:S02]  /*4170*/  FFMA.FTZ R132, R121, UR4, -R207 ;  /* 0x0000000479847c23 */ /* 0x000fe400080108cf */
[----:B------:R-:W3:Y:S03]  /*4180*/  SHFL.IDX PT, R207, R10, R9, 0x1f ;  /* 0x00001f090acf7589 */ /* 0x000ee600000e0000 */
[----:B------:R1:W-:Y:S01]  /*4190*/  MUFU.EX2 R88, R135 ;  /* 0x0000008700587308 */ /* 0x0003e20000000800 */
[----:B------:R-:W3:Y:S07]  /*41a0*/  SHFL.IDX PT, R121, R10, R124, 0x1f ;  /* 0x00001f7c0a797589 */ /* 0x000eee00000e0000 */
[----:B----4-:R4:W-:Y:S01]  /*41b0*/  MUFU.EX2 R15, R133 ;  /* 0x00000085000f7308 */ /* 0x0109e20000000800 */
[----:B-1----:R-:W-:Y:S01]  /*41c0*/  FFMA.FTZ R135, R114, UR4, -R137 ;  /* 0x0000000472877c23 */ /* 0x002fe20008010889 */
[----:B------:R-:W-:Y:S01]  /*41d0*/  FMUL.FTZ R37, R32, R37 ;  /* 0x0000002520257220 */ /* 0x000fe20000410000 */
[----:B------:R-:W-:-:S05]  /*41e0*/  FMUL.FTZ R210, R28, R210 ;  /* 0x000000d21cd27220 */ /* 0x000fca0000410000 */
[----:B------:R-:W1:Y:S01]  /*41f0*/  MUFU.EX2 R29, R29 ;  /* 0x0000001d001d7308 */ /* 0x000e620000000800 */
[----:B----4-:R-:W-:Y:S01]  /*4200*/  FFMA.FTZ R133, R112, UR4, -R137 ;  /* 0x0000000470857c23 */ /* 0x010fe20008010889 */
[--C-:B------:R-:W-:Y:S01]  /*4210*/  FFMA.FTZ R137, R113, UR4, -R138.reuse ;  /* 0x0000000471897c23 */ /* 0x100fe2000801088a */
[----:B------:R-:W-:Y:S01]  /*4220*/  FFMA.FTZ R138, R89, UR4, -R138 ;  /* 0x00000004598a7c23 */ /* 0x000fe2000801088a */
[----:B------:R-:W-:Y:S01]  /*4230*/  FFMA.FTZ R113, R91, UR4, -R139 ;  /* 0x000000045b717c23 */ /* 0x000fe2000801088b */
[--C-:B------:R-:W-:Y:S01]  /*4240*/  FFMA.FTZ R112, R105, UR4, -R221.reuse ;  /* 0x0000000469707c23 */ /* 0x100fe200080108dd */
[----:B------:R-:W-:Y:S01]  /*4250*/  FFMA.FTZ R105, R102, UR4, -R221 ;  /* 0x0000000466697c23 */ /* 0x000fe200080108dd */
[----:B---3--:R-:W-:Y:S01]  /*4260*/  FFMA.FTZ R114, R101, UR4, -R207 ;  /* 0x0000000465727c23 */ /* 0x008fe200080108cf */
[----:B------:R3:W-:Y:S01]  /*4270*/  MUFU.EX2 R89, R205 ;  /* 0x000000cd00597308 */ /* 0x0007e20000000800 */
[----:B------:R-:W-:Y:S01]  /*4280*/  LDS R221, [R13+0x400] ;  /* 0x000400000ddd7984 */ /* 0x000fe20000000800 */
[----:B------:R-:W-:Y:S01]  /*4290*/  FFMA.FTZ R101, R90, UR4, -R121 ;  /* 0x000000045a657c23 */ /* 0x000fe20008010879 */
[----:B------:R-:W-:Y:S01]  /*42a0*/  FFMA.FTZ R102, R92, UR4, -R139 ;  /* 0x000000045c667c23 */ /* 0x000fe2000801088b */
[----:B------:R-:W-:Y:S01]  /*42b0*/  FFMA.FTZ R109, R109, UR4, -R207 ;  /* 0x000000046d6d7c23 */ /* 0x000fe200080108cf */
[----:B------:R-:W4:Y:S01]  /*42c0*/  SHFL.IDX PT, R139, R10, R213, 0x1f ;  /* 0x00001fd50a8b7589 */ /* 0x000f2200000e0000 */
[----:B------:R-:W-:Y:S01]  /*42d0*/  FFMA.FTZ R111, R111, UR4, -R121 ;  /* 0x000000046f6f7c23 */ /* 0x000fe20008010879 */
[----:B------:R-:W-:Y:S01]  /*42e0*/  FFMA.FTZ R121, R95, UR4, -R209 ;  /* 0x000000045f797c23 */ /* 0x000fe200080108d1 */
[----:B------:R1:W-:Y:S01]  /*42f0*/  MUFU.EX2 R91, R134 ;  /* 0x00000086005b7308 */ /* 0x0003e20000000800 */
[----:B---3--:R-:W3:Y:S01]  /*4300*/  SHFL.IDX PT, R205, R10, R125, 0x1f ;  /* 0x00001f7d0acd7589 */ /* 0x008ee200000e0000 */
[----:B------:R-:W-:Y:S01]  /*4310*/  FFMA.FTZ R209, -R232, R232, 1 ;  /* 0x3f800000e8d17423 */ /* 0x000fe200000101e8 */
[----:B-1----:R-:W-:-:S02]  /*4320*/  FMUL.FTZ R218, R29, R218 ;  /* 0x000000da1dda7220 */ /* 0x002fc40000410000 */
[----:B------:R-:W1:Y:S01]  /*4330*/  SHFL.IDX PT, R207, R10, R217, 0x1f ;  /* 0x00001fd90acf7589 */ /* 0x000e6200000e0000 */
[----:B------:R-:W-:Y:S02]  /*4340*/  FMUL.FTZ R209, R209, R214 ;  /* 0x000000d6d1d17220 */ /* 0x000fe40000410000 */
[----:B------:R4:W-:Y:S01]  /*4350*/  MUFU.EX2 R90, R136 ;  /* 0x00000088005a7308 */ /* 0x0009e20000000800 */
[----:B------:R-:W1:Y:S07]  /*4360*/  SHFL.IDX PT, R134, R10, R215, 0x1f ;  /* 0x00001fd70a867589 */ /* 0x000e6e00000e0000 */
[----:B------:R1:W-:Y:S01]  /*4370*/  MUFU.EX2 R92, R133 ;  /* 0x00000085005c7308 */ /* 0x0003e20000000800 */
[----:B----4-:R4:W4:Y:S01]  /*4380*/  SHFL.IDX PT, R136, R10, R212, 0x1f ;  /* 0x00001fd40a887589 */ /* 0x01092200000e0000 */
[--C-:B------:R-:W-:Y:S01]  /*4390*/  FFMA.FTZ R103, R103, UR4, -R139.reuse ;  /* 0x0000000467677c23 */ /* 0x100fe2000801088b */
[----:B------:R-:W-:Y:S01]  /*43a0*/  FFMA.FTZ R110, R110, UR4, -R139 ;  /* 0x000000046e6e7c23 */ /* 0x000fe2000801088b */
[----:B------:R-:W-:-:S04]  /*43b0*/  FFMA.FTZ R139, -R231, R231, 1 ;  /* 0x3f800000e78b7423 */ /* 0x000fc800000101e7 */
[----:B------:R4:W-:Y:S01]  /*43c0*/  MUFU.EX2 R95, R135 ;  /* 0x00000087005f7308 */ /* 0x0009e20000000800 */
[----:B---3--:R-:W-:Y:S01]  /*43d0*/  FFMA.FTZ R100, R100, UR4, -R205 ;  /* 0x0000000464647c23 */ /* 0x008fe200080108cd */
[----:B------:R-:W-:Y:S01]  /*43e0*/  FMUL.FTZ R139, R139, R218 ;  /* 0x000000da8b8b7220 */ /* 0x000fe20000410000 */
[----:B-1----:R-:W-:-:S05]  /*43f0*/  FFMA.FTZ R107, R107, UR4, -R207 ;  /* 0x000000046b6b7c23 */ /* 0x002fca00080108cf */
[----:B----4-:R1:W-:Y:S01]  /*4400*/  MUFU.EX2 R10, R132 ;  /* 0x00000084000a7308 */ /* 0x0103e20000000800 */
[--C-:B------:R-:W-:Y:S01]  /*4410*/  FFMA.FTZ R133, R97, UR4, -R134.reuse ;  /* 0x0000000461857c23 */ /* 0x100fe20008010886 */
[----:B------:R-:W-:Y:S01]  /*4420*/  FFMA.FTZ R134, R96, UR4, -R134 ;  /* 0x0000000460867c23 */ /* 0x000fe20008010886 */
[----:B------:R-:W3:Y:S01]  /*4430*/  SHFL.IDX PT, R97, R12, R126, 0x1f ;  /* 0x00001f7e0c617589 */ /* 0x000ee200000e0000 */
[----:B------:R-:W-:Y:S01]  /*4440*/  FFMA.FTZ R135, R98, UR4, -R207 ;  /* 0x0000000462877c23 */ /* 0x000fe200080108cf */
[----:B------:R-:W-:Y:S02]  /*4450*/  FSEL R207, R227, -INF , !P1 ;  /* 0xff800000e3cf7808 */ /* 0x000fe40004800000 */
[----:B------:R-:W4:Y:S01]  /*4460*/  SHFL.IDX PT, R96, R12, R125, 0x1f ;  /* 0x00001f7d0c607589 */ /* 0x000f2200000e0000 */
[----:B------:R-:W3:Y:S01]  /*4470*/  MUFU.EX2 R31, R31 ;  /* 0x0000001f001f7308 */ /* 0x000ee20000000800 */
[----:B-1----:R-:W-:Y:S01]  /*4480*/  FFMA.FTZ R132, R99, UR4, -R205 ;  /* 0x0000000463847c23 */ /* 0x002fe200080108cd */
[--C-:B------:R-:W-:Y:S01]  /*4490*/  FFMA.FTZ R108, R108, UR4, -R136.reuse ;  /* 0x000000046c6c7c23 */ /* 0x100fe20008010888 */
[----:B------:R-:W1:Y:S01]  /*44a0*/  SHFL.IDX PT, R99, R12, R124, 0x1f ;  /* 0x00001f7c0c637589 */ /* 0x000e6200000e0000 */
[----:B------:R-:W-:-:S03]  /*44b0*/  FFMA.FTZ R136, R93, UR4, -R136 ;  /* 0x000000045d887c23 */ /* 0x000fc60008010888 */
[----:B------:R-:W1:Y:S01]  /*44c0*/  SHFL.IDX PT, R205, R12, R9, 0x1f ;  /* 0x00001f090ccd7589 */ /* 0x000e6200000e0000 */
[----:B------:R1:W-:Y:S03]  /*44d0*/  MUFU.EX2 R93, R137 ;  /* 0x00000089005d7308 */ /* 0x0003e60000000800 */
[----:B------:R-:W-:Y:S04]  /*44e0*/  SHFL.IDX PT, R214, R221, R124, 0x1f ;  /* 0x00001f7cddd67589 */ /* 0x000fe800000e0000 */
[----:B------:R-:W1:Y:S01]  /*44f0*/  SHFL.IDX PT, R98, R12, R215, 0x1f ;  /* 0x00001fd70c627589 */ /* 0x000e6200000e0000 */
[----:B------:R-:W-:Y:S01]  /*4500*/  MUFU.EX2 R13, R113 ;  /* 0x00000071000d7308 */ /* 0x000fe20000000800 */
[----:B---3--:R-:W-:Y:S01]  /*4510*/  FMUL.FTZ R36, R31, R36 ;  /* 0x000000241f247220 */ /* 0x008fe20000410000 */
[--C-:B------:R-:W-:Y:S01]  /*4520*/  FFMA.FTZ R115, R115, UR4, -R97.reuse ;  /* 0x0000000473737c23 */ /* 0x100fe20008010861 */
[----:B------:R-:W-:Y:S01]  /*4530*/  FFMA.FTZ R117, R117, UR4, -R97 ;  /* 0x0000000475757c23 */ /* 0x000fe20008010861 */
[----:B------:R-:W-:Y:S01]  /*4540*/  SHFL.IDX PT, R218, R221, R126, 0x1f ;  /* 0x00001f7eddda7589 */ /* 0x000fe200000e0000 */
[--C-:B----4-:R-:W-:Y:S01]  /*4550*/  FFMA.FTZ R116, R116, UR4, -R96.reuse ;  /* 0x0000000474747c23 */ /* 0x110fe20008010860 */
[----:B------:R-:W-:-:S02]  /*4560*/  FFMA.FTZ R123, R123, UR4, -R96 ;  /* 0x000000047b7b7c23 */ /* 0x000fc40008010860 */
[----:B------:R-:W3:Y:S01]  /*4570*/  SHFL.IDX PT, R97, R12, R212, 0x1f ;  /* 0x00001fd40c617589 */ /* 0x000ee200000e0000 */
[----:B------:R4:W-:Y:S01]  /*4580*/  MUFU.EX2 R96, R112 ;  /* 0x0000007000607308 */ /* 0x0009e20000000800 */
[--C-:B-1----:R-:W-:Y:S01]  /*4590*/  FFMA.FTZ R137, R94, UR4, -R99.reuse ;  /* 0x000000045e897c23 */ /* 0x102fe20008010863 */
[----:B------:R-:W-:Y:S02]  /*45a0*/  FFMA.FTZ R122, R122, UR4, -R99 ;  /* 0x000000047a7a7c23 */ /* 0x000fe40008010863 */
[----:B------:R-:W-:Y:S01]  /*45b0*/  SHFL.IDX PT, R99, R12, R217, 0x1f ;  /* 0x00001fd90c637589 */ /* 0x000fe200000e0000 */
[--C-:B------:R-:W-:Y:S01]  /*45c0*/  FFMA.FTZ R106, R106, UR4, -R205.reuse ;  /* 0x000000046a6a7c23 */ /* 0x100fe200080108cd */
[----:B------:R-:W-:Y:S02]  /*45d0*/  FFMA.FTZ R119, R119, UR4, -R205 ;  /* 0x0000000477777c23 */ /* 0x000fe400080108cd */
[----:B------:R1:W3:Y:S01]  /*45e0*/  SHFL.IDX PT, R205, R12, R213, 0x1f ;  /* 0x00001fd50ccd7589 */ /* 0x0002e200000e0000 */
[----:B----4-:R-:W-:Y:S01]  /*45f0*/  FFMA.FTZ R112, -R22, R22, 1 ;  /* 0x3f80000016707423 */ /* 0x010fe20000010116 */
[----:B------:R-:W-:Y:S01]  /*4600*/  FSEL R22, R2, -INF , !P0 ;  /* 0xff80000002167808 */ /* 0x000fe20004000000 */
[----:B------:R4:W-:Y:S01]  /*4610*/  MUFU.EX2 R94, R138 ;  /* 0x0000008a005e7308 */ /* 0x0009e20000000800 */
[--C-:B------:R-:W-:Y:S01]  /*4620*/  FFMA.FTZ R118, R118, UR4, -R98.reuse ;  /* 0x0000000476767c23 */ /* 0x100fe20008010862 */
[----:B------:R-:W-:Y:S01]  /*4630*/  FFMA.FTZ R120, R120, UR4, -R98 ;  /* 0x0000000478787c23 */ /* 0x000fe20008010862 */
[----:B------:R-:W-:Y:S01]  /*4640*/  FMUL.FTZ R112, R112, R129 ;  /* 0x0000008170707220 */ /* 0x000fe20000410000 */
[----:B------:R-:W-:Y:S01]  /*4650*/  FMUL.FTZ R98, R27, R130 ;  /* 0x000000821b627220 */ /* 0x000fe20000410000 */
[----:B------:R-:W-:-:S03]  /*4660*/  FSEL R129, R127, -INF , !P3 ;  /* 0xff8000007f817808 */ /* 0x000fc60005800000 */
[----:B-1----:R1:W-:Y:S01]  /*4670*/  MUFU.EX2 R12, R105 ;  /* 0x00000069000c7308 */ /* 0x0023e20000000800 */
[----:B----4-:R-:W-:Y:S01]  /*4680*/  FFMA.FTZ R138, -R229, R229, 1 ;  /* 0x3f800000e58a7423 */ /* 0x010fe200000101e5 */
[--C-:B---3--:R-:W-:Y:S01]  /*4690*/  FFMA.FTZ R130, R22, UR4, -R97.reuse ;  /* 0x0000000416827c23 */ /* 0x108fe20008010861 */
[----:B------:R-:W-:Y:S02]  /*46a0*/  FFMA.FTZ R129, R129, UR4, -R97 ;  /* 0x0000000481817c23 */ /* 0x000fe40008010861 */
[----:B------:R-:W-:-:S03]  /*46b0*/  FMUL.FTZ R138, R138, R220 ;  /* 0x000000dc8a8a7220 */ /* 0x000fc60000410000 */
[----:B------:R3:W-:Y:S01]  /*46c0*/  MUFU.EX2 R97, R111 ;  /* 0x0000006f00617308 */ /* 0x0007e20000000800 */
[----:B-1----:R-:W-:Y:S01]  /*46d0*/  FMUL.FTZ R105, R21, R128 ;  /* 0x0000008015697220 */ /* 0x002fe20000410000 */
[----:B------:R-:W-:Y:S01]  /*46e0*/  FSEL R21, R6, -INF , !P2 ;  /* 0xff80000006157808 */ /* 0x000fe20005000000 */
[----:B------:R-:W-:Y:S01]  /*46f0*/  SHFL.IDX PT, R220, R221, R215, 0x1f ;  /* 0x00001fd7dddc7589 */ /* 0x000fe200000e0000 */
[----:B------:R-:W-:Y:S01]  /*4700*/  FSEL R128, R4, -INF , !P4 ;  /* 0xff80000004807808 */ /* 0x000fe20006000000 */
[----:B------:R-:W-:Y:S02]  /*4710*/  FFMA.FTZ R207, R207, UR4, -R205 ;  /* 0x00000004cfcf7c23 */ /* 0x000fe400080108cd */
[--C-:B------:R-:W-:Y:S01]  /*4720*/  FFMA.FTZ R113, R21, UR4, -R99.reuse ;  /* 0x0000000415717c23 */ /* 0x100fe20008010863 */
[----:B------:R1:W-:Y:S01]  /*4730*/  MUFU.EX2 R22, R109 ;  /* 0x0000006d00167308 */ /* 0x0003e20000000800 */
[----:B------:R-:W-:Y:S01]  /*4740*/  FFMA.FTZ R128, R128, UR4, -R99 ;  /* 0x0000000480807c23 */ /* 0x000fe20008010863 */
[----:B---3--:R-:W-:-:S04]  /*4750*/  FFMA.FTZ R111, -R237, R237, 1 ;  /* 0x3f800000ed6f7423 */ /* 0x008fc800000101ed */
[----:B------:R-:W-:Y:S02]  /*4760*/  FMUL.FTZ R111, R111, R222 ;  /* 0x000000de6f6f7220 */ /* 0x000fe40000410000 */
[----:B------:R3:W-:Y:S01]  /*4770*/  MUFU.EX2 R99, R121 ;  /* 0x0000007900637308 */ /* 0x0007e20000000800 */
[----:B-1----:R-:W-:Y:S01]  /*4780*/  FMUL.FTZ R109, R230, R210 ;  /* 0x000000d2e66d7220 */ /* 0x002fe20000410000 */
[----:B------:R-:W-:Y:S04]  /*4790*/  SHFL.IDX PT, R222, R221, R217, 0x1f ;  /* 0x00001fd9ddde7589 */ /* 0x000fe800000e0000 */
[----:B------:R-:W1:Y:S02]  /*47a0*/  SHFL.IDX PT, R210, R221, R9, 0x1f ;  /* 0x00001f09ddd27589 */ /* 0x000e6400000e0000 */
[----:B------:R4:W-:Y:S01]  /*47b0*/  MUFU.EX2 R21, R102 ;  /* 0x0000006600157308 */ /* 0x0009e20000000800 */
[----:B---3--:R-:W-:Y:S01]  /*47c0*/  FMUL.FTZ R121, R33, R39 ;  /* 0x0000002721797220 */ /* 0x008fe20000410000 */
[----:B------:R-:W-:-:S03]  /*47d0*/  FMUL.FTZ R39, R223, R37 ;  /* 0x00000025df277220 */ /* 0x000fc60000410000 */
[----:B------:R-:W-:Y:S01]  /*47e0*/  FMUL.FTZ R37, R234, R121 ;  /* 0x00000079ea257220 */ /* 0x000fe20000410000 */
[----:B------:R-:W-:Y:S02]  /*47f0*/  FADD.FTZ R121, R41, -R214 ;  /* 0x800000d629797221 */ /* 0x000fe40000010000 */
[----:B------:R3:W-:Y:S01]  /*4800*/  LDS R41, [R11+0x400] ;  /* 0x000400000b297984 */ /* 0x0007e20000000800 */
[----:B----4-:R-:W-:Y:S01]  /*4810*/  FMUL.FTZ R102, R23, R98 ;  /* 0x0000006217667220 */ /* 0x010fe20000410000 */
[----:B------:R-:W-:Y:S01]  /*4820*/  FSEL R23, R131, -INF , !P5 ;  /* 0xff80000083177808 */ /* 0x000fe20006800000 */
[----:B------:R4:W-:Y:S04]  /*4830*/  MUFU.EX2 R98, R101 ;  /* 0x0000006500627308 */ /* 0x0009e80000000800 */
[----:B------:R-:W-:-:S04]  /*4840*/  FFMA.FTZ R205, R23, UR4, -R205 ;  /* 0x0000000417cd7c23 */ /* 0x000fc800080108cd */
[----:B------:R3:W-:Y:S01]  /*4850*/  MUFU.EX2 R23, R114 ;  /* 0x0000007200177308 */ /* 0x0007e20000000800 */
[----:B----4-:R-:W-:Y:S02]  /*4860*/  FMUL.FTZ R101, R235, R36 ;  /* 0x00000024eb657220 */ /* 0x010fe40000410000 */
[----:B------:R-:W-:Y:S05]  /*4870*/  SHFL.IDX PT, R36, R221, R212, 0x1f ;  /* 0x00001fd4dd247589 */ /* 0x000fea00000e0000 */
[----:B------:R-:W4:Y:S01]  /*4880*/  MUFU.EX2 R35, R35 ;  /* 0x0000002300237308 */ /* 0x000f220000000800 */
[----:B---3--:R-:W-:Y:S02]  /*4890*/  FMUL.FTZ R114, R18, R219 ;  /* 0x000000db12727220 */ /* 0x008fe40000410000 */
[----:B------:R-:W-:Y:S01]  /*48a0*/  SHFL.IDX PT, R219, R221, R125, 0x1f ;  /* 0x00001f7ddddb7589 */ /* 0x000fe200000e0000 */
[----:B-1----:R-:W-:Y:S01]  /*48b0*/  FADD.FTZ R42, R42, -R210 ;  /* 0x800000d22a2a7221 */ /* 0x002fe20000010000 */
[----:B------:R-:W-:-:S03]  /*48c0*/  FADD.FTZ R214, R43, -R214 ;  /* 0x800000d62bd67221 */ /* 0x000fc60000010000 */
[----:B------:R-:W1:Y:S01]  /*48d0*/  MUFU.EX2 R34, R34 ;  /* 0x0000002200227308 */ /* 0x000e620000000800 */
[----:B------:R-:W3:Y:S01]  /*48e0*/  SHFL.IDX PT, R221, R221, R213, 0x1f ;  /* 0x00001fd5dddd7589 */ /* 0x000ee200000e0000 */
[----:B------:R-:W-:Y:S01]  /*48f0*/  FADD.FTZ R40, R40, -R210 ;  /* 0x800000d228287221 */ /* 0x000fe20000010000 */
[----:B------:R-:W-:Y:S01]  /*4900*/  FADD.FTZ R48, R48, -R220 ;  /* 0x800000dc30307221 */ /* 0x000fe20000010000 */
[----:B------:R-:W-:Y:S01]  /*4910*/  FMUL.FTZ R121, R15, R121 ;  /* 0x000000790f797220 */ /* 0x000fe20000410000 */
[----:B------:R-:W-:Y:S01]  /*4920*/  FADD.FTZ R44, R44, -R218 ;  /* 0x800000da2c2c7221 */ /* 0x000fe20000010000 */
[----:B------:R-:W-:Y:S02]  /*4930*/  FFMA.FTZ R11, -R201, R201, 1 ;  /* 0x3f800000c90b7423 */ /* 0x000fe400000101c9 */
[----:B------:R-:W1:Y:S08]  /*4940*/  MUFU.EX2 R104, R104 ;  /* 0x0000006800687308 */ /* 0x000e700000000800 */
[----:B------:R-:W2:Y:S08]  /*4950*/  MUFU.EX2 R100, R100 ;  /* 0x0000006400647308 */ /* 0x000eb00000000800 */
[----:B------:R-:W-:Y:S01]  /*4960*/  MUFU.EX2 R133, R133 ;  /* 0x0000008500857308 */ /* 0x000fe20000000800 */
[--C-:B---3--:R-:W-:Y:S01]  /*4970*/  FADD.FTZ R53, R53, -R221.reuse ;  /* 0x800000dd35357221 */ /* 0x108fe20000010000 */
[----:B------:R-:W-:-:S06]  /*4980*/  FADD.FTZ R55, R55, -R221 ;  /* 0x800000dd37377221 */ /* 0x000fcc0000010000 */
[----:B------:R-:W-:Y:S01]  /*4990*/  MUFU.EX2 R135, R135 ;  /* 0x0000008700877308 */ /* 0x000fe20000000800 */
[----:B------:R-:W3:Y:S01]  /*49a0*/  SHFL.IDX PT, R221, R41, R125, 0x1f ;  /* 0x00001f7d29dd7589 */ /* 0x000ee200000e0000 */
[--C-:B------:R-:W-:Y:S01]  /*49b0*/  FADD.FTZ R43, R45, -R219.reuse ;  /* 0x800000db2d2b7221 */ /* 0x100fe20000010000 */
[----:B------:R-:W-:Y:S01]  /*49c0*/  FFMA.FTZ R45, -R197, R197, 1 ;  /* 0x3f800000c52d7423 */ /* 0x000fe200000101c5 */
[----:B----4-:R-:W-:Y:S01]  /*49d0*/  FMUL.FTZ R42, R35, R42 ;  /* 0x0000002a232a7220 */ /* 0x010fe20000410000 */
[----:B------:R-:W-:Y:S01]  /*49e0*/  FADD.FTZ R47, R47, -R219 ;  /* 0x800000db2f2f7221 */ /* 0x000fe20000010000 */
[----:B------:R-:W-:Y:S01]  /*49f0*/  FADD.FTZ R210, R49, -R222 ;  /* 0x800000de31d27221 */ /* 0x000fe20000010000 */
[----:B------:R-:W-:Y:S01]  /*4a00*/  FADD.FTZ R219, R52, -R36 ;  /* 0x8000002434db7221 */ /* 0x000fe20000010000 */
[----:B------:R-:W-:Y:S01]  /*4a10*/  FMUL.FTZ R45, R45, R42 ;  /* 0x0000002a2d2d7220 */ /* 0x000fe20000410000 */
[----:B------:R-:W-:Y:S01]  /*4a20*/  FFMA.FTZ R42, -R171, R171, 1 ;  /* 0x3f800000ab2a7423 */ /* 0x000fe200000101ab */
[----:B------:R-:W-:Y:S01]  /*4a30*/  FMUL.FTZ R47, R10, R47 ;  /* 0x0000002f0a2f7220 */ /* 0x000fe20000410000 */
[----:B------:R-:W-:Y:S01]  /*4a40*/  FADD.FTZ R222, R51, -R222 ;  /* 0x800000de33de7221 */ /* 0x000fe20000010000 */
[----:B------:R-:W-:Y:S01]  /*4a50*/  FADD.FTZ R36, R54, -R36 ;  /* 0x8000002436247221 */ /* 0x000fe20000010000 */
[----:B------:R-:W-:Y:S01]  /*4a60*/  FFMA.FTZ R51, -R196, R196, 1 ;  /* 0x3f800000c4337423 */ /* 0x000fe200000101c4 */
[----:B------:R-:W-:Y:S01]  /*4a70*/  FMUL.FTZ R54, R92, R48 ;  /* 0x000000305c367220 */ /* 0x000fe20000410000 */
[----:B------:R-:W-:Y:S01]  /*4a80*/  FMUL.FTZ R48, R42, R47 ;  /* 0x0000002f2a307220 */ /* 0x000fe20000410000 */
[----:B------:R-:W-:Y:S01]  /*4a90*/  FMUL.FTZ R219, R96, R219 ;  /* 0x000000db60db7220 */ /* 0x000fe20000410000 */
[----:B------:R-:W-:Y:S01]  /*4aa0*/  FFMA.FTZ R42, -R168, R168, 1 ;  /* 0x3f800000a82a7423 */ /* 0x000fe200000101a8 */
[----:B------:R-:W-:Y:S01]  /*4ab0*/  FMUL.FTZ R51, R51, R121 ;  /* 0x0000007933337220 */ /* 0x000fe20000410000 */
[----:B------:R-:W-:Y:S08]  /*4ac0*/  MUFU.EX2 R134, R134 ;  /* 0x0000008600867308 */ /* 0x000ff00000000800 */
[----:B------:R-:W-:Y:S01]  /*4ad0*/  MUFU.EX2 R107, R107 ;  /* 0x0000006b006b7308 */ /* 0x000fe20000000800 */
[--C-:B---3--:R-:W-:Y:S01]  /*4ae0*/  FADD.FTZ R61, R61, -R221.reuse ;  /* 0x800000dd3d3d7221 */ /* 0x108fe20000010000 */
[----:B------:R-:W-:-:S06]  /*4af0*/  FADD.FTZ R221, R63, -R221 ;  /* 0x800000dd3fdd7221 */ /* 0x000fcc0000010000 */
[----:B------:R-:W3:Y:S01]  /*4b00*/  MUFU.EX2 R103, R103 ;  /* 0x0000006700677308 */ /* 0x000ee20000000800 */
[----:B------:R-:W-:Y:S01]  /*4b10*/  LDS R63, [R14+0x400] ;  /* 0x000400000e3f7984 */ /* 0x000fe20000000800 */
[----:B------:R-:W-:-:S06]  /*4b20*/  FMUL.FTZ R42, R42, R219 ;  /* 0x000000db2a2a7220 */ /* 0x000fcc0000410000 */
[----:B------:R-:W-:Y:S01]  /*4b30*/  MUFU.EX2 R106, R106 ;  /* 0x0000006a006a7308 */ /* 0x000fe20000000800 */
[----:B------:R-:W4:Y:S01]  /*4b40*/  SHFL.IDX PT, R121, R41, R126, 0x1f ;  /* 0x00001f7e29797589 */ /* 0x000f2200000e0000 */
[----:B------:R-:W-:Y:S01]  /*4b50*/  FADD.FTZ R218, R46, -R218 ;  /* 0x800000da2eda7221 */ /* 0x000fe20000010000 */
[----:B------:R-:W-:-:S05]  /*4b60*/  FMUL.FTZ R214, R88, R214 ;  /* 0x000000d658d67220 */ /* 0x000fca0000410000 */
[----:B------:R-:W-:Y:S01]  /*4b70*/  MUFU.EX2 R136, R136 ;  /* 0x0000008800887308 */ /* 0x000fe20000000800 */
[----:B------:R-:W2:Y:S01]  /*4b80*/  SHFL.IDX PT, R219, R41, R213, 0x1f ;  /* 0x00001fd529db7589 */ /* 0x000ea200000e0000 */
[----:B------:R-:W-:Y:S01]  /*4b90*/  FFMA.FTZ R46, -R195, R195, 1 ;  /* 0x3f800000c32e7423 */ /* 0x000fe200000101c3 */
[----:B-1----:R-:W-:Y:S01]  /*4ba0*/  FMUL.FTZ R40, R34, R40 ;  /* 0x0000002822287220 */ /* 0x002fe20000410000 */
[----:B------:R-:W-:Y:S01]  /*4bb0*/  FFMA.FTZ R49, -R198, R198, 1 ;  /* 0x3f800000c6317423 */ /* 0x000fe200000101c6 */
[----:B------:R-:W-:Y:S01]  /*4bc0*/  FFMA.FTZ R52, -R199, R199, 1 ;  /* 0x3f800000c7347423 */ /* 0x000fe200000101c7 */
[----:B------:R-:W-:Y:S01]  /*4bd0*/  FMUL.FTZ R44, R89, R44 ;  /* 0x0000002c592c7220 */ /* 0x000fe20000410000 */
[----:B------:R-:W-:Y:S01]  /*4be0*/  FMUL.FTZ R218, R91, R218 ;  /* 0x000000da5bda7220 */ /* 0x000fe20000410000 */
[----:B------:R-:W-:Y:S01]  /*4bf0*/  FMUL.FTZ R46, R46, R40 ;  /* 0x000000282e2e7220 */ /* 0x000fe20000410000 */
[----:B------:R-:W-:Y:S01]  /*4c00*/  FMUL.FTZ R49, R49, R214 ;  /* 0x000000d631317220 */ /* 0x000fe20000410000 */
[----:B------:R-:W-:Y:S01]  /*4c10*/  FMUL.FTZ R210, R93, R210 ;  /* 0x000000d25dd27220 */ /* 0x000fe20000410000 */
[----:B------:R-:W-:Y:S01]  /*4c20*/  FFMA.FTZ R40, -R203, R203, 1 ;  /* 0x3f800000cb287423 */ /* 0x000fe200000101cb */
[----:B------:R-:W1:Y:S01]  /*4c30*/  SHFL.IDX PT, R214, R41, R9, 0x1f ;  /* 0x00001f0929d67589 */ /* 0x000e6200000e0000 */
[----:B------:R-:W-:Y:S01]  /*4c40*/  FMUL.FTZ R52, R52, R44 ;  /* 0x0000002c34347220 */ /* 0x000fe20000410000 */
[----:B------:R-:W-:Y:S01]  /*4c50*/  FMUL.FTZ R44, R11, R218 ;  /* 0x000000da0b2c7220 */ /* 0x000fe20000410000 */
[----:B------:R-:W-:Y:S01]  /*4c60*/  FADD.FTZ R220, R50, -R220 ;  /* 0x800000dc32dc7221 */ /* 0x000fe20000010000 */
[----:B------:R-:W3:Y:S01]  /*4c70*/  SHFL.IDX PT, R218, R41, R212, 0x1f ;  /* 0x00001fd429da7589 */ /* 0x000ee200000e0000 */
[----:B------:R-:W-:Y:S01]  /*4c80*/  FMUL.FTZ R40, R40, R210 ;  /* 0x000000d228287220 */ /* 0x000fe20000410000 */
[----:B------:R-:W-:Y:S01]  /*4c90*/  FMUL.FTZ R222, R94, R222 ;  /* 0x000000de5ede7220 */ /* 0x000fe20000410000 */
[----:B------:R-:W-:Y:S01]  /*4ca0*/  MUFU.EX2 R137, R137 ;  /* 0x0000008900897308 */ /* 0x000fe20000000800 */
[----:B------:R-:W3:Y:S01]  /*4cb0*/  SHFL.IDX PT, R210, R41, R124, 0x1f ;  /* 0x00001f7c29d27589 */ /* 0x000ee200000e0000 */
[----:B------:R-:W-:Y:S01]  /*4cc0*/  FMUL.FTZ R220, R95, R220 ;  /* 0x000000dc5fdc7220 */ /* 0x000fe20000410000 */
[----:B------:R-:W-:Y:S01]  /*4cd0*/  FFMA.FTZ R11, -R170, R170, 1 ;  /* 0x3f800000aa0b7423 */ /* 0x000fe200000101aa */
[----:B------:R-:W-:Y:S01]  /*4ce0*/  FFMA.FTZ R47, -R169, R169, 1 ;  /* 0x3f800000a92f7423 */ /* 0x000fe200000101a9 */
[----:B------:R-:W-:Y:S01]  /*4cf0*/  FFMA.FTZ R50, -R200, R200, 1 ;  /* 0x3f800000c8327423 */ /* 0x000fe200000101c8 */
[----:B------:R-:W-:Y:S01]  /*4d00*/  FMUL.FTZ R43, R90, R43 ;  /* 0x0000002b5a2b7220 */ /* 0x000fe20000410000 */
[----:B------:R-:W-:Y:S01]  /*4d10*/  FMUL.FTZ R11, R11, R220 ;  /* 0x000000dc0b0b7220 */ /* 0x000fe20000410000 */
[----:B------:R-:W-:Y:S01]  /*4d20*/  FMUL.FTZ R47, R47, R222 ;  /* 0x000000de2f2f7220 */ /* 0x000fe20000410000 */
[----:B------:R-:W-:Y:S01]  /*4d30*/  SHFL.IDX PT, R220, R41, R217, 0x1f ;  /* 0x00001fd929dc7589 */ /* 0x000fe200000e0000 */
[--C-:B----4-:R-:W-:Y:S01]  /*4d40*/  FADD.FTZ R62, R62, -R121.reuse ;  /* 0x800000793e3e7221 */ /* 0x110fe20000010000 */
[----:B------:R-:W-:Y:S01]  /*4d50*/  FMUL.FTZ R50, R50, R43 ;  /* 0x0000002b32327220 */ /* 0x000fe20000410000 */
[----:B------:R-:W4:Y:S01]  /*4d60*/  MUFU.EX2 R108, R108 ;  /* 0x0000006c006c7308 */ /* 0x000f220000000800 */
[----:B------:R4:W4:Y:S01]  /*4d70*/  SHFL.IDX PT, R222, R41, R215, 0x1f ;  /* 0x00001fd729de7589 */ /* 0x00092200000e0000 */
[----:B------:R-:W-:Y:S01]  /*4d80*/  FADD.FTZ R60, R60, -R121 ;  /* 0x800000793c3c7221 */ /* 0x000fe20000010000 */
[----:B------:R-:W-:Y:S01]  /*4d90*/  FFMA.FTZ R43, -R202, R202, 1 ;  /* 0x3f800000ca2b7423 */ /* 0x000fe200000101ca */
[--C-:B--2---:R-:W-:Y:S01]  /*4da0*/  FADD.FTZ R121, R69, -R219.reuse ;  /* 0x800000db45797221 */ /* 0x104fe20000010000 */
[----:B------:R-:W-:Y:S01]  /*4db0*/  FADD.FTZ R219, R71, -R219 ;  /* 0x800000db47db7221 */ /* 0x000fe20000010000 */
[----:B------:R-:W-:Y:S01]  /*4dc0*/  FMUL.FTZ R62, R104, R62 ;  /* 0x0000003e683e7220 */ /* 0x000fe20000410000 */
[----:B------:R-:W-:Y:S01]  /*4dd0*/  FFMA.FTZ R71, -R158, R158, 1 ;  /* 0x3f8000009e477423 */ /* 0x000fe2000001019e */
[----:B------:R-:W-:Y:S01]  /*4de0*/  FMUL.FTZ R43, R43, R54 ;  /* 0x000000362b2b7220 */ /* 0x000fe20000410000 */
[----:B------:R-:W-:Y:S01]  /*4df0*/  FFMA.FTZ R54, -R167, R167, 1 ;  /* 0x3f800000a7367423 */ /* 0x000fe200000101a7 */
[----:B------:R-:W-:Y:S01]  /*4e00*/  FMUL.FTZ R223, R12, R36 ;  /* 0x000000240cdf7220 */ /* 0x000fe20000410000 */
[----:B------:R-:W-:Y:S01]  /*4e10*/  FMUL.FTZ R53, R13, R53 ;  /* 0x000000350d357220 */ /* 0x000fe20000410000 */
[----:B------:R-:W2:Y:S01]  /*4e20*/  LDL.LU R195, [R1+0x13c] ;  /* 0x00013c0001c37983 */ /* 0x000ea20000300800 */
[----:B------:R-:W-:Y:S01]  /*4e30*/  FFMA.FTZ R36, -R165, R165, 1 ;  /* 0x3f800000a5247423 */ /* 0x000fe200000101a5 */
[----:B------:R-:W-:Y:S01]  /*4e40*/  FMUL.FTZ R55, R21, R55 ;  /* 0x0000003715377220 */ /* 0x000fe20000410000 */
[----:B------:R-:W-:Y:S01]  /*4e50*/  FMUL.FTZ R71, R71, R62 ;  /* 0x0000003e47477220 */ /* 0x000fe20000410000 */
[----:B------:R-:W2:Y:S01]  /*4e60*/  LDL.LU R196, [R1+0x138] ;  /* 0x0001380001c47983 */ /* 0x000ea20000300800 */
[----:B-1----:R-:W-:Y:S01]  /*4e70*/  FADD.FTZ R56, R56, -R214 ;  /* 0x800000d638387221 */ /* 0x002fe20000010000 */
[----:B------:R-:W-:Y:S01]  /*4e80*/  FMUL.FTZ R54, R54, R53 ;  /* 0x0000003536367220 */ /* 0x000fe20000410000 */
[----:B------:R-:W-:Y:S01]  /*4e90*/  MUFU.EX2 R115, R115 ;  /* 0x0000007300737308 */ /* 0x000fe20000000800 */
[----:B------:R-:W1:Y:S01]  /*4ea0*/  SHFL.IDX PT, R62, R63, R9, 0x1f ;  /* 0x00001f093f3e7589 */ /* 0x000e6200000e0000 */
[----:B------:R-:W-:-:S06]  /*4eb0*/  FMUL.FTZ R53, R36, R55 ;  /* 0x0000003724357220 */ /* 0x000fcc0000410000 */
[----:B------:R-:W-:Y:S01]  /*4ec0*/  MUFU.EX2 R122, R122 ;  /* 0x0000007a007a7308 */ /* 0x000fe20000000800 */
[----:B------:R-:W2:Y:S01]  /*4ed0*/  LDL.LU R197, [R1+0x134] ;  /* 0x0001340001c57983 */ /* 0x000ea20000300800 */
[----:B---3--:R-:W-:-:S06]  /*4ee0*/  FADD.FTZ R36, R68, -R218 ;  /* 0x800000da44247221 */ /* 0x008fcc0000010000 */
[----:B------:R-:W3:Y:S01]  /*4ef0*/  MUFU.EX2 R216, R216 ;  /* 0x000000d800d87308 */ /* 0x000ee20000000800 */
[----:B------:R-:W2:Y:S01]  /*4f00*/  LDL.LU R198, [R1+0x130] ;  /* 0x0001300001c67983 */ /* 0x000ea20000300800 */
[----:B------:R-:W-:Y:S01]  /*4f10*/  FADD.FTZ R58, R58, -R214 ;  /* 0x800000d63a3a7221 */ /* 0x000fe20000010000 */
[----:B------:R-:W-:-:S05]  /*4f20*/  FFMA.FTZ R68, -R164, R164, 1 ;  /* 0x3f800000a4447423 */ /* 0x000fca00000101a4 */
[----:B------:R-:W3:Y:S01]  /*4f30*/  MUFU.EX2 R110, R110 ;  /* 0x0000006e006e7308 */ /* 0x000ee20000000800 */
[----:B------:R-:W2:Y:S01]  /*4f40*/  LDL.LU R199, [R1+0x12c] ;  /* 0x00012c0001c77983 */ /* 0x000ea20000300800 */
[----:B------:R-:W-:Y:S01]  /*4f50*/  FMUL.FTZ R56, R22, R56 ;  /* 0x0000003816387220 */ /* 0x000fe20000410000 */
[----:B------:R-:W-:-:S05]  /*4f60*/  FADD.FTZ R57, R57, -R210 ;  /* 0x800000d239397221 */ /* 0x000fca0000010000 */
[----:B------:R-:W-:Y:S01]  /*4f70*/  MUFU.EX2 R132, R132 ;  /* 0x0000008400847308 */ /* 0x000fe20000000800 */
[----:B------:R-:W2:Y:S01]  /*4f80*/  LDL.LU R200, [R1+0x128] ;  /* 0x0001280001c87983 */ /* 0x000ea20000300800 */
[----:B------:R-:W-:-:S06]  /*4f90*/  FADD.FTZ R59, R59, -R210 ;  /* 0x800000d23b3b7221 */ /* 0x000fcc0000010000 */
        /* <DEDUP_REMOVED lines=20> */
[----:B------:R-:W-:Y:S01]  /*50e0*/  SHFL.IDX PT, R212, R63, R212, 0x1f ;  /* 0x00001fd43fd47589 */ /* 0x000fe200000e0000 */
[----:B------:R-:W-:Y:S01]  /*50f0*/  FFMA.FTZ R14, -R163, R163, 1 ;  /* 0x3f800000a30e7423 */ /* 0x000fe200000101a3 */
[----:B----4-:R-:W-:Y:S01]  /*5100*/  FFMA.FTZ R41, -R166, R166, 1 ;  /* 0x3f800000a6297423 */ /* 0x010fe200000101a6 */
[----:B------:R-:W-:Y:S01]  /*5110*/  FADD.FTZ R218, R70, -R218 ;  /* 0x800000da46da7221 */ /* 0x000fe20000010000 */
[----:B------:R-:W2:Y:S01]  /*5120*/  LDL.LU R203, [R1+0x11c] ;  /* 0x00011c0001cb7983 */ /* 0x000ea20000300800 */
[----:B------:R-:W-:Y:S01]  /*5130*/  FMUL.FTZ R56, R97, R57 ;  /* 0x0000003961387220 */ /* 0x000fe20000410000 */
[----:B------:R-:W-:Y:S01]  /*5140*/  FFMA.FTZ R69, -R161, R161, 1 ;  /* 0x3f800000a1457423 */ /* 0x000fe200000101a1 */
[----:B------:R-:W-:Y:S01]  /*5150*/  FMUL.FTZ R61, R100, R61 ;  /* 0x0000003d643d7220 */ /* 0x000fe20000410000 */
[----:B------:R-:W4:Y:S01]  /*5160*/  SHFL.IDX PT, R63, R63, R213, 0x1f ;  /* 0x00001fd53f3f7589 */ /* 0x000f2200000e0000 */
[----:B------:R-:W-:Y:S01]  /*5170*/  FADD.FTZ R64, R64, -R222 ;  /* 0x800000de40407221 */ /* 0x000fe20000010000 */
[----:B------:R-:W-:Y:S01]  /*5180*/  FADD.FTZ R65, R65, -R220 ;  /* 0x800000dc41417221 */ /* 0x000fe20000010000 */
[----:B------:R-:W-:Y:S01]  /*5190*/  FMUL.FTZ R60, R99, R60 ;  /* 0x0000003c633c7220 */ /* 0x000fe20000410000 */
[----:B------:R2:W5:Y:S01]  /*51a0*/  LDL.LU R171, [R1+0x118] ;  /* 0x0001180001ab7983 */ /* 0x0005620000300800 */
[----:B------:R-:W-:Y:S01]  /*51b0*/  FADD.FTZ R66, R66, -R222 ;  /* 0x800000de42427221 */ /* 0x000fe20000010000 */
[----:B------:R-:W-:Y:S01]  /*51c0*/  FADD.FTZ R67, R67, -R220 ;  /* 0x800000dc43437221 */ /* 0x000fe20000010000 */
[----:B------:R-:W-:Y:S01]  /*51d0*/  FMUL.FTZ R121, R103, R121 ;  /* 0x0000007967797220 */ /* 0x000fe20000410000 */
[----:B------:R2:W5:Y:S01]  /*51e0*/  LDL.LU R170, [R1+0x114] ;  /* 0x0001140001aa7983 */ /* 0x0005620000300800 */
[----:B------:R-:W-:Y:S01]  /*51f0*/  FMUL.FTZ R59, R98, R59 ;  /* 0x0000003b623b7220 */ /* 0x000fe20000410000 */
[--C-:B-1----:R-:W-:Y:S01]  /*5200*/  FADD.FTZ R72, R72, -R62.reuse ;  /* 0x8000003e48487221 */ /* 0x102fe20000010000 */
[----:B------:R-:W-:Y:S01]  /*5210*/  FADD.FTZ R74, R74, -R62 ;  /* 0x8000003e4a4a7221 */ /* 0x000fe20000010000 */
[----:B------:R1:W5:Y:S01]  /*5220*/  LDL.LU R169, [R1+0x110] ;  /* 0x0001100001a97983 */ /* 0x0003620000300800 */
[----:B------:R-:W-:Y:S01]  /*5230*/  FMUL.FTZ R57, R55, R58 ;  /* 0x0000003a37397220 */ /* 0x000fe20000410000 */
[----:B------:R-:W-:Y:S01]  /*5240*/  FFMA.FTZ R70, -R159, R159, 1 ;  /* 0x3f8000009f467423 */ /* 0x000fe2000001019f */
[----:B------:R-:W1:Y:S01]  /*5250*/  MUFU.EX2 R130, R130 ;  /* 0x0000008200827308 */ /* 0x000e620000000800 */
[----:B------:R1:W5:Y:S01]  /*5260*/  LDL.LU R168, [R1+0x10c] ;  /* 0x00010c0001a87983 */ /* 0x0003620000300800 */
[----:B------:R-:W-:-:S06]  /*5270*/  FMUL.FTZ R58, R14, R56 ;  /* 0x000000380e3a7220 */ /* 0x000fcc0000410000 */
[----:B------:R-:W1:Y:S01]  /*5280*/  MUFU.EX2 R113, R113 ;  /* 0x0000007100717308 */ /* 0x000e620000000800 */
[----:B------:R1:W5:Y:S01]  /*5290*/  LDL.LU R167, [R1+0x108] ;  /* 0x0001080001a77983 */ /* 0x0003620000300800 */
[----:B------:R-:W-:Y:S01]  /*52a0*/  FFMA.FTZ R56, -R160, R160, 1 ;  /* 0x3f800000a0387423 */ /* 0x000fe200000101a0 */
[----:B------:R-:W-:Y:S01]  /*52b0*/  FMUL.FTZ R36, R108, R36 ;  /* 0x000000246c247220 */ /* 0x000fe20000410000 */
[----:B---3--:R-:W-:Y:S01]  /*52c0*/  FMUL.FTZ R226, R216, R226 ;  /* 0x000000e2d8e27220 */ /* 0x008fe20000410000 */
[----:B------:R3:W5:Y:S01]  /*52d0*/  LDL.LU R166, [R1+0x104] ;  /* 0x0001040001a67983 */ /* 0x0007620000300800 */
[----:B------:R-:W-:Y:S01]  /*52e0*/  FMUL.FTZ R69, R69, R59 ;  /* 0x0000003b45457220 */ /* 0x000fe20000410000 */
[----:B------:R-:W-:Y:S01]  /*52f0*/  FMUL.FTZ R70, R70, R61 ;  /* 0x0000003d46467220 */ /* 0x000fe20000410000 */
[----:B------:R-:W-:Y:S01]  /*5300*/  FFMA.FTZ R55, -R155, R155, 1 ;  /* 0x3f8000009b377423 */ /* 0x000fe2000001019b */
[----:B------:R3:W5:Y:S01]  /*5310*/  LDL.LU R165, [R1+0x100] ;  /* 0x0001000001a57983 */ /* 0x0007620000300800 */
[----:B------:R-:W-:Y:S01]  /*5320*/  FFMA.FTZ R59, -R156, R156, 1 ;  /* 0x3f8000009c3b7423 */ /* 0x000fe2000001019c */
[----:B------:R-:W-:Y:S01]  /*5330*/  FMUL.FTZ R64, R133, R64 ;  /* 0x0000004085407220 */ /* 0x000fe20000410000 */
[----:B------:R-:W-:Y:S01]  /*5340*/  FMUL.FTZ R56, R56, R60 ;  /* 0x0000003c38387220 */ /* 0x000fe20000410000 */
[----:B------:R3:W5:Y:S01]  /*5350*/  LDL.LU R164, [R1+0xfc] ;  /* 0x0000fc0001a47983 */ /* 0x0007620000300800 */
[----:B------:R-:W-:Y:S01]  /*5360*/  FMUL.FTZ R61, R135, R65 ;  /* 0x00000041873d7220 */ /* 0x000fe20000410000 */
[----:B------:R-:W-:Y:S01]  /*5370*/  FMUL.FTZ R66, R134, R66 ;  /* 0x0000004286427220 */ /* 0x000fe20000410000 */
[----:B------:R-:W-:Y:S01]  /*5380*/  FFMA.FTZ R14, -R157, R157, 1 ;  /* 0x3f8000009d0e7423 */ /* 0x000fe2000001019d */
[----:B------:R3:W5:Y:S01]  /*5390*/  LDL.LU R163, [R1+0xf8] ;  /* 0x0000f80001a37983 */ /* 0x0007620000300800 */
[----:B------:R-:W-:Y:S01]  /*53a0*/  FFMA.FTZ R60, -R154, R154, 1 ;  /* 0x3f8000009a3c7423 */ /* 0x000fe2000001019a */
[----:B------:R-:W-:Y:S01]  /*53b0*/  FMUL.FTZ R67, R107, R67 ;  /* 0x000000436b437220 */ /* 0x000fe20000410000 */
[----:B------:R-:W-:Y:S01]  /*53c0*/  FFMA.FTZ R62, -R148, R148, 1 ;  /* 0x3f800000943e7423 */ /* 0x000fe20000010194 */
[----:B------:R3:W5:Y:S01]  /*53d0*/  LDL.LU R162, [R1+0xf4] ;  /* 0x0000f40001a27983 */ /* 0x0007620000300800 */
[--C-:B------:R-:W-:Y:S01]  /*53e0*/  FADD.FTZ R73, R73, -R124.reuse ;  /* 0x8000007c49497221 */ /* 0x100fe20000010000 */
[----:B------:R-:W-:Y:S01]  /*53f0*/  FADD.FTZ R75, R75, -R124 ;  /* 0x8000007c4b4b7221 */ /* 0x000fe20000010000 */
[--C-:B----4-:R-:W-:Y:S01]  /*5400*/  FADD.FTZ R85, R85, -R63.reuse ;  /* 0x8000003f55557221 */ /* 0x110fe20000010000 */
[----:B------:R3:W5:Y:S01]  /*5410*/  LDL.LU R161, [R1+0xf0] ;  /* 0x0000f00001a17983 */ /* 0x0007620000300800 */
[----:B------:R-:W-:Y:S01]  /*5420*/  FMUL.FTZ R64, R59, R64 ;  /* 0x000000403b407220 */ /* 0x000fe20000410000 */
[----:B------:R-:W-:Y:S01]  /*5430*/  FADD.FTZ R87, R87, -R63 ;  /* 0x8000003f57577221 */ /* 0x000fe20000010000 */
[--C-:B------:R-:W-:Y:S01]  /*5440*/  FADD.FTZ R84, R84, -R212.reuse ;  /* 0x800000d454547221 */ /* 0x100fe20000010000 */
[----:B------:R3:W5:Y:S01]  /*5450*/  LDL.LU R160, [R1+0xec] ;  /* 0x0000ec0001a07983 */ /* 0x0007620000300800 */
[----:B------:R-:W-:Y:S01]  /*5460*/  FMUL.FTZ R55, R55, R61 ;  /* 0x0000003d37377220 */ /* 0x000fe20000410000 */
[----:B------:R-:W-:Y:S01]  /*5470*/  FADD.FTZ R86, R86, -R212 ;  /* 0x800000d456567221 */ /* 0x000fe20000010000 */
[----:B------:R-:W-:Y:S01]  /*5480*/  FFMA.FTZ R210, -R144, R144, 1 ;  /* 0x3f80000090d27423 */ /* 0x000fe20000010190 */
[----:B------:R3:W5:Y:S01]  /*5490*/  LDL.LU R159, [R1+0xe8] ;  /* 0x0000e800019f7983 */ /* 0x0007620000300800 */
[----:B------:R-:W-:Y:S01]  /*54a0*/  FFMA.FTZ R59, -R152, R152, 1 ;  /* 0x3f800000983b7423 */ /* 0x000fe20000010198 */
[----:B------:R-:W-:Y:S01]  /*54b0*/  FFMA.FTZ R61, -R151, R151, 1 ;  /* 0x3f800000973d7423 */ /* 0x000fe20000010197 */
[--C-:B------:R-:W-:Y:S01]  /*54c0*/  FADD.FTZ R77, R77, -R125.reuse ;  /* 0x8000007d4d4d7221 */ /* 0x100fe20000010000 */
[----:B------:R3:W5:Y:S01]  /*54d0*/  LDL.LU R158, [R1+0xe4] ;  /* 0x0000e400019e7983 */ /* 0x0007620000300800 */
[----:B------:R-:W-:Y:S01]  /*54e0*/  FMUL.FTZ R65, R60, R66 ;  /* 0x000000423c417220 */ /* 0x000fe20000410000 */
[----:B------:R-:W-:Y:S01]  /*54f0*/  FADD.FTZ R79, R79, -R125 ;  /* 0x8000007d4f4f7221 */ /* 0x000fe20000010000 */
[--C-:B------:R-:W-:Y:S01]  /*5500*/  FADD.FTZ R76, R76, -R126.reuse ;  /* 0x8000007e4c4c7221 */ /* 0x100fe20000010000 */
[----:B------:R3:W5:Y:S01]  /*5510*/  LDL.LU R157, [R1+0xe0] ;  /* 0x0000e000019d7983 */ /* 0x0007620000300800 */
[----:B------:R-:W-:Y:S01]  /*5520*/  FFMA.FTZ R66, -R153, R153, 1 ;  /* 0x3f80000099427423 */ /* 0x000fe20000010199 */
[----:B------:R-:W-:Y:S01]  /*5530*/  FADD.FTZ R78, R78, -R126 ;  /* 0x8000007e4e4e7221 */ /* 0x000fe20000010000 */
[----:B------:R-:W-:Y:S01]  /*5540*/  FMUL.FTZ R218, R136, R218 ;  /* 0x000000da88da7220 */ /* 0x000fe20000410000 */
[----:B------:R3:W5:Y:S01]  /*5550*/  LDL.LU R156, [R1+0xdc] ;  /* 0x0000dc00019c7983 */ /* 0x0007620000300800 */
[----:B------:R-:W-:Y:S01]  /*5560*/  FMUL.FTZ R59, R59, R67 ;  /* 0x000000433b3b7220 */ /* 0x000fe20000410000 */
[--C-:B------:R-:W-:Y:S01]  /*5570*/  FADD.FTZ R80, R80, -R215.reuse ;  /* 0x800000d750507221 */ /* 0x100fe20000010000 */
[----:B------:R-:W-:Y:S01]  /*5580*/  FADD.FTZ R82, R82, -R215 ;  /* 0x800000d752527221 */ /* 0x000fe20000010000 */
[----:B------:R3:W5:Y:S01]  /*5590*/  LDL.LU R155, [R1+0xd8] ;  /* 0x0000d800019b7983 */ /* 0x0007620000300800 */
[----:B------:R-:W-:Y:S01]  /*55a0*/  FMUL.FTZ R61, R61, R121 ;  /* 0x000000793d3d7220 */ /* 0x000fe20000410000 */
[--C-:B------:R-:W-:Y:S01]  /*55b0*/  FADD.FTZ R81, R81, -R217.reuse ;  /* 0x800000d951517221 */ /* 0x100fe20000010000 */
[----:B------:R-:W-:Y:S01]  /*55c0*/  FADD.FTZ R83, R83, -R217 ;  /* 0x800000d953537221 */ /* 0x000fe20000010000 */
[----:B------:R3:W5:Y:S01]  /*55d0*/  LDL.LU R154, [R1+0xd4] ;  /* 0x0000d400019a7983 */ /* 0x0007620000300800 */
[----:B------:R-:W-:Y:S01]  /*55e0*/  FFMA.FTZ R67, -R150, R150, 1 ;  /* 0x3f80000096437423 */ /* 0x000fe20000010196 */
[----:B------:R-:W-:Y:S01]  /*55f0*/  FMUL.FTZ R121, R106, R72 ;  /* 0x000000486a797220 */ /* 0x000fe20000410000 */
[----:B------:R-:W-:Y:S01]  /*5600*/  FFMA.FTZ R213, -R5, R5, 1 ;  /* 0x3f80000005d57423 */ /* 0x000fe20000010105 */
[----:B------:R3:W5:Y:S01]  /*5610*/  LDL.LU R153, [R1+0xd0] ;  /* 0x0000d00001997983 */ /* 0x0007620000300800 */
[----:B------:R-:W-:Y:S01]  /*5620*/  FFMA.FTZ R60, -R149, R149, 1 ;  /* 0x3f800000953c7423 */ /* 0x000fe20000010195 */
[----:B------:R-:W-:Y:S01]  /*5630*/  FFMA.FTZ R214, -R4, R4, 1 ;  /* 0x3f80000004d67423 */ /* 0x000fe20000010104 */
[----:B------:R-:W4:Y:S01]  /*5640*/  MUFU.EX2 R129, R129 ;  /* 0x0000008100817308 */ /* 0x000f220000000800 */
[----:B------:R3:W5:Y:S01]  /*5650*/  LDL.LU R152, [R1+0xcc] ;  /* 0x0000cc0001987983 */ /* 0x0007620000300800 */
[----:B------:R-:W-:-:S06]  /*5660*/  FFMA.FTZ R124, -R147, R147, 1 ;  /* 0x3f800000937c7423 */ /* 0x000fcc0000010193 */
[----:B------:R-:W3:Y:S01]  /*5670*/  MUFU.EX2 R128, R128 ;  /* 0x0000008000807308 */ /* 0x000ee20000000800 */
[----:B------:R1:W5:Y:S01]  /*5680*/  LDL.LU R151, [R1+0xc8] ;  /* 0x0000c80001977983 */ /* 0x0003620000300800 */
[----:B------:R-:W-:-:S06]  /*5690*/  FMUL.FTZ R62, R62, R121 ;  /* 0x000000793e3e7220 */ /* 0x000fcc0000410000 */
[----:B------:R-:W3:Y:S01]  /*56a0*/  MUFU.EX2 R207, R207 ;  /* 0x000000cf00cf7308 */ /* 0x000ee20000000800 */
[----:B------:R1:W5:Y:S01]  /*56b0*/  LDL.LU R150, [R1+0xc4] ;  /* 0x0000c40001967983 */ /* 0x0003620000300800 */
[----:B------:R-:W-:-:S06]  /*56c0*/  FFMA.FTZ R63, -R146, R146, 1 ;  /* 0x3f800000923f7423 */ /* 0x000fcc0000010192 */
[----:B------:R-:W3:Y:S01]  /*56d0*/  MUFU.EX2 R205, R205 ;  /* 0x000000cd00cd7308 */ /* 0x000ee20000000800 */
[----:B------:R1:W5:Y:S01]  /*56e0*/  LDL.LU R149, [R1+0xc0] ;  /* 0x0000c00001957983 */ /* 0x0003620000300800 */
[----:B------:R-:W-:Y:S01]  /*56f0*/  FFMA.FTZ R121, -R145, R145, 1 ;  /* 0x3f80000091797423 */ /* 0x000fe20000010191 */
        /* <DEDUP_REMOVED lines=12> */
[----:B------:R1:W5:Y:S04]  /*57c0*/  LDL.LU R143, [R1+0xa8] ;  /* 0x0000a800018f7983 */ /* 0x0003680000300800 */
        /* <DEDUP_REMOVED lines=16> */
[----:B-1----:R-:W-:Y:S01]  /*58d0*/  FMUL.FTZ R73, R130, R84 ;  /* 0x0000005482497220 */ /* 0x002fe20000410000 */
[----:B------:R-:W-:Y:S01]  /*58e0*/  FMUL.FTZ R121, R121, R36 ;  /* 0x0000002479797220 */ /* 0x000fe20000410000 */
[----:B------:R-:W-:Y:S02]  /*58f0*/  FMUL.FTZ R36, R113, R81 ;  /* 0x0000005171247220 */ /* 0x000fe40000410000 */
[----:B------:R-:W-:Y:S01]  /*5900*/  FMUL.FTZ R218, R218, R73 ;  /* 0x00000049dada7220 */ /* 0x000fe20000410000 */
[----:B------:R-:W-:Y:S01]  /*5910*/  F2FP.F16.F32.PACK_AB R73, R47, R11 ;  /* 0x0000000b2f49723e */ /* 0x000fe200000000ff */
[----:B------:R-:W-:Y:S01]  /*5920*/  FMUL.FTZ R221, R132, R221 ;  /* 0x000000dd84dd7220 */ /* 0x000fe20000410000 */
[----:B----4-:R-:W-:Y:S01]  /*5930*/  FMUL.FTZ R86, R129, R86 ;  /* 0x0000005681567220 */ /* 0x010fe20000410000 */
[----:B------:R-:W-:Y:S01]  /*5940*/  FMUL.FTZ R38, R236, R38 ;  /* 0x00000026ec267220 */ /* 0x000fe20000410000 */
[----:B------:R-:W-:Y:S01]  /*5950*/  FMUL.FTZ R74, R119, R74 ;  /* 0x0000004a774a7220 */ /* 0x000fe20000410000 */
[----:B------:R-:W-:Y:S01]  /*5960*/  FMUL.FTZ R80, R118, R80 ;  /* 0x0000005076507220 */ /* 0x000fe20000410000 */
        /* <DEDUP_REMOVED lines=66> */
[----:B--2---:R-:W-:-:S05]  /*5d90*/  IMAD R11, R0, 0x4000, R220 ;  /* 0x00004000000b7824 */ /* 0x004fca00078e02dc */
[----:B------:R-:W-:-:S05]  /*5da0*/  LEA R11, R11, R16, 0x1 ;  /* 0x000000100b0b7211 */ /* 0x000fca00078e08ff */
        /* <DEDUP_REMOVED lines=18> */
[----:B------:R-:W-:Y:S02]  /*5ed0*/  F2FP.F16.F32.PACK_AB R92, R93, R92 ;  /* 0x0000005c5d5c723e */ /* 0x000fe400000000ff */
[----:B------:R-:W-:Y:S01]  /*5ee0*/  F2FP.F16.F32.PACK_AB R93, R94, R95 ;  /* 0x0000005f5e5d723e */ /* 0x000fe200000000ff */
[----:B------:R-:W-:Y:S02]  /*5ef0*/  WARPGROUP.DEPBAR.LE gsb0, 0x0 ;  /* 0x00008000000079c5 */ /* 0x000fe40000010000 */
[----:B------:R-:W-:Y:S02]  /*5f00*/  F2FP.F16.F32.PACK_AB R24, R15, R34 ;  /* 0x000000220f18723e */ /* 0x000fe400000000ff */
[----:B------:R-:W-:-:S02]  /*5f10*/  F2FP.F16.F32.PACK_AB R25, R88, R35 ;  /* 0x000000235819723e */ /* 0x000fc400000000ff */
[----:B------:R-:W-:Y:S02]  /*5f20*/  F2FP.F16.F32.PACK_AB R26, R90, R89 ;  /* 0x000000595a1a723e */ /* 0x000fe400000000ff */
[----:B------:R-:W-:-:S04]  /*5f30*/  F2FP.F16.F32.PACK_AB R27, R10, R91 ;  /* 0x0000005b0a1b723e */ /* 0x000fc800000000ff */
        /* <DEDUP_REMOVED lines=50> */
[----:B------:R-:W-:-:S04]  /*6260*/  VIADD R40, R16, 0x20c00 ;  /* 0x00020c0010287836 */ /* 0x000fc80000000000 */
[----:B---3--:R-:W-:-:S05]  /*6270*/  IMAD R10, R14, 0x2000, R40 ;  /* 0x000020000e0a7824 */ /* 0x008fca00078e0228 */
[----:B------:R-:W-:Y:S02]  /*6280*/  SHF.R.U32.HI R10, RZ, 0x4, R10 ;  /* 0x00000004ff0a7819 */ /* 0x000fe4000001160a */
[----:B------:R-:W-:Y:S02]  /*6290*/  R2UR UR4, R16 ;  /* 0x00000000100472ca */ /* 0x000fe400000e0000 */
[----:B------:R-:W-:-:S04]  /*62a0*/  LOP3.LUT R10, R10, 0x3fff, RZ, 0xc0, !PT ;  /* 0x00003fff0a0a7812 */ /* 0x000fc800078ec0ff */
[----:B-1----:R-:W-:-:S04]  /*62b0*/  LOP3.LUT R11, R10, 0x10000, RZ, 0xfc, !PT ;  /* 0x000100000a0b7812 */ /* 0x002fc800078efcff */
[----:B------:R-:W-:-:S04]  /*62c0*/  LEA R11, R0, R11, 0xb ;  /* 0x0000000b000b7211 */ /* 0x000fc800078e58ff */
        /* <DEDUP_REMOVED lines=65> */
.L_x_1390:
        /* <DEDUP_REMOVED lines=68> */
.L_x_1391:
        /* <DEDUP_REMOVED lines=12> */
.L_x_1381:
[----:B------:R-:W2:Y:S01]  /*6be0*/  S2R R8, SR_CTAID.X ;  /* 0x0000000000087919 */ /* 0x000ea20000002500 */
[----:B------:R-:W3:Y:S01]  /*6bf0*/  LDC R5, c[0x0][0x280] ;  /* 0x0000a000ff057b82 */ /* 0x000ee20000000800 */
[----:B------:R-:W-:-:S07]  /*6c00*/  ULDC UR4, c[0x0][0x748] ;  /* 0x0001d20000047ab9 */ /* 0x000fce0000000800 */
[----:B------:R-:W3:Y:S02]  /*6c10*/  LDC R7, c[0x0][0x290] ;  /* 0x0000a400ff077b82 */ /* 0x000ee40000000800 */
[----:B---3--:R-:W-:-:S04]  /*6c20*/  IMAD.IADD R5, R5, 0x1, -R7 ;  /* 0x0000000105057824 */ /* 0x008fc800078e0a07 */
[----:B--2---:R-:W-:-:S05]  /*6c30*/  IMAD R5, R8, 0x80, R5 ;  /* 0x0000008008057824 */ /* 0x004fca00078e0205 */
[----:B------:R-:W-:-:S04]  /*6c40*/  IADD3 R5, R5, UR4, RZ ;  /* 0x0000000405057c10 */ /* 0x000fc8000fffe0ff */
        /* <DEDUP_REMOVED lines=16> */
[----:B-----5:R-:W-:Y:S01]  /*6d50*/  VIADD R9, R5, 0xffffff80 ;  /* 0xffffff8005097836 */ /* 0x020fe20000000000 */
[C---:B-1----:R-:W-:Y:S01]  /*6d60*/  IADD3 R17, R15.reuse, -0x80, RZ ;  /* 0xffffff800f117810 */ /* 0x042fe20007ffe0ff */
        /* <DEDUP_REMOVED lines=11> */
[----:B------:R-:W-:Y:S02]  /*6e20*/  SHF.R.S32.HI R13, RZ, 0x5, R6 ;  /* 0x00000005ff0d7819 */ /* 0x000fe40000011406 */
[----:B----4-:R-:W-:-:S02]  /*6e30*/  SHF.R.S32.HI R11, RZ, 0x2, R12 ;  /* 0x00000002ff0b7819 */ /* 0x010fc4000001140c */
[----:B------:R-:W-:Y:S02]  /*6e40*/  LOP3.LUT R6, R5, 0xffffffe0, RZ, 0xc0, !PT ;  /* 0xffffffe005067812 */ /* 0x000fe400078ec0ff */
[----:B------:R-:W-:Y:S02]  /*6e50*/  SHF.R.S32.HI R12, RZ, 0x1f, R12 ;  /* 0x0000001fff0c7819 */ /* 0x000fe4000001140c */
[----:B------:R-:W-:Y:S01]  /*6e60*/  LEA.HI R5, R15, R15, RZ, 0x1 ;  /* 0x0000000f0f057211 */ /* 0x000fe200078f08ff */
[----:B------:R-:W-:Y:S01]  /*6e70*/  IMAD.IADD R7, R9, 0x1, -R6 ;  /* 0x0000000109077824 */ /* 0x000fe200078e0a06 */
[----:B------:R-:W-:Y:S01]  /*6e80*/  LEA.HI R12, R12, R11, RZ, 0x3 ;  /* 0x0000000b0c0c7211 */ /* 0x000fe200078f18ff */
[----:B------:R-:W-:Y:S01]  /*6e90*/  IMAD R6, R13, -0x10, R8 ;  /* 0xfffffff00d067824 */ /* 0x000fe200078e0208 */
[----:B------:R-:W-:Y:S02]  /*6ea0*/  LOP3.LUT R5, R5, 0xfffffffe, RZ, 0xc0, !PT ;  /* 0xfffffffe05057812 */ /* 0x000fe400078ec0ff */
[----:B------:R-:W-:-:S02]  /*6eb0*/  LOP3.LUT R12, R12, 0xfffffff8, RZ, 0xc0, !PT ;  /* 0xfffffff80c0c7812 */ /* 0x000fc400078ec0ff */
[----:B------:R-:W-:Y:S02]  /*6ec0*/  SHF.R.S32.HI R8, RZ, 0x1f, R7 ;  /* 0x0000001fff087819 */ /* 0x000fe40000011407 */
[----:B------:R-:W-:Y:S02]  /*6ed0*/  IADD3 R6, R6, R12, -R11 ;  /* 0x0000000c06067210 */ /* 0x000fe40007ffe80b */
[CC--:B------:R-:W-:Y:S02]  /*6ee0*/  LEA.HI R11, R8.reuse, R7.reuse, RZ, 0x3 ;  /* 0x00000007080b7211 */ /* 0x0c0fe400078f18ff */
[----:B------:R-:W-:Y:S02]  /*6ef0*/  LEA.HI R7, R8, R7, RZ, 0x2 ;  /* 0x0000000708077211 */ /* 0x000fe400078f10ff */
[--C-:B------:R-:W-:Y:S02]  /*6f00*/  SHF.R.S32.HI R12, RZ, 0x3, R11.reuse ;  /* 0x00000003ff0c7819 */ /* 0x100fe4000001140b */
[----:B------:R-:W-:-:S02]  /*6f10*/  SHF.R.S32.HI R11, RZ, 0x1f, R11 ;  /* 0x0000001fff0b7819 */ /* 0x000fc4000001140b */
[----:B------:R-:W-:Y:S02]  /*6f20*/  SHF.R.S32.HI R14, RZ, 0x2, R7 ;  /* 0x00000002ff0e7819 */ /* 0x000fe40000011407 */
[----:B------:R-:W-:Y:S02]  /*6f30*/  IADD3 R5, R15, -R5, RZ ;  /* 0x800000050f057210 */ /* 0x000fe40007ffe0ff */
[----:B------:R-:W-:Y:S01]  /*6f40*/  LEA.HI R11, R11, R12, RZ, 0x4 ;  /* 0x0000000c0b0b7211 */ /* 0x000fe200078f20ff */
[C---:B------:R-:W-:Y:S01]  /*6f50*/  VIADD R15, R14.reuse, 0x18 ;  /* 0x000000180e0f7836 */ /* 0x040fe20000000000 */
[----:B------:R-:W-:Y:S01]  /*6f60*/  LEA.HI R7, R7, R14, RZ, 0x1 ;  /* 0x0000000e07077211 */ /* 0x000fe200078f08ff */
[----:B------:R-:W-:Y:S01]  /*6f70*/  IMAD R8, R5, -0x40, R6 ;  /* 0xffffffc005087824 */ /* 0x000fe200078e0206 */
[----:B------:R-:W-:Y:S01]  /*6f80*/  LOP3.LUT R11, R11, 0x1ffffff0, RZ, 0xc0, !PT ;  /* 0x1ffffff00b0b7812 */ /* 0x000fe200078ec0ff */
[----:B------:R-:W-:Y:S01]  /*6f90*/  VIADD R6, R14, 0x8 ;  /* 0x000000080e067836 */ /* 0x000fe20000000000 */
[----:B------:R-:W-:-:S02]  /*6fa0*/  LOP3.LUT R5, R7, 0xfffffffe, RZ, 0xc0, !PT ;  /* 0xfffffffe07057812 */ /* 0x000fc400078ec0ff */
[----:B------:R-:W-:Y:S01]  /*6fb0*/  IADD3 R7, R9, -R18, RZ ;  /* 0x8000001209077210 */ /* 0x000fe20007ffe0ff */
[----:B------:R-:W-:Y:S01]  /*6fc0*/  IMAD.IADD R12, R12, 0x1, -R11 ;  /* 0x000000010c0c7824 */ /* 0x000fe200078e0a0b */
[----:B------:R-:W-:Y:S01]  /*6fd0*/  LEA.HI R10, R6, R6, RZ, 0x1 ;  /* 0x00000006060a7211 */ /* 0x000fe200078f08ff */
[C---:B------:R-:W-:Y:S01]  /*6fe0*/  IMAD.IADD R5, R14.reuse, 0x1, -R5 ;  /* 0x000000010e057824 */ /* 0x040fe200078e0a05 */
[----:B------:R-:W-:Y:S02]  /*6ff0*/  IADD3 R11, R14, 0x10, RZ ;  /* 0x000000100e0b7810 */ /* 0x000fe40007ffe0ff */
[----:B------:R-:W-:Y:S01]  /*7000*/  LOP3.LUT R9, R10, 0xfffffffe, RZ, 0xc0, !PT ;  /* 0xfffffffe0a097812 */ /* 0x000fe200078ec0ff */
[----:B------:R-:W-:Y:S01]  /*7010*/  IMAD R5, R12, 0x8, R5 ;  /* 0x000000080c057824 */ /* 0x000fe200078e0205 */
[----:B------:R-:W-:Y:S02]  /*7020*/  LEA.HI R17, R15, R15, RZ, 0x1 ;  /* 0x0000000f0f117211 */ /* 0x000fe400078f08ff */
[----:B------:R-:W-:-:S02]  /*7030*/  IADD3 R9, R6, -R9, RZ ;  /* 0x8000000906097210 */ /* 0x000fc40007ffe0ff */
[----:B------:R-:W-:Y:S01]  /*7040*/  LEA.HI R6, R11, R11, RZ, 0x1 ;  /* 0x0000000b0b067211 */ /* 0x000fe200078f08ff */
[----:B------:R1:W-:Y:S01]  /*7050*/  STL [R1+0x54], R5 ;  /* 0x0000540501007387 */ /* 0x0003e20000100800 */
[----:B------:R-:W-:Y:S02]  /*7060*/  SHF.R.S32.HI R19, RZ, 0x1f, R17 ;  /* 0x0000001fff137819 */ /* 0x000fe40000011411 */
[--C-:B------:R-:W-:Y:S02]  /*7070*/  SHF.R.S32.HI R12, RZ, 0x1, R6.reuse ;  /* 0x00000001ff0c7819 */ /* 0x100fe40000011406 */
[----:B------:R-:W-:Y:S02]  /*7080*/  SHF.R.S32.HI R13, RZ, 0x1f, R6 ;  /* 0x0000001fff0d7819 */ /* 0x000fe40000011406 */
[----:B------:R-:W-:Y:S02]  /*7090*/  LOP3.LUT R14, R6, 0xfffffffe, RZ, 0xc0, !PT ;  /* 0xfffffffe060e7812 */ /* 0x000fe400078ec0ff */
[----:B------:R-:W-:-:S02]  /*70a0*/  LEA.HI R13, R13, R12, RZ, 0x4 ;  /* 0x0000000c0d0d7211 */ /* 0x000fc400078f20ff */
[----:B-1----:R-:W-:Y:S01]  /*70b0*/  SHF.R.S32.HI R5, RZ, 0x1, R10 ;  /* 0x00000001ff057819 */ /* 0x002fe2000001140a */
[----:B------:R-:W-:Y:S01]  /*70c0*/  IMAD.IADD R14, R11, 0x1, -R14 ;  /* 0x000000010b0e7824 */ /* 0x000fe200078e0a0e */
[----:B------:R-:W-:Y:S02]  /*70d0*/  SHF.R.S32.HI R10, RZ, 0x1f, R10 ;  /* 0x0000001fff0a7819 */ /* 0x000fe4000001140a */
[----:B------:R-:W-:Y:S02]  /*70e0*/  SHF.R.S32.HI R6, RZ, 0x1, R17 ;  /* 0x00000001ff067819 */ /* 0x000fe40000011411 */
[----:B------:R-:W-:Y:S02]  /*70f0*/  LEA.HI R10, R10, R5, RZ, 0x4 ;  /* 0x000000050a0a7211 */ /* 0x000fe400078f20ff */
[----:B------:R-:W-:Y:S02]  /*7100*/  LOP3.LUT R13, R13, 0x1ffffff0, RZ, 0xc0, !PT ;  /* 0x1ffffff00d0d7812 */ /* 0x000fe400078ec0ff */
[----:B------:R-:W-:-:S02]  /*7110*/  LOP3.LUT R10, R10, 0x1ffffff0, RZ, 0xc0, !PT ;  /* 0x1ffffff00a0a7812 */ /* 0x000fc400078ec0ff */
[----:B------:R-:W-:Y:S01]  /*7120*/  LEA.HI R19, R19, R6, RZ, 0x4 ;  /* 0x0000000613137211 */ /* 0x000fe200078f20ff */
[----:B------:R-:W-:Y:S01]  /*7130*/  IMAD.IADD R13, R12, 0x1, -R13 ;  /* 0x000000010c0d7824 */ /* 0x000fe200078e0a0d */
[----:B------:R-:W-:Y:S01]  /*7140*/  LOP3.LUT R18, R17, 0xfffffffe, RZ, 0xc0, !PT ;  /* 0xfffffffe11127812 */ /* 0x000fe200078ec0ff */
[----:B------:R-:W-:Y:S01]  /*7150*/  IMAD.IADD R10, R5, 0x1, -R10 ;  /* 0x00000001050a7824 */ /* 0x000fe200078e0a0a */
[----:B------:R-:W-:Y:S01]  /*7160*/  LOP3.LUT R19, R19, 0x1ffffff0, RZ, 0xc0, !PT ;  /* 0x1ffffff013137812 */ /* 0x000fe200078ec0ff */
[----:B------:R-:W-:Y:S01]  /*7170*/  IMAD R5, R13, 0x8, R14 ;  /* 0x000000080d057824 */ /* 0x000fe200078e020e */
[----:B------:R-:W-:Y:S01]  /*7180*/  IADD3 R18, R15, -R18, RZ ;  /* 0x800000120f127210 */ /* 0x000fe20007ffe0ff */
[----:B------:R-:W-:Y:S01]  /*7190*/  IMAD.MOV.U32 R13, RZ, RZ, 0x40000040 ;  /* 0x40000040ff0d7424 */ /* 0x000fe200078e00ff */
[----:B------:R-:W-:Y:S01]  /*71a0*/  LEA R9, R10, R9, 0x3 ;  /* 0x000000090a097211 */ /* 0x000fe200078e18ff */
[----:B------:R-:W-:Y:S01]  /*71b0*/  IMAD.IADD R19, R6, 0x1, -R19 ;  /* 0x0000000106137824 */ /* 0x000fe200078e0a13 */
[----:B------:R-:W-:Y:S01]  /*71c0*/  MOV R11, 0x40000040 ;  /* 0x40000040000b7802 */ /* 0x000fe20000000f00 */
[----:B------:R-:W-:Y:S01]  /*71d0*/  IMAD R6, R20, 0x2000, R16 ;  /* 0x0000200014067824 */ /* 0x000fe200078e0210 */
[----:B------:R-:W-:Y:S01]  /*71e0*/  MOV R15, 0x40000040 ;  /* 0x40000040000f7802 */ /* 0x000fe20000000f00 */
[----:B------:R1:W-:Y:S01]  /*71f0*/  STL [R1+0x4c], R9 ;  /* 0x00004c0901007387 */ /* 0x0003e20000100800 */
[----:B------:R-:W-:Y:S01]  /*7200*/  LEA R10, R19, R18, 0x3 ;  /* 0x00000012130a7211 */ /* 0x000fe200078e18ff */
[----:B------:R-:W-:-:S02]  /*7210*/  IMAD.MOV.U32 R19, RZ, RZ, 0x40000040 ;  /* 0x40000040ff137424 */ /* 0x000fc400078e00ff */
[----:B------:R2:W-:Y:S04]  /*7220*/  STL [R1+0x48], R5 ;  /* 0x0000480501007387 */ /* 0x0005e80000100800 */
[----:B------:R3:W-:Y:S01]  /*7230*/  STL [R1+0x44], R10 ;  /* 0x0000440a01007387 */ /* 0x0007e20000100800 */
[C---:B-1----:R-:W-:Y:S02]  /*7240*/  VIADD R9, R6.reuse, 0x4000 ;  /* 0x0000400006097836 */ /* 0x042fe40000000000 */
[----:B--2---:R-:W-:Y:S01]  /*7250*/  VIADD R5, R6, 0x20c00 ;  /* 0x00020c0006057836 */ /* 0x004fe20000000000 */
[----:B------:R-:W-:Y:S02]  /*7260*/  SHF.R.U32.HI R6, RZ, 0x4, R6 ;  /* 0x00000004ff067819 */ /* 0x000fe40000011606 */
[----:B------:R-:W-:-:S02]  /*7270*/  SHF.R.U32.HI R9, RZ, 0x4, R9 ;  /* 0x00000004ff097819 */ /* 0x000fc40000011609 */
[----:B------:R-:W-:Y:S02]  /*7280*/  SHF.R.U32.HI R5, RZ, 0x4, R5 ;  /* 0x00000004ff057819 */ /* 0x000fe40000011605 */
[----:B------:R-:W-:Y:S02]  /*7290*/  LOP3.LUT R6, R6, 0x3fff, RZ, 0xc0, !PT ;  /* 0x00003fff06067812 */ /* 0x000fe400078ec0ff */
[----:B------:R-:W-:Y:S02]  /*72a0*/  LOP3.LUT R9, R9, 0x3fff, RZ, 0xc0, !PT ;  /* 0x00003fff09097812 */ /* 0x000fe400078ec0ff */
[----:B------:R-:W-:Y:S02]  /*72b0*/  LOP3.LUT R5, R5, 0x3fff, RZ, 0xc0, !PT ;  /* 0x00003fff05057812 */ /* 0x000fe400078ec0ff */
[----:B------:R-:W-:Y:S02]  /*72c0*/  LOP3.LUT R12, R6, 0x10000, RZ, 0xfc, !PT ;  /* 0x00010000060c7812 */ /* 0x000fe400078efcff */
[----:B------:R-:W-:Y:S01]  /*72d0*/  LOP3.LUT R6, R9, 0x10000, RZ, 0xfc, !PT ;  /* 0x0001000009067812 */ /* 0x000fe200078efcff */
[----:B------:R-:W-:Y:S01]  /*72e0*/  VIADD R9, R7, 0x8 ;  /* 0x0000000807097836 */ /* 0x000fe20000000000 */
[----:B------:R-:W-:Y:S01]  /*72f0*/  LOP3.LUT R5, R5, 0x10000, RZ, 0xfc, !PT ;  /* 0x0001000005057812 */ /* 0x000fe200078efcff */
[C---:B------:R-:W-:Y:S01]  /*7300*/  VIADD R20, R12.reuse, 0x4 ;  /* 0x000000040c147836 */ /* 0x040fe20000000000 */
[C---:B------:R-:W-:Y:S01]  /*7310*/  IADD3 R22, R12.reuse, 0x2, RZ ;  /* 0x000000020c167810 */ /* 0x040fe20007ffe0ff */
[----:B------:R1:W-:Y:S01]  /*7320*/  STL [R1+0x3c], R12 ;  /* 0x00003c0c01007387 */ /* 0x0003e20000100800 */
[----:B------:R-:W-:Y:S01]  /*7330*/  IADD3 R18, R12, 0x6, RZ ;  /* 0x000000060c127810 */ /* 0x000fe20007ffe0ff */
[C---:B---3--:R-:W-:Y:S01]  /*7340*/  VIADD R10, R6.reuse, 0x6 ;  /* 0x00000006060a7836 */ /* 0x048fe20000000000 */
[----:B------:R-:W-:Y:S01]  /*7350*/  IADD3 R9, R7, 0x14, RZ ;  /* 0x0000001407097810 */ /* 0x000fe20007ffe0ff */
[----:B------:R2:W-:Y:S01]  /*7360*/  STL [R1+0x58], R5 ;  /* 0x0000580501007387 */ /* 0x0005e20000100800 */
[----:B------:R-:W-:-:S03]  /*7370*/  VIADD R14, R6, 0x2 ;  /* 0x00000002060e7836 */ /* 0x000fc60000000000 */
[----:B------:R3:W-:Y:S01]  /*7380*/  STL [R1+0x38], R6 ;  /* 0x0000380601007387 */ /* 0x0007e20000100800 */
[----:B-1----:R-:W-:-:S03]  /*7390*/  IADD3 R12, R6, 0x4, RZ ;  /* 0x00000004060c7810 */ /* 0x002fc60007ffe0ff */
[----:B------:R1:W-:Y:S01]  /*73a0*/  STL.64 [R1+0x30], R22 ;  /* 0x0000301601007387 */ /* 0x0003e20000100a00 */
[C---:B--2---:R-:W-:Y:S01]  /*73b0*/  IADD3 R5, R7.reuse, 0x4, RZ ;  /* 0x0000000407057810 */ /* 0x044fe20007ffe0ff */
[C---:B------:R-:W-:Y:S02]  /*73c0*/  VIADD R5, R7.reuse, 0x10 ;  /* 0x0000001007057836 */ /* 0x040fe40000000000 */
[----:B------:R1:W-:Y:S01]  /*73d0*/  STL.64 [R1+0x28], R20 ;  /* 0x0000281401007387 */ /* 0x0003e20000100a00 */
[C---:B------:R-:W-:Y:S02]  /*73e0*/  IADD3 R5, R7.reuse, 0x1c, RZ ;  /* 0x0000001c07057810 */ /* 0x040fe40007ffe0ff */
[C---:B---3--:R-:W-:Y:S01]  /*73f0*/  IADD3 R6, R7.reuse, 0xc, RZ ;  /* 0x0000000c07067810 */ /* 0x048fe20007ffe0ff */
[----:B------:R1:W-:Y:S01]  /*7400*/  STL.64 [R1+0x20], R18 ;  /* 0x0000201201007387 */ /* 0x0003e20000100a00 */
[----:B------:R-:W-:-:S03]  /*7410*/  VIADD R6, R7, 0x18 ;  /* 0x0000001807067836 */ /* 0x000fc60000000000 */
[----:B------:R1:W-:Y:S04]  /*7420*/  STL.64 [R1+0x8], R10 ;  /* 0x0000080a01007387 */ /* 0x0003e80000100a00 */
[----:B------:R1:W-:Y:S04]  /*7430*/  STL.64 [R1+0x18], R14 ;  /* 0x0000180e01007387 */ /* 0x0003e80000100a00 */
[----:B------:R1:W-:Y:S02]  /*7440*/  STL.64 [R1+0x10], R12 ;  /* 0x0000100c01007387 */ /* 0x0003e40000100a00 */
.L_x_1404:
[----:B------:R-:W-:-:S05]  /*7450*/  IMAD.U32 R5, RZ, RZ, UR36 ;  /* 0x00000024ff057e24 */ /* 0x000fca000f8e00ff */
[----:B------:R-:W-:-:S04]  /*7460*/  LOP3.LUT R5, R5, 0x1, RZ, 0xfc, !PT ;  /* 0x0000000105057812 */ /* 0x000fc800078efcff */
[----:B------:R-:W-:-:S13]  /*7470*/  ISETP.NE.AND P0, PT, R5, 0x3, PT ;  /* 0x000000030500780c */ /* 0x000fda0003f05270 */
[----:B------:R-:W-:Y:S05]  /*7480*/  @!P0 BRA `(.L_x_1394) ;  /* 0x0000000000048947 */ /* 0x000fea0003800000 */
[----:B------:R-:W-:Y:S01]  /*7490*/  BPT.TRAP 0x1 ;  /* 0x000000040000795c */ /* 0x000fe20000300000 */
.L_x_1394:
[----:B------:R-:W-:Y:S02]  /*74a0*/  LEA R6, R0, R16, 0x3 ;  /* 0x0000001000067211 */ /* 0x000fe400078e18ff */
[----:B-1----:R-:W-:-:S04]  /*74b0*/  SHF.L.U32 R23, R4, 0x1f, RZ ;  /* 0x0000001f04177819 */ /* 0x002fc800000006ff */
[----:B------:R1:W2:Y:S01]  /*74c0*/  SYNCS.PHASECHK.TRANS64.TRYWAIT P1, [R6+URZ+0x30c10], R23 ;  /* 0x030c1017060075a7 */ /* 0x0002a2000802017f */
[----:B------:R-:W-:Y:S05]  /*74d0*/  @!P0 BRA `(.L_x_1395) ;  /* 0x0000000000048947 */ /* 0x000fea0003800000 */
[----:B------:R-:W-:Y:S01]  /*74e0*/  BPT.TRAP 0x1 ;  /* 0x000000040000795c */ /* 0x000fe20000300000 */
.L_x_1395:
[----:B------:R-:W-:-:S05]  /*74f0*/  VIADD R5, R16, 0x10000 ;  /* 0x0001000010057836 */ /* 0x000fca0000000000 */
[----:B------:R-:W-:-:S04]  /*7500*/  SHF.R.U32.HI R5, RZ, 0x4, R5 ;  /* 0x00000004ff057819 */ /* 0x000fc80000011605 */
[----:B------:R-:W-:-:S04]  /*7510*/  LOP3.LUT R5, R5, 0x3fff, RZ, 0xc0, !PT ;  /* 0x00003fff05057812 */ /* 0x000fc800078ec0ff */
[----:B------:R-:W-:Y:S01]  /*7520*/  LOP3.LUT R9, R5, 0x10000, RZ, 0xfc, !PT ;  /* 0x0001000005097812 */ /* 0x000fe200078efcff */
[----:B--2---:R-:W-:Y:S06]  /*7530*/  @P1 BRA `(.L_x_1396) ;  /* 0x0000000000081947 */ /* 0x004fec0003800000 */
[----:B------:R-:W2:Y:S02]  /*7540*/  SYNCS.PHASECHK.TRANS64.TRYWAIT P1, [R6+URZ+0x30c10], R23 ;  /* 0x030c1017060075a7 */ /* 0x000ea4000802017f */
[----:B--2---:R-:W-:Y:S05]  /*7550*/  @!P1 BRA `(.L_x_1397) ;  /* 0x000000d000bc9947 */ /* 0x004fea0003800000 */
.L_x_1396:
[----:B------:R-:W3:Y:S04]  /*7560*/  LDL R17, [R1+0x3c] ;  /* 0x00003c0001117983 */ /* 0x000ee80000100800 */
[----:B------:R-:W4:Y:S04]  /*7570*/  LDL.64 R20, [R1+0x30] ;  /* 0x0000300001147983 */ /* 0x000f280000100a00 */
[----:B------:R-:W5:Y:S01]  /*7580*/  LDL.64 R18, [R1+0x28] ;  /* 0x0000280001127983 */ /* 0x000f620000100a00 */
[----:B------:R-:W-:Y:S01]  /*7590*/  LEA R9, R0, R9, 0xa ;  /* 0x0000000900097211 */ /* 0x000fe200078e50ff */
        /* <DEDUP_REMOVED lines=20> */
[C---:B-----5:R-:W-:Y:S01]  /*76e0*/  IMAD R10, R0.reuse, 0x80, R10 ;  /* 0x00000080000a7824 */ /* 0x060fe200078e020a */
[----:B------:R-:W-:Y:S01]  /*76f0*/  UIADD3 UR6, UR6, 0x6, URZ ;  /* 0x0000000606067890 */ /* 0x000fe2000fffe03f */
[----:B------:R-:W-:-:S04]  /*7700*/  LEA R12, R0, R12, 0x7 ;  /* 0x0000000c000c7211 */ /* 0x000fc800078e38ff */
[----:B------:R-:W-:-:S04]  /*7710*/  LEA R15, R3, R12, 0x1 ;  /* 0x0000000c030f7211 */ /* 0x000fc800078e08ff */
[----:B------:R-:W-:Y:S01]  /*7720*/  LEA R9, R15, R16, 0x2 ;  /* 0x000000100f097211 */ /* 0x000fe200078e10ff */
        /* <DEDUP_REMOVED lines=8> */
[C---:B------:R-:W-:Y:S01]  /*77b0*/  IMAD R14, R0.reuse, 0x80, R13 ;  /* 0x00000080000e7824 */ /* 0x040fe200078e020d */
[----:B------:R-:W-:Y:S01]  /*77c0*/  LEA R18, R0, R11, 0x7 ;  /* 0x0000000b00127211 */ /* 0x000fe200078e38ff */
[C---:B------:R-:W-:Y:S02]  /*77d0*/  IMAD R13, R3.reuse, 0x2, R10 ;  /* 0x00000002030d7824 */ /* 0x040fe400078e020a */
[C---:B------:R-:W-:Y:S01]  /*77e0*/  IMAD R19, R3.reuse, 0x2, R14 ;  /* 0x0000000203137824 */ /* 0x040fe200078e020e */
[----:B------:R-:W-:Y:S01]  /*77f0*/  LEA R21, R3, R18, 0x1 ;  /* 0x0000001203157211 */ /* 0x000fe200078e08ff */
[----:B------:R-:W-:-:S02]  /*7800*/  IMAD R17, R13, 0x4, R16 ;  /* 0x000000040d117824 */ /* 0x000fc400078e0210 */
[----:B------:R-:W-:Y:S01]  /*7810*/  IMAD R10, R19, 0x4, R16 ;  /* 0x00000004130a7824 */ /* 0x000fe200078e0210 */
[----:B------:R-:W-:Y:S01]  /*7820*/  LEA R11, R21, R16, 0x2 ;  /* 0x00000010150b7211 */ /* 0x000fe200078e10ff */
[----:B------:R-:W-:-:S04]  /*7830*/  VIADD R14, R16, 0x20000 ;  /* 0x00020000100e7836 */ /* 0x000fc80000000000 */
[--C-:B------:R-:W-:Y:S01]  /*7840*/  IMAD R15, R15, 0x4, R14.reuse ;  /* 0x000000040f0f7824 */ /* 0x100fe200078e020e */
[-C--:B------:R-:W-:Y:S02]  /*7850*/  LEA R12, R13, R14.reuse, 0x2 ;  /* 0x0000000e0d0c7211 */ /* 0x080fe400078e10ff */
        /* <DEDUP_REMOVED lines=15> */
.L_x_1398:
[----:B------:R1:W1:Y:S01]  /*7950*/  SYNCS.PHASECHK.TRANS64.TRYWAIT P1, [R6+URZ+0x30c30], R23 ;  /* 0x030c3017060075a7 */ /* 0x000262000802017f */
[----:B------:R-:W-:Y:S05]  /*7960*/  @!P0 BRA `(.L_x_1399) ;  /* 0x0000000000048947 */ /* 0x000fea0003800000 */
[----:B------:R-:W-:Y:S01]  /*7970*/  BPT.TRAP 0x1 ;  /* 0x000000040000795c */ /* 0x000fe20000300000 */
.L_x_1399:
[----:B-1----:R-:W-:Y:S05]  /*7980*/  @P1 BRA `(.L_x_1400) ;  /* 0x0000000000081947 */ /* 0x002fea0003800000 */
[----:B------:R-:W1:Y:S02]  /*7990*/  SYNCS.PHASECHK.TRANS64.TRYWAIT P1, [R6+URZ+0x30c30], R23 ;  /* 0x030c3017060075a7 */ /* 0x000e64000802017f */
[----:B-1----:R-:W-:Y:S05]  /*79a0*/  @!P1 BRA `(.L_x_1401) ;  /* 0x000000cc00bc9947 */ /* 0x002fea0003800000 */
.L_x_1400:
[----:B------:R-:W2:Y:S01]  /*79b0*/  LDL R26, [R1+0x38] ;  /* 0x00003800011a7983 */ /* 0x000ea20000100800 */
[----:B------:R-:W-:Y:S01]  /*79c0*/  IADD3 R24, R16, 0x18000, RZ ;  /* 0x0001800010187810 */ /* 0x000fe20007ffe0ff */
[----:B------:R-:W-:Y:S02]  /*79d0*/  ULDC UR8, c[0x0][0x75c] ;  /* 0x0001d70000087ab9 */ /* 0x000fe40000000800 */
[----:B------:R-:W-:Y:S01]  /*79e0*/  STL [R1+0xf8], R162 ;  /* 0x0000f8a201007387 */ /* 0x000fe20000100800 */
[----:B------:R-:W-:Y:S01]  /*79f0*/  SHF.R.U32.HI R24, RZ, 0x4, R24 ;  /* 0x00000004ff187819 */ /* 0x000fe20000011618 */
[----:B------:R-:W-:Y:S01]  /*7a00*/  FMUL.FTZ R18, R76, UR8 ;  /* 0x000000084c127c20 */ /* 0x000fe20008410000 */
[----:B------:R-:W-:Y:S01]  /*7a10*/  FMUL.FTZ R19, R77, UR8 ;  /* 0x000000084d137c20 */ /* 0x000fe20008410000 */
[----:B------:R-:W-:Y:S01]  /*7a20*/  STL [R1+0xf4], R161 ;  /* 0x0000f4a101007387 */ /* 0x000fe20000100800 */
[----:B------:R-:W-:Y:S01]  /*7a30*/  LOP3.LUT R210, R24, 0x3fff, RZ, 0xc0, !PT ;  /* 0x00003fff18d27812 */ /* 0x000fe200078ec0ff */
[----:B------:R-:W-:Y:S01]  /*7a40*/  FMUL.FTZ R20, R78, UR8 ;  /* 0x000000084e147c20 */ /* 0x000fe20008410000 */
[----:B------:R-:W-:Y:S01]  /*7a50*/  FMUL.FTZ R21, R79, UR8 ;  /* 0x000000084f157c20 */ /* 0x000fe20008410000 */
[----:B------:R-:W-:Y:S01]  /*7a60*/  STL [R1+0xf0], R160 ;  /* 0x0000f0a001007387 */ /* 0x000fe20000100800 */
[----:B------:R-:W-:Y:S01]  /*7a70*/  LOP3.LUT R25, R210, 0x10000, RZ, 0xfc, !PT ;  /* 0x00010000d2197812 */ /* 0x000fe200078efcff */
[----:B------:R-:W-:Y:S01]  /*7a80*/  FMUL.FTZ R22, R80, UR8 ;  /* 0x0000000850167c20 */ /* 0x000fe20008410000 */
[----:B------:R-:W-:Y:S01]  /*7a90*/  FMUL.FTZ R23, R81, UR8 ;  /* 0x0000000851177c20 */ /* 0x000fe20008410000 */
[----:B------:R-:W-:Y:S01]  /*7aa0*/  STL [R1+0xec], R159 ;  /* 0x0000ec9f01007387 */ /* 0x000fe20000100800 */
[----:B------:R-:W-:Y:S01]  /*7ab0*/  FMUL.FTZ R204, R82, UR8 ;  /* 0x0000000852cc7c20 */ /* 0x000fe20008410000 */
[----:B------:R-:W-:-:S02]  /*7ac0*/  IMAD R25, R0, 0x400, R25 ;  /* 0x0000040000197824 */ /* 0x000fc400078e0219 */
        /* <DEDUP_REMOVED lines=71> */
[C---:B------:R-:W-:Y:S01]  /*7f40*/  IADD3 R230, R7.reuse, 0x4, RZ ;  /* 0x0000000407e67810 */ /* 0x040fe20007ffe0ff */
        /* <DEDUP_REMOVED lines=34> */
[C---:B------:R-:W-:Y:S01]  /*8170*/  VIADD R220, R7.reuse, 0x10 ;  /* 0x0000001007dc7836 */ /* 0x040fe20000000000 */
[----:B------:R-:W-:-:S03]  /*8180*/  IADD3 R224, R7, 0x14, RZ ;  /* 0x0000001407e07810 */ /* 0x000fc60007ffe0ff */
        /* <DEDUP_REMOVED lines=53> */
[----:B----4-:R-:W-:Y:S01]  /*84e0*/  VIADD R128, R7, 0x18 ;  /* 0x0000001807807836 */ /* 0x010fe20000000000 */
        /* <DEDUP_REMOVED lines=10> */
[----:B------:R-:W-:Y:S01]  /*8590*/  IADD3 R221, R7, 0x1c, RZ ;  /* 0x0000001c07dd7810 */ /* 0x000fe20007ffe0ff */
[----:B------:R-:W-:-:S06]  /*85a0*/  FFMA.FTZ R95, R98, UR5, -R95 ;  /* 0x00000005625f7c23 */ /* 0x000fcc000801085f */
        /* <DEDUP_REMOVED lines=140> */
[----:B----4-:R-:W-:-:S02]  /*8e70*/  FSEL R128, R234, -INF , P2 ;  /* 0xff800000ea807808 */ /* 0x010fc40001000000 */
[----:B------:R-:W4:Y:S01]  /*8e80*/  SHFL.IDX PT, R212, R217, R212, 0x1f ;  /* 0x00001fd4d9d47589 */ /* 0x000f2200000e0000 */
[----:B---3--:R-:W-:Y:S01]  /*8e90*/  FFMA.FTZ R132, R26, UR5, -R215 ;  /* 0x000000051a847c23 */ /* 0x008fe200080108d7 */
[C---:B------:R-:W-:Y:S01]  /*8ea0*/  IADD3 R215, R7.reuse, 0x18, RZ ;  /* 0x0000001807d77810 */ /* 0x040fe20007ffe0ff */
[----:B------:R3:W-:Y:S01]  /*8eb0*/  MUFU.EX2 R12, R122 ;  /* 0x0000007a000c7308 */ /* 0x0007e20000000800 */
[----:B------:R-:W-:Y:S01]  /*8ec0*/  FFMA.FTZ R128, R128, UR5, -R127 ;  /* 0x0000000580807c23 */ /* 0x000fe2000801087f */
[----:B------:R-:W4:Y:S06]  /*8ed0*/  SHFL.IDX PT, R230, R11, R230, 0x1f ;  /* 0x00001fe60be67589 */ /* 0x000f2c00000e0000 */
[----:B------:R-:W4:Y:S01]  /*8ee0*/  MUFU.TANH R114, R114 ;  /* 0x0000007200727308 */ /* 0x000f220000002400 */
[----:B---3--:R-:W-:Y:S01]  /*8ef0*/  FSEL R122, R112, -INF , P1 ;  /* 0xff800000707a7808 */ /* 0x008fe20000800000 */
[----:B------:R-:W3:Y:S01]  /*8f00*/  SHFL.IDX PT, R215, R217, R215, 0x1f ;  /* 0x00001fd7d9d77589 */ /* 0x000ee200000e0000 */
[----:B------:R-:W-:-:S03]  /*8f10*/  VIADD R26, R7, 0x8 ;  /* 0x00000008071a7836 */ /* 0x000fc60000000000 */
[----:B------:R-:W-:Y:S01]  /*8f20*/  FFMA.FTZ R127, R122, UR5, -R127 ;  /* 0x000000057a7f7c23 */ /* 0x000fe2000801087f */
[----:B------:R4:W3:Y:S01]  /*8f30*/  SHFL.IDX PT, R217, R217, R221, 0x1f ;  /* 0x00001fddd9d97589 */ /* 0x0008e200000e0000 */
[----:B------:R-:W-:Y:S01]  /*8f40*/  FSEL R122, R149, -INF , P2 ;  /* 0xff800000957a7808 */ /* 0x000fe20001000000 */
[--C-:B------:R-:W-:Y:S01]  /*8f50*/  FADD.FTZ R32, R32, -R229.reuse ;  /* 0x800000e520207221 */ /* 0x100fe20000010000 */
[----:B------:R-:W-:Y:S01]  /*8f60*/  FADD.FTZ R34, R34, -R229 ;  /* 0x800000e522227221 */ /* 0x000fe20000010000 */
[----:B------:R-:W-:Y:S01]  /*8f70*/  FFMA.FTZ R22, -R22, R22, 1 ;  /* 0x3f80000016167423 */ /* 0x000fe20000010116 */
[----:B------:R3:W3:Y:S01]  /*8f80*/  SHFL.IDX PT, R229, R11, R26, 0x1f ;  /* 0x00001f1a0be57589 */ /* 0x0006e200000e0000 */
[--C-:B------:R-:W-:Y:S01]  /*8f90*/  FFMA.FTZ R122, R122, UR5, -R125.reuse ;  /* 0x000000057a7a7c23 */ /* 0x100fe2000801087d */
[----:B------:R-:W-:Y:S01]  /*8fa0*/  FFMA.FTZ R125, R219, UR5, -R125 ;  /* 0x00000005db7d7c23 */ /* 0x000fe2000801087d */
[--C-:B------:R-:W-:Y:S01]  /*8fb0*/  FADD.FTZ R219, R25, -R222.reuse ;  /* 0x800000de19db7221 */ /* 0x100fe20000010000 */
[----:B------:R-:W-:Y:S01]  /*8fc0*/  FADD.FTZ R222, R27, -R222 ;  /* 0x800000de1bde7221 */ /* 0x000fe20000010000 */
[----:B------:R-:W-:Y:S01]  /*8fd0*/  IADD3 R27, R7, 0xc, RZ ;  /* 0x0000000c071b7810 */ /* 0x000fe20007ffe0ff */
[--C-:B--2---:R-:W-:Y:S01]  /*8fe0*/  FADD.FTZ R33, R33, -R224.reuse ;  /* 0x800000e021217221 */ /* 0x104fe20000010000 */
[----:B------:R-:W-:Y:S01]  /*8ff0*/  FADD.FTZ R35, R35, -R224 ;  /* 0x800000e023237221 */ /* 0x000fe20000010000 */
[----:B------:R1:W-:Y:S08]  /*9000*/  MUFU.EX2 R25, R211 ;  /* 0x000000d300197308 */ /* 0x0003f00000000800 */
[----:B------:R-:W2:Y:S01]  /*9010*/  MUFU.TANH R113, R113 ;  /* 0x0000007100717308 */ /* 0x000ea20000002400 */
[----:B------:R2:W2:Y:S01]  /*9020*/  SHFL.IDX PT, R224, R11, R27, 0x1f ;  /* 0x00001f1b0be07589 */ /* 0x0004a200000e0000 */
[--C-:B-1----:R-:W-:Y:S01]  /*9030*/  FADD.FTZ R211, R29, -R213.reuse ;  /* 0x800000d51dd37221 */ /* 0x102fe20000010000 */
[----:B----4-:R-:W-:Y:S01]  /*9040*/  FADD.FTZ R221, R28, -R212 ;  /* 0x800000d41cdd7221 */ /* 0x010fe20000010000 */
[----:B------:R-:W-:Y:S01]  /*9050*/  FADD.FTZ R213, R31, -R213 ;  /* 0x800000d51fd57221 */ /* 0x000fe20000010000 */
[----:B------:R-:W-:-:S03]  /*9060*/  FSEL R28, R141, -INF , P2 ;  /* 0xff8000008d1c7808 */ /* 0x000fc60001000000 */
[----:B------:R-:W1:Y:S01]  /*9070*/  MUFU.EX2 R95, R95 ;  /* 0x0000005f005f7308 */ /* 0x000e620000000800 */
[----:B------:R-:W-:Y:S01]  /*9080*/  FSEL R31, R140, -INF , P1 ;  /* 0xff8000008c1f7808 */ /* 0x000fe20000800000 */
[----:B------:R-:W-:-:S06]  /*9090*/  FFMA.FTZ R28, R28, UR5, -R230 ;  /* 0x000000051c1c7c23 */ /* 0x000fcc00080108e6 */
[----:B------:R-:W4:Y:S01]  /*90a0*/  MUFU.TANH R118, R118 ;  /* 0x0000007600767308 */ /* 0x000f220000002400 */
[----:B------:R-:W-:-:S07]  /*90b0*/  FFMA.FTZ R31, R31, UR5, -R230 ;  /* 0x000000051f1f7c23 */ /* 0x000fce00080108e6 */
[----:B------:R-:W-:Y:S08]  /*90c0*/  MUFU.EX2 R98, R98 ;  /* 0x0000006200627308 */ /* 0x000ff00000000800 */
[----:B------:R-:W4:Y:S08]  /*90d0*/  MUFU.TANH R116, R116 ;  /* 0x0000007400747308 */ /* 0x000f300000002400 */
[----:B------:R-:W-:Y:S08]  /*90e0*/  MUFU.TANH R121, R121 ;  /* 0x0000007900797308 */ /* 0x000ff00000002400 */
[----:B------:R-:W4:Y:S08]  /*90f0*/  MUFU.EX2 R104, R104 ;  /* 0x0000006800687308 */ /* 0x000f300000000800 */
[----:B------:R-:W4:Y:S08]  /*9100*/  MUFU.TANH R115, R115 ;  /* 0x0000007300737308 */ /* 0x000f300000002400 */
[----:B------:R-:W-:Y:S01]  /*9110*/  MUFU.TANH R117, R117 ;  /* 0x0000007500757308 */ /* 0x000fe20000002400 */
[----:B------:R-:W-:-:S07]  /*9120*/  FFMA.FTZ R23, -R23, R23, 1 ;  /* 0x3f80000017177423 */ /* 0x000fce0000010117 */
[----:B------:R-:W-:Y:S08]  /*9130*/  MUFU.EX2 R103, R103 ;  /* 0x0000006700677308 */ /* 0x000ff00000000800 */
[----:B------:R-:W-:Y:S01]  /*9140*/  MUFU.EX2 R96, R96 ;  /* 0x0000006000607308 */ /* 0x000fe20000000800 */
[----:B------:R-:W-:Y:S01]  /*9150*/  FFMA.FTZ R209, -R209, R209, 1 ;  /* 0x3f800000d1d17423 */ /* 0x000fe200000101d1 */
[----:B------:R-:W-:Y:S01]  /*9160*/  FFMA.FTZ R205, -R205, R205, 1 ;  /* 0x3f800000cdcd7423 */ /* 0x000fe200000101cd */
[----:B------:R-:W-:Y:S05]  /*9170*/  LDS R13, [R13+0x400] ;  /* 0x000400000d0d7984 */ /* 0x000fea0000000800 */
[----:B---3--:R3:W-:Y:S01]  /*9180*/  MUFU.EX2 R26, R231 ;  /* 0x000000e7001a7308 */ /* 0x0087e20000000800 */
[----:B------:R-:W-:Y:S01]  /*9190*/  FADD.FTZ R36, R36, -R215 ;  /* 0x800000d724247221 */ /* 0x000fe20000010000 */
[----:B---3--:R-:W-:-:S06]  /*91a0*/  VIADD R231, R7, 0x10 ;  /* 0x0000001007e77836 */ /* 0x008fcc0000000000 */
[----:B--2---:R2:W-:Y:S01]  /*91b0*/  MUFU.EX2 R27, R214 ;  /* 0x000000d6001b7308 */ /* 0x0045e20000000800 */
[----:B------:R3:W1:Y:S01]  /*91c0*/  SHFL.IDX PT, R230, R11, R231, 0x1f ;  /* 0x00001fe70be67589 */ /* 0x00066200000e0000 */
[----:B------:R-:W-:Y:S01]  /*91d0*/  FADD.FTZ R215, R38, -R215 ;  /* 0x800000d726d77221 */ /* 0x000fe20000010000 */
[----:B--2---:R-:W-:Y:S01]  /*91e0*/  FADD.FTZ R214, R37, -R217 ;  /* 0x800000d925d67221 */ /* 0x004fe20000010000 */
[----:B------:R-:W-:Y:S01]  /*91f0*/  FFMA.FTZ R37, -R20, R20, 1 ;  /* 0x3f80000014257423 */ /* 0x000fe20000010114 */
[----:B------:R-:W-:Y:S01]  /*9200*/  FSEL R20, R6, -INF , P2 ;  /* 0xff80000006147808 */ /* 0x000fe20001000000 */
[----:B------:R-:W-:Y:S01]  /*9210*/  FFMA.FTZ R38, -R18, R18, 1 ;  /* 0x3f80000012267423 */ /* 0x000fe20000010112 */
[----:B------:R-:W-:Y:S01]  /*9220*/  FMUL.FTZ R223, R99, R223 ;  /* 0x000000df63df7220 */ /* 0x000fe20000410000 */
[----:B------:R2:W-:Y:S03]  /*9230*/  MUFU.EX2 R18, R216 ;  /* 0x000000d800127308 */ /* 0x0005e60000000800 */
[----:B------:R-:W-:Y:S01]  /*9240*/  FMUL.FTZ R37, R37, R223 ;  /* 0x000000df25257220 */ /* 0x000fe20000410000 */
[----:B------:R-:W-:Y:S01]  /*9250*/  FMUL.FTZ R223, R119, R219 ;  /* 0x000000db77df7220 */ /* 0x000fe20000410000 */
[----:B--2---:R-:W-:Y:S01]  /*9260*/  FFMA.FTZ R216, R20, UR5, -R229 ;  /* 0x0000000514d87c23 */ /* 0x004fe200080108e5 */
[----:B------:R-:W-:-:S02]  /*9270*/  FFMA.FTZ R20, -R19, R19, 1 ;  /* 0x3f80000013147423 */ /* 0x000fc40000010113 */
[----:B------:R2:W-:Y:S01]  /*9280*/  MUFU.EX2 R19, R218 ;  /* 0x000000da00137308 */ /* 0x0005e20000000800 */
[----:B------:R-:W-:Y:S01]  /*9290*/  FMUL.FTZ R222, R100, R222 ;  /* 0x000000de64de7220 */ /* 0x000fe20000410000 */
[----:B------:R-:W-:Y:S01]  /*92a0*/  FADD.FTZ R212, R30, -R212 ;  /* 0x800000d41ed47221 */ /* 0x000fe20000010000 */
[----:B--2---:R-:W-:Y:S02]  /*92b0*/  FSEL R218, R3, -INF , P1 ;  /* 0xff80000003da7808 */ /* 0x004fe40000800000 */
[----:B---3--:R-:W-:-:S03]  /*92c0*/  IADD3 R231, R7, 0x14, RZ ;  /* 0x0000001407e77810 */ /* 0x008fc60007ffe0ff */
[----:B------:R-:W-:Y:S01]  /*92d0*/  FFMA.FTZ R219, R218, UR5, -R224 ;  /* 0x00000005dadb7c23 */ /* 0x000fe200080108e0 */
[----:B------:R-:W-:Y:S01]  /*92e0*/  FMUL.FTZ R218, R20, R223 ;  /* 0x000000df14da7220 */ /* 0x000fe20000410000 */
[----:B------:R-:W-:Y:S01]  /*92f0*/  FSEL R29, R143, -INF , P2 ;  /* 0xff8000008f1d7808 */ /* 0x000fe20001000000 */
[----:B------:R2:W-:Y:S01]  /*9300*/  MUFU.EX2 R20, R210 ;  /* 0x000000d200147308 */ /* 0x0005e20000000800 */
[----:B------:R-:W-:Y:S01]  /*9310*/  FSEL R30, R142, -INF , P1 ;  /* 0xff8000008e1e7808 */ /* 0x000fe20000800000 */
[----:B------:R-:W-:Y:S01]  /*9320*/  FMUL.FTZ R223, R97, R221 ;  /* 0x000000dd61df7220 */ /* 0x000fe20000410000 */
[----:B------:R-:W-:Y:S01]  /*9330*/  FADD.FTZ R217, R39, -R217 ;  /* 0x800000d927d97221 */ /* 0x000fe20000010000 */
[--C-:B------:R-:W-:Y:S01]  /*9340*/  FFMA.FTZ R29, R29, UR5, -R233.reuse ;  /* 0x000000051d1d7c23 */ /* 0x100fe200080108e9 */
[----:B--2---:R-:W-:Y:S01]  /*9350*/  FMUL.FTZ R210, R21, R222 ;  /* 0x000000de15d27220 */ /* 0x004fe20000410000 */
[----:B------:R-:W-:Y:S01]  /*9360*/  FSEL R21, R2, -INF , P2 ;  /* 0xff80000002157808 */ /* 0x000fe20001000000 */
[----:B------:R-:W-:Y:S01]  /*9370*/  FFMA.FTZ R30, R30, UR5, -R233 ;  /* 0x000000051e1e7c23 */ /* 0x000fe200080108e9 */
[----:B------:R-:W-:Y:S01]  /*9380*/  FSEL R39, R5, -INF , P1 ;  /* 0xff80000005277808 */ /* 0x000fe20000800000 */
[----:B------:R-:W2:Y:S01]  /*9390*/  SHFL.IDX PT, R231, R11, R231, 0x1f ;  /* 0x00001fe70be77589 */ /* 0x000ea200000e0000 */
[----:B------:R-:W-:-:S02]  /*93a0*/  VIADD R233, R7, 0x18 ;  /* 0x0000001807e97836 */ /* 0x000fc40000000000 */
[----:B-1----:R-:W-:Y:S02]  /*93b0*/  FFMA.FTZ R221, R21, UR5, -R230 ;  /* 0x0000000515dd7c23 */ /* 0x002fe400080108e6 */
[----:B------:R1:W-:Y:S01]  /*93c0*/  MUFU.EX2 R21, R139 ;  /* 0x0000008b00157308 */ /* 0x0003e20000000800 */
[----:B------:R-:W-:Y:S01]  /*93d0*/  FFMA.FTZ R39, R39, UR5, -R229 ;  /* 0x0000000527277c23 */ /* 0x000fe200080108e5 */
[----:B------:R-:W-:Y:S01]  /*93e0*/  FSEL R222, R114, -INF , P1 ;  /* 0xff80000072de7808 */ /* 0x000fe20000800000 */
[----:B------:R3:W4:Y:S01]  /*93f0*/  SHFL.IDX PT, R229, R11, R233, 0x1f ;  /* 0x00001fe90be57589 */ /* 0x00072200000e0000 */
[----:B-1----:R-:W-:-:S03]  /*9400*/  FMUL.FTZ R139, R22, R223 ;  /* 0x000000df168b7220 */ /* 0x002fc60000410000 */
[----:B------:R1:W-:Y:S01]  /*9410*/  LDS R223, [R15+0x400] ;  /* 0x000400000fdf7984 */ /* 0x0003e20000000800 */
[----:B---3--:R-:W-:Y:S01]  /*9420*/  IADD3 R233, R7, 0x1c, RZ ;  /* 0x0000001c07e97810 */ /* 0x008fe20007ffe0ff */
[----:B------:R-:W-:-:S04]  /*9430*/  FFMA.FTZ R222, R222, UR5, -R230 ;  /* 0x00000005dede7c23 */ /* 0x000fc800080108e6 */
[----:B------:R3:W4:Y:S01]  /*9440*/  SHFL.IDX PT, R230, R11, R233, 0x1f ;  /* 0x00001fe90be67589 */ /* 0x00072200000e0000 */
[----:B------:R-:W4:Y:S01]  /*9450*/  MUFU.EX2 R102, R102 ;  /* 0x0000006600667308 */ /* 0x000f220000000800 */
[----:B------:R-:W-:Y:S01]  /*9460*/  FMUL.FTZ R220, R120, R220 ;  /* 0x000000dc78dc7220 */ /* 0x000fe20000410000 */
[----:B-1----:R-:W-:Y:S01]  /*9470*/  FFMA.FTZ R15, -R204, R204, 1 ;  /* 0x3f800000cc0f7423 */ /* 0x002fe200000101cc */
[----:B------:R-:W-:Y:S02]  /*9480*/  FSEL R22, R113, -INF , P2 ;  /* 0xff80000071167808 */ /* 0x000fe40001000000 */
[----:B------:R-:W-:-:S03]  /*9490*/  FMUL.FTZ R38, R38, R220 ;  /* 0x000000dc26267220 */ /* 0x000fc60000410000 */
[----:B---3--:R1:W-:Y:S01]  /*94a0*/  MUFU.EX2 R11, R138 ;  /* 0x0000008a000b7308 */ /* 0x0083e20000000800 */
[----:B------:R-:W-:Y:S01]  /*94b0*/  FSEL R220, R4, -INF , P2 ;  /* 0xff80000004dc7808 */ /* 0x000fe20001000000 */
[----:B-1----:R-:W-:Y:S01]  /*94c0*/  FMUL.FTZ R138, R95, R212 ;  /* 0x000000d45f8a7220 */ /* 0x002fe20000410000 */
[----:B--2---:R-:W-:Y:S01]  /*94d0*/  FFMA.FTZ R212, R22, UR5, -R231 ;  /* 0x0000000516d47c23 */ /* 0x004fe200080108e7 */
[----:B----4-:R-:W-:Y:S02]  /*94e0*/  FSEL R22, R118, -INF , P1 ;  /* 0xff80000076167808 */ /* 0x010fe40000800000 */
[----:B------:R-:W-:Y:S02]  /*94f0*/  FMUL.FTZ R138, R15, R138 ;  /* 0x0000008a0f8a7220 */ /* 0x000fe40000410000 */
[----:B------:R1:W-:Y:S01]  /*9500*/  MUFU.EX2 R15, R137 ;  /* 0x00000089000f7308 */ /* 0x0003e20000000800 */
[----:B------:R-:W-:Y:S01]  /*9510*/  FFMA.FTZ R220, R220, UR5, -R224 ;  /* 0x00000005dcdc7c23 */ /* 0x000fe200080108e0 */
[----:B------:R-:W-:Y:S01]  /*9520*/  FSEL R224, R116, -INF , P2 ;  /* 0xff80000074e07808 */ /* 0x000fe20001000000 */
[----:B------:R-:W-:-:S05]  /*9530*/  FMUL.FTZ R32, R104, R32 ;  /* 0x0000002068207220 */ /* 0x000fca0000410000 */
[----:B------:R-:W2:Y:S01]  /*9540*/  MUFU.EX2 R17, R17 ;  /* 0x0000001100117308 */ /* 0x000ea20000000800 */
[----:B-1----:R-:W-:Y:S01]  /*9550*/  FMUL.FTZ R137, R98, R211 ;  /* 0x000000d362897220 */ /* 0x002fe20000410000 */
[----:B------:R-:W-:-:S03]  /*9560*/  FFMA.FTZ R211, R22, UR5, -R229 ;  /* 0x0000000516d37c23 */ /* 0x000fc600080108e5 */
[----:B------:R-:W-:Y:S01]  /*9570*/  FMUL.FTZ R137, R23, R137 ;  /* 0x0000008917897220 */ /* 0x000fe20000410000 */
[----:B------:R-:W-:Y:S02]  /*9580*/  FSEL R23, R121, -INF , P1 ;  /* 0xff80000079177808 */ /* 0x000fe40000800000 */
[----:B------:R1:W-:Y:S01]  /*9590*/  MUFU.EX2 R22, R136 ;  /* 0x0000008800167308 */ /* 0x0003e20000000800 */
[----:B------:R-:W-:Y:S01]  /*95a0*/  FSEL R204, R115, -INF , P1 ;  /* 0xff80000073cc7808 */ /* 0x000fe20000800000 */
[----:B------:R-:W-:Y:S01]  /*95b0*/  FFMA.FTZ R224, R224, UR5, -R229 ;  /* 0x00000005e0e07c23 */ /* 0x000fe200080108e5 */
[----:B------:R-:W-:Y:S01]  /*95c0*/  FMUL.FTZ R35, R102, R35 ;  /* 0x0000002366237220 */ /* 0x000fe20000410000 */
[----:B------:R-:W-:Y:S01]  /*95d0*/  FSEL R229, R117, -INF , P2 ;  /* 0xff80000075e57808 */ /* 0x000fe20001000000 */
[----:B-1----:R-:W-:Y:S01]  /*95e0*/  FFMA.FTZ R136, -R206, R206, 1 ;  /* 0x3f800000ce887423 */ /* 0x002fe200000101ce */
[--C-:B------:R-:W-:Y:S01]  /*95f0*/  FFMA.FTZ R206, R23, UR5, -R230.reuse ;  /* 0x0000000517ce7c23 */ /* 0x100fe200080108e6 */
[----:B------:R-:W-:Y:S01]  /*9600*/  FFMA.FTZ R204, R204, UR5, -R231 ;  /* 0x00000005cccc7c23 */ /* 0x000fe200080108e7 */
[----:B------:R1:W-:Y:S01]  /*9610*/  MUFU.EX2 R23, R135 ;  /* 0x0000008700177308 */ /* 0x0003e20000000800 */
[----:B------:R-:W-:Y:S01]  /*9620*/  FMUL.FTZ R136, R136, R32 ;  /* 0x0000002088887220 */ /* 0x000fe20000410000 */
[----:B------:R-:W-:Y:S01]  /*9630*/  FMUL.FTZ R34, R103, R34 ;  /* 0x0000002267227220 */ /* 0x000fe20000410000 */
[----:B------:R-:W-:Y:S01]  /*9640*/  FMUL.FTZ R231, R96, R213 ;  /* 0x000000d560e77220 */ /* 0x000fe20000410000 */
[----:B------:R-:W-:-:S04]  /*9650*/  FFMA.FTZ R213, R229, UR5, -R230 ;  /* 0x00000005e5d57c23 */ /* 0x000fc800080108e6 */
[----:B------:R3:W-:Y:S01]  /*9660*/  MUFU.EX2 R32, R134 ;  /* 0x0000008600207308 */ /* 0x0007e20000000800 */
[----:B-1----:R-:W-:Y:S01]  /*9670*/  FFMA.FTZ R135, -R208, R208, 1 ;  /* 0x3f800000d0877423 */ /* 0x002fe200000101d0 */
[----:B------:R-:W-:Y:S01]  /*9680*/  IADD3 R230, R7, 0x8, RZ ;  /* 0x0000000807e67810 */ /* 0x000fe20007ffe0ff */
[----:B------:R-:W-:Y:S02]  /*9690*/  FMUL.FTZ R205, R205, R231 ;  /* 0x000000e7cdcd7220 */ /* 0x000fe40000410000 */
[----:B------:R-:W-:Y:S01]  /*96a0*/  FMUL.FTZ R135, R135, R34 ;  /* 0x0000002287877220 */ /* 0x000fe20000410000 */
[----:B---3--:R-:W-:Y:S01]  /*96b0*/  FMUL.FTZ R134, R209, R35 ;  /* 0x00000023d1867220 */ /* 0x008fe20000410000 */
[----:B------:R-:W-:Y:S01]  /*96c0*/  IADD3 R35, R7, 0x10, RZ ;  /* 0x0000001007237810 */ /* 0x000fe20007ffe0ff */
[----:B------:R-:W-:Y:S01]  /*96d0*/  FFMA.FTZ R34, -R225, R225, 1 ;  /* 0x3f800000e1227423 */ /* 0x000fe200000101e1 */
[----:B------:R-:W-:Y:S02]  /*96e0*/  VIADD R231, R7, 0xc ;  /* 0x0000000c07e77836 */ /* 0x000fe40000000000 */
[----:B--2---:R-:W-:Y:S01]  /*96f0*/  FMUL.FTZ R215, R17, R215 ;  /* 0x000000d711d77220 */ /* 0x004fe20000410000 */
[----:B------:R-:W-:Y:S01]  /*9700*/  FFMA.FTZ R88, -R88, R88, 1 ;  /* 0x3f80000058587423 */ /* 0x000fe20000010158 */
[----:B------:R1:W-:Y:S01]  /*9710*/  SHFL.IDX PT, R225, R223, R35, 0x1f ;  /* 0x00001f23dfe17589 */ /* 0x0003e200000e0000 */
[C---:B------:R-:W-:Y:S01]  /*9720*/  VIADD R229, R7.reuse, 0x4 ;  /* 0x0000000407e57836 */ /* 0x040fe20000000000 */
[----:B------:R-:W2:Y:S02]  /*9730*/  MUFU.EX2 R105, R105 ;  /* 0x0000006900697308 */ /* 0x000ea40000000800 */
[----:B------:R-:W3:Y:S01]  /*9740*/  SHFL.IDX PT, R230, R223, R230, 0x1f ;  /* 0x00001fe6dfe67589 */ /* 0x000ee200000e0000 */
[----:B------:R-:W-:Y:S01]  /*9750*/  FMUL.FTZ R88, R88, R215 ;  /* 0x000000d758587220 */ /* 0x000fe20000410000 */
[----:B-1----:R-:W-:-:S04]  /*9760*/  IADD3 R35, R7, 0x18, RZ ;  /* 0x0000001807237810 */ /* 0x002fc80007ffe0ff */
[----:B------:R-:W1:Y:S01]  /*9770*/  MUFU.EX2 R101, R101 ;  /* 0x0000006500657308 */ /* 0x000e620000000800 */
[----:B------:R-:W4:Y:S04]  /*9780*/  SHFL.IDX PT, R209, R223, R7, 0x1f ;  /* 0x00001f07dfd17589 */ /* 0x000f2800000e0000 */
[----:B------:R2:W-:Y:S04]  /*9790*/  SHFL.IDX PT, R208, R223, R231, 0x1f ;  /* 0x00001fe7dfd07589 */ /* 0x0005e800000e0000 */
[----:B------:R-:W4:Y:S04]  /*97a0*/  SHFL.IDX PT, R215, R223, R35, 0x1f ;  /* 0x00001f23dfd77589 */ /* 0x000f2800000e0000 */
[----:B------:R-:W4:Y:S01]  /*97b0*/  SHFL.IDX PT, R229, R223, R229, 0x1f ;  /* 0x00001fe5dfe57589 */ /* 0x000f2200000e0000 */
[----:B------:R-:W4:Y:S01]  /*97c0*/  MUFU.EX2 R111, R111 ;  /* 0x0000006f006f7308 */ /* 0x000f220000000800 */
[----:B--2---:R-:W-:-:S02]  /*97d0*/  VIADD R231, R7, 0x14 ;  /* 0x0000001407e77836 */ /* 0x004fc40000000000 */
[----:B------:R-:W-:Y:S01]  /*97e0*/  FMUL.FTZ R33, R105, R33 ;  /* 0x0000002169217220 */ /* 0x000fe20000410000 */
[----:B------:R-:W-:-:S04]  /*97f0*/  FFMA.FTZ R207, -R207, R207, 1 ;  /* 0x3f800000cfcf7423 */ /* 0x000fc800000101cf */
[----:B------:R-:W2:Y:S01]  /*9800*/  MUFU.EX2 R110, R110 ;  /* 0x0000006e006e7308 */ /* 0x000ea20000000800 */
[----:B-1----:R-:W-:Y:S01]  /*9810*/  FMUL.FTZ R36, R101, R36 ;  /* 0x0000002465247220 */ /* 0x002fe20000410000 */
[----:B------:R-:W-:Y:S01]  /*9820*/  FMUL.FTZ R207, R207, R33 ;  /* 0x00000021cfcf7220 */ /* 0x000fe20000410000 */
[----:B------:R-:W1:Y:S01]  /*9830*/  SHFL.IDX PT, R231, R223, R231, 0x1f ;  /* 0x00001fe7dfe77589 */ /* 0x000e6200000e0000 */
[--C-:B---3--:R-:W-:Y:S01]  /*9840*/  FADD.FTZ R44, R44, -R230.reuse ;  /* 0x800000e62c2c7221 */ /* 0x108fe20000010000 */
[----:B------:R-:W-:-:S03]  /*9850*/  FADD.FTZ R46, R46, -R230 ;  /* 0x800000e62e2e7221 */ /* 0x000fc60000010000 */
[----:B------:R3:W-:Y:S01]  /*9860*/  MUFU.EX2 R33, R133 ;  /* 0x0000008500217308 */ /* 0x0007e20000000800 */
[--C-:B----4-:R-:W-:Y:S01]  /*9870*/  FADD.FTZ R40, R40, -R209.reuse ;  /* 0x800000d128287221 */ /* 0x110fe20000010000 */
[----:B------:R-:W-:Y:S01]  /*9880*/  FADD.FTZ R42, R42, -R209 ;  /* 0x800000d12a2a7221 */ /* 0x000fe20000010000 */
[----:B------:R-:W-:Y:S01]  /*9890*/  FADD.FTZ R209, R52, -R215 ;  /* 0x800000d734d17221 */ /* 0x000fe20000010000 */
[----:B------:R-:W-:Y:S01]  /*98a0*/  FFMA.FTZ R52, -R236, R236, 1 ;  /* 0x3f800000ec347423 */ /* 0x000fe200000101ec */
[----:B------:R-:W-:Y:S01]  /*98b0*/  FMUL.FTZ R44, R111, R44 ;  /* 0x0000002c6f2c7220 */ /* 0x000fe20000410000 */
[----:B---3--:R-:W-:Y:S02]  /*98c0*/  FMUL.FTZ R133, R34, R36 ;  /* 0x0000002422857220 */ /* 0x008fe40000410000 */
[----:B------:R3:W-:Y:S01]  /*98d0*/  MUFU.EX2 R36, R124 ;  /* 0x0000007c00247308 */ /* 0x0007e20000000800 */
[--C-:B------:R-:W-:Y:S01]  /*98e0*/  FADD.FTZ R41, R41, -R229.reuse ;  /* 0x800000e529297221 */ /* 0x100fe20000010000 */
[----:B------:R-:W-:Y:S01]  /*98f0*/  FADD.FTZ R43, R43, -R229 ;  /* 0x800000e52b2b7221 */ /* 0x000fe20000010000 */
[----:B------:R-:W-:Y:S01]  /*9900*/  FFMA.FTZ R92, -R92, R92, 1 ;  /* 0x3f8000005c5c7423 */ /* 0x000fe2000001015c */
[----:B------:R-:W-:Y:S01]  /*9910*/  FFMA.FTZ R91, -R91, R91, 1 ;  /* 0x3f8000005b5b7423 */ /* 0x000fe2000001015b */
[----:B------:R-:W-:Y:S01]  /*9920*/  FMUL.FTZ R46, R10, R46 ;  /* 0x0000002e0a2e7220 */ /* 0x000fe20000410000 */
[----:B---3--:R-:W-:-:S02]  /*9930*/  FADD.FTZ R124, R45, -R208 ;  /* 0x800000d02d7c7221 */ /* 0x008fc40000010000 */
[----:B------:R-:W3:Y:S01]  /*9940*/  MUFU.EX2 R108, R108 ;  /* 0x0000006c006c7308 */ /* 0x000ee20000000800 */
[----:B------:R-:W-:Y:S01]  /*9950*/  IADD3 R229, R7, 0x8, RZ ;  /* 0x0000000807e57810 */ /* 0x000fe20007ffe0ff */
[----:B--2---:R-:W-:Y:S01]  /*9960*/  FMUL.FTZ R124, R110, R124 ;  /* 0x0000007c6e7c7220 */ /* 0x004fe20000410000 */
[----:B------:R-:W2:Y:S01]  /*9970*/  SHFL.IDX PT, R223, R223, R233, 0x1f ;  /* 0x00001fe9dfdf7589 */ /* 0x000ea200000e0000 */
[----:B------:R-:W-:Y:S01]  /*9980*/  FMUL.FTZ R52, R52, R44 ;  /* 0x0000002c34347220 */ /* 0x000fe20000410000 */
[----:B------:R-:W-:Y:S01]  /*9990*/  FMUL.FTZ R44, R92, R46 ;  /* 0x0000002e5c2c7220 */ /* 0x000fe20000410000 */
[----:B------:R-:W-:Y:S02]  /*99a0*/  FMUL.FTZ R46, R91, R124 ;  /* 0x0000007c5b2e7220 */ /* 0x000fe40000410000 */
[----:B------:R-:W4:Y:S01]  /*99b0*/  MUFU.EX2 R107, R107 ;  /* 0x0000006b006b7308 */ /* 0x000f220000000800 */
[----:B------:R-:W2:Y:S07]  /*99c0*/  SHFL.IDX PT, R91, R13, R229, 0x1f ;  /* 0x00001fe50d5b7589 */ /* 0x000eae00000e0000 */
[----:B------:R-:W2:Y:S01]  /*99d0*/  MUFU.EX2 R109, R109 ;  /* 0x0000006d006d7308 */ /* 0x000ea20000000800 */
[----:B------:R-:W-:Y:S01]  /*99e0*/  FADD.FTZ R47, R47, -R208 ;  /* 0x800000d02f2f7221 */ /* 0x000fe20000010000 */
[----:B-1----:R-:W-:Y:S01]  /*99f0*/  FADD.FTZ R208, R49, -R231 ;  /* 0x800000e731d07221 */ /* 0x002fe20000010000 */
[----:B------:R-:W-:Y:S01]  /*9a00*/  FFMA.FTZ R45, -R227, R227, 1 ;  /* 0x3f800000e32d7423 */ /* 0x000fe200000101e3 */
[----:B---3--:R-:W-:Y:S01]  /*9a10*/  FMUL.FTZ R49, R108, R40 ;  /* 0x000000286c317220 */ /* 0x008fe20000410000 */
[----:B------:R-:W-:Y:S01]  /*9a20*/  FFMA.FTZ R226, -R226, R226, 1 ;  /* 0x3f800000e2e27423 */ /* 0x000fe200000101e2 */
[----:B------:R-:W-:-:S02]  /*9a30*/  FADD.FTZ R48, R48, -R225 ;  /* 0x800000e130307221 */ /* 0x000fc40000010000 */
[----:B------:R-:W-:Y:S01]  /*9a40*/  FMUL.FTZ R45, R45, R49 ;  /* 0x000000312d2d7220 */ /* 0x000fe20000410000 */
[----:B------:R-:W-:Y:S01]  /*9a50*/  FFMA.FTZ R49, -R228, R228, 1 ;  /* 0x3f800000e4317423 */ /* 0x000fe200000101e4 */
[----:B----4-:R-:W-:Y:S01]  /*9a60*/  FMUL.FTZ R41, R107, R41 ;  /* 0x000000296b297220 */ /* 0x010fe20000410000 */
[----:B------:R-:W-:Y:S01]  /*9a70*/  FADD.FTZ R50, R50, -R225 ;  /* 0x800000e132327221 */ /* 0x000fe20000010000 */
[----:B------:R1:W-:Y:S01]  /*9a80*/  MUFU.EX2 R34, R131 ;  /* 0x0000008300227308 */ /* 0x0003e20000000800 */
[----:B------:R-:W-:Y:S01]  /*9a90*/  FMUL.FTZ R214, R9, R214 ;  /* 0x000000d609d67220 */ /* 0x000fe20000410000 */
[----:B--2---:R-:W-:Y:S01]  /*9aa0*/  FADD.FTZ R40, R53, -R223 ;  /* 0x800000df35287221 */ /* 0x004fe20000010000 */
[----:B------:R-:W-:Y:S01]  /*9ab0*/  FMUL.FTZ R217, R109, R217 ;  /* 0x000000d96dd97220 */ /* 0x000fe20000410000 */
[----:B------:R-:W-:Y:S01]  /*9ac0*/  FMUL.FTZ R49, R49, R41 ;  /* 0x0000002931317220 */ /* 0x000fe20000410000 */
[----:B------:R-:W-:-:S03]  /*9ad0*/  FFMA.FTZ R90, -R90, R90, 1 ;  /* 0x3f8000005a5a7423 */ /* 0x000fc6000001015a */
[----:B------:R2:W-:Y:S01]  /*9ae0*/  MUFU.EX2 R35, R129 ;  /* 0x0000008100237308 */ /* 0x0005e20000000800 */
[----:B-1----:R-:W-:Y:S01]  /*9af0*/  FFMA.FTZ R131, -R232, R232, 1 ;  /* 0x3f800000e8837423 */ /* 0x002fe200000101e8 */
[----:B------:R-:W-:Y:S01]  /*9b00*/  FFMA.FTZ R53, -R237, R237, 1 ;  /* 0x3f800000ed357423 */ /* 0x000fe200000101ed */
[----:B------:R-:W-:Y:S01]  /*9b10*/  FFMA.FTZ R235, -R235, R235, 1 ;  /* 0x3f800000ebeb7423 */ /* 0x000fe200000101eb */
[----:B------:R-:W-:Y:S01]  /*9b20*/  FFMA.FTZ R93, -R93, R93, 1 ;  /* 0x3f8000005d5d7423 */ /* 0x000fe2000001015d */
[----:B------:R-:W-:Y:S01]  /*9b30*/  FMUL.FTZ R47, R24, R47 ;  /* 0x0000002f182f7220 */ /* 0x000fe20000410000 */
[----:B------:R-:W-:Y:S01]  /*9b40*/  FMUL.FTZ R48, R25, R48 ;  /* 0x0000003019307220 */ /* 0x000fe20000410000 */
[----:B------:R-:W-:Y:S01]  /*9b50*/  FMUL.FTZ R41, R26, R50 ;  /* 0x000000321a297220 */ /* 0x000fe20000410000 */
[----:B------:R-:W-:Y:S01]  /*9b60*/  FMUL.FTZ R43, R12, R43 ;  /* 0x0000002b0c2b7220 */ /* 0x000fe20000410000 */
[----:B--2---:R-:W-:Y:S01]  /*9b70*/  FMUL.FTZ R129, R226, R217 ;  /* 0x000000d9e2817220 */ /* 0x004fe20000410000 */
[----:B------:R-:W-:Y:S01]  /*9b80*/  FFMA.FTZ R94, -R94, R94, 1 ;  /* 0x3f8000005e5e7423 */ /* 0x000fe2000001015e */
[----:B------:R-:W-:Y:S01]  /*9b90*/  FMUL.FTZ R208, R27, R208 ;  /* 0x000000d01bd07220 */ /* 0x000fe20000410000 */
[C---:B------:R-:W-:Y:S01]  /*9ba0*/  VIADD R230, R7.reuse, 0x4 ;  /* 0x0000000407e67836 */ /* 0x040fe20000000000 */
[----:B------:R-:W-:Y:S01]  /*9bb0*/  IADD3 R217, R7, 0x10, RZ ;  /* 0x0000001007d97810 */ /* 0x000fe20007ffe0ff */
[----:B------:R-:W-:Y:S01]  /*9bc0*/  FMUL.FTZ R131, R131, R214 ;  /* 0x000000d683837220 */ /* 0x000fe20000410000 */
[--C-:B------:R-:W-:Y:S01]  /*9bd0*/  FADD.FTZ R60, R60, -R91.reuse ;  /* 0x8000005b3c3c7221 */ /* 0x100fe20000010000 */
        /* <DEDUP_REMOVED lines=8> */
[----:B------:R-:W-:Y:S01]  /*9c60*/  FMUL.FTZ R48, R93, R208 ;  /* 0x000000d05d307220 */ /* 0x000fe20000410000 */
[----:B------:R-:W-:Y:S01]  /*9c70*/  VIADD R226, R7, 0xc ;  /* 0x0000000c07e27836 */ /* 0x000fe20000000000 */
        /* <DEDUP_REMOVED lines=176> */
[----:B------:R-:W-:Y:S01]  /*a780*/  FMUL.FTZ R75, R14, R75 ;  /* 0x0000004b0e4b7220 */ /* 0x000fe20000410000 */
[----:B------:R-:W-:Y:S01]  /*a790*/  FFMA.FTZ R65, -R113, R113, 1 ;  /* 0x3f80000071417423 */ /* 0x000fe20000010171 */
[----:B------:R-:W-:Y:S01]  /*a7a0*/  FFMA.FTZ R72, -R115, R115, 1 ;  /* 0x3f80000073487423 */ /* 0x000fe20000010173 */
[----:B--2---:R-:W-:Y:S01]  /*a7b0*/  FMUL.FTZ R81, R212, R81 ;  /* 0x00000051d4517220 */ /* 0x004fe20000410000 */
        /* <DEDUP_REMOVED lines=75> */
[----:B---3--:R-:W-:-:S05]  /*ac70*/  IMAD R29, R0, 0x4000, R209 ;  /* 0x00004000001d7824 */ /* 0x008fca00078e02d1 */
        /* <DEDUP_REMOVED lines=141> */
.L_x_1402:
        /* <DEDUP_REMOVED lines=70> */
.L_x_1403:
        /* <DEDUP_REMOVED lines=12> */
.L_x_1393:
        /* <DEDUP_REMOVED lines=9> */
[----:B-----5:R-:W-:-:S04]  /*bb00*/  IADD3 R5, R5, -0x80, RZ ;  /* 0xffffff8005057810 */ /* 0x020fc80007ffe0ff */
[----:B------:R-:W-:Y:S02]  /*bb10*/  SHF.R.S32.HI R6, RZ, 0x1f, R5 ;  /* 0x0000001fff067819 */ /* 0x000fe40000011405 */
[C---:B-1----:R-:W-:Y:S01]  /*bb20*/  IADD3 R15, R14.reuse, -0x80, RZ ;  /* 0xffffff800e0f7810 */ /* 0x042fe20007ffe0ff */
[----:B------:R-:W-:Y:S01]  /*bb30*/  VIADD R14, R14, 0xffffff80 ;  /* 0xffffff800e0e7836 */ /* 0x000fe20000000000 */
[----:B------:R-:W-:-:S04]  /*bb40*/  LEA.HI R7, R6, R5, RZ, 0x5 ;  /* 0x0000000506077211 */ /* 0x000fc800078f28ff */
[----:B------:R-:W-:Y:S02]  /*bb50*/  LOP3.LUT R8, R7, 0xffffffe0, RZ, 0xc0, !PT ;  /* 0xffffffe007087812 */ /* 0x000fe400078ec0ff */
[----:B------:R-:W-:-:S03]  /*bb60*/  SHF.R.S32.HI R14, RZ, 0x1f, R14 ;  /* 0x0000001fff0e7819 */ /* 0x000fc6000001140e */
[----:B------:R-:W-:Y:S01]  /*bb70*/  IMAD.IADD R8, R5, 0x1, -R8 ;  /* 0x0000000105087824 */ /* 0x000fe200078e0a08 */
[----:B------:R-:W-:-:S04]  /*bb80*/  LEA.HI R14, R14, R15, RZ, 0x7 ;  /* 0x0000000f0e0e7211 */ /* 0x000fc800078f38ff */
[----:B------:R-:W-:Y:S01]  /*bb90*/  SHF.R.S32.HI R14, RZ, 0x7, R14 ;  /* 0x00000007ff0e7819 */ /* 0x000fe2000001140e */
[----:B------:R-:W-:Y:S01]  /*bba0*/  IMAD.MOV.U32 R23, RZ, RZ, 0x40000040 ;  /* 0x40000040ff177424 */ /* 0x000fe200078e00ff */
[CC--:B--2---:R-:W-:Y:S02]  /*bbb0*/  LEA.HI R9, R12.reuse, R13.reuse, RZ, 0x2 ;  /* 0x0000000d0c097211 */ /* 0x0c4fe400078f10ff */
[----:B------:R-:W-:Y:S02]  /*bbc0*/  LEA.HI R12, R12, R13, RZ, 0x5 ;  /* 0x0000000d0c0c7211 */ /* 0x000fe400078f28ff */
[--C-:B------:R-:W-:Y:S02]  /*bbd0*/  SHF.R.S32.HI R10, RZ, 0x2, R9.reuse ;  /* 0x00000002ff0a7819 */ /* 0x100fe40000011409 */
[----:B------:R-:W-:Y:S02]  /*bbe0*/  SHF.R.S32.HI R7, RZ, 0x1f, R9 ;  /* 0x0000001fff077819 */ /* 0x000fe40000011409 */
[----:B------:R-:W-:-:S02]  /*bbf0*/  LEA.HI R13, R14, R14, RZ, 0x1 ;  /* 0x0000000e0e0d7211 */ /* 0x000fc400078f08ff */
[----:B------:R-:W-:Y:S02]  /*bc00*/  LEA.HI R9, R7, R10, RZ, 0x3 ;  /* 0x0000000a07097211 */ /* 0x000fe400078f18ff */
[----:B------:R-:W-:Y:S02]  /*bc10*/  SHF.R.S32.HI R7, RZ, 0x1f, R8 ;  /* 0x0000001fff077819 */ /* 0x000fe40000011408 */
[----:B------:R-:W-:Y:S02]  /*bc20*/  LOP3.LUT R11, R9, 0xfffffff8, RZ, 0xc0, !PT ;  /* 0xfffffff8090b7812 */ /* 0x000fe400078ec0ff */
[CC--:B------:R-:W-:Y:S02]  /*bc30*/  LEA.HI R9, R7.reuse, R8.reuse, RZ, 0x3 ;  /* 0x0000000807097211 */ /* 0x0c0fe400078f18ff */
[----:B------:R-:W-:Y:S02]  /*bc40*/  LEA.HI R7, R7, R8, RZ, 0x2 ;  /* 0x0000000807077211 */ /* 0x000fe400078f10ff */
[----:B------:R-:W-:-:S02]  /*bc50*/  SHF.R.S32.HI R8, RZ, 0x5, R12 ;  /* 0x00000005ff087819 */ /* 0x000fc4000001140c */
[----:B------:R-:W-:Y:S02]  /*bc60*/  IADD3 R11, R10, -R11, RZ ;  /* 0x8000000b0a0b7210 */ /* 0x000fe40007ffe0ff */
[----:B------:R-:W-:Y:S02]  /*bc70*/  SHF.R.S32.HI R12, RZ, 0x2, R7 ;  /* 0x00000002ff0c7819 */ /* 0x000fe40000011407 */
[--C-:B------:R-:W-:Y:S02]  /*bc80*/  SHF.R.S32.HI R10, RZ, 0x3, R9.reuse ;  /* 0x00000003ff0a7819 */ /* 0x100fe40000011409 */
[----:B------:R-:W-:Y:S02]  /*bc90*/  SHF.R.S32.HI R9, RZ, 0x1f, R9 ;  /* 0x0000001fff097819 */ /* 0x000fe40000011409 */
[----:B------:R-:W-:Y:S02]  /*bca0*/  LOP3.LUT R13, R13, 0x3fffffe, RZ, 0xc0, !PT ;  /* 0x03fffffe0d0d7812 */ /* 0x000fe400078ec0ff */
[----:B------:R-:W-:-:S02]  /*bcb0*/  LEA.HI R7, R7, R12, RZ, 0x1 ;  /* 0x0000000c07077211 */ /* 0x000fc400078f08ff */
[----:B------:R-:W-:Y:S01]  /*bcc0*/  LEA.HI R9, R9, R10, RZ, 0x4 ;  /* 0x0000000a09097211 */ /* 0x000fe200078f20ff */
[----:B------:R-:W-:Y:S01]  /*bcd0*/  IMAD.IADD R14, R14, 0x1, -R13 ;  /* 0x000000010e0e7824 */ /* 0x000fe200078e0a0d */
[----:B------:R-:W-:Y:S02]  /*bce0*/  LOP3.LUT R7, R7, 0xfffffffe, RZ, 0xc0, !PT ;  /* 0xfffffffe07077812 */ /* 0x000fe400078ec0ff */
[----:B------:R-:W-:Y:S02]  /*bcf0*/  LEA R13, R8, R11, 0x4 ;  /* 0x0000000b080d7211 */ /* 0x000fe400078e20ff */
[----:B------:R-:W-:Y:S01]  /*bd00*/  LOP3.LUT R9, R9, 0x1ffffff0, RZ, 0xc0, !PT ;  /* 0x1ffffff009097812 */ /* 0x000fe200078ec0ff */
[----:B------:R-:W-:Y:S01]  /*bd10*/  IMAD.IADD R7, R12, 0x1, -R7 ;  /* 0x000000010c077824 */ /* 0x000fe200078e0a07 */
[----:B------:R-:W-:Y:S01]  /*bd20*/  LEA.HI R8, R6, R5, RZ, 0x2 ;  /* 0x0000000506087211 */ /* 0x000fe200078f10ff */
[----:B------:R-:W-:Y:S01]  /*bd30*/  VIADD R6, R12, 0x8 ;  /* 0x000000080c067836 */ /* 0x000fe20000000000 */
[----:B------:R-:W-:Y:S01]  /*bd40*/  IADD3 R10, R10, -R9, RZ ;  /* 0x800000090a0a7210 */ /* 0x000fe20007ffe0ff */
[----:B------:R-:W-:Y:S01]  /*bd50*/  IMAD R19, R14, 0x40, R13 ;  /* 0x000000400e137824 */ /* 0x000fe200078e020d */
[----:B------:R-:W-:-:S02]  /*bd60*/  LOP3.LUT R18, R8, 0xfffffffc, RZ, 0xc0, !PT ;  /* 0xfffffffc08127812 */ /* 0x000fc400078ec0ff */
[----:B------:R-:W-:Y:S01]  /*bd70*/  LEA.HI R11, R6, R6, RZ, 0x1 ;  /* 0x00000006060b7211 */ /* 0x000fe200078f08ff */
[----:B------:R-:W3:Y:S01]  /*bd80*/  S2R R8, SR_CTAID.X ;  /* 0x0000000000087919 */ /* 0x000ee20000002500 */
[----:B------:R-:W-:Y:S01]  /*bd90*/  LEA R10, R10, R7, 0x3 ;  /* 0x000000070a0a7211 */ /* 0x000fe200078e18ff */
[C---:B------:R-:W-:Y:S01]  /*bda0*/  VIADD R7, R12.reuse, 0x10 ;  /* 0x000000100c077836 */ /* 0x040fe20000000000 */
[----:B------:R-:W-:Y:S02]  /*bdb0*/  IADD3 R9, R5, -R18, RZ ;  /* 0x8000001205097210 */ /* 0x000fe40007ffe0ff */
[----:B------:R-:W-:Y:S01]  /*bdc0*/  LOP3.LUT R5, R11, 0xfffffffe, RZ, 0xc0, !PT ;  /* 0xfffffffe0b057812 */ /* 0x000fe200078ec0ff */
[----:B------:R-:W-:Y:S01]  /*bdd0*/  VIADD R13, R12, 0x18 ;  /* 0x000000180c0d7836 */ /* 0x000fe20000000000 */
[----:B------:R1:W-:Y:S01]  /*bde0*/  STL [R1+0x84], R10 ;  /* 0x0000840a01007387 */ /* 0x0003e20000100800 */
[----:B------:R-:W-:Y:S02]  /*bdf0*/  LEA.HI R12, R7, R7, RZ, 0x1 ;  /* 0x00000007070c7211 */ /* 0x000fe400078f08ff */
[----:B------:R-:W-:-:S02]  /*be00*/  IADD3 R6, R6, -R5, RZ ;  /* 0x8000000506067210 */ /* 0x000fc40007ffe0ff */
[--C-:B------:R-:W-:Y:S02]  /*be10*/  SHF.R.S32.HI R5, RZ, 0x1, R11.reuse ;  /* 0x00000001ff057819 */ /* 0x100fe4000001140b */
[----:B------:R-:W-:Y:S02]  /*be20*/  LEA.HI R15, R13, R13, RZ, 0x1 ;  /* 0x0000000d0d0f7211 */ /* 0x000fe400078f08ff */
[----:B-1----:R-:W-:Y:S02]  /*be30*/  SHF.R.S32.HI R10, RZ, 0x1f, R11 ;  /* 0x0000001fff0a7819 */ /* 0x002fe4000001140b */
[----:B------:R-:W-:Y:S02]  /*be40*/  LOP3.LUT R14, R12, 0xfffffffe, RZ, 0xc0, !PT ;  /* 0xfffffffe0c0e7812 */ /* 0x000fe400078ec0ff */
[----:B------:R-:W-:Y:S02]  /*be50*/  SHF.R.S32.HI R11, RZ, 0x1, R12 ;  /* 0x00000001ff0b7819 */ /* 0x000fe4000001140c */
[----:B------:R-:W-:-:S02]  /*be60*/  LEA.HI R10, R10, R5, RZ, 0x4 ;  /* 0x000000050a0a7211 */ /* 0x000fc400078f20ff */
[----:B------:R-:W-:Y:S02]  /*be70*/  SHF.R.S32.HI R12, RZ, 0x1f, R12 ;  /* 0x0000001fff0c7819 */ /* 0x000fe4000001140c */
[--C-:B------:R-:W-:Y:S02]  /*be80*/  SHF.R.S32.HI R17, RZ, 0x1, R15.reuse ;  /* 0x00000001ff117819 */ /* 0x100fe4000001140f */
[----:B------:R-:W-:Y:S02]  /*be90*/  SHF.R.S32.HI R18, RZ, 0x1f, R15 ;  /* 0x0000001fff127819 */ /* 0x000fe4000001140f */
[----:B------:R-:W-:Y:S02]  /*bea0*/  LOP3.LUT R10, R10, 0x1ffffff0, RZ, 0xc0, !PT ;  /* 0x1ffffff00a0a7812 */ /* 0x000fe400078ec0ff */
[----:B------:R-:W-:Y:S02]  /*beb0*/  LEA.HI R12, R12, R11, RZ, 0x4 ;  /* 0x0000000b0c0c7211 */ /* 0x000fe400078f20ff */
[----:B------:R-:W-:Y:S01]  /*bec0*/  LEA.HI R18, R18, R17, RZ, 0x4 ;  /* 0x0000001112127211 */ /* 0x000fe200078f20ff */
[----:B------:R-:W-:Y:S01]  /*bed0*/  IMAD.IADD R5, R5, 0x1, -R10 ;  /* 0x0000000105057824 */ /* 0x000fe200078e0a0a */
[----:B------:R-:W-:-:S02]  /*bee0*/  LOP3.LUT R12, R12, 0x1ffffff0, RZ, 0xc0, !PT ;  /* 0x1ffffff00c0c7812 */ /* 0x000fc400078ec0ff */
[----:B------:R-:W-:Y:S02]  /*bef0*/  LOP3.LUT R10, R15, 0xfffffffe, RZ, 0xc0, !PT ;  /* 0xfffffffe0f0a7812 */ /* 0x000fe400078ec0ff */
[----:B------:R-:W-:Y:S01]  /*bf00*/  LOP3.LUT R18, R18, 0x1ffffff0, RZ, 0xc0, !PT ;  /* 0x1ffffff012127812 */ /* 0x000fe200078ec0ff */
[----:B------:R-:W-:Y:S01]  /*bf10*/  IMAD.IADD R11, R11, 0x1, -R12 ;  /* 0x000000010b0b7824 */ /* 0x000fe200078e0a0c */
[----:B------:R-:W-:Y:S01]  /*bf20*/  IADD3 R14, R7, -R14, RZ ;  /* 0x8000000e070e7210 */ /* 0x000fe20007ffe0ff */
[----:B------:R-:W-:Y:S01]  /*bf30*/  IMAD R5, R5, 0x8, R6 ;  /* 0x0000000805057824 */ /* 0x000fe200078e0206 */
[----:B------:R-:W-:Y:S02]  /*bf40*/  IADD3 R10, R13, -R10, RZ ;  /* 0x8000000a0d0a7210 */ /* 0x000fe40007ffe0ff */
[----:B------:R-:W-:Y:S02]  /*bf50*/  IADD3 R17, R17, -R18, RZ ;  /* 0x8000001211117210 */ /* 0x000fe40007ffe0ff */
[----:B------:R-:W-:Y:S01]  /*bf60*/  LEA R12, R11, R14, 0x3 ;  /* 0x0000000e0b0c7211 */ /* 0x000fe200078e18ff */
[----:B------:R4:W-:Y:S02]  /*bf70*/  STL [R1+0x80], R5 ;  /* 0x0000800501007387 */ /* 0x0009e40000100800 */
[----:B------:R-:W-:-:S02]  /*bf80*/  IMAD R7, R17, 0x8, R10 ;  /* 0x0000000811077824 */ /* 0x000fc400078e020a */
[----:B---3--:R-:W-:Y:S01]  /*bf90*/  IMAD R6, R8, -0x80, R21 ;  /* 0xffffff8008067824 */ /* 0x008fe200078e0215 */
[----:B------:R-:W-:Y:S01]  /*bfa0*/  STL [R1+0x7c], R12 ;  /* 0x00007c0c01007387 */ /* 0x000fe20000100800 */
[----:B----4-:R-:W-:-:S03]  /*bfb0*/  LEA R5, R20, R16, 0xd ;  /* 0x0000001014057211 */ /* 0x010fc600078e68ff */
[----:B------:R1:W-:Y:S02]  /*bfc0*/  STL [R1+0x78], R7 ;  /* 0x0000780701007387 */ /* 0x0003e40000100800 */
        /* <DEDUP_REMOVED lines=12> */
[----:B------:R-:W-:Y:S01]  /*c090*/  IMAD R8, R8, -0x80, -R19 ;  /* 0xffffff8008087824 */ /* 0x000fe200078e0a13 */
[C---:B------:R-:W-:Y:S01]  /*c0a0*/  IADD3 R22, R12.reuse, 0x2, RZ ;  /* 0x000000020c167810 */ /* 0x040fe20007ffe0ff */
[C---:B------:R-:W-:Y:S01]  /*c0b0*/  VIADD R20, R12.reuse, 0x4 ;  /* 0x000000040c147836 */ /* 0x040fe20000000000 */
[----:B------:R-:W-:Y:S01]  /*c0c0*/  MOV R21, 0x40000040 ;  /* 0x4000004000157802 */ /* 0x000fe20000000f00 */
[----:B------:R1:W-:Y:S01]  /*c0d0*/  STL [R1+0x6c], R12 ;  /* 0x00006c0c01007387 */ /* 0x0003e20000100800 */
[----:B------:R-:W-:Y:S01]  /*c0e0*/  IADD3 R18, R12, 0x6, RZ ;  /* 0x000000060c127810 */ /* 0x000fe20007ffe0ff */
[----:B------:R-:W-:Y:S01]  /*c0f0*/  IMAD.MOV.U32 R19, RZ, RZ, 0x40000040 ;  /* 0x40000040ff137424 */ /* 0x000fe200078e00ff */
[----:B------:R-:W-:Y:S01]  /*c100*/  MOV R11, 0x40000040 ;  /* 0x40000040000b7802 */ /* 0x000fe20000000f00 */
[----:B------:R-:W-:Y:S01]  /*c110*/  STL [R1+0x74], R6 ;  /* 0x0000740601007387 */ /* 0x000fe20000100800 */
[C---:B------:R-:W-:Y:S01]  /*c120*/  VIADD R10, R5.reuse, 0x6 ;  /* 0x00000006050a7836 */ /* 0x040fe20000000000 */
[----:B------:R-:W-:Y:S01]  /*c130*/  MOV R15, 0x40000040 ;  /* 0x40000040000f7802 */ /* 0x000fe20000000f00 */
[C---:B------:R-:W-:Y:S01]  /*c140*/  VIADD R14, R5.reuse, 0x2 ;  /* 0x00000002050e7836 */ /* 0x040fe20000000000 */
[----:B------:R2:W-:Y:S01]  /*c150*/  STL [R1+0x68], R5 ;  /* 0x0000680501007387 */ /* 0x0005e20000100800 */
[----:B------:R-:W-:Y:S01]  /*c160*/  IMAD.MOV.U32 R13, RZ, RZ, 0x40000040 ;  /* 0x40000040ff0d7424 */ /* 0x000fe200078e00ff */
[----:B-1----:R-:W-:-:S02]  /*c170*/  IADD3 R12, R5, 0x4, RZ ;  /* 0x00000004050c7810 */ /* 0x002fc40007ffe0ff */
[----:B------:R1:W-:Y:S04]  /*c180*/  STL.64 [R1+0x60], R22 ;  /* 0x0000601601007387 */ /* 0x0003e80000100a00 */
[----:B------:R1:W-:Y:S04]  /*c190*/  STL.64 [R1+0x58], R20 ;  /* 0x0000581401007387 */ /* 0x0003e80000100a00 */
[----:B------:R1:W-:Y:S04]  /*c1a0*/  STL.64 [R1+0x50], R18 ;  /* 0x0000501201007387 */ /* 0x0003e80000100a00 */
[----:B------:R1:W-:Y:S04]  /*c1b0*/  STL.64 [R1+0x38], R10 ;  /* 0x0000380a01007387 */ /* 0x0003e80000100a00 */
[----:B------:R1:W-:Y:S04]  /*c1c0*/  STL.64 [R1+0x48], R14 ;  /* 0x0000480e01007387 */ /* 0x0003e80000100a00 */
[----:B------:R1:W-:Y:S01]  /*c1d0*/  STL.64 [R1+0x40], R12 ;  /* 0x0000400c01007387 */ /* 0x0003e20000100a00 */
[C---:B--2---:R-:W-:Y:S01]  /*c1e0*/  IADD3 R5, R9.reuse, 0x4, RZ ;  /* 0x0000000409057810 */ /* 0x044fe20007ffe0ff */
[C---:B------:R-:W-:Y:S01]  /*c1f0*/  VIADD R17, R9.reuse, 0x8 ;  /* 0x0000000809117836 */ /* 0x040fe20000000000 */
[C---:B------:R-:W-:Y:S01]  /*c200*/  IADD3 R6, R9.reuse, 0xc, RZ ;  /* 0x0000000c09067810 */ /* 0x040fe20007ffe0ff */
[C---:B------:R-:W-:Y:S01]  /*c210*/  VIADD R5, R9.reuse, 0x10 ;  /* 0x0000001009057836 */ /* 0x040fe20000000000 */
[C---:B------:R-:W-:Y:S01]  /*c220*/  IADD3 R17, R9.reuse, 0x14, RZ ;  /* 0x0000001409117810 */ /* 0x040fe20007ffe0ff */
[C---:B------:R-:W-:Y:S01]  /*c230*/  VIADD R6, R9.reuse, 0x18 ;  /* 0x0000001809067836 */ /* 0x040fe20000000000 */
[----:B------:R-:W-:-:S07]  /*c240*/  IADD3 R5, R9, 0x1c, RZ ;  /* 0x0000001c09057810 */ /* 0x000fce0007ffe0ff */
.L_x_1416:
[----:B------:R-:W-:-:S05]  /*c250*/  IMAD.U32 R5, RZ, RZ, UR36 ;  /* 0x00000024ff057e24 */ /* 0x000fca000f8e00ff */
[----:B------:R-:W-:-:S04]  /*c260*/  LOP3.LUT R5, R5, 0x1, RZ, 0xfc, !PT ;  /* 0x0000000105057812 */ /* 0x000fc800078efcff */
[----:B------:R-:W-:-:S13]  /*c270*/  ISETP.NE.AND P6, PT, R5, 0x3, PT ;  /* 0x000000030500780c */ /* 0x000fda0003fc5270 */
[----:B------:R-:W-:Y:S05]  /*c280*/  @!P6 BRA `(.L_x_1406) ;  /* 0x000000000004e947 */ /* 0x000fea0003800000 */
[----:B------:R-:W-:Y:S01]  /*c290*/  BPT.TRAP 0x1 ;  /* 0x000000040000795c */ /* 0x000fe20000300000 */
.L_x_1406:
[----:B------:R-:W-:Y:S02]  /*c2a0*/  LEA R6, R0, R16, 0x3 ;  /* 0x0000001000067211 */ /* 0x000fe400078e18ff */
[----:B-1----:R-:W-:-:S04]  /*c2b0*/  SHF.L.U32 R21, R4, 0x1f, RZ ;  /* 0x0000001f04157819 */ /* 0x002fc800000006ff */
[----:B------:R1:W2:Y:S01]  /*c2c0*/  SYNCS.PHASECHK.TRANS64.TRYWAIT P0, [R6+URZ+0x30c10], R21 ;  /* 0x030c1015060075a7 */ /* 0x0002a2000800017f */
[----:B------:R-:W-:Y:S05]  /*c2d0*/  @!P6 BRA `(.L_x_1407) ;  /* 0x000000000004e947 */ /* 0x000fea0003800000 */
[----:B------:R-:W-:Y:S01]  /*c2e0*/  BPT.TRAP 0x1 ;  /* 0x000000040000795c */ /* 0x000fe20000300000 */
.L_x_1407:
[----:B------:R-:W-:-:S05]  /*c2f0*/  VIADD R5, R16, 0x10000 ;  /* 0x0001000010057836 */ /* 0x000fca0000000000 */
[----:B------:R-:W-:-:S04]  /*c300*/  SHF.R.U32.HI R5, RZ, 0x4, R5 ;  /* 0x00000004ff057819 */ /* 0x000fc80000011605 */
[----:B------:R-:W-:-:S04]  /*c310*/  LOP3.LUT R5, R5, 0x3fff, RZ, 0xc0, !PT ;  /* 0x00003fff05057812 */ /* 0x000fc800078ec0ff */
[----:B------:R-:W-:Y:S01]  /*c320*/  LOP3.LUT R11, R5, 0x10000, RZ, 0xfc, !PT ;  /* 0x00010000050b7812 */ /* 0x000fe200078efcff */
[----:B--2---:R-:W-:Y:S06]  /*c330*/  @P0 BRA `(.L_x_1408) ;  /* 0x0000000000080947 */ /* 0x004fec0003800000 */
[----:B------:R-:W2:Y:S02]  /*c340*/  SYNCS.PHASECHK.TRANS64.TRYWAIT P0, [R6+URZ+0x30c10], R21 ;  /* 0x030c1015060075a7 */ /* 0x000ea4000800017f */
[----:B--2---:R-:W-:Y:S05]  /*c350*/  @!P0 BRA `(.L_x_1409) ;  /* 0x0000008400648947 */ /* 0x004fea0003800000 */
.L_x_1408:
        /* <DEDUP_REMOVED lines=26> */
[C---:B------:R-:W-:Y:S02]  /*c500*/  LEA R12, R0.reuse, R12, 0x7 ;  /* 0x0000000c000c7211 */ /* 0x040fe400078e38ff */
[C---:B------:R-:W-:Y:S02]  /*c510*/  IMAD R227, R3.reuse, 0x2, R10 ;  /* 0x0000000203e37824 */ /* 0x040fe400078e020a */
[----:B------:R-:W-:Y:S01]  /*c520*/  IMAD R14, R0, 0x80, R14 ;  /* 0x00000080000e7824 */ /* 0x000fe200078e020e */
[----:B------:R-:W-:Y:S01]  /*c530*/  LEA R11, R3, R12, 0x1 ;  /* 0x0000000c030b7211 */ /* 0x000fe200078e08ff */
[----:B------:R-:W-:-:S03]  /*c540*/  IMAD R17, R227, 0x4, R16 ;  /* 0x00000004e3117824 */ /* 0x000fc600078e0210 */
        /* <DEDUP_REMOVED lines=8> */
[----:B------:R-:W-:Y:S02]  /*c5d0*/  R2UR UR4, R18 ;  /* 0x00000000120472ca */ /* 0x000fe400000e0000 */
[----:B------:R-:W-:Y:S01]  /*c5e0*/  LEA R18, R0, R13, 0x7 ;  /* 0x0000000d00127211 */ /* 0x000fe200078e38ff */
[----:B------:R-:W-:-:S03]  /*c5f0*/  IMAD R13, R3, 0x2, R14 ;  /* 0x00000002030d7824 */ /* 0x000fc600078e020e */
[----:B------:R-:W-:Y:S01]  /*c600*/  LEA R19, R3, R18, 0x1 ;  /* 0x0000001203137211 */ /* 0x000fe200078e08ff */
[----:B------:R-:W-:Y:S02]  /*c610*/  IMAD R10, R13, 0x4, R16 ;  /* 0x000000040d0a7824 */ /* 0x000fe400078e0210 */
[----:B------:R-:W-:Y:S01]  /*c620*/  VIADD R18, R16, 0x20000 ;  /* 0x0002000010127836 */ /* 0x000fe20000000000 */
[----:B------:R-:W-:-:S03]  /*c630*/  LEA R12, R19, R16, 0x2 ;  /* 0x00000010130c7211 */ /* 0x000fc600078e10ff */
[--C-:B------:R-:W-:Y:S01]  /*c640*/  IMAD R14, R11, 0x4, R18.reuse ;  /* 0x000000040b0e7824 */ /* 0x100fe200078e0212 */
[-C--:B------:R-:W-:Y:S01]  /*c650*/  LEA R11, R13, R18.reuse, 0x2 ;  /* 0x000000120d0b7211 */ /* 0x080fe200078e10ff */
[----:B------:R-:W-:Y:S01]  /*c660*/  IMAD R13, R19, 0x4, R18 ;  /* 0x00000004130d7824 */ /* 0x000fe200078e0212 */
[----:B------:R-:W-:Y:S01]  /*c670*/  LEA R227, R227, R18, 0x2 ;  /* 0x00000012e3e37211 */ /* 0x000fe200078e10ff */
        /* <DEDUP_REMOVED lines=13> */
.L_x_1410:
[----:B------:R1:W1:Y:S01]  /*c750*/  SYNCS.PHASECHK.TRANS64.TRYWAIT P0, [R6+URZ+0x30c30], R21 ;  /* 0x030c3015060075a7 */ /* 0x000262000800017f */
[----:B------:R-:W-:Y:S05]  /*c760*/  @!P6 BRA `(.L_x_1411) ;  /* 0x000000000004e947 */ /* 0x000fea0003800000 */
[----:B------:R-:W-:Y:S01]  /*c770*/  BPT.TRAP 0x1 ;  /* 0x000000040000795c */ /* 0x000fe20000300000 */
.L_x_1411:
[----:B-1----:R-:W-:Y:S05]  /*c780*/  @P0 BRA `(.L_x_1412) ;  /* 0x0000000000080947 */ /* 0x002fea0003800000 */
[----:B------:R-:W1:Y:S02]  /*c790*/  SYNCS.PHASECHK.TRANS64.TRYWAIT P0, [R6+URZ+0x30c30], R21 ;  /* 0x030c3015060075a7 */ /* 0x000e64000800017f */
[----:B-1----:R-:W-:Y:S05]  /*c7a0*/  @!P0 BRA `(.L_x_1413) ;  /* 0x0000008000648947 */ /* 0x002fea0003800000 */
.L_x_1412:
[----:B------:R-:W2:Y:S01]  /*c7b0*/  LDL R24, [R1+0x68] ;  /* 0x0000680001187983 */ /* 0x000ea20000100800 */
[----:B------:R-:W-:Y:S01]  /*c7c0*/  IADD3 R23, R16, 0x18000, RZ ;  /* 0x0001800010177810 */ /* 0x000fe20007ffe0ff */
[----:B------:R-:W-:Y:S02]  /*c7d0*/  ULDC UR9, c[0x0][0x75c] ;  /* 0x0001d70000097ab9 */ /* 0x000fe40000000800 */
[----:B------:R1:W-:Y:S01]  /*c7e0*/  STL [R1+0x128], R200 ;  /* 0x000128c801007387 */ /* 0x0003e20000100800 */
[----:B------:R-:W-:Y:S01]  /*c7f0*/  SHF.R.U32.HI R23, RZ, 0x4, R23 ;  /* 0x00000004ff177819 */ /* 0x000fe20000011617 */
[----:B------:R-:W-:Y:S01]  /*c800*/  FMUL.FTZ R83, R83, UR9 ;  /* 0x0000000953537c20 */ /* 0x000fe20008410000 */
[----:B------:R-:W-:Y:S01]  /*c810*/  FMUL.FTZ R84, R84, UR9 ;  /* 0x0000000954547c20 */ /* 0x000fe20008410000 */
[----:B------:R3:W-:Y:S01]  /*c820*/  STL [R1+0x124], R201 ;  /* 0x000124c901007387 */ /* 0x0007e20000100800 */
[----:B------:R-:W-:Y:S01]  /*c830*/  LOP3.LUT R136, R23, 0x3fff, RZ, 0xc0, !PT ;  /* 0x00003fff17887812 */ /* 0x000fe200078ec0ff */
[----:B------:R-:W-:Y:S01]  /*c840*/  FMUL.FTZ R85, R85, UR9 ;  /* 0x0000000955557c20 */ /* 0x000fe20008410000 */
[----:B------:R-:W-:Y:S01]  /*c850*/  FMUL.FTZ R18, R72, UR9 ;  /* 0x0000000948127c20 */ /* 0x000fe20008410000 */
[----:B------:R4:W-:Y:S01]  /*c860*/  STL [R1+0x120], R202 ;  /* 0x000120ca01007387 */ /* 0x0009e20000100800 */
[----:B------:R-:W-:Y:S01]  /*c870*/  LOP3.LUT R25, R136, 0x10000, RZ, 0xfc, !PT ;  /* 0x0001000088197812 */ /* 0x000fe200078efcff */
[----:B------:R-:W-:Y:S01]  /*c880*/  FMUL.FTZ R230, R73, UR9 ;  /* 0x0000000949e67c20 */ /* 0x000fe20008410000 */
[----:B------:R-:W-:Y:S01]  /*c890*/  FMUL.FTZ R19, R74, UR9 ;  /* 0x000000094a137c20 */ /* 0x000fe20008410000 */
[----:B------:R2:W-:Y:S01]  /*c8a0*/  STL [R1+0x11c], R203 ;  /* 0x00011ccb01007387 */ /* 0x0005e20000100800 */
        /* <DEDUP_REMOVED lines=126> */
[----:B--2---:R-:W-:Y:S01]  /*d090*/  IADD3 R2, -R2, 0x8, RZ ;  /* 0x0000000802027810 */ /* 0x004fe20007ffe1ff */
[----:B------:R-:W1:Y:S01]  /*d0a0*/  LDC.64 R94, c[0x0][0x748] ;  /* 0x0001d200ff5e7b82 */ /* 0x000e620000000a00 */
[----:B------:R1:W-:Y:S01]  /*d0b0*/  MUFU.TANH R6, R126 ;  /* 0x0000007e00067308 */ /* 0x0003e20000002400 */
[----:B------:R-:W-:-:S03]  /*d0c0*/  FMUL.FTZ R91, R97, UR9 ;  /* 0x00000009615b7c20 */ /* 0x000fc60008410000 */
[----:B------:R-:W-:Y:S01]  /*d0d0*/  HGMMA.64x128x16.F32 R24, gdesc[UR12], R24, gsb0 ;  /* 0x01e000000c1879f0 */ /* 0x000fe20008000818 */
[----:B------:R-:W-:Y:S01]  /*d0e0*/  LEA R96, R3, UR4, 0x1 ;  /* 0x0000000403607c11 */ /* 0x000fe2000f8e08ff */
[----:B------:R-:W-:Y:S01]  /*d0f0*/  UIADD3 UR4, UR6, 0x4, URZ ;  /* 0x0000000406047890 */ /* 0x000fe2000fffe03f */
[----:B------:R-:W-:Y:S01]  /*d100*/  UMOV UR15, 0x40000040 ;  /* 0x40000040000f7882 */ /* 0x000fe20000000000 */
[----:B---3--:R-:W-:Y:S01]  /*d110*/  R2UR UR5, R99 ;  /* 0x00000000630572ca */ /* 0x008fe200000e0000 */
[----:B------:R-:W-:Y:S01]  /*d120*/  UMOV UR7, 0x40000040 ;  /* 0x4000004000077882 */ /* 0x000fe20000000000 */
[----:B------:R-:W2:Y:S03]  /*d130*/  MUFU.TANH R23, R23 ;  /* 0x0000001700177308 */ /* 0x000ea60000002400 */
[----:B------:R-:W-:Y:S01]  /*d140*/  UMOV UR14, UR4 ;  /* 0x00000004000e7c82 */ /* 0x000fe20008000000 */
[----:B------:R-:W-:-:S04]  /*d150*/  IMAD.IADD R96, R7, 0x1, R96 ;  /* 0x0000000107607824 */ /* 0x000fc800078e0260 */
[----:B------:R-:W-:Y:S01]  /*d160*/  IMAD.IADD R221, R2, 0x1, -R96 ;  /* 0x0000000102dd7824 */ /* 0x000fe200078e0a60 */
[----:B------:R-:W3:Y:S01]  /*d170*/  MUFU.TANH R90, R90 ;  /* 0x0000005a005a7308 */ /* 0x000ee20000002400 */
[----:B-1----:R-:W-:Y:S02]  /*d180*/  IADD3 R126, -R96, R94, RZ ;  /* 0x0000005e607e7210 */ /* 0x002fe40007ffe1ff */
[----:B------:R-:W-:Y:S02]  /*d190*/  IADD3 R95, RZ, -R96, -R95 ;  /* 0x80000060ff5f7210 */ /* 0x000fe40007ffe85f */
[----:B------:R-:W-:-:S03]  /*d1a0*/  SEL R126, R126, 0x80, !P2 ;  /* 0x000000807e7e7807 */ /* 0x000fc60005000000 */
[----:B------:R-:W1:Y:S01]  /*d1b0*/  MUFU.TANH R91, R91 ;  /* 0x0000005b005b7308 */ /* 0x000e620000002400 */
[----:B------:R-:W-:Y:S02]  /*d1c0*/  IADD3 R94, R94, 0x8, -R96 ;  /* 0x000000085e5e7810 */ /* 0x000fe40007ffe860 */
[----:B------:R-:W-:-:S05]  /*d1d0*/  SEL R221, R221, 0x80, P3 ;  /* 0x00000080dddd7807 */ /* 0x000fca0001800000 */
        /* <DEDUP_REMOVED lines=114> */
[C---:B------:R-:W-:Y:S01]  /*d900*/  ISETP.GE.AND P5, PT, R128.reuse, 0x20, PT ;  /* 0x000000208000780c */ /* 0x040fe20003fa6270 */
[----:B------:R-:W-:Y:S01]  /*d910*/  FMUL.FTZ R138, R129, UR9 ;  /* 0x00000009818a7c20 */ /* 0x000fe20008410000 */
[----:B------:R-:W-:-:S02]  /*d920*/  ISETP.GE.AND P4, PT, R128, 0x21, PT ;  /* 0x000000218000780c */ /* 0x000fc40003f86270 */
[C---:B------:R-:W-:Y:S01]  /*d930*/  IADD3 R223, R9.reuse, 0x4, RZ ;  /* 0x0000000409df7810 */ /* 0x040fe20007ffe0ff */
[----:B------:R-:W-:Y:S01]  /*d940*/  VIADD R231, R9, 0x8 ;  /* 0x0000000809e77836 */ /* 0x000fe20000000000 */
[----:B---3--:R-:W-:Y:S01]  /*d950*/  FSEL R103, R90, -INF , !P0 ;  /* 0xff8000005a677808 */ /* 0x008fe20004000000 */
[----:B------:R3:W-:Y:S01]  /*d960*/  MUFU.TANH R146, R119 ;  /* 0x0000007700927308 */ /* 0x0007e20000002400 */
[----:B-1----:R-:W-:Y:S01]  /*d970*/  FSEL R109, R91, -INF , !P1 ;  /* 0xff8000005b6d7808 */ /* 0x002fe20004800000 */
[----:B------:R-:W-:Y:S01]  /*d980*/  ULDC UR4, c[0x0][0x744] ;  /* 0x0001d10000047ab9 */ /* 0x000fe20000000800 */
[C---:B------:R-:W-:Y:S02]  /*d990*/  ISETP.GE.AND P0, PT, R128.reuse, 0x28, PT ;  /* 0x000000288000780c */ /* 0x040fe40003f06270 */
[----:B------:R-:W-:Y:S02]  /*d9a0*/  ISETP.GE.AND P1, PT, R128, 0x29, PT ;  /* 0x000000298000780c */ /* 0x000fe40003f26270 */
[----:B------:R-:W-:-:S02]  /*d9b0*/  ISETP.GT.OR P2, PT, R218, 0x38, !P2 ;  /* 0x00000038da00780c */ /* 0x000fc40005744670 */
[----:B------:R-:W-:Y:S02]  /*d9c0*/  ISETP.GT.OR P3, PT, R218, 0x39, !P3 ;  /* 0x00000039da00780c */ /* 0x000fe40005f64670 */
[C---:B------:R-:W-:Y:S02]  /*d9d0*/  ISETP.GT.OR P5, PT, R221.reuse, 0x20, !P5 ;  /* 0x00000020dd00780c */ /* 0x040fe40006fa4670 */
[C---:B------:R-:W-:Y:S02]  /*d9e0*/  ISETP.GT.OR P4, PT, R221.reuse, 0x21, !P4 ;  /* 0x00000021dd00780c */ /* 0x040fe40006784670 */
[C---:B------:R-:W-:Y:S02]  /*d9f0*/  ISETP.GT.OR P0, PT, R221.reuse, 0x28, !P0 ;  /* 0x00000028dd00780c */ /* 0x040fe40004704670 */
[----:B------:R-:W-:Y:S02]  /*da00*/  ISETP.GT.OR P1, PT, R221, 0x29, !P1 ;  /* 0x00000029dd00780c */ /* 0x000fe40004f24670 */
[----:B------:R-:W-:-:S02]  /*da10*/  FSEL R112, R164, -INF , !P2 ;  /* 0xff800000a4707808 */ /* 0x000fc40005000000 */
[----:B------:R-:W-:Y:S02]  /*da20*/  FSEL R95, R163, -INF , !P3 ;  /* 0xff800000a35f7808 */ /* 0x000fe40005800000 */
[----:B------:R-:W-:Y:S02]  /*da30*/  FSEL R205, R168, -INF , !P5 ;  /* 0xff800000a8cd7808 */ /* 0x000fe40006800000 */
[----:B------:R-:W-:Y:S02]  /*da40*/  FSEL R124, R167, -INF , !P4 ;  /* 0xff800000a77c7808 */ /* 0x000fe40006000000 */
[C---:B------:R-:W-:Y:S02]  /*da50*/  ISETP.GE.AND P2, PT, R128.reuse, 0x30, PT ;  /* 0x000000308000780c */ /* 0x040fe40003f46270 */
[C---:B------:R-:W-:Y:S02]  /*da60*/  ISETP.GE.AND P3, PT, R128.reuse, 0x31, PT ;  /* 0x000000318000780c */ /* 0x040fe40003f66270 */
[----:B------:R-:W-:-:S02]  /*da70*/  ISETP.GE.AND P5, PT, R128, 0x38, PT ;  /* 0x000000388000780c */ /* 0x000fc40003fa6270 */
[----:B------:R-:W-:Y:S02]  /*da80*/  ISETP.GE.AND P4, PT, R128, 0x39, PT ;  /* 0x000000398000780c */ /* 0x000fe40003f86270 */
[----:B------:R-:W-:Y:S02]  /*da90*/  FSEL R125, R88, -INF , !P0 ;  /* 0xff800000587d7808 */ /* 0x000fe40004000000 */
[----:B------:R-:W-:Y:S02]  /*daa0*/  FSEL R121, R89, -INF , !P1 ;  /* 0xff80000059797808 */ /* 0x000fe40004800000 */
[C---:B------:R-:W-:Y:S02]  /*dab0*/  ISETP.GE.AND P0, PT, R126.reuse, 0x40, PT ;  /* 0x000000407e00780c */ /* 0x040fe40003f06270 */
[----:B------:R-:W-:Y:S02]  /*dac0*/  ISETP.GE.AND P1, PT, R126, 0x41, PT ;  /* 0x000000417e00780c */ /* 0x000fe40003f26270 */
[----:B------:R-:W-:-:S02]  /*dad0*/  ISETP.GT.OR P2, PT, R221, 0x30, !P2 ;  /* 0x00000030dd00780c */ /* 0x000fc40005744670 */
[C---:B------:R-:W-:Y:S02]  /*dae0*/  ISETP.GT.OR P3, PT, R221.reuse, 0x31, !P3 ;  /* 0x00000031dd00780c */ /* 0x040fe40005f64670 */
[C---:B------:R-:W-:Y:S02]  /*daf0*/  ISETP.GT.OR P5, PT, R221.reuse, 0x38, !P5 ;  /* 0x00000038dd00780c */ /* 0x040fe40006fa4670 */
[----:B------:R-:W-:Y:S02]  /*db00*/  ISETP.GT.OR P4, PT, R221, 0x39, !P4 ;  /* 0x00000039dd00780c */ /* 0x000fe40006784670 */
        /* <DEDUP_REMOVED lines=9> */
[----:B------:R-:W-:Y:S01]  /*dba0*/  ISETP.GE.AND P4, PT, R126, 0x51, PT ;  /* 0x000000517e00780c */ /* 0x000fe20003f86270 */
[----:B------:R-:W1:Y:S01]  /*dbb0*/  MUFU.TANH R149, R115 ;  /* 0x0000007300957308 */ /* 0x000e620000002400 */
[----:B------:R-:W-:Y:S02]  /*dbc0*/  FSEL R117, R161, -INF , !P0 ;  /* 0xff800000a1757808 */ /* 0x000fe40004000000 */
[----:B---3--:R-:W-:Y:S02]  /*dbd0*/  FSEL R119, R160, -INF , !P1 ;  /* 0xff800000a0777808 */ /* 0x008fe40004800000 */
[C---:B------:R-:W-:Y:S02]  /*dbe0*/  ISETP.GE.AND P0, PT, R126.reuse, 0x58, PT ;  /* 0x000000587e00780c */ /* 0x040fe40003f06270 */
[----:B------:R-:W-:Y:S02]  /*dbf0*/  ISETP.GE.AND P1, PT, R126, 0x59, PT ;  /* 0x000000597e00780c */ /* 0x000fe40003f26270 */
[----:B------:R-:W-:-:S02]  /*dc00*/  ISETP.GT.OR P2, PT, R218, 0x48, !P2 ;  /* 0x00000048da00780c */ /* 0x000fc40005744670 */
[C---:B------:R-:W-:Y:S02]  /*dc10*/  ISETP.GT.OR P3, PT, R218.reuse, 0x49, !P3 ;  /* 0x00000049da00780c */ /* 0x040fe40005f64670 */
[C---:B------:R-:W-:Y:S02]  /*dc20*/  ISETP.GT.OR P5, PT, R218.reuse, 0x50, !P5 ;  /* 0x00000050da00780c */ /* 0x040fe40006fa4670 */
[C---:B------:R-:W-:Y:S02]  /*dc30*/  ISETP.GT.OR P4, PT, R218.reuse, 0x51, !P4 ;  /* 0x00000051da00780c */ /* 0x040fe40006784670 */
[C---:B------:R-:W-:Y:S02]  /*dc40*/  ISETP.GT.OR P0, PT, R218.reuse, 0x58, !P0 ;  /* 0x00000058da00780c */ /* 0x040fe40004704670 */
[----:B------:R-:W-:Y:S01]  /*dc50*/  ISETP.GT.OR P1, PT, R218, 0x59, !P1 ;  /* 0x00000059da00780c */ /* 0x000fe20004f24670 */
[----:B------:R-:W3:Y:S01]  /*dc60*/  MUFU.TANH R147, R118 ;  /* 0x0000007600937308 */ /* 0x000ee20000002400 */
        /* <DEDUP_REMOVED lines=15> */
[C---:B------:R-:W-:Y:S02]  /*dd60*/  ISETP.GT.OR P4, PT, R221.reuse, 0x49, !P4 ;  /* 0x00000049dd00780c */ /* 0x040fe40006784670 */
[C---:B------:R-:W-:Y:S02]  /*dd70*/  ISETP.GT.OR P0, PT, R221.reuse, 0x50, !P0 ;  /* 0x00000050dd00780c */ /* 0x040fe40004704670 */
[----:B------:R-:W-:Y:S02]  /*dd80*/  ISETP.GT.OR P1, PT, R221, 0x51, !P1 ;  /* 0x00000051dd00780c */ /* 0x000fe40004f24670 */
[----:B------:R-:W-:-:S02]  /*dd90*/  FSEL R106, R159, -INF , !P2 ;  /* 0xff8000009f6a7808 */ /* 0x000fc40005000000 */
[----:B------:R-:W-:Y:S02]  /*dda0*/  FSEL R94, R158, -INF , !P3 ;  /* 0xff8000009e5e7808 */ /* 0x000fe40005800000 */
[----:B----4-:R-:W-:Y:S02]  /*ddb0*/  FSEL R111, R155, -INF , !P5 ;  /* 0xff8000009b6f7808 */ /* 0x010fe40006800000 */
[----:B--2---:R-:W-:Y:S02]  /*ddc0*/  FSEL R104, R154, -INF , !P4 ;  /* 0xff8000009a687808 */ /* 0x004fe40006000000 */
[C---:B------:R-:W-:Y:S02]  /*ddd0*/  ISETP.GE.AND P2, PT, R128.reuse, 0x58, PT ;  /* 0x000000588000780c */ /* 0x040fe40003f46270 */
[----:B------:R-:W-:Y:S02]  /*dde0*/  ISETP.GE.AND P3, PT, R128, 0x59, PT ;  /* 0x000000598000780c */ /* 0x000fe40003f66270 */
[----:B------:R-:W-:-:S02]  /*ddf0*/  ISETP.GE.AND P5, PT, R126, 0x60, PT ;  /* 0x000000607e00780c */ /* 0x000fc40003fa6270 */
[C---:B------:R-:W-:Y:S02]  /*de00*/  ISETP.GE.AND P4, PT, R126.reuse, 0x61, PT ;  /* 0x000000617e00780c */ /* 0x040fe40003f86270 */
[----:B------:R-:W-:Y:S02]  /*de10*/  FSEL R100, R151, -INF , !P0 ;  /* 0xff80000097647808 */ /* 0x000fe40004000000 */
[----:B-1----:R-:W-:Y:S02]  /*de20*/  FSEL R115, R149, -INF , !P1 ;  /* 0xff80000095737808 */ /* 0x002fe40004800000 */
[C---:B------:R-:W-:Y:S02]  /*de30*/  ISETP.GE.AND P0, PT, R126.reuse, 0x68, PT ;  /* 0x000000687e00780c */ /* 0x040fe40003f06270 */
[----:B------:R-:W-:Y:S02]  /*de40*/  ISETP.GE.AND P1, PT, R126, 0x69, PT ;  /* 0x000000697e00780c */ /* 0x000fe40003f26270 */
[----:B------:R-:W-:-:S02]  /*de50*/  ISETP.GT.OR P2, PT, R221, 0x58, !P2 ;  /* 0x00000058dd00780c */ /* 0x000fc40005744670 */
[----:B------:R-:W-:Y:S02]  /*de60*/  ISETP.GT.OR P3, PT, R221, 0x59, !P3 ;  /* 0x00000059dd00780c */ /* 0x000fe40005f64670 */
[C---:B------:R-:W-:Y:S02]  /*de70*/  ISETP.GT.OR P5, PT, R218.reuse, 0x60, !P5 ;  /* 0x00000060da00780c */ /* 0x040fe40006fa4670 */
[C---:B------:R-:W-:Y:S02]  /*de80*/  ISETP.GT.OR P4, PT, R218.reuse, 0x61, !P4 ;  /* 0x00000061da00780c */ /* 0x040fe40006784670 */
[C---:B------:R-:W-:Y:S02]  /*de90*/  ISETP.GT.OR P0, PT, R218.reuse, 0x68, !P0 ;  /* 0x00000068da00780c */ /* 0x040fe40004704670 */
[----:B------:R-:W-:Y:S01]  /*dea0*/  ISETP.GT.OR P1, PT, R218, 0x69, !P1 ;  /* 0x00000069da00780c */ /* 0x000fe20004f24670 */
[----:B------:R1:W2:Y:S01]  /*deb0*/  MUFU.TANH R5, R127 ;  /* 0x0000007f00057308 */ /* 0x0002a20000002400 */
[----:B---3--:R-:W-:-:S02]  /*dec0*/  FSEL R98, R147, -INF , !P2 ;  /* 0xff80000093627808 */ /* 0x008fc40005000000 */
[----:B------:R-:W-:Y:S02]  /*ded0*/  FSEL R118, R146, -INF , !P3 ;  /* 0xff80000092767808 */ /* 0x000fe40005800000 */
[----:B------:R-:W-:Y:S02]  /*dee0*/  FSEL R113, R145, -INF , !P5 ;  /* 0xff80000091717808 */ /* 0x000fe40006800000 */
[----:B------:R-:W-:Y:S02]  /*def0*/  FSEL R108, R144, -INF , !P4 ;  /* 0xff800000906c7808 */ /* 0x000fe40006000000 */
[C---:B------:R-:W-:Y:S02]  /*df00*/  ISETP.GE.AND P2, PT, R126.reuse, 0x70, PT ;  /* 0x000000707e00780c */ /* 0x040fe40003f46270 */
[C---:B------:R-:W-:Y:S02]  /*df10*/  ISETP.GE.AND P3, PT, R126.reuse, 0x71, PT ;  /* 0x000000717e00780c */ /* 0x040fe40003f66270 */
[----:B------:R-:W-:-:S02]  /*df20*/  ISETP.GE.AND P5, PT, R126, 0x78, PT ;  /* 0x000000787e00780c */ /* 0x000fc40003fa6270 */
[----:B------:R-:W-:Y:S01]  /*df30*/  ISETP.GE.AND P4, PT, R126, 0x79, PT ;  /* 0x000000797e00780c */ /* 0x000fe20003f86270 */
[----:B------:R3:W4:Y:S01]  /*df40*/  MUFU.TANH R2, R130 ;  /* 0x0000008200027308 */ /* 0x0007220000002400 */
[----:B------:R-:W-:Y:S02]  /*df50*/  FSEL R126, R141, -INF , !P0 ;  /* 0xff8000008d7e7808 */ /* 0x000fe40004000000 */
[----:B-1----:R-:W-:Y:S02]  /*df60*/  FSEL R127, R140, -INF , !P1 ;  /* 0xff8000008c7f7808 */ /* 0x002fe40004800000 */
[C---:B------:R-:W-:Y:S02]  /*df70*/  ISETP.GE.AND P0, PT, R128.reuse, 0x60, PT ;  /* 0x000000608000780c */ /* 0x040fe40003f06270 */
[----:B------:R-:W-:Y:S02]  /*df80*/  ISETP.GE.AND P1, PT, R128, 0x61, PT ;  /* 0x000000618000780c */ /* 0x000fe40003f26270 */
[----:B------:R-:W-:-:S02]  /*df90*/  ISETP.GT.OR P2, PT, R218, 0x70, !P2 ;  /* 0x00000070da00780c */ /* 0x000fc40005744670 */
[C---:B------:R-:W-:Y:S02]  /*dfa0*/  ISETP.GT.OR P0, PT, R221.reuse, 0x60, !P0 ;  /* 0x00000060dd00780c */ /* 0x040fe40004704670 */
[----:B------:R-:W-:Y:S02]  /*dfb0*/  ISETP.GT.OR P1, PT, R221, 0x61, !P1 ;  /* 0x00000061dd00780c */ /* 0x000fe40004f24670 */
[----:B---3--:R-:W-:Y:S02]  /*dfc0*/  FSEL R130, R4, -INF , !P2 ;  /* 0xff80000004827808 */ /* 0x008fe40005000000 */
[----:B------:R-:W-:Y:S02]  /*dfd0*/  FSEL R131, R143, -INF , !P0 ;  /* 0xff8000008f837808 */ /* 0x000fe40004000000 */
[----:B------:R-:W-:Y:S02]  /*dfe0*/  FSEL R137, R142, -INF , !P1 ;  /* 0xff8000008e897808 */ /* 0x000fe40004800000 */
[----:B------:R-:W-:-:S02]  /*dff0*/  ISETP.GE.AND P2, PT, R128, 0x68, PT ;  /* 0x000000688000780c */ /* 0x000fc40003f46270 */
[C---:B------:R-:W-:Y:S02]  /*e000*/  ISETP.GE.AND P0, PT, R128.reuse, 0x69, PT ;  /* 0x000000698000780c */ /* 0x040fe40003f06270 */
[----:B------:R-:W-:Y:S02]  /*e010*/  ISETP.GE.AND P1, PT, R128, 0x70, PT ;  /* 0x000000708000780c */ /* 0x000fe40003f26270 */
[----:B------:R-:W-:Y:S02]  /*e020*/  LEA R136, R0, R136, 0xa ;  /* 0x0000008800887211 */ /* 0x000fe400078e50ff */
[C---:B------:R-:W-:Y:S02]  /*e030*/  ISETP.GT.OR P2, PT, R221.reuse, 0x68, !P2 ;  /* 0x00000068dd00780c */ /* 0x040fe40005744670 */
[C---:B------:R-:W-:Y:S02]  /*e040*/  ISETP.GT.OR P0, PT, R221.reuse, 0x69, !P0 ;  /* 0x00000069dd00780c */ /* 0x040fe40004704670 */
[----:B------:R-:W-:-:S02]  /*e050*/  ISETP.GT.OR P1, PT, R221, 0x70, !P1 ;  /* 0x00000070dd00780c */ /* 0x000fc40004f24670 */
[----:B------:R-:W-:Y:S01]  /*e060*/  R2UR UR8, R136 ;  /* 0x00000000880872ca */ /* 0x000fe200000e0000 */
[----:B------:R-:W1:Y:S01]  /*e070*/  SHFL.IDX PT, R225, R227, R9, 0x1f ;  /* 0x00001f09e3e17589 */ /* 0x000e6200000e0000 */
[----:B------:R-:W-:Y:S02]  /*e080*/  FSEL R129, R6, -INF , !P2 ;  /* 0xff80000006817808 */ /* 0x000fe40005000000 */
[----:B--2---:R-:W-:Y:S02]  /*e090*/  FSEL R139, R5, -INF , !P0 ;  /* 0xff800000058b7808 */ /* 0x004fe40004000000 */
[----:B----4-:R-:W-:Y:S02]  /*e0a0*/  FSEL R136, R2, -INF , !P1 ;  /* 0xff80000002887808 */ /* 0x010fe40004800000 */
[C---:B------:R-:W-:Y:S02]  /*e0b0*/  ISETP.GE.AND P2, PT, R128.reuse, 0x71, PT ;  /* 0x000000718000780c */ /* 0x040fe40003f46270 */
[----:B------:R-:W-:-:S02]  /*e0c0*/  ISETP.GE.AND P0, PT, R128, 0x78, PT ;  /* 0x000000788000780c */ /* 0x000fc40003f06270 */
[----:B------:R-:W-:Y:S02]  /*e0d0*/  ISETP.GE.AND P1, PT, R128, 0x79, PT ;  /* 0x000000798000780c */ /* 0x000fe40003f26270 */
[----:B------:R2:W-:Y:S02]  /*e0e0*/  MUFU.TANH R128, R212 ;  /* 0x000000d400807308 */ /* 0x0005e40000002400 */
[----:B--2---:R-:W2:Y:S01]  /*e0f0*/  SHFL.IDX PT, R212, R227, R223, 0x1f ;  /* 0x00001fdfe3d47589 */ /* 0x004ea200000e0000 */
[C---:B------:R-:W-:Y:S02]  /*e100*/  ISETP.GT.OR P3, PT, R218.reuse, 0x71, !P3 ;  /* 0x00000071da00780c */ /* 0x040fe40005f64670 */
[C---:B------:R-:W-:Y:S02]  /*e110*/  ISETP.GT.OR P5, PT, R218.reuse, 0x78, !P5 ;  /* 0x00000078da00780c */ /* 0x040fe40006fa4670 */
[----:B------:R-:W-:Y:S02]  /*e120*/  ISETP.GT.OR P4, PT, R218, 0x79, !P4 ;  /* 0x00000079da00780c */ /* 0x000fe40006784670 */
[----:B------:R-:W3:Y:S01]  /*e130*/  SHFL.IDX PT, R218, R17, R9, 0x1f ;  /* 0x00001f0911da7589 */ /* 0x000ee200000e0000 */
[----:B------:R-:W-:Y:S01]  /*e140*/  IADD3 R232, R9, 0xc, RZ ;  /* 0x0000000c09e87810 */ /* 0x000fe20007ffe0ff */
[----:B------:R-:W-:-:S02]  /*e150*/  WARPGROUP.DEPBAR.LE gsb0, 0x0 ;  /* 0x00008000000079c5 */ /* 0x000fc40000010000 */
        /* <DEDUP_REMOVED lines=11> */
[C---:B------:R-:W-:Y:S02]  /*e210*/  VIADD R27, R9.reuse, 0x10 ;  /* 0x00000010091b7836 */ /* 0x040fe40000000000 */
[----:B------:R-:W-:Y:S01]  /*e220*/  FADD.FTZ R225, R26, -R225 ;  /* 0x800000e11ae17221 */ /* 0x000fe20000010000 */
[----:B------:R-:W-:Y:S01]  /*e230*/  IADD3 R221, R9, 0x14, RZ ;  /* 0x0000001409dd7810 */ /* 0x000fe20007ffe0ff */
        /* <DEDUP_REMOVED lines=8> */
[----:B--2---:R-:W-:Y:S01]  /*e2c0*/  FADD.FTZ R221, R29, -R223 ;  /* 0x800000df1ddd7221 */ /* 0x004fe20000010000 */
[----:B------:R-:W-:-:S02]  /*e2d0*/  VIADD R29, R9, 0x18 ;  /* 0x00000018091d7836 */ /* 0x000fc40000000000 */
[----:B------:R-:W-:Y:S01]  /*e2e0*/  FADD.FTZ R223, R31, -R223 ;  /* 0x800000df1fdf7221 */ /* 0x000fe20000010000 */
[----:B------:R-:W-:-:S03]  /*e2f0*/  VIADD R31, R9, 0x10 ;  /* 0x00000010091f7836 */ /* 0x000fc60000000000 */
        /* <DEDUP_REMOVED lines=8> */
[----:B------:R-:W-:Y:S01]  /*e380*/  IADD3 R32, R9, 0x14, RZ ;  /* 0x0000001409207810 */ /* 0x000fe20007ffe0ff */
[----:B------:R-:W-:Y:S01]  /*e390*/  FADD.FTZ R224, R34, -R28 ;  /* 0x8000001c22e07221 */ /* 0x000fe20000010000 */
        /* <DEDUP_REMOVED lines=9> */
[C---:B------:R-:W-:Y:S01]  /*e430*/  IADD3 R232, R9.reuse, 0x1c, RZ ;  /* 0x0000001c09e87810 */ /* 0x040fe20007ffe0ff */
[----:B------:R-:W-:-:S02]  /*e440*/  VIADD R34, R9, 0x18 ;  /* 0x0000001809227836 */ /* 0x000fc40000000000 */
[----:B------:R-:W-:Y:S01]  /*e450*/  FMUL.FTZ R213, R213, R229 ;  /* 0x000000e5d5d57220 */ /* 0x000fe20000410000 */
[----:B------:R-:W-:Y:S02]  /*e460*/  IADD3 R229, R9, 0x1c, RZ ;  /* 0x0000001c09e57810 */ /* 0x000fe40007ffe0ff */
        /* <DEDUP_REMOVED lines=10> */
[----:B------:R-:W-:Y:S01]  /*e510*/  FMUL.FTZ R210, R210, R225 ;  /* 0x000000e1d2d27220 */ /* 0x000fe20000410000 */
[----:B------:R-:W4:Y:S01]  /*e520*/  SHFL.IDX PT, R35, R15, R9, 0x1f ;  /* 0x00001f090f237589 */ /* 0x000f2200000e0000 */
[----:B------:R-:W-:-:S03]  /*e530*/  VIADD R225, R9, 0x4 ;  /* 0x0000000409e17836 */ /* 0x000fc60000000000 */
[----:B------:R2:W-:Y:S01]  /*e540*/  MUFU.EX2 R18, R31 ;  /* 0x0000001f00127308 */ /* 0x0005e20000000800 */
[----:B------:R-:W-:-:S07]  /*e550*/  VIADD R36, R9, 0xc ;  /* 0x0000000c09247836 */ /* 0x000fce0000000000 */
[----:B------:R1:W-:Y:S01]  /*e560*/  MUFU.EX2 R19, R32 ;  /* 0x0000002000137308 */ /* 0x0003e20000000800 */
[--C-:B--2---:R-:W-:Y:S01]  /*e570*/  FFMA.FTZ R31, R208, UR4, -R33.reuse ;  /* 0x00000004d01f7c23 */ /* 0x104fe20008010821 */
[----:B-1----:R-:W-:Y:S01]  /*e580*/  FFMA.FTZ R32, R209, UR4, -R33 ;  /* 0x00000004d1207c23 */ /* 0x002fe20008010821 */
[----:B---3--:R-:W-:Y:S02]  /*e590*/  FFMA.FTZ R33, R206, UR4, -R34 ;  /* 0x00000004ce217c23 */ /* 0x008fe40008010822 */
[----:B------:R-:W1:Y:S03]  /*e5a0*/  SHFL.IDX PT, R206, R15, R225, 0x1f ;  /* 0x00001fe10fce7589 */ /* 0x000e6600000e0000 */
[----:B------:R2:W-:Y:S01]  /*e5b0*/  MUFU.EX2 R27, R231 ;  /* 0x000000e7001b7308 */ /* 0x0005e20000000800 */
[----:B------:R-:W-:Y:S01]  /*e5c0*/  FFMA.FTZ R208, -R230, R230, 1 ;  /* 0x3f800000e6d07423 */ /* 0x000fe200000101e6 */
[----:B------:R-:W-:Y:S01]  /*e5d0*/  FMUL.FTZ R226, R219, R226 ;  /* 0x000000e2dbe27220 */ /* 0x000fe20000410000 */
[----:B--2---:R-:W-:-:S02]  /*e5e0*/  FADD.FTZ R231, R37, -R232 ;  /* 0x800000e825e77221 */ /* 0x004fc40000010000 */
[----:B------:R2:W3:Y:S01]  /*e5f0*/  SHFL.IDX PT, R37, R15, R36, 0x1f ;  /* 0x00001f240f257589 */ /* 0x0004e200000e0000 */
[----:B------:R-:W-:Y:S01]  /*e600*/  FMUL.FTZ R208, R208, R226 ;  /* 0x000000e2d0d07220 */ /* 0x000fe20000410000 */
[C---:B------:R-:W-:Y:S02]  /*e610*/  IADD3 R215, R9.reuse, 0x8, RZ ;  /* 0x0000000809d77810 */ /* 0x040fe40007ffe0ff */
[C---:B------:R-:W-:Y:S01]  /*e620*/  IADD3 R226, R9.reuse, 0x10, RZ ;  /* 0x0000001009e27810 */ /* 0x040fe20007ffe0ff */
[--C-:B----4-:R-:W-:Y:S01]  /*e630*/  FFMA.FTZ R204, R204, UR4, -R35.reuse ;  /* 0x00000004cccc7c23 */ /* 0x110fe20008010823 */
[----:B------:R-:W-:Y:S01]  /*e640*/  IADD3 R230, R9, 0x18, RZ ;  /* 0x0000001809e67810 */ /* 0x000fe20007ffe0ff */
[----:B------:R-:W4:Y:S01]  /*e650*/  SHFL.IDX PT, R209, R15, R215, 0x1f ;  /* 0x00001fd70fd17589 */ /* 0x000f2200000e0000 */
[----:B--2---:R-:W-:-:S03]  /*e660*/  FFMA.FTZ R36, R205, UR4, -R35 ;  /* 0x00000004cd247c23 */ /* 0x004fc60008010823 */
[----:B------:R-:W2:Y:S01]  /*e670*/  SHFL.IDX PT, R205, R15, R226, 0x1f ;  /* 0x00001fe20fcd7589 */ /* 0x000ea200000e0000 */
[----:B------:R1:W-:Y:S01]  /*e680*/  MUFU.EX2 R35, R204 ;  /* 0x000000cc00237308 */ /* 0x0003e20000000800 */
[----:B------:R-:W-:Y:S02]  /*e690*/  FADD.FTZ R232, R39, -R232 ;  /* 0x800000e827e87221 */ /* 0x000fe40000010000 */
[----:B------:R-:W-:Y:S01]  /*e6a0*/  SHFL.IDX PT, R39, R15, R230, 0x1f ;  /* 0x00001fe60f277589 */ /* 0x000fe200000e0000 */
[--C-:B-1----:R-:W-:Y:S01]  /*e6b0*/  FFMA.FTZ R204, R122, UR4, -R206.reuse ;  /* 0x000000047acc7c23 */ /* 0x102fe200080108ce */
[----:B------:R-:W-:Y:S02]  /*e6c0*/  FFMA.FTZ R206, R124, UR4, -R206 ;  /* 0x000000047cce7c23 */ /* 0x000fe400080108ce */
[----:B------:R-:W1:Y:S01]  /*e6d0*/  SHFL.IDX PT, R122, R15, R229, 0x1f ;  /* 0x00001fe50f7a7589 */ /* 0x000e6200000e0000 */
[--C-:B---3--:R-:W-:Y:S01]  /*e6e0*/  FFMA.FTZ R120, R120, UR4, -R37.reuse ;  /* 0x0000000478787c23 */ /* 0x108fe20008010825 */
[----:B------:R-:W-:-:S02]  /*e6f0*/  FFMA.FTZ R121, R121, UR4, -R37 ;  /* 0x0000000479797c23 */ /* 0x000fc40008010825 */
[----:B------:R-:W3:Y:S01]  /*e700*/  SHFL.IDX PT, R124, R10, R225, 0x1f ;  /* 0x00001fe10a7c7589 */ /* 0x000ee200000e0000 */
[----:B------:R4:W-:Y:S03]  /*e710*/  MUFU.EX2 R37, R206 ;  /* 0x000000ce00257308 */ /* 0x0009e60000000800 */
[----:B----4-:R-:W4:Y:S05]  /*e720*/  SHFL.IDX PT, R206, R10, R215, 0x1f ;  /* 0x00001fd70ace7589 */ /* 0x010f2a00000e0000 */
[----:B------:R2:W-:Y:S01]  /*e730*/  MUFU.EX2 R17, R211 ;  /* 0x000000d300117308 */ /* 0x0005e20000000800 */
[----:B------:R-:W-:Y:S01]  /*e740*/  FFMA.FTZ R34, R207, UR4, -R34 ;  /* 0x00000004cf227c23 */ /* 0x000fe20008010822 */
[----:B------:R-:W-:Y:S01]  /*e750*/  FFMA.FTZ R207, R123, UR4, -R209 ;  /* 0x000000047bcf7c23 */ /* 0x000fe200080108d1 */
[----:B--2---:R-:W-:-:S02]  /*e760*/  VIADD R211, R9, 0x14 ;  /* 0x0000001409d37836 */ /* 0x004fc40000000000 */
[----:B------:R-:W-:Y:S01]  /*e770*/  FFMA.FTZ R125, R125, UR4, -R209 ;  /* 0x000000047d7d7c23 */ /* 0x000fe200080108d1 */
[--C-:B------:R-:W-:Y:S02]  /*e780*/  FFMA.FTZ R123, R103, UR4, -R205.reuse ;  /* 0x00000004677b7c23 */ /* 0x100fe400080108cd */
[----:B------:R2:W-:Y:S01]  /*e790*/  SHFL.IDX PT, R38, R15, R211, 0x1f ;  /* 0x00001fd30f267589 */ /* 0x0005e200000e0000 */
[----:B------:R-:W-:Y:S02]  /*e7a0*/  VIADD R209, R9, 0xc ;  /* 0x0000000c09d17836 */ /* 0x000fe40000000000 */
[----:B------:R-:W-:Y:S01]  /*e7b0*/  FFMA.FTZ R114, R114, UR4, -R205 ;  /* 0x0000000472727c23 */ /* 0x000fe200080108cd */
[----:B-1----:R-:W-:Y:S01]  /*e7c0*/  FFMA.FTZ R205, R95, UR4, -R122 ;  /* 0x000000045fcd7c23 */ /* 0x002fe2000801087a */
[--C-:B------:R-:W-:Y:S01]  /*e7d0*/  FFMA.FTZ R112, R112, UR4, -R39.reuse ;  /* 0x0000000470707c23 */ /* 0x100fe20008010827 */
[----:B--2---:R1:W-:Y:S01]  /*e7e0*/  MUFU.EX2 R15, R204 ;  /* 0x000000cc000f7308 */ /* 0x0043e20000000800 */
[----:B------:R-:W-:Y:S01]  /*e7f0*/  FFMA.FTZ R107, R107, UR4, -R39 ;  /* 0x000000046b6b7c23 */ /* 0x000fe20008010827 */
[----:B-1----:R-:W1:Y:S06]  /*e800*/  SHFL.IDX PT, R204, R10, R9, 0x1f ;  /* 0x00001f090acc7589 */ /* 0x002e6c00000e0000 */
[----:B------:R2:W-:Y:S01]  /*e810*/  MUFU.EX2 R95, R123 ;  /* 0x0000007b005f7308 */ /* 0x0005e20000000800 */
[--C-:B---3--:R-:W-:Y:S01]  /*e820*/  FFMA.FTZ R119, R119, UR4, -R124.reuse ;  /* 0x0000000477777c23 */ /* 0x108fe2000801087c */
[----:B------:R-:W-:-:S06]  /*e830*/  FFMA.FTZ R124, R94, UR4, -R124 ;  /* 0x000000045e7c7c23 */ /* 0x000fcc000801087c */
[----:B------:R3:W-:Y:S01]  /*e840*/  MUFU.EX2 R39, R125 ;  /* 0x0000007d00277308 */ /* 0x0007e20000000800 */
[----:B--2---:R-:W2:Y:S04]  /*e850*/  SHFL.IDX PT, R123, R12, R209, 0x1f ;  /* 0x00001fd10c7b7589 */ /* 0x004ea800000e0000 */
[----:B---3--:R-:W3:Y:S03]  /*e860*/  SHFL.IDX PT, R125, R10, R230, 0x1f ;  /* 0x00001fe60a7d7589 */ /* 0x008ee600000e0000 */
[----:B------:R4:W-:Y:S02]  /*e870*/  MUFU.EX2 R94, R120 ;  /* 0x00000078005e7308 */ /* 0x0009e40000000800 */
[----:B----4-:R-:W-:-:S02]  /*e880*/  FFMA.FTZ R120, R99, UR4, -R206 ;  /* 0x0000000463787c23 */ /* 0x010fc400080108ce */
[----:B------:R-:W4:Y:S04]  /*e890*/  SHFL.IDX PT, R99, R12, R9, 0x1f ;  /* 0x00001f090c637589 */ /* 0x000f2800000e0000 */
[----:B------:R-:W4:Y:S01]  /*e8a0*/  MUFU.EX2 R29, R29 ;  /* 0x0000001d001d7308 */ /* 0x000f220000000800 */
[--C-:B-1----:R-:W-:Y:S01]  /*e8b0*/  FFMA.FTZ R117, R117, UR4, -R204.reuse ;  /* 0x0000000475757c23 */ /* 0x102fe200080108cc */
[----:B------:R-:W-:Y:S01]  /*e8c0*/  FFMA.FTZ R106, R106, UR4, -R204 ;  /* 0x000000046a6a7c23 */ /* 0x000fe200080108cc */
[----:B------:R-:W-:Y:S01]  /*e8d0*/  FFMA.FTZ R111, R111, UR4, -R206 ;  /* 0x000000046f6f7c23 */ /* 0x000fe200080108ce */
[----:B------:R-:W1:Y:S04]  /*e8e0*/  SHFL.IDX PT, R204, R10, R211, 0x1f ;  /* 0x00001fd30acc7589 */ /* 0x000e6800000e0000 */
[----:B------:R-:W1:Y:S01]  /*e8f0*/  MUFU.EX2 R31, R31 ;  /* 0x0000001f001f7308 */ /* 0x000e620000000800 */
[----:B------:R-:W1:Y:S01]  /*e900*/  SHFL.IDX PT, R206, R12, R215, 0x1f ;  /* 0x00001fd70cce7589 */ /* 0x000e6200000e0000 */
[----:B------:R-:W-:Y:S01]  /*e910*/  FMUL.FTZ R132, R132, UR9 ;  /* 0x0000000984847c20 */ /* 0x000fe20008410000 */
[----:B------:R-:W-:Y:S01]  /*e920*/  FFMA.FTZ R122, R96, UR4, -R122 ;  /* 0x00000004607a7c23 */ /* 0x000fe2000801087a */
[----:B------:R-:W-:Y:S01]  /*e930*/  FMUL.FTZ R134, R134, UR9 ;  /* 0x0000000986867c20 */ /* 0x000fe20008410000 */
[--C-:B------:R-:W-:Y:S01]  /*e940*/  FFMA.FTZ R103, R97, UR4, -R38.reuse ;  /* 0x0000000461677c23 */ /* 0x100fe20008010826 */
[----:B------:R-:W1:Y:S01]  /*e950*/  SHFL.IDX PT, R96, R10, R226, 0x1f ;  /* 0x00001fe20a607589 */ /* 0x000e6200000e0000 */
[----:B------:R-:W-:Y:S01]  /*e960*/  FFMA.FTZ R109, R109, UR4, -R38 ;  /* 0x000000046d6d7c23 */ /* 0x000fe20008010826 */
[--C-:B--2---:R-:W-:Y:S01]  /*e970*/  FFMA.FTZ R127, R127, UR4, -R123.reuse ;  /* 0x000000047f7f7c23 */ /* 0x104fe2000801087b */
[----:B------:R-:W-:Y:S01]  /*e980*/  FFMA.FTZ R139, R139, UR4, -R123 ;  /* 0x000000048b8b7c23 */ /* 0x000fe2000801087b */
[----:B------:R2:W-:Y:S01]  /*e990*/  MUFU.EX2 R38, R207 ;  /* 0x000000cf00267308 */ /* 0x0005e20000000800 */
[--C-:B---3--:R-:W-:Y:S01]  /*e9a0*/  FFMA.FTZ R116, R116, UR4, -R125.reuse ;  /* 0x0000000474747c23 */ /* 0x108fe2000801087d */
[----:B------:R-:W3:Y:S01]  /*e9b0*/  SHFL.IDX PT, R123, R12, R230, 0x1f ;  /* 0x00001fe60c7b7589 */ /* 0x000ee200000e0000 */
[----:B------:R-:W-:Y:S01]  /*e9c0*/  FFMA.FTZ R125, R98, UR4, -R125 ;  /* 0x00000004627d7c23 */ /* 0x000fe2000801087d */
[----:B------:R-:W-:-:S02]  /*e9d0*/  FMUL.FTZ R133, R133, UR9 ;  /* 0x0000000985857c20 */ /* 0x000fc40008410000 */
[----:B------:R1:W-:Y:S01]  /*e9e0*/  SHFL.IDX PT, R97, R10, R209, 0x1f ;  /* 0x00001fd10a617589 */ /* 0x0003e200000e0000 */
[----:B------:R-:W-:Y:S01]  /*e9f0*/  FMUL.FTZ R135, R135, UR9 ;  /* 0x0000000987877c20 */ /* 0x000fe20008410000 */
[----:B------:R-:W3:Y:S02]  /*ea00*/  MUFU.TANH R132, R132 ;  /* 0x0000008400847308 */ /* 0x000ee40000002400 */
[----:B--2---:R-:W2:Y:S01]  /*ea10*/  SHFL.IDX PT, R207, R10, R229, 0x1f ;  /* 0x00001fe50acf7589 */ /* 0x004ea200000e0000 */
[--C-:B----4-:R-:W-:Y:S01]  /*ea20*/  FFMA.FTZ R113, R113, UR4, -R99.reuse ;  /* 0x0000000471717c23 */ /* 0x110fe20008010863 */
[----:B------:R-:W-:-:S04]  /*ea30*/  FFMA.FTZ R131, R131, UR4, -R99 ;  /* 0x0000000483837c23 */ /* 0x000fc80008010863 */
[----:B------:R4:W-:Y:S01]  /*ea40*/  MUFU.EX2 R98, R103 ;  /* 0x0000006700627308 */ /* 0x0009e20000000800 */
[----:B-1----:R-:W-:Y:S01]  /*ea50*/  FFMA.FTZ R209, -R233, R233, 1 ;  /* 0x3f800000e9d17423 */ /* 0x002fe200000101e9 */
[----:B------:R-:W-:-:S06]  /*ea60*/  IADD3 R233, R9, 0xc, RZ ;  /* 0x0000000c09e97810 */ /* 0x000fcc0007ffe0ff */
[----:B------:R-:W1:Y:S01]  /*ea70*/  MUFU.TANH R134, R134 ;  /* 0x0000008600867308 */ /* 0x000e620000002400 */
[----:B----4-:R4:W-:Y:S07]  /*ea80*/  SHFL.IDX PT, R103, R12, R211, 0x1f ;  /* 0x00001fd30c677589 */ /* 0x0109ee00000e0000 */
[----:B------:R3:W-:Y:S01]  /*ea90*/  MUFU.EX2 R99, R112 ;  /* 0x0000007000637308 */ /* 0x0007e20000000800 */
[----:B----4-:R-:W-:Y:S01]  /*eaa0*/  FFMA.FTZ R211, -R22, R22, 1 ;  /* 0x3f80000016d37423 */ /* 0x010fe20000010116 */
[----:B------:R-:W-:-:S02]  /*eab0*/  FMUL.FTZ R22, R29, R222 ;  /* 0x000000de1d167220 */ /* 0x000fc40000410000 */
[----:B------:R4:W-:Y:S04]  /*eac0*/  SHFL.IDX PT, R222, R14, R215, 0x1f ;  /* 0x00001fd70ede7589 */ /* 0x0009e800000e0000 */
[----:B------:R-:W2:Y:S01]  /*ead0*/  MUFU.TANH R133, R133 ;  /* 0x0000008500857308 */ /* 0x000ea20000002400 */
[----:B---3--:R-:W3:Y:S01]  /*eae0*/  SHFL.IDX PT, R112, R12, R229, 0x1f ;  /* 0x00001fe50c707589 */ /* 0x008ee200000e0000 */
[----:B----4-:R-:W-:-:S06]  /*eaf0*/  FMUL.FTZ R215, R31, R217 ;  /* 0x000000d91fd77220 */ /* 0x010fcc0000410000 */
[----:B------:R-:W4:Y:S01]  /*eb00*/  MUFU.TANH R135, R135 ;  /* 0x0000008700877308 */ /* 0x000f220000002400 */
[----:B------:R-:W3:Y:S07]  /*eb10*/  SHFL.IDX PT, R217, R14, R233, 0x1f ;  /* 0x00001fe90ed97589 */ /* 0x000eee00000e0000 */
[----:B------:R-:W3:Y:S01]  /*eb20*/  MUFU.EX2 R28, R28 ;  /* 0x0000001c001c7308 */ /* 0x000ee20000000800 */
[--C-:B------:R-:W-:Y:S01]  /*eb30*/  FFMA.FTZ R102, R102, UR4, -R204.reuse ;  /* 0x0000000466667c23 */ /* 0x100fe200080108cc */
[----:B------:R-:W-:Y:S01]  /*eb40*/  FFMA.FTZ R115, R115, UR4, -R204 ;  /* 0x0000000473737c23 */ /* 0x000fe200080108cc */
[--C-:B------:R-:W-:Y:S01]  /*eb50*/  FFMA.FTZ R126, R126, UR4, -R206.reuse ;  /* 0x000000047e7e7c23 */ /* 0x100fe200080108ce */
[----:B------:R-:W-:Y:S01]  /*eb60*/  FFMA.FTZ R129, R129, UR4, -R206 ;  /* 0x0000000481817c23 */ /* 0x000fe200080108ce */
[----:B------:R-:W-:Y:S01]  /*eb70*/  FSEL R204, R132, -INF , !P5 ;  /* 0xff80000084cc7808 */ /* 0x000fe20006800000 */
[--C-:B------:R-:W-:Y:S01]  /*eb80*/  FFMA.FTZ R101, R101, UR4, -R96.reuse ;  /* 0x0000000465657c23 */ /* 0x100fe20008010860 */
[----:B-1----:R-:W-:Y:S01]  /*eb90*/  FSEL R206, R134, -INF , !P0 ;  /* 0xff80000086ce7808 */ /* 0x002fe20004000000 */
[----:B------:R-:W-:Y:S01]  /*eba0*/  FFMA.FTZ R100, R100, UR4, -R96 ;  /* 0x0000000464647c23 */ /* 0x000fe20008010860 */
[----:B------:R-:W-:Y:S01]  /*ebb0*/  FMUL.FTZ R218, R27, R218 ;  /* 0x000000da1bda7220 */ /* 0x000fe20000410000 */
[----:B------:R1:W-:Y:S01]  /*ebc0*/  MUFU.EX2 R96, R114 ;  /* 0x0000007200607308 */ /* 0x0003e20000000800 */
[----:B------:R-:W-:Y:S01]  /*ebd0*/  FFMA.FTZ R204, R204, UR4, -R123 ;  /* 0x00000004cccc7c23 */ /* 0x000fe2000801087b */
[--C-:B--2---:R-:W-:Y:S01]  /*ebe0*/  FFMA.FTZ R110, R110, UR4, -R207.reuse ;  /* 0x000000046e6e7c23 */ /* 0x104fe200080108cf */
[----:B------:R-:W-:Y:S01]  /*ebf0*/  FFMA.FTZ R118, R118, UR4, -R207 ;  /* 0x0000000476767c23 */ /* 0x000fe200080108cf */
[----:B------:R-:W-:Y:S01]  /*ec00*/  FFMA.FTZ R123, R206, UR4, -R123 ;  /* 0x00000004ce7b7c23 */ /* 0x000fe2000801087b */
[----:B------:R-:W-:Y:S01]  /*ec10*/  FSEL R206, R133, -INF , !P4 ;  /* 0xff80000085ce7808 */ /* 0x000fe20006000000 */
[----:B-1----:R-:W-:Y:S01]  /*ec20*/  FFMA.FTZ R114, -R234, R234, 1 ;  /* 0x3f800000ea727423 */ /* 0x002fe200000101ea */
[----:B----4-:R-:W-:Y:S01]  /*ec30*/  FSEL R207, R135, -INF , !P1 ;  /* 0xff80000087cf7808 */ /* 0x010fe20004800000 */
[----:B---3--:R-:W-:Y:S01]  /*ec40*/  FMUL.FTZ R221, R28, R221 ;  /* 0x000000dd1cdd7220 */ /* 0x008fe20000410000 */
[----:B------:R-:W-:Y:S01]  /*ec50*/  FFMA.FTZ R235, -R235, R235, 1 ;  /* 0x3f800000ebeb7423 */ /* 0x000fe200000101eb */
[----:B------:R-:W-:-:S02]  /*ec60*/  FMUL.FTZ R114, R114, R218 ;  /* 0x000000da72727220 */ /* 0x000fc40000410000 */
[----:B------:R-:W1:Y:S01]  /*ec70*/  SHFL.IDX PT, R218, R14, R9, 0x1f ;  /* 0x00001f090eda7589 */ /* 0x000e6200000e0000 */
[--C-:B------:R-:W-:Y:S01]  /*ec80*/  FFMA.FTZ R206, R206, UR4, -R112.reuse ;  /* 0x00000004cece7c23 */ /* 0x100fe20008010870 */
[----:B------:R-:W-:Y:S01]  /*ec90*/  FFMA.FTZ R207, R207, UR4, -R112 ;  /* 0x00000004cfcf7c23 */ /* 0x000fe20008010870 */
[----:B------:R-:W-:Y:S01]  /*eca0*/  FMUL.FTZ R112, R235, R221 ;  /* 0x000000ddeb707220 */ /* 0x000fe20000410000 */
[--C-:B------:R-:W-:Y:S01]  /*ecb0*/  FADD.FTZ R45, R45, -R217.reuse ;  /* 0x800000d92d2d7221 */ /* 0x100fe20000010000 */
[----:B------:R-:W-:Y:S01]  /*ecc0*/  FADD.FTZ R47, R47, -R217 ;  /* 0x800000d92f2f7221 */ /* 0x000fe20000010000 */
[----:B------:R-:W2:Y:S04]  /*ecd0*/  SHFL.IDX PT, R221, R14, R225, 0x1f ;  /* 0x00001fe10edd7589 */ /* 0x000ea800000e0000 */
[----:B------:R3:W4:Y:S01]  /*ece0*/  LDS R217, [R11+0x400] ;  /* 0x000400000bd97984 */ /* 0x0007220000000800 */
[----:B------:R-:W2:Y:S01]  /*ecf0*/  MUFU.EX2 R32, R32 ;  /* 0x0000002000207308 */ /* 0x000ea20000000800 */
[----:B------:R-:W-:Y:S01]  /*ed00*/  FFMA.FTZ R20, -R20, R20, 1 ;  /* 0x3f80000014147423 */ /* 0x000fe20000010114 */
[----:B------:R-:W-:Y:S01]  /*ed10*/  FMUL.FTZ R224, R18, R224 ;  /* 0x000000e012e07220 */ /* 0x000fe20000410000 */
[C---:B------:R-:W-:Y:S01]  /*ed20*/  VIADD R235, R9.reuse, 0x10 ;  /* 0x0000001009eb7836 */ /* 0x040fe20000000000 */
[----:B------:R-:W-:Y:S01]  /*ed30*/  IADD3 R234, R9, 0x14, RZ ;  /* 0x0000001409ea7810 */ /* 0x000fe20007ffe0ff */
[----:B------:R-:W-:Y:S01]  /*ed40*/  FMUL.FTZ R22, R20, R22 ;  /* 0x0000001614167220 */ /* 0x000fe20000410000 */
[----:B---3--:R-:W-:-:S02]  /*ed50*/  FFMA.FTZ R11, -R170, R170, 1 ;  /* 0x3f800000aa0b7423 */ /* 0x008fc400000101aa */
[----:B------:R-:W3:Y:S01]  /*ed60*/  MUFU.EX2 R30, R30 ;  /* 0x0000001e001e7308 */ /* 0x000ee20000000800 */
[----:B-1----:R-:W-:Y:S01]  /*ed70*/  FADD.FTZ R40, R40, -R218 ;  /* 0x800000da28287221 */ /* 0x002fe20000010000 */
[----:B------:R-:W-:-:S03]  /*ed80*/  FFMA.FTZ R21, -R21, R21, 1 ;  /* 0x3f80000015157423 */ /* 0x000fc60000010115 */
[----:B------:R-:W-:-:S03]  /*ed90*/  FMUL.FTZ R40, R35, R40 ;  /* 0x0000002823287220 */ /* 0x000fc60000410000 */
[----:B------:R1:W4:Y:S01]  /*eda0*/  MUFU.EX2 R10, R121 ;  /* 0x00000079000a7308 */ /* 0x0003220000000800 */
[--C-:B--2---:R-:W-:Y:S01]  /*edb0*/  FADD.FTZ R41, R41, -R221.reuse ;  /* 0x800000dd29297221 */ /* 0x104fe20000010000 */
[----:B------:R-:W-:Y:S01]  /*edc0*/  FMUL.FTZ R227, R17, R227 ;  /* 0x000000e311e37220 */ /* 0x000fe20000410000 */
[----:B------:R-:W-:Y:S01]  /*edd0*/  FMUL.FTZ R20, R211, R224 ;  /* 0x000000e0d3147220 */ /* 0x000fe20000410000 */
[----:B------:R-:W-:Y:S01]  /*ede0*/  FADD.FTZ R43, R43, -R221 ;  /* 0x800000dd2b2b7221 */ /* 0x000fe20000010000 */
[----:B------:R-:W2:Y:S01]  /*edf0*/  SHFL.IDX PT, R224, R14, R235, 0x1f ;  /* 0x00001feb0ee07589 */ /* 0x000ea200000e0000 */
[----:B------:R-:W-:Y:S01]  /*ee00*/  FMUL.FTZ R11, R11, R40 ;  /* 0x000000280b0b7220 */ /* 0x000fe20000410000 */
[----:B------:R-:W-:Y:S02]  /*ee10*/  FFMA.FTZ R40, -R169, R169, 1 ;  /* 0x3f800000a9287423 */ /* 0x000fe400000101a9 */
[----:B-1----:R-:W-:Y:S01]  /*ee20*/  SHFL.IDX PT, R121, R12, R225, 0x1f ;  /* 0x00001fe10c797589 */ /* 0x002fe200000e0000 */
[----:B------:R-:W-:-:S03]  /*ee30*/  FMUL.FTZ R221, R15, R41 ;  /* 0x000000290fdd7220 */ /* 0x000fc60000410000 */
[----:B------:R-:W1:Y:S01]  /*ee40*/  SHFL.IDX PT, R225, R14, R234, 0x1f ;  /* 0x00001fea0ee17589 */ /* 0x000e6200000e0000 */
[----:B------:R-:W-:Y:S01]  /*ee50*/  FMUL.FTZ R21, R21, R227 ;  /* 0x000000e315157220 */ /* 0x000fe20000410000 */
[--C-:B------:R-:W-:Y:S01]  /*ee60*/  FADD.FTZ R44, R44, -R222.reuse ;  /* 0x800000de2c2c7221 */ /* 0x100fe20000010000 */
[----:B------:R-:W-:Y:S01]  /*ee70*/  FADD.FTZ R46, R46, -R222 ;  /* 0x800000de2e2e7221 */ /* 0x000fe20000010000 */
[----:B------:R-:W-:Y:S01]  /*ee80*/  FMUL.FTZ R227, R32, R220 ;  /* 0x000000dc20e37220 */ /* 0x000fe20000410000 */
[----:B------:R-:W-:Y:S01]  /*ee90*/  FMUL.FTZ R222, R37, R43 ;  /* 0x0000002b25de7220 */ /* 0x000fe20000410000 */
[----:B------:R-:W1:Y:S01]  /*eea0*/  SHFL.IDX PT, R220, R14, R229, 0x1f ;  /* 0x00001fe50edc7589 */ /* 0x000e6200000e0000 */
[----:B------:R-:W-:Y:S01]  /*eeb0*/  FMUL.FTZ R43, R40, R221 ;  /* 0x000000dd282b7220 */ /* 0x000fe20000410000 */
[----:B------:R-:W-:Y:S01]  /*eec0*/  FFMA.FTZ R40, -R23, R23, 1 ;  /* 0x3f80000017287423 */ /* 0x000fe20000010117 */
[----:B------:R-:W-:Y:S01]  /*eed0*/  FFMA.FTZ R23, -R88, R88, 1 ;  /* 0x3f80000058177423 */ /* 0x000fe20000010158 */
[----:B------:R-:W-:Y:S01]  /*eee0*/  FMUL.FTZ R46, R39, R46 ;  /* 0x0000002e272e7220 */ /* 0x000fe20000410000 */
[--C-:B------:R-:W-:Y:S01]  /*eef0*/  FFMA.FTZ R105, R105, UR4, -R97.reuse ;  /* 0x0000000469697c23 */ /* 0x100fe20008010861 */
[----:B------:R-:W-:Y:S01]  /*ef00*/  FFMA.FTZ R104, R104, UR4, -R97 ;  /* 0x0000000468687c23 */ /* 0x000fe20008010861 */
[----:B---3--:R-:W-:Y:S01]  /*ef10*/  FMUL.FTZ R223, R30, R223 ;  /* 0x000000df1edf7220 */ /* 0x008fe20000410000 */
[----:B------:R3:W1:Y:S01]  /*ef20*/  MUFU.EX2 R97, R109 ;  /* 0x0000006d00617308 */ /* 0x0006620000000800 */
[----:B------:R-:W-:Y:S01]  /*ef30*/  FMUL.FTZ R23, R23, R46 ;  /* 0x0000002e17177220 */ /* 0x000fe20000410000 */
[----:B------:R-:W-:-:S02]  /*ef40*/  FFMA.FTZ R46, -R92, R92, 1 ;  /* 0x3f8000005c2e7423 */ /* 0x000fc4000001015c */
[----:B----4-:R-:W4:Y:S04]  /*ef50*/  SHFL.IDX PT, R92, R217, R233, 0x1f ;  /* 0x00001fe9d95c7589 */ /* 0x010f2800000e0000 */
[----:B------:R-:W4:Y:S01]  /*ef60*/  MUFU.EX2 R36, R36 ;  /* 0x0000002400247308 */ /* 0x000f220000000800 */
[----:B------:R-:W-:Y:S02]  /*ef70*/  FMUL.FTZ R209, R209, R223 ;  /* 0x000000dfd1d17220 */ /* 0x000fe40000410000 */
[----:B------:R-:W4:Y:S01]  /*ef80*/  SHFL.IDX PT, R223, R14, R230, 0x1f ;  /* 0x00001fe60edf7589 */ /* 0x000f2200000e0000 */
[----:B------:R-:W-:-:S03]  /*ef90*/  FMUL.FTZ R45, R94, R45 ;  /* 0x0000002d5e2d7220 */ /* 0x000fc60000410000 */
[----:B---3--:R3:W-:Y:S01]  /*efa0*/  SHFL.IDX PT, R109, R12, R226, 0x1f ;  /* 0x00001fe20c6d7589 */ /* 0x0087e200000e0000 */
[----:B------:R-:W-:Y:S01]  /*efb0*/  FFMA.FTZ R211, -R200, R200, 1 ;  /* 0x3f800000c8d37423 */ /* 0x000fe200000101c8 */
[----:B------:R-:W-:Y:S01]  /*efc0*/  FMUL.FTZ R228, R19, R228 ;  /* 0x000000e413e47220 */ /* 0x000fe20000410000 */
[----:B--2---:R-:W-:Y:S01]  /*efd0*/  FADD.FTZ R48, R48, -R224 ;  /* 0x800000e030307221 */ /* 0x004fe20000010000 */
[----:B-1----:R-:W-:Y:S01]  /*efe0*/  FADD.FTZ R49, R49, -R225 ;  /* 0x800000e131317221 */ /* 0x002fe20000010000 */
[----:B------:R-:W-:Y:S01]  /*eff0*/  FADD.FTZ R42, R42, -R218 ;  /* 0x800000da2a2a7221 */ /* 0x000fe20000010000 */
[----:B---3--:R-:W-:Y:S01]  /*f000*/  FFMA.FTZ R226, -R203, R203, 1 ;  /* 0x3f800000cbe27423 */ /* 0x008fe200000101cb */
[----:B------:R-:W-:Y:S01]  /*f010*/  FMUL.FTZ R45, R40, R45 ;  /* 0x0000002d282d7220 */ /* 0x000fe20000410000 */
[----:B------:R-:W-:Y:S01]  /*f020*/  FFMA.FTZ R89, -R89, R89, 1 ;  /* 0x3f80000059597423 */ /* 0x000fe20000010159 */
[----:B------:R-:W-:Y:S01]  /*f030*/  FMUL.FTZ R47, R10, R47 ;  /* 0x0000002f0a2f7220 */ /* 0x000fe20000410000 */
[----:B------:R-:W-:Y:S01]  /*f040*/  FMUL.FTZ R14, R226, R227 ;  /* 0x000000e3e20e7220 */ /* 0x000fe20000410000 */
[----:B------:R-:W-:-:S02]  /*f050*/  VIADD R227, R9, 0x4 ;  /* 0x0000000409e37836 */ /* 0x000fc40000000000 */
[----:B------:R-:W-:Y:S01]  /*f060*/  FMUL.FTZ R211, R211, R228 ;  /* 0x000000e4d3d37220 */ /* 0x000fe20000410000 */
[----:B------:R-:W-:Y:S01]  /*f070*/  FFMA.FTZ R90, -R90, R90, 1 ;  /* 0x3f8000005a5a7423 */ /* 0x000fe2000001015a */
[----:B------:R-:W-:Y:S01]  /*f080*/  FMUL.FTZ R48, R95, R48 ;  /* 0x000000305f307220 */ /* 0x000fe20000410000 */
[----:B------:R-:W-:Y:S01]  /*f090*/  FMUL.FTZ R40, R97, R49 ;  /* 0x0000003161287220 */ /* 0x000fe20000410000 */
[--C-:B------:R-:W-:Y:S01]  /*f0a0*/  FADD.FTZ R53, R53, -R220.reuse ;  /* 0x800000dc35357221 */ /* 0x100fe20000010000 */
[----:B------:R-:W-:Y:S01]  /*f0b0*/  FADD.FTZ R55, R55, -R220 ;  /* 0x800000dc37377221 */ /* 0x000fe20000010000 */
[----:B------:R-:W-:Y:S01]  /*f0c0*/  FFMA.FTZ R91, -R91, R91, 1 ;  /* 0x3f8000005b5b7423 */ /* 0x000fe2000001015b */
[----:B------:R-:W-:Y:S01]  /*f0d0*/  IADD3 R228, R9, 0x8, RZ ;  /* 0x0000000809e47810 */ /* 0x000fe20007ffe0ff */
[----:B------:R-:W-:Y:S01]  /*f0e0*/  FFMA.FTZ R218, -R168, R168, 1 ;  /* 0x3f800000a8da7423 */ /* 0x000fe200000101a8 */
[----:B----4-:R-:W-:Y:S01]  /*f0f0*/  FMUL.FTZ R220, R36, R42 ;  /* 0x0000002a24dc7220 */ /* 0x010fe20000410000 */
[----:B------:R-:W-:Y:S01]  /*f100*/  FMUL.FTZ R49, R89, R47 ;  /* 0x0000002f59317220 */ /* 0x000fe20000410000 */
[----:B------:R-:W1:Y:S01]  /*f110*/  SHFL.IDX PT, R88, R217, R227, 0x1f ;  /* 0x00001fe3d9587589 */ /* 0x000e6200000e0000 */
[----:B------:R-:W-:Y:S01]  /*f120*/  FADD.FTZ R51, R51, -R225 ;  /* 0x800000e133337221 */ /* 0x000fe20000010000 */
[----:B------:R-:W-:Y:S01]  /*f130*/  FMUL.FTZ R47, R90, R48 ;  /* 0x000000305a2f7220 */ /* 0x000fe20000410000 */
[----:B------:R-:W-:Y:S01]  /*f140*/  FMUL.FTZ R48, R91, R40 ;  /* 0x000000285b307220 */ /* 0x000fe20000410000 */
[----:B------:R-:W2:Y:S01]  /*f150*/  MUFU.EX2 R107, R107 ;  /* 0x0000006b006b7308 */ /* 0x000ea20000000800 */
[----:B------:R-:W-:Y:S01]  /*f160*/  FMUL.FTZ R41, R218, R220 ;  /* 0x000000dcda297220 */ /* 0x000fe20000410000 */
[----:B------:R-:W3:Y:S01]  /*f170*/  SHFL.IDX PT, R40, R217, R228, 0x1f ;  /* 0x00001fe4d9287589 */ /* 0x000ee200000e0000 */
[----:B------:R-:W-:Y:S01]  /*f180*/  FFMA.FTZ R218, -R166, R166, 1 ;  /* 0x3f800000a6da7423 */ /* 0x000fe200000101a6 */
[----:B------:R-:W-:Y:S01]  /*f190*/  FFMA.FTZ R90, -R165, R165, 1 ;  /* 0x3f800000a55a7423 */ /* 0x000fe200000101a5 */
[----:B------:R-:W-:Y:S01]  /*f1a0*/  FMUL.FTZ R44, R38, R44 ;  /* 0x0000002c262c7220 */ /* 0x000fe20000410000 */
[----:B------:R-:W-:-:S02]  /*f1b0*/  FMUL.FTZ R51, R98, R51 ;  /* 0x0000003362337220 */ /* 0x000fc40000410000 */
[----:B------:R-:W4:Y:S01]  /*f1c0*/  MUFU.EX2 R205, R205 ;  /* 0x000000cd00cd7308 */ /* 0x000f220000000800 */
[----:B------:R-:W-:Y:S01]  /*f1d0*/  FADD.FTZ R50, R50, -R224 ;  /* 0x800000e032327221 */ /* 0x000fe20000010000 */
[--C-:B------:R-:W-:Y:S01]  /*f1e0*/  FADD.FTZ R61, R61, -R92.reuse ;  /* 0x8000005c3d3d7221 */ /* 0x100fe20000010000 */
[----:B------:R-:W-:Y:S01]  /*f1f0*/  FADD.FTZ R92, R63, -R92 ;  /* 0x8000005c3f5c7221 */ /* 0x000fe20000010000 */
[----:B------:R-:W-:Y:S01]  /*f200*/  FMUL.FTZ R44, R218, R44 ;  /* 0x0000002cda2c7220 */ /* 0x000fe20000410000 */
[----:B------:R-:W-:Y:S03]  /*f210*/  LDS R63, [R13+0x400] ;  /* 0x000400000d3f7984 */ /* 0x000fe60000000800 */
[----:B------:R-:W1:Y:S01]  /*f220*/  MUFU.EX2 R122, R122 ;  /* 0x0000007a007a7308 */ /* 0x000e620000000800 */
[----:B------:R-:W-:Y:S01]  /*f230*/  FMUL.FTZ R51, R90, R51 ;  /* 0x000000335a337220 */ /* 0x000fe20000410000 */
[----:B------:R-:W-:Y:S01]  /*f240*/  FMUL.FTZ R50, R96, R50 ;  /* 0x0000003260327220 */ /* 0x000fe20000410000 */
[----:B------:R-:W-:Y:S01]  /*f250*/  SHFL.IDX PT, R89, R217, R9, 0x1f ;  /* 0x00001f09d9597589 */ /* 0x000fe200000e0000 */
[----:B------:R-:W-:-:S03]  /*f260*/  FADD.FTZ R52, R52, -R223 ;  /* 0x800000df34347221 */ /* 0x000fc60000010000 */
[----:B------:R-:W3:Y:S01]  /*f270*/  SHFL.IDX PT, R218, R217, R235, 0x1f ;  /* 0x00001febd9da7589 */ /* 0x000ee200000e0000 */
[----:B------:R-:W3:Y:S03]  /*f280*/  MUFU.EX2 R119, R119 ;  /* 0x0000007700777308 */ /* 0x000ee60000000800 */
[----:B------:R-:W-:Y:S04]  /*f290*/  SHFL.IDX PT, R91, R217, R234, 0x1f ;  /* 0x00001fead95b7589 */ /* 0x000fe800000e0000 */
[----:B------:R-:W-:Y:S01]  /*f2a0*/  SHFL.IDX PT, R90, R217, R230, 0x1f ;  /* 0x00001fe6d95a7589 */ /* 0x000fe200000e0000 */
[----:B------:R-:W-:-:S03]  /*f2b0*/  FMUL.FTZ R46, R46, R50 ;  /* 0x000000322e2e7220 */ /* 0x000fc60000410000 */
[----:B------:R-:W3:Y:S01]  /*f2c0*/  SHFL.IDX PT, R217, R217, R229, 0x1f ;  /* 0x00001fe5d9d97589 */ /* 0x000ee200000e0000 */
[----:B------:R-:W-:Y:S01]  /*f2d0*/  FFMA.FTZ R50, -R164, R164, 1 ;  /* 0x3f800000a4327423 */ /* 0x000fe200000101a4 */
[----:B------:R-:W-:Y:S01]  /*f2e0*/  FMUL.FTZ R52, R99, R52 ;  /* 0x0000003463347220 */ /* 0x000fe20000410000 */
[----:B------:R-:W3:Y:S01]  /*f2f0*/  MUFU.EX2 R120, R120 ;  /* 0x0000007800787308 */ /* 0x000ee20000000800 */
[----:B------:R-:W-:Y:S01]  /*f300*/  FADD.FTZ R54, R54, -R223 ;  /* 0x800000df36367221 */ /* 0x000fe20000010000 */
[----:B------:R-:W-:Y:S01]  /*f310*/  FFMA.FTZ R93, -R93, R93, 1 ;  /* 0x3f8000005d5d7423 */ /* 0x000fe2000001015d */
[----:B------:R-:W-:Y:S01]  /*f320*/  FMUL.FTZ R50, R50, R52 ;  /* 0x0000003432327220 */ /* 0x000fe20000410000 */
[----:B------:R-:W-:Y:S01]  /*f330*/  FFMA.FTZ R52, -R162, R162, 1 ;  /* 0x3f800000a2347423 */ /* 0x000fe200000101a2 */
[----:B--2---:R-:W-:Y:S01]  /*f340*/  FMUL.FTZ R54, R107, R54 ;  /* 0x000000366b367220 */ /* 0x004fe20000410000 */
[----:B------:R-:W-:Y:S02]  /*f350*/  FFMA.FTZ R220, -R163, R163, 1 ;  /* 0x3f800000a3dc7423 */ /* 0x000fe400000101a3 */
[----:B------:R-:W2:Y:S01]  /*f360*/  MUFU.EX2 R124, R124 ;  /* 0x0000007c007c7308 */ /* 0x000ea20000000800 */
[----:B----4-:R-:W-:Y:S01]  /*f370*/  FMUL.FTZ R53, R205, R53 ;  /* 0x00000035cd357220 */ /* 0x010fe20000410000 */
[----:B-1----:R-:W-:Y:S01]  /*f380*/  FMUL.FTZ R55, R122, R55 ;  /* 0x000000377a377220 */ /* 0x002fe20000410000 */
[----:B------:R-:W-:Y:S01]  /*f390*/  FMUL.FTZ R52, R52, R54 ;  /* 0x0000003634347220 */ /* 0x000fe20000410000 */
[----:B------:R-:W-:-:S04]  /*f3a0*/  FADD.FTZ R57, R57, -R88 ;  /* 0x8000005839397221 */ /* 0x000fc80000010000 */
[----:B------:R-:W1:Y:S01]  /*f3b0*/  MUFU.EX2 R26, R26 ;  /* 0x0000001a001a7308 */ /* 0x000e620000000800 */
[----:B------:R-:W-:Y:S01]  /*f3c0*/  FMUL.FTZ R54, R220, R53 ;  /* 0x00000035dc367220 */ /* 0x000fe20000410000 */
[----:B------:R-:W-:-:S06]  /*f3d0*/  FMUL.FTZ R53, R93, R55 ;  /* 0x000000375d357220 */ /* 0x000fcc0000410000 */
[----:B------:R-:W4:Y:S01]  /*f3e0*/  MUFU.EX2 R111, R111 ;  /* 0x0000006f006f7308 */ /* 0x000f220000000800 */
[----:B---3--:R-:W-:-:S07]  /*f3f0*/  FADD.FTZ R55, R60, -R40 ;  /* 0x800000283c377221 */ /* 0x008fce0000010000 */
[----:B------:R-:W3:Y:S01]  /*f400*/  MUFU.TANH R138, R138 ;  /* 0x0000008a008a7308 */ /* 0x000ee20000002400 */
[----:B------:R-:W-:-:S07]  /*f410*/  FFMA.FTZ R60, -R160, R160, 1 ;  /* 0x3f800000a03c7423 */ /* 0x000fce00000101a0 */
[----:B------:R-:W3:Y:S01]  /*f420*/  MUFU.EX2 R100, R100 ;  /* 0x0000006400647308 */ /* 0x000ee20000000800 */
[----:B------:R-:W-:-:S07]  /*f430*/  FMUL.FTZ R57, R119, R57 ;  /* 0x0000003977397220 */ /* 0x000fce0000410000 */
[----:B------:R-:W3:Y:S08]  /*f440*/  MUFU.EX2 R106, R106 ;  /* 0x0000006a006a7308 */ /* 0x000ef00000000800 */
[----:B------:R-:W3:Y:S08]  /*f450*/  MUFU.EX2 R25, R25 ;  /* 0x0000001900197308 */ /* 0x000ef00000000800 */
[----:B------:R-:W3:Y:S01]  /*f460*/  MUFU.EX2 R102, R102 ;  /* 0x0000006600667308 */ /* 0x000ee20000000800 */
[----:B------:R-:W-:-:S07]  /*f470*/  FADD.FTZ R59, R59, -R88 ;  /* 0x800000583b3b7221 */ /* 0x000fce0000010000 */
[----:B------:R-:W3:Y:S01]  /*f480*/  MUFU.EX2 R116, R116 ;  /* 0x0000007400747308 */ /* 0x000ee20000000800 */
[----:B------:R-:W-:-:S07]  /*f490*/  FMUL.FTZ R60, R60, R57 ;  /* 0x000000393c3c7220 */ /* 0x000fce0000410000 */
[----:B------:R-:W3:Y:S01]  /*f4a0*/  MUFU.EX2 R104, R104 ;  /* 0x0000006800687308 */ /* 0x000ee20000000800 */
[----:B------:R-:W-:-:S07]  /*f4b0*/  FADD.FTZ R40, R62, -R40 ;  /* 0x800000283e287221 */ /* 0x000fce0000010000 */
[----:B------:R-:W3:Y:S01]  /*f4c0*/  MUFU.EX2 R101, R101 ;  /* 0x0000006500657308 */ /* 0x000ee20000000800 */
[----:B------:R-:W-:Y:S01]  /*f4d0*/  FFMA.FTZ R57, -R157, R157, 1 ;  /* 0x3f8000009d397423 */ /* 0x000fe2000001019d */
[----:B------:R-:W-:Y:S01]  /*f4e0*/  FMUL.FTZ R55, R120, R55 ;  /* 0x0000003778377220 */ /* 0x000fe20000410000 */
[----:B------:R-:W-:Y:S01]  /*f4f0*/  FADD.FTZ R66, R66, -R218 ;  /* 0x800000da42427221 */ /* 0x000fe20000010000 */
[----:B------:R-:W-:Y:S01]  /*f500*/  FADD.FTZ R58, R58, -R89 ;  /* 0x800000593a3a7221 */ /* 0x000fe20000010000 */
[--C-:B------:R-:W-:Y:S01]  /*f510*/  FADD.FTZ R88, R69, -R217.reuse ;  /* 0x800000d945587221 */ /* 0x100fe20000010000 */
[----:B------:R-:W-:Y:S01]  /*f520*/  FADD.FTZ R217, R71, -R217 ;  /* 0x800000d947d97221 */ /* 0x000fe20000010000 */
[----:B------:R-:W-:Y:S01]  /*f530*/  FFMA.FTZ R69, -R158, R158, 1 ;  /* 0x3f8000009e457423 */ /* 0x000fe2000001019e */
[----:B--2---:R-:W-:Y:S01]  /*f540*/  FMUL.FTZ R59, R124, R59 ;  /* 0x0000003b7c3b7220 */ /* 0x004fe20000410000 */
[--C-:B------:R-:W-:Y:S01]  /*f550*/  FFMA.FTZ R108, R108, UR4, -R121.reuse ;  /* 0x000000046c6c7c23 */ /* 0x100fe20008010879 */
[----:B------:R-:W-:Y:S01]  /*f560*/  FFMA.FTZ R137, R137, UR4, -R121 ;  /* 0x0000000489897c23 */ /* 0x000fe20008010879 */
[----:B------:R-:W-:Y:S01]  /*f570*/  FFMA.FTZ R12, -R237, R237, 1 ;  /* 0x3f800000ed0c7423 */ /* 0x000fe200000101ed */
[----:B-1----:R-:W-:Y:S01]  /*f580*/  FMUL.FTZ R212, R26, R212 ;  /* 0x000000d41ad47220 */ /* 0x002fe20000410000 */
[--C-:B------:R-:W-:Y:S01]  /*f590*/  FFMA.FTZ R130, R130, UR4, -R109.reuse ;  /* 0x0000000482827c23 */ /* 0x100fe2000801086d */
[----:B------:R-:W-:Y:S01]  /*f5a0*/  FFMA.FTZ R136, R136, UR4, -R109 ;  /* 0x0000000488887c23 */ /* 0x000fe2000801086d */
[----:B------:R-:W-:Y:S01]  /*f5b0*/  FADD.FTZ R65, R65, -R91 ;  /* 0x8000005b41417221 */ /* 0x000fe20000010000 */
[----:B------:R-:W-:Y:S01]  /*f5c0*/  FFMA.FTZ R71, -R155, R155, 1 ;  /* 0x3f8000009b477423 */ /* 0x000fe2000001019b */
[----:B----4-:R-:W-:Y:S01]  /*f5d0*/  FMUL.FTZ R40, R111, R40 ;  /* 0x000000286f287220 */ /* 0x010fe20000410000 */
[----:B------:R-:W-:Y:S01]  /*f5e0*/  FMUL.FTZ R57, R57, R55 ;  /* 0x0000003739397220 */ /* 0x000fe20000410000 */
[----:B---3--:R-:W-:Y:S01]  /*f5f0*/  FSEL R109, R138, -INF , !P3 ;  /* 0xff8000008a6d7808 */ /* 0x008fe20005800000 */
[----:B------:R-:W-:Y:S01]  /*f600*/  FADD.FTZ R62, R68, -R90 ;  /* 0x8000005a443e7221 */ /* 0x000fe20000010000 */
[----:B------:R-:W-:Y:S01]  /*f610*/  FSEL R121, R128, -INF , !P2 ;  /* 0xff80000080797808 */ /* 0x000fe20005000000 */
[----:B------:R-:W-:Y:S01]  /*f620*/  FFMA.FTZ R55, -R151, R151, 1 ;  /* 0x3f80000097377423 */ /* 0x000fe20000010197 */
[----:B------:R-:W-:Y:S01]  /*f630*/  FMUL.FTZ R66, R100, R66 ;  /* 0x0000004264427220 */ /* 0x000fe20000410000 */
        /* <DEDUP_REMOVED lines=20> */
[----:B------:R-:W1:Y:S01]  /*f780*/  MUFU.EX2 R117, R117 ;  /* 0x0000007500757308 */ /* 0x000e620000000800 */
[----:B------:R-:W2:Y:S01]  /*f790*/  LDL.LU R200, [R1+0x128] ;  /* 0x0001280001c87983 */ /* 0x000ea20000300800 */
[----:B------:R-:W-:Y:S01]  /*f7a0*/  FFMA.FTZ R13, -R154, R154, 1 ;  /* 0x3f8000009a0d7423 */ /* 0x000fe2000001019a */
[----:B------:R-:W-:Y:S01]  /*f7b0*/  FFMA.FTZ R216, -R202, R202, 1 ;  /* 0x3f800000cad87423 */ /* 0x000fe200000101ca */
[----:B------:R-:W-:Y:S01]  /*f7c0*/  FMUL.FTZ R212, R212, R215 ;  /* 0x000000d7d4d47220 */ /* 0x000fe20000410000 */
[----:B------:R-:W2:Y:S01]  /*f7d0*/  LDL.LU R201, [R1+0x124] ;  /* 0x0001240001c97983 */ /* 0x000ea20000300800 */
[----:B------:R-:W-:Y:S01]  /*f7e0*/  FFMA.FTZ R215, -R171, R171, 1 ;  /* 0x3f800000abd77423 */ /* 0x000fe200000101ab */
[----:B------:R-:W-:Y:S01]  /*f7f0*/  FMUL.FTZ R64, R40, R64 ;  /* 0x0000004028407220 */ /* 0x000fe20000410000 */
[----:B------:R-:W-:Y:S01]  /*f800*/  FMUL.FTZ R66, R66, R62 ;  /* 0x0000003e42427220 */ /* 0x000fe20000410000 */
[----:B------:R-:W2:Y:S01]  /*f810*/  LDL.LU R202, [R1+0x120] ;  /* 0x0001200001ca7983 */ /* 0x000ea20000300800 */
[----:B------:R-:W3:Y:S01]  /*f820*/  MUFU.EX2 R105, R105 ;  /* 0x0000006900697308 */ /* 0x000ee20000000800 */
[----:B------:R-:W-:Y:S01]  /*f830*/  FADD.FTZ R56, R56, -R89 ;  /* 0x8000005938387221 */ /* 0x000fe20000010000 */
[----:B------:R-:W-:Y:S01]  /*f840*/  FADD.FTZ R67, R67, -R91 ;  /* 0x8000005b43437221 */ /* 0x000fe20000010000 */
[----:B------:R-:W2:Y:S01]  /*f850*/  LDL.LU R203, [R1+0x11c] ;  /* 0x00011c0001cb7983 */ /* 0x000ea20000300800 */
[----:B------:R-:W-:-:S03]  /*f860*/  FMUL.FTZ R13, R13, R92 ;  /* 0x0000005c0d0d7220 */ /* 0x000fc60000410000 */
[----:B------:R4:W5:Y:S01]  /*f870*/  LDL.LU R171, [R1+0x118] ;  /* 0x0001180001ab7983 */ /* 0x0009620000300800 */
[----:B------:R-:W4:Y:S03]  /*f880*/  MUFU.EX2 R115, R115 ;  /* 0x0000007300737308 */ /* 0x000f260000000800 */
[----:B------:R-:W4:Y:S01]  /*f890*/  SHFL.IDX PT, R40, R63, R227, 0x1f ;  /* 0x00001fe33f287589 */ /* 0x000f2200000e0000 */
[----:B------:R-:W-:-:S03]  /*f8a0*/  FFMA.FTZ R42, -R167, R167, 1 ;  /* 0x3f800000a72a7423 */ /* 0x000fc600000101a7 */
        /* <DEDUP_REMOVED lines=11> */
[----:B------:R1:W5:Y:S04]  /*f960*/  LDL.LU R167, [R1+0x108] ;  /* 0x0001080001a77983 */ /* 0x0003680000300800 */
[----:B------:R1:W5:Y:S01]  /*f970*/  LDL.LU R166, [R1+0x104] ;  /* 0x0001040001a67983 */ /* 0x0003620000300800 */
[----:B------:R-:W4:Y:S03]  /*f980*/  MUFU.EX2 R125, R125 ;  /* 0x0000007d007d7308 */ /* 0x000f260000000800 */
[----:B------:R1:W5:Y:S01]  /*f990*/  LDL.LU R165, [R1+0x100] ;  /* 0x0001000001a57983 */ /* 0x0003620000300800 */
[----:B------:R-:W-:-:S03]  /*f9a0*/  FFMA.FTZ R68, -R161, R161, 1 ;  /* 0x3f800000a1447423 */ /* 0x000fc600000101a1 */
[----:B------:R1:W5:Y:S01]  /*f9b0*/  LDL.LU R164, [R1+0xfc] ;  /* 0x0000fc0001a47983 */ /* 0x0003620000300800 */
[----:B------:R-:W4:Y:S03]  /*f9c0*/  MUFU.EX2 R118, R118 ;  /* 0x0000007600767308 */ /* 0x000f260000000800 */
[----:B------:R1:W5:Y:S04]  /*f9d0*/  LDL.LU R163, [R1+0xf8] ;  /* 0x0000f80001a37983 */ /* 0x0003680000300800 */
[----:B------:R2:W5:Y:S01]  /*f9e0*/  LDL.LU R162, [R1+0xf4] ;  /* 0x0000f40001a27983 */ /* 0x0005620000300800 */
[----:B------:R-:W4:Y:S03]  /*f9f0*/  MUFU.EX2 R137, R137 ;  /* 0x0000008900897308 */ /* 0x000f260000000800 */
[----:B------:R2:W5:Y:S01]  /*fa00*/  LDL.LU R161, [R1+0xf0] ;  /* 0x0000f00001a17983 */ /* 0x0005620000300800 */
[----:B------:R-:W-:Y:S01]  /*fa10*/  FADD.FTZ R90, R70, -R90 ;  /* 0x8000005a465a7221 */ /* 0x000fe20000010000 */
[----:B-1----:R-:W-:-:S02]  /*fa20*/  FMUL.FTZ R56, R117, R56 ;  /* 0x0000003875387220 */ /* 0x002fc40000410000 */
[----:B------:R1:W5:Y:S01]  /*fa30*/  LDL.LU R160, [R1+0xec] ;  /* 0x0000ec0001a07983 */ /* 0x0003620000300800 */
[----:B------:R-:W-:-:S03]  /*fa40*/  FFMA.FTZ R70, -R156, R156, 1 ;  /* 0x3f8000009c467423 */ /* 0x000fc6000001019c */
[----:B------:R1:W5:Y:S04]  /*fa50*/  LDL.LU R159, [R1+0xe8] ;  /* 0x0000e800019f7983 */ /* 0x0003680000300800 */
[----:B------:R1:W5:Y:S01]  /*fa60*/  LDL.LU R158, [R1+0xe4] ;  /* 0x0000e400019e7983 */ /* 0x0003620000300800 */
[----:B------:R-:W-:-:S03]  /*fa70*/  FMUL.FTZ R68, R68, R56 ;  /* 0x0000003844447220 */ /* 0x000fc60000410000 */
[----:B------:R1:W5:Y:S01]  /*fa80*/  LDL.LU R157, [R1+0xe0] ;  /* 0x0000e000019d7983 */ /* 0x0003620000300800 */
[----:B---3--:R-:W-:-:S03]  /*fa90*/  FMUL.FTZ R61, R105, R61 ;  /* 0x0000003d693d7220 */ /* 0x008fc60000410000 */
[----:B------:R1:W5:Y:S01]  /*faa0*/  LDL.LU R156, [R1+0xdc] ;  /* 0x0000dc00019c7983 */ /* 0x0003620000300800 */
[----:B------:R-:W-:Y:S01]  /*fab0*/  FFMA.FTZ R56, -R152, R152, 1 ;  /* 0x3f80000098387423 */ /* 0x000fe20000010198 */
[----:B------:R-:W-:Y:S02]  /*fac0*/  FFMA.FTZ R55, -R149, R149, 1 ;  /* 0x3f80000095377423 */ /* 0x000fe40000010195 */
[----:B------:R1:W5:Y:S01]  /*fad0*/  LDL.LU R155, [R1+0xd8] ;  /* 0x0000d800019b7983 */ /* 0x0003620000300800 */
[----:B----4-:R-:W-:-:S03]  /*fae0*/  FMUL.FTZ R67, R115, R67 ;  /* 0x0000004373437220 */ /* 0x010fc60000410000 */
        /* <DEDUP_REMOVED lines=22> */
[----:B------:R-:W-:Y:S01]  /*fc50*/  FMUL.FTZ R90, R125, R90 ;  /* 0x0000005a7d5a7220 */ /* 0x000fe20000410000 */
        /* <DEDUP_REMOVED lines=34> */
[----:B------:R-:W3:Y:S01]  /*fe80*/  LDL R220, [R1+0x70] ;  /* 0x0000700001dc7983 */ /* 0x000ee20000100800 */
[----:B------:R-:W4:Y:S08]  /*fe90*/  MUFU.EX2 R126, R126 ;  /* 0x0000007e007e7308 */ /* 0x000f300000000800 */
        /* <DEDUP_REMOVED lines=8> */
[----:B------:R-:W-:-:S07]  /*ff20*/  FADD.FTZ R82, R82, -R218 ;  /* 0x800000da52527221 */ /* 0x000fce0000010000 */
[----:B------:R-:W1:Y:S08]  /*ff30*/  MUFU.EX2 R131, R131 ;  /* 0x0000008300837308 */ /* 0x000e700000000800 */
[----:B------:R-:W1:Y:S08]  /*ff40*/  MUFU.EX2 R108, R108 ;  /* 0x0000006c006c7308 */ /* 0x000e700000000800 */
[----:B------:R-:W2:Y:S08]  /*ff50*/  MUFU.EX2 R130, R130 ;  /* 0x0000008200827308 */ /* 0x000eb00000000800 */
[----:B------:R-:W2:Y:S08]  /*ff60*/  MUFU.EX2 R109, R109 ;  /* 0x0000006d006d7308 */ /* 0x000eb00000000800 */
[----:B------:R-:W2:Y:S08]  /*ff70*/  MUFU.EX2 R121, R121 ;  /* 0x0000007900797308 */ /* 0x000eb00000000800 */
[----:B------:R-:W2:Y:S08]  /*ff80*/  MUFU.EX2 R129, R129 ;  /* 0x0000008100817308 */ /* 0x000eb00000000800 */
[----:B------:R-:W2:Y:S08]  /*ff90*/  MUFU.EX2 R127, R127 ;  /* 0x0000007f007f7308 */ /* 0x000eb00000000800 */
[----:B------:R-:W2:Y:S01]  /*ffa0*/  MUFU.EX2 R139, R139 ;  /* 0x0000008b008b7308 */ /* 0x000ea20000000800 */
[----:B----4-:R-:W-:Y:S01]  /*ffb0*/  FMUL.FTZ R76, R126, R76 ;  /* 0x0000004c7e4c7220 */ /* 0x010fe20000410000 */
[----:B-1----:R-:W-:Y:S01]  /*ffc0*/  FMUL.FTZ R72, R113, R72 ;  /* 0x0000004871487220 */ /* 0x002fe20000410000 */
        /* <DEDUP_REMOVED lines=162> */
[----:B--2---:R-:W-:-:S05]  /*109f0*/  IMAD R10, R0, 0x800, R12 ;  /* 0x00000800000a7824 */ /* 0x004fca00078e020c */
        /* <DEDUP_REMOVED lines=65> */
.L_x_1414:
        /* <DEDUP_REMOVED lines=70> */
.L_x_1415:
        /* <DEDUP_REMOVED lines=12> */
.L_x_1405:
        /* <DEDUP_REMOVED lines=34> */
.L_x_1373:
[----:B------:R-:W-:Y:S05]  /*11550*/  @P0 BRA `(.L_x_1371) ;  /* 0x0000003000580947 */ /* 0x000fea0003800000 */
[----:B------:R-:W2:Y:S01]  /*11560*/  S2UR UR8, SR_CTAID.Y ;  /* 0x00000000000879c3 */ /* 0x000ea20000002600 */
[----:B------:R-:W3:Y:S01]  /*11570*/  S2R R14, SR_TID.X ;  /* 0x00000000000e7919 */ /* 0x000ee20000002100 */
[----:B------:R-:W-:Y:S01]  /*11580*/  ULDC UR4, c[0x0][0x850] ;  /* 0x0002140000047ab9 */ /* 0x000fe20000000800 */
[----:B------:R-:W-:Y:S01]  /*11590*/  ULDC.64 UR12, c[0x0][0x818] ;  /* 0x00020600000c7ab9 */ /* 0x000fe20000000a00 */
[----:B------:R-:W-:Y:S01]  /*115a0*/  UISETP.NE.AND UP0, UPT, UR4, 0x1, UPT ;  /* 0x000000010400788c */ /* 0x000fe2000bf05270 */
[----:B------:R-:W4:Y:S01]  /*115b0*/  S2R R4, SR_CgaCtaId ;  /* 0x0000000000047919 */ /* 0x000f220000008800 */
[----:B------:R-:W-:Y:S02]  /*115c0*/  MOV R3, 0x400 ;  /* 0x0000040000037802 */ /* 0x000fe40000000f00 */
[----:B------:R-:W5:Y:S07]  /*115d0*/  S2UR UR6, SR_CTAID.X ;  /* 0x00000000000679c3 */ /* 0x000f6e0000002500 */
[----:B------:R-:W-:Y:S01]  /*115e0*/  @UP0 ULDC UR4, c[0x0][0x854] ;  /* 0x0002150000040ab9 */ /* 0x000fe20000000800 */
[----:B------:R-:W-:Y:S01]  /*115f0*/  @UP0 ULDC UR7, c[0x0][0x858] ;  /* 0x0002160000070ab9 */ /* 0x000fe20000000800 */
[----:B------:R-:W1:Y:S01]  /*11600*/  S2UR UR14, SR_CTAID.Z ;  /* 0x00000000000e79c3 */ /* 0x000e620000002700 */
[----:B--2---:R-:W-:-:S07]  /*11610*/  UIMAD.WIDE.U32 UR4, UR8, UR4, URZ ;  /* 0x00000004080472a5 */ /* 0x004fce000f8e003f */
[----:B------:R-:W2:Y:S01]  /*11620*/  LDC.64 R12, c[0x0][0x848] ;  /* 0x00021200ff0c7b82 */ /* 0x000ea20000000a00 */
[----:B------:R-:W-:Y:S02]  /*11630*/  @UP0 USHF.R.U32.HI UR8, URZ, UR7, UR5 ;  /* 0x000000073f080299 */ /* 0x000fe40008011605 */
[----:B-----5:R-:W-:-:S05]  /*11640*/  USHF.L.U32 UR6, UR6, 0xd, URZ ;  /* 0x0000000d06067899 */ /* 0x020fca000800063f */
[----:B------:R-:W5:Y:S01]  /*11650*/  LDC.64 R10, c[0x0][0x820] ;  /* 0x00020800ff0a7b82 */ /* 0x000f620000000a00 */
[----:B------:R-:W-:Y:S01]  /*11660*/  USHF.R.S32.HI UR9, URZ, 0x1f, UR8 ;  /* 0x0000001f3f097899 */ /* 0x000fe20008011408 */
[----:B---3--:R-:W-:Y:S01]  /*11670*/  IADD3 R15, R14, -0x80, RZ ;  /* 0xffffff800e0f7810 */ /* 0x008fe20007ffe0ff */
[----:B------:R-:W-:Y:S01]  /*11680*/  USHF.R.S32.HI UR7, URZ, 0x1f, UR6 ;  /* 0x0000001f3f077899 */ /* 0x000fe20008011406 */
[----:B----4-:R-:W-:Y:S01]  /*11690*/  LEA R17, R4, R3, 0x18 ;  /* 0x0000000304117211 */ /* 0x010fe200078ec0ff */
[----:B------:R-:W-:Y:S01]  /*116a0*/  UIMAD UR10, UR9, UR12, URZ ;  /* 0x0000000c090a72a4 */ /* 0x000fe2000f8e023f */
[----:B------:R-:W-:Y:S01]  /*116b0*/  SHF.R.S32.HI R0, RZ, 0x1f, R15 ;  /* 0x0000001fff007819 */ /* 0x000fe2000001140f */
[----:B------:R-:W-:Y:S02]  /*116c0*/  UIMAD.WIDE.U32 UR4, UR8, UR12, UR6 ;  /* 0x0000000c080472a5 */ /* 0x000fe4000f8e0006 */
[----:B------:R-:W-:Y:S01]  /*116d0*/  UIMAD UR10, UR8, UR13, UR10 ;  /* 0x0000000d080a72a4 */ /* 0x000fe2000f8e020a */
[----:B------:R-:W-:Y:S01]  /*116e0*/  LEA.HI R2, R0, R15, RZ, 0x7 ;  /* 0x0000000f00027211 */ /* 0x000fe200078f38ff */
[----:B-1----:R-:W-:Y:S01]  /*116f0*/  USHF.R.S32.HI UR11, URZ, 0x1f, UR14 ;  /* 0x0000001f3f0b7899 */ /* 0x002fe2000801140e */
[----:B------:R-:W-:-:S02]  /*11700*/  ULDC.64 UR12, c[0x0][0x840] ;  /* 0x00021000000c7ab9 */ /* 0x000fc40000000a00 */
[C---:B------:R-:W-:Y:S01]  /*11710*/  LOP3.LUT R0, R2.reuse, 0xfffff80, RZ, 0xc0, !PT ;  /* 0x0fffff8002007812 */ /* 0x040fe200078ec0ff */
[----:B------:R-:W-:Y:S01]  /*11720*/  UIMAD UR9, UR9, UR12, URZ ;  /* 0x0000000c090972a4 */ /* 0x000fe2000f8e023f */
[----:B------:R-:W-:Y:S01]  /*11730*/  IMAD.SHL.U32 R2, R2, 0x20, RZ ;  /* 0x0000002002027824 */ /* 0x000fe200078e00ff */
[----:B------:R-:W-:Y:S01]  /*11740*/  UIMAD.WIDE.U32 UR6, UR8, UR12, UR6 ;  /* 0x0000000c080672a5 */ /* 0x000fe2000f8e0006 */
[----:B------:R-:W-:Y:S01]  /*11750*/  IADD3 R0, R15, -R0, RZ ;  /* 0x800000000f007210 */ /* 0x000fe20007ffe0ff */
[----:B------:R-:W-:Y:S01]  /*11760*/  UIMAD UR8, UR8, UR13, UR9 ;  /* 0x0000000d080872a4 */ /* 0x000fe2000f8e0209 */
[----:B------:R-:W-:Y:S01]  /*11770*/  MOV R3, UR5 ;  /* 0x0000000500037c02 */ /* 0x000fe20008000f00 */
[----:B------:R-:W-:Y:S01]  /*11780*/  UIADD3 UR9, UR5, UR10, URZ ;  /* 0x0000000a05097290 */ /* 0x000fe2000fffe03f */
[----:B------:R-:W-:Y:S01]  /*11790*/  LOP3.LUT R7, R2, 0x3ffff000, RZ, 0xc0, !PT ;  /* 0x3ffff00002077812 */ /* 0x000fe200078ec0ff */
[----:B------:R-:W-:Y:S02]  /*117a0*/  UIADD3 UR8, UR7, UR8, URZ ;  /* 0x0000000807087290 */ /* 0x000fe4000fffe03f */
[----:B------:R-:W-:Y:S01]  /*117b0*/  IMAD.U32 R5, RZ, RZ, UR7 ;  /* 0x00000007ff057e24 */ /* 0x000fe2000f8e00ff */
[----:B------:R-:W-:Y:S01]  /*117c0*/  MOV R4, UR6 ;  /* 0x0000000600047c02 */ /* 0x000fe20008000f00 */
[----:B--2---:R-:W-:-:S02]  /*117d0*/  IMAD R8, R12, UR11, RZ ;  /* 0x0000000b0c087c24 */ /* 0x004fc4000f8e02ff */
[----:B------:R-:W-:Y:S01]  /*117e0*/  IMAD.U32 R2, RZ, RZ, UR4 ;  /* 0x00000004ff027e24 */ /* 0x000fe2000f8e00ff */
[----:B------:R-:W-:Y:S01]  /*117f0*/  MOV R5, UR8 ;  /* 0x0000000800057c02 */ /* 0x000fe20008000f00 */
[----:B------:R-:W-:Y:S02]  /*11800*/  IMAD.U32 R3, RZ, RZ, UR9 ;  /* 0x00000009ff037e24 */ /* 0x000fe4000f8e00ff */
[----:B-----5:R-:W-:Y:S02]  /*11810*/  IMAD R6, R10, UR11, RZ ;  /* 0x0000000b0a067c24 */ /* 0x020fe4000f8e02ff */
[----:B------:R-:W-:Y:S02]  /*11820*/  IMAD R0, R0, 0x4, R7 ;  /* 0x0000000400007824 */ /* 0x000fe400078e0207 */
[----:B------:R-:W-:Y:S02]  /*11830*/  IMAD R9, R13, UR14, R8 ;  /* 0x0000000e0d097c24 */ /* 0x000fe4000f8e0208 */
[----:B------:R-:W-:Y:S01]  /*11840*/  IMAD.WIDE.U32 R4, R12, UR14, R4 ;  /* 0x0000000e0c047c25 */ /* 0x000fe2000f8e0004 */
[----:B------:R-:W-:-:S03]  /*11850*/  LEA R0, R0, R17, 0x2 ;  /* 0x0000001100007211 */ /* 0x000fc600078e10ff */
[----:B------:R-:W-:Y:S01]  /*11860*/  IMAD R7, R11, UR14, R6 ;  /* 0x0000000e0b077c24 */ /* 0x000fe2000f8e0206 */
[----:B------:R-:W-:Y:S01]  /*11870*/  IADD3 R6, R5, R9, RZ ;  /* 0x0000000905067210 */ /* 0x000fe20007ffe0ff */
[----:B------:R-:W-:Y:S01]  /*11880*/  IMAD.WIDE.U32 R2, R10, UR14, R2 ;  /* 0x0000000e0a027c25 */ /* 0x000fe2000f8e0002 */
[----:B------:R-:W-:Y:S05]  /*11890*/  WARPSYNC.ALL ;  /* 0x0000000000007948 */ /* 0x000fea0003800000 */
[----:B------:R-:W-:Y:S01]  /*118a0*/  IMAD.IADD R7, R3, 0x1, R7 ;  /* 0x0000000103077824 */ /* 0x000fe200078e0207 */
[----:B------:R-:W-:Y:S01]  /*118b0*/  BAR.SYNC.DEFER_BLOCKING 0x1, 0x100 ;  /* 0x0044000000007b1d */ /* 0x000fe20000010000 */
[----:B------:R-:W-:-:S07]  /*118c0*/  ISETP.NE.AND P0, PT, R15, RZ, PT ;  /* 0x000000ff0f00720c */ /* 0x000fce0003f05270 */
        /* <DEDUP_REMOVED lines=30> */
.L_x_1419:
[----:B------:R-:W-:Y:S01]  /*11ab0*/  @P0 ELECT P1, URZ, PT ;  /* 0x00000000003f082f */ /* 0x000fe20003820000 */
[----:B------:R1:W-:-:S12]  /*11ac0*/  UBLKRED.G.S.ADD.F32.RN [UR4], [UR6], UR7, desc[UR8] ;  /* 0x00000804060073bb */ /* 0x0003d800080a1407 */
[----:B------:R-:W-:Y:S02]  /*11ad0*/  @P1 PLOP3.LUT P0, PT, P1, PT, PT, 0x8, 0x0 ;  /* 0x000000000000181c */ /* 0x000fe40000f0e170 */
[----:B------:R-:W-:-:S11]  /*11ae0*/  PLOP3.LUT P1, PT, PT, PT, PT, 0x8, 0x0 ;  /* 0x000000000000781c */ /* 0x000fd60003f2e170 */
[----:B-1----:R-:W-:Y:S05]  /*11af0*/  @P0 BRA.U.ANY `(.L_x_1419) ;  /* 0xfffffffd00ec0947 */ /* 0x002fea000393ffff */
[----:B------:R0:W-:Y:S01]  /*11b00*/  UTMACMDFLUSH ;  /* 0x00000000000079b7 */ /* 0x0001e20000000000 */
[----:B------:R-:W-:-:S04]  /*11b10*/  DEPBAR.LE SB0, 0x0 ;  /* 0x000080000000791a */ /* 0x000fc80000000000 */
.L_x_1418:
[----:B------:R-:W-:Y:S05]  /*11b20*/  BSYNC B0 ;  /* 0x0000000000007941 */ /* 0x000fea0003800000 */
.L_x_1417:
        /* <DEDUP_REMOVED lines=25> */
.L_x_1420:
        /* <DEDUP_REMOVED lines=8> */
.L_x_1369:
        /* <DEDUP_REMOVED lines=41> */
.L_x_1422:
        /* <DEDUP_REMOVED lines=36> */
.L_x_1425:
[----:B------:R-:W-:Y:S05]  /*12210*/  BSYNC B0 ;  /* 0x0000000000007941 */ /* 0x000fea0003800000 */
.L_x_1424:
        /* <DEDUP_REMOVED lines=19> */
.L_x_1427:
[----:B------:R-:W-:Y:S05]  /*12350*/  BSYNC B0 ;  /* 0x0000000000007941 */ /* 0x000fea0003800000 */
.L_x_1426:
[----:B------:R-:W-:Y:S06]  /*12360*/  BAR.ARV 0xa, 0xa0 ;  /* 0x0282800000007b1d */ /* 0x000fec0000002000 */
[----:B------:R-:W-:Y:S04]  /*12370*/  BSSY B0, `(.L_x_1428) ;  /* 0x0000003000007945 */ /* 0x000fe80003800000 */
[----:B------:R-:W-:Y:S05]  /*12380*/  @!P0 BRA `(.L_x_1429) ;  /* 0x0000000000048947 */ /* 0x000fea0003800000 */
[----:B------:R-:W-:-:S04]  /*12390*/  DEPBAR.LE SB0, 0x0 ;  /* 0x000080000000791a */ /* 0x000fc80000000000 */
.L_x_1429:
[----:B------:R-:W-:Y:S05]  /*123a0*/  BSYNC B0 ;  /* 0x0000000000007941 */ /* 0x000fea0003800000 */
.L_x_1428:
[----:B------:R-:W-:Y:S06]  /*123b0*/  BAR.ARV 0xb, 0xa0 ;  /* 0x02c2800000007b1d */ /* 0x000fec0000002000 */
[----:B------:R-:W-:Y:S01]  /*123c0*/  UIADD3 UR9, UR5, 0x1, URZ ;  /* 0x0000000105097890 */ /* 0x000fe2000fffe03f */
[----:B------:R-:W-:Y:S11]  /*123d0*/  BRA `(.L_x_1430) ;  /* 0x0000000000047947 */ /* 0x000ff60003800000 */
.L_x_1423:
[----:B------:R-:W-:-:S05]  /*123e0*/  UMOV UR9, UR5 ;  /* 0x0000000500097c82 */ /* 0x000fca0008000000 */
.L_x_1430:
        /* <DEDUP_REMOVED lines=16> */
.L_x_1443:
        /* <DEDUP_REMOVED lines=20> */
.L_x_1432:
[----:B------:R-:W-:Y:S05]  /*12630*/  BSYNC B0 ;  /* 0x0000000000007941 */ /* 0x000fea0003800000 */
.L_x_1431:
        /* <DEDUP_REMOVED lines=13> */
.L_x_1434:
[----:B------:R-:W-:Y:S05]  /*12710*/  BSYNC B0 ;  /* 0x0000000000007941 */ /* 0x000fea0003800000 */
.L_x_1433:
[----:B------:R-:W-:Y:S06]  /*12720*/  BAR.ARV 0xa, 0xa0 ;  /* 0x0282800000007b1d */ /* 0x000fec0000002000 */
[----:B------:R-:W-:Y:S04]  /*12730*/  BSSY B0, `(.L_x_1435) ;  /* 0x0000003000007945 */ /* 0x000fe80003800000 */
[----:B------:R-:W-:Y:S05]  /*12740*/  @!P0 BRA `(.L_x_1436) ;  /* 0x0000000000048947 */ /* 0x000fea0003800000 */
[----:B------:R-:W-:-:S04]  /*12750*/  DEPBAR.LE SB0, 0x0 ;  /* 0x000080000000791a */ /* 0x000fc80000000000 */
.L_x_1436:
[----:B------:R-:W-:Y:S05]  /*12760*/  BSYNC B0 ;  /* 0x0000000000007941 */ /* 0x000fea0003800000 */
.L_x_1435:
        /* <DEDUP_REMOVED lines=13> */
.L_x_1438:
[----:B------:R-:W-:Y:S05]  /*12840*/  BSYNC B0 ;  /* 0x0000000000007941 */ /* 0x000fea0003800000 */
.L_x_1437:
        /* <DEDUP_REMOVED lines=13> */
.L_x_1440:
[----:B------:R-:W-:Y:S05]  /*12920*/  BSYNC B0 ;  /* 0x0000000000007941 */ /* 0x000fea0003800000 */
.L_x_1439:
[----:B------:R-:W-:Y:S01]  /*12930*/  UIADD3 UR9, UR9, 0x2, URZ ;  /* 0x0000000209097890 */ /* 0x000fe2000fffe03f */
[----:B------:R-:W-:Y:S06]  /*12940*/  BAR.ARV 0xa, 0xa0 ;  /* 0x0282800000007b1d */ /* 0x000fec0000002000 */
[----:B------:R-:W-:Y:S01]  /*12950*/  BSSY B0, `(.L_x_1441) ;  /* 0x0000004000007945 */ /* 0x000fe20003800000 */
[----:B------:R-:W-:-:S03]  /*12960*/  ISETP.LE.AND P1, PT, R0, UR9, PT ;  /* 0x0000000900007c0c */ /* 0x000fc6000bf23270 */
[----:B------:R-:W-:Y:S10]  /*12970*/  @!P0 BRA `(.L_x_1442) ;  /* 0x0000000000048947 */ /* 0x000ff40003800000 */
[----:B------:R-:W-:-:S04]  /*12980*/  DEPBAR.LE SB0, 0x0 ;  /* 0x000080000000791a */ /* 0x000fc80000000000 */
.L_x_1442:
[----:B------:R-:W-:Y:S05]  /*12990*/  BSYNC B0 ;  /* 0x0000000000007941 */ /* 0x000fea0003800000 */
.L_x_1441:
[----:B------:R-:W-:Y:S06]  /*129a0*/  BAR.ARV 0xb, 0xa0 ;  /* 0x02c2800000007b1d */ /* 0x000fec0000002000 */
[----:B------:R-:W-:Y:S02]  /*129b0*/  UIADD3 UR13, UR13, 0x4000, URZ ;  /* 0x000040000d0d7890 */ /* 0x000fe4000fffe03f */
[----:B------:R-:W-:Y:S01]  /*129c0*/  UIADD3 UR4, UR4, 0x4000, URZ ;  /* 0x0000400004047890 */ /* 0x000fe2000fffe03f */
[----:B------:R-:W-:Y:S11]  /*129d0*/  @!P1 BRA `(.L_x_1443) ;  /* 0xfffffff800c49947 */ /* 0x000ff6000383ffff */
[----:B------:R-:W-:Y:S05]  /*129e0*/  BRA `(.L_x_1371) ;  /* 0x0000001c00347947 */ /* 0x000fea0003800000 */
.L_x_1421:
        /* <DEDUP_REMOVED lines=33> */
.L_x_1445:
        /* <DEDUP_REMOVED lines=42> */
.L_x_1475:
        /* <DEDUP_REMOVED lines=15> */
.L_x_1448:
        /* <DEDUP_REMOVED lines=75> */
.L_x_1459:
[----:B--234-:R-:W-:-:S04]  /*13440*/  SHF.L.U32 R21, R11, 0x1f, RZ ;  /* 0x0000001f0b157819 */ /* 0x01cfc800000006ff */
[----:B------:R-:W1:Y:S02]  /*13450*/  SYNCS.PHASECHK.TRANS64.TRYWAIT P1, [R16+URZ+0x30c40], R21 ;  /* 0x030c4015100075a7 */ /* 0x000e64000802017f */
[----:B-1----:R-:W-:Y:S05]  /*13460*/  @!P1 BRA `(.L_x_1451) ;  /* 0x00000014005c9947 */ /* 0x002fea0003800000 */
.L_x_1476:
[----:B------:R-:W-:Y:S05]  /*13470*/  @P0 BRA `(.L_x_1452) ;  /* 0x0000000000140947 */ /* 0x000fea0003800000 */
[----:B------:R-:W-:Y:S01]  /*13480*/  ISETP.NE.AND P1, PT, R6, RZ, PT ;  /* 0x000000ff0600720c */ /* 0x000fe20003f25270 */
[----:B------:R-:W-:-:S04]  /*13490*/  IMAD.MOV.U32 R3, RZ, RZ, 0x4200 ;  /* 0x00004200ff037424 */ /* 0x000fc800078e00ff */
[----:B------:R2:W-:Y:S08]  /*134a0*/  SYNCS.ARRIVE.TRANS64 RZ, [R16+URZ+0x30c30], R3 ;  /* 0x030c300310ff79a7 */ /* 0x0005f0000800003f */
[----:B------:R-:W-:Y:S05]  /*134b0*/  @!P1 BRA `(.L_x_1452) ;  /* 0x0000000000049947 */ /* 0x000fea0003800000 */
[----:B------:R-:W-:Y:S01]  /*134c0*/  BPT.TRAP 0x1 ;  /* 0x000000040000795c */ /* 0x000fe20000300000 */
.L_x_1452:
        /* <DEDUP_REMOVED lines=29> */
.L_x_1477:
[----:B------:R-:W-:Y:S05]  /*136a0*/  @P0 BRA `(.L_x_1454) ;  /* 0x0000000000140947 */ /* 0x000fea0003800000 */
[----:B------:R-:W-:Y:S02]  /*136b0*/  ISETP.NE.AND P1, PT, R6, RZ, PT ;  /* 0x000000ff0600720c */ /* 0x000fe40003f25270 */
[----:B------:R-:W-:-:S04]  /*136c0*/  MOV R2, 0x4200 ;  /* 0x0000420000027802 */ /* 0x000fc80000000f00 */
[----:B------:R3:W-:Y:S07]  /*136d0*/  SYNCS.ARRIVE.TRANS64 RZ, [R16+URZ+0x30c18], R2 ;  /* 0x030c180210ff79a7 */ /* 0x0007ee000800003f */
[----:B------:R-:W-:Y:S05]  /*136e0*/  @!P1 BRA `(.L_x_1454) ;  /* 0x0000000000049947 */ /* 0x000fea0003800000 */
[----:B------:R-:W-:Y:S01]  /*136f0*/  BPT.TRAP 0x1 ;  /* 0x000000040000795c */ /* 0x000fe20000300000 */
.L_x_1454:
        /* <DEDUP_REMOVED lines=29> */
.L_x_1478:
[----:B------:R-:W-:Y:S05]  /*138d0*/  @P0 BRA `(.L_x_1456) ;  /* 0x0000000000140947 */ /* 0x000fea0003800000 */
[----:B------:R-:W-:Y:S02]  /*138e0*/  ISETP.NE.AND P1, PT, R6, RZ, PT ;  /* 0x000000ff0600720c */ /* 0x000fe40003f25270 */
[----:B-123--:R-:W-:-:S04]  /*138f0*/  MOV R21, 0x4200 ;  /* 0x0000420000157802 */ /* 0x00efc80000000f00 */
[----:B------:R4:W-:Y:S07]  /*13900*/  SYNCS.ARRIVE.TRANS64 RZ, [R16+URZ+0x30c38], R21 ;  /* 0x030c381510ff79a7 */ /* 0x0009ee000800003f */
[----:B------:R-:W-:Y:S05]  /*13910*/  @!P1 BRA `(.L_x_1456) ;  /* 0x0000000000049947 */ /* 0x000fea0003800000 */
[----:B------:R-:W-:Y:S01]  /*13920*/  BPT.TRAP 0x1 ;  /* 0x000000040000795c */ /* 0x000fe20000300000 */
.L_x_1456:
        /* <DEDUP_REMOVED lines=24> */
.L_x_1480:
[----:B------:R-:W-:Y:S05]  /*13ab0*/  @P0 BRA `(.L_x_1458) ;  /* 0x0000000000140947 */ /* 0x000fea0003800000 */
[----:B------:R-:W-:Y:S02]  /*13ac0*/  ISETP.NE.AND P1, PT, R6, RZ, PT ;  /* 0x000000ff0600720c */ /* 0x000fe40003f25270 */
[----:B------:R-:W-:-:S04]  /*13ad0*/  MOV R5, 0x4200 ;  /* 0x0000420000057802 */ /* 0x000fc80000000f00 */
[----:B------:R1:W-:Y:S07]  /*13ae0*/  SYNCS.ARRIVE.TRANS64 RZ, [R16+URZ+0x30c10], R5 ;  /* 0x030c100510ff79a7 */ /* 0x0003ee000800003f */
[----:B------:R-:W-:Y:S05]  /*13af0*/  @!P1 BRA `(.L_x_1458) ;  /* 0x0000000000049947 */ /* 0x000fea0003800000 */
[----:B------:R-:W-:Y:S01]  /*13b00*/  BPT.TRAP 0x1 ;  /* 0x000000040000795c */ /* 0x000fe20000300000 */
.L_x_1458:
        /* <DEDUP_REMOVED lines=30> */
.L_x_1450:
[----:B------:R-:W2:Y:S02]  /*13cf0*/  LDL.LU R4, [R1+0x4] ;  /* 0x0000040001047983 */ /* 0x000ea40000300800 */
[----:B--2---:R-:W-:Y:S02]  /*13d00*/  ISETP.NE.AND P1, PT, R4, RZ, PT ;  /* 0x000000ff0400720c */ /* 0x004fe40003f25270 */
[----:B------:R2:W5:Y:S11]  /*13d10*/  LDL R4, [R1] ;  /* 0x0000000001047983 */ /* 0x0005760000100800 */
[----:B--2---:R-:W-:Y:S05]  /*13d20*/  @!P1 BRA `(.L_x_1449) ;  /* 0x0000000400109947 */ /* 0x004fea0003800000 */
[----:B------:R-:W-:-:S04]  /*13d30*/  SHF.L.U32 R13, R11, 0x1f, RZ ;  /* 0x0000001f0b0d7819 */ /* 0x000fc800000006ff */
[----:B------:R-:W1:Y:S02]  /*13d40*/  SYNCS.PHASECHK.TRANS64.TRYWAIT P1, [R16+URZ+0x30c40], R13 ;  /* 0x030c400d100075a7 */ /* 0x000e64000802017f */
[----:B-1----:R-:W-:Y:S05]  /*13d50*/  @!P1 BRA `(.L_x_1460) ;  /* 0x0000000c00749947 */ /* 0x002fea0003800000 */
.L_x_1481:
[----:B------:R-:W-:Y:S05]  /*13d60*/  @P0 BRA `(.L_x_1461) ;  /* 0x0000000000140947 */ /* 0x000fea0003800000 */
[----:B------:R-:W-:Y:S02]  /*13d70*/  ISETP.NE.AND P1, PT, R6, RZ, PT ;  /* 0x000000ff0600720c */ /* 0x000fe40003f25270 */
[----:B------:R-:W-:-:S04]  /*13d80*/  MOV R5, 0x4200 ;  /* 0x0000420000057802 */ /* 0x000fc80000000f00 */
[----:B------:R2:W-:Y:S07]  /*13d90*/  SYNCS.ARRIVE.TRANS64 RZ, [R16+URZ+0x30c30], R5 ;  /* 0x030c300510ff79a7 */ /* 0x0005ee000800003f */
[----:B------:R-:W-:Y:S05]  /*13da0*/  @!P1 BRA `(.L_x_1461) ;  /* 0x0000000000049947 */ /* 0x000fea0003800000 */
[----:B------:R-:W-:Y:S01]  /*13db0*/  BPT.TRAP 0x1 ;  /* 0x000000040000795c */ /* 0x000fe20000300000 */
.L_x_1461:
        /* <DEDUP_REMOVED lines=26> */
.L_x_1482:
[----:B------:R-:W-:Y:S05]  /*13f60*/  @P0 BRA `(.L_x_1463) ;  /* 0x0000000000140947 */ /* 0x000fea0003800000 */
[----:B------:R-:W-:Y:S01]  /*13f70*/  ISETP.NE.AND P0, PT, R6, RZ, PT ;  /* 0x000000ff0600720c */ /* 0x000fe20003f05270 */
[----:B------:R-:W-:-:S04]  /*13f80*/  IMAD.MOV.U32 R5, RZ, RZ, 0x4200 ;  /* 0x00004200ff057424 */ /* 0x000fc800078e00ff */
[----:B------:R2:W-:Y:S08]  /*13f90*/  SYNCS.ARRIVE.TRANS64 RZ, [R16+URZ+0x30c18], R5 ;  /* 0x030c180510ff79a7 */ /* 0x0005f0000800003f */
[----:B------:R-:W-:Y:S05]  /*13fa0*/  @!P0 BRA `(.L_x_1463) ;  /* 0x0000000000048947 */ /* 0x000fea0003800000 */
[----:B------:R-:W-:Y:S01]  /*13fb0*/  BPT.TRAP 0x1 ;  /* 0x000000040000795c */ /* 0x000fe20000300000 */
.L_x_1463:
        /* <DEDUP_REMOVED lines=27> */
.L_x_1449:
[----:B------:R-:W2:Y:S01]  /*14170*/  S2R R0, SR_TID.X ;  /* 0x0000000000007919 */ /* 0x000ea20000002100 */
[----:B------:R-:W-:Y:S02]  /*14180*/  LEA R3, R19, R16, 0x3 ;  /* 0x0000001013037211 */ /* 0x000fe400078e18ff */
[----:B--2---:R-:W-:Y:S02]  /*14190*/  LOP3.LUT R2, R0, 0x7f, RZ, 0xc0, !PT ;  /* 0x0000007f00027812 */ /* 0x004fe400078ec0ff */
[----:B------:R-:W-:Y:S02]  /*141a0*/  SHF.L.U32 R0, R11, 0x1f, RZ ;  /* 0x0000001f0b007819 */ /* 0x000fe400000006ff */
[----:B------:R-:W-:Y:S02]  /*141b0*/  ISETP.NE.AND P1, PT, R2, RZ, PT ;  /* 0x000000ff0200720c */ /* 0x000fe40003f25270 */
[----:B------:R-:W2:Y:S02]  /*141c0*/  SYNCS.PHASECHK.TRANS64.TRYWAIT P0, [R3+URZ+0x30c40], R0 ;  /* 0x030c4000030075a7 */ /* 0x000ea4000800017f */
[----:B--2---:R-:W-:Y:S09]  /*141d0*/  @!P0 BRA `(.L_x_1464) ;  /* 0x00000008007c8947 */ /* 0x004ff20003800000 */
.L_x_1483:
[----:B------:R-:W-:Y:S05]  /*141e0*/  @P1 BRA `(.L_x_1465) ;  /* 0x0000000000181947 */ /* 0x000fea0003800000 */
[----:B------:R-:W1:Y:S01]  /*141f0*/  S2R R2, SR_TID.X ;  /* 0x0000000000027919 */ /* 0x000e620000002100 */
[----:B--2---:R-:W-:-:S04]  /*14200*/  IMAD.MOV.U32 R0, RZ, RZ, 0x4200 ;  /* 0x00004200ff007424 */ /* 0x004fc800078e00ff */
[----:B------:R2:W-:Y:S01]  /*14210*/  SYNCS.ARRIVE.TRANS64 RZ, [R3+URZ+0x30c30], R0 ;  /* 0x030c300003ff79a7 */ /* 0x0005e2000800003f */
[----:B-1----:R-:W-:-:S13]  /*14220*/  LOP3.LUT P0, RZ, R2, 0x1f, RZ, 0xc0, !PT ;  /* 0x0000001f02ff7812 */ /* 0x002fda000780c0ff */
[----:B--2---:R-:W-:Y:S05]  /*14230*/  @!P0 BRA `(.L_x_1465) ;  /* 0x0000000000048947 */ /* 0x004fea0003800000 */
[----:B------:R-:W-:Y:S01]  /*14240*/  BPT.TRAP 0x1 ;  /* 0x000000040000795c */ /* 0x000fe20000300000 */
.L_x_1465:
        /* <DEDUP_REMOVED lines=33> */
.L_x_1446:
[----:B------:R-:W-:Y:S05]  /*14460*/  BSYNC B0 ;  /* 0x0000000000007941 */ /* 0x000fea0003800000 */
.L_x_1444:
[----:B------:R-:W-:-:S03]  /*14470*/  UMOV UR8, 0xffffffff ;  /* 0xffffffff00087882 */ /* 0x000fc60000000000 */
[----:B------:R-:W-:Y:S05]  /*14480*/  BRA.DIV UR8, `(.L_x_1466) ;  /* 0x0000000608e47947 */ /* 0x000fea000b800000 */
[----:B------:R-:W-:-:S13]  /*14490*/  ELECT P6, URZ, PT ;  /* 0x00000000003f782f */ /* 0x000fda00038c0000 */
.L_x_1486:
[----:B------:R-:W-:Y:S05]  /*144a0*/  @!P6 BRA `(.L_x_1371) ;  /* 0x000000000084e947 */ /* 0x000fea0003800000 */
[----:B------:R-:W-:-:S06]  /*144b0*/  ULOP3.LUT UR8, UR36, 0x2, URZ, 0xfc, !UPT ;  /* 0x0000000224087892 */ /* 0x000fcc000f8efc3f */
[----:B------:R-:W-:-:S04]  /*144c0*/  MOV R0, UR8 ;  /* 0x0000000800007c02 */ /* 0x000fc80008000f00 */
[----:B------:R-:W-:-:S13]  /*144d0*/  ISETP.NE.AND P2, PT, R0, 0x3, PT ;  /* 0x000000030000780c */ /* 0x000fda0003f45270 */
[----:B------:R-:W-:Y:S05]  /*144e0*/  @!P2 BRA `(.L_x_1467) ;  /* 0x000000000004a947 */ /* 0x000fea0003800000 */
[----:B------:R-:W-:Y:S01]  /*144f0*/  BPT.TRAP 0x1 ;  /* 0x000000040000795c */ /* 0x000fe20000300000 */
.L_x_1467:
        /* <DEDUP_REMOVED lines=15> */
.L_x_1487:
[----:B------:R-:W2:Y:S02]  /*145f0*/  SYNCS.PHASECHK.TRANS64.TRYWAIT P0, [R3+URZ], R0 ;  /* 0x00000000030075a7 */ /* 0x000ea4000800017f */
[----:B--2---:R-:W-:Y:S05]  /*14600*/  @!P0 BRA `(.L_x_1469) ;  /* 0x0000000400b88947 */ /* 0x004fea0003800000 */
.L_x_1488:
[----:B------:R-:W-:Y:S05]  /*14610*/  @!P2 BRA `(.L_x_1470) ;  /* 0x000000000004a947 */ /* 0x000fea0003800000 */
[----:B------:R-:W-:Y:S01]  /*14620*/  BPT.TRAP 0x1 ;  /* 0x000000040000795c */ /* 0x000fe20000300000 */
.L_x_1470:
[----:B--2---:R-:W-:-:S05]  /*14630*/  VIADD R3, R7, 0x30c40 ;  /* 0x00030c4007037836 */ /* 0x004fca0000000000 */
[----:B------:R-:W-:-:S04]  /*14640*/  LEA R2, R2, R3, 0x3 ;  /* 0x0000000302027211 */ /* 0x000fc800078e18ff */
[----:B------:R-:W2:Y:S02]  /*14650*/  SYNCS.PHASECHK.TRANS64.TRYWAIT P0, [R2+URZ], R5 ;  /* 0x00000005020075a7 */ /* 0x000ea4000800017f */
[----:B--2---:R-:W-:Y:S05]  /*14660*/  @!P0 BRA `(.L_x_1471) ;  /* 0x0000000400b48947 */ /* 0x004fea0003800000 */
.L_x_1489:
[----:B------:R-:W-:-:S07]  /*14670*/  IMAD R3, R4, 0x8, R3 ;  /* 0x0000000804037824 */ /* 0x000fce00078e0203 */
.L_x_1472:
[----:B---3--:R3:W4:Y:S02]  /*14680*/  SYNCS.PHASECHK.TRANS64.TRYWAIT P0, [R3+URZ], R0 ;  /* 0x00000000030075a7 */ /* 0x008724000800017f */
[----:B----4-:R-:W-:Y:S05]  /*14690*/  @!P0 NANOSLEEP.SYNCS 0x989680 ;  /* 0x009896800000895d */ /* 0x010fea0003900000 */
[----:B------:R-:W4:Y:S02]  /*146a0*/  @!P0 SYNCS.PHASECHK.TRANS64 P0, [R3+URZ], R0 ;  /* 0x00000000030085a7 */ /* 0x000f24000800007f */
[----:B----4-:R-:W-:Y:S05]  /*146b0*/  @!P0 BRA `(.L_x_1472) ;  /* 0xfffffffc00f08947 */ /* 0x010fea000383ffff */
.L_x_1371:
[----:B------:R-:W-:Y:S05]  /*146c0*/  BSYNC B6 ;  /* 0x0000000000067941 */ /* 0x000fea0003800000 */
.L_x_1368:
[----:B------:R-:W-:Y:S05]  /*146d0*/  EXIT ;  /* 0x000000000000794d */ /* 0x000fea0003800000 */
.L_x_1378:
[----:B------:R-:W-:Y:S01]  /*146e0*/  MOV R13, R18 ;  /* 0x00000012000d7202 */ /* 0x000fe20000000f00 */
[----:B------:R-:W-:Y:S01]  /*146f0*/  IMAD.MOV.U32 R12, RZ, RZ, RZ ;  /* 0x000000ffff0c7224 */ /* 0x000fe200078e00ff */
[----:B------:R-:W-:Y:S01]  /*14700*/  MOV R11, 0x1f ;  /* 0x0000001f000b7802 */ /* 0x000fe20000000f00 */
[----:B------:R-:W-:-:S07]  /*14710*/  IMAD.MOV.U32 R15, RZ, RZ, -0x1 ;  /* 0xffffffffff0f7424 */ /* 0x000fce00078e00ff */
[----:B------:R-:W-:Y:S05]  /*14720*/  WARPSYNC.COLLECTIVE R15, `(.L_x_1473) ;  /* 0x000000000f087348 */ /* 0x000fea0003c00000 */
[----:B------:R1:W2:Y:S02]  /*14730*/  SHFL.IDX P6, R14, R13, R12, R11 ;  /* 0x0000000c0d0e7389 */ /* 0x0002a400000c000b */
[----:B-12---:R-:W-:Y:S01]  /*14740*/  ENDCOLLECTIVE ;  /* 0x000000000000791b */ /* 0x006fe20003800000 */
.L_x_1473:
[----:B------:R-:W-:Y:S05]  /*14750*/  BRA `(.L_x_1474) ;  /* 0xfffffec800007947 */ /* 0x000fea000383ffff */
.L_x_1380:
[----:B--2---:R2:W3:Y:S02]  /*14760*/  SYNCS.PHASECHK.TRANS64.TRYWAIT P0, [R16+URZ+0x30c00], R11 ;  /* 0x030c000b100075a7 */ /* 0x0044e4000800017f */
[----:B---3--:R-:W-:Y:S05]  /*14770*/  @!P0 NANOSLEEP.SYNCS 0x989680 ;  /* 0x009896800000895d */ /* 0x008fea0003900000 */
[----:B------:R-:W3:Y:S02]  /*14780*/  @!P0 SYNCS.PHASECHK.TRANS64 P0, [R16+URZ+0x30c00], R11 ;  /* 0x030c000b100085a7 */ /* 0x000ee4000800007f */
[----:B---3--:R-:W-:Y:S05]  /*14790*/  @!P0 BRA `(.L_x_1380) ;  /* 0xfffffffc00f08947 */ /* 0x008fea000383ffff */
[----:B------:R-:W-:Y:S05]  /*147a0*/  BRA `(.L_x_1379) ;  /* 0xfffffec8004c7947 */ /* 0x000fea000383ffff */
.L_x_1385:
[----:B--2---:R2:W3:Y:S02]  /*147b0*/  SYNCS.PHASECHK.TRANS64.TRYWAIT P0, [R6+URZ+0x30c10], R23 ;  /* 0x030c1017060075a7 */ /* 0x0044e4000800017f */
[----:B---3--:R-:W-:Y:S05]  /*147c0*/  @!P0 NANOSLEEP.SYNCS 0x989680 ;  /* 0x009896800000895d */ /* 0x008fea0003900000 */
[----:B------:R-:W3:Y:S02]  /*147d0*/  @!P0 SYNCS.PHASECHK.TRANS64 P0, [R6+URZ+0x30c10], R23 ;  /* 0x030c1017060085a7 */ /* 0x000ee4000800007f */
[----:B---3--:R-:W-:Y:S05]  /*147e0*/  @!P0 BRA `(.L_x_1385) ;  /* 0xfffffffc00f08947 */ /* 0x008fea000383ffff */
[----:B------:R-:W-:Y:S05]  /*147f0*/  BRA `(.L_x_1384) ;  /* 0xfffffed4000c7947 */ /* 0x000fea000383ffff */
.L_x_1389:
[----:B------:R1:W1:Y:S02]  /*14800*/  SYNCS.PHASECHK.TRANS64.TRYWAIT P0, [R6+URZ+0x30c30], R23 ;  /* 0x030c3017060075a7 */ /* 0x000264000800017f */
[----:B-1----:R-:W-:Y:S05]  /*14810*/  @!P0 NANOSLEEP.SYNCS 0x989680 ;  /* 0x009896800000895d */ /* 0x002fea0003900000 */
[----:B------:R-:W1:Y:S02]  /*14820*/  @!P0 SYNCS.PHASECHK.TRANS64 P0, [R6+URZ+0x30c30], R23 ;  /* 0x030c3017060085a7 */ /* 0x000e64000800007f */
[----:B-1----:R-:W-:Y:S05]  /*14830*/  @!P0 BRA `(.L_x_1389) ;  /* 0xfffffffc00f08947 */ /* 0x002fea000383ffff */
[----:B------:R-:W-:Y:S05]  /*14840*/  BRA `(.L_x_1388) ;  /* 0xfffffed800147947 */ /* 0x000fea000383ffff */
.L_x_1397:
[----:B--2---:R2:W3:Y:S02]  /*14850*/  SYNCS.PHASECHK.TRANS64.TRYWAIT P1, [R6+URZ+0x30c10], R23 ;  /* 0x030c1017060075a7 */ /* 0x0044e4000802017f */
[----:B---3--:R-:W-:Y:S05]  /*14860*/  @!P1 NANOSLEEP.SYNCS 0x989680 ;  /* 0x009896800000995d */ /* 0x008fea0003900000 */
[----:B------:R-:W3:Y:S02]  /*14870*/  @!P1 SYNCS.PHASECHK.TRANS64 P1, [R6+URZ+0x30c10], R23 ;  /* 0x030c1017060095a7 */ /* 0x000ee4000802007f */
[----:B---3--:R-:W-:Y:S05]  /*14880*/  @!P1 BRA `(.L_x_1397) ;  /* 0xfffffffc00f09947 */ /* 0x008fea000383ffff */
[----:B------:R-:W-:Y:S05]  /*14890*/  BRA `(.L_x_1396) ;  /* 0xffffff2c00307947 */ /* 0x000fea000383ffff */
.L_x_1401:
[----:B------:R1:W1:Y:S02]  /*148a0*/  SYNCS.PHASECHK.TRANS64.TRYWAIT P1, [R6+URZ+0x30c30], R23 ;  /* 0x030c3017060075a7 */ /* 0x000264000802017f */
[----:B-1----:R-:W-:Y:S05]  /*148b0*/  @!P1 NANOSLEEP.SYNCS 0x989680 ;  /* 0x009896800000995d */ /* 0x002fea0003900000 */
[----:B------:R-:W1:Y:S02]  /*148c0*/  @!P1 SYNCS.PHASECHK.TRANS64 P1, [R6+URZ+0x30c30], R23 ;  /* 0x030c3017060095a7 */ /* 0x000e64000802007f */
[----:B-1----:R-:W-:Y:S05]  /*148d0*/  @!P1 BRA `(.L_x_1401) ;  /* 0xfffffffc00f09947 */ /* 0x002fea000383ffff */
[----:B------:R-:W-:Y:S05]  /*148e0*/  BRA `(.L_x_1400) ;  /* 0xffffff3000307947 */ /* 0x000fea000383ffff */
.L_x_1409:
[----:B--2---:R2:W3:Y:S02]  /*148f0*/  SYNCS.PHASECHK.TRANS64.TRYWAIT P0, [R6+URZ+0x30c10], R21 ;  /* 0x030c1015060075a7 */ /* 0x0044e4000800017f */
[----:B---3--:R-:W-:Y:S05]  /*14900*/  @!P0 NANOSLEEP.SYNCS 0x989680 ;  /* 0x009896800000895d */ /* 0x008fea0003900000 */
[----:B------:R-:W3:Y:S02]  /*14910*/  @!P0 SYNCS.PHASECHK.TRANS64 P0, [R6+URZ+0x30c10], R21 ;  /* 0x030c1015060085a7 */ /* 0x000ee4000800007f */
[----:B---3--:R-:W-:Y:S05]  /*14920*/  @!P0 BRA `(.L_x_1409) ;  /* 0xfffffffc00f08947 */ /* 0x008fea000383ffff */
[----:B------:R-:W-:Y:S05]  /*14930*/  BRA `(.L_x_1408) ;  /* 0xffffff7800887947 */ /* 0x000fea000383ffff */
.L_x_1413:
[----:B------:R1:W1:Y:S02]  /*14940*/  SYNCS.PHASECHK.TRANS64.TRYWAIT P0, [R6+URZ+0x30c30], R21 ;  /* 0x030c3015060075a7 */ /* 0x000264000800017f */
[----:B-1----:R-:W-:Y:S05]  /*14950*/  @!P0 NANOSLEEP.SYNCS 0x989680 ;  /* 0x009896800000895d */ /* 0x002fea0003900000 */
[----:B------:R-:W1:Y:S02]  /*14960*/  @!P0 SYNCS.PHASECHK.TRANS64 P0, [R6+URZ+0x30c30], R21 ;  /* 0x030c3015060085a7 */ /* 0x000e64000800007f */
[----:B-1----:R-:W-:Y:S05]  /*14970*/  @!P0 BRA `(.L_x_1413) ;  /* 0xfffffffc00f08947 */ /* 0x002fea000383ffff */
[----:B------:R-:W-:Y:S05]  /*14980*/  BRA `(.L_x_1412) ;  /* 0xffffff7c00887947 */ /* 0x000fea000383ffff */
.L_x_1447:
[----:B-1----:R1:W2:Y:S02]  /*14990*/  SYNCS.PHASECHK.TRANS64.TRYWAIT P0, [R16+URZ+0x30c20], R3 ;  /* 0x030c2003100075a7 */ /* 0x0022a4000800017f */
[----:B--2---:R-:W-:Y:S05]  /*149a0*/  @!P0 NANOSLEEP.SYNCS 0x989680 ;  /* 0x009896800000895d */ /* 0x004fea0003900000 */
[----:B------:R-:W2:Y:S02]  /*149b0*/  @!P0 SYNCS.PHASECHK.TRANS64 P0, [R16+URZ+0x30c20], R3 ;  /* 0x030c2003100085a7 */ /* 0x000ea4000800007f */
[----:B--2---:R-:W-:Y:S05]  /*149c0*/  @!P0 BRA `(.L_x_1447) ;  /* 0xfffffffc00f08947 */ /* 0x004fea000383ffff */
[----:B------:R-:W-:Y:S05]  /*149d0*/  BRA `(.L_x_1475) ;  /* 0xffffffe400307947 */ /* 0x000fea000383ffff */
.L_x_1451:
[----:B-1----:R1:W2:Y:S02]  /*149e0*/  SYNCS.PHASECHK.TRANS64.TRYWAIT P1, [R16+URZ+0x30c40], R21 ;  /* 0x030c4015100075a7 */ /* 0x0022a4000802017f */
[----:B--2---:R-:W-:Y:S05]  /*149f0*/  @!P1 NANOSLEEP.SYNCS 0x989680 ;  /* 0x009896800000995d */ /* 0x004fea0003900000 */
[----:B------:R-:W2:Y:S02]  /*14a00*/  @!P1 SYNCS.PHASECHK.TRANS64 P1, [R16+URZ+0x30c40], R21 ;  /* 0x030c4015100095a7 */ /* 0x000ea4000802007f */
[----:B--2---:R-:W-:Y:S05]  /*14a10*/  @!P1 BRA `(.L_x_1451) ;  /* 0xfffffffc00f09947 */ /* 0x004fea000383ffff */
[----:B------:R-:W-:Y:S05]  /*14a20*/  BRA `(.L_x_1476) ;  /* 0xffffffe800907947 */ /* 0x000fea000383ffff */
.L_x_1453:
[----:B--2---:R2:W3:Y:S02]  /*14a30*/  SYNCS.PHASECHK.TRANS64.TRYWAIT P1, [R16+URZ+0x30c28], R21 ;  /* 0x030c2815100075a7 */ /* 0x0044e4000802017f */
[----:B---3--:R-:W-:Y:S05]  /*14a40*/  @!P1 NANOSLEEP.SYNCS 0x989680 ;  /* 0x009896800000995d */ /* 0x008fea0003900000 */
[----:B------:R-:W3:Y:S02]  /*14a50*/  @!P1 SYNCS.PHASECHK.TRANS64 P1, [R16+URZ+0x30c28], R21 ;  /* 0x030c2815100095a7 */ /* 0x000ee4000802007f */
[----:B---3--:R-:W-:Y:S05]  /*14a60*/  @!P1 BRA `(.L_x_1453) ;  /* 0xfffffffc00f09947 */ /* 0x008fea000383ffff */
[----:B------:R-:W-:Y:S05]  /*14a70*/  BRA `(.L_x_1477) ;  /* 0xffffffec00087947 */ /* 0x000fea000383ffff */
.L_x_1455:
[----:B---3--:R3:W4:Y:S02]  /*14a80*/  SYNCS.PHASECHK.TRANS64.TRYWAIT P1, [R16+URZ+0x30c48], R21 ;  /* 0x030c4815100075a7 */ /* 0x008724000802017f */
[----:B----4-:R-:W-:Y:S05]  /*14a90*/  @!P1 NANOSLEEP.SYNCS 0x989680 ;  /* 0x009896800000995d */ /* 0x010fea0003900000 */
[----:B------:R-:W4:Y:S02]  /*14aa0*/  @!P1 SYNCS.PHASECHK.TRANS64 P1, [R16+URZ+0x30c48], R21 ;  /* 0x030c4815100095a7 */ /* 0x000f24000802007f */
[----:B----4-:R-:W-:Y:S05]  /*14ab0*/  @!P1 BRA `(.L_x_1455) ;  /* 0xfffffffc00f09947 */ /* 0x010fea000383ffff */
[----:B------:R-:W-:Y:S05]  /*14ac0*/  BRA `(.L_x_1478) ;  /* 0xffffffec00807947 */ /* 0x000fea000383ffff */
.L_x_1457:
[----:B------:R-:W-:-:S07]  /*14ad0*/  SHF.L.U32 R5, R11, 0x1f, RZ ;  /* 0x0000001f0b057819 */ /* 0x000fce00000006ff */
.L_x_1479:
[----:B------:R1:W1:Y:S02]  /*14ae0*/  SYNCS.PHASECHK.TRANS64.TRYWAIT P1, [R16+URZ+0x30c20], R5 ;  /* 0x030c2005100075a7 */ /* 0x000264000802017f */
[----:B-1----:R-:W-:Y:S05]  /*14af0*/  @!P1 NANOSLEEP.SYNCS 0x989680 ;  /* 0x009896800000995d */ /* 0x002fea0003900000 */
[----:B------:R-:W1:Y:S02]  /*14b00*/  @!P1 SYNCS.PHASECHK.TRANS64 P1, [R16+URZ+0x30c20], R5 ;  /* 0x030c2005100095a7 */ /* 0x000e64000802007f */
[----:B-1----:R-:W-:Y:S05]  /*14b10*/  @!P1 BRA `(.L_x_1479) ;  /* 0xfffffffc00f09947 */ /* 0x002fea000383ffff */
[----:B------:R-:W-:Y:S05]  /*14b20*/  BRA `(.L_x_1480) ;  /* 0xffffffec00e07947 */ /* 0x000fea000383ffff */
.L_x_1460:
[----:B-1----:R1:W2:Y:S02]  /*14b30*/  SYNCS.PHASECHK.TRANS64.TRYWAIT P1, [R16+URZ+0x30c40], R13 ;  /* 0x030c400d100075a7 */ /* 0x0022a4000802017f */
[----:B--2---:R-:W-:Y:S05]  /*14b40*/  @!P1 NANOSLEEP.SYNCS 0x989680 ;  /* 0x009896800000995d */ /* 0x004fea0003900000 */
[----:B------:R-:W2:Y:S02]  /*14b50*/  @!P1 SYNCS.PHASECHK.TRANS64 P1, [R16+URZ+0x30c40], R13 ;  /* 0x030c400d100095a7 */ /* 0x000ea4000802007f */
[----:B--2---:R-:W-:Y:S05]  /*14b60*/  @!P1 BRA `(.L_x_1460) ;  /* 0xfffffffc00f09947 */ /* 0x004fea000383ffff */
[----:B------:R-:W-:Y:S05]  /*14b70*/  BRA `(.L_x_1481) ;  /* 0xfffffff000787947 */ /* 0x000fea000383ffff */
.L_x_1462:
[----:B-1----:R1:W2:Y:S02]  /*14b80*/  SYNCS.PHASECHK.TRANS64.TRYWAIT P1, [R16+URZ+0x30c28], R13 ;  /* 0x030c280d100075a7 */ /* 0x0022a4000802017f */
[----:B--2---:R-:W-:Y:S05]  /*14b90*/  @!P1 NANOSLEEP.SYNCS 0x989680 ;  /* 0x009896800000995d */ /* 0x004fea0003900000 */
[----:B------:R-:W2:Y:S02]  /*14ba0*/  @!P1 SYNCS.PHASECHK.TRANS64 P1, [R16+URZ+0x30c28], R13 ;  /* 0x030c280d100095a7 */ /* 0x000ea4000802007f */
[----:B--2---:R-:W-:Y:S05]  /*14bb0*/  @!P1 BRA `(.L_x_1462) ;  /* 0xfffffffc00f09947 */ /* 0x004fea000383ffff */
[----:B------:R-:W-:Y:S05]  /*14bc0*/  BRA `(.L_x_1482) ;  /* 0xfffffff000e47947 */ /* 0x000fea000383ffff */
.L_x_1464:
[----:B--2---:R2:W1:Y:S02]  /*14bd0*/  SYNCS.PHASECHK.TRANS64.TRYWAIT P0, [R3+URZ+0x30c40], R0 ;  /* 0x030c4000030075a7 */ /* 0x004464000800017f */
[----:B-1----:R-:W-:Y:S05]  /*14be0*/  @!P0 NANOSLEEP.SYNCS 0x989680 ;  /* 0x009896800000895d */ /* 0x002fea0003900000 */
[----:B------:R-:W1:Y:S02]  /*14bf0*/  @!P0 SYNCS.PHASECHK.TRANS64 P0, [R3+URZ+0x30c40], R0 ;  /* 0x030c4000030085a7 */ /* 0x000e64000800007f */
[----:B-1----:R-:W-:Y:S05]  /*14c00*/  @!P0 BRA `(.L_x_1464) ;  /* 0xfffffffc00f08947 */ /* 0x002fea000383ffff */
[----:B------:R-:W-:Y:S05]  /*14c10*/  BRA `(.L_x_1483) ;  /* 0xfffffff400707947 */ /* 0x000fea000383ffff */
.L_x_1466:
[----:B------:R-:W-:Y:S01]  /*14c20*/  BSSY B0, `(.L_x_1484) ;  /* 0x0000006000007945 */ /* 0x000fe20003800000 */
[----:B------:R-:W-:-:S07]  /*14c30*/  MOV R15, 0xffffffff ;  /* 0xffffffff000f7802 */ /* 0x000fce0000000f00 */
[----:B------:R-:W-:Y:S05]  /*14c40*/  WARPSYNC.COLLECTIVE R15, `(.L_x_1485) ;  /* 0x000000000f0c7348 */ /* 0x000fea0003c00000 */
[----:B------:R-:W-:Y:S02]  /*14c50*/  ELECT P6, UR62, PT ;  /* 0x00000000003e782f */ /* 0x000fe400038c0000 */
[----:B------:R-:W-:Y:S01]  /*14c60*/  MOV R14, UR62 ;  /* 0x0000003e000e7c02 */ /* 0x000fe20008000f00 */
[----:B------:R-:W-:Y:S10]  /*14c70*/  ENDCOLLECTIVE ;  /* 0x000000000000791b */ /* 0x000ff40003800000 */
.L_x_1485:
[----:B------:R-:W-:Y:S05]  /*14c80*/  BSYNC B0 ;  /* 0x0000000000007941 */ /* 0x000fea0003800000 */
.L_x_1484:
[----:B------:R-:W-:Y:S05]  /*14c90*/  BRA `(.L_x_1486) ;  /* 0xfffffff800007947 */ /* 0x000fea000383ffff */
.L_x_1468:
[----:B-1----:R1:W2:Y:S02]  /*14ca0*/  SYNCS.PHASECHK.TRANS64.TRYWAIT P0, [R6+URZ], R5 ;  /* 0x00000005060075a7 */ /* 0x0022a4000800017f */
[----:B--2---:R-:W-:Y:S05]  /*14cb0*/  @!P0 NANOSLEEP.SYNCS 0x989680 ;  /* 0x009896800000895d */ /* 0x004fea0003900000 */
[----:B------:R-:W2:Y:S02]  /*14cc0*/  @!P0 SYNCS.PHASECHK.TRANS64 P0, [R6+URZ], R5 ;  /* 0x00000005060085a7 */ /* 0x000ea4000800007f */
[----:B--2---:R-:W-:Y:S05]  /*14cd0*/  @!P0 BRA `(.L_x_1468) ;  /* 0xfffffffc00f08947 */ /* 0x004fea000383ffff */
[----:B------:R-:W-:Y:S05]  /*14ce0*/  BRA `(.L_x_1487) ;  /* 0xfffffff800407947 */ /* 0x000fea000383ffff */
.L_x_1469:
[----:B--2---:R2:W3:Y:S02]  /*14cf0*/  SYNCS.PHASECHK.TRANS64.TRYWAIT P0, [R3+URZ], R0 ;  /* 0x00000000030075a7 */ /* 0x0044e4000800017f */
[----:B---3--:R-:W-:Y:S05]  /*14d00*/  @!P0 NANOSLEEP.SYNCS 0x989680 ;  /* 0x009896800000895d */ /* 0x008fea0003900000 */
[----:B------:R-:W3:Y:S02]  /*14d10*/  @!P0 SYNCS.PHASECHK.TRANS64 P0, [R3+URZ], R0 ;  /* 0x00000000030085a7 */ /* 0x000ee4000800007f */
[----:B---3--:R-:W-:Y:S05]  /*14d20*/  @!P0 BRA `(.L_x_1469) ;  /* 0xfffffffc00f08947 */ /* 0x008fea000383ffff */
[----:B------:R-:W-:Y:S05]  /*14d30*/  BRA `(.L_x_1488) ;  /* 0xfffffff800347947 */ /* 0x000fea000383ffff */
.L_x_1471:
[----:B--2---:R2:W3:Y:S02]  /*14d40*/  SYNCS.PHASECHK.TRANS64.TRYWAIT P0, [R2+URZ], R5 ;  /* 0x00000005020075a7 */ /* 0x0044e4000800017f */
[----:B---3--:R-:W-:Y:S05]  /*14d50*/  @!P0 NANOSLEEP.SYNCS 0x989680 ;  /* 0x009896800000895d */ /* 0x008fea0003900000 */
[----:B------:R-:W3:Y:S02]  /*14d60*/  @!P0 SYNCS.PHASECHK.TRANS64 P0, [R2+URZ], R5 ;  /* 0x00000005020085a7 */ /* 0x000ee4000800007f */
[----:B---3--:R-:W-:Y:S05]  /*14d70*/  @!P0 BRA `(.L_x_1471) ;  /* 0xfffffffc00f08947 */ /* 0x008fea000383ffff */
[----:B------:R-:W-:Y:S05]  /*14d80*/  BRA `(.L_x_1489) ;  /* 0xfffffff800387947 */ /* 0x000fea000383ffff */
.L_x_1490:
        /* <DEDUP_REMOVED lines=15> */
.L_x_7384:


//--------------------- .text._ZN7cutlass13device_kernelIN5flash11enable_sm90INS1_16FlashAttnBwdSm90INS1_25CollectiveMainloopBwdSm90ILi2ELi2ELi2EN4cute5tupleIJNS5_1CILi1EEES8_S8_EEENS6_IJNS7_ILi128EEESA_NS7_ILi64EEEEEENS_6half_tEfNS_4arch4Sm90ELb0ELb1ELb1ELb0ELb1ELb1ELb0ELb0ELi2ELi1ELi2ELi2ELb0EEENS1_24CollectiveEpilogueBwdGQAISC_fSF_Li256ELb0ELb1EEENS1_19SingleTileSchedulerILb0ELb0ELb0ELi128EEEEEEEEEvNT_6ParamsE --------------------------
	.section	.text._ZN7cutlass13device_kernelIN5flash11enable_sm90INS1_16FlashAttnBwdSm90INS1_25CollectiveMainloopBwdSm90ILi2ELi2ELi2EN4cute5tupleIJNS5_1CILi1EEES8_S8_EEENS6_IJNS7_ILi128EEESA_NS7_ILi64EEEEEENS_6half_tEfNS_4arch4Sm90ELb0ELb1ELb1ELb0ELb1ELb1ELb0ELb0ELi2ELi1ELi2ELi2ELb0EEENS1_24CollectiveEpilogueBwdGQAISC_fSF_Li256ELb0ELb1EEENS1_19SingleTileSchedulerILb0ELb0ELb0ELi128EEEEEEEEEvNT_6ParamsE,"ax",@progbits
	.align	128
.text._ZN7cutlass13device_kernelIN5flash11enable_sm90INS1_16FlashAttnBwdSm90INS1_25CollectiveMainloopBwdSm90ILi2ELi2ELi2EN4cute5tupleIJNS5_1CILi1EEES8_S8_EEENS6_IJNS7_ILi128EEESA_NS7_ILi64EEEEEENS_6half_tEfNS_4arch4Sm90ELb0ELb1ELb1ELb0ELb1ELb1ELb0ELb0ELi2ELi1ELi2ELi2ELb0EEENS1_24CollectiveEpilogueBwdGQAISC_fSF_Li256ELb0ELb1EEENS1_19SingleTileSchedulerILb0ELb0ELb0ELi128EEEEEEEEEvNT_6ParamsE:
        .type           _ZN7cutlass13device_kernelIN5flash11enable_sm90INS1_16FlashAttnBwdSm90INS1_25CollectiveMainloopBwdSm90ILi2ELi2ELi2EN4cute5tupleIJNS5_1CILi1EEES8_S8_EEENS6_IJNS7_ILi128EEESA_NS7_ILi64EEEEEENS_6half_tEfNS_4arch4Sm90ELb0ELb1ELb1ELb0ELb1ELb1ELb0ELb0ELi2ELi1ELi2ELi2ELb0EEENS1_24CollectiveEpilogueBwdGQAISC_fSF_Li256ELb0ELb1EEENS1_19SingleTileSchedulerILb0ELb0ELb0ELi128EEEEEEEEEvNT_6ParamsE,@function
        .size           _ZN7cutlass13device_kernelIN5flash11enable_sm90INS1_16FlashAttnBwdSm90INS1_25CollectiveMainloopBwdSm90ILi2ELi2ELi2EN4cute5tupleIJNS5_1CILi1EEES8_S8_EEENS6_IJNS7_ILi128EEESA_NS7_ILi64EEEEEENS_6half_tEfNS_4arch4Sm90ELb0ELb1ELb1ELb0ELb1ELb1ELb0ELb0ELi2ELi1ELi2ELi2ELb0EEENS1_24CollectiveEpilogueBwdGQAISC_fSF_Li256ELb0ELb1EEENS1_19SingleTileSchedulerILb0ELb0ELb0ELi128EEEEEEEEEvNT_6ParamsE,(.L_x_7385 - _ZN7cutlass13device_kernelIN5flash11enable_sm90INS1_16FlashAttnBwdSm90INS1_25CollectiveMainloopBwdSm90ILi2ELi2ELi2EN4cute5tupleIJNS5_1CILi1EEES8_S8_EEENS6_IJNS7_ILi128EEESA_NS7_ILi64EEEEEENS_6half_tEfNS_4arch4Sm90ELb0ELb1ELb1ELb0ELb1ELb1ELb0ELb0ELi2ELi1ELi2ELi2ELb0EEENS1_24CollectiveEpilogueBwdGQAISC_fSF_Li256ELb0ELb1EEENS1_19SingleTileSchedulerILb0ELb0ELb0ELi128EEEEEEEEEvNT_6ParamsE)
        .other          _ZN7cutlass13device_kernelIN5flash11enable_sm90INS1_16FlashAttnBwdSm90INS1_25CollectiveMainloopBwdSm90ILi2ELi2ELi2EN4cute5tupleIJNS5_1CILi1EEES8_S8_EEENS6_IJNS7_ILi128EEESA_NS7_ILi64EEEEEENS_6half_tEfNS_4arch4Sm90ELb0ELb1ELb1ELb0ELb1ELb1ELb0ELb0ELi2ELi1ELi2ELi2ELb0EEENS1_24CollectiveEpilogueBwdGQAISC_fSF_Li256ELb0ELb1EEENS1_19SingleTileSchedulerILb0ELb0ELb0ELi128EEEEEEEEEvNT_6ParamsE,@"STO_CUDA_ENTRY STV_DEFAULT"
_ZN7cutlass13device_kernelIN5flash11enable_sm90INS1_16FlashAttnBwdSm90INS1_25CollectiveMainloopBwdSm90ILi2ELi2ELi2EN4cute5tupleIJNS5_1CILi1EEES8_S8_EEENS6_IJNS7_ILi128EEESA_NS7_ILi64EEEEEENS_6half_tEfNS_4arch4Sm90ELb0ELb1ELb1ELb0ELb1ELb1ELb0ELb0ELi2ELi1ELi2ELi2ELb0EEENS1_24CollectiveEpilogueBwdGQAISC_fSF_Li256ELb0ELb1EEENS1_19SingleTileSchedulerILb0ELb0ELb0ELi128EEEEEEEEEvNT_6ParamsE:
        /* <DEDUP_REMOVED lines=24> */
.L_x_1492:
[----:B------:R-:W-:Y:S05]  /*0180*/  BSYNC B0 ;  /* 0x0000000000007941 */ /* 0x000fea0003800000 */
.L_x_1491:
        /* <DEDUP_REMOVED lines=37> */
.L_x_1493:
        /* <DEDUP_REMOVED lines=22> */
.L_x_1494:
[----:B------:R-:W-:Y:S01]  /*0540*/  PLOP3.LUT P0, PT, PT, PT, UP0, 0x80, 0x0 ;  /* 0x000000000000781c */ /* 0x000fe20003f0f008 */
[----:B------:R-:W-:Y:S01]  /*0550*/  NOP ;  /* 0x0000000000007918 */ /* 0x000fe20000000000 */
[----:B------:R-:W-:Y:S01]  /*0560*/  ULDC.64 UR38, c[0x0][0x208] ;  /* 0x0000820000267ab9 */ /* 0x000fe20000000a00 */
[----:B------:R-:W-:Y:S01]  /*0570*/  BSSY B6, `(.L_x_1495) ;  /* 0x0001545000067945 */ /* 0x000fe20003800000 */
[----:B-12-4-:R-:W-:Y:S09]  /*0580*/  BAR.SYNC.DEFER_BLOCKING 0x0 ;  /* 0x0000000000007b1d */ /* 0x016ff20000010000 */
[----:B------:R-:W-:Y:S05]  /*0590*/  @!P0 BRA `(.L_x_1496) ;  /* 0x0000011800e48947 */ /* 0x000fea0003800000 */
.L_x_1497:
        /* <DEDUP_REMOVED lines=71> */
.L_x_1499:
        /* <DEDUP_REMOVED lines=28> */
.L_x_1502:
        /* <DEDUP_REMOVED lines=15> */
.L_x_1501:
        /* <DEDUP_REMOVED lines=22> */
.L_x_1504:
        /* <DEDUP_REMOVED lines=15> */
.L_x_1503:
[----:B------:R-:W-:Y:S01]  /*0f10*/  SHF.R.S32.HI R6, RZ, 0x1f, R17 ;  /* 0x0000001fff067819 */ /* 0x000fe20000011411 */
[----:B------:R-:W-:-:S03]  /*0f20*/  UMOV UR4, 0xffffffff ;  /* 0xffffffff00047882 */ /* 0x000fc60000000000 */
[----:B------:R-:W-:-:S04]  /*0f30*/  LEA.HI R0, R6, R17, RZ, 0x7 ;  /* 0x0000001106007211 */ /* 0x000fc800078f38ff */
[----:B------:R-:W-:Y:S01]  /*0f40*/  SHF.R.S32.HI R18, RZ, 0x7, R0 ;  /* 0x00000007ff127819 */ /* 0x000fe20000011400 */
[----:B------:R-:W-:Y:S06]  /*0f50*/  BRA.DIV UR4, `(.L_x_1505) ;  /* 0x0000014a04a07947 */ /* 0x000fec000b800000 */
[----:B------:R1:W2:Y:S02]  /*0f60*/  SHFL.IDX PT, R14, R18, RZ, 0x1f ;  /* 0x00001fff120e7589 */ /* 0x0002a400000e0000 */
.L_x_1642:
        /* <DEDUP_REMOVED lines=24> */
.L_x_1506:
        /* <DEDUP_REMOVED lines=165> */
.L_x_1519:
[----:B------:R-:W-:-:S06]  /*1b40*/  ULOP3.LUT UR4, UR36, 0x1, URZ, 0xfc, !UPT ;  /* 0x0000000124047892 */ /* 0x000fcc000f8efc3f */
[----:B------:R-:W-:-:S05]  /*1b50*/  IMAD.U32 R5, RZ, RZ, UR4 ;  /* 0x00000004ff057e24 */ /* 0x000fca000f8e00ff */
[----:B------:R-:W-:-:S13]  /*1b60*/  ISETP.NE.AND P6, PT, R5, 0x3, PT ;  /* 0x000000030500780c */ /* 0x000fda0003fc5270 */
[----:B------:R-:W-:Y:S05]  /*1b70*/  @!P6 BRA `(.L_x_1509) ;  /* 0x000000000004e947 */ /* 0x000fea0003800000 */
[----:B------:R-:W-:Y:S01]  /*1b80*/  BPT.TRAP 0x1 ;  /* 0x000000040000795c */ /* 0x000fe20000300000 */
.L_x_1509:
[----:B------:R-:W-:Y:S01]  /*1b90*/  IMAD R6, R0, 0x8, R16 ;  /* 0x0000000800067824 */ /* 0x000fe200078e0210 */
[----:B------:R-:W-:-:S04]  /*1ba0*/  SHF.L.U32 R23, R4, 0x1f, RZ ;  /* 0x0000001f04177819 */ /* 0x000fc800000006ff */
[----:B------:R1:W2:Y:S01]  /*1bb0*/  SYNCS.PHASECHK.TRANS64.TRYWAIT P0, [R6+URZ+0x30c10], R23 ;  /* 0x030c1017060075a7 */ /* 0x0002a2000800017f */
[----:B------:R-:W-:Y:S05]  /*1bc0*/  @!P6 BRA `(.L_x_1510) ;  /* 0x000000000004e947 */ /* 0x000fea0003800000 */
[----:B------:R-:W-:Y:S01]  /*1bd0*/  BPT.TRAP 0x1 ;  /* 0x000000040000795c */ /* 0x000fe20000300000 */
.L_x_1510:
[----:B------:R-:W-:-:S04]  /*1be0*/  IADD3 R5, R16, 0x10000, RZ ;  /* 0x0001000010057810 */ /* 0x000fc80007ffe0ff */
[----:B------:R-:W-:-:S04]  /*1bf0*/  SHF.R.U32.HI R5, RZ, 0x4, R5 ;  /* 0x00000004ff057819 */ /* 0x000fc80000011605 */
[----:B------:R-:W-:Y:S01]  /*1c00*/  LOP3.LUT R5, R5, 0x3fff, RZ, 0xc0, !PT ;  /* 0x00003fff05057812 */ /* 0x000fe200078ec0ff */
[----:B--2---:R-:W-:Y:S06]  /*1c10*/  @P0 BRA `(.L_x_1511) ;  /* 0x0000000000080947 */ /* 0x004fec0003800000 */
[----:B------:R-:W2:Y:S02]  /*1c20*/  SYNCS.PHASECHK.TRANS64.TRYWAIT P0, [R6+URZ+0x30c10], R23 ;  /* 0x030c1017060075a7 */ /* 0x000ea4000800017f */
[----:B--2---:R-:W-:Y:S05]  /*1c30*/  @!P0 BRA `(.L_x_1512) ;  /* 0x0000013c009c8947 */ /* 0x004fea0003800000 */
.L_x_1511:
        /* <DEDUP_REMOVED lines=65> */
.L_x_1513:
[----:B------:R1:W1:Y:S01]  /*2050*/  SYNCS.PHASECHK.TRANS64.TRYWAIT P0, [R6+URZ+0x30c30], R23 ;  /* 0x030c3017060075a7 */ /* 0x000262000800017f */
[----:B------:R-:W-:Y:S05]  /*2060*/  @!P6 BRA `(.L_x_1514) ;  /* 0x000000000004e947 */ /* 0x000fea0003800000 */
[----:B------:R-:W-:Y:S01]  /*2070*/  BPT.TRAP 0x1 ;  /* 0x000000040000795c */ /* 0x000fe20000300000 */
.L_x_1514:
[----:B-1----:R-:W-:Y:S05]  /*2080*/  @P0 BRA `(.L_x_1515) ;  /* 0x0000000000080947 */ /* 0x002fea0003800000 */
[----:B------:R-:W1:Y:S02]  /*2090*/  SYNCS.PHASECHK.TRANS64.TRYWAIT P0, [R6+URZ+0x30c30], R23 ;  /* 0x030c3017060075a7 */ /* 0x000e64000800017f */
[----:B-1----:R-:W-:Y:S05]  /*20a0*/  @!P0 BRA `(.L_x_1516) ;  /* 0x0000013800948947 */ /* 0x002fea0003800000 */
.L_x_1515:
        /* <DEDUP_REMOVED lines=1124> */
.L_x_1517:
        /* <DEDUP_REMOVED lines=68> */
.L_x_1518:
        /* <DEDUP_REMOVED lines=12> */
.L_x_1508:
        /* <DEDUP_REMOVED lines=22> */
[----:B------:R-:W-:Y:S01]  /*6d50*/  IMAD.MOV.U32 R21, RZ, RZ, 0x40000040 ;  /* 0x40000040ff157424 */ /* 0x000fe200078e00ff */
[----:B------:R-:W1:Y:S01]  /*6d60*/  S2R R11, SR_TID.X ;  /* 0x00000000000b7919 */ /* 0x000e620000002100 */
[----:B-----5:R-:W-:Y:S01]  /*6d70*/  VIADD R9, R5, 0xffffff80 ;  /* 0xffffff8005097836 */ /* 0x020fe20000000000 */
[----:B-1----:R-:W-:Y:S01]  /*6d80*/  IADD3 R17, R11, -0x80, RZ ;  /* 0xffffff800b117810 */ /* 0x002fe20007ffe0ff */
[----:B--2---:R-:W-:-:S03]  /*6d90*/  IMAD.MOV.U32 R14, RZ, RZ, R10 ;  /* 0x000000ffff0e7224 */ /* 0x004fc600078e000a */
[----:B------:R-:W-:-:S04]  /*6da0*/  SHF.R.S32.HI R10, RZ, 0x1f, R9 ;  /* 0x0000001fff0a7819 */ /* 0x000fc80000011409 */
[----:B------:R-:W-:Y:S02]  /*6db0*/  LEA.HI R5, R10, R9, RZ, 0x5 ;  /* 0x000000090a057211 */ /* 0x000fe400078f28ff */
[----:B---3--:R-:W-:Y:S01]  /*6dc0*/  LEA.HI R13, R13, R15, RZ, 0x5 ;  /* 0x0000000f0d0d7211 */ /* 0x008fe200078f28ff */
[----:B------:R-:W-:Y:S01]  /*6dd0*/  VIADD R15, R11, 0xffffff80 ;  /* 0xffffff800b0f7836 */ /* 0x000fe20000000000 */
[----:B------:R-:W-:Y:S02]  /*6de0*/  LOP3.LUT R6, R5, 0xffffffe0, RZ, 0xc0, !PT ;  /* 0xffffffe005067812 */ /* 0x000fe400078ec0ff */
[----:B----4-:R-:W-:Y:S02]  /*6df0*/  SHF.R.S32.HI R11, RZ, 0x2, R12 ;  /* 0x00000002ff0b7819 */ /* 0x010fe4000001140c */
[----:B------:R-:W-:Y:S01]  /*6e00*/  SHF.R.S32.HI R15, RZ, 0x1f, R15 ;  /* 0x0000001fff0f7819 */ /* 0x000fe2000001140f */
[----:B------:R-:W-:Y:S01]  /*6e10*/  IMAD.IADD R7, R9, 0x1, -R6 ;  /* 0x0000000109077824 */ /* 0x000fe200078e0a06 */
[----:B------:R-:W-:-:S02]  /*6e20*/  SHF.R.S32.HI R12, RZ, 0x1f, R12 ;  /* 0x0000001fff0c7819 */ /* 0x000fc4000001140c */
[----:B------:R-:W-:Y:S02]  /*6e30*/  SHF.R.S32.HI R13, RZ, 0x5, R13 ;  /* 0x00000005ff0d7819 */ /* 0x000fe4000001140d */
[----:B------:R-:W-:Y:S01]  /*6e40*/  LEA.HI R15, R15, R17, RZ, 0x7 ;  /* 0x000000110f0f7211 */ /* 0x000fe200078f38ff */
[----:B------:R-:W-:Y:S01]  /*6e50*/  IMAD.MOV.U32 R17, RZ, RZ, R14 ;  /* 0x000000ffff117224 */ /* 0x000fe200078e000e */
[----:B------:R-:W-:Y:S01]  /*6e60*/  LEA.HI R12, R12, R11, RZ, 0x3 ;  /* 0x0000000b0c0c7211 */ /* 0x000fe200078f18ff */
[----:B------:R-:W-:Y:S01]  /*6e70*/  IMAD R6, R13, -0x10, R8 ;  /* 0xfffffff00d067824 */ /* 0x000fe200078e0208 */
[----:B------:R-:W-:Y:S02]  /*6e80*/  SHF.R.S32.HI R15, RZ, 0x7, R15 ;  /* 0x00000007ff0f7819 */ /* 0x000fe4000001140f */
[----:B------:R-:W-:Y:S02]  /*6e90*/  LOP3.LUT R12, R12, 0xfffffff8, RZ, 0xc0, !PT ;  /* 0xfffffff80c0c7812 */ /* 0x000fe400078ec0ff */
[----:B------:R-:W-:-:S02]  /*6ea0*/  SHF.R.S32.HI R8, RZ, 0x1f, R7 ;  /* 0x0000001fff087819 */ /* 0x000fc40000011407 */
[----:B------:R-:W-:Y:S02]  /*6eb0*/  LEA.HI R5, R15, R15, RZ, 0x1 ;  /* 0x0000000f0f057211 */ /* 0x000fe400078f08ff */
[----:B------:R-:W-:Y:S02]  /*6ec0*/  LEA.HI R13, R10, R9, RZ, 0x2 ;  /* 0x000000090a0d7211 */ /* 0x000fe400078f10ff */
[----:B------:R-:W-:Y:S02]  /*6ed0*/  IADD3 R6, R6, R12, -R11 ;  /* 0x0000000c06067210 */ /* 0x000fe40007ffe80b */
[CC--:B------:R-:W-:Y:S02]  /*6ee0*/  LEA.HI R12, R8.reuse, R7.reuse, RZ, 0x2 ;  /* 0x00000007080c7211 */ /* 0x0c0fe400078f10ff */
[----:B------:R-:W-:Y:S02]  /*6ef0*/  LEA.HI R10, R8, R7, RZ, 0x3 ;  /* 0x00000007080a7211 */ /* 0x000fe400078f18ff */
[----:B------:R-:W-:-:S02]  /*6f00*/  LOP3.LUT R5, R5, 0xfffffffe, RZ, 0xc0, !PT ;  /* 0xfffffffe05057812 */ /* 0x000fc400078ec0ff */
[----:B------:R-:W-:Y:S02]  /*6f10*/  LOP3.LUT R14, R13, 0xfffffffc, RZ, 0xc0, !PT ;  /* 0xfffffffc0d0e7812 */ /* 0x000fe400078ec0ff */
[----:B------:R-:W-:Y:S02]  /*6f20*/  SHF.R.S32.HI R13, RZ, 0x2, R12 ;  /* 0x00000002ff0d7819 */ /* 0x000fe4000001140c */
[----:B------:R-:W-:Y:S01]  /*6f30*/  SHF.R.S32.HI R11, RZ, 0x3, R10 ;  /* 0x00000003ff0b7819 */ /* 0x000fe2000001140a */
[----:B------:R-:W-:Y:S01]  /*6f40*/  IMAD.IADD R7, R9, 0x1, -R14 ;  /* 0x0000000109077824 */ /* 0x000fe200078e0a0e */
[----:B------:R-:W-:Y:S01]  /*6f50*/  IADD3 R5, R15, -R5, RZ ;  /* 0x800000050f057210 */ /* 0x000fe20007ffe0ff */
[----:B------:R-:W-:Y:S01]  /*6f60*/  VIADD R9, R13, 0x10 ;  /* 0x000000100d097836 */ /* 0x000fe20000000000 */
[----:B------:R-:W-:Y:S02]  /*6f70*/  SHF.R.S32.HI R10, RZ, 0x1f, R10 ;  /* 0x0000001fff0a7819 */ /* 0x000fe4000001140a */
[----:B------:R-:W-:Y:S01]  /*6f80*/  LEA.HI R12, R12, R13, RZ, 0x1 ;  /* 0x0000000d0c0c7211 */ /* 0x000fe200078f08ff */
[----:B------:R-:W-:Y:S01]  /*6f90*/  IMAD R8, R5, -0x40, R6 ;  /* 0xffffffc005087824 */ /* 0x000fe200078e0206 */
[----:B------:R-:W-:-:S02]  /*6fa0*/  LEA.HI R10, R10, R11, RZ, 0x4 ;  /* 0x0000000b0a0a7211 */ /* 0x000fc400078f20ff */
[----:B------:R-:W-:Y:S02]  /*6fb0*/  IADD3 R5, R13, 0x8, RZ ;  /* 0x000000080d057810 */ /* 0x000fe40007ffe0ff */
[----:B------:R-:W-:Y:S02]  /*6fc0*/  LOP3.LUT R10, R10, 0x1ffffff0, RZ, 0xc0, !PT ;  /* 0x1ffffff00a0a7812 */ /* 0x000fe400078ec0ff */
[----:B------:R-:W-:Y:S02]  /*6fd0*/  LOP3.LUT R12, R12, 0xfffffffe, RZ, 0xc0, !PT ;  /* 0xfffffffe0c0c7812 */ /* 0x000fe400078ec0ff */
[----:B------:R-:W-:Y:S01]  /*6fe0*/  LEA.HI R14, R9, R9, RZ, 0x1 ;  /* 0x00000009090e7211 */ /* 0x000fe200078f08ff */
[----:B------:R-:W-:Y:S01]  /*6ff0*/  IMAD.IADD R11, R11, 0x1, -R10 ;  /* 0x000000010b0b7824 */ /* 0x000fe200078e0a0a */
[----:B------:R-:W-:Y:S02]  /*7000*/  LEA.HI R6, R5, R5, RZ, 0x1 ;  /* 0x0000000505067211 */ /* 0x000fe400078f08ff */
[C---:B------:R-:W-:Y:S01]  /*7010*/  IADD3 R12, R13.reuse, -R12, RZ ;  /* 0x8000000c0d0c7210 */ /* 0x040fe20007ffe0ff */
[----:B------:R-:W-:Y:S01]  /*7020*/  VIADD R13, R13, 0x18 ;  /* 0x000000180d0d7836 */ /* 0x000fe20000000000 */
[----:B------:R-:W-:-:S02]  /*7030*/  LOP3.LUT R18, R14, 0xfffffffe, RZ, 0xc0, !PT ;  /* 0xfffffffe0e127812 */ /* 0x000fc400078ec0ff */
[----:B------:R-:W-:Y:S01]  /*7040*/  LOP3.LUT R10, R6, 0xfffffffe, RZ, 0xc0, !PT ;  /* 0xfffffffe060a7812 */ /* 0x000fe200078ec0ff */
[----:B------:R-:W-:Y:S02]  /*7050*/  IMAD R11, R11, 0x8, R12 ;  /* 0x000000080b0b7824 */ /* 0x000fe400078e020c */
[----:B------:R-:W-:Y:S01]  /*7060*/  IMAD.IADD R18, R9, 0x1, -R18 ;  /* 0x0000000109127824 */ /* 0x000fe200078e0a12 */
[----:B------:R-:W-:Y:S02]  /*7070*/  IADD3 R10, R5, -R10, RZ ;  /* 0x8000000a050a7210 */ /* 0x000fe40007ffe0ff */
[----:B------:R-:W-:Y:S01]  /*7080*/  LEA.HI R9, R13, R13, RZ, 0x1 ;  /* 0x0000000d0d097211 */ /* 0x000fe200078f08ff */
[----:B------:R1:W-:Y:S01]  /*7090*/  STL [R1+0x58], R11 ;  /* 0x0000580b01007387 */ /* 0x0003e20000100800 */
[--C-:B------:R-:W-:Y:S02]  /*70a0*/  SHF.R.S32.HI R5, RZ, 0x1, R6.reuse ;  /* 0x00000001ff057819 */ /* 0x100fe40000011406 */
[----:B------:R-:W-:-:S02]  /*70b0*/  SHF.R.S32.HI R6, RZ, 0x1f, R6 ;  /* 0x0000001fff067819 */ /* 0x000fc40000011406 */
[----:B------:R-:W-:Y:S02]  /*70c0*/  LOP3.LUT R12, R9, 0xfffffffe, RZ, 0xc0, !PT ;  /* 0xfffffffe090c7812 */ /* 0x000fe400078ec0ff */
[----:B------:R-:W-:Y:S02]  /*70d0*/  LEA.HI R6, R6, R5, RZ, 0x4 ;  /* 0x0000000506067211 */ /* 0x000fe400078f20ff */
[----:B------:R-:W-:Y:S01]  /*70e0*/  SHF.R.S32.HI R15, RZ, 0x1, R9 ;  /* 0x00000001ff0f7819 */ /* 0x000fe20000011409 */
[----:B------:R-:W-:Y:S01]  /*70f0*/  IMAD.IADD R13, R13, 0x1, -R12 ;  /* 0x000000010d0d7824 */ /* 0x000fe200078e0a0c */
[--C-:B-1----:R-:W-:Y:S02]  /*7100*/  SHF.R.S32.HI R11, RZ, 0x1, R14.reuse ;  /* 0x00000001ff0b7819 */ /* 0x102fe4000001140e */
[----:B------:R-:W-:Y:S02]  /*7110*/  SHF.R.S32.HI R14, RZ, 0x1f, R14 ;  /* 0x0000001fff0e7819 */ /* 0x000fe4000001140e */
[----:B------:R-:W-:-:S02]  /*7120*/  LOP3.LUT R12, R6, 0x1ffffff0, RZ, 0xc0, !PT ;  /* 0x1ffffff0060c7812 */ /* 0x000fc400078ec0ff */
[----:B------:R-:W-:Y:S02]  /*7130*/  LEA.HI R14, R14, R11, RZ, 0x4 ;  /* 0x0000000b0e0e7211 */ /* 0x000fe400078f20ff */
[----:B------:R-:W-:Y:S01]  /*7140*/  SHF.R.S32.HI R20, RZ, 0x1f, R9 ;  /* 0x0000001fff147819 */ /* 0x000fe20000011409 */
[----:B------:R-:W-:Y:S01]  /*7150*/  IMAD.IADD R9, R5, 0x1, -R12 ;  /* 0x0000000105097824 */ /* 0x000fe200078e0a0c */
[----:B------:R-:W-:Y:S02]  /*7160*/  LEA R6, R17, R16, 0xd ;  /* 0x0000001011067211 */ /* 0x000fe400078e68ff */
[----:B------:R-:W-:Y:S02]  /*7170*/  LOP3.LUT R14, R14, 0x1ffffff0, RZ, 0xc0, !PT ;  /* 0x1ffffff00e0e7812 */ /* 0x000fe400078ec0ff */
[----:B------:R-:W-:Y:S01]  /*7180*/  LEA.HI R20, R20, R15, RZ, 0x4 ;  /* 0x0000000f14147211 */ /* 0x000fe200078f20ff */
[C---:B------:R-:W-:Y:S01]  /*7190*/  VIADD R12, R6.reuse, 0x4000 ;  /* 0x00004000060c7836 */ /* 0x040fe20000000000 */
[----:B------:R-:W-:Y:S01]  /*71a0*/  LEA R9, R9, R10, 0x3 ;  /* 0x0000000a09097211 */ /* 0x000fe200078e18ff */
[----:B------:R-:W-:Y:S01]  /*71b0*/  VIADD R5, R6, 0x20c00 ;  /* 0x00020c0006057836 */ /* 0x000fe20000000000 */
[----:B------:R-:W-:Y:S01]  /*71c0*/  LOP3.LUT R20, R20, 0x1ffffff0, RZ, 0xc0, !PT ;  /* 0x1ffffff014147812 */ /* 0x000fe200078ec0ff */
[----:B------:R-:W-:Y:S01]  /*71d0*/  IMAD.IADD R11, R11, 0x1, -R14 ;  /* 0x000000010b0b7824 */ /* 0x000fe200078e0a0e */
[----:B------:R-:W-:Y:S01]  /*71e0*/  SHF.R.U32.HI R6, RZ, 0x4, R6 ;  /* 0x00000004ff067819 */ /* 0x000fe20000011606 */
[----:B------:R1:W-:Y:S01]  /*71f0*/  STL [R1+0x50], R9 ;  /* 0x0000500901007387 */ /* 0x0003e20000100800 */
[----:B------:R-:W-:-:S02]  /*7200*/  SHF.R.U32.HI R12, RZ, 0x4, R12 ;  /* 0x00000004ff0c7819 */ /* 0x000fc4000001160c */
[----:B------:R-:W-:Y:S02]  /*7210*/  SHF.R.U32.HI R5, RZ, 0x4, R5 ;  /* 0x00000004ff057819 */ /* 0x000fe40000011605 */
[----:B------:R-:W-:Y:S01]  /*7220*/  IADD3 R20, R15, -R20, RZ ;  /* 0x800000140f147210 */ /* 0x000fe20007ffe0ff */
[----:B------:R-:W-:Y:S01]  /*7230*/  IMAD.MOV.U32 R15, RZ, RZ, 0x40000040 ;  /* 0x40000040ff0f7424 */ /* 0x000fe200078e00ff */
[----:B------:R-:W-:Y:S02]  /*7240*/  LOP3.LUT R6, R6, 0x3fff, RZ, 0xc0, !PT ;  /* 0x00003fff06067812 */ /* 0x000fe400078ec0ff */
[----:B------:R-:W-:Y:S01]  /*7250*/  LOP3.LUT R12, R12, 0x3fff, RZ, 0xc0, !PT ;  /* 0x00003fff0c0c7812 */ /* 0x000fe200078ec0ff */
[----:B-1----:R-:W-:Y:S01]  /*7260*/  IMAD R9, R11, 0x8, R18 ;  /* 0x000000080b097824 */ /* 0x002fe200078e0212 */
[----:B------:R-:W-:Y:S01]  /*7270*/  LOP3.LUT R5, R5, 0x3fff, RZ, 0xc0, !PT ;  /* 0x00003fff05057812 */ /* 0x000fe200078ec0ff */
[----:B------:R-:W-:Y:S01]  /*7280*/  IMAD R10, R20, 0x8, R13 ;  /* 0x00000008140a7824 */ /* 0x000fe200078e020d */
[----:B------:R-:W-:Y:S01]  /*7290*/  MOV R11, 0x40000040 ;  /* 0x40000040000b7802 */ /* 0x000fe20000000f00 */
[----:B------:R-:W-:Y:S01]  /*72a0*/  IMAD.MOV.U32 R13, RZ, RZ, 0x40000040 ;  /* 0x40000040ff0d7424 */ /* 0x000fe200078e00ff */
[----:B------:R1:W-:Y:S01]  /*72b0*/  STL [R1+0x4c], R9 ;  /* 0x00004c0901007387 */ /* 0x0003e20000100800 */
[----:B------:R-:W-:-:S03]  /*72c0*/  LOP3.LUT R5, R5, 0x10000, RZ, 0xfc, !PT ;  /* 0x0001000005057812 */ /* 0x000fc600078efcff */
[----:B------:R2:W-:Y:S01]  /*72d0*/  STL [R1+0x44], R10 ;  /* 0x0000440a01007387 */ /* 0x0005e20000100800 */
[----:B-1----:R-:W-:Y:S02]  /*72e0*/  LOP3.LUT R9, R6, 0x10000, RZ, 0xfc, !PT ;  /* 0x0001000006097812 */ /* 0x002fe400078efcff */
[----:B------:R-:W-:Y:S02]  /*72f0*/  LOP3.LUT R6, R12, 0x10000, RZ, 0xfc, !PT ;  /* 0x000100000c067812 */ /* 0x000fe400078efcff */
[C---:B------:R-:W-:Y:S01]  /*7300*/  IADD3 R22, R9.reuse, 0x2, RZ ;  /* 0x0000000209167810 */ /* 0x040fe20007ffe0ff */
[C---:B------:R-:W-:Y:S01]  /*7310*/  VIADD R20, R9.reuse, 0x4 ;  /* 0x0000000409147836 */ /* 0x040fe20000000000 */
[----:B------:R1:W-:Y:S01]  /*7320*/  STL [R1+0x3c], R9 ;  /* 0x00003c0901007387 */ /* 0x0003e20000100800 */
[----:B------:R-:W-:Y:S01]  /*7330*/  VIADD R18, R9, 0x6 ;  /* 0x0000000609127836 */ /* 0x000fe20000000000 */
[C---:B------:R-:W-:Y:S01]  /*7340*/  IADD3 R14, R6.reuse, 0x2, RZ ;  /* 0x00000002060e7810 */ /* 0x040fe20007ffe0ff */
[C---:B--2---:R-:W-:Y:S01]  /*7350*/  VIADD R10, R6.reuse, 0x6 ;  /* 0x00000006060a7836 */ /* 0x044fe20000000000 */
[----:B------:R2:W-:Y:S01]  /*7360*/  STL [R1+0x5c], R5 ;  /* 0x00005c0501007387 */ /* 0x0005e20000100800 */
[----:B------:R-:W-:-:S03]  /*7370*/  VIADD R12, R6, 0x4 ;  /* 0x00000004060c7836 */ /* 0x000fc60000000000 */
[----:B------:R3:W-:Y:S01]  /*7380*/  STL [R1+0x38], R6 ;  /* 0x0000380601007387 */ /* 0x0007e20000100800 */
[----:B-1----:R-:W-:-:S03]  /*7390*/  VIADD R9, R7, 0x8 ;  /* 0x0000000807097836 */ /* 0x002fc60000000000 */
[----:B------:R1:W-:Y:S01]  /*73a0*/  STL.64 [R1+0x30], R22 ;  /* 0x0000301601007387 */ /* 0x0003e20000100a00 */
[C---:B------:R-:W-:Y:S01]  /*73b0*/  VIADD R9, R7.reuse, 0x14 ;  /* 0x0000001407097836 */ /* 0x040fe20000000000 */
[C---:B--2---:R-:W-:Y:S02]  /*73c0*/  IADD3 R5, R7.reuse, 0x4, RZ ;  /* 0x0000000407057810 */ /* 0x044fe40007ffe0ff */
[----:B------:R1:W-:Y:S01]  /*73d0*/  STL.64 [R1+0x28], R20 ;  /* 0x0000281401007387 */ /* 0x0003e20000100a00 */
[C---:B------:R-:W-:Y:S01]  /*73e0*/  IADD3 R5, R7.reuse, 0x10, RZ ;  /* 0x0000001007057810 */ /* 0x040fe20007ffe0ff */
[C---:B---3--:R-:W-:Y:S01]  /*73f0*/  VIADD R6, R7.reuse, 0xc ;  /* 0x0000000c07067836 */ /* 0x048fe20000000000 */
[C---:B------:R-:W-:Y:S01]  /*7400*/  IADD3 R5, R7.reuse, 0x1c, RZ ;  /* 0x0000001c07057810 */ /* 0x040fe20007ffe0ff */
[----:B------:R1:W-:Y:S01]  /*7410*/  STL.64 [R1+0x20], R18 ;  /* 0x0000201201007387 */ /* 0x0003e20000100a00 */
[----:B------:R-:W-:-:S03]  /*7420*/  VIADD R6, R7, 0x18 ;  /* 0x0000001807067836 */ /* 0x000fc60000000000 */
[----:B------:R1:W-:Y:S04]  /*7430*/  STL.64 [R1+0x8], R10 ;  /* 0x0000080a01007387 */ /* 0x0003e80000100a00 */
[----:B------:R1:W-:Y:S04]  /*7440*/  STL.64 [R1+0x18], R14 ;  /* 0x0000180e01007387 */ /* 0x0003e80000100a00 */
[----:B------:R1:W-:Y:S02]  /*7450*/  STL.64 [R1+0x10], R12 ;  /* 0x0000100c01007387 */ /* 0x0003e40000100a00 */
.L_x_1531:
[----:B------:R-:W-:-:S06]  /*7460*/  ULOP3.LUT UR4, UR36, 0x1, URZ, 0xfc, !UPT ;  /* 0x0000000124047892 */ /* 0x000fcc000f8efc3f */
[----:B------:R-:W-:-:S05]  /*7470*/  IMAD.U32 R5, RZ, RZ, UR4 ;  /* 0x00000004ff057e24 */ /* 0x000fca000f8e00ff */
[----:B------:R-:W-:-:S13]  /*7480*/  ISETP.NE.AND P0, PT, R5, 0x3, PT ;  /* 0x000000030500780c */ /* 0x000fda0003f05270 */
[----:B------:R-:W-:Y:S05]  /*7490*/  @!P0 BRA `(.L_x_1521) ;  /* 0x0000000000048947 */ /* 0x000fea0003800000 */
[----:B------:R-:W-:Y:S01]  /*74a0*/  BPT.TRAP 0x1 ;  /* 0x000000040000795c */ /* 0x000fe20000300000 */
.L_x_1521:
[----:B------:R-:W-:Y:S01]  /*74b0*/  IMAD R6, R0, 0x8, R16 ;  /* 0x0000000800067824 */ /* 0x000fe200078e0210 */
[----:B-1----:R-:W-:-:S04]  /*74c0*/  SHF.L.U32 R23, R4, 0x1f, RZ ;  /* 0x0000001f04177819 */ /* 0x002fc800000006ff */
[----:B------:R1:W2:Y:S01]  /*74d0*/  SYNCS.PHASECHK.TRANS64.TRYWAIT P1, [R6+URZ+0x30c10], R23 ;  /* 0x030c1017060075a7 */ /* 0x0002a2000802017f */
[----:B------:R-:W-:Y:S05]  /*74e0*/  @!P0 BRA `(.L_x_1522) ;  /* 0x0000000000048947 */ /* 0x000fea0003800000 */
[----:B------:R-:W-:Y:S01]  /*74f0*/  BPT.TRAP 0x1 ;  /* 0x000000040000795c */ /* 0x000fe20000300000 */
.L_x_1522:
[----:B------:R-:W-:-:S04]  /*7500*/  IADD3 R5, R16, 0x10000, RZ ;  /* 0x0001000010057810 */ /* 0x000fc80007ffe0ff */
[----:B------:R-:W-:-:S04]  /*7510*/  SHF.R.U32.HI R5, RZ, 0x4, R5 ;  /* 0x00000004ff057819 */ /* 0x000fc80000011605 */
[----:B------:R-:W-:-:S04]  /*7520*/  LOP3.LUT R5, R5, 0x3fff, RZ, 0xc0, !PT ;  /* 0x00003fff05057812 */ /* 0x000fc800078ec0ff */
[----:B------:R-:W-:Y:S01]  /*7530*/  LOP3.LUT R9, R5, 0x10000, RZ, 0xfc, !PT ;  /* 0x0001000005097812 */ /* 0x000fe200078efcff */
[----:B--2---:R-:W-:Y:S06]  /*7540*/  @P1 BRA `(.L_x_1523) ;  /* 0x0000000000081947 */ /* 0x004fec0003800000 */
[----:B------:R-:W2:Y:S02]  /*7550*/  SYNCS.PHASECHK.TRANS64.TRYWAIT P1, [R6+URZ+0x30c10], R23 ;  /* 0x030c1017060075a7 */ /* 0x000ea4000802017f */
[----:B--2---:R-:W-:Y:S05]  /*7560*/  @!P1 BRA `(.L_x_1524) ;  /* 0x000000e400789947 */ /* 0x004fea0003800000 */
.L_x_1523:
        /* <DEDUP_REMOVED lines=38> */
[C---:B------:R-:W-:Y:S02]  /*77d0*/  IMAD R18, R0.reuse, 0x80, R11 ;  /* 0x0000008000127824 */ /* 0x040fe400078e020b */
[----:B------:R-:W-:Y:S01]  /*77e0*/  IMAD R14, R0, 0x80, R13 ;  /* 0x00000080000e7824 */ /* 0x000fe200078e020d */
[C---:B------:R-:W-:Y:S01]  /*77f0*/  LEA R9, R3.reuse, R10, 0x1 ;  /* 0x0000000a03097211 */ /* 0x040fe200078e08ff */
[C---:B------:R-:W-:Y:S01]  /*7800*/  IMAD R11, R3.reuse, 0x2, R12 ;  /* 0x00000002030b7824 */ /* 0x040fe200078e020c */
[C---:B------:R-:W-:Y:S01]  /*7810*/  LEA R21, R3.reuse, R18, 0x1 ;  /* 0x0000001203157211 */ /* 0x040fe200078e08ff */
[----:B------:R-:W-:Y:S02]  /*7820*/  IMAD R19, R3, 0x2, R14 ;  /* 0x0000000203137824 */ /* 0x000fe400078e020e */
[----:B------:R-:W-:-:S02]  /*7830*/  IMAD R17, R9, 0x4, R16 ;  /* 0x0000000409117824 */ /* 0x000fc400078e0210 */
        /* <DEDUP_REMOVED lines=18> */
.L_x_1525:
[----:B------:R1:W1:Y:S01]  /*7960*/  SYNCS.PHASECHK.TRANS64.TRYWAIT P1, [R6+URZ+0x30c30], R23 ;  /* 0x030c3017060075a7 */ /* 0x000262000802017f */
[----:B------:R-:W-:Y:S05]  /*7970*/  @!P0 BRA `(.L_x_1526) ;  /* 0x0000000000048947 */ /* 0x000fea0003800000 */
[----:B------:R-:W-:Y:S01]  /*7980*/  BPT.TRAP 0x1 ;  /* 0x000000040000795c */ /* 0x000fe20000300000 */
.L_x_1526:
[----:B-1----:R-:W-:Y:S05]  /*7990*/  @P1 BRA `(.L_x_1527) ;  /* 0x0000000000081947 */ /* 0x002fea0003800000 */
[----:B------:R-:W1:Y:S02]  /*79a0*/  SYNCS.PHASECHK.TRANS64.TRYWAIT P1, [R6+URZ+0x30c30], R23 ;  /* 0x030c3017060075a7 */ /* 0x000e64000802017f */
[----:B-1----:R-:W-:Y:S05]  /*79b0*/  @!P1 BRA `(.L_x_1528) ;  /* 0x000000e000789947 */ /* 0x002fea0003800000 */
.L_x_1527:
        /* <DEDUP_REMOVED lines=17> */
[----:B------:R-:W-:Y:S01]  /*7ad0*/  FMUL.FTZ R205, R83, UR8 ;  /* 0x0000000853cd7c20 */ /* 0x000fe20008410000 */
[----:B------:R-:W-:Y:S01]  /*7ae0*/  IMAD R25, R0, 0x400, R25 ;  /* 0x0000040000197824 */ /* 0x000fe200078e0219 */
        /* <DEDUP_REMOVED lines=65> */
[C---:B------:R-:W-:Y:S01]  /*7f00*/  IADD3 R227, R7.reuse, 0x4, RZ ;  /* 0x0000000407e37810 */ /* 0x040fe20007ffe0ff */
        /* <DEDUP_REMOVED lines=13> */
[C---:B------:R-:W-:Y:S01]  /*7fe0*/  VIADD R213, R7.reuse, 0xc ;  /* 0x0000000c07d57836 */ /* 0x040fe20000000000 */
[C---:B------:R-:W-:Y:S01]  /*7ff0*/  ISETP.GT.AND P2, PT, R8.reuse, RZ, PT ;  /* 0x000000ff0800720c */ /* 0x040fe20003f44270 */
[----:B------:R-:W4:Y:S01]  /*8000*/  MUFU.TANH R22, R22 ;  /* 0x0000001600167308 */ /* 0x000f220000002400 */
[----:B------:R1:W-:Y:S01]  /*8010*/  STL [R1+0x70], R2 ;  /* 0x0000700201007387 */ /* 0x0003e20000100800 */
[----:B------:R-:W-:Y:S01]  /*8020*/  ISETP.GT.AND P1, PT, R8, 0x8, PT ;  /* 0x000000080800780c */ /* 0x000fe20003f24270 */
[----:B------:R-:W-:-:S05]  /*8030*/  VIADD R222, R7, 0x14 ;  /* 0x0000001407de7836 */ /* 0x000fca0000000000 */
[----:B------:R-:W4:Y:S01]  /*8040*/  MUFU.TANH R204, R204 ;  /* 0x000000cc00cc7308 */ /* 0x000f220000002400 */
[----:B-1----:R-:W2:Y:S01]  /*8050*/  LDL.64 R2, [R1+0x18] ;  /* 0x0000180001027983 */ /* 0x002ea20000100a00 */
[----:B------:R-:W-:Y:S01]  /*8060*/  WARPGROUP.ARRIVE ;  /* 0x00000000000079c5 */ /* 0x000fe20000000000 */
[----:B------:R-:W-:-:S05]  /*8070*/  IADD3 R220, R7, 0x10, RZ ;  /* 0x0000001007dc7810 */ /* 0x000fca0007ffe0ff */
        /* <DEDUP_REMOVED lines=14> */
[----:B------:R-:W-:-:S05]  /*8160*/  VIADD R214, R7, 0x18 ;  /* 0x0000001807d67836 */ /* 0x000fca0000000000 */
        /* <DEDUP_REMOVED lines=78> */
[----:B------:R-:W-:Y:S01]  /*8650*/  MUFU.TANH R230, R230 ;  /* 0x000000e600e67308 */ /* 0x000fe20000002400 */
        /* <DEDUP_REMOVED lines=8> */
[----:B------:R-:W-:Y:S07]  /*86e0*/  SHFL.IDX PT, R217, R13, R222, 0x1f ;  /* 0x00001fde0dd97589 */ /* 0x000fee00000e0000 */
[----:B------:R3:W-:Y:S01]  /*86f0*/  MUFU.TANH R159, R105 ;  /* 0x00000069009f7308 */ /* 0x0007e20000002400 */
[----:B----4-:R-:W-:-:S07]  /*8700*/  FSEL R103, R207, -INF , P2 ;  /* 0xff800000cf677808 */ /* 0x010fce0001000000 */
        /* <DEDUP_REMOVED lines=13> */
[----:B------:R-:W-:Y:S01]  /*87e0*/  LEA R209, R0, R209, 0xa ;  /* 0x000000d100d17211 */ /* 0x000fe200078e50ff */
[----:B------:R-:W-:-:S03]  /*87f0*/  FFMA.FTZ R17, R17, UR5, -R106 ;  /* 0x0000000511117c23 */ /* 0x000fc6000801086a */
[----:B------:R-:W4:Y:S01]  /*8800*/  MUFU.TANH R93, R93 ;  /* 0x0000005d005d7308 */ /* 0x000f220000002400 */
[----:B------:R-:W-:Y:S01]  /*8810*/  FFMA.FTZ R106, R105, UR5, -R106 ;  /* 0x00000005696a7c23 */ /* 0x000fe2000801086a */
[----:B------:R-:W-:Y:S02]  /*8820*/  R2UR UR4, R209 ;  /* 0x00000000d10472ca */ /* 0x000fe400000e0000 */
[----:B-1----:R-:W-:-:S04]  /*8830*/  FSEL R108, R235, -INF , P2 ;  /* 0xff800000eb6c7808 */ /* 0x002fc80001000000 */
[----:B------:R-:W1:Y:S01]  /*8840*/  MUFU.TANH R237, R237 ;  /* 0x000000ed00ed7308 */ /* 0x000e620000002400 */
[----:B------:R-:W-:Y:S01]  /*8850*/  FSEL R105, R230, -INF , P2 ;  /* 0xff800000e6697808 */ /* 0x000fe20001000000 */
[----:B------:R-:W1:Y:S01]  /*8860*/  SHFL.IDX PT, R209, R13, R214, 0x1f ;  /* 0x00001fd60dd17589 */ /* 0x000e6200000e0000 */
[----:B--2---:R-:W-:-:S05]  /*8870*/  FSEL R109, R89, -INF , P1 ;  /* 0xff800000596d7808 */ /* 0x004fca0000800000 */
[----:B------:R-:W2:Y:S01]  /*8880*/  MUFU.TANH R94, R94 ;  /* 0x0000005e005e7308 */ /* 0x000ea20000002400 */
[----:B------:R-:W-:Y:S01]  /*8890*/  FFMA.FTZ R105, R105, UR5, -R122 ;  /* 0x0000000569697c23 */ /* 0x000fe2000801087a */
[----:B------:R-:W-:-:S06]  /*88a0*/  FFMA.FTZ R108, R108, UR5, -R107 ;  /* 0x000000056c6c7c23 */ /* 0x000fcc000801086b */
[----:B------:R4:W-:Y:S01]  /*88b0*/  MUFU.TANH R2, R132 ;  /* 0x0000008400027308 */ /* 0x0009e20000002400 */
[----:B------:R-:W-:Y:S01]  /*88c0*/  FFMA.FTZ R122, R109, UR5, -R122 ;  /* 0x000000056d7a7c23 */ /* 0x000fe2000801087a */
[----:B---3--:R-:W-:-:S06]  /*88d0*/  FSEL R109, R91, -INF , P2 ;  /* 0xff8000005b6d7808 */ /* 0x008fcc0001000000 */
[----:B------:R3:W2:Y:S01]  /*88e0*/  MUFU.TANH R156, R110 ;  /* 0x0000006e009c7308 */ /* 0x0006a20000002400 */
[----:B----4-:R-:W4:Y:S04]  /*88f0*/  SHFL.IDX PT, R132, R15, R229, 0x1f ;  /* 0x00001fe50f847589 */ /* 0x010f2800000e0000 */
[----:B------:R-:W-:Y:S01]  /*8900*/  SHFL.IDX PT, R136, R15, R7, 0x1f ;  /* 0x00001f070f887589 */ /* 0x000fe200000e0000 */
[----:B---3--:R-:W-:Y:S02]  /*8910*/  FSEL R110, R225, -INF , P1 ;  /* 0xff800000e16e7808 */ /* 0x008fe40000800000 */
[----:B------:R3:W-:Y:S01]  /*8920*/  MUFU.TANH R154, R111 ;  /* 0x0000006f009a7308 */ /* 0x0007e20000002400 */
[----:B------:R-:W-:Y:S02]  /*8930*/  SHFL.IDX PT, R134, R15, R227, 0x1f ;  /* 0x00001fe30f867589 */ /* 0x000fe400000e0000 */
[----:B------:R-:W-:Y:S01]  /*8940*/  FFMA.FTZ R107, R110, UR5, -R107 ;  /* 0x000000056e6b7c23 */ /* 0x000fe2000801086b */
[----:B------:R-:W-:-:S04]  /*8950*/  FSEL R110, R164, -INF , P2 ;  /* 0xff800000a46e7808 */ /* 0x000fc80001000000 */
[----:B------:R1:W-:Y:S01]  /*8960*/  MUFU.TANH R141, R125 ;  /* 0x0000007d008d7308 */ /* 0x0003e20000002400 */
[----:B---3--:R-:W-:Y:S04]  /*8970*/  SHFL.IDX PT, R111, R13, R227, 0x1f ;  /* 0x00001fe30d6f7589 */ /* 0x008fe800000e0000 */
[----:B------:R-:W3:Y:S03]  /*8980*/  SHFL.IDX PT, R13, R13, R129, 0x1f ;  /* 0x00001f810d0d7589 */ /* 0x000ee600000e0000 */
[----:B------:R2:W-:Y:S01]  /*8990*/  MUFU.TANH R142, R126 ;  /* 0x0000007e008e7308 */ /* 0x0005e20000002400 */
[----:B-1----:R-:W-:Y:S01]  /*89a0*/  FSEL R125, R163, -INF , P1 ;  /* 0xff800000a37d7808 */ /* 0x002fe20000800000 */
[----:B------:R-:W-:Y:S01]  /*89b0*/  FFMA.FTZ R109, R109, UR5, -R212 ;  /* 0x000000056d6d7c23 */ /* 0x000fe200080108d4 */
[----:B------:R-:W-:Y:S01]  /*89c0*/  FFMA.FTZ R110, R110, UR5, -R124 ;  /* 0x000000056e6e7c23 */ /* 0x000fe2000801087c */
[----:B------:R-:W-:-:S04]  /*89d0*/  FSEL R210, R93, -INF , P2 ;  /* 0xff8000005dd27808 */ /* 0x000fc80001000000 */
[----:B------:R-:W1:Y:S01]  /*89e0*/  MUFU.TANH R231, R231 ;  /* 0x000000e700e77308 */ /* 0x000e620000002400 */
[----:B--2---:R-:W-:Y:S01]  /*89f0*/  FSEL R126, R92, -INF , P1 ;  /* 0xff8000005c7e7808 */ /* 0x004fe20000800000 */
[----:B------:R-:W-:Y:S01]  /*8a00*/  FFMA.FTZ R212, R125, UR5, -R212 ;  /* 0x000000057dd47c23 */ /* 0x000fe200080108d4 */
[----:B------:R-:W-:-:S05]  /*8a10*/  FSEL R234, R237, -INF , P2 ;  /* 0xff800000edea7808 */ /* 0x000fca0001000000 */
[----:B------:R2:W-:Y:S01]  /*8a20*/  MUFU.TANH R5, R130 ;  /* 0x0000008200057308 */ /* 0x0005e20000002400 */
[----:B------:R-:W-:Y:S01]  /*8a30*/  FFMA.FTZ R124, R126, UR5, -R124 ;  /* 0x000000057e7c7c23 */ /* 0x000fe2000801087c */
[----:B------:R-:W-:Y:S02]  /*8a40*/  FSEL R125, R162, -INF , P1 ;  /* 0xff800000a27d7808 */ /* 0x000fe40000800000 */
[----:B------:R-:W-:Y:S02]  /*8a50*/  FSEL R216, R161, -INF , P2 ;  /* 0xff800000a1d87808 */ /* 0x000fe40001000000 */
[----:B------:R-:W-:Y:S02]  /*8a60*/  FSEL R133, R153, -INF , P2 ;  /* 0xff80000099857808 */ /* 0x000fe40001000000 */
[----:B------:R4:W-:Y:S01]  /*8a70*/  MUFU.TANH R6, R128 ;  /* 0x0000008000067308 */ /* 0x0009e20000002400 */
[----:B--2---:R-:W2:Y:S01]  /*8a80*/  SHFL.IDX PT, R130, R15, R213, 0x1f ;  /* 0x00001fd50f827589 */ /* 0x004ea200000e0000 */
[----:B------:R-:W-:Y:S01]  /*8a90*/  FSEL R126, R94, -INF , P1 ;  /* 0xff8000005e7e7808 */ /* 0x000fe20000800000 */
[----:B------:R-:W-:Y:S01]  /*8aa0*/  FFMA.FTZ R210, R210, UR5, -R217 ;  /* 0x00000005d2d27c23 */ /* 0x000fe200080108d9 */
[----:B------:R-:W-:Y:S01]  /*8ab0*/  FFMA.FTZ R234, R234, UR5, -R211 ;  /* 0x00000005eaea7c23 */ /* 0x000fe200080108d3 */
[----:B------:R-:W-:Y:S01]  /*8ac0*/  FFMA.FTZ R217, R125, UR5, -R217 ;  /* 0x000000057dd97c23 */ /* 0x000fe200080108d9 */
[----:B------:R-:W-:Y:S01]  /*8ad0*/  FSEL R12, R160, -INF , P1 ;  /* 0xff800000a00c7808 */ /* 0x000fe20000800000 */
[----:B------:R-:W-:Y:S01]  /*8ae0*/  FFMA.FTZ R211, R126, UR5, -R211 ;  /* 0x000000057ed37c23 */ /* 0x000fe200080108d3 */
[----:B------:R-:W-:Y:S01]  /*8af0*/  SHFL.IDX PT, R125, R15, R222, 0x1f ;  /* 0x00001fde0f7d7589 */ /* 0x000fe200000e0000 */
[----:B------:R-:W-:Y:S01]  /*8b00*/  FSEL R126, R152, -INF , P1 ;  /* 0xff800000987e7808 */ /* 0x000fe20000800000 */
[----:B------:R-:W2:Y:S02]  /*8b10*/  MUFU.TANH R236, R236 ;  /* 0x000000ec00ec7308 */ /* 0x000ea40000002400 */
[----:B----4-:R-:W4:Y:S01]  /*8b20*/  SHFL.IDX PT, R128, R15, R220, 0x1f ;  /* 0x00001fdc0f807589 */ /* 0x010f2200000e0000 */
[----:B------:R-:W-:Y:S01]  /*8b30*/  FFMA.FTZ R216, R216, UR5, -R209 ;  /* 0x00000005d8d87c23 */ /* 0x000fe200080108d1 */
[----:B------:R-:W-:-:S02]  /*8b40*/  FFMA.FTZ R133, R133, UR5, -R132 ;  /* 0x0000000585857c23 */ /* 0x000fc40008010884 */
[----:B------:R-:W-:Y:S02]  /*8b50*/  SHFL.IDX PT, R215, R15, R214, 0x1f ;  /* 0x00001fd60fd77589 */ /* 0x000fe400000e0000 */
[----:B------:R-:W4:Y:S02]  /*8b60*/  MUFU.TANH R112, R112 ;  /* 0x0000007000707308 */ /* 0x000f240000002400 */
[----:B------:R-:W4:Y:S01]  /*8b70*/  SHFL.IDX PT, R218, R224, R7, 0x1f ;  /* 0x00001f07e0da7589 */ /* 0x000f2200000e0000 */
[----:B------:R-:W-:Y:S01]  /*8b80*/  FFMA.FTZ R209, R12, UR5, -R209 ;  /* 0x000000050cd17c23 */ /* 0x000fe200080108d1 */
[----:B------:R-:W-:Y:S02]  /*8b90*/  FSEL R139, R159, -INF , P2 ;  /* 0xff8000009f8b7808 */ /* 0x000fe40001000000 */
[----:B------:R-:W-:Y:S01]  /*8ba0*/  SHFL.IDX PT, R221, R224, R227, 0x1f ;  /* 0x00001fe3e0dd7589 */ /* 0x000fe200000e0000 */
[----:B------:R-:W-:Y:S01]  /*8bb0*/  FSEL R138, R158, -INF , P1 ;  /* 0xff8000009e8a7808 */ /* 0x000fe20000800000 */
[----:B------:R-:W-:Y:S01]  /*8bc0*/  FFMA.FTZ R132, R126, UR5, -R132 ;  /* 0x000000057e847c23 */ /* 0x000fe20008010884 */
[----:B------:R-:W-:Y:S01]  /*8bd0*/  FSEL R137, R157, -INF , P2 ;  /* 0xff8000009d897808 */ /* 0x000fe20001000000 */
[----:B------:R2:W4:Y:S01]  /*8be0*/  SHFL.IDX PT, R126, R15, R129, 0x1f ;  /* 0x00001f810f7e7589 */ /* 0x00052200000e0000 */
[----:B------:R-:W-:Y:S01]  /*8bf0*/  FSEL R12, R156, -INF , P1 ;  /* 0xff8000009c0c7808 */ /* 0x000fe20000800000 */
[----:B------:R1:W4:Y:S02]  /*8c00*/  MUFU.TANH R144, R123 ;  /* 0x0000007b00907308 */ /* 0x0003240000002400 */
[----:B------:R4:W4:Y:S01]  /*8c10*/  SHFL.IDX PT, R223, R224, R213, 0x1f ;  /* 0x00001fd5e0df7589 */ /* 0x00092200000e0000 */
[--C-:B---3--:R-:W-:Y:S01]  /*8c20*/  FFMA.FTZ R139, R139, UR5, -R13.reuse ;  /* 0x000000058b8b7c23 */ /* 0x108fe2000801080d */
[----:B------:R-:W-:Y:S01]  /*8c30*/  FFMA.FTZ R138, R138, UR5, -R13 ;  /* 0x000000058a8a7c23 */ /* 0x000fe2000801080d */
[----:B------:R-:W-:Y:S01]  /*8c40*/  FSEL R135, R155, -INF , P2 ;  /* 0xff8000009b877808 */ /* 0x000fe20001000000 */
[----:B------:R-:W-:-:S02]  /*8c50*/  FFMA.FTZ R137, R137, UR5, -R136 ;  /* 0x0000000589897c23 */ /* 0x000fc40008010888 */
[----:B------:R3:W-:Y:S01]  /*8c60*/  MUFU.TANH R3, R131 ;  /* 0x0000008300037308 */ /* 0x0007e20000002400 */
[----:B-1----:R-:W-:Y:S01]  /*8c70*/  FSEL R123, R231, -INF , P2 ;  /* 0xff800000e77b7808 */ /* 0x002fe20001000000 */
[----:B------:R-:W-:Y:S01]  /*8c80*/  FFMA.FTZ R136, R12, UR5, -R136 ;  /* 0x000000050c887c23 */ /* 0x000fe20008010888 */
[----:B------:R-:W-:Y:S01]  /*8c90*/  FSEL R13, R154, -INF , P1 ;  /* 0xff8000009a0d7808 */ /* 0x000fe20000800000 */
[--C-:B------:R-:W-:Y:S01]  /*8ca0*/  FFMA.FTZ R135, R135, UR5, -R134.reuse ;  /* 0x0000000587877c23 */ /* 0x100fe20008010886 */
[----:B------:R-:W-:Y:S01]  /*8cb0*/  FSEL R219, R146, -INF , P1 ;  /* 0xff80000092db7808 */ /* 0x000fe20000800000 */
[----:B------:R-:W-:Y:S01]  /*8cc0*/  FFMA.FTZ R123, R123, UR5, -R111 ;  /* 0x000000057b7b7c23 */ /* 0x000fe2000801086f */
[----:B------:R-:W-:Y:S01]  /*8cd0*/  SHFL.IDX PT, R232, R14, R227, 0x1f ;  /* 0x00001fe30ee87589 */ /* 0x000fe200000e0000 */
[----:B------:R1:W-:Y:S01]  /*8ce0*/  MUFU.EX2 R12, R122 ;  /* 0x0000007a000c7308 */ /* 0x0003e20000000800 */
[----:B---3--:R-:W-:Y:S01]  /*8cf0*/  FSEL R131, R151, -INF , P2 ;  /* 0xff80000097837808 */ /* 0x008fe20001000000 */
[----:B------:R-:W-:Y:S01]  /*8d00*/  FFMA.FTZ R134, R13, UR5, -R134 ;  /* 0x000000050d867c23 */ /* 0x000fe20008010886 */
[----:B------:R-:W3:Y:S01]  /*8d10*/  SHFL.IDX PT, R222, R224, R222, 0x1f ;  /* 0x00001fdee0de7589 */ /* 0x000ee200000e0000 */
[----:B--2---:R-:W-:-:S04]  /*8d20*/  FSEL R129, R236, -INF , P2 ;  /* 0xff800000ec817808 */ /* 0x004fc80001000000 */
[----:B------:R-:W2:Y:S01]  /*8d30*/  MUFU.TANH R90, R90 ;  /* 0x0000005a005a7308 */ /* 0x000ea20000002400 */
[----:B-1----:R-:W-:Y:S01]  /*8d40*/  FSEL R122, R150, -INF , P1 ;  /* 0xff800000967a7808 */ /* 0x002fe20000800000 */
[--C-:B------:R-:W-:Y:S01]  /*8d50*/  FFMA.FTZ R131, R131, UR5, -R130.reuse ;  /* 0x0000000583837c23 */ /* 0x100fe20008010882 */
[----:B------:R-:W-:Y:S01]  /*8d60*/  FSEL R15, R148, -INF , P1 ;  /* 0xff800000940f7808 */ /* 0x000fe20000800000 */
[----:B------:R-:W-:Y:S02]  /*8d70*/  SHFL.IDX PT, R233, R14, R7, 0x1f ;  /* 0x00001f070ee97589 */ /* 0x000fe400000e0000 */
[----:B------:R-:W-:Y:S02]  /*8d80*/  FFMA.FTZ R130, R122, UR5, -R130 ;  /* 0x000000057a827c23 */ /* 0x000fe40008010882 */
[----:B------:R1:W-:Y:S01]  /*8d90*/  MUFU.EX2 R13, R123 ;  /* 0x0000007b000d7308 */ /* 0x0003e20000000800 */
[----:B----4-:R-:W-:Y:S01]  /*8da0*/  FSEL R122, R112, -INF , P1 ;  /* 0xff800000707a7808 */ /* 0x010fe20000800000 */
[--C-:B------:R-:W-:Y:S01]  /*8db0*/  FFMA.FTZ R129, R129, UR5, -R128.reuse ;  /* 0x0000000581817c23 */ /* 0x100fe20008010880 */
[----:B------:R4:W2:Y:S05]  /*8dc0*/  SHFL.IDX PT, R227, R224, R220, 0x1f ;  /* 0x00001fdce0e37589 */ /* 0x0008aa00000e0000 */
[----:B------:R-:W2:Y:S01]  /*8dd0*/  MUFU.TANH R140, R127 ;  /* 0x0000007f008c7308 */ /* 0x000ea20000002400 */
[----:B-1----:R-:W-:Y:S01]  /*8de0*/  FSEL R123, R149, -INF , P2 ;  /* 0xff800000957b7808 */ /* 0x002fe20001000000 */
[----:B------:R-:W-:Y:S01]  /*8df0*/  FFMA.FTZ R128, R122, UR5, -R128 ;  /* 0x000000057a807c23 */ /* 0x000fe20008010880 */
[----:B------:R-:W-:-:S05]  /*8e00*/  FSEL R122, R145, -INF , P2 ;  /* 0xff800000917a7808 */ /* 0x000fca0001000000 */
[----:B------:R-:W-:Y:S01]  /*8e10*/  MUFU.EX2 R98, R98 ;  /* 0x0000006200627308 */ /* 0x000fe20000000800 */
[--C-:B------:R-:W-:Y:S01]  /*8e20*/  FFMA.FTZ R123, R123, UR5, -R125.reuse ;  /* 0x000000057b7b7c23 */ /* 0x100fe2000801087d */
[----:B------:R-:W-:Y:S01]  /*8e30*/  FFMA.FTZ R125, R15, UR5, -R125 ;  /* 0x000000050f7d7c23 */ /* 0x000fe2000801087d */
[----:B------:R-:W-:Y:S01]  /*8e40*/  FSEL R213, R144, -INF , P1 ;  /* 0xff80000090d57808 */ /* 0x000fe20000800000 */
[--C-:B----4-:R-:W-:Y:S01]  /*8e50*/  FADD.FTZ R220, R24, -R218.reuse ;  /* 0x800000da18dc7221 */ /* 0x110fe20000010000 */
[----:B------:R-:W-:-:S03]  /*8e60*/  FADD.FTZ R218, R26, -R218 ;  /* 0x800000da1ada7221 */ /* 0x000fc60000010000 */
[----:B------:R-:W1:Y:S01]  /*8e70*/  MUFU.EX2 R119, R119 ;  /* 0x0000007700777308 */ /* 0x000e620000000800 */
[----:B------:R-:W-:Y:S01]  /*8e80*/  SHFL.IDX PT, R214, R224, R229, 0x1f ;  /* 0x00001fe5e0d67589 */ /* 0x000fe200000e0000 */
[----:B------:R-:W-:Y:S01]  /*8e90*/  IADD3 R26, R7, 0x1c, RZ ;  /* 0x0000001c071a7810 */ /* 0x000fe20007ffe0ff */
[----:B------:R-:W-:-:S05]  /*8ea0*/  FFMA.FTZ R122, R122, UR5, -R126 ;  /* 0x000000057a7a7c23 */ /* 0x000fca000801087e */
[----:B------:R-:W-:Y:S01]  /*8eb0*/  MUFU.TANH R114, R114 ;  /* 0x0000007200727308 */ /* 0x000fe20000002400 */
[----:B------:R-:W4:Y:S01]  /*8ec0*/  SHFL.IDX PT, R229, R14, R229, 0x1f ;  /* 0x00001fe50ee57589 */ /* 0x000f2200000e0000 */
[----:B------:R-:W-:-:S06]  /*8ed0*/  FFMA.FTZ R126, R213, UR5, -R126 ;  /* 0x00000005d57e7c23 */ /* 0x000fcc000801087e */
[----:B------:R-:W1:Y:S01]  /*8ee0*/  MUFU.EX2 R99, R99 ;  /* 0x0000006300637308 */ /* 0x000e620000000800 */
[----:B------:R-:W-:-:S07]  /*8ef0*/  FADD.FTZ R213, R29, -R223 ;  /* 0x800000df1dd57221 */ /* 0x000fce0000010000 */
[----:B------:R-:W1:Y:S08]  /*8f00*/  MUFU.TANH R113, R113 ;  /* 0x0000007100717308 */ /* 0x000e700000002400 */
[----:B------:R-:W1:Y:S08]  /*8f10*/  MUFU.TANH R115, R115 ;  /* 0x0000007300737308 */ /* 0x000e700000002400 */
[----:B------:R-:W1:Y:S01]  /*8f20*/  MUFU.EX2 R96, R96 ;  /* 0x0000006000607308 */ /* 0x000e620000000800 */
[----:B------:R-:W-:-:S07]  /*8f30*/  FFMA.FTZ R21, -R21, R21, 1 ;  /* 0x3f80000015157423 */ /* 0x000fce0000010115 */
[----:B------:R-:W-:Y:S08]  /*8f40*/  MUFU.TANH R116, R116 ;  /* 0x0000007400747308 */ /* 0x000ff00000002400 */
[----:B------:R-:W1:Y:S08]  /*8f50*/  MUFU.TANH R118, R118 ;  /* 0x0000007600767308 */ /* 0x000e700000002400 */
[----:B------:R-:W1:Y:S01]  /*8f60*/  MUFU.EX2 R95, R95 ;  /* 0x0000005f005f7308 */ /* 0x000e620000000800 */
[----:B------:R-:W-:-:S07]  /*8f70*/  FFMA.FTZ R22, -R22, R22, 1 ;  /* 0x3f80000016167423 */ /* 0x000fce0000010116 */
[----:B------:R-:W-:Y:S08]  /*8f80*/  MUFU.TANH R117, R117 ;  /* 0x0000007500757308 */ /* 0x000ff00000002400 */
[----:B------:R-:W1:Y:S08]  /*8f90*/  MUFU.TANH R121, R121 ;  /* 0x0000007900797308 */ /* 0x000e700000002400 */
[----:B------:R-:W1:Y:S08]  /*8fa0*/  MUFU.EX2 R97, R97 ;  /* 0x0000006100617308 */ /* 0x000e700000000800 */
[----:B------:R-:W1:Y:S01]  /*8fb0*/  MUFU.EX2 R104, R104 ;  /* 0x0000006800687308 */ /* 0x000e620000000800 */
[----:B------:R-:W-:Y:S01]  /*8fc0*/  FFMA.FTZ R205, -R205, R205, 1 ;  /* 0x3f800000cdcd7423 */ /* 0x000fe200000101cd */
[----:B------:R-:W-:Y:S01]  /*8fd0*/  FFMA.FTZ R23, -R23, R23, 1 ;  /* 0x3f80000017177423 */ /* 0x000fe20000010117 */
[----:B------:R-:W-:Y:S01]  /*8fe0*/  FFMA.FTZ R208, -R208, R208, 1 ;  /* 0x3f800000d0d07423 */ /* 0x000fe200000101d0 */
[----:B------:R-:W-:Y:S04]  /*8ff0*/  LDS R10, [R10+0x400] ;  /* 0x000400000a0a7984 */ /* 0x000fe80000000800 */
[----:B------:R3:W-:Y:S02]  /*9000*/  MUFU.EX2 R15, R124 ;  /* 0x0000007c000f7308 */ /* 0x0007e40000000800 */
[----:B---3--:R-:W-:Y:S01]  /*9010*/  FFMA.FTZ R124, R219, UR5, -R215 ;  /* 0x00000005db7c7c23 */ /* 0x008fe200080108d7 */
[----:B------:R-:W-:Y:S01]  /*9020*/  FADD.FTZ R219, R25, -R221 ;  /* 0x800000dd19db7221 */ /* 0x000fe20000010000 */
[----:B------:R-:W-:-:S04]  /*9030*/  VIADD R25, R7, 0x18 ;  /* 0x0000001807197836 */ /* 0x000fc80000000000 */
[----:B------:R3:W-:Y:S01]  /*9040*/  MUFU.EX2 R24, R212 ;  /* 0x000000d400187308 */ /* 0x0007e20000000800 */
[----:B------:R-:W-:Y:S01]  /*9050*/  FADD.FTZ R221, R27, -R221 ;  /* 0x800000dd1bdd7221 */ /* 0x000fe20000010000 */
[----:B------:R-:W-:Y:S02]  /*9060*/  VIADD R27, R7, 0xc ;  /* 0x0000000c071b7836 */ /* 0x000fe40000000000 */
[----:B---3--:R-:W-:Y:S02]  /*9070*/  FADD.FTZ R212, R31, -R223 ;  /* 0x800000df1fd47221 */ /* 0x008fe40000010000 */
[----:B------:R-:W-:Y:S04]  /*9080*/  SHFL.IDX PT, R223, R224, R25, 0x1f ;  /* 0x00001f19e0df7589 */ /* 0x000fe800000e0000 */
[----:B------:R3:W1:Y:S01]  /*9090*/  SHFL.IDX PT, R224, R224, R26, 0x1f ;  /* 0x00001f1ae0e07589 */ /* 0x00066200000e0000 */
[--C-:B------:R-:W-:Y:S01]  /*90a0*/  FADD.FTZ R33, R33, -R222.reuse ;  /* 0x800000de21217221 */ /* 0x100fe20000010000 */
[----:B------:R-:W-:-:S02]  /*90b0*/  FADD.FTZ R35, R35, -R222 ;  /* 0x800000de23237221 */ /* 0x000fc40000010000 */
[----:B------:R4:W1:Y:S01]  /*90c0*/  SHFL.IDX PT, R222, R14, R27, 0x1f ;  /* 0x00001f1b0ede7589 */ /* 0x00086200000e0000 */
[----:B--2---:R-:W-:Y:S01]  /*90d0*/  FSEL R127, R90, -INF , P1 ;  /* 0xff8000005a7f7808 */ /* 0x004fe20000800000 */
[--C-:B------:R-:W-:Y:S01]  /*90e0*/  FADD.FTZ R32, R32, -R227.reuse ;  /* 0x800000e320207221 */ /* 0x100fe20000010000 */
[----:B------:R-:W-:Y:S01]  /*90f0*/  FADD.FTZ R34, R34, -R227 ;  /* 0x800000e322227221 */ /* 0x000fe20000010000 */
[----:B------:R-:W-:Y:S01]  /*9100*/  FSEL R227, R5, -INF , P1 ;  /* 0xff80000005e37808 */ /* 0x000fe20000800000 */
[----:B---3--:R2:W-:Y:S01]  /*9110*/  MUFU.EX2 R26, R211 ;  /* 0x000000d3001a7308 */ /* 0x0085e20000000800 */
[----:B------:R-:W-:Y:S01]  /*9120*/  FFMA.FTZ R111, R127, UR5, -R111 ;  /* 0x000000057f6f7c23 */ /* 0x000fe2000801086f */
[----:B------:R-:W-:Y:S02]  /*9130*/  FSEL R127, R147, -INF , P2 ;  /* 0xff800000937f7808 */ /* 0x000fe40001000000 */
[----:B--2---:R-:W-:-:S04]  /*9140*/  FSEL R211, R6, -INF , P2 ;  /* 0xff80000006d37808 */ /* 0x004fc80001000000 */
[----:B----4-:R2:W-:Y:S01]  /*9150*/  MUFU.EX2 R27, R210 ;  /* 0x000000d2001b7308 */ /* 0x0105e20000000800 */
[----:B------:R-:W-:Y:S01]  /*9160*/  FFMA.FTZ R127, R127, UR5, -R215 ;  /* 0x000000057f7f7c23 */ /* 0x000fe200080108d7 */
[----:B------:R-:W-:Y:S01]  /*9170*/  FFMA.FTZ R211, R211, UR5, -R229 ;  /* 0x00000005d3d37c23 */ /* 0x000fe200080108e5 */
[----:B------:R-:W-:-:S05]  /*9180*/  FADD.FTZ R215, R28, -R214 ;  /* 0x800000d61cd77221 */ /* 0x000fca0000010000 */
[----:B------:R3:W-:Y:S01]  /*9190*/  MUFU.EX2 R25, R234 ;  /* 0x000000ea00197308 */ /* 0x0007e20000000800 */
[----:B--2---:R-:W-:Y:S01]  /*91a0*/  FFMA.FTZ R210, R227, UR5, -R229 ;  /* 0x00000005e3d27c23 */ /* 0x004fe200080108e5 */
[----:B------:R-:W-:Y:S01]  /*91b0*/  FFMA.FTZ R227, -R18, R18, 1 ;  /* 0x3f80000012e37423 */ /* 0x000fe20000010112 */
[----:B------:R-:W-:Y:S01]  /*91c0*/  FMUL.FTZ R229, R120, R220 ;  /* 0x000000dc78e57220 */ /* 0x000fe20000410000 */
[----:B------:R-:W-:Y:S01]  /*91d0*/  FSEL R28, R141, -INF , P2 ;  /* 0xff8000008d1c7808 */ /* 0x000fe20001000000 */
[----:B-1----:R-:W-:Y:S01]  /*91e0*/  FADD.FTZ R220, R39, -R224 ;  /* 0x800000e027dc7221 */ /* 0x002fe20000010000 */
[----:B------:R-:W-:Y:S02]  /*91f0*/  FSEL R31, R140, -INF , P1 ;  /* 0xff8000008c1f7808 */ /* 0x000fe40000800000 */
[----:B------:R1:W-:Y:S01]  /*9200*/  MUFU.EX2 R18, R217 ;  /* 0x000000d900127308 */ /* 0x0003e20000000800 */
[----:B---3--:R-:W-:Y:S02]  /*9210*/  VIADD R234, R7, 0x10 ;  /* 0x0000001007ea7836 */ /* 0x008fe40000000000 */
[--C-:B------:R-:W-:Y:S01]  /*9220*/  FADD.FTZ R36, R36, -R223.reuse ;  /* 0x800000df24247221 */ /* 0x100fe20000010000 */
[----:B------:R-:W-:Y:S01]  /*9230*/  FADD.FTZ R38, R38, -R223 ;  /* 0x800000df26267221 */ /* 0x000fe20000010000 */
[----:B------:R-:W-:Y:S01]  /*9240*/  FADD.FTZ R214, R30, -R214 ;  /* 0x800000d61ed67221 */ /* 0x000fe20000010000 */
[----:B------:R-:W-:Y:S01]  /*9250*/  FFMA.FTZ R39, -R20, R20, 1 ;  /* 0x3f80000014277423 */ /* 0x000fe20000010114 */
[----:B------:R2:W3:Y:S01]  /*9260*/  SHFL.IDX PT, R223, R14, R234, 0x1f ;  /* 0x00001fea0edf7589 */ /* 0x0004e200000e0000 */
[----:B-1----:R-:W-:Y:S01]  /*9270*/  FADD.FTZ R217, R37, -R224 ;  /* 0x800000e025d97221 */ /* 0x002fe20000010000 */
[----:B------:R-:W-:Y:S01]  /*9280*/  FMUL.FTZ R37, R227, R229 ;  /* 0x000000e5e3257220 */ /* 0x000fe20000410000 */
[----:B------:R-:W-:-:S02]  /*9290*/  FSEL R227, R4, -INF , P2 ;  /* 0xff80000004e37808 */ /* 0x000fc40001000000 */
[----:B------:R-:W-:Y:S01]  /*92a0*/  FSEL R224, R3, -INF , P1 ;  /* 0xff80000003e07808 */ /* 0x000fe20000800000 */
[----:B------:R-:W-:Y:S01]  /*92b0*/  FFMA.FTZ R20, -R19, R19, 1 ;  /* 0x3f80000013147423 */ /* 0x000fe20000010113 */
[----:B------:R-:W-:Y:S01]  /*92c0*/  FSEL R29, R143, -INF , P2 ;  /* 0xff8000008f1d7808 */ /* 0x000fe20001000000 */
[--C-:B------:R-:W-:Y:S01]  /*92d0*/  FFMA.FTZ R28, R28, UR5, -R232.reuse ;  /* 0x000000051c1c7c23 */ /* 0x100fe200080108e8 */
[----:B------:R-:W-:Y:S01]  /*92e0*/  FSEL R30, R142, -INF , P1 ;  /* 0xff8000008e1e7808 */ /* 0x000fe20000800000 */
[----:B------:R-:W-:Y:S01]  /*92f0*/  FFMA.FTZ R31, R31, UR5, -R232 ;  /* 0x000000051f1f7c23 */ /* 0x000fe200080108e8 */
[----:B--2---:R-:W-:Y:S01]  /*9300*/  IADD3 R234, R7, 0x14, RZ ;  /* 0x0000001407ea7810 */ /* 0x004fe20007ffe0ff */
[----:B------:R1:W-:Y:S01]  /*9310*/  MUFU.EX2 R19, R216 ;  /* 0x000000d800137308 */ /* 0x0003e20000000800 */
[----:B------:R-:W-:Y:S01]  /*9320*/  FMUL.FTZ R232, R119, R219 ;  /* 0x000000db77e87220 */ /* 0x000fe20000410000 */
[--C-:B------:R-:W-:Y:S01]  /*9330*/  FFMA.FTZ R219, R227, UR5, -R222.reuse ;  /* 0x00000005e3db7c23 */ /* 0x100fe200080108de */
[--C-:B------:R-:W-:Y:S01]  /*9340*/  FFMA.FTZ R29, R29, UR5, -R233.reuse ;  /* 0x000000051d1d7c23 */ /* 0x100fe200080108e9 */
[----:B------:R-:W-:Y:S01]  /*9350*/  FFMA.FTZ R30, R30, UR5, -R233 ;  /* 0x000000051e1e7c23 */ /* 0x000fe200080108e9 */
[----:B------:R2:W4:Y:S01]  /*9360*/  SHFL.IDX PT, R229, R14, R234, 0x1f ;  /* 0x00001fea0ee57589 */ /* 0x00052200000e0000 */
[----:B-1----:R-:W-:Y:S01]  /*9370*/  FMUL.FTZ R216, R98, R218 ;  /* 0x000000da62d87220 */ /* 0x002fe20000410000 */
[----:B------:R-:W-:-:S02]  /*9380*/  FFMA.FTZ R218, R224, UR5, -R222 ;  /* 0x00000005e0da7c23 */ /* 0x000fc400080108de */
[----:B------:R-:W-:Y:S01]  /*9390*/  LDS R222, [R9+0x400] ;  /* 0x0004000009de7984 */ /* 0x000fe20000000800 */
[C---:B------:R-:W-:Y:S02]  /*93a0*/  VIADD R233, R7.reuse, 0x18 ;  /* 0x0000001807e97836 */ /* 0x040fe40000000000 */
[----:B--2---:R-:W-:-:S03]  /*93b0*/  VIADD R234, R7, 0x1c ;  /* 0x0000001c07ea7836 */ /* 0x004fc60000000000 */
[----:B------:R-:W1:Y:S01]  /*93c0*/  SHFL.IDX PT, R224, R14, R233, 0x1f ;  /* 0x00001fe90ee07589 */ /* 0x000e6200000e0000 */
[----:B------:R-:W-:Y:S01]  /*93d0*/  FMUL.FTZ R39, R39, R216 ;  /* 0x000000d827277220 */ /* 0x000fe20000410000 */
[----:B------:R-:W-:Y:S02]  /*93e0*/  FMUL.FTZ R216, R20, R232 ;  /* 0x000000e814d87220 */ /* 0x000fe40000410000 */
[----:B------:R2:W-:Y:S01]  /*93f0*/  MUFU.EX2 R20, R209 ;  /* 0x000000d100147308 */ /* 0x0005e20000000800 */
[----:B------:R3:W1:Y:S01]  /*9400*/  SHFL.IDX PT, R227, R14, R234, 0x1f ;  /* 0x00001fea0ee37589 */ /* 0x00066200000e0000 */
[----:B------:R-:W-:Y:S01]  /*9410*/  FMUL.FTZ R232, R99, R221 ;  /* 0x000000dd63e87220 */ /* 0x000fe20000410000 */
[----:B--2---:R-:W-:Y:S02]  /*9420*/  FSEL R209, R114, -INF , P1 ;  /* 0xff80000072d17808 */ /* 0x004fe40000800000 */
[----:B---3--:R-:W-:-:S03]  /*9430*/  FSEL R14, R2, -INF , P2 ;  /* 0xff800000020e7808 */ /* 0x008fc60001000000 */
        /* <DEDUP_REMOVED lines=8> */
[--C-:B----4-:R-:W-:Y:S01]  /*94c0*/  FFMA.FTZ R223, R223, UR5, -R229.reuse ;  /* 0x00000005dfdf7c23 */ /* 0x110fe200080108e5 */
[----:B------:R-:W-:Y:S01]  /*94d0*/  FFMA.FTZ R215, R21, UR5, -R229 ;  /* 0x0000000515d77c23 */ /* 0x000fe200080108e5 */
[----:B------:R-:W-:-:S05]  /*94e0*/  FSEL R229, R118, -INF , P1 ;  /* 0xff80000076e57808 */ /* 0x000fca0000800000 */
[----:B------:R3:W-:Y:S01]  /*94f0*/  MUFU.EX2 R14, R138 ;  /* 0x0000008a000e7308 */ /* 0x0007e20000000800 */
[----:B------:R-:W-:Y:S01]  /*9500*/  FMUL.FTZ R233, R95, R214 ;  /* 0x000000d65fe97220 */ /* 0x000fe20000410000 */
[----:B---3--:R-:W-:Y:S01]  /*9510*/  FMUL.FTZ R138, R22, R232 ;  /* 0x000000e8168a7220 */ /* 0x008fe20000410000 */
[----:B------:R-:W-:-:S05]  /*9520*/  FSEL R232, R116, -INF , P2 ;  /* 0xff80000074e87808 */ /* 0x000fca0001000000 */
[----:B------:R-:W3:Y:S01]  /*9530*/  MUFU.EX2 R100, R100 ;  /* 0x0000006400647308 */ /* 0x000ee20000000800 */
[----:B------:R-:W-:Y:S01]  /*9540*/  FFMA.FTZ R22, -R204, R204, 1 ;  /* 0x3f800000cc167423 */ /* 0x000fe200000101cc */
[--C-:B-1----:R-:W-:Y:S01]  /*9550*/  FFMA.FTZ R204, R229, UR5, -R224.reuse ;  /* 0x00000005e5cc7c23 */ /* 0x102fe200080108e0 */
[----:B------:R-:W-:Y:S01]  /*9560*/  FSEL R229, R121, -INF , P1 ;  /* 0xff80000079e57808 */ /* 0x000fe20000800000 */
[----:B------:R-:W-:Y:S01]  /*9570*/  FFMA.FTZ R214, R232, UR5, -R224 ;  /* 0x00000005e8d67c23 */ /* 0x000fe200080108e0 */
[----:B------:R-:W-:-:S03]  /*9580*/  FSEL R224, R117, -INF , P2 ;  /* 0xff80000075e07808 */ /* 0x000fc60001000000 */
[----:B------:R-:W1:Y:S01]  /*9590*/  MUFU.EX2 R101, R101 ;  /* 0x0000006500657308 */ /* 0x000e620000000800 */
[----:B------:R-:W-:Y:S01]  /*95a0*/  FMUL.FTZ R232, R97, R213 ;  /* 0x000000d561e87220 */ /* 0x000fe20000410000 */
[--C-:B------:R-:W-:Y:S01]  /*95b0*/  FFMA.FTZ R224, R224, UR5, -R227.reuse ;  /* 0x00000005e0e07c23 */ /* 0x100fe200080108e3 */
[----:B------:R-:W-:-:S05]  /*95c0*/  FFMA.FTZ R213, R229, UR5, -R227 ;  /* 0x00000005e5d57c23 */ /* 0x000fca00080108e3 */
[----:B------:R4:W-:Y:S01]  /*95d0*/  MUFU.EX2 R21, R137 ;  /* 0x0000008900157308 */ /* 0x0009e20000000800 */
[----:B------:R-:W-:Y:S01]  /*95e0*/  FFMA.FTZ R227, -R207, R207, 1 ;  /* 0x3f800000cfe37423 */ /* 0x000fe200000101cf */
[----:B------:R-:W-:Y:S01]  /*95f0*/  FMUL.FTZ R207, R104, R212 ;  /* 0x000000d468cf7220 */ /* 0x000fe20000410000 */
[----:B----4-:R-:W-:Y:S01]  /*9600*/  FMUL.FTZ R137, R22, R233 ;  /* 0x000000e916897220 */ /* 0x010fe20000410000 */
[----:B------:R-:W-:-:S04]  /*9610*/  VIADD R233, R7, 0x8 ;  /* 0x0000000807e97836 */ /* 0x000fc80000000000 */
[----:B------:R-:W4:Y:S01]  /*9620*/  MUFU.EX2 R102, R102 ;  /* 0x0000006600667308 */ /* 0x000f220000000800 */
[----:B--2---:R-:W-:Y:S01]  /*9630*/  FMUL.FTZ R33, R103, R33 ;  /* 0x0000002167217220 */ /* 0x004fe20000410000 */
[----:B------:R2:W4:Y:S01]  /*9640*/  SHFL.IDX PT, R212, R222, R233, 0x1f ;  /* 0x00001fe9ded47589 */ /* 0x00052200000e0000 */
[----:B---3--:R-:W-:Y:S01]  /*9650*/  FMUL.FTZ R34, R100, R34 ;  /* 0x0000002264227220 */ /* 0x008fe20000410000 */
[----:B------:R-:W-:Y:S01]  /*9660*/  FMUL.FTZ R207, R205, R207 ;  /* 0x000000cfcdcf7220 */ /* 0x000fe20000410000 */
[----:B------:R-:W-:-:S03]  /*9670*/  FMUL.FTZ R205, R227, R33 ;  /* 0x00000021e3cd7220 */ /* 0x000fc60000410000 */
[----:B------:R3:W-:Y:S01]  /*9680*/  MUFU.EX2 R22, R136 ;  /* 0x0000008800167308 */ /* 0x0007e20000000800 */
[----:B------:R-:W-:Y:S01]  /*9690*/  FFMA.FTZ R228, -R228, R228, 1 ;  /* 0x3f800000e4e47423 */ /* 0x000fe200000101e4 */
[----:B--2---:R-:W-:Y:S02]  /*96a0*/  VIADD R233, R7, 0xc ;  /* 0x0000000c07e97836 */ /* 0x004fe40000000000 */
[----:B-1----:R-:W-:Y:S01]  /*96b0*/  FMUL.FTZ R35, R101, R35 ;  /* 0x0000002365237220 */ /* 0x002fe20000410000 */
[----:B------:R-:W-:Y:S01]  /*96c0*/  IADD3 R227, R7, 0x10, RZ ;  /* 0x0000001007e37810 */ /* 0x000fe20007ffe0ff */
[----:B---3--:R-:W-:Y:S02]  /*96d0*/  FMUL.FTZ R136, R23, R232 ;  /* 0x000000e817887220 */ /* 0x008fe40000410000 */
[----:B------:R1:W-:Y:S01]  /*96e0*/  SHFL.IDX PT, R232, R222, R233, 0x1f ;  /* 0x00001fe9dee87589 */ /* 0x0003e200000e0000 */
[----:B------:R2:W-:Y:S01]  /*96f0*/  MUFU.EX2 R23, R135 ;  /* 0x0000008700177308 */ /* 0x0005e20000000800 */
[----:B-1----:R-:W-:-:S02]  /*9700*/  VIADD R233, R7, 0x18 ;  /* 0x0000001807e97836 */ /* 0x002fc40000000000 */
[----:B--2---:R-:W-:Y:S01]  /*9710*/  FMUL.FTZ R135, R208, R34 ;  /* 0x00000022d0877220 */ /* 0x004fe20000410000 */
[----:B------:R-:W-:Y:S01]  /*9720*/  FFMA.FTZ R34, -R88, R88, 1 ;  /* 0x3f80000058227423 */ /* 0x000fe20000010158 */
[----:B------:R-:W-:-:S03]  /*9730*/  FMUL.FTZ R88, R228, R35 ;  /* 0x00000023e4587220 */ /* 0x000fc60000410000 */
[----:B------:R-:W1:Y:S01]  /*9740*/  MUFU.EX2 R17, R17 ;  /* 0x0000001100117308 */ /* 0x000e620000000800 */
[----:B------:R-:W2:Y:S04]  /*9750*/  SHFL.IDX PT, R208, R222, R7, 0x1f ;  /* 0x00001f07ded07589 */ /* 0x000ea800000e0000 */
[----:B------:R-:W-:Y:S04]  /*9760*/  SHFL.IDX PT, R228, R222, R227, 0x1f ;  /* 0x00001fe3dee47589 */ /* 0x000fe800000e0000 */
[----:B------:R-:W3:Y:S01]  /*9770*/  SHFL.IDX PT, R227, R222, R233, 0x1f ;  /* 0x00001fe9dee37589 */ /* 0x000ee200000e0000 */
[----:B------:R-:W2:Y:S01]  /*9780*/  MUFU.EX2 R107, R107 ;  /* 0x0000006b006b7308 */ /* 0x000ea20000000800 */
[----:B----4-:R-:W-:Y:S01]  /*9790*/  FMUL.FTZ R32, R102, R32 ;  /* 0x0000002066207220 */ /* 0x010fe20000410000 */
[----:B------:R-:W-:Y:S01]  /*97a0*/  FFMA.FTZ R206, -R206, R206, 1 ;  /* 0x3f800000cece7423 */ /* 0x000fe200000101ce */
[----:B------:R-:W-:-:S03]  /*97b0*/  IADD3 R229, R7, 0x4, RZ ;  /* 0x0000000407e57810 */ /* 0x000fc60007ffe0ff */
[----:B------:R-:W-:Y:S02]  /*97c0*/  FMUL.FTZ R206, R206, R32 ;  /* 0x00000020cece7220 */ /* 0x000fe40000410000 */
[----:B------:R-:W4:Y:S01]  /*97d0*/  MUFU.EX2 R110, R110 ;  /* 0x0000006e006e7308 */ /* 0x000f220000000800 */
[----:B-1----:R-:W-:-:S07]  /*97e0*/  FMUL.FTZ R36, R17, R36 ;  /* 0x0000002411247220 */ /* 0x002fce0000410000 */
[----:B------:R-:W1:Y:S08]  /*97f0*/  MUFU.EX2 R109, R109 ;  /* 0x0000006d006d7308 */ /* 0x000e700000000800 */
[----:B------:R2:W-:Y:S02]  /*9800*/  MUFU.EX2 R32, R134 ;  /* 0x0000008600207308 */ /* 0x0005e40000000800 */
[----:B--2---:R2:W1:Y:S06]  /*9810*/  SHFL.IDX PT, R134, R222, R229, 0x1f ;  /* 0x00001fe5de867589 */ /* 0x00446c00000e0000 */
[----:B------:R3:W-:Y:S01]  /*9820*/  MUFU.EX2 R33, R133 ;  /* 0x0000008500217308 */ /* 0x0007e20000000800 */
[----:B------:R-:W-:Y:S01]  /*9830*/  FADD.FTZ R44, R44, -R212 ;  /* 0x800000d42c2c7221 */ /* 0x000fe20000010000 */
[----:B--2---:R-:W-:-:S02]  /*9840*/  VIADD R229, R7, 0x14 ;  /* 0x0000001407e57836 */ /* 0x004fc40000000000 */
[----:B---3--:R-:W-:Y:S01]  /*9850*/  FMUL.FTZ R133, R34, R36 ;  /* 0x0000002422857220 */ /* 0x008fe20000410000 */
[----:B------:R-:W-:Y:S01]  /*9860*/  FFMA.FTZ R225, -R225, R225, 1 ;  /* 0x3f800000e1e17423 */ /* 0x000fe200000101e1 */
[----:B------:R-:W-:Y:S02]  /*9870*/  FMUL.FTZ R220, R107, R220 ;  /* 0x000000dc6bdc7220 */ /* 0x000fe40000410000 */
[----:B------:R-:W2:Y:S01]  /*9880*/  SHFL.IDX PT, R229, R222, R229, 0x1f ;  /* 0x00001fe5dee57589 */ /* 0x000ea200000e0000 */
[----:B------:R-:W-:Y:S01]  /*9890*/  FADD.FTZ R46, R46, -R212 ;  /* 0x800000d42e2e7221 */ /* 0x000fe20000010000 */
[----:B------:R3:W-:Y:S01]  /*98a0*/  MUFU.EX2 R36, R130 ;  /* 0x0000008200247308 */ /* 0x0007e20000000800 */
[--C-:B------:R-:W-:Y:S01]  /*98b0*/  FADD.FTZ R40, R40, -R208.reuse ;  /* 0x800000d028287221 */ /* 0x100fe20000010000 */
[----:B------:R-:W-:Y:S01]  /*98c0*/  FADD.FTZ R42, R42, -R208 ;  /* 0x800000d02a2a7221 */ /* 0x000fe20000010000 */
[----:B------:R-:W-:Y:S01]  /*98d0*/  FADD.FTZ R208, R52, -R227 ;  /* 0x800000e334d07221 */ /* 0x000fe20000010000 */
[----:B------:R-:W-:Y:S01]  /*98e0*/  FFMA.FTZ R52, -R164, R164, 1 ;  /* 0x3f800000a4347423 */ /* 0x000fe200000101a4 */
[----:B----4-:R-:W-:Y:S01]  /*98f0*/  FMUL.FTZ R44, R110, R44 ;  /* 0x0000002c6e2c7220 */ /* 0x010fe20000410000 */
[----:B------:R-:W-:Y:S01]  /*9900*/  FFMA.FTZ R92, -R92, R92, 1 ;  /* 0x3f8000005c5c7423 */ /* 0x000fe2000001015c */
[----:B---3--:R-:W-:Y:S01]  /*9910*/  FADD.FTZ R130, R45, -R232 ;  /* 0x800000e82d827221 */ /* 0x008fe20000010000 */
[----:B------:R3:W-:Y:S01]  /*9920*/  MUFU.EX2 R35, R131 ;  /* 0x0000008300237308 */ /* 0x0007e20000000800 */
[----:B------:R-:W-:Y:S01]  /*9930*/  FFMA.FTZ R91, -R91, R91, 1 ;  /* 0x3f8000005b5b7423 */ /* 0x000fe2000001015b */
[----:B------:R-:W-:Y:S01]  /*9940*/  FMUL.FTZ R46, R15, R46 ;  /* 0x0000002e0f2e7220 */ /* 0x000fe20000410000 */
[----:B-1----:R-:W-:Y:S01]  /*9950*/  FMUL.FTZ R130, R109, R130 ;  /* 0x000000826d827220 */ /* 0x002fe20000410000 */
[----:B------:R-:W1:Y:S01]  /*9960*/  SHFL.IDX PT, R222, R222, R234, 0x1f ;  /* 0x00001feadede7589 */ /* 0x000e6200000e0000 */
[----:B------:R-:W-:-:S03]  /*9970*/  FMUL.FTZ R52, R52, R44 ;  /* 0x0000002c34347220 */ /* 0x000fc60000410000 */
[----:B------:R-:W4:Y:S01]  /*9980*/  MUFU.EX2 R105, R105 ;  /* 0x0000006900697308 */ /* 0x000f220000000800 */
[----:B---3--:R-:W-:Y:S01]  /*9990*/  FMUL.FTZ R131, R225, R220 ;  /* 0x000000dce1837220 */ /* 0x008fe20000410000 */
[----:B------:R-:W-:Y:S02]  /*99a0*/  VIADD R220, R7, 0x8 ;  /* 0x0000000807dc7836 */ /* 0x000fe40000000000 */
[----:B------:R-:W-:Y:S01]  /*99b0*/  FMUL.FTZ R44, R92, R46 ;  /* 0x0000002e5c2c7220 */ /* 0x000fe20000410000 */
[----:B------:R-:W-:-:S03]  /*99c0*/  FMUL.FTZ R46, R91, R130 ;  /* 0x000000825b2e7220 */ /* 0x000fc60000410000 */
[----:B------:R-:W3:Y:S01]  /*99d0*/  MUFU.EX2 R106, R106 ;  /* 0x0000006a006a7308 */ /* 0x000ee20000000800 */
[----:B------:R-:W1:Y:S01]  /*99e0*/  SHFL.IDX PT, R91, R10, R220, 0x1f ;  /* 0x00001fdc0a5b7589 */ /* 0x000e6200000e0000 */
[--C-:B------:R-:W-:Y:S01]  /*99f0*/  FADD.FTZ R41, R41, -R134.reuse ;  /* 0x8000008629297221 */ /* 0x100fe20000010000 */
[----:B------:R-:W-:-:S05]  /*9a00*/  FADD.FTZ R43, R43, -R134 ;  /* 0x800000862b2b7221 */ /* 0x000fca0000010000 */
[----:B------:R-:W1:Y:S01]  /*9a10*/  MUFU.EX2 R108, R108 ;  /* 0x0000006c006c7308 */ /* 0x000e620000000800 */
[----:B--2---:R-:W-:Y:S01]  /*9a20*/  FADD.FTZ R134, R49, -R229 ;  /* 0x800000e531867221 */ /* 0x004fe20000010000 */
[----:B------:R-:W-:-:S06]  /*9a30*/  FFMA.FTZ R45, -R230, R230, 1 ;  /* 0x3f800000e62d7423 */ /* 0x000fcc00000101e6 */
[----:B------:R-:W2:Y:S01]  /*9a40*/  MUFU.EX2 R111, R111 ;  /* 0x0000006f006f7308 */ /* 0x000ea20000000800 */
[----:B----4-:R-:W-:Y:S01]  /*9a50*/  FMUL.FTZ R49, R105, R40 ;  /* 0x0000002869317220 */ /* 0x010fe20000410000 */
[----:B------:R-:W-:Y:S01]  /*9a60*/  FMUL.FTZ R41, R13, R41 ;  /* 0x000000290d297220 */ /* 0x000fe20000410000 */
[----:B------:R-:W-:Y:S01]  /*9a70*/  FFMA.FTZ R226, -R226, R226, 1 ;  /* 0x3f800000e2e27423 */ /* 0x000fe200000101e2 */
[----:B------:R-:W-:Y:S01]  /*9a80*/  FADD.FTZ R47, R47, -R232 ;  /* 0x800000e82f2f7221 */ /* 0x000fe20000010000 */
[----:B------:R-:W-:Y:S01]  /*9a90*/  FMUL.FTZ R45, R45, R49 ;  /* 0x000000312d2d7220 */ /* 0x000fe20000410000 */
[----:B------:R-:W-:Y:S01]  /*9aa0*/  FFMA.FTZ R49, -R231, R231, 1 ;  /* 0x3f800000e7317423 */ /* 0x000fe200000101e7 */
[----:B---3--:R-:W-:Y:S01]  /*9ab0*/  FMUL.FTZ R38, R106, R38 ;  /* 0x000000266a267220 */ /* 0x008fe20000410000 */
[--C-:B------:R-:W-:Y:S01]  /*9ac0*/  FADD.FTZ R48, R48, -R228.reuse ;  /* 0x800000e430307221 */ /* 0x100fe20000010000 */
[----:B------:R-:W-:Y:S01]  /*9ad0*/  FADD.FTZ R50, R50, -R228 ;  /* 0x800000e432327221 */ /* 0x000fe20000010000 */
[----:B------:R3:W4:Y:S01]  /*9ae0*/  MUFU.EX2 R34, R132 ;  /* 0x0000008400227308 */ /* 0x0007220000000800 */
[--C-:B-1----:R-:W-:Y:S01]  /*9af0*/  FADD.FTZ R40, R53, -R222.reuse ;  /* 0x800000de35287221 */ /* 0x102fe20000010000 */
[----:B------:R-:W-:Y:S01]  /*9b00*/  FMUL.FTZ R49, R49, R41 ;  /* 0x0000002931317220 */ /* 0x000fe20000410000 */
[----:B------:R-:W-:Y:S01]  /*9b10*/  FMUL.FTZ R217, R108, R217 ;  /* 0x000000d96cd97220 */ /* 0x000fe20000410000 */
[----:B------:R-:W-:Y:S01]  /*9b20*/  FMUL.FTZ R38, R226, R38 ;  /* 0x00000026e2267220 */ /* 0x000fe20000410000 */
[----:B------:R-:W-:Y:S01]  /*9b30*/  FFMA.FTZ R90, -R90, R90, 1 ;  /* 0x3f8000005a5a7423 */ /* 0x000fe2000001015a */
[----:B------:R-:W-:Y:S01]  /*9b40*/  FFMA.FTZ R53, -R163, R163, 1 ;  /* 0x3f800000a3357423 */ /* 0x000fe200000101a3 */
[----:B------:R-:W-:Y:S01]  /*9b50*/  FFMA.FTZ R237, -R237, R237, 1 ;  /* 0x3f800000eded7423 */ /* 0x000fe200000101ed */
[----:B------:R-:W-:Y:S01]  /*9b60*/  FFMA.FTZ R93, -R93, R93, 1 ;  /* 0x3f8000005d5d7423 */ /* 0x000fe2000001015d */
[----:B---3--:R-:W-:Y:S01]  /*9b70*/  FFMA.FTZ R132, -R235, R235, 1 ;  /* 0x3f800000eb847423 */ /* 0x008fe200000101eb */
[----:B------:R-:W-:Y:S01]  /*9b80*/  FMUL.FTZ R47, R24, R47 ;  /* 0x0000002f182f7220 */ /* 0x000fe20000410000 */
[----:B------:R-:W-:Y:S01]  /*9b90*/  FMUL.FTZ R48, R25, R48 ;  /* 0x0000003019307220 */ /* 0x000fe20000410000 */
[----:B------:R-:W-:Y:S01]  /*9ba0*/  FMUL.FTZ R41, R26, R50 ;  /* 0x000000321a297220 */ /* 0x000fe20000410000 */
[----:B--2---:R-:W-:Y:S01]  /*9bb0*/  FMUL.FTZ R43, R111, R43 ;  /* 0x0000002b6f2b7220 */ /* 0x004fe20000410000 */
[----:B------:R-:W-:Y:S01]  /*9bc0*/  FFMA.FTZ R94, -R94, R94, 1 ;  /* 0x3f8000005e5e7423 */ /* 0x000fe2000001015e */
[----:B------:R-:W-:Y:S01]  /*9bd0*/  FMUL.FTZ R134, R27, R134 ;  /* 0x000000861b867220 */ /* 0x000fe20000410000 */
[C---:B------:R-:W-:Y:S01]  /*9be0*/  IADD3 R225, R7.reuse, 0x4, RZ ;  /* 0x0000000407e17810 */ /* 0x040fe20007ffe0ff */
[--C-:B------:R-:W-:Y:S01]  /*9bf0*/  FADD.FTZ R60, R60, -R91.reuse ;  /* 0x8000005b3c3c7221 */ /* 0x100fe20000010000 */
[C---:B------:R-:W-:Y:S01]  /*9c00*/  IADD3 R226, R7.reuse, 0x10, RZ ;  /* 0x0000001007e27810 */ /* 0x040fe20007ffe0ff */
        /* <DEDUP_REMOVED lines=8> */
[----:B------:R-:W-:Y:S01]  /*9c90*/  FMUL.FTZ R48, R93, R134 ;  /* 0x000000865d307220 */ /* 0x000fe20000410000 */
[----:B------:R-:W-:Y:S01]  /*9ca0*/  VIADD R217, R7, 0xc ;  /* 0x0000000c07d97836 */ /* 0x000fe20000000000 */
        /* <DEDUP_REMOVED lines=398> */
.L_x_1529:
        /* <DEDUP_REMOVED lines=13> */
[C---:B--2---:R-:W-:Y:S02]  /*b660*/  VIADD R5, R9.reuse, 0x9 ;  /* 0x0000000909057836 */ /* 0x044fe40000000000 */
        /* <DEDUP_REMOVED lines=54> */
.L_x_1530:
        /* <DEDUP_REMOVED lines=12> */
.L_x_1520:
[----:B------:R-:W-:-:S06]  /*ba90*/  UISETP.GE.AND UP0, UPT, UR40, UR37, UPT ;  /* 0x000000252800728c */ /* 0x000fcc000bf06270 */
[----:B------:R-:W-:-:S13]  /*baa0*/  PLOP3.LUT P0, PT, PT, PT, UP0, 0x80, 0x0 ;  /* 0x000000000000781c */ /* 0x000fda0003f0f008 */
[----:B------:R-:W-:Y:S05]  /*bab0*/  @P0 BRA `(.L_x_1532) ;  /* 0x0000005800080947 */ /* 0x000fea0003800000 */
[----:B------:R-:W2:Y:S01]  /*bac0*/  LDL.LU R21, [R1+0x48] ;  /* 0x0000480001157983 */ /* 0x000ea20000300800 */
[----:B------:R-:W3:Y:S01]  /*bad0*/  LDC R22, c[0x0][0x290] ;  /* 0x0000a400ff167b82 */ /* 0x000ee20000000800 */
[----:B------:R-:W-:Y:S01]  /*bae0*/  MOV R19, 0x40000040 ;  /* 0x4000004000137802 */ /* 0x000fe20000000f00 */
[----:B------:R-:W4:Y:S01]  /*baf0*/  S2R R5, SR_TID.X ;  /* 0x0000000000057919 */ /* 0x000f220000002100 */
[----:B------:R-:W5:Y:S01]  /*bb00*/  S2R R6, SR_TID.X ;  /* 0x0000000000067919 */ /* 0x000f620000002100 */
[----:B----4-:R-:W-:Y:S01]  /*bb10*/  IADD3 R5, R5, -0x80, RZ ;  /* 0xffffff8005057810 */ /* 0x010fe20007ffe0ff */
[----:B-----5:R-:W-:-:S03]  /*bb20*/  VIADD R9, R6, 0xffffff80 ;  /* 0xffffff8006097836 */ /* 0x020fc60000000000 */
[----:B------:R-:W-:Y:S02]  /*bb30*/  SHF.R.S32.HI R6, RZ, 0x1f, R5 ;  /* 0x0000001fff067819 */ /* 0x000fe40000011405 */
[----:B------:R-:W-:Y:S02]  /*bb40*/  SHF.R.S32.HI R8, RZ, 0x1f, R9 ;  /* 0x0000001fff087819 */ /* 0x000fe40000011409 */
[----:B------:R-:W-:Y:S02]  /*bb50*/  LEA.HI R7, R6, R5, RZ, 0x5 ;  /* 0x0000000506077211 */ /* 0x000fe400078f28ff */
[----:B------:R-:W-:Y:S02]  /*bb60*/  LEA.HI R11, R8, R9, RZ, 0x7 ;  /* 0x00000009080b7211 */ /* 0x000fe400078f38ff */
[----:B------:R-:W-:Y:S02]  /*bb70*/  LOP3.LUT R8, R7, 0xffffffe0, RZ, 0xc0, !PT ;  /* 0xffffffe007087812 */ /* 0x000fe400078ec0ff */
[----:B------:R-:W-:-:S02]  /*bb80*/  LEA.HI R6, R6, R5, RZ, 0x2 ;  /* 0x0000000506067211 */ /* 0x000fc400078f10ff */
[----:B------:R-:W-:Y:S01]  /*bb90*/  LOP3.LUT R10, R11, 0xffffff80, RZ, 0xc0, !PT ;  /* 0xffffff800b0a7812 */ /* 0x000fe200078ec0ff */
[----:B------:R-:W-:Y:S01]  /*bba0*/  IMAD.IADD R8, R5, 0x1, -R8 ;  /* 0x0000000105087824 */ /* 0x000fe200078e0a08 */
[----:B------:R-:W-:Y:S02]  /*bbb0*/  LOP3.LUT R6, R6, 0xfffffffc, RZ, 0xc0, !PT ;  /* 0xfffffffc06067812 */ /* 0x000fe400078ec0ff */
[----:B------:R-:W-:Y:S01]  /*bbc0*/  SHF.R.S32.HI R20, RZ, 0x7, R11 ;  /* 0x00000007ff147819 */ /* 0x000fe2000001140b */
[----:B------:R-:W-:Y:S01]  /*bbd0*/  IMAD.IADD R9, R9, 0x1, -R10 ;  /* 0x0000000109097824 */ /* 0x000fe200078e0a0a */
[----:B------:R-:W-:Y:S02]  /*bbe0*/  SHF.R.S32.HI R7, RZ, 0x1f, R8 ;  /* 0x0000001fff077819 */ /* 0x000fe40000011408 */
[----:B------:R-:W-:Y:S02]  /*bbf0*/  IADD3 R10, R5, -R6, RZ ;  /* 0x80000006050a7210 */ /* 0x000fe40007ffe0ff */
        /* <DEDUP_REMOVED lines=9> */
[--C-:B------:R-:W-:Y:S01]  /*bc90*/  SHF.R.S32.HI R9, RZ, 0x2, R12.reuse ;  /* 0x00000002ff097819 */ /* 0x100fe2000001140c */
[----:B------:R-:W-:Y:S01]  /*bca0*/  VIADD R13, R8, 0x10 ;  /* 0x00000010080d7836 */ /* 0x000fe20000000000 */
[----:B------:R-:W-:Y:S02]  /*bcb0*/  SHF.R.S32.HI R12, RZ, 0x1f, R12 ;  /* 0x0000001fff0c7819 */ /* 0x000fe4000001140c */
[----:B------:R-:W-:Y:S02]  /*bcc0*/  LEA.HI R11, R20, R20, RZ, 0x1 ;  /* 0x00000014140b7211 */ /* 0x000fe400078f08ff */
[----:B------:R-:W-:-:S02]  /*bcd0*/  LOP3.LUT R5, R5, 0x1ffffff0, RZ, 0xc0, !PT ;  /* 0x1ffffff005057812 */ /* 0x000fc400078ec0ff */
[----:B------:R-:W-:Y:S02]  /*bce0*/  LEA.HI R7, R7, R8, RZ, 0x1 ;  /* 0x0000000807077211 */ /* 0x000fe400078f08ff */
[----:B------:R-:W-:Y:S01]  /*bcf0*/  LEA.HI R12, R12, R9, RZ, 0x3 ;  /* 0x000000090c0c7211 */ /* 0x000fe200078f18ff */
[----:B------:R-:W-:Y:S01]  /*bd00*/  IMAD.IADD R6, R6, 0x1, -R5 ;  /* 0x0000000106067824 */ /* 0x000fe200078e0a05 */
[----:B------:R-:W-:Y:S02]  /*bd10*/  LOP3.LUT R11, R11, 0x3fffffe, RZ, 0xc0, !PT ;  /* 0x03fffffe0b0b7812 */ /* 0x000fe400078ec0ff */
[----:B------:R-:W-:Y:S02]  /*bd20*/  LOP3.LUT R7, R7, 0xfffffffe, RZ, 0xc0, !PT ;  /* 0xfffffffe07077812 */ /* 0x000fe400078ec0ff */
[----:B------:R-:W-:Y:S01]  /*bd30*/  IADD3 R5, R8, 0x8, RZ ;  /* 0x0000000808057810 */ /* 0x000fe20007ffe0ff */
[----:B------:R-:W-:Y:S01]  /*bd40*/  IMAD.IADD R20, R20, 0x1, -R11 ;  /* 0x0000000114147824 */ /* 0x000fe200078e0a0b */
[----:B------:R-:W-:-:S02]  /*bd50*/  LOP3.LUT R12, R12, 0xfffffff8, RZ, 0xc0, !PT ;  /* 0xfffffff80c0c7812 */ /* 0x000fc400078ec0ff */
[----:B-1----:R-:W-:Y:S02]  /*bd60*/  SHF.R.S32.HI R18, RZ, 0x5, R14 ;  /* 0x00000005ff127819 */ /* 0x002fe4000001140e */
[----:B------:R-:W-:Y:S02]  /*bd70*/  IADD3 R7, R8, -R7, RZ ;  /* 0x8000000708077210 */ /* 0x000fe40007ffe0ff */
[----:B------:R-:W-:Y:S02]  /*bd80*/  LEA.HI R11, R5, R5, RZ, 0x1 ;  /* 0x00000005050b7211 */ /* 0x000fe400078f08ff */
[----:B------:R-:W-:Y:S02]  /*bd90*/  LEA.HI R14, R13, R13, RZ, 0x1 ;  /* 0x0000000d0d0e7211 */ /* 0x000fe400078f08ff */
[----:B------:R-:W-:Y:S02]  /*bda0*/  IADD3 R15, R9, -R12, RZ ;  /* 0x8000000c090f7210 */ /* 0x000fe40007ffe0ff */
[----:B------:R-:W3:Y:S01]  /*bdb0*/  S2R R9, SR_CTAID.X ;  /* 0x0000000000097919 */ /* 0x000ee20000002500 */
[----:B------:R-:W-:-:S02]  /*bdc0*/  LEA R7, R6, R7, 0x3 ;  /* 0x0000000706077211 */ /* 0x000fc400078e18ff */
[----:B------:R-:W-:Y:S01]  /*bdd0*/  LOP3.LUT R12, R11, 0xfffffffe, RZ, 0xc0, !PT ;  /* 0xfffffffe0b0c7812 */ /* 0x000fe200078ec0ff */
[----:B------:R-:W-:Y:S01]  /*bde0*/  IMAD R17, R18, 0x10, R15 ;  /* 0x0000001012117824 */ /* 0x000fe200078e020f */
[----:B------:R-:W-:Y:S01]  /*bdf0*/  LOP3.LUT R6, R14, 0xfffffffe, RZ, 0xc0, !PT ;  /* 0xfffffffe0e067812 */ /* 0x000fe200078ec0ff */
[----:B------:R1:W-:Y:S01]  /*be00*/  STL [R1+0x64], R7 ;  /* 0x0000640701007387 */ /* 0x0003e20000100800 */
[----:B------:R-:W-:Y:S01]  /*be10*/  IADD3 R8, R8, 0x18, RZ ;  /* 0x0000001808087810 */ /* 0x000fe20007ffe0ff */
[----:B------:R-:W-:Y:S01]  /*be20*/  IMAD.IADD R12, R5, 0x1, -R12 ;  /* 0x00000001050c7824 */ /* 0x000fe200078e0a0c */
[--C-:B------:R-:W-:Y:S01]  /*be30*/  SHF.R.S32.HI R5, RZ, 0x1, R11.reuse ;  /* 0x00000001ff057819 */ /* 0x100fe2000001140b */
[----:B------:R-:W-:Y:S01]  /*be40*/  IMAD.IADD R13, R13, 0x1, -R6 ;  /* 0x000000010d0d7824 */ /* 0x000fe200078e0a06 */
[----:B------:R-:W-:Y:S02]  /*be50*/  SHF.R.S32.HI R6, RZ, 0x1f, R11 ;  /* 0x0000001fff067819 */ /* 0x000fe4000001140b */
[----:B------:R-:W-:-:S02]  /*be60*/  LEA.HI R11, R8, R8, RZ, 0x1 ;  /* 0x00000008080b7211 */ /* 0x000fc400078f08ff */
[----:B------:R-:W-:Y:S02]  /*be70*/  LEA.HI R6, R6, R5, RZ, 0x4 ;  /* 0x0000000506067211 */ /* 0x000fe400078f20ff */
[--C-:B-1----:R-:W-:Y:S02]  /*be80*/  SHF.R.S32.HI R7, RZ, 0x1, R14.reuse ;  /* 0x00000001ff077819 */ /* 0x102fe4000001140e */
[----:B------:R-:W-:Y:S02]  /*be90*/  SHF.R.S32.HI R14, RZ, 0x1f, R14 ;  /* 0x0000001fff0e7819 */ /* 0x000fe4000001140e */
[--C-:B------:R-:W-:Y:S02]  /*bea0*/  SHF.R.S32.HI R15, RZ, 0x1, R11.reuse ;  /* 0x00000001ff0f7819 */ /* 0x100fe4000001140b */
[----:B------:R-:W-:Y:S02]  /*beb0*/  SHF.R.S32.HI R18, RZ, 0x1f, R11 ;  /* 0x0000001fff127819 */ /* 0x000fe4000001140b */
[----:B------:R-:W-:-:S02]  /*bec0*/  LEA.HI R14, R14, R7, RZ, 0x4 ;  /* 0x000000070e0e7211 */ /* 0x000fc400078f20ff */
[----:B------:R-:W-:Y:S02]  /*bed0*/  LOP3.LUT R6, R6, 0x1ffffff0, RZ, 0xc0, !PT ;  /* 0x1ffffff006067812 */ /* 0x000fe400078ec0ff */
[----:B------:R-:W-:Y:S02]  /*bee0*/  LEA.HI R18, R18, R15, RZ, 0x4 ;  /* 0x0000000f12127211 */ /* 0x000fe400078f20ff */
        /* <DEDUP_REMOVED lines=8> */
[----:B---3--:R-:W-:Y:S01]  /*bf70*/  IMAD R7, R9, -0x80, R22 ;  /* 0xffffff8009077824 */ /* 0x008fe200078e0216 */
[----:B------:R-:W-:Y:S01]  /*bf80*/  LEA R8, R14, R13, 0x3 ;  /* 0x0000000d0e087211 */ /* 0x000fe200078e18ff */
[----:B------:R-:W-:Y:S01]  /*bf90*/  IMAD.MOV.U32 R15, RZ, RZ, 0x40000040 ;  /* 0x40000040ff0f7424 */ /* 0x000fe200078e00ff */
[----:B------:R-:W-:Y:S01]  /*bfa0*/  STL [R1+0x60], R5 ;  /* 0x0000600501007387 */ /* 0x000fe20000100800 */
[----:B------:R-:W-:-:S02]  /*bfb0*/  LEA R6, R18, R11, 0x3 ;  /* 0x0000000b12067211 */ /* 0x000fc400078e18ff */
[----:B------:R-:W-:Y:S01]  /*bfc0*/  LEA R20, R20, R17, 0x6 ;  /* 0x0000001114147211 */ /* 0x000fe200078e30ff */
[----:B------:R1:W-:Y:S01]  /*bfd0*/  STL [R1+0x5c], R8 ;  /* 0x00005c0801007387 */ /* 0x0003e20000100800 */
[----:B------:R-:W-:-:S03]  /*bfe0*/  MOV R13, 0x40000040 ;  /* 0x40000040000d7802 */ /* 0x000fc60000000f00 */
[----:B------:R3:W-:Y:S01]  /*bff0*/  STL [R1+0x58], R6 ;  /* 0x0000580601007387 */ /* 0x0007e20000100800 */
[--C-:B------:R-:W-:Y:S02]  /*c000*/  IMAD R9, R9, -0x80, -R20.reuse ;  /* 0xffffff8009097824 */ /* 0x100fe400078e0a14 */
[----:B-1----:R-:W-:Y:S02]  /*c010*/  IMAD.IADD R8, R7, 0x1, -R20 ;  /* 0x0000000107087824 */ /* 0x002fe400078e0a14 */
[----:B--2---:R-:W-:-:S04]  /*c020*/  IMAD R5, R21, 0x2000, R16 ;  /* 0x0000200015057824 */ /* 0x004fc800078e0210 */
[C---:B------:R-:W-:Y:S01]  /*c030*/  VIADD R7, R5.reuse, 0x20c00 ;  /* 0x00020c0005077836 */ /* 0x040fe20000000000 */
[----:B---3--:R-:W-:Y:S02]  /*c040*/  IADD3 R6, R5, 0x4000, RZ ;  /* 0x0000400005067810 */ /* 0x008fe40007ffe0ff */
        /* <DEDUP_REMOVED lines=11> */
[----:B------:R1:W-:Y:S01]  /*c100*/  STL [R1+0x34], R6 ;  /* 0x0000340601007387 */ /* 0x0003e20000100800 */
[----:B------:R-:W-:-:S02]  /*c110*/  IADD3 R18, R6, 0x2, RZ ;  /* 0x0000000206127810 */ /* 0x000fc40007ffe0ff */
[C---:B------:R-:W-:Y:S01]  /*c120*/  IADD3 R11, R10.reuse, 0x8, RZ ;  /* 0x000000080a0b7810 */ /* 0x040fe20007ffe0ff */
[----:B------:R2:W-:Y:S01]  /*c130*/  STL [R1+0x50], R5 ;  /* 0x0000500501007387 */ /* 0x0005e20000100800 */
[----:B------:R-:W-:-:S03]  /*c140*/  VIADD R11, R10, 0x14 ;  /* 0x000000140a0b7836 */ /* 0x000fc60000000000 */
[----:B------:R3:W-:Y:S01]  /*c150*/  STL.64 [R1+0x38], R12 ;  /* 0x0000380c01007387 */ /* 0x0007e20000100a00 */
[C---:B-1----:R-:W-:Y:S01]  /*c160*/  VIADD R6, R10.reuse, 0xc ;  /* 0x0000000c0a067836 */ /* 0x042fe20000000000 */
[C---:B------:R-:W-:Y:S02]  /*c170*/  IADD3 R6, R10.reuse, 0x18, RZ ;  /* 0x000000180a067810 */ /* 0x040fe40007ffe0ff */
[----:B------:R3:W-:Y:S01]  /*c180*/  STL.64 [R1+0x48], R18 ;  /* 0x0000481201007387 */ /* 0x0007e20000100a00 */
[C---:B--2---:R-:W-:Y:S01]  /*c190*/  VIADD R5, R10.reuse, 0x4 ;  /* 0x000000040a057836 */ /* 0x044fe20000000000 */
[C---:B------:R-:W-:Y:S02]  /*c1a0*/  IADD3 R5, R10.reuse, 0x10, RZ ;  /* 0x000000100a057810 */ /* 0x040fe40007ffe0ff */
[----:B------:R3:W-:Y:S01]  /*c1b0*/  STL.64 [R1+0x40], R14 ;  /* 0x0000400e01007387 */ /* 0x0007e20000100a00 */
[----:B------:R-:W-:-:S07]  /*c1c0*/  VIADD R5, R10, 0x1c ;  /* 0x0000001c0a057836 */ /* 0x000fce0000000000 */
.L_x_1543:
[----:B------:R-:W-:-:S05]  /*c1d0*/  IMAD.U32 R5, RZ, RZ, UR36 ;  /* 0x00000024ff057e24 */ /* 0x000fca000f8e00ff */
[----:B------:R-:W-:-:S04]  /*c1e0*/  LOP3.LUT R5, R5, 0x1, RZ, 0xfc, !PT ;  /* 0x0000000105057812 */ /* 0x000fc800078efcff */
[----:B------:R-:W-:-:S13]  /*c1f0*/  ISETP.NE.AND P6, PT, R5, 0x3, PT ;  /* 0x000000030500780c */ /* 0x000fda0003fc5270 */
[----:B------:R-:W-:Y:S05]  /*c200*/  @!P6 BRA `(.L_x_1533) ;  /* 0x000000000004e947 */ /* 0x000fea0003800000 */
[----:B------:R-:W-:Y:S01]  /*c210*/  BPT.TRAP 0x1 ;  /* 0x000000040000795c */ /* 0x000fe20000300000 */
.L_x_1533:
[----:B------:R-:W-:Y:S02]  /*c220*/  LEA R6, R0, R16, 0x3 ;  /* 0x0000001000067211 */ /* 0x000fe400078e18ff */
[----:B---3--:R-:W-:-:S04]  /*c230*/  SHF.L.U32 R19, R4, 0x1f, RZ ;  /* 0x0000001f04137819 */ /* 0x008fc800000006ff */
[----:B------:R1:W2:Y:S01]  /*c240*/  SYNCS.PHASECHK.TRANS64.TRYWAIT P0, [R6+URZ+0x30c10], R19 ;  /* 0x030c1013060075a7 */ /* 0x0002a2000800017f */
[----:B------:R-:W-:Y:S05]  /*c250*/  @!P6 BRA `(.L_x_1534) ;  /* 0x000000000004e947 */ /* 0x000fea0003800000 */
[----:B------:R-:W-:Y:S01]  /*c260*/  BPT.TRAP 0x1 ;  /* 0x000000040000795c */ /* 0x000fe20000300000 */
.L_x_1534:
[----:B------:R-:W-:-:S05]  /*c270*/  VIADD R5, R16, 0x10000 ;  /* 0x0001000010057836 */ /* 0x000fca0000000000 */
[----:B------:R-:W-:-:S04]  /*c280*/  SHF.R.U32.HI R5, RZ, 0x4, R5 ;  /* 0x00000004ff057819 */ /* 0x000fc80000011605 */
[----:B------:R-:W-:-:S04]  /*c290*/  LOP3.LUT R5, R5, 0x3fff, RZ, 0xc0, !PT ;  /* 0x00003fff05057812 */ /* 0x000fc800078ec0ff */
[----:B------:R-:W-:Y:S01]  /*c2a0*/  LOP3.LUT R11, R5, 0x10000, RZ, 0xfc, !PT ;  /* 0x00010000050b7812 */ /* 0x000fe200078efcff */
[----:B--2---:R-:W-:Y:S06]  /*c2b0*/  @P0 BRA `(.L_x_1535) ;  /* 0x0000000000080947 */ /* 0x004fec0003800000 */
[----:B------:R-:W2:Y:S02]  /*c2c0*/  SYNCS.PHASECHK.TRANS64.TRYWAIT P0, [R6+URZ+0x30c10], R19 ;  /* 0x030c1013060075a7 */ /* 0x000ea4000800017f */
[----:B--2---:R-:W-:Y:S05]  /*c2d0*/  @!P0 BRA `(.L_x_1536) ;  /* 0x0000009800448947 */ /* 0x004fea0003800000 */
.L_x_1535:
[----:B------:R-:W-:Y:S01]  /*c2e0*/  LEA R11, R0, R11, 0xa ;  /* 0x0000000b000b7211 */ /* 0x000fe200078e50ff */
        /* <DEDUP_REMOVED lines=11> */
[----:B------:R-:W-:Y:S01]  /*c3a0*/  VIADD R12, R7, 0x2 ;  /* 0x00000002070c7836 */ /* 0x000fe20000000000 */
[----:B------:R-:W-:Y:S01]  /*c3b0*/  MOV R13, 0x40000040 ;  /* 0x40000040000d7802 */ /* 0x000fe20000000f00 */
        /* <DEDUP_REMOVED lines=17> */
[----:B------:R-:W-:Y:S01]  /*c4d0*/  VIADD R12, R7, 0x6 ;  /* 0x00000006070c7836 */ /* 0x000fe20000000000 */
[----:B------:R-:W-:-:S04]  /*c4e0*/  MOV R13, 0x40000040 ;  /* 0x40000040000d7802 */ /* 0x000fc80000000f00 */
[----:B------:R-:W-:Y:S02]  /*c4f0*/  R2UR UR4, R12 ;  /* 0x000000000c0472ca */ /* 0x000fe400000e0000 */
[----:B------:R-:W-:Y:S01]  /*c500*/  R2UR UR5, R13 ;  /* 0x000000000d0572ca */ /* 0x000fe200000e0000 */
[----:B------:R-:W-:Y:S02]  /*c510*/  WARPGROUP.DEPBAR.LE gsb0, 0x0 ;  /* 0x00008000000079c5 */ /* 0x000fe40000010000 */
[----:B------:R-:W-:-:S06]  /*c520*/  WARPGROUP.ARRIVE ;  /* 0x00000000000079c5 */ /* 0x000fcc0000000000 */
[----:B------:R-:W-:Y:S01]  /*c530*/  HGMMA.64x128x16.F32 R72, gdesc[UR8], R72, gsb0 ;  /* 0x01e00000084879f0 */ /* 0x000fe20008000848 */
[----:B---3--:R-:W-:-:S04]  /*c540*/  IMAD R12, R0, 0x80, R18 ;  /* 0x00000080000c7824 */ /* 0x008fc800078e0212 */
[----:B------:R-:W-:Y:S01]  /*c550*/  IMAD R227, R3, 0x2, R12 ;  /* 0x0000000203e37824 */ /* 0x000fe200078e020c */
[C---:B----4-:R-:W-:Y:S01]  /*c560*/  LEA R14, R0.reuse, R14, 0x7 ;  /* 0x0000000e000e7211 */ /* 0x050fe200078e38ff */
[----:B-----5:R-:W-:-:S03]  /*c570*/  IMAD R18, R0, 0x80, R17 ;  /* 0x0000008000127824 */ /* 0x020fc600078e0211 */
[C---:B------:R-:W-:Y:S02]  /*c580*/  LEA R17, R3.reuse, R14, 0x1 ;  /* 0x0000000e03117211 */ /* 0x040fe400078e08ff */
[----:B--2---:R-:W-:Y:S01]  /*c590*/  LEA R20, R0, R15, 0x7 ;  /* 0x0000000f00147211 */ /* 0x004fe200078e38ff */
[----:B------:R-:W-:Y:S01]  /*c5a0*/  IMAD R13, R3, 0x2, R18 ;  /* 0x00000002030d7824 */ /* 0x000fe200078e0212 */
[----:B------:R-:W-:Y:S01]  /*c5b0*/  LEA R12, R17, R16, 0x2 ;  /* 0x00000010110c7211 */ /* 0x000fe200078e10ff */
[--C-:B------:R-:W-:Y:S01]  /*c5c0*/  IMAD R18, R227, 0x4, R16.reuse ;  /* 0x00000004e3127824 */ /* 0x100fe200078e0210 */
        /* <DEDUP_REMOVED lines=18> */
.L_x_1537:
[----:B------:R1:W1:Y:S01]  /*c6f0*/  SYNCS.PHASECHK.TRANS64.TRYWAIT P0, [R6+URZ+0x30c30], R19 ;  /* 0x030c3013060075a7 */ /* 0x000262000800017f */
[----:B------:R-:W-:Y:S05]  /*c700*/  @!P6 BRA `(.L_x_1538) ;  /* 0x000000000004e947 */ /* 0x000fea0003800000 */
[----:B------:R-:W-:Y:S01]  /*c710*/  BPT.TRAP 0x1 ;  /* 0x000000040000795c */ /* 0x000fe20000300000 */
.L_x_1538:
[----:B-1----:R-:W-:Y:S05]  /*c720*/  @P0 BRA `(.L_x_1539) ;  /* 0x0000000000080947 */ /* 0x002fea0003800000 */
[----:B------:R-:W1:Y:S02]  /*c730*/  SYNCS.PHASECHK.TRANS64.TRYWAIT P0, [R6+URZ+0x30c30], R19 ;  /* 0x030c3013060075a7 */ /* 0x000e64000800017f */
[----:B-1----:R-:W-:Y:S05]  /*c740*/  @!P0 BRA `(.L_x_1540) ;  /* 0x00000094003c8947 */ /* 0x002fea0003800000 */
.L_x_1539:
        /* <DEDUP_REMOVED lines=16> */
[----:B-1----:R-:W-:Y:S01]  /*c850*/  MUFU.TANH R200, R75 ;  /* 0x0000004b00c87308 */ /* 0x002fe20000002400 */
        /* <DEDUP_REMOVED lines=80> */
[----:B--2---:R-:W1:Y:S01]  /*cd60*/  LDC R2, c[0x0][0x74c] ;  /* 0x0001d300ff027b82 */ /* 0x004e620000000800 */
[----:B------:R-:W-:Y:S01]  /*cd70*/  FMUL.FTZ R138, R90, UR9 ;  /* 0x000000095a8a7c20 */ /* 0x000fe20008410000 */
[----:B------:R-:W-:Y:S01]  /*cd80*/  FMUL.FTZ R89, R94, UR9 ;  /* 0x000000095e597c20 */ /* 0x000fe20008410000 */
[----:B------:R-:W-:Y:S01]  /*cd90*/  FMUL.FTZ R90, R95, UR9 ;  /* 0x000000095f5a7c20 */ /* 0x000fe20008410000 */
[----:B------:R-:W-:Y:S01]  /*cda0*/  HGMMA.64x128x16.F32 R24, gdesc[UR4], RZ, !UPT, gsb0 ;  /* 0x01e00000041879f0 */ /* 0x000fe2000c0008ff */
[----:B------:R-:W-:Y:S01]  /*cdb0*/  UIADD3 UR4, UR6, 0x2, URZ ;  /* 0x0000000206047890 */ /* 0x000fe2000fffe03f */
[----:B------:R-:W2:Y:S01]  /*cdc0*/  MUFU.TANH R136, R136 ;  /* 0x0000008800887308 */ /* 0x000ea20000002400 */
[----:B------:R-:W-:Y:S01]  /*cdd0*/  FMUL.FTZ R205, R92, UR9 ;  /* 0x000000095ccd7c20 */ /* 0x000fe20008410000 */
[----:B------:R-:W2:Y:S01]  /*cde0*/  LDC.64 R94, c[0x0][0x748] ;  /* 0x0001d200ff5e7b82 */ /* 0x000ea20000000a00 */
[----:B------:R-:W-:Y:S01]  /*cdf0*/  FMUL.FTZ R92, R97, UR9 ;  /* 0x00000009615c7c20 */ /* 0x000fe20008410000 */
[----:B------:R-:W-:Y:S01]  /*ce00*/  FMUL.FTZ R100, R100, UR9 ;  /* 0x0000000964647c20 */ /* 0x000fe20008410000 */
[----:B------:R-:W-:Y:S01]  /*ce10*/  FMUL.FTZ R101, R101, UR9 ;  /* 0x0000000965657c20 */ /* 0x000fe20008410000 */
        /* <DEDUP_REMOVED lines=29> */
[----:B---3--:R-:W-:Y:S01]  /*cff0*/  R2UR UR12, R4 ;  /* 0x00000000040c72ca */ /* 0x008fe200000e0000 */
[----:B------:R-:W-:-:S02]  /*d000*/  WARPGROUP.DEPBAR.LE gsb0, 0x0 ;  /* 0x00008000000079c5 */ /* 0x000fc40000010000 */
[----:B------:R-:W-:Y:S01]  /*d010*/  R2UR UR13, R5 ;  /* 0x00000000050d72ca */ /* 0x000fe200000e0000 */
[----:B------:R-:W-:Y:S01]  /*d020*/  IMAD.IADD R96, R8, 0x1, R96 ;  /* 0x0000000108607824 */ /* 0x000fe200078e0260 */
[----:B------:R-:W3:Y:S01]  /*d030*/  LDL.64 R4, [R1+0x38] ;  /* 0x0000380001047983 */ /* 0x000ee20000100a00 */
[----:B------:R-:W-:Y:S01]  /*d040*/  WARPGROUP.ARRIVE ;  /* 0x00000000000079c5 */ /* 0x000fe20000000000 */
[----:B------:R-:W-:Y:S01]  /*d050*/  IADD3 R2, -R2, 0x8, RZ ;  /* 0x0000000802027810 */ /* 0x000fe20007ffe1ff */
[----:B------:R-:W-:Y:S01]  /*d060*/  UIADD3 UR6, UR6, 0x6, URZ ;  /* 0x0000000606067890 */ /* 0x000fe2000fffe03f */
[----:B------:R-:W1:Y:S01]  /*d070*/  MUFU.TANH R167, R205 ;  /* 0x000000cd00a77308 */ /* 0x000e620000002400 */
[----:B------:R-:W-:Y:S01]  /*d080*/  UMOV UR7, 0x40000040 ;  /* 0x4000004000077882 */ /* 0x000fe20000000000 */
[----:B------:R-:W-:-:S05]  /*d090*/  FMUL.FTZ R93, R98, UR9 ;  /* 0x00000009625d7c20 */ /* 0x000fca0008410000 */
[----:B------:R-:W-:Y:S01]  /*d0a0*/  HGMMA.64x128x16.F32 R24, gdesc[UR12], R24, gsb0 ;  /* 0x01e000000c1879f0 */ /* 0x000fe20008000818 */
[----:B----4-:R-:W-:Y:S01]  /*d0b0*/  R2UR UR12, R6 ;  /* 0x00000000060c72ca */ /* 0x010fe200000e0000 */
[----:B------:R-:W-:Y:S01]  /*d0c0*/  IMAD.IADD R221, R2, 0x1, -R96 ;  /* 0x0000000102dd7824 */ /* 0x000fe200078e0a60 */
[----:B------:R-:W-:Y:S01]  /*d0d0*/  R2UR UR13, R7 ;  /* 0x00000000070d72ca */ /* 0x000fe200000e0000 */
[----:B------:R-:W-:Y:S01]  /*d0e0*/  UMOV UR14, UR4 ;  /* 0x00000004000e7c82 */ /* 0x000fe20008000000 */
[----:B------:R-:W-:Y:S01]  /*d0f0*/  UMOV UR15, 0x40000040 ;  /* 0x40000040000f7882 */ /* 0x000fe20000000000 */
[----:B------:R4:W-:Y:S01]  /*d100*/  MUFU.TANH R7, R126 ;  /* 0x0000007e00077308 */ /* 0x0009e20000002400 */
[----:B--2---:R-:W-:-:S07]  /*d110*/  IADD3 R95, RZ, -R96, -R95 ;  /* 0x80000060ff5f7210 */ /* 0x004fce0007ffe85f */
[----:B------:R-:W2:Y:S01]  /*d120*/  MUFU.TANH R88, R88 ;  /* 0x0000005800587308 */ /* 0x000ea20000002400 */
[----:B----4-:R-:W-:Y:S02]  /*d130*/  IADD3 R126, -R96, R94, RZ ;  /* 0x0000005e607e7210 */ /* 0x010fe40007ffe1ff */
[----:B------:R-:W-:Y:S02]  /*d140*/  IADD3 R94, R94, 0x8, -R96 ;  /* 0x000000085e5e7810 */ /* 0x000fe40007ffe860 */
[----:B------:R-:W-:Y:S02]  /*d150*/  SEL R126, R126, 0x80, !P2 ;  /* 0x000000807e7e7807 */ /* 0x000fe40005000000 */
[----:B------:R-:W-:Y:S01]  /*d160*/  SEL R221, R221, 0x80, P3 ;  /* 0x00000080dddd7807 */ /* 0x000fe20001800000 */
[----:B------:R-:W4:Y:S01]  /*d170*/  MUFU.TANH R91, R91 ;  /* 0x0000005b005b7308 */ /* 0x000f220000002400 */
[----:B------:R-:W-:Y:S02]  /*d180*/  SEL R218, R95, 0x80, P1 ;  /* 0x000000805fda7807 */ /* 0x000fe40000800000 */
[----:B------:R-:W-:-:S02]  /*d190*/  ISETP.GE.AND P3, PT, R126, RZ, PT ;  /* 0x000000ff7e00720c */ /* 0x000fc40003f66270 */
[----:B------:R-:W-:-:S03]  /*d1a0*/  ISETP.GE.AND P4, PT, R126, 0x1, PT ;  /* 0x000000017e00780c */ /* 0x000fc60003f86270 */
[----:B------:R-:W4:Y:S08]  /*d1b0*/  MUFU.TANH R92, R92 ;  /* 0x0000005c005c7308 */ /* 0x000f300000002400 */
[----:B------:R-:W-:Y:S08]  /*d1c0*/  MUFU.TANH R169, R138 ;  /* 0x0000008a00a97308 */ /* 0x000ff00000002400 */
[----:B------:R-:W4:Y:S08]  /*d1d0*/  MUFU.TANH R165, R100 ;  /* 0x0000006400a57308 */ /* 0x000f300000002400 */
[----:B------:R-:W4:Y:S08]  /*d1e0*/  MUFU.TANH R164, R101 ;  /* 0x0000006500a47308 */ /* 0x000f300000002400 */
[----:B------:R-:W4:Y:S08]  /*d1f0*/  MUFU.TANH R89, R89 ;  /* 0x0000005900597308 */ /* 0x000f300000002400 */
[----:B------:R-:W4:Y:S08]  /*d200*/  MUFU.TANH R90, R90 ;  /* 0x0000005a005a7308 */ /* 0x000f300000002400 */
[----:B------:R-:W-:Y:S08]  /*d210*/  MUFU.TANH R145, R120 ;  /* 0x0000007800917308 */ /* 0x000ff00000002400 */
[----:B------:R-:W-:Y:S08]  /*d220*/  MUFU.TANH R143, R122 ;  /* 0x0000007a008f7308 */ /* 0x000ff00000002400 */
[----:B------:R-:W-:Y:S08]  /*d230*/  MUFU.TANH R142, R123 ;  /* 0x0000007b008e7308 */ /* 0x000ff00000002400 */
[----:B------:R-:W4:Y:S08]  /*d240*/  MUFU.TANH R93, R93 ;  /* 0x0000005d005d7308 */ /* 0x000f300000002400 */
[----:B------:R-:W4:Y:S08]  /*d250*/  MUFU.TANH R166, R99 ;  /* 0x0000006300a67308 */ /* 0x000f300000002400 */
[----:B------:R-:W4:Y:S08]  /*d260*/  MUFU.TANH R163, R102 ;  /* 0x0000006600a37308 */ /* 0x000f300000002400 */
[----:B------:R-:W4:Y:S01]  /*d270*/  MUFU.TANH R162, R103 ;  /* 0x0000006700a27308 */ /* 0x000f220000002400 */
[----:B------:R-:W-:-:S02]  /*d280*/  WARPGROUP.DEPBAR.LE gsb0, 0x0 ;  /* 0x00008000000079c5 */ /* 0x000fc40000010000 */
[----:B------:R-:W-:-:S05]  /*d290*/  WARPGROUP.ARRIVE ;  /* 0x00000000000079c5 */ /* 0x000fca0000000000 */
[----:B------:R-:W-:Y:S01]  /*d2a0*/  MUFU.TANH R156, R109 ;  /* 0x0000006d009c7308 */ /* 0x000fe20000002400 */
[----:B------:R-:W-:Y:S01]  /*d2b0*/  HGMMA.64x128x16.F32 R24, gdesc[UR12], R24, gsb0 ;  /* 0x01e000000c1879f0 */ /* 0x000fe20008000818 */
[----:B------:R-:W-:Y:S02]  /*d2c0*/  ISETP.GE.AND P1, PT, R126, 0x9, PT ;  /* 0x000000097e00780c */ /* 0x000fe40003f26270 */
[----:B------:R-:W-:-:S04]  /*d2d0*/  ISETP.GT.OR P3, PT, R218, RZ, !P3 ;  /* 0x000000ffda00720c */ /* 0x000fc80005f64670 */
[----:B------:R-:W4:Y:S01]  /*d2e0*/  MUFU.TANH R161, R104 ;  /* 0x0000006800a17308 */ /* 0x000f220000002400 */
[C---:B------:R-:W-:Y:S02]  /*d2f0*/  ISETP.GT.OR P4, PT, R218.reuse, 0x1, !P4 ;  /* 0x00000001da00780c */ /* 0x040fe40006784670 */
[----:B------:R-:W-:Y:S02]  /*d300*/  ISETP.GT.OR P1, PT, R218, 0x9, !P1 ;  /* 0x00000009da00780c */ /* 0x000fe40004f24670 */
[----:B------:R-:W-:Y:S02]  /*d310*/  FSEL R216, R19, -INF , !P3 ;  /* 0xff80000013d87808 */ /* 0x000fe40005800000 */
[----:B------:R-:W-:Y:S01]  /*d320*/  FSEL R219, R230, -INF , !P4 ;  /* 0xff800000e6db7808 */ /* 0x000fe20006000000 */
[----:B------:R-:W4:Y:S01]  /*d330*/  MUFU.TANH R160, R105 ;  /* 0x0000006900a07308 */ /* 0x000f220000002400 */
[C---:B------:R-:W-:Y:S02]  /*d340*/  ISETP.GE.AND P2, PT, R126.reuse, 0x10, PT ;  /* 0x000000107e00780c */ /* 0x040fe40003f46270 */
[----:B------:R-:W-:-:S02]  /*d350*/  ISETP.GE.AND P3, PT, R126, 0x11, PT ;  /* 0x000000117e00780c */ /* 0x000fc40003f66270 */
[C---:B------:R-:W-:Y:S02]  /*d360*/  ISETP.GE.AND P5, PT, R126.reuse, 0x18, PT ;  /* 0x000000187e00780c */ /* 0x040fe40003fa6270 */
[----:B------:R-:W-:Y:S01]  /*d370*/  ISETP.GE.AND P4, PT, R126, 0x19, PT ;  /* 0x000000197e00780c */ /* 0x000fe20003f86270 */
[----:B------:R-:W-:Y:S01]  /*d380*/  MUFU.TANH R153, R112 ;  /* 0x0000007000997308 */ /* 0x000fe20000002400 */
[----:B------:R-:W-:Y:S02]  /*d390*/  FSEL R220, R236, -INF , !P1 ;  /* 0xff800000ecdc7808 */ /* 0x000fe40004800000 */
[C---:B------:R-:W-:Y:S02]  /*d3a0*/  ISETP.GT.OR P2, PT, R218.reuse, 0x10, !P2 ;  /* 0x00000010da00780c */ /* 0x040fe40005744670 */
[C---:B------:R-:W-:Y:S02]  /*d3b0*/  ISETP.GT.OR P3, PT, R218.reuse, 0x11, !P3 ;  /* 0x00000011da00780c */ /* 0x040fe40005f64670 */
[C---:B------:R-:W-:Y:S01]  /*d3c0*/  ISETP.GT.OR P5, PT, R218.reuse, 0x18, !P5 ;  /* 0x00000018da00780c */ /* 0x040fe20006fa4670 */
[----:B------:R-:W-:Y:S01]  /*d3d0*/  MUFU.TANH R141, R124 ;  /* 0x0000007c008d7308 */ /* 0x000fe20000002400 */
[----:B------:R-:W-:-:S02]  /*d3e0*/  ISETP.GT.OR P4, PT, R218, 0x19, !P4 ;  /* 0x00000019da00780c */ /* 0x000fc40006784670 */
[----:B------:R-:W-:Y:S02]  /*d3f0*/  FSEL R215, R233, -INF , !P2 ;  /* 0xff800000e9d77808 */ /* 0x000fe40005000000 */
[----:B------:R-:W-:Y:S02]  /*d400*/  FSEL R211, R21, -INF , !P3 ;  /* 0xff80000015d37808 */ /* 0x000fe40005800000 */
[----:B------:R-:W-:Y:S01]  /*d410*/  FSEL R208, R23, -INF , !P5 ;  /* 0xff80000017d07808 */ /* 0x000fe20006800000 */
[----:B------:R-:W4:Y:S01]  /*d420*/  MUFU.TANH R157, R108 ;  /* 0x0000006c009d7308 */ /* 0x000f220000002400 */
[----:B------:R-:W-:Y:S01]  /*d430*/  FSEL R206, R202, -INF , !P4 ;  /* 0xff800000cace7808 */ /* 0x000fe20006000000 */
[----:B------:R-:W-:Y:S01]  /*d440*/  FMUL.FTZ R110, R110, UR9 ;  /* 0x000000096e6e7c20 */ /* 0x000fe20008410000 */
[----:B------:R-:W-:-:S05]  /*d450*/  FMUL.FTZ R111, R111, UR9 ;  /* 0x000000096f6f7c20 */ /* 0x000fca0008410000 */
[----:B------:R-:W4:Y:S01]  /*d460*/  MUFU.TANH R152, R113 ;  /* 0x0000007100987308 */ /* 0x000f220000002400 */
[----:B------:R-:W-:-:S07]  /*d470*/  FMUL.FTZ R119, R119, UR9 ;  /* 0x0000000977777c20 */ /* 0x000fce0008410000 */
[----:B------:R-:W-:Y:S01]  /*d480*/  MUFU.TANH R144, R121 ;  /* 0x0000007900907308 */ /* 0x000fe20000002400 */
[----:B------:R-:W-:-:S07]  /*d490*/  FMUL.FTZ R115, R115, UR9 ;  /* 0x0000000973737c20 */ /* 0x000fce0008410000 */
[----:B------:R-:W-:Y:S08]  /*d4a0*/  MUFU.TANH R140, R125 ;  /* 0x0000007d008c7308 */ /* 0x000ff00000002400 */
[----:B------:R-:W4:Y:S08]  /*d4b0*/  MUFU.TANH R150, R116 ;  /* 0x0000007400967308 */ /* 0x000f300000002400 */
[----:B------:R-:W4:Y:S01]  /*d4c0*/  MUFU.TANH R148, R117 ;  /* 0x0000007500947308 */ /* 0x000f220000002400 */
[----:B------:R-:W-:-:S07]  /*d4d0*/  FMUL.FTZ R118, R118, UR9 ;  /* 0x0000000976767c20 */ /* 0x000fce0008410000 */
[----:B------:R-:W-:Y:S08]  /*d4e0*/  MUFU.TANH R158, R107 ;  /* 0x0000006b009e7308 */ /* 0x000ff00000002400 */
[----:B------:R-:W-:Y:S08]  /*d4f0*/  MUFU.TANH R151, R114 ;  /* 0x0000007200977308 */ /* 0x000ff00000002400 */
[----:B------:R-:W4:Y:S01]  /*d500*/  MUFU.TANH R159, R106 ;  /* 0x0000006a009f7308 */ /* 0x000f220000002400 */
[----:B------:R-:W-:-:S02]  /*d510*/  WARPGROUP.DEPBAR.LE gsb0, 0x0 ;  /* 0x00008000000079c5 */ /* 0x000fc40000010000 */
[----:B------:R-:W1:Y:S01]  /*d520*/  LDS R227, [R227+0x400] ;  /* 0x00040000e3e37984 */ /* 0x000e620000000800 */
        /* <DEDUP_REMOVED lines=9> */
[C---:B------:R-:W-:Y:S01]  /*d5c0*/  ISETP.GE.AND P0, PT, R128.reuse, RZ, PT ;  /* 0x000000ff8000720c */ /* 0x040fe20003f06270 */
[----:B------:R-:W-:Y:S01]  /*d5d0*/  HGMMA.64x128x16.F32 R24, gdesc[UR4], R24, gsb0 ;  /* 0x01e00000041879f0 */ /* 0x000fe20008000818 */
[C---:B------:R-:W-:Y:S01]  /*d5e0*/  ISETP.GT.OR P1, PT, R221.reuse, 0x1, !P1 ;  /* 0x00000001dd00780c */ /* 0x040fe20004f24670 */
[----:B------:R-:W3:Y:S01]  /*d5f0*/  MUFU.TANH R155, R110 ;  /* 0x0000006e009b7308 */ /* 0x000ee20000002400 */
[----:B------:R-:W-:Y:S01]  /*d600*/  ISETP.GT.OR P0, PT, R221, RZ, !P0 ;  /* 0x000000ffdd00720c */ /* 0x000fe20004704670 */
[----:B------:R-:W-:Y:S01]  /*d610*/  FMUL.FTZ R127, R127, UR9 ;  /* 0x000000097f7f7c20 */ /* 0x000fe20008410000 */
[----:B------:R-:W-:-:S05]  /*d620*/  ISETP.GE.AND P2, PT, R128, 0x8, PT ;  /* 0x000000088000780c */ /* 0x000fca0003f46270 */
[----:B------:R-:W3:Y:S01]  /*d630*/  MUFU.TANH R154, R111 ;  /* 0x0000006f009a7308 */ /* 0x000ee20000002400 */
[----:B------:R-:W-:-:S07]  /*d640*/  ISETP.GE.AND P3, PT, R128, 0x9, PT ;  /* 0x000000098000780c */ /* 0x000fce0003f66270 */
[----:B------:R3:W-:Y:S01]  /*d650*/  MUFU.TANH R146, R119 ;  /* 0x0000007700927308 */ /* 0x0007e20000002400 */
[----:B------:R-:W-:-:S07]  /*d660*/  ISETP.GE.AND P5, PT, R128, 0x10, PT ;  /* 0x000000108000780c */ /* 0x000fce0003fa6270 */
[----:B------:R-:W3:Y:S01]  /*d670*/  MUFU.TANH R149, R115 ;  /* 0x0000007300957308 */ /* 0x000ee20000002400 */
[----:B------:R-:W-:-:S07]  /*d680*/  ISETP.GE.AND P4, PT, R128, 0x11, PT ;  /* 0x000000118000780c */ /* 0x000fce0003f86270 */
[----:B------:R-:W3:Y:S01]  /*d690*/  MUFU.TANH R147, R118 ;  /* 0x0000007600937308 */ /* 0x000ee20000002400 */
[----:B------:R-:W-:Y:S01]  /*d6a0*/  FSEL R214, R20, -INF , !P0 ;  /* 0xff80000014d67808 */ /* 0x000fe20004000000 */
[----:B------:R-:W-:Y:S01]  /*d6b0*/  FMUL.FTZ R130, R130, UR9 ;  /* 0x0000000982827c20 */ /* 0x000fe20008410000 */
[----:B------:R-:W-:Y:S01]  /*d6c0*/  FSEL R228, R200, -INF , !P1 ;  /* 0xff800000c8e47808 */ /* 0x000fe20004800000 */
[----:B------:R-:W-:Y:S01]  /*d6d0*/  FMUL.FTZ R212, R131, UR9 ;  /* 0x0000000983d47c20 */ /* 0x000fe20008410000 */
[C---:B------:R-:W-:Y:S01]  /*d6e0*/  ISETP.GE.AND P0, PT, R128.reuse, 0x18, PT ;  /* 0x000000188000780c */ /* 0x040fe20003f06270 */
[----:B------:R-:W-:Y:S01]  /*d6f0*/  FMUL.FTZ R129, R129, UR9 ;  /* 0x0000000981817c20 */ /* 0x000fe20008410000 */
[----:B------:R-:W-:Y:S02]  /*d700*/  ISETP.GE.AND P1, PT, R128, 0x19, PT ;  /* 0x000000198000780c */ /* 0x000fe40003f26270 */
[----:B------:R-:W-:Y:S02]  /*d710*/  LEA R137, R0, R137, 0xa ;  /* 0x0000008900897211 */ /* 0x000fe400078e50ff */
[C---:B------:R-:W-:Y:S01]  /*d720*/  IADD3 R223, R10.reuse, 0x4, RZ ;  /* 0x000000040adf7810 */ /* 0x040fe20007ffe0ff */
[----:B-1----:R-:W1:Y:S01]  /*d730*/  SHFL.IDX PT, R225, R227, R10, 0x1f ;  /* 0x00001f0ae3e17589 */ /* 0x002e6200000e0000 */
[C---:B------:R-:W-:Y:S01]  /*d740*/  ISETP.GT.OR P2, PT, R221.reuse, 0x8, !P2 ;  /* 0x00000008dd00780c */ /* 0x040fe20005744670 */
[----:B------:R-:W-:Y:S01]  /*d750*/  VIADD R231, R10, 0x8 ;  /* 0x000000080ae77836 */ /* 0x000fe20000000000 */
[C---:B------:R-:W-:Y:S01]  /*d760*/  ISETP.GT.OR P3, PT, R221.reuse, 0x9, !P3 ;  /* 0x00000009dd00780c */ /* 0x040fe20005f64670 */
[----:B------:R-:W-:Y:S01]  /*d770*/  ULDC UR4, c[0x0][0x744] ;  /* 0x0001d10000047ab9 */ /* 0x000fe20000000800 */
[----:B------:R-:W-:-:S02]  /*d780*/  ISETP.GT.OR P5, PT, R221, 0x10, !P5 ;  /* 0x00000010dd00780c */ /* 0x000fc40006fa4670 */
[C---:B------:R-:W-:Y:S02]  /*d790*/  ISETP.GT.OR P4, PT, R221.reuse, 0x11, !P4 ;  /* 0x00000011dd00780c */ /* 0x040fe40006784670 */
[C---:B------:R-:W-:Y:S02]  /*d7a0*/  ISETP.GT.OR P0, PT, R221.reuse, 0x18, !P0 ;  /* 0x00000018dd00780c */ /* 0x040fe40004704670 */
[----:B------:R-:W-:Y:S02]  /*d7b0*/  ISETP.GT.OR P1, PT, R221, 0x19, !P1 ;  /* 0x00000019dd00780c */ /* 0x000fe40004f24670 */
        /* <DEDUP_REMOVED lines=12> */
[C---:B------:R-:W-:Y:S02]  /*d880*/  ISETP.GT.OR P2, PT, R218.reuse, 0x20, !P2 ;  /* 0x00000020da00780c */ /* 0x040fe40005744670 */
[C---:B------:R-:W-:Y:S02]  /*d890*/  ISETP.GT.OR P3, PT, R218.reuse, 0x21, !P3 ;  /* 0x00000021da00780c */ /* 0x040fe40005f64670 */
[----:B------:R-:W-:-:S02]  /*d8a0*/  ISETP.GT.OR P5, PT, R218, 0x28, !P5 ;  /* 0x00000028da00780c */ /* 0x000fc40006fa4670 */
[C---:B------:R-:W-:Y:S02]  /*d8b0*/  ISETP.GT.OR P4, PT, R218.reuse, 0x29, !P4 ;  /* 0x00000029da00780c */ /* 0x040fe40006784670 */
[C---:B------:R-:W-:Y:S02]  /*d8c0*/  ISETP.GT.OR P0, PT, R218.reuse, 0x30, !P0 ;  /* 0x00000030da00780c */ /* 0x040fe40004704670 */
[----:B------:R-:W-:Y:S02]  /*d8d0*/  ISETP.GT.OR P1, PT, R218, 0x31, !P1 ;  /* 0x00000031da00780c */ /* 0x000fe40004f24670 */
[----:B------:R-:W-:Y:S02]  /*d8e0*/  FSEL R204, R171, -INF , !P2 ;  /* 0xff800000abcc7808 */ /* 0x000fe40005000000 */
[----:B------:R-:W-:Y:S02]  /*d8f0*/  FSEL R122, R170, -INF , !P3 ;  /* 0xff800000aa7a7808 */ /* 0x000fe40005800000 */
[----:B------:R-:W-:-:S02]  /*d900*/  FSEL R123, R167, -INF , !P5 ;  /* 0xff800000a77b7808 */ /* 0x000fc40006800000 */
[----:B--2---:R-:W-:Y:S02]  /*d910*/  FSEL R120, R88, -INF , !P4 ;  /* 0xff80000058787808 */ /* 0x004fe40006000000 */
[C---:B------:R-:W-:Y:S02]  /*d920*/  ISETP.GE.AND P2, PT, R126.reuse, 0x38, PT ;  /* 0x000000387e00780c */ /* 0x040fe40003f46270 */
[----:B------:R-:W-:Y:S02]  /*d930*/  ISETP.GE.AND P3, PT, R126, 0x39, PT ;  /* 0x000000397e00780c */ /* 0x000fe40003f66270 */
[C---:B------:R-:W-:Y:S02]  /*d940*/  ISETP.GE.AND P5, PT, R128.reuse, 0x20, PT ;  /* 0x000000208000780c */ /* 0x040fe40003fa6270 */
[----:B------:R-:W-:Y:S02]  /*d950*/  ISETP.GE.AND P4, PT, R128, 0x21, PT ;  /* 0x000000218000780c */ /* 0x000fe40003f86270 */
[----:B----4-:R-:W-:-:S02]  /*d960*/  FSEL R103, R91, -INF , !P0 ;  /* 0xff8000005b677808 */ /* 0x010fc40004000000 */
[----:B------:R-:W-:Y:S02]  /*d970*/  FSEL R109, R92, -INF , !P1 ;  /* 0xff8000005c6d7808 */ /* 0x000fe40004800000 */
[C---:B------:R-:W-:Y:S02]  /*d980*/  ISETP.GE.AND P0, PT, R128.reuse, 0x28, PT ;  /* 0x000000288000780c */ /* 0x040fe40003f06270 */
[----:B------:R-:W-:Y:S02]  /*d990*/  ISETP.GE.AND P1, PT, R128, 0x29, PT ;  /* 0x000000298000780c */ /* 0x000fe40003f26270 */
[C---:B------:R-:W-:Y:S02]  /*d9a0*/  ISETP.GT.OR P2, PT, R218.reuse, 0x38, !P2 ;  /* 0x00000038da00780c */ /* 0x040fe40005744670 */
[----:B------:R-:W-:Y:S02]  /*d9b0*/  ISETP.GT.OR P3, PT, R218, 0x39, !P3 ;  /* 0x00000039da00780c */ /* 0x000fe40005f64670 */
        /* <DEDUP_REMOVED lines=19> */
[----:B------:R-:W-:Y:S02]  /*daf0*/  ISETP.GT.OR P4, PT, R221, 0x39, !P4 ;  /* 0x00000039dd00780c */ /* 0x000fe40006784670 */
        /* <DEDUP_REMOVED lines=11> */
[----:B---3--:R-:W-:Y:S02]  /*dbb0*/  FSEL R119, R160, -INF , !P1 ;  /* 0xff800000a0777808 */ /* 0x008fe40004800000 */
        /* <DEDUP_REMOVED lines=31> */
[----:B------:R-:W-:Y:S02]  /*ddb0*/  ISETP.GE.AND P3, PT, R128, 0x59, PT ;  /* 0x000000598000780c */ /* 0x000fe40003f66270 */
[C---:B------:R-:W-:Y:S02]  /*ddc0*/  ISETP.GE.AND P5, PT, R126.reuse, 0x60, PT ;  /* 0x000000607e00780c */ /* 0x040fe40003fa6270 */
[----:B------:R-:W-:Y:S02]  /*ddd0*/  ISETP.GE.AND P4, PT, R126, 0x61, PT ;  /* 0x000000617e00780c */ /* 0x000fe40003f86270 */
[----:B------:R-:W-:-:S02]  /*dde0*/  FSEL R100, R151, -INF , !P0 ;  /* 0xff80000097647808 */ /* 0x000fc40004000000 */
        /* <DEDUP_REMOVED lines=8> */
[----:B------:R-:W-:Y:S01]  /*de70*/  ISETP.GT.OR P1, PT, R218, 0x69, !P1 ;  /* 0x00000069da00780c */ /* 0x000fe20004f24670 */
[----:B------:R2:W3:Y:S01]  /*de80*/  MUFU.TANH R6, R127 ;  /* 0x0000007f00067308 */ /* 0x0004e20000002400 */
[----:B------:R-:W-:Y:S02]  /*de90*/  FSEL R98, R147, -INF , !P2 ;  /* 0xff80000093627808 */ /* 0x000fe40005000000 */
[----:B------:R-:W-:Y:S02]  /*dea0*/  FSEL R118, R146, -INF , !P3 ;  /* 0xff80000092767808 */ /* 0x000fe40005800000 */
[----:B------:R-:W-:-:S02]  /*deb0*/  FSEL R113, R145, -INF , !P5 ;  /* 0xff80000091717808 */ /* 0x000fc40006800000 */
[----:B------:R-:W-:Y:S02]  /*dec0*/  FSEL R108, R144, -INF , !P4 ;  /* 0xff800000906c7808 */ /* 0x000fe40006000000 */
[C---:B------:R-:W-:Y:S02]  /*ded0*/  ISETP.GE.AND P2, PT, R126.reuse, 0x70, PT ;  /* 0x000000707e00780c */ /* 0x040fe40003f46270 */
[C---:B------:R-:W-:Y:S02]  /*dee0*/  ISETP.GE.AND P3, PT, R126.reuse, 0x71, PT ;  /* 0x000000717e00780c */ /* 0x040fe40003f66270 */
[C---:B------:R-:W-:Y:S02]  /*def0*/  ISETP.GE.AND P5, PT, R126.reuse, 0x78, PT ;  /* 0x000000787e00780c */ /* 0x040fe40003fa6270 */
[----:B------:R-:W-:Y:S01]  /*df00*/  ISETP.GE.AND P4, PT, R126, 0x79, PT ;  /* 0x000000797e00780c */ /* 0x000fe20003f86270 */
[----:B------:R4:W1:Y:S01]  /*df10*/  MUFU.TANH R2, R130 ;  /* 0x0000008200027308 */ /* 0x0008620000002400 */
[----:B------:R-:W-:-:S02]  /*df20*/  FSEL R126, R141, -INF , !P0 ;  /* 0xff8000008d7e7808 */ /* 0x000fc40004000000 */
[----:B--2---:R-:W-:Y:S02]  /*df30*/  FSEL R127, R140, -INF , !P1 ;  /* 0xff8000008c7f7808 */ /* 0x004fe40004800000 */
[C---:B------:R-:W-:Y:S02]  /*df40*/  ISETP.GE.AND P0, PT, R128.reuse, 0x60, PT ;  /* 0x000000608000780c */ /* 0x040fe40003f06270 */
[----:B------:R-:W-:Y:S02]  /*df50*/  ISETP.GE.AND P1, PT, R128, 0x61, PT ;  /* 0x000000618000780c */ /* 0x000fe40003f26270 */
[----:B------:R-:W-:Y:S02]  /*df60*/  ISETP.GT.OR P2, PT, R218, 0x70, !P2 ;  /* 0x00000070da00780c */ /* 0x000fe40005744670 */
[C---:B------:R-:W-:Y:S02]  /*df70*/  ISETP.GT.OR P0, PT, R221.reuse, 0x60, !P0 ;  /* 0x00000060dd00780c */ /* 0x040fe40004704670 */
[----:B------:R-:W-:-:S02]  /*df80*/  ISETP.GT.OR P1, PT, R221, 0x61, !P1 ;  /* 0x00000061dd00780c */ /* 0x000fc40004f24670 */
[----:B----4-:R-:W-:Y:S02]  /*df90*/  FSEL R130, R5, -INF , !P2 ;  /* 0xff80000005827808 */ /* 0x010fe40005000000 */
[----:B------:R-:W-:Y:S02]  /*dfa0*/  FSEL R131, R143, -INF , !P0 ;  /* 0xff8000008f837808 */ /* 0x000fe40004000000 */
[----:B------:R-:W-:Y:S02]  /*dfb0*/  FSEL R138, R142, -INF , !P1 ;  /* 0xff8000008e8a7808 */ /* 0x000fe40004800000 */
[C---:B------:R-:W-:Y:S02]  /*dfc0*/  ISETP.GE.AND P2, PT, R128.reuse, 0x68, PT ;  /* 0x000000688000780c */ /* 0x040fe40003f46270 */
[C---:B------:R-:W-:Y:S02]  /*dfd0*/  ISETP.GE.AND P0, PT, R128.reuse, 0x69, PT ;  /* 0x000000698000780c */ /* 0x040fe40003f06270 */
[----:B------:R-:W-:-:S02]  /*dfe0*/  ISETP.GE.AND P1, PT, R128, 0x70, PT ;  /* 0x000000708000780c */ /* 0x000fc40003f26270 */
[C---:B------:R-:W-:Y:S02]  /*dff0*/  ISETP.GT.OR P2, PT, R221.reuse, 0x68, !P2 ;  /* 0x00000068dd00780c */ /* 0x040fe40005744670 */
[C---:B------:R-:W-:Y:S02]  /*e000*/  ISETP.GT.OR P0, PT, R221.reuse, 0x69, !P0 ;  /* 0x00000069dd00780c */ /* 0x040fe40004704670 */
[----:B------:R-:W-:Y:S01]  /*e010*/  ISETP.GT.OR P1, PT, R221, 0x70, !P1 ;  /* 0x00000070dd00780c */ /* 0x000fe20004f24670 */
[----:B------:R2:W-:Y:S01]  /*e020*/  MUFU.TANH R4, R129 ;  /* 0x0000008100047308 */ /* 0x0005e20000002400 */
[----:B------:R-:W-:Y:S02]  /*e030*/  R2UR UR8, R137 ;  /* 0x00000000890872ca */ /* 0x000fe400000e0000 */
[----:B---3--:R-:W-:Y:S02]  /*e040*/  FSEL R139, R6, -INF , !P0 ;  /* 0xff800000068b7808 */ /* 0x008fe40004000000 */
[----:B-1----:R-:W-:-:S02]  /*e050*/  FSEL R137, R2, -INF , !P1 ;  /* 0xff80000002897808 */ /* 0x002fc40004800000 */
[C---:B------:R-:W-:Y:S02]  /*e060*/  ISETP.GE.AND P0, PT, R128.reuse, 0x78, PT ;  /* 0x000000788000780c */ /* 0x040fe40003f06270 */
[----:B--2---:R-:W-:Y:S02]  /*e070*/  FSEL R129, R7, -INF , !P2 ;  /* 0xff80000007817808 */ /* 0x004fe40005000000 */
[C---:B------:R-:W-:Y:S02]  /*e080*/  ISETP.GE.AND P2, PT, R128.reuse, 0x71, PT ;  /* 0x000000718000780c */ /* 0x040fe40003f46270 */
[----:B------:R-:W-:Y:S02]  /*e090*/  ISETP.GE.AND P1, PT, R128, 0x79, PT ;  /* 0x000000798000780c */ /* 0x000fe40003f26270 */
[----:B------:R1:W-:Y:S02]  /*e0a0*/  MUFU.TANH R128, R212 ;  /* 0x000000d400807308 */ /* 0x0003e40000002400 */
[----:B-1----:R-:W1:Y:S01]  /*e0b0*/  SHFL.IDX PT, R212, R227, R223, 0x1f ;  /* 0x00001fdfe3d47589 */ /* 0x002e6200000e0000 */
[----:B------:R-:W-:-:S02]  /*e0c0*/  ISETP.GT.OR P3, PT, R218, 0x71, !P3 ;  /* 0x00000071da00780c */ /* 0x000fc40005f64670 */
[C---:B------:R-:W-:Y:S02]  /*e0d0*/  ISETP.GT.OR P5, PT, R218.reuse, 0x78, !P5 ;  /* 0x00000078da00780c */ /* 0x040fe40006fa4670 */
[----:B------:R-:W-:Y:S02]  /*e0e0*/  ISETP.GT.OR P4, PT, R218, 0x79, !P4 ;  /* 0x00000079da00780c */ /* 0x000fe40006784670 */
[----:B------:R-:W2:Y:S01]  /*e0f0*/  SHFL.IDX PT, R218, R18, R10, 0x1f ;  /* 0x00001f0a12da7589 */ /* 0x000ea200000e0000 */
[----:B------:R-:W-:Y:S01]  /*e100*/  IADD3 R232, R10, 0xc, RZ ;  /* 0x0000000c0ae87810 */ /* 0x000fe20007ffe0ff */
[----:B------:R-:W-:Y:S02]  /*e110*/  WARPGROUP.DEPBAR.LE gsb0, 0x0 ;  /* 0x00008000000079c5 */ /* 0x000fe40000010000 */
[----:B------:R-:W-:Y:S01]  /*e120*/  FADD.FTZ R229, R24, -R225 ;  /* 0x800000e118e57221 */ /* 0x000fe20000010000 */
[C---:B------:R-:W-:Y:S01]  /*e130*/  ISETP.GT.OR P2, PT, R221.reuse, 0x71, !P2 ;  /* 0x00000071dd00780c */ /* 0x040fe20005744670 */
[----:B------:R-:W3:Y:S01]  /*e140*/  SHFL.IDX PT, R24, R227, R231, 0x1f ;  /* 0x00001fe7e3187589 */ /* 0x000ee200000e0000 */
[----:B------:R-:W-:-:S02]  /*e150*/  ISETP.GT.OR P0, PT, R221, 0x78, !P0 ;  /* 0x00000078dd00780c */ /* 0x000fc40004704670 */
[----:B------:R-:W-:Y:S01]  /*e160*/  ISETP.GT.OR P1, PT, R221, 0x79, !P1 ;  /* 0x00000079dd00780c */ /* 0x000fe20004f24670 */
[----:B------:R-:W-:Y:S01]  /*e170*/  LDS R17, [R17+0x400] ;  /* 0x0004000011117984 */ /* 0x000fe20000000800 */
[----:B------:R-:W-:Y:S01]  /*e180*/  FMUL.FTZ R132, R132, UR9 ;  /* 0x0000000984847c20 */ /* 0x000fe20008410000 */
[----:B------:R-:W-:Y:S01]  /*e190*/  FMUL.FTZ R134, R134, UR9 ;  /* 0x0000000986867c20 */ /* 0x000fe20008410000 */
[----:B------:R-:W-:Y:S01]  /*e1a0*/  FMUL.FTZ R133, R133, UR9 ;  /* 0x0000000985857c20 */ /* 0x000fe20008410000 */
[----:B------:R-:W-:Y:S01]  /*e1b0*/  FMUL.FTZ R135, R135, UR9 ;  /* 0x0000000987877c20 */ /* 0x000fe20008410000 */
[----:B------:R-:W-:Y:S01]  /*e1c0*/  FFMA.FTZ R235, -R235, R235, 1 ;  /* 0x3f800000ebeb7423 */ /* 0x000fe200000101eb */
[----:B------:R-:W-:Y:S01]  /*e1d0*/  FFMA.FTZ R236, -R236, R236, 1 ;  /* 0x3f800000ecec7423 */ /* 0x000fe200000101ec */
[--C-:B-1----:R-:W-:Y:S01]  /*e1e0*/  FADD.FTZ R226, R25, -R212.reuse ;  /* 0x800000d419e27221 */ /* 0x102fe20000010000 */
[----:B------:R-:W-:Y:S01]  /*e1f0*/  FFMA.FTZ R90, -R90, R90, 1 ;  /* 0x3f8000005a5a7423 */ /* 0x000fe2000001015a */
[----:B------:R-:W-:Y:S04]  /*e200*/  SHFL.IDX PT, R25, R18, R223, 0x1f ;  /* 0x00001fdf12197589 */ /* 0x000fe800000e0000 */
[----:B------:R-:W1:Y:S01]  /*e210*/  SHFL.IDX PT, R223, R227, R232, 0x1f ;  /* 0x00001fe8e3df7589 */ /* 0x000e6200000e0000 */
[----:B------:R-:W-:Y:S01]  /*e220*/  FADD.FTZ R212, R27, -R212 ;  /* 0x800000d41bd47221 */ /* 0x000fe20000010000 */
[----:B--2---:R-:W-:Y:S01]  /*e230*/  FFMA.FTZ R216, R216, UR4, -R218 ;  /* 0x00000004d8d87c23 */ /* 0x004fe200080108da */
[----:B------:R-:W-:-:S02]  /*e240*/  VIADD R27, R10, 0x10 ;  /* 0x000000100a1b7836 */ /* 0x000fc40000000000 */
[----:B------:R-:W-:Y:S01]  /*e250*/  FADD.FTZ R225, R26, -R225 ;  /* 0x800000e11ae17221 */ /* 0x000fe20000010000 */
[----:B------:R-:W-:Y:S01]  /*e260*/  IADD3 R221, R10, 0x14, RZ ;  /* 0x000000140add7810 */ /* 0x000fe20007ffe0ff */
[----:B------:R-:W-:Y:S01]  /*e270*/  FFMA.FTZ R26, R214, UR4, -R218 ;  /* 0x00000004d61a7c23 */ /* 0x000fe200080108da */
[----:B------:R-:W-:Y:S01]  /*e280*/  FFMA.FTZ R91, -R91, R91, 1 ;  /* 0x3f8000005b5b7423 */ /* 0x000fe2000001015b */
[----:B------:R2:W4:Y:S01]  /*e290*/  MUFU.EX2 R214, R216 ;  /* 0x000000d800d67308 */ /* 0x0005220000000800 */
[----:B------:R-:W4:Y:S01]  /*e2a0*/  SHFL.IDX PT, R231, R18, R231, 0x1f ;  /* 0x00001fe712e77589 */ /* 0x000f2200000e0000 */
[--C-:B---3--:R-:W-:Y:S01]  /*e2b0*/  FADD.FTZ R218, R30, -R24.reuse ;  /* 0x800000181eda7221 */ /* 0x108fe20000010000 */
[----:B------:R-:W-:Y:S01]  /*e2c0*/  FFMA.FTZ R93, -R93, R93, 1 ;  /* 0x3f8000005d5d7423 */ /* 0x000fe2000001015d */
[----:B------:R-:W-:Y:S01]  /*e2d0*/  FFMA.FTZ R89, -R89, R89, 1 ;  /* 0x3f80000059597423 */ /* 0x000fe20000010159 */
[----:B------:R-:W-:Y:S01]  /*e2e0*/  FFMA.FTZ R88, -R88, R88, 1 ;  /* 0x3f80000058587423 */ /* 0x000fe20000010158 */
[----:B------:R-:W-:Y:S01]  /*e2f0*/  FFMA.FTZ R92, -R92, R92, 1 ;  /* 0x3f8000005c5c7423 */ /* 0x000fe2000001015c */
[----:B------:R-:W-:Y:S01]  /*e300*/  LDS R15, [R15+0x400] ;  /* 0x000400000f0f7984 */ /* 0x000fe20000000800 */
[----:B--2---:R-:W-:-:S03]  /*e310*/  FADD.FTZ R216, R28, -R24 ;  /* 0x800000181cd87221 */ /* 0x004fc60000010000 */
[----:B------:R-:W2:Y:S04]  /*e320*/  SHFL.IDX PT, R28, R227, R27, 0x1f ;  /* 0x00001f1be31c7589 */ /* 0x000ea800000e0000 */
[----:B------:R1:W-:Y:S04]  /*e330*/  SHFL.IDX PT, R27, R227, R221, 0x1f ;  /* 0x00001fdde31b7589 */ /* 0x0003e800000e0000 */
[----:B------:R-:W3:Y:S01]  /*e340*/  SHFL.IDX PT, R30, R18, R232, 0x1f ;  /* 0x00001fe8121e7589 */ /* 0x000ee200000e0000 */
[----:B-1----:R-:W-:Y:S01]  /*e350*/  FADD.FTZ R221, R29, -R223 ;  /* 0x800000df1ddd7221 */ /* 0x002fe20000010000 */
[----:B------:R-:W-:-:S02]  /*e360*/  VIADD R29, R10, 0x18 ;  /* 0x000000180a1d7836 */ /* 0x000fc40000000000 */
[----:B------:R-:W-:Y:S01]  /*e370*/  FADD.FTZ R223, R31, -R223 ;  /* 0x800000df1fdf7221 */ /* 0x000fe20000010000 */
[----:B------:R-:W-:-:S03]  /*e380*/  VIADD R31, R10, 0x10 ;  /* 0x000000100a1f7836 */ /* 0x000fc60000000000 */
[----:B------:R-:W1:Y:S04]  /*e390*/  SHFL.IDX PT, R29, R227, R29, 0x1f ;  /* 0x00001f1de31d7589 */ /* 0x000e6800000e0000 */
[----:B------:R-:W1:Y:S01]  /*e3a0*/  SHFL.IDX PT, R31, R18, R31, 0x1f ;  /* 0x00001f1f121f7589 */ /* 0x000e6200000e0000 */
[----:B------:R4:W-:Y:S01]  /*e3b0*/  MUFU.EX2 R24, R26 ;  /* 0x0000001a00187308 */ /* 0x0009e20000000800 */
        /* <DEDUP_REMOVED lines=8> */
[----:B------:R-:W-:Y:S01]  /*e440*/  IADD3 R32, R10, 0x14, RZ ;  /* 0x000000140a207810 */ /* 0x000fe20007ffe0ff */
[--C-:B-1----:R-:W-:Y:S01]  /*e450*/  FADD.FTZ R217, R36, -R29.reuse ;  /* 0x8000001d24d97221 */ /* 0x102fe20000010000 */
[----:B------:R-:W-:Y:S01]  /*e460*/  FADD.FTZ R220, R38, -R29 ;  /* 0x8000001d26dc7221 */ /* 0x000fe20000010000 */
[----:B------:R-:W-:Y:S01]  /*e470*/  FMUL.FTZ R229, R214, R229 ;  /* 0x000000e5d6e57220 */ /* 0x000fe20000410000 */
[--C-:B------:R-:W-:Y:S01]  /*e480*/  FFMA.FTZ R29, R215, UR4, -R31.reuse ;  /* 0x00000004d71d7c23 */ /* 0x100fe2000801081f */
[----:B------:R-:W-:Y:S01]  /*e490*/  FFMA.FTZ R31, R213, UR4, -R31 ;  /* 0x00000004d51f7c23 */ /* 0x000fe2000801081f */
[----:B------:R-:W-:Y:S01]  /*e4a0*/  FFMA.FTZ R213, -R19, R19, 1 ;  /* 0x3f80000013d57423 */ /* 0x000fe20000010113 */
[C---:B------:R-:W-:Y:S01]  /*e4b0*/  IADD3 R232, R10.reuse, 0x1c, RZ ;  /* 0x0000001c0ae87810 */ /* 0x040fe20007ffe0ff */
[----:B------:R-:W1:Y:S01]  /*e4c0*/  SHFL.IDX PT, R32, R18, R32, 0x1f ;  /* 0x00001f2012207589 */ /* 0x000e6200000e0000 */
[----:B------:R-:W-:-:S02]  /*e4d0*/  VIADD R34, R10, 0x18 ;  /* 0x000000180a227836 */ /* 0x000fc40000000000 */
[----:B------:R-:W-:Y:S01]  /*e4e0*/  FMUL.FTZ R213, R213, R229 ;  /* 0x000000e5d5d57220 */ /* 0x000fe20000410000 */
[----:B------:R-:W-:Y:S01]  /*e4f0*/  IADD3 R229, R10, 0x1c, RZ ;  /* 0x0000001c0ae57810 */ /* 0x000fe20007ffe0ff */
[----:B------:R2:W-:Y:S01]  /*e500*/  SHFL.IDX PT, R232, R227, R232, 0x1f ;  /* 0x00001fe8e3e87589 */ /* 0x0005e200000e0000 */
[----:B------:R-:W3:Y:S01]  /*e510*/  MUFU.EX2 R219, R219 ;  /* 0x000000db00db7308 */ /* 0x000ee20000000800 */
[--C-:B--2---:R-:W-:Y:S02]  /*e520*/  FADD.FTZ R227, R33, -R27.reuse ;  /* 0x8000001b21e37221 */ /* 0x104fe40000010000 */
[----:B------:R-:W2:Y:S04]  /*e530*/  SHFL.IDX PT, R33, R18, R34, 0x1f ;  /* 0x00001f2212217589 */ /* 0x000ea800000e0000 */
[----:B------:R-:W4:Y:S01]  /*e540*/  SHFL.IDX PT, R34, R18, R229, 0x1f ;  /* 0x00001fe512227589 */ /* 0x000f2200000e0000 */
[----:B------:R-:W-:Y:S01]  /*e550*/  FADD.FTZ R228, R35, -R27 ;  /* 0x8000001b23e47221 */ /* 0x000fe20000010000 */
[--C-:B-1----:R-:W-:Y:S01]  /*e560*/  FFMA.FTZ R211, R211, UR4, -R32.reuse ;  /* 0x00000004d3d37c23 */ /* 0x102fe20008010820 */
[----:B------:R-:W-:Y:S01]  /*e570*/  FFMA.FTZ R32, R210, UR4, -R32 ;  /* 0x00000004d2207c23 */ /* 0x000fe20008010820 */
[----:B------:R-:W1:Y:S01]  /*e580*/  SHFL.IDX PT, R35, R12, R10, 0x1f ;  /* 0x00001f0a0c237589 */ /* 0x000e6200000e0000 */
[----:B------:R-:W-:-:S02]  /*e590*/  VIADD R215, R10, 0x4 ;  /* 0x000000040ad77836 */ /* 0x000fc40000000000 */
[----:B------:R-:W-:Y:S01]  /*e5a0*/  FFMA.FTZ R210, -R20, R20, 1 ;  /* 0x3f80000014d27423 */ /* 0x000fe20000010114 */
[----:B------:R2:W-:Y:S01]  /*e5b0*/  MUFU.EX2 R19, R31 ;  /* 0x0000001f00137308 */ /* 0x0005e20000000800 */
[----:B---3--:R-:W-:-:S07]  /*e5c0*/  FMUL.FTZ R226, R219, R226 ;  /* 0x000000e2dbe27220 */ /* 0x008fce0000410000 */
[----:B------:R3:W-:Y:S01]  /*e5d0*/  MUFU.EX2 R20, R32 ;  /* 0x0000002000147308 */ /* 0x0007e20000000800 */
[--C-:B--2---:R-:W-:Y:S01]  /*e5e0*/  FFMA.FTZ R31, R208, UR4, -R33.reuse ;  /* 0x00000004d01f7c23 */ /* 0x104fe20008010821 */
[----:B------:R-:W-:Y:S01]  /*e5f0*/  FFMA.FTZ R208, -R230, R230, 1 ;  /* 0x3f800000e6d07423 */ /* 0x000fe200000101e6 */
[----:B---3--:R-:W-:Y:S01]  /*e600*/  FFMA.FTZ R32, R209, UR4, -R33 ;  /* 0x00000004d1207c23 */ /* 0x008fe20008010821 */
[--C-:B----4-:R-:W-:Y:S02]  /*e610*/  FFMA.FTZ R33, R206, UR4, -R34.reuse ;  /* 0x00000004ce217c23 */ /* 0x110fe40008010822 */
[----:B------:R-:W2:Y:S01]  /*e620*/  SHFL.IDX PT, R206, R12, R215, 0x1f ;  /* 0x00001fd70cce7589 */ /* 0x000ea200000e0000 */
[----:B------:R-:W-:Y:S01]  /*e630*/  FMUL.FTZ R208, R208, R226 ;  /* 0x000000e2d0d07220 */ /* 0x000fe20000410000 */
[C---:B------:R-:W-:Y:S01]  /*e640*/  IADD3 R226, R10.reuse, 0x8, RZ ;  /* 0x000000080ae27810 */ /* 0x040fe20007ffe0ff */
[----:B------:R-:W-:Y:S01]  /*e650*/  VIADD R209, R10, 0xc ;  /* 0x0000000c0ad17836 */ /* 0x000fe20000000000 */
[----:B------:R3:W-:Y:S01]  /*e660*/  MUFU.EX2 R18, R211 ;  /* 0x000000d300127308 */ /* 0x0007e20000000800 */
[----:B------:R-:W-:-:S02]  /*e670*/  FFMA.FTZ R34, R207, UR4, -R34 ;  /* 0x00000004cf227c23 */ /* 0x000fc40008010822 */
[----:B------:R-:W4:Y:S05]  /*e680*/  SHFL.IDX PT, R207, R12, R226, 0x1f ;  /* 0x00001fe20ccf7589 */ /* 0x000f2a00000e0000 */
[----:B------:R1:W-:Y:S01]  /*e690*/  MUFU.EX2 R27, R231 ;  /* 0x000000e7001b7308 */ /* 0x0003e20000000800 */
[----:B---3--:R-:W-:-:S05]  /*e6a0*/  VIADD R211, R10, 0x14 ;  /* 0x000000140ad37836 */ /* 0x008fca0000000000 */
[----:B------:R-:W-:Y:S01]  /*e6b0*/  SHFL.IDX PT, R38, R12, R211, 0x1f ;  /* 0x00001fd30c267589 */ /* 0x000fe200000e0000 */
[----:B-1----:R-:W-:-:S03]  /*e6c0*/  FADD.FTZ R231, R37, -R232 ;  /* 0x800000e825e77221 */ /* 0x002fc60000010000 */
[----:B------:R-:W1:Y:S01]  /*e6d0*/  SHFL.IDX PT, R37, R12, R209, 0x1f ;  /* 0x00001fd10c257589 */ /* 0x000e6200000e0000 */
[----:B------:R-:W-:Y:S01]  /*e6e0*/  FMUL.FTZ R225, R24, R225 ;  /* 0x000000e118e17220 */ /* 0x000fe20000410000 */
[--C-:B------:R-:W-:Y:S01]  /*e6f0*/  FFMA.FTZ R204, R204, UR4, -R35.reuse ;  /* 0x00000004cccc7c23 */ /* 0x100fe20008010823 */
[----:B------:R-:W-:Y:S01]  /*e700*/  IADD3 R230, R10, 0x18, RZ ;  /* 0x000000180ae67810 */ /* 0x000fe20007ffe0ff */
[----:B------:R-:W-:Y:S01]  /*e710*/  FFMA.FTZ R36, R205, UR4, -R35 ;  /* 0x00000004cd247c23 */ /* 0x000fe20008010823 */
[----:B------:R-:W-:Y:S01]  /*e720*/  FMUL.FTZ R210, R210, R225 ;  /* 0x000000e1d2d27220 */ /* 0x000fe20000410000 */
[----:B------:R2:W-:Y:S01]  /*e730*/  MUFU.EX2 R35, R204 ;  /* 0x000000cc00237308 */ /* 0x0005e20000000800 */
[----:B------:R-:W-:Y:S01]  /*e740*/  IADD3 R225, R10, 0x10, RZ ;  /* 0x000000100ae17810 */ /* 0x000fe20007ffe0ff */
[----:B------:R-:W-:Y:S01]  /*e750*/  FADD.FTZ R232, R39, -R232 ;  /* 0x800000e827e87221 */ /* 0x000fe20000010000 */
[--C-:B--2---:R-:W-:Y:S01]  /*e760*/  FFMA.FTZ R204, R122, UR4, -R206.reuse ;  /* 0x000000047acc7c23 */ /* 0x104fe200080108ce */
[----:B------:R-:W-:Y:S01]  /*e770*/  FFMA.FTZ R206, R124, UR4, -R206 ;  /* 0x000000047cce7c23 */ /* 0x000fe200080108ce */
[----:B------:R-:W2:Y:S04]  /*e780*/  SHFL.IDX PT, R122, R12, R230, 0x1f ;  /* 0x00001fe60c7a7589 */ /* 0x000ea800000e0000 */
[----:B------:R-:W3:Y:S04]  /*e790*/  SHFL.IDX PT, R124, R12, R229, 0x1f ;  /* 0x00001fe50c7c7589 */ /* 0x000ee800000e0000 */
[----:B------:R2:W3:Y:S01]  /*e7a0*/  SHFL.IDX PT, R39, R12, R225, 0x1f ;  /* 0x00001fe10c277589 */ /* 0x0004e200000e0000 */
[--C-:B----4-:R-:W-:Y:S01]  /*e7b0*/  FFMA.FTZ R123, R123, UR4, -R207.reuse ;  /* 0x000000047b7b7c23 */ /* 0x110fe200080108cf */
[----:B------:R-:W-:Y:S01]  /*e7c0*/  FFMA.FTZ R125, R125, UR4, -R207 ;  /* 0x000000047d7d7c23 */ /* 0x000fe200080108cf */
[--C-:B-1----:R-:W-:Y:S01]  /*e7d0*/  FFMA.FTZ R120, R120, UR4, -R37.reuse ;  /* 0x0000000478787c23 */ /* 0x102fe20008010825 */
[----:B------:R-:W-:Y:S01]  /*e7e0*/  FFMA.FTZ R121, R121, UR4, -R37 ;  /* 0x0000000479797c23 */ /* 0x000fe20008010825 */
[----:B------:R-:W-:Y:S01]  /*e7f0*/  SHFL.IDX PT, R207, R11, R226, 0x1f ;  /* 0x00001fe20bcf7589 */ /* 0x000fe200000e0000 */
[----:B------:R1:W-:Y:S08]  /*e800*/  MUFU.EX2 R37, R206 ;  /* 0x000000ce00257308 */ /* 0x0003f00000000800 */
[----:B--2---:R2:W-:Y:S01]  /*e810*/  MUFU.EX2 R12, R204 ;  /* 0x000000cc000c7308 */ /* 0x0045e20000000800 */
[----:B-1----:R-:W-:-:S02]  /*e820*/  FFMA.FTZ R206, R97, UR4, -R38 ;  /* 0x0000000461ce7c23 */ /* 0x002fc40008010826 */
[----:B------:R-:W1:Y:S04]  /*e830*/  SHFL.IDX PT, R97, R11, R209, 0x1f ;  /* 0x00001fd10b617589 */ /* 0x000e6800000e0000 */
[----:B--2---:R-:W2:Y:S04]  /*e840*/  SHFL.IDX PT, R204, R11, R215, 0x1f ;  /* 0x00001fd70bcc7589 */ /* 0x004ea800000e0000 */
[----:B------:R-:W4:Y:S01]  /*e850*/  SHFL.IDX PT, R205, R11, R10, 0x1f ;  /* 0x00001f0a0bcd7589 */ /* 0x000f2200000e0000 */
[--C-:B------:R-:W-:Y:S01]  /*e860*/  FFMA.FTZ R112, R112, UR4, -R122.reuse ;  /* 0x0000000470707c23 */ /* 0x100fe2000801087a */
[----:B------:R-:W-:Y:S01]  /*e870*/  FFMA.FTZ R107, R107, UR4, -R122 ;  /* 0x000000046b6b7c23 */ /* 0x000fe2000801087a */
[--C-:B---3--:R-:W-:Y:S01]  /*e880*/  FFMA.FTZ R122, R95, UR4, -R124.reuse ;  /* 0x000000045f7a7c23 */ /* 0x108fe2000801087c */
[----:B------:R-:W-:-:S02]  /*e890*/  FFMA.FTZ R124, R96, UR4, -R124 ;  /* 0x00000004607c7c23 */ /* 0x000fc4000801087c */
[----:B------:R-:W3:Y:S01]  /*e8a0*/  SHFL.IDX PT, R96, R11, R225, 0x1f ;  /* 0x00001fe10b607589 */ /* 0x000ee200000e0000 */
[----:B------:R-:W-:Y:S01]  /*e8b0*/  FFMA.FTZ R109, R109, UR4, -R38 ;  /* 0x000000046d6d7c23 */ /* 0x000fe20008010826 */
[----:B------:R-:W-:Y:S01]  /*e8c0*/  FFMA.FTZ R103, R103, UR4, -R39 ;  /* 0x0000000467677c23 */ /* 0x000fe20008010827 */
[--C-:B-1----:R-:W-:Y:S01]  /*e8d0*/  FFMA.FTZ R105, R105, UR4, -R97.reuse ;  /* 0x0000000469697c23 */ /* 0x102fe20008010861 */
[----:B------:R-:W-:Y:S01]  /*e8e0*/  FFMA.FTZ R104, R104, UR4, -R97 ;  /* 0x0000000468687c23 */ /* 0x000fe20008010861 */
[--C-:B--2---:R-:W-:Y:S01]  /*e8f0*/  FFMA.FTZ R119, R119, UR4, -R204.reuse ;  /* 0x0000000477777c23 */ /* 0x104fe200080108cc */
[----:B------:R-:W-:Y:S02]  /*e900*/  FFMA.FTZ R204, R94, UR4, -R204 ;  /* 0x000000045ecc7c23 */ /* 0x000fe400080108cc */
[----:B------:R1:W-:Y:S02]  /*e910*/  MUFU.EX2 R94, R120 ;  /* 0x00000078005e7308 */ /* 0x0003e40000000800 */
[----:B-1----:R-:W-:-:S02]  /*e920*/  FFMA.FTZ R120, R99, UR4, -R207 ;  /* 0x0000000463787c23 */ /* 0x002fc400080108cf */
[----:B------:R-:W1:Y:S04]  /*e930*/  SHFL.IDX PT, R99, R14, R10, 0x1f ;  /* 0x00001f0a0e637589 */ /* 0x000e6800000e0000 */
[----:B------:R2:W-:Y:S01]  /*e940*/  MUFU.EX2 R97, R109 ;  /* 0x0000006d00617308 */ /* 0x0005e20000000800 */
[----:B------:R-:W-:Y:S01]  /*e950*/  FFMA.FTZ R114, R114, UR4, -R39 ;  /* 0x0000000472727c23 */ /* 0x000fe20008010827 */
[--C-:B----4-:R-:W-:Y:S01]  /*e960*/  FFMA.FTZ R117, R117, UR4, -R205.reuse ;  /* 0x0000000475757c23 */ /* 0x110fe200080108cd */
[----:B--2---:R-:W2:Y:S05]  /*e970*/  SHFL.IDX PT, R109, R14, R225, 0x1f ;  /* 0x00001fe10e6d7589 */ /* 0x004eaa00000e0000 */
[----:B------:R4:W-:Y:S01]  /*e980*/  MUFU.EX2 R95, R103 ;  /* 0x00000067005f7308 */ /* 0x0009e20000000800 */
[----:B------:R-:W-:-:S02]  /*e990*/  FFMA.FTZ R106, R106, UR4, -R205 ;  /* 0x000000046a6a7c23 */ /* 0x000fc400080108cd */
[----:B------:R-:W-:Y:S04]  /*e9a0*/  SHFL.IDX PT, R205, R11, R229, 0x1f ;  /* 0x00001fe50bcd7589 */ /* 0x000fe800000e0000 */
[----:B----4-:R-:W4:Y:S01]  /*e9b0*/  SHFL.IDX PT, R103, R14, R209, 0x1f ;  /* 0x00001fd10e677589 */ /* 0x010f2200000e0000 */
[----:B------:R-:W2:Y:S01]  /*e9c0*/  MUFU.EX2 R25, R25 ;  /* 0x0000001900197308 */ /* 0x000ea20000000800 */
[----:B---3--:R-:W-:-:S07]  /*e9d0*/  FFMA.FTZ R101, R101, UR4, -R96 ;  /* 0x0000000465657c23 */ /* 0x008fce0008010860 */
[----:B------:R3:W-:Y:S01]  /*e9e0*/  MUFU.EX2 R38, R123 ;  /* 0x0000007b00267308 */ /* 0x0007e20000000800 */
[----:B------:R-:W-:-:S07]  /*e9f0*/  FFMA.FTZ R100, R100, UR4, -R96 ;  /* 0x0000000464647c23 */ /* 0x000fce0008010860 */
[----:B------:R1:W-:Y:S01]  /*ea00*/  MUFU.EX2 R39, R125 ;  /* 0x0000007d00277308 */ /* 0x0003e20000000800 */
[----:B---3--:R-:W-:Y:S04]  /*ea10*/  SHFL.IDX PT, R123, R11, R230, 0x1f ;  /* 0x00001fe60b7b7589 */ /* 0x008fe800000e0000 */
[----:B-1----:R1:W-:Y:S03]  /*ea20*/  SHFL.IDX PT, R125, R11, R211, 0x1f ;  /* 0x00001fd30b7d7589 */ /* 0x0023e600000e0000 */
[----:B------:R3:W-:Y:S08]  /*ea30*/  MUFU.EX2 R96, R114 ;  /* 0x0000007200607308 */ /* 0x0007f00000000800 */
[----:B-1----:R1:W-:Y:S01]  /*ea40*/  MUFU.EX2 R11, R121 ;  /* 0x00000079000b7308 */ /* 0x0023e20000000800 */
[----:B---3--:R-:W-:Y:S04]  /*ea50*/  SHFL.IDX PT, R114, R14, R211, 0x1f ;  /* 0x00001fd30e727589 */ /* 0x008fe800000e0000 */
[----:B-1----:R-:W1:Y:S01]  /*ea60*/  SHFL.IDX PT, R121, R14, R215, 0x1f ;  /* 0x00001fd70e797589 */ /* 0x002e6200000e0000 */
[----:B------:R-:W-:Y:S01]  /*ea70*/  FFMA.FTZ R111, R111, UR4, -R207 ;  /* 0x000000046f6f7c23 */ /* 0x000fe200080108cf */
[--C-:B------:R-:W-:Y:S01]  /*ea80*/  FFMA.FTZ R113, R113, UR4, -R99.reuse ;  /* 0x0000000471717c23 */ /* 0x100fe20008010863 */
[----:B------:R-:W-:Y:S01]  /*ea90*/  FFMA.FTZ R131, R131, UR4, -R99 ;  /* 0x0000000483837c23 */ /* 0x000fe20008010863 */
[----:B------:R-:W3:Y:S01]  /*eaa0*/  SHFL.IDX PT, R207, R14, R226, 0x1f ;  /* 0x00001fe20ecf7589 */ /* 0x000ee200000e0000 */
[----:B------:R4:W-:Y:S01]  /*eab0*/  MUFU.EX2 R99, R112 ;  /* 0x0000007000637308 */ /* 0x0009e20000000800 */
[--C-:B--2---:R-:W-:Y:S01]  /*eac0*/  FFMA.FTZ R130, R130, UR4, -R109.reuse ;  /* 0x0000000482827c23 */ /* 0x104fe2000801086d */
[----:B------:R-:W-:Y:S01]  /*ead0*/  FFMA.FTZ R137, R137, UR4, -R109 ;  /* 0x0000000489897c23 */ /* 0x000fe2000801086d */
[----:B------:R-:W-:Y:S01]  /*eae0*/  FMUL.FTZ R216, R25, R216 ;  /* 0x000000d819d87220 */ /* 0x000fe20000410000 */
[----:B------:R-:W-:Y:S01]  /*eaf0*/  FFMA.FTZ R109, -R237, R237, 1 ;  /* 0x3f800000ed6d7423 */ /* 0x000fe200000101ed */
[----:B----4-:R-:W-:-:S03]  /*eb00*/  FFMA.FTZ R127, R127, UR4, -R103 ;  /* 0x000000047f7f7c23 */ /* 0x010fc60008010867 */
[----:B------:R-:W2:Y:S01]  /*eb10*/  MUFU.EX2 R26, R26 ;  /* 0x0000001a001a7308 */ /* 0x000ea20000000800 */
[----:B------:R-:W4:Y:S01]  /*eb20*/  SHFL.IDX PT, R112, R14, R230, 0x1f ;  /* 0x00001fe60e707589 */ /* 0x000f2200000e0000 */
[----:B------:R-:W-:Y:S01]  /*eb30*/  FFMA.FTZ R139, R139, UR4, -R103 ;  /* 0x000000048b8b7c23 */ /* 0x000fe20008010867 */
[----:B------:R-:W-:Y:S02]  /*eb40*/  FMUL.FTZ R109, R109, R216 ;  /* 0x000000d86d6d7220 */ /* 0x000fe40000410000 */
[----:B------:R3:W4:Y:S03]  /*eb50*/  SHFL.IDX PT, R103, R14, R229, 0x1f ;  /* 0x00001fe50e677589 */ /* 0x00072600000e0000 */
[----:B------:R-:W2:Y:S01]  /*eb60*/  MUFU.TANH R132, R132 ;  /* 0x0000008400847308 */ /* 0x000ea20000002400 */
[----:B------:R-:W4:Y:S07]  /*eb70*/  SHFL.IDX PT, R216, R17, R10, 0x1f ;  /* 0x00001f0a11d87589 */ /* 0x000f2e00000e0000 */
[----:B------:R-:W4:Y:S01]  /*eb80*/  MUFU.TANH R134, R134 ;  /* 0x0000008600867308 */ /* 0x000f220000002400 */
[--C-:B-1----:R-:W-:Y:S01]  /*eb90*/  FFMA.FTZ R108, R108, UR4, -R121.reuse ;  /* 0x000000046c6c7c23 */ /* 0x102fe20008010879 */
[----:B------:R-:W-:Y:S01]  /*eba0*/  FFMA.FTZ R138, R138, UR4, -R121 ;  /* 0x000000048a8a7c23 */ /* 0x000fe20008010879 */
[----:B------:R-:W-:-:S05]  /*ebb0*/  FFMA.FTZ R102, R102, UR4, -R125 ;  /* 0x0000000466667c23 */ /* 0x000fca000801087d */
[----:B------:R-:W-:Y:S01]  /*ebc0*/  MUFU.TANH R133, R133 ;  /* 0x0000008500857308 */ /* 0x000fe20000002400 */
[----:B------:R-:W-:Y:S01]  /*ebd0*/  FFMA.FTZ R115, R115, UR4, -R125 ;  /* 0x0000000473737c23 */ /* 0x000fe2000801087d */
[----:B------:R-:W-:-:S06]  /*ebe0*/  FSEL R121, R4, -INF , !P3 ;  /* 0xff80000004797808 */ /* 0x000fcc0005800000 */
[----:B------:R-:W1:Y:S01]  /*ebf0*/  MUFU.TANH R135, R135 ;  /* 0x0000008700877308 */ /* 0x000e620000002400 */
[----:B------:R-:W-:-:S07]  /*ec00*/  FSEL R125, R128, -INF , !P2 ;  /* 0xff800000807d7808 */ /* 0x000fce0005000000 */
[----:B------:R-:W1:Y:S08]  /*ec10*/  MUFU.EX2 R28, R28 ;  /* 0x0000001c001c7308 */ /* 0x000e700000000800 */
[----:B------:R-:W1:Y:S01]  /*ec20*/  MUFU.EX2 R29, R29 ;  /* 0x0000001d001d7308 */ /* 0x000e620000000800 */
[----:B------:R-:W-:-:S07]  /*ec30*/  FFMA.FTZ R121, R121, UR4, -R114 ;  /* 0x0000000479797c23 */ /* 0x000fce0008010872 */
[----:B------:R-:W1:Y:S01]  /*ec40*/  MUFU.EX2 R32, R32 ;  /* 0x0000002000207308 */ /* 0x000e620000000800 */
[--C-:B------:R-:W-:Y:S01]  /*ec50*/  FFMA.FTZ R110, R110, UR4, -R205.reuse ;  /* 0x000000046e6e7c23 */ /* 0x100fe200080108cd */
[----:B------:R-:W-:Y:S01]  /*ec60*/  FFMA.FTZ R118, R118, UR4, -R205 ;  /* 0x0000000476767c23 */ /* 0x000fe200080108cd */
[----:B---3--:R-:W-:-:S05]  /*ec70*/  FFMA.FTZ R14, -R200, R200, 1 ;  /* 0x3f800000c80e7423 */ /* 0x008fca00000101c8 */
[----:B------:R-:W3:Y:S01]  /*ec80*/  MUFU.EX2 R30, R30 ;  /* 0x0000001e001e7308 */ /* 0x000ee20000000800 */
[----:B--2---:R-:W-:Y:S01]  /*ec90*/  FMUL.FTZ R212, R26, R212 ;  /* 0x000000d41ad47220 */ /* 0x004fe20000410000 */
[----:B------:R-:W-:Y:S01]  /*eca0*/  FFMA.FTZ R114, R125, UR4, -R114 ;  /* 0x000000047d727c23 */ /* 0x000fe20008010872 */
[----:B------:R-:W-:-:S05]  /*ecb0*/  FSEL R125, R132, -INF , !P5 ;  /* 0xff800000847d7808 */ /* 0x000fca0006800000 */
[----:B------:R-:W2:Y:S01]  /*ecc0*/  MUFU.EX2 R31, R31 ;  /* 0x0000001f001f7308 */ /* 0x000ea20000000800 */
[----:B----4-:R-:W-:Y:S01]  /*ecd0*/  FSEL R205, R134, -INF , !P0 ;  /* 0xff80000086cd7808 */ /* 0x010fe20004000000 */
[----:B------:R-:W-:Y:S01]  /*ece0*/  FMUL.FTZ R218, R27, R218 ;  /* 0x000000da1bda7220 */ /* 0x000fe20000410000 */
[--C-:B------:R-:W-:Y:S01]  /*ecf0*/  FFMA.FTZ R116, R116, UR4, -R123.reuse ;  /* 0x0000000474747c23 */ /* 0x100fe2000801087b */
[----:B------:R-:W-:Y:S01]  /*ed00*/  FFMA.FTZ R123, R98, UR4, -R123 ;  /* 0x00000004627b7c23 */ /* 0x000fe2000801087b */
[----:B------:R-:W-:Y:S01]  /*ed10*/  FMUL.FTZ R14, R14, R212 ;  /* 0x000000d40e0e7220 */ /* 0x000fe20000410000 */
[--C-:B------:R-:W-:Y:S01]  /*ed20*/  FFMA.FTZ R126, R126, UR4, -R207.reuse ;  /* 0x000000047e7e7c23 */ /* 0x100fe200080108cf */
[----:B------:R-:W-:Y:S01]  /*ed30*/  FFMA.FTZ R129, R129, UR4, -R207 ;  /* 0x0000000481817c23 */ /* 0x000fe200080108cf */
[----:B------:R4:W-:Y:S01]  /*ed40*/  MUFU.EX2 R98, R206 ;  /* 0x000000ce00627308 */ /* 0x0009e20000000800 */
[----:B------:R-:W-:Y:S01]  /*ed50*/  FFMA.FTZ R212, -R21, R21, 1 ;  /* 0x3f80000015d47423 */ /* 0x000fe20000010115 */
[--C-:B------:R-:W-:Y:S01]  /*ed60*/  FFMA.FTZ R125, R125, UR4, -R112.reuse ;  /* 0x000000047d7d7c23 */ /* 0x100fe20008010870 */
[----:B------:R-:W-:Y:S01]  /*ed70*/  FFMA.FTZ R205, R205, UR4, -R112 ;  /* 0x00000004cdcd7c23 */ /* 0x000fe20008010870 */
[----:B-1----:R-:W-:Y:S01]  /*ed80*/  FSEL R207, R135, -INF , !P1 ;  /* 0xff80000087cf7808 */ /* 0x002fe20004800000 */
[----:B------:R-:W-:Y:S01]  /*ed90*/  FFMA.FTZ R21, -R22, R22, 1 ;  /* 0x3f80000016157423 */ /* 0x000fe20000010116 */
[----:B------:R-:W-:Y:S01]  /*eda0*/  FMUL.FTZ R112, R235, R218 ;  /* 0x000000daeb707220 */ /* 0x000fe20000410000 */
[----:B------:R-:W-:Y:S01]  /*edb0*/  FMUL.FTZ R221, R28, R221 ;  /* 0x000000dd1cdd7220 */ /* 0x000fe20000410000 */
[----:B------:R-:W-:Y:S01]  /*edc0*/  FMUL.FTZ R22, R18, R227 ;  /* 0x000000e312167220 */ /* 0x000fe20000410000 */
[----:B----4-:R-:W-:Y:S01]  /*edd0*/  FSEL R206, R133, -INF , !P4 ;  /* 0xff80000085ce7808 */ /* 0x010fe20006000000 */
[----:B------:R-:W-:Y:S01]  /*ede0*/  FFMA.FTZ R209, -R233, R233, 1 ;  /* 0x3f800000e9d17423 */ /* 0x000fe200000101e9 */
[----:B------:R-:W-:Y:S01]  /*edf0*/  FFMA.FTZ R211, -R234, R234, 1 ;  /* 0x3f800000ead37423 */ /* 0x000fe200000101ea */
[----:B------:R-:W-:Y:S01]  /*ee00*/  FMUL.FTZ R222, R29, R222 ;  /* 0x000000de1dde7220 */ /* 0x000fe20000410000 */
[----:B------:R-:W1:Y:S01]  /*ee10*/  SHFL.IDX PT, R218, R17, R215, 0x1f ;  /* 0x00001fd711da7589 */ /* 0x000e6200000e0000 */
[C---:B------:R-:W-:Y:S01]  /*ee20*/  VIADD R227, R10.reuse, 0x8 ;  /* 0x000000080ae37836 */ /* 0x040fe20000000000 */
[----:B------:R-:W-:Y:S01]  /*ee30*/  IADD3 R234, R10, 0xc, RZ ;  /* 0x0000000c0aea7810 */ /* 0x000fe20007ffe0ff */
[----:B------:R-:W-:Y:S01]  /*ee40*/  FMUL.FTZ R226, R32, R220 ;  /* 0x000000dc20e27220 */ /* 0x000fe20000410000 */
[--C-:B------:R-:W-:Y:S01]  /*ee50*/  FFMA.FTZ R206, R206, UR4, -R103.reuse ;  /* 0x00000004cece7c23 */ /* 0x100fe20008010867 */
[----:B------:R-:W-:Y:S01]  /*ee60*/  FFMA.FTZ R207, R207, UR4, -R103 ;  /* 0x00000004cfcf7c23 */ /* 0x000fe20008010867 */
[----:B------:R-:W4:Y:S01]  /*ee70*/  SHFL.IDX PT, R220, R17, R229, 0x1f ;  /* 0x00001fe511dc7589 */ /* 0x000f2200000e0000 */
[----:B------:R-:W-:Y:S01]  /*ee80*/  FMUL.FTZ R103, R236, R221 ;  /* 0x000000ddec677220 */ /* 0x000fe20000410000 */
[----:B---3--:R-:W-:Y:S01]  /*ee90*/  FMUL.FTZ R223, R30, R223 ;  /* 0x000000df1edf7220 */ /* 0x008fe20000410000 */
[----:B------:R-:W-:Y:S01]  /*eea0*/  FMUL.FTZ R209, R209, R222 ;  /* 0x000000ded1d17220 */ /* 0x000fe20000410000 */
[----:B------:R-:W3:Y:S01]  /*eeb0*/  SHFL.IDX PT, R221, R17, R227, 0x1f ;  /* 0x00001fe311dd7589 */ /* 0x000ee200000e0000 */
[----:B--2---:R-:W-:Y:S01]  /*eec0*/  FMUL.FTZ R222, R31, R217 ;  /* 0x000000d91fde7220 */ /* 0x004fe20000410000 */
[----:B------:R-:W-:-:S02]  /*eed0*/  VIADD R233, R10, 0x10 ;  /* 0x000000100ae97836 */ /* 0x000fc40000000000 */
[--C-:B------:R-:W-:Y:S01]  /*eee0*/  FADD.FTZ R40, R40, -R216.reuse ;  /* 0x800000d828287221 */ /* 0x100fe20000010000 */
[----:B------:R-:W-:Y:S01]  /*eef0*/  FADD.FTZ R42, R42, -R216 ;  /* 0x800000d82a2a7221 */ /* 0x000fe20000010000 */
[----:B------:R-:W2:Y:S01]  /*ef00*/  SHFL.IDX PT, R217, R17, R234, 0x1f ;  /* 0x00001fea11d97589 */ /* 0x000ea200000e0000 */
[----:B------:R-:W-:-:S03]  /*ef10*/  FMUL.FTZ R224, R19, R224 ;  /* 0x000000e013e07220 */ /* 0x000fc60000410000 */
[----:B------:R1:W-:Y:S01]  /*ef20*/  LDS R216, [R13+0x400] ;  /* 0x000400000dd87984 */ /* 0x0003e20000000800 */
[----:B------:R-:W-:Y:S01]  /*ef30*/  FMUL.FTZ R211, R211, R223 ;  /* 0x000000dfd3d37220 */ /* 0x000fe20000410000 */
[----:B------:R-:W-:Y:S01]  /*ef40*/  FMUL.FTZ R22, R212, R22 ;  /* 0x00000016d4167220 */ /* 0x000fe20000410000 */
[----:B------:R-:W-:Y:S01]  /*ef50*/  FFMA.FTZ R212, -R23, R23, 1 ;  /* 0x3f80000017d47423 */ /* 0x000fe20000010117 */
[----:B------:R-:W-:Y:S01]  /*ef60*/  IADD3 R235, R10, 0x14, RZ ;  /* 0x000000140aeb7810 */ /* 0x000fe20007ffe0ff */
[----:B------:R-:W2:Y:S01]  /*ef70*/  SHFL.IDX PT, R223, R17, R233, 0x1f ;  /* 0x00001fe911df7589 */ /* 0x000ea200000e0000 */
[----:B------:R-:W2:Y:S01]  /*ef80*/  MUFU.EX2 R36, R36 ;  /* 0x0000002400247308 */ /* 0x000ea20000000800 */
[----:B------:R-:W-:Y:S01]  /*ef90*/  FMUL.FTZ R21, R21, R224 ;  /* 0x000000e015157220 */ /* 0x000fe20000410000 */
[----:B------:R-:W-:Y:S01]  /*efa0*/  FMUL.FTZ R212, R212, R222 ;  /* 0x000000ded4d47220 */ /* 0x000fe20000410000 */
[----:B------:R-:W2:Y:S04]  /*efb0*/  SHFL.IDX PT, R224, R17, R235, 0x1f ;  /* 0x00001feb11e07589 */ /* 0x000ea800000e0000 */
[----:B------:R-:W2:Y:S01]  /*efc0*/  SHFL.IDX PT, R222, R17, R230, 0x1f ;  /* 0x00001fe611de7589 */ /* 0x000ea200000e0000 */
[----:B-1----:R-:W-:Y:S01]  /*efd0*/  FFMA.FTZ R13, -R171, R171, 1 ;  /* 0x3f800000ab0d7423 */ /* 0x002fe200000101ab */
[----:B------:R-:W-:Y:S01]  /*efe0*/  FMUL.FTZ R40, R35, R40 ;  /* 0x0000002823287220 */ /* 0x000fe20000410000 */
[--C-:B------:R-:W-:Y:S01]  /*eff0*/  FADD.FTZ R41, R41, -R218.reuse ;  /* 0x800000da29297221 */ /* 0x100fe20000010000 */
[----:B------:R-:W-:Y:S01]  /*f000*/  FADD.FTZ R43, R43, -R218 ;  /* 0x800000da2b2b7221 */ /* 0x000fe20000010000 */
[--C-:B----4-:R-:W-:Y:S01]  /*f010*/  FADD.FTZ R53, R53, -R220.reuse ;  /* 0x800000dc35357221 */ /* 0x110fe20000010000 */
[----:B------:R-:W-:Y:S01]  /*f020*/  FADD.FTZ R55, R55, -R220 ;  /* 0x800000dc37377221 */ /* 0x000fe20000010000 */
[----:B------:R-:W-:Y:S01]  /*f030*/  FMUL.FTZ R13, R13, R40 ;  /* 0x000000280d0d7220 */ /* 0x000fe20000410000 */
[----:B------:R-:W-:Y:S01]  /*f040*/  FFMA.FTZ R40, -R170, R170, 1 ;  /* 0x3f800000aa287423 */ /* 0x000fe200000101aa */
[----:B------:R-:W-:Y:S01]  /*f050*/  FMUL.FTZ R220, R12, R41 ;  /* 0x000000290cdc7220 */ /* 0x000fe20000410000 */
[--C-:B---3--:R-:W-:Y:S01]  /*f060*/  FADD.FTZ R44, R44, -R221.reuse ;  /* 0x800000dd2c2c7221 */ /* 0x108fe20000010000 */
[----:B------:R-:W-:Y:S01]  /*f070*/  FADD.FTZ R46, R46, -R221 ;  /* 0x800000dd2e2e7221 */ /* 0x000fe20000010000 */
[--C-:B--2---:R-:W-:Y:S01]  /*f080*/  FADD.FTZ R45, R45, -R217.reuse ;  /* 0x800000d92d2d7221 */ /* 0x104fe20000010000 */
[----:B------:R-:W-:Y:S01]  /*f090*/  FADD.FTZ R47, R47, -R217 ;  /* 0x800000d92f2f7221 */ /* 0x000fe20000010000 */
[----:B------:R-:W-:Y:S01]  /*f0a0*/  FFMA.FTZ R217, -R169, R169, 1 ;  /* 0x3f800000a9d97423 */ /* 0x000fe200000101a9 */
[----:B------:R-:W-:Y:S01]  /*f0b0*/  FMUL.FTZ R218, R36, R42 ;  /* 0x0000002a24da7220 */ /* 0x000fe20000410000 */
[----:B------:R-:W-:Y:S01]  /*f0c0*/  FMUL.FTZ R221, R37, R43 ;  /* 0x0000002b25dd7220 */ /* 0x000fe20000410000 */
[----:B------:R-:W-:Y:S01]  /*f0d0*/  FMUL.FTZ R43, R40, R220 ;  /* 0x000000dc282b7220 */ /* 0x000fe20000410000 */
[----:B------:R-:W-:Y:S01]  /*f0e0*/  FFMA.FTZ R40, -R167, R167, 1 ;  /* 0x3f800000a7287423 */ /* 0x000fe200000101a7 */
[----:B------:R-:W-:Y:S01]  /*f0f0*/  FMUL.FTZ R44, R38, R44 ;  /* 0x0000002c262c7220 */ /* 0x000fe20000410000 */
[--C-:B------:R-:W-:Y:S01]  /*f100*/  FADD.FTZ R48, R48, -R223.reuse ;  /* 0x800000df30307221 */ /* 0x100fe20000010000 */
[----:B------:R-:W-:Y:S01]  /*f110*/  FADD.FTZ R50, R50, -R223 ;  /* 0x800000df32327221 */ /* 0x000fe20000010000 */
        /* <DEDUP_REMOVED lines=8> */
[----:B------:R-:W-:Y:S01]  /*f1a0*/  FADD.FTZ R51, R51, -R224 ;  /* 0x800000e033337221 */ /* 0x000fe20000010000 */
[----:B------:R-:W-:Y:S01]  /*f1b0*/  FADD.FTZ R52, R52, -R222 ;  /* 0x800000de34347221 */ /* 0x000fe20000010000 */
[----:B------:R-:W-:Y:S01]  /*f1c0*/  FADD.FTZ R49, R49, -R224 ;  /* 0x800000e031317221 */ /* 0x000fe20000010000 */
        /* <DEDUP_REMOVED lines=9> */
[----:B------:R-:W-:-:S02]  /*f260*/  VIADD R228, R10, 0x4 ;  /* 0x000000040ae47836 */ /* 0x000fc40000000000 */
[----:B------:R-:W-:Y:S01]  /*f270*/  FFMA.FTZ R51, -R165, R165, 1 ;  /* 0x3f800000a5337423 */ /* 0x000fe200000101a5 */
[----:B------:R-:W-:Y:S01]  /*f280*/  FMUL.FTZ R44, R89, R46 ;  /* 0x0000002e592c7220 */ /* 0x000fe20000410000 */
[----:B------:R-:W-:Y:S01]  /*f290*/  SHFL.IDX PT, R40, R216, R227, 0x1f ;  /* 0x00001fe3d8287589 */ /* 0x000fe200000e0000 */
[----:B------:R-:W1:Y:S01]  /*f2a0*/  MUFU.EX2 R122, R122 ;  /* 0x0000007a007a7308 */ /* 0x000e620000000800 */
[----:B------:R-:W-:Y:S02]  /*f2b0*/  FMUL.FTZ R46, R88, R217 ;  /* 0x000000d9582e7220 */ /* 0x000fe40000410000 */
[----:B------:R-:W2:Y:S01]  /*f2c0*/  SHFL.IDX PT, R89, R216, R10, 0x1f ;  /* 0x00001f0ad8597589 */ /* 0x000ea200000e0000 */
[----:B------:R-:W-:Y:S01]  /*f2d0*/  FMUL.FTZ R49, R92, R49 ;  /* 0x000000315c317220 */ /* 0x000fe20000410000 */
[----:B------:R-:W-:Y:S01]  /*f2e0*/  FMUL.FTZ R52, R90, R91 ;  /* 0x0000005b5a347220 */ /* 0x000fe20000410000 */
[----:B------:R-:W-:Y:S01]  /*f2f0*/  FMUL.FTZ R51, R51, R93 ;  /* 0x0000005d33337220 */ /* 0x000fe20000410000 */
[----:B------:R-:W3:Y:S01]  /*f300*/  SHFL.IDX PT, R88, R216, R228, 0x1f ;  /* 0x00001fe4d8587589 */ /* 0x000ee200000e0000 */
[----:B------:R-:W4:Y:S03]  /*f310*/  MUFU.EX2 R124, R124 ;  /* 0x0000007c007c7308 */ /* 0x000f260000000800 */
[----:B------:R-:W-:Y:S04]  /*f320*/  SHFL.IDX PT, R92, R216, R234, 0x1f ;  /* 0x00001fead85c7589 */ /* 0x000fe800000e0000 */
[----:B------:R-:W-:Y:S04]  /*f330*/  SHFL.IDX PT, R93, R216, R233, 0x1f ;  /* 0x00001fe9d85d7589 */ /* 0x000fe800000e0000 */
[----:B------:R-:W-:Y:S04]  /*f340*/  SHFL.IDX PT, R91, R216, R235, 0x1f ;  /* 0x00001febd85b7589 */ /* 0x000fe800000e0000 */
[----:B------:R-:W-:Y:S04]  /*f350*/  SHFL.IDX PT, R90, R216, R230, 0x1f ;  /* 0x00001fe6d85a7589 */ /* 0x000fe800000e0000 */
[----:B------:R-:W3:Y:S01]  /*f360*/  SHFL.IDX PT, R216, R216, R229, 0x1f ;  /* 0x00001fe5d8d87589 */ /* 0x000ee200000e0000 */
[----:B------:R-:W3:Y:S01]  /*f370*/  MUFU.EX2 R111, R111 ;  /* 0x0000006f006f7308 */ /* 0x000ee20000000800 */
[----:B------:R-:W-:Y:S01]  /*f380*/  FFMA.FTZ R42, -R168, R168, 1 ;  /* 0x3f800000a82a7423 */ /* 0x000fe200000101a8 */
[----:B------:R-:W-:Y:S01]  /*f390*/  FFMA.FTZ R217, -R164, R164, 1 ;  /* 0x3f800000a4d97423 */ /* 0x000fe200000101a4 */
[----:B------:R-:W3:Y:S02]  /*f3a0*/  LDL.LU R200, [R1+0x110] ;  /* 0x0001100001c87983 */ /* 0x000ee40000300800 */
[----:B------:R-:W-:Y:S01]  /*f3b0*/  FMUL.FTZ R42, R42, R221 ;  /* 0x000000dd2a2a7220 */ /* 0x000fe20000410000 */
[----:B-1----:R-:W-:-:S02]  /*f3c0*/  FMUL.FTZ R221, R122, R53 ;  /* 0x000000357add7220 */ /* 0x002fc40000410000 */
[----:B------:R-:W1:Y:S01]  /*f3d0*/  MUFU.EX2 R204, R204 ;  /* 0x000000cc00cc7308 */ /* 0x000e620000000800 */
[----:B------:R-:W-:Y:S01]  /*f3e0*/  FADD.FTZ R54, R54, -R222 ;  /* 0x800000de36367221 */ /* 0x000fe20000010000 */
[----:B----4-:R-:W-:Y:S01]  /*f3f0*/  FMUL.FTZ R222, R124, R55 ;  /* 0x000000377cde7220 */ /* 0x010fe20000410000 */
[----:B------:R-:W-:-:S05]  /*f400*/  FMUL.FTZ R55, R217, R221 ;  /* 0x000000ddd9377220 */ /* 0x000fca0000410000 */
[----:B------:R-:W4:Y:S01]  /*f410*/  MUFU.EX2 R119, R119 ;  /* 0x0000007700777308 */ /* 0x000f220000000800 */
[----:B--2---:R-:W-:Y:S01]  /*f420*/  FADD.FTZ R217, R56, -R89 ;  /* 0x8000005938d97221 */ /* 0x004fe20000010000 */
[----:B------:R-:W-:-:S06]  /*f430*/  FADD.FTZ R56, R60, -R40 ;  /* 0x800000283c387221 */ /* 0x000fcc0000010000 */
[----:B------:R-:W2:Y:S01]  /*f440*/  MUFU.EX2 R101, R101 ;  /* 0x0000006500657308 */ /* 0x000ea20000000800 */
[----:B------:R-:W-:Y:S01]  /*f450*/  FADD.FTZ R40, R62, -R40 ;  /* 0x800000283e287221 */ /* 0x000fe20000010000 */
[--C-:B---3--:R-:W-:Y:S01]  /*f460*/  FADD.FTZ R57, R57, -R88.reuse ;  /* 0x8000005839397221 */ /* 0x108fe20000010000 */
[----:B------:R-:W-:-:S05]  /*f470*/  FADD.FTZ R59, R59, -R88 ;  /* 0x800000583b3b7221 */ /* 0x000fca0000010000 */
[----:B------:R-:W3:Y:S01]  /*f480*/  MUFU.EX2 R120, R120 ;  /* 0x0000007800787308 */ /* 0x000ee20000000800 */
[--C-:B------:R-:W-:Y:S01]  /*f490*/  FADD.FTZ R88, R69, -R216.reuse ;  /* 0x800000d845587221 */ /* 0x100fe20000010000 */
[----:B------:R-:W-:-:S06]  /*f4a0*/  FADD.FTZ R216, R71, -R216 ;  /* 0x800000d847d87221 */ /* 0x000fcc0000010000 */
[----:B------:R-:W3:Y:S01]  /*f4b0*/  MUFU.EX2 R104, R104 ;  /* 0x0000006800687308 */ /* 0x000ee20000000800 */
[----:B------:R-:W-:Y:S01]  /*f4c0*/  FFMA.FTZ R71, -R155, R155, 1 ;  /* 0x3f8000009b477423 */ /* 0x000fe2000001019b */
[----:B------:R-:W-:-:S06]  /*f4d0*/  FMUL.FTZ R40, R111, R40 ;  /* 0x000000286f287220 */ /* 0x000fcc0000410000 */
[----:B------:R-:W3:Y:S01]  /*f4e0*/  MUFU.EX2 R107, R107 ;  /* 0x0000006b006b7308 */ /* 0x000ee20000000800 */
[----:B------:R-:W-:Y:S01]  /*f4f0*/  FADD.FTZ R64, R64, -R93 ;  /* 0x8000005d40407221 */ /* 0x000fe20000010000 */
[----:B------:R-:W-:Y:S01]  /*f500*/  FMUL.FTZ R71, R71, R40 ;  /* 0x0000002847477220 */ /* 0x000fe20000410000 */
[----:B------:R-:W-:Y:S01]  /*f510*/  FADD.FTZ R61, R61, -R92 ;  /* 0x8000005c3d3d7221 */ /* 0x000fe20000010000 */
[----:B------:R-:W-:-:S04]  /*f520*/  FFMA.FTZ R69, -R158, R158, 1 ;  /* 0x3f8000009e457423 */ /* 0x000fc8000001019e */
[----:B------:R-:W3:Y:S01]  /*f530*/  MUFU.EX2 R105, R105 ;  /* 0x0000006900697308 */ /* 0x000ee20000000800 */
[----:B-1----:R-:W-:Y:S01]  /*f540*/  FMUL.FTZ R59, R204, R59 ;  /* 0x0000003bcc3b7220 */ /* 0x002fe20000410000 */
[----:B------:R-:W-:Y:S01]  /*f550*/  FFMA.FTZ R40, -R153, R153, 1 ;  /* 0x3f80000099287423 */ /* 0x000fe20000010199 */
[----:B------:R-:W-:Y:S01]  /*f560*/  FADD.FTZ R92, R63, -R92 ;  /* 0x8000005c3f5c7221 */ /* 0x000fe20000010000 */
[----:B------:R-:W-:Y:S01]  /*f570*/  FFMA.FTZ R62, -R160, R160, 1 ;  /* 0x3f800000a03e7423 */ /* 0x000fe200000101a0 */
[----:B----4-:R-:W-:-:S03]  /*f580*/  FMUL.FTZ R57, R119, R57 ;  /* 0x0000003977397220 */ /* 0x010fc60000410000 */
[----:B------:R-:W1:Y:S01]  /*f590*/  MUFU.EX2 R100, R100 ;  /* 0x0000006400647308 */ /* 0x000e620000000800 */
[----:B--2---:R-:W-:Y:S01]  /*f5a0*/  FMUL.FTZ R64, R101, R64 ;  /* 0x0000004065407220 */ /* 0x004fe20000410000 */
[----:B------:R-:W2:Y:S01]  /*f5b0*/  LDL.LU R201, [R1+0x10c] ;  /* 0x00010c0001c97983 */ /* 0x000ea20000300800 */
[----:B------:R-:W-:Y:S01]  /*f5c0*/  FFMA.FTZ R215, -R202, R202, 1 ;  /* 0x3f800000cad77423 */ /* 0x000fe200000101ca */
[----:B------:R-:W-:Y:S01]  /*f5d0*/  FFMA.FTZ R225, -R203, R203, 1 ;  /* 0x3f800000cbe17423 */ /* 0x000fe200000101cb */
[----:B------:R-:W-:Y:S01]  /*f5e0*/  FMUL.FTZ R69, R69, R59 ;  /* 0x0000003b45457220 */ /* 0x000fe20000410000 */
[----:B------:R-:W2:Y:S02]  /*f5f0*/  LDL.LU R202, [R1+0x108] ;  /* 0x0001080001ca7983 */ /* 0x000ea40000300800 */
[----:B------:R-:W4:Y:S01]  /*f600*/  MUFU.EX2 R106, R106 ;  /* 0x0000006a006a7308 */ /* 0x000f220000000800 */
[--C-:B------:R-:W-:Y:S01]  /*f610*/  FADD.FTZ R65, R65, -R91.reuse ;  /* 0x8000005b41417221 */ /* 0x100fe20000010000 */
[----:B------:R-:W2:Y:S01]  /*f620*/  LDL.LU R203, [R1+0x104] ;  /* 0x0001040001cb7983 */ /* 0x000ea20000300800 */
[----:B------:R-:W-:Y:S01]  /*f630*/  FADD.FTZ R67, R67, -R91 ;  /* 0x8000005b43437221 */ /* 0x000fe20000010000 */
[----:B------:R-:W-:-:S04]  /*f640*/  FMUL.FTZ R62, R62, R57 ;  /* 0x000000393e3e7220 */ /* 0x000fc80000410000 */
[----:B------:R-:W4:Y:S01]  /*f650*/  MUFU.EX2 R102, R102 ;  /* 0x0000006600667308 */ /* 0x000f220000000800 */
[----:B------:R1:W5:Y:S01]  /*f660*/  LDL.LU R171, [R1+0x100] ;  /* 0x0001000001ab7983 */ /* 0x0003620000300800 */
[----:B------:R-:W-:Y:S01]  /*f670*/  FFMA.FTZ R59, -R157, R157, 1 ;  /* 0x3f8000009d3b7423 */ /* 0x000fe2000001019d */
[----:B---3--:R-:W-:Y:S01]  /*f680*/  FMUL.FTZ R56, R120, R56 ;  /* 0x0000003878387220 */ /* 0x008fe20000410000 */
[----:B------:R-:W-:Y:S01]  /*f690*/  FMUL.FTZ R92, R104, R92 ;  /* 0x0000005c685c7220 */ /* 0x000fe20000410000 */
[----:B------:R-:W-:Y:S01]  /*f6a0*/  FMUL.FTZ R64, R40, R64 ;  /* 0x0000004028407220 */ /* 0x000fe20000410000 */
[----:B------:R3:W5:Y:S02]  /*f6b0*/  LDL.LU R170, [R1+0xfc] ;  /* 0x0000fc0001aa7983 */ /* 0x0007640000300800 */
[----:B------:R-:W4:Y:S01]  /*f6c0*/  MUFU.EX2 R116, R116 ;  /* 0x0000007400747308 */ /* 0x000f220000000800 */
[----:B------:R-:W-:Y:S01]  /*f6d0*/  FADD.FTZ R58, R58, -R89 ;  /* 0x800000593a3a7221 */ /* 0x000fe20000010000 */
[----:B------:R-:W-:Y:S01]  /*f6e0*/  FFMA.FTZ R57, -R154, R154, 1 ;  /* 0x3f8000009a397423 */ /* 0x000fe2000001019a */
[----:B------:R-:W4:Y:S01]  /*f6f0*/  SHFL.IDX PT, R40, R15, R228, 0x1f ;  /* 0x00001fe40f287589 */ /* 0x000f2200000e0000 */
[----:B------:R-:W-:Y:S01]  /*f700*/  FMUL.FTZ R220, R107, R54 ;  /* 0x000000366bdc7220 */ /* 0x000fe20000410000 */
[----:B------:R-:W-:-:S02]  /*f710*/  FFMA.FTZ R218, -R163, R163, 1 ;  /* 0x3f800000a3da7423 */ /* 0x000fc400000101a3 */
[----:B------:R-:W4:Y:S01]  /*f720*/  SHFL.IDX PT, R91, R15, R235, 0x1f ;  /* 0x00001feb0f5b7589 */ /* 0x000f2200000e0000 */
[----:B------:R-:W4:Y:S01]  /*f730*/  MUFU.EX2 R115, R115 ;  /* 0x0000007300737308 */ /* 0x000f220000000800 */
[----:B------:R-:W-:Y:S02]  /*f740*/  FMUL.FTZ R59, R59, R56 ;  /* 0x000000383b3b7220 */ /* 0x000fe40000410000 */
[----:B------:R3:W5:Y:S01]  /*f750*/  LDL.LU R169, [R1+0xf8] ;  /* 0x0000f80001a97983 */ /* 0x0007620000300800 */
[----:B------:R-:W-:-:S03]  /*f760*/  FMUL.FTZ R56, R57, R92 ;  /* 0x0000005c39387220 */ /* 0x000fc60000410000 */
[----:B------:R-:W4:Y:S01]  /*f770*/  SHFL.IDX PT, R89, R15, R10, 0x1f ;  /* 0x00001f0a0f597589 */ /* 0x000f2200000e0000 */
[----:B------:R-:W4:Y:S03]  /*f780*/  MUFU.EX2 R110, R110 ;  /* 0x0000006e006e7308 */ /* 0x000f260000000800 */
[----:B------:R3:W5:Y:S01]  /*f790*/  LDL.LU R168, [R1+0xf4] ;  /* 0x0000f40001a87983 */ /* 0x0007620000300800 */
[----:B------:R-:W-:Y:S01]  /*f7a0*/  FADD.FTZ R66, R66, -R93 ;  /* 0x8000005d42427221 */ /* 0x000fe20000010000 */
[----:B------:R-:W-:Y:S02]  /*f7b0*/  FADD.FTZ R63, R68, -R90 ;  /* 0x8000005a443f7221 */ /* 0x000fe40000010000 */
[----:B------:R3:W5:Y:S01]  /*f7c0*/  LDL.LU R167, [R1+0xf0] ;  /* 0x0000f00001a77983 */ /* 0x0007620000300800 */
[----:B------:R-:W4:Y:S01]  /*f7d0*/  MUFU.EX2 R117, R117 ;  /* 0x0000007500757308 */ /* 0x000f220000000800 */
[----:B------:R-:W-:-:S02]  /*f7e0*/  FMUL.FTZ R53, R218, R220 ;  /* 0x000000dcda357220 */ /* 0x000fc40000410000 */
[----:B------:R3:W5:Y:S01]  /*f7f0*/  LDL.LU R166, [R1+0xec] ;  /* 0x0000ec0001a67983 */ /* 0x0007620000300800 */
[----:B------:R-:W-:Y:S01]  /*f800*/  FADD.FTZ R90, R70, -R90 ;  /* 0x8000005a465a7221 */ /* 0x000fe20000010000 */
[----:B------:R-:W-:Y:S02]  /*f810*/  FFMA.FTZ R54, -R162, R162, 1 ;  /* 0x3f800000a2367423 */ /* 0x000fe400000101a2 */
[----:B------:R3:W5:Y:S01]  /*f820*/  LDL.LU R165, [R1+0xe8] ;  /* 0x0000e80001a57983 */ /* 0x0007620000300800 */
[----:B------:R-:W4:Y:S01]  /*f830*/  MUFU.EX2 R123, R123 ;  /* 0x0000007b007b7308 */ /* 0x000f220000000800 */
[----:B------:R-:W-:Y:S02]  /*f840*/  FFMA.FTZ R70, -R156, R156, 1 ;  /* 0x3f8000009c467423 */ /* 0x000fe4000001019c */
[----:B------:R-:W4:Y:S01]  /*f850*/  SHFL.IDX PT, R92, R15, R230, 0x1f ;  /* 0x00001fe60f5c7589 */ /* 0x000f2200000e0000 */
[----:B------:R-:W-:Y:S01]  /*f860*/  FMUL.FTZ R61, R105, R61 ;  /* 0x0000003d693d7220 */ /* 0x000fe20000410000 */
[----:B------:R-:W-:-:S02]  /*f870*/  FFMA.FTZ R68, -R161, R161, 1 ;  /* 0x3f800000a1447423 */ /* 0x000fc400000101a1 */
[----:B------:R3:W5:Y:S01]  /*f880*/  LDL.LU R164, [R1+0xe4] ;  /* 0x0000e40001a47983 */ /* 0x0007620000300800 */
[----:B------:R-:W4:Y:S03]  /*f890*/  MUFU.EX2 R118, R118 ;  /* 0x0000007600767308 */ /* 0x000f260000000800 */
[----:B------:R-:W4:Y:S01]  /*f8a0*/  SHFL.IDX PT, R93, R15, R227, 0x1f ;  /* 0x00001fe30f5d7589 */ /* 0x000f2200000e0000 */
[----:B------:R-:W-:Y:S01]  /*f8b0*/  FFMA.FTZ R57, -R151, R151, 1 ;  /* 0x3f80000097397423 */ /* 0x000fe20000010197 */
[----:B-1----:R-:W-:Y:S02]  /*f8c0*/  FMUL.FTZ R66, R100, R66 ;  /* 0x0000004264427220 */ /* 0x002fe40000410000 */
[----:B------:R3:W5:Y:S01]  /*f8d0*/  LDL.LU R163, [R1+0xe0] ;  /* 0x0000e00001a37983 */ /* 0x0007620000300800 */
[----:B------:R-:W-:-:S03]  /*f8e0*/  FFMA.FTZ R60, -R159, R159, 1 ;  /* 0x3f8000009f3c7423 */ /* 0x000fc6000001019f */
[----:B------:R-:W1:Y:S01]  /*f8f0*/  SHFL.IDX PT, R220, R15, R229, 0x1f ;  /* 0x00001fe50fdc7589 */ /* 0x000e6200000e0000 */
[----:B------:R-:W-:-:S03]  /*f900*/  FMUL.FTZ R70, R70, R61 ;  /* 0x0000003d46467220 */ /* 0x000fc60000410000 */
[----:B------:R3:W5:Y:S04]  /*f910*/  LDL.LU R162, [R1+0xdc] ;  /* 0x0000dc0001a27983 */ /* 0x0007680000300800 */
[----:B------:R-:W1:Y:S01]  /*f920*/  SHFL.IDX PT, R218, R15, R233, 0x1f ;  /* 0x00001fe90fda7589 */ /* 0x000e6200000e0000 */
[----:B----4-:R-:W-:-:S03]  /*f930*/  FMUL.FTZ R58, R106, R58 ;  /* 0x0000003a6a3a7220 */ /* 0x010fc60000410000 */
[----:B------:R3:W5:Y:S01]  /*f940*/  LDL.LU R161, [R1+0xd8] ;  /* 0x0000d80001a17983 */ /* 0x0007620000300800 */
[----:B------:R-:W4:Y:S01]  /*f950*/  MUFU.EX2 R138, R138 ;  /* 0x0000008a008a7308 */ /* 0x000f220000000800 */
[----:B------:R-:W-:Y:S02]  /*f960*/  FMUL.FTZ R61, R102, R65 ;  /* 0x00000041663d7220 */ /* 0x000fe40000410000 */
[----:B------:R3:W5:Y:S01]  /*f970*/  LDL.LU R160, [R1+0xd4] ;  /* 0x0000d40001a07983 */ /* 0x0007620000300800 */
[----:B------:R-:W-:-:S03]  /*f980*/  FMUL.FTZ R65, R57, R66 ;  /* 0x0000004239417220 */ /* 0x000fc60000410000 */
[----:B------:R3:W5:Y:S01]  /*f990*/  LDL.LU R159, [R1+0xd0] ;  /* 0x0000d000019f7983 */ /* 0x0007620000300800 */
[----:B------:R-:W-:Y:S01]  /*f9a0*/  FFMA.FTZ R66, -R150, R150, 1 ;  /* 0x3f80000096427423 */ /* 0x000fe20000010196 */
[----:B------:R-:W-:Y:S02]  /*f9b0*/  FMUL.FTZ R63, R116, R63 ;  /* 0x0000003f743f7220 */ /* 0x000fe40000410000 */
[----:B------:R3:W5:Y:S01]  /*f9c0*/  LDL.LU R158, [R1+0xcc] ;  /* 0x0000cc00019e7983 */ /* 0x0007620000300800 */
[----:B------:R-:W-:-:S03]  /*f9d0*/  FMUL.FTZ R60, R60, R58 ;  /* 0x0000003a3c3c7220 */ /* 0x000fc60000410000 */
[----:B------:R3:W5:Y:S01]  /*f9e0*/  LDL.LU R157, [R1+0xc8] ;  /* 0x0000c800019d7983 */ /* 0x0007620000300800 */
[----:B------:R-:W-:-:S03]  /*f9f0*/  FFMA.FTZ R58, -R152, R152, 1 ;  /* 0x3f800000983a7423 */ /* 0x000fc60000010198 */
[----:B------:R3:W5:Y:S01]  /*fa00*/  LDL.LU R156, [R1+0xc4] ;  /* 0x0000c400019c7983 */ /* 0x0007620000300800 */
[----:B------:R-:W-:Y:S01]  /*fa10*/  FFMA.FTZ R57, -R149, R149, 1 ;  /* 0x3f80000095397423 */ /* 0x000fe20000010195 */
        /* <DEDUP_REMOVED lines=18> */
[----:B------:R-:W-:-:S02]  /*fb40*/  FMUL.FTZ R216, R118, R216 ;  /* 0x000000d876d87220 */ /* 0x000fc40000410000 */
[----:B------:R3:W5:Y:S01]  /*fb50*/  LDL.LU R148, [R1+0xa4] ;  /* 0x0000a40001947983 */ /* 0x0007620000300800 */
[--C-:B------:R-:W-:Y:S01]  /*fb60*/  FADD.FTZ R73, R73, -R40.reuse ;  /* 0x8000002849497221 */ /* 0x100fe20000010000 */
[--C-:B------:R-:W-:Y:S01]  /*fb70*/  FADD.FTZ R81, R81, -R91.reuse ;  /* 0x8000005b51517221 */ /* 0x100fe20000010000 */
[----:B------:R-:W-:Y:S01]  /*fb80*/  FADD.FTZ R83, R83, -R91 ;  /* 0x8000005b53537221 */ /* 0x000fe20000010000 */
[----:B------:R3:W5:Y:S01]  /*fb90*/  LDL.LU R147, [R1+0xa0] ;  /* 0x0000a00001937983 */ /* 0x0007620000300800 */
[----:B------:R-:W-:Y:S01]  /*fba0*/  FFMA.FTZ R88, -R145, R145, 1 ;  /* 0x3f80000091587423 */ /* 0x000fe20000010191 */
[----:B------:R-:W-:Y:S01]  /*fbb0*/  FMUL.FTZ R68, R68, R217 ;  /* 0x000000d944447220 */ /* 0x000fe20000410000 */
[--C-:B------:R-:W-:Y:S01]  /*fbc0*/  FADD.FTZ R72, R72, -R89.reuse ;  /* 0x8000005948487221 */ /* 0x100fe20000010000 */
[----:B------:R3:W5:Y:S01]  /*fbd0*/  LDL.LU R146, [R1+0x9c] ;  /* 0x00009c0001927983 */ /* 0x0007620000300800 */
[----:B------:R-:W-:Y:S01]  /*fbe0*/  FADD.FTZ R74, R74, -R89 ;  /* 0x800000594a4a7221 */ /* 0x000fe20000010000 */
[----:B------:R-:W-:Y:S01]  /*fbf0*/  FADD.FTZ R40, R75, -R40 ;  /* 0x800000284b287221 */ /* 0x000fe20000010000 */
[----:B------:R-:W-:Y:S01]  /*fc00*/  FFMA.FTZ R91, -R144, R144, 1 ;  /* 0x3f800000905b7423 */ /* 0x000fe20000010190 */
[----:B------:R3:W5:Y:S01]  /*fc10*/  LDL.LU R145, [R1+0x98] ;  /* 0x0000980001917983 */ /* 0x0007620000300800 */
[----:B------:R-:W-:Y:S01]  /*fc20*/  FMUL.FTZ R67, R67, R90 ;  /* 0x0000005a43437220 */ /* 0x000fe20000410000 */
[----:B------:R-:W-:Y:S01]  /*fc30*/  FFMA.FTZ R89, -R143, R143, 1 ;  /* 0x3f8000008f597423 */ /* 0x000fe2000001018f */
[----:B------:R-:W-:Y:S01]  /*fc40*/  FFMA.FTZ R90, -R142, R142, 1 ;  /* 0x3f8000008e5a7423 */ /* 0x000fe2000001018e */
[----:B------:R4:W3:Y:S01]  /*fc50*/  SHFL.IDX PT, R217, R15, R234, 0x1f ;  /* 0x00001fea0fd97589 */ /* 0x0008e200000e0000 */
[----:B------:R-:W-:-:S03]  /*fc60*/  FMUL.FTZ R61, R61, R216 ;  /* 0x000000d83d3d7220 */ /* 0x000fc60000410000 */
[----:B------:R1:W5:Y:S01]  /*fc70*/  LDL.LU R144, [R1+0x94] ;  /* 0x0000940001907983 */ /* 0x0003620000300800 */
[--C-:B------:R-:W-:Y:S01]  /*fc80*/  FADD.FTZ R84, R84, -R92.reuse ;  /* 0x8000005c54547221 */ /* 0x100fe20000010000 */
[----:B------:R-:W-:Y:S02]  /*fc90*/  FADD.FTZ R86, R86, -R92 ;  /* 0x8000005c56567221 */ /* 0x000fe40000010000 */
[----:B------:R1:W5:Y:S01]  /*fca0*/  LDL.LU R143, [R1+0x90] ;  /* 0x00009000018f7983 */ /* 0x0003620000300800 */
[----:B----4-:R4:W-:Y:S01]  /*fcb0*/  MUFU.EX2 R15, R121 ;  /* 0x00000079000f7308 */ /* 0x0109e20000000800 */
[----:B------:R-:W-:Y:S02]  /*fcc0*/  FMUL.FTZ R40, R138, R40 ;  /* 0x000000288a287220 */ /* 0x000fe40000410000 */
[----:B------:R1:W5:Y:S01]  /*fcd0*/  LDL.LU R142, [R1+0x8c] ;  /* 0x00008c00018e7983 */ /* 0x0003620000300800 */
[----:B------:R-:W-:Y:S01]  /*fce0*/  FFMA.FTZ R216, -R140, R140, 1 ;  /* 0x3f8000008cd87423 */ /* 0x000fe2000001018c */
[--C-:B------:R-:W-:Y:S01]  /*fcf0*/  FADD.FTZ R76, R76, -R93.reuse ;  /* 0x8000005d4c4c7221 */ /* 0x100fe20000010000 */
[----:B------:R-:W-:Y:S01]  /*fd00*/  FADD.FTZ R78, R78, -R93 ;  /* 0x8000005d4e4e7221 */ /* 0x000fe20000010000 */
[----:B------:R-:W-:Y:S01]  /*fd10*/  FFMA.FTZ R92, -R7, R7, 1 ;  /* 0x3f800000075c7423 */ /* 0x000fe20000010107 */
[----:B----4-:R-:W-:-:S02]  /*fd20*/  FFMA.FTZ R121, -R141, R141, 1 ;  /* 0x3f8000008d797423 */ /* 0x010fc4000001018d */
        /* <DEDUP_REMOVED lines=12> */
[----:B------:R-:W-:-:S03]  /*fdf0*/  FFMA.FTZ R40, -R2, R2, 1 ;  /* 0x3f80000002287423 */ /* 0x000fc60000010102 */
[----:B------:R4:W5:Y:S04]  /*fe00*/  LDL.LU R5, [R1+0x78] ;  /* 0x0000780001057983 */ /* 0x0009680000300800 */
[----:B------:R4:W5:Y:S04]  /*fe10*/  LDL.LU R4, [R1+0x74] ;  /* 0x0000740001047983 */ /* 0x0009680000300800 */
[----:B------:R4:W5:Y:S04]  /*fe20*/  LDL.LU R2, [R1+0x70] ;  /* 0x0000700001027983 */ /* 0x0009680000300800 */
[----:B------:R-:W4:Y:S01]  /*fe30*/  LDL R221, [R1+0x54] ;  /* 0x0000540001dd7983 */ /* 0x000f220000100800 */
[----:B------:R-:W1:Y:S08]  /*fe40*/  MUFU.EX2 R131, R131 ;  /* 0x0000008300837308 */ /* 0x000e700000000800 */
        /* <DEDUP_REMOVED lines=16> */
[----:B------:R-:W-:Y:S01]  /*ff50*/  FMUL.FTZ R76, R126, R76 ;  /* 0x0000004c7e4c7220 */ /* 0x000fe20000410000 */
[----:B---3--:R-:W-:Y:S01]  /*ff60*/  FMUL.FTZ R82, R137, R82 ;  /* 0x0000005289527220 */ /* 0x008fe20000410000 */
        /* <DEDUP_REMOVED lines=229> */
.L_x_1541:
        /* <DEDUP_REMOVED lines=70> */
.L_x_1542:
        /* <DEDUP_REMOVED lines=12> */
.L_x_1532:
        /* <DEDUP_REMOVED lines=34> */
.L_x_1500:
[----:B------:R-:W-:Y:S05]  /*11500*/  @P0 BRA `(.L_x_1498) ;  /* 0x00000044002c0947 */ /* 0x000fea0003800000 */
[----:B------:R-:W2:Y:S01]  /*11510*/  LDC R17, c[0x0][0x850] ;  /* 0x00021400ff117b82 */ /* 0x000ea20000000800 */
[----:B------:R-:W3:Y:S01]  /*11520*/  S2R R14, SR_TID.X ;  /* 0x00000000000e7919 */ /* 0x000ee20000002100 */
[----:B------:R-:W-:Y:S01]  /*11530*/  MOV R4, 0x400 ;  /* 0x0000040000047802 */ /* 0x000fe20000000f00 */
[----:B------:R-:W-:Y:S01]  /*11540*/  ULDC.64 UR4, c[0x0][0x818] ;  /* 0x0002060000047ab9 */ /* 0x000fe20000000a00 */
[----:B------:R-:W-:Y:S01]  /*11550*/  ULDC.64 UR6, c[0x0][0x840] ;  /* 0x0002100000067ab9 */ /* 0x000fe20000000a00 */
[----:B------:R-:W4:Y:S01]  /*11560*/  S2R R10, SR_CTAID.Y ;  /* 0x00000000000a7919 */ /* 0x000f220000002600 */
[----:B------:R-:W5:Y:S01]  /*11570*/  S2R R9, SR_CgaCtaId ;  /* 0x0000000000097919 */ /* 0x000f620000008800 */
[----:B------:R-:W1:Y:S01]  /*11580*/  S2R R12, SR_CTAID.X ;  /* 0x00000000000c7919 */ /* 0x000e620000002500 */
[----:B------:R-:W1:Y:S01]  /*11590*/  S2R R21, SR_CTAID.Z ;  /* 0x0000000000157919 */ /* 0x000e620000002700 */
[----:B--2---:R-:W-:Y:S01]  /*115a0*/  ISETP.NE.AND P0, PT, R17, 0x1, PT ;  /* 0x000000011100780c */ /* 0x004fe20003f05270 */
[----:B---3--:R-:W-:-:S12]  /*115b0*/  VIADD R19, R14, 0xffffff80 ;  /* 0xffffff800e137836 */ /* 0x008fd80000000000 */
[----:B------:R-:W2:Y:S01]  /*115c0*/  @P0 LDC R3, c[0x0][0x854] ;  /* 0x00021500ff030b82 */ /* 0x000ea20000000800 */
[----:B------:R-:W-:Y:S02]  /*115d0*/  SHF.R.S32.HI R2, RZ, 0x1f, R19 ;  /* 0x0000001fff027819 */ /* 0x000fe40000011413 */
[----:B----4-:R-:W-:Y:S02]  /*115e0*/  MOV R7, R10 ;  /* 0x0000000a00077202 */ /* 0x010fe40000000f00 */
[----:B-----5:R-:W-:Y:S02]  /*115f0*/  LEA R23, R9, R4, 0x18 ;  /* 0x0000000409177211 */ /* 0x020fe400078ec0ff */
[----:B------:R-:W-:Y:S01]  /*11600*/  LEA.HI R2, R2, R19, RZ, 0x7 ;  /* 0x0000001302027211 */ /* 0x000fe200078f38ff */
[----:B------:R-:W3:Y:S01]  /*11610*/  @P0 LDC R5, c[0x0][0x858] ;  /* 0x00021600ff050b82 */ /* 0x000ee20000000800 */
[----:B-1----:R-:W-:Y:S02]  /*11620*/  IMAD.SHL.U32 R4, R12, 0x2000, RZ ;  /* 0x000020000c047824 */ /* 0x002fe400078e00ff */
[----:B--2---:R-:W-:-:S05]  /*11630*/  @P0 IMAD.HI.U32 R0, R10, R3, RZ ;  /* 0x000000030a000227 */ /* 0x004fca00078e00ff */
[----:B---3--:R-:W-:Y:S02]  /*11640*/  @P0 SHF.R.U32.HI R7, RZ, R5, R0 ;  /* 0x00000005ff070219 */ /* 0x008fe40000011600 */
[C---:B------:R-:W-:Y:S02]  /*11650*/  LOP3.LUT R0, R2.reuse, 0xfffff80, RZ, 0xc0, !PT ;  /* 0x0fffff8002007812 */ /* 0x040fe400078ec0ff */
[----:B------:R-:W-:Y:S02]  /*11660*/  SHF.R.S32.HI R11, RZ, 0x1f, R7 ;  /* 0x0000001fff0b7819 */ /* 0x000fe40000011407 */
[----:B------:R-:W-:Y:S01]  /*11670*/  SHF.R.S32.HI R5, RZ, 0x1f, R4 ;  /* 0x0000001fff057819 */ /* 0x000fe20000011404 */
[----:B------:R-:W-:Y:S01]  /*11680*/  IMAD.IADD R0, R19, 0x1, -R0 ;  /* 0x0000000113007824 */ /* 0x000fe200078e0a00 */
[----:B------:R-:W-:Y:S01]  /*11690*/  SHF.L.U32 R2, R2, 0x5, RZ ;  /* 0x0000000502027819 */ /* 0x000fe200000006ff */
[C---:B------:R-:W-:Y:S02]  /*116a0*/  IMAD R6, R11.reuse, UR4, RZ ;  /* 0x000000040b067c24 */ /* 0x040fe4000f8e02ff */
[----:B------:R-:W-:Y:S01]  /*116b0*/  IMAD R8, R11, UR6, RZ ;  /* 0x000000060b087c24 */ /* 0x000fe2000f8e02ff */
[----:B------:R-:W-:Y:S01]  /*116c0*/  LOP3.LUT R9, R2, 0x3ffff000, RZ, 0xc0, !PT ;  /* 0x3ffff00002097812 */ /* 0x000fe200078ec0ff */
[----:B------:R-:W-:-:S03]  /*116d0*/  IMAD.WIDE.U32 R2, R7, UR4, R4 ;  /* 0x0000000407027c25 */ /* 0x000fc6000f8e0004 */
[----:B------:R-:W-:Y:S01]  /*116e0*/  LEA R0, R0, R9, 0x2 ;  /* 0x0000000900007211 */ /* 0x000fe200078e10ff */
[C---:B------:R-:W-:Y:S01]  /*116f0*/  IMAD R13, R7.reuse, UR5, R6 ;  /* 0x00000005070d7c24 */ /* 0x040fe2000f8e0206 */
[----:B------:R-:W-:Y:S01]  /*11700*/  SHF.R.S32.HI R6, RZ, 0x1f, R21 ;  /* 0x0000001fff067819 */ /* 0x000fe20000011415 */
        /* <DEDUP_REMOVED lines=8> */
[C---:B------:R-:W-:Y:S02]  /*11790*/  IMAD R13, R21.reuse, UR5, R8 ;  /* 0x00000005150d7c24 */ /* 0x040fe4000f8e0208 */
[----:B------:R-:W-:-:S04]  /*117a0*/  IMAD.WIDE.U32 R2, R21, UR4, R2 ;  /* 0x0000000415027c25 */ /* 0x000fc8000f8e0002 */
[----:B------:R-:W-:Y:S01]  /*117b0*/  IMAD R9, R21, UR7, R6 ;  /* 0x0000000715097c24 */ /* 0x000fe2000f8e0206 */
[----:B------:R-:W-:Y:S01]  /*117c0*/  IADD3 R13, R3, R13, RZ ;  /* 0x0000000d030d7210 */ /* 0x000fe20007ffe0ff */
[----:B------:R-:W-:Y:S01]  /*117d0*/  IMAD.WIDE.U32 R4, R21, UR6, R4 ;  /* 0x0000000615047c25 */ /* 0x000fe2000f8e0004 */
[----:B------:R-:W-:Y:S05]  /*117e0*/  WARPSYNC.ALL ;  /* 0x0000000000007948 */ /* 0x000fea0003800000 */
[----:B------:R-:W-:Y:S02]  /*117f0*/  IMAD R0, R0, 0x4, R23 ;  /* 0x0000000400007824 */ /* 0x000fe400078e0217 */
[----:B------:R-:W-:Y:S01]  /*11800*/  IMAD.IADD R9, R5, 0x1, R9 ;  /* 0x0000000105097824 */ /* 0x000fe200078e0209 */
[----:B------:R-:W-:Y:S01]  /*11810*/  BAR.SYNC.DEFER_BLOCKING 0x1, 0x100 ;  /* 0x0044000000007b1d */ /* 0x000fe20000010000 */
[----:B------:R-:W-:-:S02]  /*11820*/  ISETP.NE.AND P0, PT, R19, RZ, PT ;  /* 0x000000ff1300720c */ /* 0x000fc40003f05270 */
[----:B------:R-:W-:-:S03]  /*11830*/  ISETP.NE.AND P1, PT, R14, 0x80, PT ;  /* 0x000000800e00780c */ /* 0x000fc60003f25270 */
        /* <DEDUP_REMOVED lines=10> */
[----:B------:R-:W-:Y:S02]  /*118e0*/  IADD3 R6, P2, P3, R8, R6, R7 ;  /* 0x0000000608067210 */ /* 0x000fe40007b5e007 */
[----:B------:R-:W-:Y:S01]  /*118f0*/  SHF.R.S32.HI R8, RZ, 0x1f, R8 ;  /* 0x0000001fff087819 */ /* 0x000fe20000011408 */
[----:B------:R3:W-:Y:S03]  /*11900*/  STS.128 [R0], R172 ;  /* 0x000000ac00007388 */ /* 0x0007e60000000c00 */
[----:B------:R-:W-:Y:S01]  /*11910*/  IADD3.X R11, R8, R12, R11, P2, P3 ;  /* 0x0000000c080b7210 */ /* 0x000fe200017e640b */
[----:B------:R-:W-:Y:S01]  /*11920*/  IMAD.MOV R8, RZ, RZ, -R7 ;  /* 0x000000ffff087224 */ /* 0x000fe200078e0a07 */
[C---:B------:R-:W-:Y:S01]  /*11930*/  SHF.L.U32 R12, R6.reuse, 0x2, RZ ;  /* 0x00000002060c7819 */ /* 0x040fe200000006ff */
[----:B------:R3:W-:Y:S01]  /*11940*/  STS.128 [R0+0x800], R176 ;  /* 0x000800b000007388 */ /* 0x0007e20000000c00 */
[----:B------:R-:W-:Y:S01]  /*11950*/  SHF.L.U64.HI R11, R6, 0x2, R11 ;  /* 0x00000002060b7819 */ /* 0x000fe2000001020b */
[----:B------:R-:W-:Y:S01]  /*11960*/  IMAD R17, R17, R8, R10 ;  /* 0x0000000811117224 */ /* 0x000fe200078e020a */
        /* <DEDUP_REMOVED lines=11> */
.L_x_1546:
[----:B------:R-:W2:Y:S04]  /*11a20*/  LDG.E.STRONG.GPU R8, desc[UR38][R6.64] ;  /* 0x0000002606087981 */ /* 0x000ea8000c1ef900 */
[----:B--2---:R-:W-:Y:S01]  /*11a30*/  CCTL.IVALL ;  /* 0x00000000ff00798f */ /* 0x004fe20002000000 */
[----:B------:R-:W-:Y:S05]  /*11a40*/  YIELD ;  /* 0x0000000000007946 */ /* 0x000fea0003800000 */
[----:B------:R-:W-:-:S13]  /*11a50*/  ISETP.NE.AND P0, PT, R8, R17, PT ;  /* 0x000000110800720c */ /* 0x000fda0003f05270 */
[----:B------:R-:W-:Y:S05]  /*11a60*/  @P0 BRA `(.L_x_1546) ;  /* 0xfffffffc00ec0947 */ /* 0x000fea000383ffff */
.L_x_1545:
[----:B------:R-:W-:Y:S05]  /*11a70*/  BSYNC B0 ;  /* 0x0000000000007941 */ /* 0x000fea0003800000 */
.L_x_1544:
[----:B------:R-:W-:Y:S01]  /*11a80*/  UMOV UR4, 0xffffffff ;  /* 0xffffffff00047882 */ /* 0x000fe20000000000 */
[----:B------:R-:W-:Y:S02]  /*11a90*/  LEA.HI.X R13, R2, R15, R13, 0x2, P2 ;  /* 0x0000000f020d7211 */ /* 0x000fe400010f140d */
[----:B------:R-:W-:Y:S01]  /*11aa0*/  LEA.HI.X R9, R4, R19, R9, 0x2, P3 ;  /* 0x0000001304097211 */ /* 0x000fe200018f1409 */
[----:B------:R-:W-:Y:S06]  /*11ab0*/  BRA.DIV UR4, `(.L_x_1547) ;  /* 0x0000004204747947 */ /* 0x000fec000b800000 */
[----:B------:R-:W-:Y:S01]  /*11ac0*/  NOP ;  /* 0x0000000000007918 */ /* 0x000fe20000000000 */
.L_x_1645:
        /* <DEDUP_REMOVED lines=17> */
.L_x_1550:
[----:B------:R-:W-:Y:S01]  /*11be0*/  @P0 ELECT P2, URZ, PT ;  /* 0x00000000003f082f */ /* 0x000fe20003840000 */
[----:B------:R1:W-:-:S12]  /*11bf0*/  UBLKRED.G.S.ADD.F32.RN [UR4], [UR6], UR7, desc[UR8] ;  /* 0x00000804060073bb */ /* 0x0003d800080a1407 */
[----:B------:R-:W-:Y:S02]  /*11c00*/  @P2 PLOP3.LUT P0, PT, P2, PT, PT, 0x8, 0x0 ;  /* 0x000000000000281c */ /* 0x000fe4000170e170 */
[----:B------:R-:W-:-:S11]  /*11c10*/  PLOP3.LUT P2, PT, PT, PT, PT, 0x8, 0x0 ;  /* 0x000000000000781c */ /* 0x000fd60003f4e170 */
[----:B-1----:R-:W-:Y:S05]  /*11c20*/  @P0 BRA.U.ANY `(.L_x_1550) ;  /* 0xfffffffd00ec0947 */ /* 0x002fea000393ffff */
[----:B------:R0:W-:Y:S01]  /*11c30*/  UTMACMDFLUSH ;  /* 0x00000000000079b7 */ /* 0x0001e20000000000 */
[----:B------:R-:W-:-:S04]  /*11c40*/  DEPBAR.LE SB0, 0x0 ;  /* 0x000080000000791a */ /* 0x000fc80000000000 */
.L_x_1549:
[----:B------:R-:W-:Y:S05]  /*11c50*/  BSYNC B0 ;  /* 0x0000000000007941 */ /* 0x000fea0003800000 */
.L_x_1548:
        /* <DEDUP_REMOVED lines=12> */
[----:B------:R-:W-:-:S05]  /*11d20*/  MOV R3, 0x1 ;  /* 0x0000000100037802 */ /* 0x000fca0000000f00 */
[----:B------:R1:W-:Y:S02]  /*11d30*/  REDG.E.ADD.S32.STRONG.GPU desc[UR38][R6.64], R3 ;  /* 0x000000030600798e */ /* 0x0003e4000c10e3a6 */
.L_x_1552:
[----:B------:R-:W-:Y:S05]  /*11d40*/  BSYNC B0 ;  /* 0x0000000000007941 */ /* 0x000fea0003800000 */
.L_x_1551:
[----:B------:R-:W-:Y:S06]  /*11d50*/  BAR.SYNC.DEFER_BLOCKING 0x1, 0x100 ;  /* 0x0044000000007b1d */ /* 0x000fec0000010000 */
[----:B------:R-:W-:Y:S01]  /*11d60*/  ULDC.64 UR4, c[0x0][0x860] ;  /* 0x0002180000047ab9 */ /* 0x000fe20000000a00 */
[----:B------:R-:W-:Y:S01]  /*11d70*/  BSSY B0, `(.L_x_1553) ;  /* 0x0000011000007945 */ /* 0x000fe20003800000 */
[----:B------:R-:W-:-:S04]  /*11d80*/  IADD3 R2, P0, R12, UR4, RZ ;  /* 0x000000040c027c10 */ /* 0x000fc8000ff1e0ff */
[----:B-1----:R-:W-:Y:S01]  /*11d90*/  IADD3.X R3, R11, UR5, RZ, P0, !PT ;  /* 0x000000050b037c10 */ /* 0x002fe200087fe4ff */
        /* <DEDUP_REMOVED lines=9> */
.L_x_1555:
[----:B-1-3--:R-:W2:Y:S04]  /*11e30*/  LDG.E.STRONG.GPU R0, desc[UR38][R2.64] ;  /* 0x0000002602007981 */ /* 0x00aea8000c1ef900 */
[----:B--2---:R-:W-:Y:S01]  /*11e40*/  CCTL.IVALL ;  /* 0x00000000ff00798f */ /* 0x004fe20002000000 */
[----:B------:R-:W-:Y:S05]  /*11e50*/  YIELD ;  /* 0x0000000000007946 */ /* 0x000fea0003800000 */
[----:B------:R-:W-:-:S13]  /*11e60*/  ISETP.NE.AND P0, PT, R0, R17, PT ;  /* 0x000000110000720c */ /* 0x000fda0003f05270 */
[----:B------:R-:W-:Y:S05]  /*11e70*/  @P0 BRA `(.L_x_1555) ;  /* 0xfffffffc00ec0947 */ /* 0x000fea000383ffff */
.L_x_1554:
[----:B------:R-:W-:Y:S05]  /*11e80*/  BSYNC B0 ;  /* 0x0000000000007941 */ /* 0x000fea0003800000 */
.L_x_1553:
[----:B------:R-:W-:-:S03]  /*11e90*/  UMOV UR4, 0xffffffff ;  /* 0xffffffff00047882 */ /* 0x000fc60000000000 */
[----:B------:R-:W-:Y:S05]  /*11ea0*/  BRA.DIV UR4, `(.L_x_1556) ;  /* 0x0000003e04947947 */ /* 0x000fea000b800000 */
[----:B------:R-:W-:Y:S01]  /*11eb0*/  NOP ;  /* 0x0000000000007918 */ /* 0x000fe20000000000 */
.L_x_1648:
        /* <DEDUP_REMOVED lines=17> */
.L_x_1559:
[----:B------:R-:W-:Y:S01]  /*11fd0*/  @P0 ELECT P2, URZ, PT ;  /* 0x00000000003f082f */ /* 0x000fe20003840000 */
[----:B------:R2:W-:-:S12]  /*11fe0*/  UBLKRED.G.S.ADD.F32.RN [UR4], [UR6], UR7, desc[UR8] ;  /* 0x00000804060073bb */ /* 0x0005d800080a1407 */
[----:B------:R-:W-:Y:S02]  /*11ff0*/  @P2 PLOP3.LUT P0, PT, P2, PT, PT, 0x8, 0x0 ;  /* 0x000000000000281c */ /* 0x000fe4000170e170 */
[----:B------:R-:W-:-:S11]  /*12000*/  PLOP3.LUT P2, PT, PT, PT, PT, 0x8, 0x0 ;  /* 0x000000000000781c */ /* 0x000fd60003f4e170 */
[----:B--2---:R-:W-:Y:S05]  /*12010*/  @P0 BRA.U.ANY `(.L_x_1559) ;  /* 0xfffffffd00ec0947 */ /* 0x004fea000393ffff */
[----:B------:R0:W-:Y:S01]  /*12020*/  UTMACMDFLUSH ;  /* 0x00000000000079b7 */ /* 0x0001e20000000000 */
[----:B------:R-:W-:-:S04]  /*12030*/  DEPBAR.LE SB0, 0x0 ;  /* 0x000080000000791a */ /* 0x000fc80000000000 */
.L_x_1558:
[----:B------:R-:W-:Y:S05]  /*12040*/  BSYNC B0 ;  /* 0x0000000000007941 */ /* 0x000fea0003800000 */
.L_x_1557:
        /* <DEDUP_REMOVED lines=11> */
[----:B012345:R-:W-:Y:S04]  /*12100*/  CCTL.IVALL ;  /* 0x00000000ff00798f */ /* 0x03ffe80002000000 */
[----:B------:R2:W-:Y:S01]  /*12110*/  REDG.E.ADD.S32.STRONG.GPU desc[UR38][R2.64], R5 ;  /* 0x000000050200798e */ /* 0x0005e2000c10e3a6 */
[----:B------:R-:W-:Y:S05]  /*12120*/  BRA `(.L_x_1498) ;  /* 0x0000003800247947 */ /* 0x000fea0003800000 */
.L_x_1496:
        /* <DEDUP_REMOVED lines=34> */
.L_x_1561:
[----:B------:R-:W-:-:S07]  /*12350*/  MOV R9, UR5 ;  /* 0x0000000500097c02 */ /* 0x000fce0008000f00 */
.L_x_1562:
[----:B------:R-:W-:Y:S01]  /*12360*/  ULEA UR6, UR22, UR6, 0x7 ;  /* 0x0000000616067291 */ /* 0x000fe2000f8e383f */
[----:B------:R-:W-:Y:S01]  /*12370*/  ULDC UR4, c[0x0][0x290] ;  /* 0x0000a40000047ab9 */ /* 0x000fe20000000800 */
[----:B------:R-:W-:Y:S01]  /*12380*/  ULDC UR7, c[0x0][0x74c] ;  /* 0x0001d30000077ab9 */ /* 0x000fe20000000800 */
[----:B------:R-:W-:Y:S01]  /*12390*/  ULDC UR14, c[0x0][0x288] ;  /* 0x0000a200000e7ab9 */ /* 0x000fe20000000800 */
[----:B------:R-:W-:Y:S01]  /*123a0*/  UIADD3 UR10, -UR7, UR6, -UR4 ;  /* 0x00000006070a7290 */ /* 0x000fe2000fffe904 */
[----:B------:R-:W-:-:S03]  /*123b0*/  ELECT P0, URZ, PT ;  /* 0x00000000003f782f */ /* 0x000fc60003800000 */
[----:B------:R-:W-:Y:S01]  /*123c0*/  USHF.R.S32.HI UR12, URZ, 0x1f, UR10 ;  /* 0x0000001f3f0c7899 */ /* 0x000fe2000801140a */
[----:B------:R-:W-:Y:S02]  /*123d0*/  ULDC.64 UR6, c[0x0][0x2d8] ;  /* 0x0000b60000067ab9 */ /* 0x000fe40000000a00 */
[----:B------:R-:W-:Y:S02]  /*123e0*/  UIMAD UR4, UR11, UR6, URZ ;  /* 0x000000060b0472a4 */ /* 0x000fe4000f8e023f */
[----:B------:R-:W-:Y:S02]  /*123f0*/  ULEA.HI UR10, UR12, UR10, URZ, 0x7 ;  /* 0x0000000a0c0a7291 */ /* 0x000fe4000f8f383f */
[----:B------:R-:W-:Y:S02]  /*12400*/  UIMAD.WIDE.U32 UR8, UR16, UR6, URZ ;  /* 0x00000006100872a5 */ /* 0x000fe4000f8e003f */
[----:B------:R-:W-:Y:S02]  /*12410*/  UIMAD UR4, UR16, UR7, UR4 ;  /* 0x00000007100472a4 */ /* 0x000fe4000f8e0204 */
[----:B------:R-:W-:-:S02]  /*12420*/  USHF.R.S32.HI UR6, URZ, 0x1f, UR15 ;  /* 0x0000001f3f067899 */ /* 0x000fc4000801140f */
[----:B------:R-:W-:Y:S01]  /*12430*/  USHF.R.S32.HI UR7, URZ, 0x7, UR10 ;  /* 0x000000073f077899 */ /* 0x000fe2000801140a */
[----:B------:R-:W-:Y:S01]  /*12440*/  ULDC.64 UR12, c[0x0][0x2e0] ;  /* 0x0000b800000c7ab9 */ /* 0x000fe20000000a00 */
[----:B------:R-:W-:Y:S02]  /*12450*/  UIADD3 UR9, UR9, UR4, URZ ;  /* 0x0000000409097290 */ /* 0x000fe4000fffe03f */
[----:B------:R-:W-:Y:S02]  /*12460*/  UIMAD UR6, UR6, UR12, URZ ;  /* 0x0000000c060672a4 */ /* 0x000fe4000f8e023f */
[----:B------:R-:W-:Y:S02]  /*12470*/  UISETP.LT.AND UP0, UPT, URZ, UR7, UPT ;  /* 0x000000073f00728c */ /* 0x000fe4000bf01270 */
[----:B------:R-:W-:Y:S02]  /*12480*/  UIMAD UR4, UR15, UR13, UR6 ;  /* 0x0000000d0f0472a4 */ /* 0x000fe4000f8e0206 */
[----:B------:R-:W-:-:S02]  /*12490*/  USEL UR6, URZ, UR7, !UP0 ;  /* 0x000000073f067287 */ /* 0x000fc4000c000000 */
[----:B------:R-:W-:Y:S02]  /*124a0*/  UIMAD UR10, UR15, UR14, URZ ;  /* 0x0000000e0f0a72a4 */ /* 0x000fe4000f8e023f */
[----:B------:R-:W-:Y:S02]  /*124b0*/  UIMAD.WIDE.U32 UR8, UR15, UR12, UR8 ;  /* 0x0000000c0f0872a5 */ /* 0x000fe4000f8e0008 */
[----:B------:R-:W-:Y:S01]  /*124c0*/  ISETP.GT.AND P1, PT, R9, UR6, PT ;  /* 0x0000000609007c0c */ /* 0x000fe2000bf24270 */
[----:B------:R-:W-:-:S04]  /*124d0*/  UIADD3 UR7, UP0, UR10, UR16, URZ ;  /* 0x000000100a077290 */ /* 0x000fc8000ff1e03f */
        /* <DEDUP_REMOVED lines=22> */
.L_x_1567:
[----:B------:R-:W2:Y:S04]  /*12640*/  LDG.E.STRONG.GPU R0, desc[UR38][R2.64] ;  /* 0x0000002602007981 */ /* 0x000ea8000c1ef900 */
[----:B--2---:R-:W-:Y:S01]  /*12650*/  CCTL.IVALL ;  /* 0x00000000ff00798f */ /* 0x004fe20002000000 */
[----:B------:R-:W-:Y:S05]  /*12660*/  YIELD ;  /* 0x0000000000007946 */ /* 0x000fea0003800000 */
[----:B------:R-:W-:-:S13]  /*12670*/  ISETP.NE.AND P1, PT, R0, UR22, PT ;  /* 0x0000001600007c0c */ /* 0x000fda000bf25270 */
[----:B------:R-:W-:Y:S05]  /*12680*/  @P1 BRA `(.L_x_1567) ;  /* 0xfffffffc00ec1947 */ /* 0x000fea000383ffff */
.L_x_1566:
[----:B------:R-:W-:Y:S05]  /*12690*/  BSYNC B0 ;  /* 0x0000000000007941 */ /* 0x000fea0003800000 */
.L_x_1565:
[----:B------:R-:W-:-:S03]  /*126a0*/  UMOV UR4, 0xffffffff ;  /* 0xffffffff00047882 */ /* 0x000fc60000000000 */
[----:B------:R-:W-:Y:S05]  /*126b0*/  BRA.DIV UR4, `(.L_x_1568) ;  /* 0x0000003604ac7947 */ /* 0x000fea000b800000 */
[----:B------:R-:W-:Y:S01]  /*126c0*/  NOP ;  /* 0x0000000000007918 */ /* 0x000fe20000000000 */
.L_x_1651:
        /* <DEDUP_REMOVED lines=22> */
.L_x_1570:
[----:B------:R-:W-:Y:S05]  /*12830*/  BSYNC B0 ;  /* 0x0000000000007941 */ /* 0x000fea0003800000 */
.L_x_1569:
        /* <DEDUP_REMOVED lines=20> */
.L_x_1572:
[----:B------:R-:W-:Y:S05]  /*12980*/  BSYNC B0 ;  /* 0x0000000000007941 */ /* 0x000fea0003800000 */
.L_x_1571:
[----:B------:R-:W-:Y:S06]  /*12990*/  BAR.ARV 0xa, 0xa0 ;  /* 0x0282800000007b1d */ /* 0x000fec0000002000 */
[----:B------:R-:W-:Y:S04]  /*129a0*/  BSSY B0, `(.L_x_1573) ;  /* 0x0000003000007945 */ /* 0x000fe80003800000 */
[----:B------:R-:W-:Y:S05]  /*129b0*/  @!P0 BRA `(.L_x_1574) ;  /* 0x0000000000048947 */ /* 0x000fea0003800000 */
[----:B------:R-:W-:-:S04]  /*129c0*/  DEPBAR.LE SB0, 0x0 ;  /* 0x000080000000791a */ /* 0x000fc80000000000 */
.L_x_1574:
[----:B------:R-:W-:Y:S05]  /*129d0*/  BSYNC B0 ;  /* 0x0000000000007941 */ /* 0x000fea0003800000 */
.L_x_1573:
        /* <DEDUP_REMOVED lines=19> */
.L_x_1576:
[----:B------:R-:W-:Y:S05]  /*12b10*/  BSYNC B0 ;  /* 0x0000000000007941 */ /* 0x000fea0003800000 */
.L_x_1575:
[----:B------:R-:W-:Y:S01]  /*12b20*/  UIADD3 UR13, UR6, 0x1, URZ ;  /* 0x00000001060d7890 */ /* 0x000fe2000fffe03f */
[----:B------:R-:W-:Y:S11]  /*12b30*/  BRA `(.L_x_1577) ;  /* 0x0000000000047947 */ /* 0x000ff60003800000 */
.L_x_1564:
[----:B------:R-:W-:-:S05]  /*12b40*/  UMOV UR13, UR6 ;  /* 0x00000006000d7c82 */ /* 0x000fca0008000000 */
.L_x_1577:
        /* <DEDUP_REMOVED lines=11> */
.L_x_1602:
        /* <DEDUP_REMOVED lines=11> */
.L_x_1580:
[----:B------:R-:W2:Y:S04]  /*12cb0*/  LDG.E.STRONG.GPU R0, desc[UR38][R2.64] ;  /* 0x0000002602007981 */ /* 0x000ea8000c1ef900 */
[----:B--2---:R-:W-:Y:S01]  /*12cc0*/  CCTL.IVALL ;  /* 0x00000000ff00798f */ /* 0x004fe20002000000 */
[----:B------:R-:W-:Y:S05]  /*12cd0*/  YIELD ;  /* 0x0000000000007946 */ /* 0x000fea0003800000 */
[----:B------:R-:W-:-:S13]  /*12ce0*/  ISETP.NE.AND P1, PT, R0, UR22, PT ;  /* 0x0000001600007c0c */ /* 0x000fda000bf25270 */
[----:B------:R-:W-:Y:S05]  /*12cf0*/  @P1 BRA `(.L_x_1580) ;  /* 0xfffffffc00ec1947 */ /* 0x000fea000383ffff */
.L_x_1579:
[----:B------:R-:W-:Y:S05]  /*12d00*/  BSYNC B0 ;  /* 0x0000000000007941 */ /* 0x000fea0003800000 */
.L_x_1578:
[----:B------:R-:W-:-:S03]  /*12d10*/  UMOV UR16, 0xffffffff ;  /* 0xffffffff00107882 */ /* 0x000fc60000000000 */
[----:B------:R-:W-:Y:S05]  /*12d20*/  BRA.DIV UR16, `(.L_x_1581) ;  /* 0x00000032102c7947 */ /* 0x000fea000b800000 */
[----:B------:R-:W-:Y:S01]  /*12d30*/  NOP ;  /* 0x0000000000007918 */ /* 0x000fe20000000000 */
.L_x_1654:
        /* <DEDUP_REMOVED lines=19> */
.L_x_1583:
[----:B------:R-:W-:Y:S05]  /*12e70*/  BSYNC B0 ;  /* 0x0000000000007941 */ /* 0x000fea0003800000 */
.L_x_1582:
        /* <DEDUP_REMOVED lines=15> */
.L_x_1585:
[----:B------:R-:W-:Y:S05]  /*12f70*/  BSYNC B0 ;  /* 0x0000000000007941 */ /* 0x000fea0003800000 */
.L_x_1584:
[----:B------:R-:W-:Y:S06]  /*12f80*/  BAR.ARV 0xa, 0xa0 ;  /* 0x0282800000007b1d */ /* 0x000fec0000002000 */
[----:B------:R-:W-:Y:S04]  /*12f90*/  BSSY B0, `(.L_x_1586) ;  /* 0x0000003000007945 */ /* 0x000fe80003800000 */
[----:B------:R-:W-:Y:S05]  /*12fa0*/  @!P0 BRA `(.L_x_1587) ;  /* 0x0000000000048947 */ /* 0x000fea0003800000 */
[----:B------:R-:W-:-:S04]  /*12fb0*/  DEPBAR.LE SB0, 0x0 ;  /* 0x000080000000791a */ /* 0x000fc80000000000 */
.L_x_1587:
[----:B------:R-:W-:Y:S05]  /*12fc0*/  BSYNC B0 ;  /* 0x0000000000007941 */ /* 0x000fea0003800000 */
.L_x_1586:
        /* <DEDUP_REMOVED lines=19> */
.L_x_1589:
[----:B------:R-:W-:Y:S05]  /*13100*/  BSYNC B0 ;  /* 0x0000000000007941 */ /* 0x000fea0003800000 */
.L_x_1588:
        /* <DEDUP_REMOVED lines=9> */
.L_x_1592:
[----:B------:R-:W2:Y:S04]  /*131a0*/  LDG.E.STRONG.GPU R0, desc[UR38][R2.64] ;  /* 0x0000002602007981 */ /* 0x000ea8000c1ef900 */
[----:B--2---:R-:W-:Y:S01]  /*131b0*/  CCTL.IVALL ;  /* 0x00000000ff00798f */ /* 0x004fe20002000000 */
[----:B------:R-:W-:Y:S05]  /*131c0*/  YIELD ;  /* 0x0000000000007946 */ /* 0x000fea0003800000 */
[----:B------:R-:W-:-:S13]  /*131d0*/  ISETP.NE.AND P1, PT, R0, UR22, PT ;  /* 0x0000001600007c0c */ /* 0x000fda000bf25270 */
[----:B------:R-:W-:Y:S05]  /*131e0*/  @P1 BRA `(.L_x_1592) ;  /* 0xfffffffc00ec1947 */ /* 0x000fea000383ffff */
.L_x_1591:
[----:B------:R-:W-:Y:S05]  /*131f0*/  BSYNC B0 ;  /* 0x0000000000007941 */ /* 0x000fea0003800000 */
.L_x_1590:
[----:B------:R-:W-:-:S03]  /*13200*/  UMOV UR14, 0xffffffff ;  /* 0xffffffff000e7882 */ /* 0x000fc60000000000 */
[----:B------:R-:W-:Y:S05]  /*13210*/  BRA.DIV UR14, `(.L_x_1593) ;  /* 0x0000002e0e0c7947 */ /* 0x000fea000b800000 */
[----:B------:R-:W-:Y:S01]  /*13220*/  NOP ;  /* 0x0000000000007918 */ /* 0x000fe20000000000 */
.L_x_1657:
        /* <DEDUP_REMOVED lines=15> */
.L_x_1595:
[----:B------:R-:W-:Y:S05]  /*13320*/  BSYNC B0 ;  /* 0x0000000000007941 */ /* 0x000fea0003800000 */
.L_x_1594:
        /* <DEDUP_REMOVED lines=15> */
.L_x_1597:
[----:B------:R-:W-:Y:S05]  /*13420*/  BSYNC B0 ;  /* 0x0000000000007941 */ /* 0x000fea0003800000 */
.L_x_1596:
[----:B------:R-:W-:Y:S06]  /*13430*/  BAR.ARV 0xa, 0xa0 ;  /* 0x0282800000007b1d */ /* 0x000fec0000002000 */
[----:B------:R-:W-:Y:S04]  /*13440*/  BSSY B0, `(.L_x_1598) ;  /* 0x0000003000007945 */ /* 0x000fe80003800000 */
[----:B------:R-:W-:Y:S05]  /*13450*/  @!P0 BRA `(.L_x_1599) ;  /* 0x0000000000048947 */ /* 0x000fea0003800000 */
[----:B------:R-:W-:-:S04]  /*13460*/  DEPBAR.LE SB0, 0x0 ;  /* 0x000080000000791a */ /* 0x000fc80000000000 */
.L_x_1599:
[----:B------:R-:W-:Y:S05]  /*13470*/  BSYNC B0 ;  /* 0x0000000000007941 */ /* 0x000fea0003800000 */
.L_x_1598:
        /* <DEDUP_REMOVED lines=19> */
.L_x_1601:
[----:B------:R-:W-:Y:S05]  /*135b0*/  BSYNC B0 ;  /* 0x0000000000007941 */ /* 0x000fea0003800000 */
.L_x_1600:
[----:B------:R-:W-:Y:S02]  /*135c0*/  UIADD3 UR6, UR6, 0x2, URZ ;  /* 0x0000000206067890 */ /* 0x000fe4000fffe03f */
[----:B------:R-:W-:-:S04]  /*135d0*/  UIADD3 UR4, UR4, 0x4000, URZ ;  /* 0x0000400004047890 */ /* 0x000fc8000fffe03f */
[----:B------:R-:W-:-:S13]  /*135e0*/  ISETP.LE.AND P1, PT, R9, UR6, PT ;  /* 0x0000000609007c0c */ /* 0x000fda000bf23270 */
[----:B------:R-:W-:Y:S05]  /*135f0*/  @!P1 BRA `(.L_x_1602) ;  /* 0xfffffff400809947 */ /* 0x000fea000383ffff */
.L_x_1563:
        /* <DEDUP_REMOVED lines=41> */
.L_x_1605:
[----:B------:R-:W-:Y:S05]  /*13890*/  BSYNC B0 ;  /* 0x0000000000007941 */ /* 0x000fea0003800000 */
.L_x_1604:
[----:B------:R-:W-:Y:S05]  /*138a0*/  BRA `(.L_x_1606) ;  /* 0x0000000000047947 */ /* 0x000fea0003800000 */
.L_x_1603:
[----:B------:R-:W-:-:S05]  /*138b0*/  UMOV UR4, UR6 ;  /* 0x0000000600047c82 */ /* 0x000fca0008000000 */
.L_x_1606:
        /* <DEDUP_REMOVED lines=11> */
.L_x_1611:
        /* <DEDUP_REMOVED lines=24> */
.L_x_1608:
[----:B------:R-:W-:Y:S05]  /*13af0*/  BSYNC B0 ;  /* 0x0000000000007941 */ /* 0x000fea0003800000 */
.L_x_1607:
        /* <DEDUP_REMOVED lines=24> */
.L_x_1610:
[----:B------:R-:W-:Y:S05]  /*13c80*/  BSYNC B0 ;  /* 0x0000000000007941 */ /* 0x000fea0003800000 */
.L_x_1609:
[----:B------:R-:W-:Y:S02]  /*13c90*/  UIADD3 UR11, UR11, 0x2, URZ ;  /* 0x000000020b0b7890 */ /* 0x000fe4000fffe03f */
[----:B------:R-:W-:Y:S02]  /*13ca0*/  ULEA UR8, UR18, UR8, 0x1 ;  /* 0x0000000812087291 */ /* 0x000fe4000f8e083f */
[----:B------:R-:W-:Y:S02]  /*13cb0*/  ULEA UR9, UR18, UR9, 0x1 ;  /* 0x0000000912097291 */ /* 0x000fe4000f8e083f */
[----:B------:R-:W-:-:S13]  /*13cc0*/  ISETP.NE.AND P0, PT, RZ, UR11, PT ;  /* 0x0000000bff007c0c */ /* 0x000fda000bf05270 */
[----:B------:R-:W-:Y:S05]  /*13cd0*/  @!P0 BRA `(.L_x_1498) ;  /* 0x0000001c00388947 */ /* 0x000fea0003800000 */
[----:B------:R-:W-:Y:S05]  /*13ce0*/  BRA `(.L_x_1611) ;  /* 0xfffffffc00207947 */ /* 0x000fea000383ffff */
.L_x_1560:
        /* <DEDUP_REMOVED lines=33> */
.L_x_1613:
        /* <DEDUP_REMOVED lines=42> */
.L_x_1658:
        /* <DEDUP_REMOVED lines=15> */
.L_x_1616:
        /* <DEDUP_REMOVED lines=75> */
.L_x_1627:
[----:B--234-:R-:W-:-:S04]  /*14740*/  SHF.L.U32 R21, R11, 0x1f, RZ ;  /* 0x0000001f0b157819 */ /* 0x01cfc800000006ff */
[----:B------:R-:W1:Y:S02]  /*14750*/  SYNCS.PHASECHK.TRANS64.TRYWAIT P1, [R16+URZ+0x30c40], R21 ;  /* 0x030c4015100075a7 */ /* 0x000e64000802017f */
[----:B-1----:R-:W-:Y:S05]  /*14760*/  @!P1 BRA `(.L_x_1619) ;  /* 0x0000001400e89947 */ /* 0x002fea0003800000 */
.L_x_1659:
[----:B------:R-:W-:Y:S05]  /*14770*/  @P0 BRA `(.L_x_1620) ;  /* 0x0000000000140947 */ /* 0x000fea0003800000 */
[----:B------:R-:W-:Y:S02]  /*14780*/  ISETP.NE.AND P1, PT, R6, RZ, PT ;  /* 0x000000ff0600720c */ /* 0x000fe40003f25270 */
[----:B------:R-:W-:-:S04]  /*14790*/  MOV R3, 0x4200 ;  /* 0x0000420000037802 */ /* 0x000fc80000000f00 */
[----:B------:R2:W-:Y:S07]  /*147a0*/  SYNCS.ARRIVE.TRANS64 RZ, [R16+URZ+0x30c30], R3 ;  /* 0x030c300310ff79a7 */ /* 0x0005ee000800003f */
[----:B------:R-:W-:Y:S05]  /*147b0*/  @!P1 BRA `(.L_x_1620) ;  /* 0x0000000000049947 */ /* 0x000fea0003800000 */
[----:B------:R-:W-:Y:S01]  /*147c0*/  BPT.TRAP 0x1 ;  /* 0x000000040000795c */ /* 0x000fe20000300000 */
.L_x_1620:
        /* <DEDUP_REMOVED lines=29> */
.L_x_1660:
[----:B------:R-:W-:Y:S05]  /*149a0*/  @P0 BRA `(.L_x_1622) ;  /* 0x0000000000140947 */ /* 0x000fea0003800000 */
[----:B------:R-:W-:Y:S01]  /*149b0*/  ISETP.NE.AND P1, PT, R6, RZ, PT ;  /* 0x000000ff0600720c */ /* 0x000fe20003f25270 */
[----:B------:R-:W-:-:S04]  /*149c0*/  IMAD.MOV.U32 R2, RZ, RZ, 0x4200 ;  /* 0x00004200ff027424 */ /* 0x000fc800078e00ff */
[----:B------:R3:W-:Y:S08]  /*149d0*/  SYNCS.ARRIVE.TRANS64 RZ, [R16+URZ+0x30c18], R2 ;  /* 0x030c180210ff79a7 */ /* 0x0007f0000800003f */
[----:B------:R-:W-:Y:S05]  /*149e0*/  @!P1 BRA `(.L_x_1622) ;  /* 0x0000000000049947 */ /* 0x000fea0003800000 */
[----:B------:R-:W-:Y:S01]  /*149f0*/  BPT.TRAP 0x1 ;  /* 0x000000040000795c */ /* 0x000fe20000300000 */
.L_x_1622:
        /* <DEDUP_REMOVED lines=29> */
.L_x_1661:
[----:B------:R-:W-:Y:S05]  /*14bd0*/  @P0 BRA `(.L_x_1624) ;  /* 0x0000000000140947 */ /* 0x000fea0003800000 */
[----:B------:R-:W-:Y:S01]  /*14be0*/  ISETP.NE.AND P1, PT, R6, RZ, PT ;  /* 0x000000ff0600720c */ /* 0x000fe20003f25270 */
[----:B-123--:R-:W-:-:S04]  /*14bf0*/  IMAD.MOV.U32 R21, RZ, RZ, 0x4200 ;  /* 0x00004200ff157424 */ /* 0x00efc800078e00ff */
[----:B------:R4:W-:Y:S08]  /*14c00*/  SYNCS.ARRIVE.TRANS64 RZ, [R16+URZ+0x30c38], R21 ;  /* 0x030c381510ff79a7 */ /* 0x0009f0000800003f */
[----:B------:R-:W-:Y:S05]  /*14c10*/  @!P1 BRA `(.L_x_1624) ;  /* 0x0000000000049947 */ /* 0x000fea0003800000 */
[----:B------:R-:W-:Y:S01]  /*14c20*/  BPT.TRAP 0x1 ;  /* 0x000000040000795c */ /* 0x000fe20000300000 */
.L_x_1624:
        /* <DEDUP_REMOVED lines=24> */
.L_x_1663:
[----:B------:R-:W-:Y:S05]  /*14db0*/  @P0 BRA `(.L_x_1626) ;  /* 0x0000000000140947 */ /* 0x000fea0003800000 */
[----:B------:R-:W-:Y:S01]  /*14dc0*/  ISETP.NE.AND P1, PT, R6, RZ, PT ;  /* 0x000000ff0600720c */ /* 0x000fe20003f25270 */
[----:B------:R-:W-:-:S04]  /*14dd0*/  IMAD.MOV.U32 R5, RZ, RZ, 0x4200 ;  /* 0x00004200ff057424 */ /* 0x000fc800078e00ff */
[----:B------:R1:W-:Y:S08]  /*14de0*/  SYNCS.ARRIVE.TRANS64 RZ, [R16+URZ+0x30c10], R5 ;  /* 0x030c100510ff79a7 */ /* 0x0003f0000800003f */
[----:B------:R-:W-:Y:S05]  /*14df0*/  @!P1 BRA `(.L_x_1626) ;  /* 0x0000000000049947 */ /* 0x000fea0003800000 */
[----:B------:R-:W-:Y:S01]  /*14e00*/  BPT.TRAP 0x1 ;  /* 0x000000040000795c */ /* 0x000fe20000300000 */
.L_x_1626:
        /* <DEDUP_REMOVED lines=30> */
.L_x_1618:
[----:B------:R-:W2:Y:S02]  /*14ff0*/  LDL.LU R4, [R1+0x4] ;  /* 0x0000040001047983 */ /* 0x000ea40000300800 */
[----:B--2---:R-:W-:Y:S02]  /*15000*/  ISETP.NE.AND P1, PT, R4, RZ, PT ;  /* 0x000000ff0400720c */ /* 0x004fe40003f25270 */
[----:B------:R2:W5:Y:S11]  /*15010*/  LDL R4, [R1] ;  /* 0x0000000001047983 */ /* 0x0005760000100800 */
[----:B--2---:R-:W-:Y:S05]  /*15020*/  @!P1 BRA `(.L_x_1617) ;  /* 0x0000000400109947 */ /* 0x004fea0003800000 */
[----:B------:R-:W-:-:S04]  /*15030*/  SHF.L.U32 R13, R11, 0x1f, RZ ;  /* 0x0000001f0b0d7819 */ /* 0x000fc800000006ff */
[----:B------:R-:W1:Y:S02]  /*15040*/  SYNCS.PHASECHK.TRANS64.TRYWAIT P1, [R16+URZ+0x30c40], R13 ;  /* 0x030c400d100075a7 */ /* 0x000e64000802017f */
[----:B-1----:R-:W-:Y:S05]  /*15050*/  @!P1 BRA `(.L_x_1628) ;  /* 0x0000001000009947 */ /* 0x002fea0003800000 */
.L_x_1664:
[----:B------:R-:W-:Y:S05]  /*15060*/  @P0 BRA `(.L_x_1629) ;  /* 0x0000000000140947 */ /* 0x000fea0003800000 */
[----:B------:R-:W-:Y:S01]  /*15070*/  ISETP.NE.AND P1, PT, R6, RZ, PT ;  /* 0x000000ff0600720c */ /* 0x000fe20003f25270 */
[----:B------:R-:W-:-:S04]  /*15080*/  IMAD.MOV.U32 R5, RZ, RZ, 0x4200 ;  /* 0x00004200ff057424 */ /* 0x000fc800078e00ff */
[----:B------:R2:W-:Y:S08]  /*15090*/  SYNCS.ARRIVE.TRANS64 RZ, [R16+URZ+0x30c30], R5 ;  /* 0x030c300510ff79a7 */ /* 0x0005f0000800003f */
[----:B------:R-:W-:Y:S05]  /*150a0*/  @!P1 BRA `(.L_x_1629) ;  /* 0x0000000000049947 */ /* 0x000fea0003800000 */
[----:B------:R-:W-:Y:S01]  /*150b0*/  BPT.TRAP 0x1 ;  /* 0x000000040000795c */ /* 0x000fe20000300000 */
.L_x_1629:
        /* <DEDUP_REMOVED lines=26> */
.L_x_1665:
[----:B------:R-:W-:Y:S05]  /*15260*/  @P0 BRA `(.L_x_1631) ;  /* 0x0000000000140947 */ /* 0x000fea0003800000 */
[----:B------:R-:W-:Y:S02]  /*15270*/  ISETP.NE.AND P0, PT, R6, RZ, PT ;  /* 0x000000ff0600720c */ /* 0x000fe40003f05270 */
[----:B------:R-:W-:-:S04]  /*15280*/  MOV R5, 0x4200 ;  /* 0x0000420000057802 */ /* 0x000fc80000000f00 */
[----:B------:R2:W-:Y:S07]  /*15290*/  SYNCS.ARRIVE.TRANS64 RZ, [R16+URZ+0x30c18], R5 ;  /* 0x030c180510ff79a7 */ /* 0x0005ee000800003f */
[----:B------:R-:W-:Y:S05]  /*152a0*/  @!P0 BRA `(.L_x_1631) ;  /* 0x0000000000048947 */ /* 0x000fea0003800000 */
[----:B------:R-:W-:Y:S01]  /*152b0*/  BPT.TRAP 0x1 ;  /* 0x000000040000795c */ /* 0x000fe20000300000 */
.L_x_1631:
        /* <DEDUP_REMOVED lines=27> */
.L_x_1617:
[----:B------:R-:W2:Y:S01]  /*15470*/  S2R R0, SR_TID.X ;  /* 0x0000000000007919 */ /* 0x000ea20000002100 */
[----:B------:R-:W-:Y:S01]  /*15480*/  IMAD R3, R19, 0x8, R16 ;  /* 0x0000000813037824 */ /* 0x000fe200078e0210 */
[----:B--2---:R-:W-:Y:S02]  /*15490*/  LOP3.LUT R2, R0, 0x7f, RZ, 0xc0, !PT ;  /* 0x0000007f00027812 */ /* 0x004fe400078ec0ff */
[----:B------:R-:W-:Y:S02]  /*154a0*/  SHF.L.U32 R0, R11, 0x1f, RZ ;  /* 0x0000001f0b007819 */ /* 0x000fe400000006ff */
[----:B------:R-:W-:Y:S02]  /*154b0*/  ISETP.NE.AND P1, PT, R2, RZ, PT ;  /* 0x000000ff0200720c */ /* 0x000fe40003f25270 */
[----:B------:R-:W2:Y:S02]  /*154c0*/  SYNCS.PHASECHK.TRANS64.TRYWAIT P0, [R3+URZ+0x30c40], R0 ;  /* 0x030c4000030075a7 */ /* 0x000ea4000800017f */
[----:B--2---:R-:W-:Y:S09]  /*154d0*/  @!P0 BRA `(.L_x_1632) ;  /* 0x0000000c00088947 */ /* 0x004ff20003800000 */
.L_x_1666:
[----:B------:R-:W-:Y:S05]  /*154e0*/  @P1 BRA `(.L_x_1633) ;  /* 0x0000000000181947 */ /* 0x000fea0003800000 */
[----:B------:R-:W1:Y:S01]  /*154f0*/  S2R R2, SR_TID.X ;  /* 0x0000000000027919 */ /* 0x000e620000002100 */
[----:B--2---:R-:W-:-:S04]  /*15500*/  MOV R0, 0x4200 ;  /* 0x0000420000007802 */ /* 0x004fc80000000f00 */
[----:B------:R2:W-:Y:S01]  /*15510*/  SYNCS.ARRIVE.TRANS64 RZ, [R3+URZ+0x30c30], R0 ;  /* 0x030c300003ff79a7 */ /* 0x0005e2000800003f */
[----:B-1----:R-:W-:-:S13]  /*15520*/  LOP3.LUT P0, RZ, R2, 0x1f, RZ, 0xc0, !PT ;  /* 0x0000001f02ff7812 */ /* 0x002fda000780c0ff */
[----:B--2---:R-:W-:Y:S05]  /*15530*/  @!P0 BRA `(.L_x_1633) ;  /* 0x0000000000048947 */ /* 0x004fea0003800000 */
[----:B------:R-:W-:Y:S01]  /*15540*/  BPT.TRAP 0x1 ;  /* 0x000000040000795c */ /* 0x000fe20000300000 */
.L_x_1633:
        /* <DEDUP_REMOVED lines=33> */
.L_x_1614:
[----:B------:R-:W-:Y:S05]  /*15760*/  BSYNC B0 ;  /* 0x0000000000007941 */ /* 0x000fea0003800000 */
.L_x_1612:
[----:B------:R-:W-:-:S03]  /*15770*/  UMOV UR8, 0xffffffff ;  /* 0xffffffff00087882 */ /* 0x000fc60000000000 */
[----:B------:R-:W-:Y:S05]  /*15780*/  BRA.DIV UR8, `(.L_x_1634) ;  /* 0x0000000a08707947 */ /* 0x000fea000b800000 */
[----:B------:R-:W-:-:S13]  /*15790*/  ELECT P6, URZ, PT ;  /* 0x00000000003f782f */ /* 0x000fda00038c0000 */
.L_x_1669:
[----:B------:R-:W-:Y:S05]  /*157a0*/  @!P6 BRA `(.L_x_1498) ;  /* 0x000000000084e947 */ /* 0x000fea0003800000 */
[----:B------:R-:W-:-:S06]  /*157b0*/  ULOP3.LUT UR8, UR36, 0x2, URZ, 0xfc, !UPT ;  /* 0x0000000224087892 */ /* 0x000fcc000f8efc3f */
[----:B------:R-:W-:-:S05]  /*157c0*/  IMAD.U32 R0, RZ, RZ, UR8 ;  /* 0x00000008ff007e24 */ /* 0x000fca000f8e00ff */
[----:B------:R-:W-:-:S13]  /*157d0*/  ISETP.NE.AND P2, PT, R0, 0x3, PT ;  /* 0x000000030000780c */ /* 0x000fda0003f45270 */
[----:B------:R-:W-:Y:S05]  /*157e0*/  @!P2 BRA `(.L_x_1635) ;  /* 0x000000000004a947 */ /* 0x000fea0003800000 */
[----:B------:R-:W-:Y:S01]  /*157f0*/  BPT.TRAP 0x1 ;  /* 0x000000040000795c */ /* 0x000fe20000300000 */
.L_x_1635:
        /* <DEDUP_REMOVED lines=15> */
.L_x_1670:
[----:B------:R-:W2:Y:S02]  /*158f0*/  SYNCS.PHASECHK.TRANS64.TRYWAIT P0, [R3+URZ], R0 ;  /* 0x00000000030075a7 */ /* 0x000ea4000800017f */
[----:B--2---:R-:W-:Y:S05]  /*15900*/  @!P0 BRA `(.L_x_1637) ;  /* 0x0000000800448947 */ /* 0x004fea0003800000 */
.L_x_1671:
[----:B------:R-:W-:Y:S05]  /*15910*/  @!P2 BRA `(.L_x_1638) ;  /* 0x000000000004a947 */ /* 0x000fea0003800000 */
[----:B------:R-:W-:Y:S01]  /*15920*/  BPT.TRAP 0x1 ;  /* 0x000000040000795c */ /* 0x000fe20000300000 */
.L_x_1638:
[----:B--2---:R-:W-:-:S05]  /*15930*/  IADD3 R3, R7, 0x30c40, RZ ;  /* 0x00030c4007037810 */ /* 0x004fca0007ffe0ff */
[----:B------:R-:W-:-:S04]  /*15940*/  IMAD R2, R2, 0x8, R3 ;  /* 0x0000000802027824 */ /* 0x000fc800078e0203 */
[----:B------:R-:W2:Y:S02]  /*15950*/  SYNCS.PHASECHK.TRANS64.TRYWAIT P0, [R2+URZ], R5 ;  /* 0x00000005020075a7 */ /* 0x000ea4000800017f */
[----:B--2---:R-:W-:Y:S05]  /*15960*/  @!P0 BRA `(.L_x_1639) ;  /* 0x0000000800408947 */ /* 0x004fea0003800000 */
.L_x_1672:
[----:B------:R-:W-:-:S07]  /*15970*/  LEA R3, R4, R3, 0x3 ;  /* 0x0000000304037211 */ /* 0x000fce00078e18ff */
.L_x_1640:
[----:B---3--:R3:W4:Y:S02]  /*15980*/  SYNCS.PHASECHK.TRANS64.TRYWAIT P0, [R3+URZ], R0 ;  /* 0x00000000030075a7 */ /* 0x008724000800017f */
[----:B----4-:R-:W-:Y:S05]  /*15990*/  @!P0 NANOSLEEP.SYNCS 0x989680 ;  /* 0x009896800000895d */ /* 0x010fea0003900000 */
[----:B------:R-:W4:Y:S02]  /*159a0*/  @!P0 SYNCS.PHASECHK.TRANS64 P0, [R3+URZ], R0 ;  /* 0x00000000030085a7 */ /* 0x000f24000800007f */
[----:B----4-:R-:W-:Y:S05]  /*159b0*/  @!P0 BRA `(.L_x_1640) ;  /* 0xfffffffc00f08947 */ /* 0x010fea000383ffff */
.L_x_1498:
[----:B------:R-:W-:Y:S05]  /*159c0*/  BSYNC B6 ;  /* 0x0000000000067941 */ /* 0x000fea0003800000 */
.L_x_1495:
[----:B------:R-:W-:Y:S05]  /*159d0*/  EXIT ;  /* 0x000000000000794d */ /* 0x000fea0003800000 */
.L_x_1505:
[----:B------:R-:W-:Y:S01]  /*159e0*/  IMAD.MOV.U32 R13, RZ, RZ, R18 ;  /* 0x000000ffff0d7224 */ /* 0x000fe200078e0012 */
[----:B------:R-:W-:Y:S01]  /*159f0*/  MOV R12, RZ ;  /* 0x000000ff000c7202 */ /* 0x000fe20000000f00 */
[----:B------:R-:W-:Y:S01]  /*15a00*/  IMAD.MOV.U32 R11, RZ, RZ, 0x1f ;  /* 0x0000001fff0b7424 */ /* 0x000fe200078e00ff */
[----:B------:R-:W-:-:S07]  /*15a10*/  MOV R15, 0xffffffff ;  /* 0xffffffff000f7802 */ /* 0x000fce0000000f00 */
[----:B------:R-:W-:Y:S05]  /*15a20*/  WARPSYNC.COLLECTIVE R15, `(.L_x_1641) ;  /* 0x000000000f087348 */ /* 0x000fea0003c00000 */
[----:B------:R1:W2:Y:S02]  /*15a30*/  SHFL.IDX P6, R14, R13, R12, R11 ;  /* 0x0000000c0d0e7389 */ /* 0x0002a400000c000b */
[----:B-12---:R-:W-:Y:S01]  /*15a40*/  ENDCOLLECTIVE ;  /* 0x000000000000791b */ /* 0x006fe20003800000 */
.L_x_1641:
[----:B------:R-:W-:Y:S05]  /*15a50*/  BRA `(.L_x_1642) ;  /* 0xfffffeb400447947 */ /* 0x000fea000383ffff */
.L_x_1507:
[----:B--2---:R2:W3:Y:S02]  /*15a60*/  SYNCS.PHASECHK.TRANS64.TRYWAIT P0, [R16+URZ+0x30c00], R11 ;  /* 0x030c000b100075a7 */ /* 0x0044e4000800017f */
[----:B---3--:R-:W-:Y:S05]  /*15a70*/  @!P0 NANOSLEEP.SYNCS 0x989680 ;  /* 0x009896800000895d */ /* 0x008fea0003900000 */
[----:B------:R-:W3:Y:S02]  /*15a80*/  @!P0 SYNCS.PHASECHK.TRANS64 P0, [R16+URZ+0x30c00], R11 ;  /* 0x030c000b100085a7 */ /* 0x000ee4000800007f */
[----:B---3--:R-:W-:Y:S05]  /*15a90*/  @!P0 BRA `(.L_x_1507) ;  /* 0xfffffffc00f08947 */ /* 0x008fea000383ffff */
[----:B------:R-:W-:Y:S05]  /*15aa0*/  BRA `(.L_x_1506) ;  /* 0xfffffeb400907947 */ /* 0x000fea000383ffff */
.L_x_1512:
[----:B--2---:R2:W3:Y:S02]  /*15ab0*/  SYNCS.PHASECHK.TRANS64.TRYWAIT P0, [R6+URZ+0x30c10], R23 ;  /* 0x030c1017060075a7 */ /* 0x0044e4000800017f */
[----:B---3--:R-:W-:Y:S05]  /*15ac0*/  @!P0 NANOSLEEP.SYNCS 0x989680 ;  /* 0x009896800000895d */ /* 0x008fea0003900000 */
[----:B------:R-:W3:Y:S02]  /*15ad0*/  @!P0 SYNCS.PHASECHK.TRANS64 P0, [R6+URZ+0x30c10], R23 ;  /* 0x030c1017060085a7 */ /* 0x000ee4000800007f */
[----:B---3--:R-:W-:Y:S05]  /*15ae0*/  @!P0 BRA `(.L_x_1512) ;  /* 0xfffffffc00f08947 */ /* 0x008fea000383ffff */
[----:B------:R-:W-:Y:S05]  /*15af0*/  BRA `(.L_x_1511) ;  /* 0xfffffec000507947 */ /* 0x000fea000383ffff */
.L_x_1516:
[----:B------:R1:W1:Y:S02]  /*15b00*/  SYNCS.PHASECHK.TRANS64.TRYWAIT P0, [R6+URZ+0x30c30], R23 ;  /* 0x030c3017060075a7 */ /* 0x000264000800017f */
[----:B-1----:R-:W-:Y:S05]  /*15b10*/  @!P0 NANOSLEEP.SYNCS 0x989680 ;  /* 0x009896800000895d */ /* 0x002fea0003900000 */
[----:B------:R-:W1:Y:S02]  /*15b20*/  @!P0 SYNCS.PHASECHK.TRANS64 P0, [R6+URZ+0x30c30], R23 ;  /* 0x030c3017060085a7 */ /* 0x000e64000800007f */
[----:B-1----:R-:W-:Y:S05]  /*15b30*/  @!P0 BRA `(.L_x_1516) ;  /* 0xfffffffc00f08947 */ /* 0x002fea000383ffff */
[----:B------:R-:W-:Y:S05]  /*15b40*/  BRA `(.L_x_1515) ;  /* 0xfffffec400587947 */ /* 0x000fea000383ffff */
.L_x_1524:
[----:B--2---:R2:W3:Y:S02]  /*15b50*/  SYNCS.PHASECHK.TRANS64.TRYWAIT P1, [R6+URZ+0x30c10], R23 ;  /* 0x030c1017060075a7 */ /* 0x0044e4000802017f */
[----:B---3--:R-:W-:Y:S05]  /*15b60*/  @!P1 NANOSLEEP.SYNCS 0x989680 ;  /* 0x009896800000995d */ /* 0x008fea0003900000 */
[----:B------:R-:W3:Y:S02]  /*15b70*/  @!P1 SYNCS.PHASECHK.TRANS64 P1, [R6+URZ+0x30c10], R23 ;  /* 0x030c1017060095a7 */ /* 0x000ee4000802007f */
[----:B---3--:R-:W-:Y:S05]  /*15b80*/  @!P1 BRA `(.L_x_1524) ;  /* 0xfffffffc00f09947 */ /* 0x008fea000383ffff */
[----:B------:R-:W-:Y:S05]  /*15b90*/  BRA `(.L_x_1523) ;  /* 0xffffff1800747947 */ /* 0x000fea000383ffff */
.L_x_1528:
[----:B------:R1:W1:Y:S02]  /*15ba0*/  SYNCS.PHASECHK.TRANS64.TRYWAIT P1, [R6+URZ+0x30c30], R23 ;  /* 0x030c3017060075a7 */ /* 0x000264000802017f */
[----:B-1----:R-:W-:Y:S05]  /*15bb0*/  @!P1 NANOSLEEP.SYNCS 0x989680 ;  /* 0x009896800000995d */ /* 0x002fea0003900000 */
[----:B------:R-:W1:Y:S02]  /*15bc0*/  @!P1 SYNCS.PHASECHK.TRANS64 P1, [R6+URZ+0x30c30], R23 ;  /* 0x030c3017060095a7 */ /* 0x000e64000802007f */
[----:B-1----:R-:W-:Y:S05]  /*15bd0*/  @!P1 BRA `(.L_x_1528) ;  /* 0xfffffffc00f09947 */ /* 0x002fea000383ffff */
[----:B------:R-:W-:Y:S05]  /*15be0*/  BRA `(.L_x_1527) ;  /* 0xffffff1c00747947 */ /* 0x000fea000383ffff */
.L_x_1536:
[----:B--2---:R2:W3:Y:S02]  /*15bf0*/  SYNCS.PHASECHK.TRANS64.TRYWAIT P0, [R6+URZ+0x30c10], R19 ;  /* 0x030c1013060075a7 */ /* 0x0044e4000800017f */
[----:B---3--:R-:W-:Y:S05]  /*15c00*/  @!P0 NANOSLEEP.SYNCS 0x989680 ;  /* 0x009896800000895d */ /* 0x008fea0003900000 */
[----:B------:R-:W3:Y:S02]  /*15c10*/  @!P0 SYNCS.PHASECHK.TRANS64 P0, [R6+URZ+0x30c10], R19 ;  /* 0x030c1013060085a7 */ /* 0x000ee4000800007f */
[----:B---3--:R-:W-:Y:S05]  /*15c20*/  @!P0 BRA `(.L_x_1536) ;  /* 0xfffffffc00f08947 */ /* 0x008fea000383ffff */
[----:B------:R-:W-:Y:S05]  /*15c30*/  BRA `(.L_x_1535) ;  /* 0xffffff6400a87947 */ /* 0x000fea000383ffff */
.L_x_1540:
[----:B------:R1:W1:Y:S02]  /*15c40*/  SYNCS.PHASECHK.TRANS64.TRYWAIT P0, [R6+URZ+0x30c30], R19 ;  /* 0x030c3013060075a7 */ /* 0x000264000800017f */
[----:B-1----:R-:W-:Y:S05]  /*15c50*/  @!P0 NANOSLEEP.SYNCS 0x989680 ;  /* 0x009896800000895d */ /* 0x002fea0003900000 */
[----:B------:R-:W1:Y:S02]  /*15c60*/  @!P0 SYNCS.PHASECHK.TRANS64 P0, [R6+URZ+0x30c30], R19 ;  /* 0x030c3013060085a7 */ /* 0x000e64000800007f */
[----:B-1----:R-:W-:Y:S05]  /*15c70*/  @!P0 BRA `(.L_x_1540) ;  /* 0xfffffffc00f08947 */ /* 0x002fea000383ffff */
[----:B------:R-:W-:Y:S05]  /*15c80*/  BRA `(.L_x_1539) ;  /* 0xffffff6800b07947 */ /* 0x000fea000383ffff */
.L_x_1547:
[----:B------:R-:W-:Y:S01]  /*15c90*/  BSSY B0, `(.L_x_1643) ;  /* 0x0000005000007945 */ /* 0x000fe20003800000 */
[----:B------:R-:W-:-:S07]  /*15ca0*/  IMAD.MOV.U32 R15, RZ, RZ, -0x1 ;  /* 0xffffffffff0f7424 */ /* 0x000fce00078e00ff */
[----:B---3--:R-:W-:Y:S05]  /*15cb0*/  WARPSYNC.COLLECTIVE R15, `(.L_x_1644) ;  /* 0x000000000f087348 */ /* 0x008fea0003c00000 */
[----:B------:R-:W-:Y:S01]  /*15cc0*/  NOP ;  /* 0x0000000000007918 */ /* 0x000fe20000000000 */
[----:B---3--:R-:W-:Y:S01]  /*15cd0*/  ENDCOLLECTIVE ;  /* 0x000000000000791b */ /* 0x008fe20003800000 */
.L_x_1644:
[----:B------:R-:W-:Y:S05]  /*15ce0*/  BSYNC B0 ;  /* 0x0000000000007941 */ /* 0x000fea0003800000 */
.L_x_1643:
[----:B------:R-:W-:Y:S05]  /*15cf0*/  BRA `(.L_x_1645) ;  /* 0xffffffbc00747947 */ /* 0x000fea000383ffff */
.L_x_1556:
[----:B------:R-:W-:Y:S01]  /*15d00*/  BSSY B0, `(.L_x_1646) ;  /* 0x0000005000007945 */ /* 0x000fe20003800000 */
[----:B------:R-:W-:-:S07]  /*15d10*/  MOV R15, 0xffffffff ;  /* 0xffffffff000f7802 */ /* 0x000fce0000000f00 */
[----:B-1-3--:R-:W-:Y:S05]  /*15d20*/  WARPSYNC.COLLECTIVE R15, `(.L_x_1647) ;  /* 0x000000000f087348 */ /* 0x00afea0003c00000 */
[----:B------:R-:W-:Y:S01]  /*15d30*/  NOP ;  /* 0x0000000000007918 */ /* 0x000fe20000000000 */
[----:B-1-3--:R-:W-:Y:S01]  /*15d40*/  ENDCOLLECTIVE ;  /* 0x000000000000791b */ /* 0x00afe20003800000 */
.L_x_1647:
[----:B------:R-:W-:Y:S05]  /*15d50*/  BSYNC B0 ;  /* 0x0000000000007941 */ /* 0x000fea0003800000 */
.L_x_1646:
[----:B------:R-:W-:Y:S05]  /*15d60*/  BRA `(.L_x_1648) ;  /* 0xffffffc000547947 */ /* 0x000fea000383ffff */
.L_x_1568:
[----:B------:R-:W-:Y:S01]  /*15d70*/  BSSY B0, `(.L_x_1649) ;  /* 0x0000005000007945 */ /* 0x000fe20003800000 */
[----:B------:R-:W-:-:S07]  /*15d80*/  IMAD.MOV.U32 R15, RZ, RZ, -0x1 ;  /* 0xffffffffff0f7424 */ /* 0x000fce00078e00ff */
[----:B------:R-:W-:Y:S05]  /*15d90*/  WARPSYNC.COLLECTIVE R15, `(.L_x_1650) ;  /* 0x000000000f087348 */ /* 0x000fea0003c00000 */
[----:B------:R-:W-:Y:S01]  /*15da0*/  NOP ;  /* 0x0000000000007918 */ /* 0x000fe20000000000 */
[----:B------:R-:W-:Y:S01]  /*15db0*/  ENDCOLLECTIVE ;  /* 0x000000000000791b */ /* 0x000fe20003800000 */
.L_x_1650:
[----:B------:R-:W-:Y:S05]  /*15dc0*/  BSYNC B0 ;  /* 0x0000000000007941 */ /* 0x000fea0003800000 */
.L_x_1649:
[----:B------:R-:W-:Y:S05]  /*15dd0*/  BRA `(.L_x_1651) ;  /* 0xffffffc8003c7947 */ /* 0x000fea000383ffff */
.L_x_1581:
[----:B------:R-:W-:Y:S01]  /*15de0*/  BSSY B0, `(.L_x_1652) ;  /* 0x0000005000007945 */ /* 0x000fe20003800000 */
[----:B------:R-:W-:-:S07]  /*15df0*/  MOV R15, 0xffffffff ;  /* 0xffffffff000f7802 */ /* 0x000fce0000000f00 */
[----:B------:R-:W-:Y:S05]  /*15e00*/  WARPSYNC.COLLECTIVE R15, `(.L_x_1653) ;  /* 0x000000000f087348 */ /* 0x000fea0003c00000 */
[----:B------:R-:W-:Y:S01]  /*15e10*/  NOP ;  /* 0x0000000000007918 */ /* 0x000fe20000000000 */
[----:B------:R-:W-:Y:S01]  /*15e20*/  ENDCOLLECTIVE ;  /* 0x000000000000791b */ /* 0x000fe20003800000 */
.L_x_1653:
[----:B------:R-:W-:Y:S05]  /*15e30*/  BSYNC B0 ;  /* 0x0000000000007941 */ /* 0x000fea0003800000 */
.L_x_1652:
[----:B------:R-:W-:Y:S05]  /*15e40*/  BRA `(.L_x_1654) ;  /* 0xffffffcc00bc7947 */ /* 0x000fea000383ffff */
.L_x_1593:
[----:B------:R-:W-:Y:S01]  /*15e50*/  BSSY B0, `(.L_x_1655) ;  /* 0x0000005000007945 */ /* 0x000fe20003800000 */
[----:B------:R-:W-:-:S07]  /*15e60*/  IMAD.MOV.U32 R15, RZ, RZ, -0x1 ;  /* 0xffffffffff0f7424 */ /* 0x000fce00078e00ff */
[----:B------:R-:W-:Y:S05]  /*15e70*/  WARPSYNC.COLLECTIVE R15, `(.L_x_1656) ;  /* 0x000000000f087348 */ /* 0x000fea0003c00000 */
[----:B------:R-:W-:Y:S01]  /*15e80*/  NOP ;  /* 0x0000000000007918 */ /* 0x000fe20000000000 */
[----:B------:R-:W-:Y:S01]  /*15e90*/  ENDCOLLECTIVE ;  /* 0x000000000000791b */ /* 0x000fe20003800000 */
.L_x_1656:
[----:B------:R-:W-:Y:S05]  /*15ea0*/  BSYNC B0 ;  /* 0x0000000000007941 */ /* 0x000fea0003800000 */
.L_x_1655:
[----:B------:R-:W-:Y:S05]  /*15eb0*/  BRA `(.L_x_1657) ;  /* 0xffffffd000dc7947 */ /* 0x000fea000383ffff */
.L_x_1615:
[----:B-1----:R1:W2:Y:S02]  /*15ec0*/  SYNCS.PHASECHK.TRANS64.TRYWAIT P0, [R16+URZ+0x30c20], R3 ;  /* 0x030c2003100075a7 */ /* 0x0022a4000800017f */
[----:B--2---:R-:W-:Y:S05]  /*15ed0*/  @!P0 NANOSLEEP.SYNCS 0x989680 ;  /* 0x009896800000895d */ /* 0x004fea0003900000 */
[----:B------:R-:W2:Y:S02]  /*15ee0*/  @!P0 SYNCS.PHASECHK.TRANS64 P0, [R16+URZ+0x30c20], R3 ;  /* 0x030c2003100085a7 */ /* 0x000ea4000800007f */
[----:B--2---:R-:W-:Y:S05]  /*15ef0*/  @!P0 BRA `(.L_x_1615) ;  /* 0xfffffffc00f08947 */ /* 0x004fea000383ffff */
[----:B------:R-:W-:Y:S05]  /*15f00*/  BRA `(.L_x_1658) ;  /* 0xffffffe000a47947 */ /* 0x000fea000383ffff */
.L_x_1619:
[----:B-1----:R1:W2:Y:S02]  /*15f10*/  SYNCS.PHASECHK.TRANS64.TRYWAIT P1, [R16+URZ+0x30c40], R21 ;  /* 0x030c4015100075a7 */ /* 0x0022a4000802017f */
[----:B--2---:R-:W-:Y:S05]  /*15f20*/  @!P1 NANOSLEEP.SYNCS 0x989680 ;  /* 0x009896800000995d */ /* 0x004fea0003900000 */
[----:B------:R-:W2:Y:S02]  /*15f30*/  @!P1 SYNCS.PHASECHK.TRANS64 P1, [R16+URZ+0x30c40], R21 ;  /* 0x030c4015100095a7 */ /* 0x000ea4000802007f */
[----:B--2---:R-:W-:Y:S05]  /*15f40*/  @!P1 BRA `(.L_x_1619) ;  /* 0xfffffffc00f09947 */ /* 0x004fea000383ffff */
[----:B------:R-:W-:Y:S05]  /*15f50*/  BRA `(.L_x_1659) ;  /* 0xffffffe800047947 */ /* 0x000fea000383ffff */
.L_x_1621:
[----:B--2---:R2:W3:Y:S02]  /*15f60*/  SYNCS.PHASECHK.TRANS64.TRYWAIT P1, [R16+URZ+0x30c28], R21 ;  /* 0x030c2815100075a7 */ /* 0x0044e4000802017f */
[----:B---3--:R-:W-:Y:S05]  /*15f70*/  @!P1 NANOSLEEP.SYNCS 0x989680 ;  /* 0x009896800000995d */ /* 0x008fea0003900000 */
[----:B------:R-:W3:Y:S02]  /*15f80*/  @!P1 SYNCS.PHASECHK.TRANS64 P1, [R16+URZ+0x30c28], R21 ;  /* 0x030c2815100095a7 */ /* 0x000ee4000802007f */
[----:B---3--:R-:W-:Y:S05]  /*15f90*/  @!P1 BRA `(.L_x_1621) ;  /* 0xfffffffc00f09947 */ /* 0x008fea000383ffff */
[----:B------:R-:W-:Y:S05]  /*15fa0*/  BRA `(.L_x_1660) ;  /* 0xffffffe8007c7947 */ /* 0x000fea000383ffff */
.L_x_1623:
[----:B---3--:R3:W4:Y:S02]  /*15fb0*/  SYNCS.PHASECHK.TRANS64.TRYWAIT P1, [R16+URZ+0x30c48], R21 ;  /* 0x030c4815100075a7 */ /* 0x008724000802017f */
[----:B----4-:R-:W-:Y:S05]  /*15fc0*/  @!P1 NANOSLEEP.SYNCS 0x989680 ;  /* 0x009896800000995d */ /* 0x010fea0003900000 */
[----:B------:R-:W4:Y:S02]  /*15fd0*/  @!P1 SYNCS.PHASECHK.TRANS64 P1, [R16+URZ+0x30c48], R21 ;  /* 0x030c4815100095a7 */ /* 0x000f24000802007f */
[----:B----4-:R-:W-:Y:S05]  /*15fe0*/  @!P1 BRA `(.L_x_1623) ;  /* 0xfffffffc00f09947 */ /* 0x010fea000383ffff */
[----:B------:R-:W-:Y:S05]  /*15ff0*/  BRA `(.L_x_1661) ;  /* 0xffffffe800f47947 */ /* 0x000fea000383ffff */
.L_x_1625:
[----:B------:R-:W-:-:S07]  /*16000*/  SHF.L.U32 R5, R11, 0x1f, RZ ;  /* 0x0000001f0b057819 */ /* 0x000fce00000006ff */
.L_x_1662:
[----:B------:R1:W1:Y:S02]  /*16010*/  SYNCS.PHASECHK.TRANS64.TRYWAIT P1, [R16+URZ+0x30c20], R5 ;  /* 0x030c2005100075a7 */ /* 0x000264000802017f */
[----:B-1----:R-:W-:Y:S05]  /*16020*/  @!P1 NANOSLEEP.SYNCS 0x989680 ;  /* 0x009896800000995d */ /* 0x002fea0003900000 */
[----:B------:R-:W1:Y:S02]  /*16030*/  @!P1 SYNCS.PHASECHK.TRANS64 P1, [R16+URZ+0x30c20], R5 ;  /* 0x030c2005100095a7 */ /* 0x000e64000802007f */
[----:B-1----:R-:W-:Y:S05]  /*16040*/  @!P1 BRA `(.L_x_1662) ;  /* 0xfffffffc00f09947 */ /* 0x002fea000383ffff */
[----:B------:R-:W-:Y:S05]  /*16050*/  BRA `(.L_x_1663) ;  /* 0xffffffec00547947 */ /* 0x000fea000383ffff */
.L_x_1628:
[----:B-1----:R1:W2:Y:S02]  /*16060*/  SYNCS.PHASECHK.TRANS64.TRYWAIT P1, [R16+URZ+0x30c40], R13 ;  /* 0x030c400d100075a7 */ /* 0x0022a4000802017f */
[----:B--2---:R-:W-:Y:S05]  /*16070*/  @!P1 NANOSLEEP.SYNCS 0x989680 ;  /* 0x009896800000995d */ /* 0x004fea0003900000 */
[----:B------:R-:W2:Y:S02]  /*16080*/  @!P1 SYNCS.PHASECHK.TRANS64 P1, [R16+URZ+0x30c40], R13 ;  /* 0x030c400d100095a7 */ /* 0x000ea4000802007f */
[----:B--2---:R-:W-:Y:S05]  /*16090*/  @!P1 BRA `(.L_x_1628) ;  /* 0xfffffffc00f09947 */ /* 0x004fea000383ffff */
[----:B------:R-:W-:Y:S05]  /*160a0*/  BRA `(.L_x_1664) ;  /* 0xffffffec00ec7947 */ /* 0x000fea000383ffff */
.L_x_1630:
[----:B-1----:R1:W2:Y:S02]  /*160b0*/  SYNCS.PHASECHK.TRANS64.TRYWAIT P1, [R16+URZ+0x30c28], R13 ;  /* 0x030c280d100075a7 */ /* 0x0022a4000802017f */
[----:B--2---:R-:W-:Y:S05]  /*160c0*/  @!P1 NANOSLEEP.SYNCS 0x989680 ;  /* 0x009896800000995d */ /* 0x004fea0003900000 */
[----:B------:R-:W2:Y:S02]  /*160d0*/  @!P1 SYNCS.PHASECHK.TRANS64 P1, [R16+URZ+0x30c28], R13 ;  /* 0x030c280d100095a7 */ /* 0x000ea4000802007f */
[----:B--2---:R-:W-:Y:S05]  /*160e0*/  @!P1 BRA `(.L_x_1630) ;  /* 0xfffffffc00f09947 */ /* 0x004fea000383ffff */
[----:B------:R-:W-:Y:S05]  /*160f0*/  BRA `(.L_x_1665) ;  /* 0xfffffff000587947 */ /* 0x000fea000383ffff */
.L_x_1632:
[----:B--2---:R2:W1:Y:S02]  /*16100*/  SYNCS.PHASECHK.TRANS64.TRYWAIT P0, [R3+URZ+0x30c40], R0 ;  /* 0x030c4000030075a7 */ /* 0x004464000800017f */
[----:B-1----:R-:W-:Y:S05]  /*16110*/  @!P0 NANOSLEEP.SYNCS 0x989680 ;  /* 0x009896800000895d */ /* 0x002fea0003900000 */
[----:B------:R-:W1:Y:S02]  /*16120*/  @!P0 SYNCS.PHASECHK.TRANS64 P0, [R3+URZ+0x30c40], R0 ;  /* 0x030c4000030085a7 */ /* 0x000e64000800007f */
[----:B-1----:R-:W-:Y:S05]  /*16130*/  @!P0 BRA `(.L_x_1632) ;  /* 0xfffffffc00f08947 */ /* 0x002fea000383ffff */
[----:B------:R-:W-:Y:S05]  /*16140*/  BRA `(.L_x_1666) ;  /* 0xfffffff000e47947 */ /* 0x000fea000383ffff */
.L_x_1634:
[----:B------:R-:W-:Y:S01]  /*16150*/  BSSY B0, `(.L_x_1667) ;  /* 0x0000006000007945 */ /* 0x000fe20003800000 */
[----:B------:R-:W-:-:S07]  /*16160*/  MOV R15, 0xffffffff ;  /* 0xffffffff000f7802 */ /* 0x000fce0000000f00 */
[----:B------:R-:W-:Y:S05]  /*16170*/  WARPSYNC.COLLECTIVE R15, `(.L_x_1668) ;  /* 0x000000000f0c7348 */ /* 0x000fea0003c00000 */
[----:B------:R-:W-:Y:S02]  /*16180*/  ELECT P6, UR62, PT ;  /* 0x00000000003e782f */ /* 0x000fe400038c0000 */
[----:B------:R-:W-:Y:S01]  /*16190*/  MOV R14, UR62 ;  /* 0x0000003e000e7c02 */ /* 0x000fe20008000f00 */
[----:B------:R-:W-:Y:S10]  /*161a0*/  ENDCOLLECTIVE ;  /* 0x000000000000791b */ /* 0x000ff40003800000 */
.L_x_1668:
[----:B------:R-:W-:Y:S05]  /*161b0*/  BSYNC B0 ;  /* 0x0000000000007941 */ /* 0x000fea0003800000 */
.L_x_1667:
[----:B------:R-:W-:Y:S05]  /*161c0*/  BRA `(.L_x_1669) ;  /* 0xfffffff400747947 */ /* 0x000fea000383ffff */
.L_x_1636:
[----:B-1----:R1:W2:Y:S02]  /*161d0*/  SYNCS.PHASECHK.TRANS64.TRYWAIT P0, [R6+URZ], R5 ;  /* 0x00000005060075a7 */ /* 0x0022a4000800017f */
[----:B--2---:R-:W-:Y:S05]  /*161e0*/  @!P0 NANOSLEEP.SYNCS 0x989680 ;  /* 0x009896800000895d */ /* 0x004fea0003900000 */
[----:B------:R-:W2:Y:S02]  /*161f0*/  @!P0 SYNCS.PHASECHK.TRANS64 P0, [R6+URZ], R5 ;  /* 0x00000005060085a7 */ /* 0x000ea4000800007f */
[----:B--2---:R-:W-:Y:S05]  /*16200*/  @!P0 BRA `(.L_x_1636) ;  /* 0xfffffffc00f08947 */ /* 0x004fea000383ffff */
[----:B------:R-:W-:Y:S05]  /*16210*/  BRA `(.L_x_1670) ;  /* 0xfffffff400b47947 */ /* 0x000fea000383ffff */
.L_x_1637:
[----:B--2---:R2:W3:Y:S02]  /*16220*/  SYNCS.PHASECHK.TRANS64.TRYWAIT P0, [R3+URZ], R0 ;  /* 0x00000000030075a7 */ /* 0x0044e4000800017f */
[----:B---3--:R-:W-:Y:S05]  /*16230*/  @!P0 NANOSLEEP.SYNCS 0x989680 ;  /* 0x009896800000895d */ /* 0x008fea0003900000 */
[----:B------:R-:W3:Y:S02]  /*16240*/  @!P0 SYNCS.PHASECHK.TRANS64 P0, [R3+URZ], R0 ;  /* 0x00000000030085a7 */ /* 0x000ee4000800007f */
[----:B---3--:R-:W-:Y:S05]  /*16250*/  @!P0 BRA `(.L_x_1637) ;  /* 0xfffffffc00f08947 */ /* 0x008fea000383ffff */
[----:B------:R-:W-:Y:S05]  /*16260*/  BRA `(.L_x_1671) ;  /* 0xfffffff400a87947 */ /* 0x000fea000383ffff */
.L_x_1639:
[----:B--2---:R2:W3:Y:S02]  /*16270*/  SYNCS.PHASECHK.TRANS64.TRYWAIT P0, [R2+URZ], R5 ;  /* 0x00000005020075a7 */ /* 0x0044e4000800017f */
[----:B---3--:R-:W-:Y:S05]  /*16280*/  @!P0 NANOSLEEP.SYNCS 0x989680 ;  /* 0x009896800000895d */ /* 0x008fea0003900000 */
[----:B------:R-:W3:Y:S02]  /*16290*/  @!P0 SYNCS.PHASECHK.TRANS64 P0, [R2+URZ], R5 ;  /* 0x00000005020085a7 */ /* 0x000ee4000800007f */
[----:B---3--:R-:W-:Y:S05]  /*162a0*/  @!P0 BRA `(.L_x_1639) ;  /* 0xfffffffc00f08947 */ /* 0x008fea000383ffff */
[----:B------:R-:W-:Y:S05]  /*162b0*/  BRA `(.L_x_1672) ;  /* 0xfffffff400ac7947 */ /* 0x000fea000383ffff */
.L_x_1673:
        /* <DEDUP_REMOVED lines=12> */
.L_x_7385:


//--------------------- .text._ZN7cutlass13device_kernelIN5flash11enable_sm90INS1_16FlashAttnBwdSm90INS1_25CollectiveMainloopBwdSm90ILi2ELi2ELi2EN4cute5tupleIJNS5_1CILi1EEES8_S8_EEENS6_IJNS7_ILi128EEESA_NS7_ILi64EEEEEENS_6half_tEfNS_4arch4Sm90ELb0ELb1ELb1ELb1ELb0ELb1ELb0ELb0ELi2ELi1ELi2ELi2ELb0EEENS1_21CollectiveEpilogueBwdISC_SD_SF_Li256ELb1ELb0ELi1EEENS1_19SingleTileSchedulerILb1ELb0ELb0ELi128EEEEEEEEEvNT_6ParamsE --------------------------
	.section	.text._ZN7cutlass13device_kernelIN5flash11enable_sm90INS1_16FlashAttnBwdSm90INS1_25CollectiveMainloopBwdSm90ILi2ELi2ELi2EN4cute5tupleIJNS5_1CILi1EEES8_S8_EEENS6_IJNS7_ILi128EEESA_NS7_ILi64EEEEEENS_6half_tEfNS_4arch4Sm90ELb0ELb1ELb1ELb1ELb0ELb1ELb0ELb0ELi2ELi1ELi2ELi2ELb0EEENS1_21CollectiveEpilogueBwdISC_SD_SF_Li256ELb1ELb0ELi1EEENS1_19SingleTileSchedulerILb1ELb0ELb0ELi128EEEEEEEEEvNT_6ParamsE,"ax",@progbits
	.align	128
.text._ZN7cutlass13device_kernelIN5flash11enable_sm90INS1_16FlashAttnBwdSm90INS1_25CollectiveMainloopBwdSm90ILi2ELi2ELi2EN4cute5tupleIJNS5_1CILi1EEES8_S8_EEENS6_IJNS7_ILi128EEESA_NS7_ILi64EEEEEENS_6half_tEfNS_4arch4Sm90ELb0ELb1ELb1ELb1ELb0ELb1ELb0ELb0ELi2ELi1ELi2ELi2ELb0EEENS1_21CollectiveEpilogueBwdISC_SD_SF_Li256ELb1ELb0ELi1EEENS1_19SingleTileSchedulerILb1ELb0ELb0ELi128EEEEEEEEEvNT_6ParamsE:
        .type           _ZN7cutlass13device_kernelIN5flash11enable_sm90INS1_16FlashAttnBwdSm90INS1_25CollectiveMainloopBwdSm90ILi2ELi2ELi2EN4cute5tupleIJNS5_1CILi1EEES8_S8_EEENS6_IJNS7_ILi128EEESA_NS7_ILi64EEEEEENS_6half_tEfNS_4arch4Sm90ELb0ELb1ELb1ELb1ELb0ELb1ELb0ELb0ELi2ELi1ELi2ELi2ELb0EEENS1_21CollectiveEpilogueBwdISC_SD_SF_Li256ELb1ELb0ELi1EEENS1_19SingleTileSchedulerILb1ELb0ELb0ELi128EEEEEEEEEvNT_6ParamsE,@function
        .size           _ZN7cutlass13device_kernelIN5flash11enable_sm90INS1_16FlashAttnBwdSm90INS1_25CollectiveMainloopBwdSm90ILi2ELi2ELi2EN4cute5tupleIJNS5_1CILi1EEES8_S8_EEENS6_IJNS7_ILi128EEESA_NS7_ILi64EEEEEENS_6half_tEfNS_4arch4Sm90ELb0ELb1ELb1ELb1ELb0ELb1ELb0ELb0ELi2ELi1ELi2ELi2ELb0EEENS1_21CollectiveEpilogueBwdISC_SD_SF_Li256ELb1ELb0ELi1EEENS1_19SingleTileSchedulerILb1ELb0ELb0ELi128EEEEEEEEEvNT_6ParamsE,(.L_x_7386 - _ZN7cutlass13device_kernelIN5flash11enable_sm90INS1_16FlashAttnBwdSm90INS1_25CollectiveMainloopBwdSm90ILi2ELi2ELi2EN4cute5tupleIJNS5_1CILi1EEES8_S8_EEENS6_IJNS7_ILi128EEESA_NS7_ILi64EEEEEENS_6half_tEfNS_4arch4Sm90ELb0ELb1ELb1ELb1ELb0ELb1ELb0ELb0ELi2ELi1ELi2ELi2ELb0EEENS1_21CollectiveEpilogueBwdISC_SD_SF_Li256ELb1ELb0ELi1EEENS1_19SingleTileSchedulerILb1ELb0ELb0ELi128EEEEEEEEEvNT_6ParamsE)
        .other          _ZN7cutlass13device_kernelIN5flash11enable_sm90INS1_16FlashAttnBwdSm90INS1_25CollectiveMainloopBwdSm90ILi2ELi2ELi2EN4cute5tupleIJNS5_1CILi1EEES8_S8_EEENS6_IJNS7_ILi128EEESA_NS7_ILi64EEEEEENS_6half_tEfNS_4arch4Sm90ELb0ELb1ELb1ELb1ELb0ELb1ELb0ELb0ELi2ELi1ELi2ELi2ELb0EEENS1_21CollectiveEpilogueBwdISC_SD_SF_Li256ELb1ELb0ELi1EEENS1_19SingleTileSchedulerILb1ELb0ELb0ELi128EEEEEEEEEvNT_6ParamsE,@"STO_CUDA_ENTRY STV_DEFAULT"
_ZN7cutlass13device_kernelIN5flash11enable_sm90INS1_16FlashAttnBwdSm90INS1_25CollectiveMainloopBwdSm90ILi2ELi2ELi2EN4cute5tupleIJNS5_1CILi1EEES8_S8_EEENS6_IJNS7_ILi128EEESA_NS7_ILi64EEEEEENS_6half_tEfNS_4arch4Sm90ELb0ELb1ELb1ELb1ELb0ELb1ELb0ELb0ELi2ELi1ELi2ELi2ELb0EEENS1_21CollectiveEpilogueBwdISC_SD_SF_Li256ELb1ELb0ELi1EEENS1_19SingleTileSchedulerILb1ELb0ELb0ELi128EEEEEEEEEvNT_6ParamsE:
        /* <DEDUP_REMOVED lines=24> */
.L_x_1675:
[----:B------:R-:W-:Y:S05]  /*0180*/  BSYNC B0 ;  /* 0x0000000000007941 */ /* 0x000fea0003800000 */
.L_x_1674:
        /* <DEDUP_REMOVED lines=37> */
.L_x_1676:
        /* <DEDUP_REMOVED lines=22> */
.L_x_1677:
[----:B------:R-:W-:Y:S01]  /*0540*/  PLOP3.LUT P0, PT, PT, PT, UP0, 0x80, 0x0 ;  /* 0x000000000000781c */ /* 0x000fe20003f0f008 */
[----:B------:R-:W-:Y:S01]  /*0550*/  NOP ;  /* 0x0000000000007918 */ /* 0x000fe20000000000 */
[----:B------:R-:W-:Y:S01]  /*0560*/  ULDC.64 UR38, c[0x0][0x208] ;  /* 0x0000820000267ab9 */ /* 0x000fe20000000a00 */
[----:B------:R-:W-:Y:S01]  /*0570*/  BSSY B6, `(.L_x_1678) ;  /* 0x000168d000067945 */ /* 0x000fe20003800000 */
[----:B-12-4-:R-:W-:Y:S09]  /*0580*/  BAR.SYNC.DEFER_BLOCKING 0x0 ;  /* 0x0000000000007b1d */ /* 0x016ff20000010000 */
[----:B------:R-:W-:Y:S05]  /*0590*/  @!P0 BRA `(.L_x_1679) ;  /* 0x0000013000648947 */ /* 0x000fea0003800000 */
.L_x_1680:
[----:B------:R-:W-:-:S08]  /*05a0*/  NOP ;  /* 0x0000000000007918 */ /* 0x000fd00000000000 */
[----:B------:R-:W1:Y:S02]  /*05b0*/  USETMAXREG.TRY_ALLOC.CTAPOOL UP0, 0xf0 ;  /* 0x000000f0000079c8 */ /* 0x000e640008000600 */
[----:B-1----:R-:W-:-:S13]  /*05c0*/  PLOP3.LUT P0, PT, PT, PT, UP0, 0x80, 0x0 ;  /* 0x000000000000781c */ /* 0x002fda0003f0f008 */
[----:B------:R-:W-:Y:S05]  /*05d0*/  @!P0 BRA `(.L_x_1680) ;  /* 0xfffffffc00f08947 */ /* 0x000fea000383ffff */
[----:B------:R-:W-:Y:S01]  /*05e0*/  LOP3.LUT R0, R0, 0x3, RZ, 0xc0, !PT ;  /* 0x0000000300007812 */ /* 0x000fe200078ec0ff */
[----:B------:R-:W1:Y:S01]  /*05f0*/  S2R R2, SR_TID.X ;  /* 0x0000000000027919 */ /* 0x000e620000002100 */
[----:B------:R-:W-:Y:S01]  /*0600*/  ULDC.64 UR4, c[0x0][0x8d8] ;  /* 0x0002360000047ab9 */ /* 0x000fe20000000a00 */
[----:B------:R-:W2:Y:S03]  /*0610*/  S2UR UR6, SR_CTAID.X ;  /* 0x00000000000679c3 */ /* 0x000ea60000002500 */
[----:B------:R-:W3:Y:S05]  /*0620*/  SHFL.IDX PT, R0, R0, RZ, 0x1f ;  /* 0x00001fff00007589 */ /* 0x000eea00000e0000 */
[----:B------:R-:W4:Y:S01]  /*0630*/  S2UR UR37, SR_CTAID.Z ;  /* 0x00000000002579c3 */ /* 0x000f220000002700 */
[----:B---3--:R-:W-:-:S02]  /*0640*/  ISETP.NE.AND P0, PT, R0, RZ, PT ;  /* 0x000000ff0000720c */ /* 0x008fc40003f05270 */
[----:B-1----:R-:W-:-:S11]  /*0650*/  SHF.R.U32.HI R2, RZ, 0x7, R2 ;  /* 0x00000007ff027819 */ /* 0x002fd60000011602 */
[----:B------:R-:W-:-:S05]  /*0660*/  @!P0 VIADD R2, R2, 0x9 ;  /* 0x0000000902028836 */ /* 0x000fca0000000000 */
[----:B------:R1:W-:Y:S06]  /*0670*/  @!P0 BAR.ARV R2, 0xa0 ;  /* 0x000280020000851d */ /* 0x0003ec0000002000 */
[----:B------:R-:W-:-:S04]  /*0680*/  ISETP.NE.U32.AND P0, PT, RZ, UR4, PT ;  /* 0x00000004ff007c0c */ /* 0x000fc8000bf05070 */
[----:B------:R-:W-:-:S13]  /*0690*/  ISETP.NE.AND.EX P0, PT, RZ, UR5, PT, P0 ;  /* 0x00000005ff007c0c */ /* 0x000fda000bf05300 */
[----:B-12-4-:R-:W-:Y:S05]  /*06a0*/  @!P0 BRA `(.L_x_1681) ;  /* 0x00000000001c8947 */ /* 0x016fea0003800000 */
[----:B------:R-:W-:Y:S02]  /*06b0*/  ULDC.64 UR4, c[0x0][0x8d8] ;  /* 0x0002360000047ab9 */ /* 0x000fe40000000a00 */
[----:B------:R-:W-:-:S06]  /*06c0*/  UIMAD.WIDE UR4, UR37, 0x4, UR4 ;  /* 0x00000004250478a5 */ /* 0x000fcc000f8e0204 */
[----:B------:R-:W-:Y:S01]  /*06d0*/  MOV R2, UR4 ;  /* 0x0000000400027c02 */ /* 0x000fe20008000f00 */
[----:B------:R-:W-:-:S05]  /*06e0*/  IMAD.U32 R3, RZ, RZ, UR5 ;  /* 0x00000005ff037e24 */ /* 0x000fca000f8e00ff */
[----:B------:R-:W2:Y:S02]  /*06f0*/  LDG.E R2, desc[UR38][R2.64] ;  /* 0x0000002602027981 */ /* 0x000ea4000c1e1900 */
[----:B--2---:R-:W-:Y:S01]  /*0700*/  R2UR UR4, R2 ;  /* 0x00000000020472ca */ /* 0x004fe200000e0000 */
[----:B------:R-:W-:-:S14]  /*0710*/  BRA `(.L_x_1682) ;  /* 0x00000000003c7947 */ /* 0x000fdc0003800000 */
.L_x_1681:
[----:B------:R-:W-:Y:S02]  /*0720*/  ULDC.64 UR4, c[0x0][0x8d0] ;  /* 0x0002340000047ab9 */ /* 0x000fe40000000a00 */
[----:B------:R-:W-:-:S04]  /*0730*/  ISETP.NE.U32.AND P0, PT, RZ, UR4, PT ;  /* 0x00000004ff007c0c */ /* 0x000fc8000bf05070 */
[----:B------:R-:W-:-:S13]  /*0740*/  ISETP.NE.AND.EX P0, PT, RZ, UR5, PT, P0 ;  /* 0x00000005ff007c0c */ /* 0x000fda000bf05300 */
[----:B------:R-:W-:Y:S05]  /*0750*/  @!P0 BRA `(.L_x_1683) ;  /* 0x0000000000288947 */ /* 0x000fea0003800000 */
[----:B------:R-:W-:Y:S02]  /*0760*/  ULDC.64 UR4, c[0x0][0x8d0] ;  /* 0x0002340000047ab9 */ /* 0x000fe40000000a00 */
[----:B------:R-:W-:-:S06]  /*0770*/  UIMAD.WIDE UR4, UR37, 0x4, UR4 ;  /* 0x00000004250478a5 */ /* 0x000fcc000f8e0204 */
[----:B------:R-:W-:Y:S01]  /*0780*/  IMAD.U32 R2, RZ, RZ, UR4 ;  /* 0x00000004ff027e24 */ /* 0x000fe2000f8e00ff */
[----:B------:R-:W-:-:S05]  /*0790*/  MOV R3, UR5 ;  /* 0x0000000500037c02 */ /* 0x000fca0008000f00 */
[----:B------:R-:W2:Y:S04]  /*07a0*/  LDG.E R4, desc[UR38][R2.64] ;  /* 0x0000002602047981 */ /* 0x000ea8000c1e1900 */
[----:B------:R-:W3:Y:S01]  /*07b0*/  LDG.E R0, desc[UR38][R2.64+0x4] ;  /* 0x0000042602007981 */ /* 0x000ee2000c1e1900 */
[----:B--2---:R-:W-:Y:S02]  /*07c0*/  R2UR UR4, R4 ;  /* 0x00000000040472ca */ /* 0x004fe400000e0000 */
[----:B---3--:R-:W-:-:S13]  /*07d0*/  R2UR UR5, R0 ;  /* 0x00000000000572ca */ /* 0x008fda00000e0000 */
[----:B------:R-:W-:Y:S01]  /*07e0*/  UIADD3 UR4, -UR4, UR5, URZ ;  /* 0x0000000504047290 */ /* 0x000fe2000fffe13f */
[----:B------:R-:W-:Y:S11]  /*07f0*/  BRA `(.L_x_1682) ;  /* 0x0000000000047947 */ /* 0x000ff60003800000 */
.L_x_1683:
[----:B------:R-:W-:-:S05]  /*0800*/  ULDC UR4, c[0x0][0x8bc] ;  /* 0x00022f0000047ab9 */ /* 0x000fca0000000800 */
.L_x_1682:
[----:B------:R-:W-:-:S04]  /*0810*/  USHF.L.U32 UR44, UR6, 0x7, URZ ;  /* 0x00000007062c7899 */ /* 0x000fc8000800063f */
[----:B------:R-:W-:-:S04]  /*0820*/  UISETP.GE.AND UP0, UPT, UR44, UR4, UPT ;  /* 0x000000042c00728c */ /* 0x000fc8000bf06270 */
[----:B------:R-:W-:-:S06]  /*0830*/  USEL UR37, UR37, 0xffffffff, !UP0 ;  /* 0xffffffff25257887 */ /* 0x000fcc000c000000 */
[----:B------:R-:W-:-:S13]  /*0840*/  ISETP.LE.AND P0, PT, RZ, UR37, PT ;  /* 0x00000025ff007c0c */ /* 0x000fda000bf03270 */
[----:B------:R-:W-:Y:S05]  /*0850*/  @!P0 BRA `(.L_x_1684) ;  /* 0x0000016400788947 */ /* 0x000fea0003800000 */
[----:B------:R-:W1:Y:S01]  /*0860*/  S2R R0, SR_TID.X ;  /* 0x0000000000007919 */ /* 0x000e620000002100 */
[----:B------:R-:W-:Y:S01]  /*0870*/  ULDC.64 UR4, c[0x0][0x780] ;  /* 0x0001e00000047ab9 */ /* 0x000fe20000000a00 */
[----:B------:R-:W-:Y:S01]  /*0880*/  ULDC UR40, c[0x0][0x290] ;  /* 0x0000a40000287ab9 */ /* 0x000fe20000000800 */
[----:B------:R-:W-:-:S04]  /*0890*/  ISETP.NE.U32.AND P0, PT, RZ, UR4, PT ;  /* 0x00000004ff007c0c */ /* 0x000fc8000bf05070 */
[----:B------:R-:W-:Y:S01]  /*08a0*/  ISETP.NE.AND.EX P0, PT, RZ, UR5, PT, P0 ;  /* 0x00000005ff007c0c */ /* 0x000fe2000bf05300 */
[----:B-1----:R-:W-:-:S12]  /*08b0*/  VIADD R17, R0, 0xffffff80 ;  /* 0xffffff8000117836 */ /* 0x002fd80000000000 */
[----:B------:R-:W-:Y:S05]  /*08c0*/  @!P0 BRA `(.L_x_1685) ;  /* 0x00000000001c8947 */ /* 0x000fea0003800000 */
[----:B------:R-:W-:Y:S02]  /*08d0*/  ULDC.64 UR4, c[0x0][0x780] ;  /* 0x0001e00000047ab9 */ /* 0x000fe40000000a00 */
[----:B------:R-:W-:-:S06]  /*08e0*/  UIMAD.WIDE UR4, UR37, 0x4, UR4 ;  /* 0x00000004250478a5 */ /* 0x000fcc000f8e0204 */
[----:B------:R-:W-:Y:S01]  /*08f0*/  IMAD.U32 R2, RZ, RZ, UR4 ;  /* 0x00000004ff027e24 */ /* 0x000fe2000f8e00ff */
[----:B------:R-:W-:-:S05]  /*0900*/  MOV R3, UR5 ;  /* 0x0000000500037c02 */ /* 0x000fca0008000f00 */
[----:B------:R-:W2:Y:S02]  /*0910*/  LDG.E R2, desc[UR38][R2.64] ;  /* 0x0000002602027981 */ /* 0x000ea4000c1e1900 */
[----:B--2---:R-:W-:Y:S01]  /*0920*/  R2UR UR41, R2 ;  /* 0x00000000022972ca */ /* 0x004fe200000e0000 */
[----:B------:R-:W-:-:S14]  /*0930*/  BRA `(.L_x_1686) ;  /* 0x0000000000387947 */ /* 0x000fdc0003800000 */
.L_x_1685:
[----:B------:R-:W-:Y:S01]  /*0940*/  ULDC.64 UR4, c[0x0][0x770] ;  /* 0x0001dc0000047ab9 */ /* 0x000fe20000000a00 */
[----:B------:R-:W-:Y:S01]  /*0950*/  ULDC UR41, c[0x0][0x280] ;  /* 0x0000a00000297ab9 */ /* 0x000fe20000000800 */
[----:B------:R-:W-:-:S04]  /*0960*/  ISETP.NE.U32.AND P0, PT, RZ, UR4, PT ;  /* 0x00000004ff007c0c */ /* 0x000fc8000bf05070 */
[----:B------:R-:W-:-:S13]  /*0970*/  ISETP.NE.AND.EX P0, PT, RZ, UR5, PT, P0 ;  /* 0x00000005ff007c0c */ /* 0x000fda000bf05300 */
[----:B------:R-:W-:Y:S05]  /*0980*/  @!P0 BRA `(.L_x_1686) ;  /* 0x0000000000248947 */ /* 0x000fea0003800000 */
[----:B------:R-:W-:Y:S02]  /*0990*/  ULDC.64 UR4, c[0x0][0x770] ;  /* 0x0001dc0000047ab9 */ /* 0x000fe40000000a00 */
[----:B------:R-:W-:-:S06]  /*09a0*/  UIMAD.WIDE UR4, UR37, 0x4, UR4 ;  /* 0x00000004250478a5 */ /* 0x000fcc000f8e0204 */
[----:B------:R-:W-:Y:S02]  /*09b0*/  IMAD.U32 R2, RZ, RZ, UR4 ;  /* 0x00000004ff027e24 */ /* 0x000fe4000f8e00ff */
[----:B------:R-:W-:-:S05]  /*09c0*/  IMAD.U32 R3, RZ, RZ, UR5 ;  /* 0x00000005ff037e24 */ /* 0x000fca000f8e00ff */
[----:B------:R-:W2:Y:S04]  /*09d0*/  LDG.E R4, desc[UR38][R2.64] ;  /* 0x0000002602047981 */ /* 0x000ea8000c1e1900 */
[----:B------:R-:W3:Y:S01]  /*09e0*/  LDG.E R0, desc[UR38][R2.64+0x4] ;  /* 0x0000042602007981 */ /* 0x000ee2000c1e1900 */
[----:B--2---:R-:W-:Y:S02]  /*09f0*/  R2UR UR41, R4 ;  /* 0x00000000042972ca */ /* 0x004fe400000e0000 */
[----:B---3--:R-:W-:-:S13]  /*0a00*/  R2UR UR4, R0 ;  /* 0x00000000000472ca */ /* 0x008fda00000e0000 */
[----:B------:R-:W-:-:S12]  /*0a10*/  UIADD3 UR41, -UR41, UR4, URZ ;  /* 0x0000000429297290 */ /* 0x000fd8000fffe13f */
.L_x_1686:
[----:B------:R-:W-:Y:S02]  /*0a20*/  ULDC.64 UR4, c[0x0][0x788] ;  /* 0x0001e20000047ab9 */ /* 0x000fe40000000a00 */
[----:B------:R-:W-:-:S04]  /*0a30*/  ISETP.NE.U32.AND P0, PT, RZ, UR4, PT ;  /* 0x00000004ff007c0c */ /* 0x000fc8000bf05070 */
[----:B------:R-:W-:-:S13]  /*0a40*/  ISETP.NE.AND.EX P0, PT, RZ, UR5, PT, P0 ;  /* 0x00000005ff007c0c */ /* 0x000fda000bf05300 */
[----:B------:R-:W-:Y:S05]  /*0a50*/  @!P0 BRA `(.L_x_1687) ;  /* 0x00000000001c8947 */ /* 0x000fea0003800000 */
[----:B------:R-:W-:Y:S02]  /*0a60*/  ULDC.64 UR4, c[0x0][0x788] ;  /* 0x0001e20000047ab9 */ /* 0x000fe40000000a00 */
[----:B------:R-:W-:-:S06]  /*0a70*/  UIMAD.WIDE UR4, UR37, 0x4, UR4 ;  /* 0x00000004250478a5 */ /* 0x000fcc000f8e0204 */
[----:B------:R-:W-:Y:S01]  /*0a80*/  MOV R2, UR4 ;  /* 0x0000000400027c02 */ /* 0x000fe20008000f00 */
[----:B------:R-:W-:-:S05]  /*0a90*/  IMAD.U32 R3, RZ, RZ, UR5 ;  /* 0x00000005ff037e24 */ /* 0x000fca000f8e00ff */
[----:B------:R-:W2:Y:S02]  /*0aa0*/  LDG.E R2, desc[UR38][R2.64] ;  /* 0x0000002602027981 */ /* 0x000ea4000c1e1900 */
[----:B--2---:R-:W-:Y:S01]  /*0ab0*/  R2UR UR40, R2 ;  /* 0x00000000022872ca */ /* 0x004fe200000e0000 */
[----:B------:R-:W-:-:S14]  /*0ac0*/  BRA `(.L_x_1688) ;  /* 0x0000000000347947 */ /* 0x000fdc0003800000 */
.L_x_1687:
        /* <DEDUP_REMOVED lines=12> */
[----:B------:R-:W-:-:S12]  /*0b90*/  UIADD3 UR40, -UR40, UR4, URZ ;  /* 0x0000000428287290 */ /* 0x000fd8000fffe13f */
.L_x_1688:
[----:B------:R-:W-:Y:S01]  /*0ba0*/  UIADD3 UR4, UR44, UR41, -UR40 ;  /* 0x000000292c047290 */ /* 0x000fe2000fffe828 */
[----:B------:R-:W-:Y:S01]  /*0bb0*/  ISETP.LE.AND P1, PT, RZ, UR6, PT ;  /* 0x00000006ff007c0c */ /* 0x000fe2000bf23270 */
[----:B------:R-:W-:Y:S01]  /*0bc0*/  ULDC UR5, c[0x0][0x74c] ;  /* 0x0001d30000057ab9 */ /* 0x000fe20000000800 */
[----:B------:R-:W-:Y:S01]  /*0bd0*/  UIADD3 UR45, UR41, 0x7f, URZ ;  /* 0x0000007f292d7890 */ /* 0x000fe2000fffe03f */
[----:B------:R-:W-:Y:S01]  /*0be0*/  PLOP3.LUT P0, PT, PT, PT, PT, 0x80, 0x0 ;  /* 0x000000000000781c */ /* 0x000fe20003f0f070 */
[----:B------:R-:W-:Y:S01]  /*0bf0*/  UIADD3 UR4, UR4, -UR5, URZ ;  /* 0x8000000504047290 */ /* 0x000fe2000fffe03f */
[----:B------:R-:W-:Y:S02]  /*0c00*/  CS2R R170, SRZ ;  /* 0x0000000000aa7805 */ /* 0x000fe4000001ff00 */
[----:B------:R-:W-:Y:S02]  /*0c10*/  CS2R R168, SRZ ;  /* 0x0000000000a87805 */ /* 0x000fe4000001ff00 */
[----:B------:R-:W-:Y:S01]  /*0c20*/  CS2R R166, SRZ ;  /* 0x0000000000a67805 */ /* 0x000fe2000001ff00 */
[----:B------:R-:W-:Y:S01]  /*0c30*/  USHF.R.S32.HI UR5, URZ, 0x1f, UR4 ;  /* 0x0000001f3f057899 */ /* 0x000fe20008011404 */
[----:B------:R-:W-:-:S02]  /*0c40*/  CS2R R164, SRZ ;  /* 0x0000000000a47805 */ /* 0x000fc4000001ff00 */
[----:B------:R-:W-:Y:S02]  /*0c50*/  CS2R R162, SRZ ;  /* 0x0000000000a27805 */ /* 0x000fe4000001ff00 */
[----:B------:R-:W-:Y:S01]  /*0c60*/  CS2R R160, SRZ ;  /* 0x0000000000a07805 */ /* 0x000fe2000001ff00 */
[----:B------:R-:W-:Y:S01]  /*0c70*/  ULEA.HI UR5, UR5, UR4, URZ, 0x7 ;  /* 0x0000000405057291 */ /* 0x000fe2000f8f383f */
[----:B------:R-:W-:Y:S01]  /*0c80*/  CS2R R158, SRZ ;  /* 0x00000000009e7805 */ /* 0x000fe2000001ff00 */
[----:B------:R-:W-:Y:S01]  /*0c90*/  USHF.R.S32.HI UR4, URZ, 0x1f, UR45 ;  /* 0x0000001f3f047899 */ /* 0x000fe2000801142d */
[----:B------:R-:W-:Y:S01]  /*0ca0*/  CS2R R156, SRZ ;  /* 0x00000000009c7805 */ /* 0x000fe2000001ff00 */
[----:B------:R-:W-:Y:S01]  /*0cb0*/  USHF.R.S32.HI UR5, URZ, 0x7, UR5 ;  /* 0x000000073f057899 */ /* 0x000fe20008011405 */
[----:B------:R-:W-:Y:S01]  /*0cc0*/  CS2R R154, SRZ ;  /* 0x00000000009a7805 */ /* 0x000fe2000001ff00 */
[----:B------:R-:W-:Y:S01]  /*0cd0*/  ULEA.HI UR4, UR4, UR45, URZ, 0x7 ;  /* 0x0000002d04047291 */ /* 0x000fe2000f8f383f */
[----:B------:R-:W-:Y:S01]  /*0ce0*/  CS2R R152, SRZ ;  /* 0x0000000000987805 */ /* 0x000fe2000001ff00 */
[----:B------:R-:W-:Y:S01]  /*0cf0*/  UISETP.LT.AND UP0, UPT, URZ, UR5, UPT ;  /* 0x000000053f00728c */ /* 0x000fe2000bf01270 */
[----:B------:R-:W-:Y:S01]  /*0d00*/  CS2R R150, SRZ ;  /* 0x0000000000967805 */ /* 0x000fe2000001ff00 */
[----:B------:R-:W-:Y:S01]  /*0d10*/  USHF.R.S32.HI UR42, URZ, 0x7, UR4 ;  /* 0x000000073f2a7899 */ /* 0x000fe20008011404 */
[----:B------:R-:W-:Y:S01]  /*0d20*/  CS2R R148, SRZ ;  /* 0x0000000000947805 */ /* 0x000fe2000001ff00 */
[----:B------:R-:W-:Y:S01]  /*0d30*/  USEL UR43, URZ, UR5, !UP0 ;  /* 0x000000053f2b7287 */ /* 0x000fe2000c000000 */
        /* <DEDUP_REMOVED lines=13> */
[----:B------:R-:W-:Y:S01]  /*0e10*/  CS2R R184, SRZ ;  /* 0x0000000000b87805 */ /* 0x000fe2000001ff00 */
[----:B------:R-:W-:Y:S01]  /*0e20*/  IMAD.MOV.U32 R183, RZ, RZ, RZ ;  /* 0x000000ffffb77224 */ /* 0x000fe200078e00ff */
[----:B------:R-:W-:Y:S06]  /*0e30*/  @!P1 BRA `(.L_x_1689) ;  /* 0x0000000000209947 */ /* 0x000fec0003800000 */
[----:B------:R-:W-:Y:S01]  /*0e40*/  UIADD3 UR4, -UR40, 0xff, UR41 ;  /* 0x000000ff28047890 */ /* 0x000fe2000fffe129 */
[----:B------:R-:W-:-:S03]  /*0e50*/  ULDC UR5, c[0x0][0x748] ;  /* 0x0001d20000057ab9 */ /* 0x000fc60000000800 */
[----:B------:R-:W-:-:S04]  /*0e60*/  UIADD3 UR4, UR4, UR5, UR44 ;  /* 0x0000000504047290 */ /* 0x000fc8000fffe02c */
[----:B------:R-:W-:-:S04]  /*0e70*/  USHF.R.S32.HI UR5, URZ, 0x1f, UR4 ;  /* 0x0000001f3f057899 */ /* 0x000fc80008011404 */
[----:B------:R-:W-:-:S04]  /*0e80*/  ULEA.HI UR5, UR5, UR4, URZ, 0x7 ;  /* 0x0000000405057291 */ /* 0x000fc8000f8f383f */
[----:B------:R-:W-:-:S04]  /*0e90*/  USHF.R.S32.HI UR5, URZ, 0x7, UR5 ;  /* 0x000000073f057899 */ /* 0x000fc80008011405 */
[----:B------:R-:W-:-:S04]  /*0ea0*/  UISETP.LT.AND UP0, UPT, UR42, UR5, UPT ;  /* 0x000000052a00728c */ /* 0x000fc8000bf01270 */
[----:B------:R-:W-:-:S12]  /*0eb0*/  USEL UR42, UR42, UR5, UP0 ;  /* 0x000000052a2a7287 */ /* 0x000fd80008000000 */
.L_x_1689:
        /* <DEDUP_REMOVED lines=28> */
.L_x_1692:
        /* <DEDUP_REMOVED lines=15> */
.L_x_1691:
        /* <DEDUP_REMOVED lines=22> */
.L_x_1694:
        /* <DEDUP_REMOVED lines=15> */
.L_x_1693:
[----:B------:R-:W-:Y:S01]  /*13c0*/  SHF.R.S32.HI R6, RZ, 0x1f, R17 ;  /* 0x0000001fff067819 */ /* 0x000fe20000011411 */
[----:B------:R-:W-:-:S03]  /*13d0*/  UMOV UR4, 0xffffffff ;  /* 0xffffffff00047882 */ /* 0x000fc60000000000 */
[----:B------:R-:W-:-:S04]  /*13e0*/  LEA.HI R0, R6, R17, RZ, 0x7 ;  /* 0x0000001106007211 */ /* 0x000fc800078f38ff */
[----:B------:R-:W-:Y:S01]  /*13f0*/  SHF.R.S32.HI R18, RZ, 0x7, R0 ;  /* 0x00000007ff127819 */ /* 0x000fe20000011400 */
[----:B------:R-:W-:Y:S06]  /*1400*/  BRA.DIV UR4, `(.L_x_1695) ;  /* 0x0000015a04947947 */ /* 0x000fec000b800000 */
[----:B------:R1:W2:Y:S02]  /*1410*/  SHFL.IDX PT, R14, R18, RZ, 0x1f ;  /* 0x00001fff120e7589 */ /* 0x0002a400000e0000 */
.L_x_1830:
        /* <DEDUP_REMOVED lines=24> */
.L_x_1696:
[----:B------:R-:W-:Y:S01]  /*15a0*/  UIADD3 UR4, UR44, UR45, -UR40 ;  /* 0x0000002d2c047290 */ /* 0x000fe2000fffe828 */
[----:B------:R-:W-:Y:S01]  /*15b0*/  LOP3.LUT R2, R0, 0xffffff80, RZ, 0xc0, !PT ;  /* 0xffffff8000027812 */ /* 0x000fe200078ec0ff */
[----:B------:R-:W-:Y:S01]  /*15c0*/  ULDC UR5, c[0x0][0x74c] ;  /* 0x0001d30000057ab9 */ /* 0x000fe20000000800 */
[----:B------:R-:W-:Y:S01]  /*15d0*/  IMAD.U32 R3, R10, 0x200, R7 ;  /* 0x000002000a037824 */ /* 0x000fe200078e0007 */
[----:B------:R-:W-:Y:S01]  /*15e0*/  UIADD3 UR4, UR4, -UR5, URZ ;  /* 0x8000000504047290 */ /* 0x000fe2000fffe03f */
[----:B------:R-:W-:Y:S01]  /*15f0*/  LEA.HI R12, R6, R17, RZ, 0x7 ;  /* 0x00000011060c7211 */ /* 0x000fe200078f38ff */
[----:B------:R-:W-:Y:S01]  /*1600*/  IMAD.IADD R13, R17, 0x1, -R2 ;  /* 0x00000001110d7824 */ /* 0x000fe200078e0a02 */
[----:B------:R-:W-:Y:S01]  /*1610*/  MOV R0, RZ ;  /* 0x000000ff00007202 */ /* 0x000fe20000000f00 */
[----:B------:R-:W-:Y:S01]  /*1620*/  USHF.R.S32.HI UR5, URZ, 0x1f, UR4 ;  /* 0x0000001f3f057899 */ /* 0x000fe20008011404 */
[----:B------:R3:W-:Y:S01]  /*1630*/  STL [R1+0x70], R3 ;  /* 0x0000700301007387 */ /* 0x0007e20000100800 */
[----:B------:R-:W-:Y:S01]  /*1640*/  SHF.R.S32.HI R12, RZ, 0x7, R12 ;  /* 0x00000007ff0c7819 */ /* 0x000fe2000001140c */
[----:B------:R-:W-:Y:S01]  /*1650*/  IMAD.MOV.U32 R4, RZ, RZ, RZ ;  /* 0x000000ffff047224 */ /* 0x000fe200078e00ff */
[----:B------:R-:W-:Y:S01]  /*1660*/  ULEA.HI UR5, UR5, UR4, URZ, 0x7 ;  /* 0x0000000405057291 */ /* 0x000fe2000f8f383f */
[--C-:B--2---:R-:W-:Y:S01]  /*1670*/  SHF.R.S32.HI R11, RZ, 0x1f, R13.reuse ;  /* 0x0000001fff0b7819 */ /* 0x104fe2000001140d */
[----:B------:R-:W-:Y:S01]  /*1680*/  STL [R1+0x68], R13 ;  /* 0x0000680d01007387 */ /* 0x000fe20000100800 */
[----:B------:R-:W-:Y:S01]  /*1690*/  IMAD R7, R12, 0x400, R13 ;  /* 0x000004000c077824 */ /* 0x000fe200078e020d */
[----:B------:R-:W-:Y:S01]  /*16a0*/  ULEA.HI.SX32 UR5, UR5, 0x1, 0x19 ;  /* 0x0000000105057891 */ /* 0x000fe2000f8fca3f */
[----:B------:R-:W-:Y:S01]  /*16b0*/  LEA.HI R8, R11, R13, RZ, 0x2 ;  /* 0x0000000d0b087211 */ /* 0x000fe200078f10ff */
[----:B------:R-:W-:Y:S01]  /*16c0*/  STL [R1+0x78], R11 ;  /* 0x0000780b01007387 */ /* 0x000fe20000100800 */
[----:B------:R-:W-:Y:S01]  /*16d0*/  IMAD.SHL.U32 R7, R7, 0x4, RZ ;  /* 0x0000000407077824 */ /* 0x000fe200078e00ff */
[----:B------:R-:W-:-:S02]  /*16e0*/  CS2R R170, SRZ ;  /* 0x0000000000aa7805 */ /* 0x000fc4000001ff00 */
[----:B------:R-:W-:Y:S02]  /*16f0*/  CS2R R168, SRZ ;  /* 0x0000000000a87805 */ /* 0x000fe4000001ff00 */
[----:B------:R-:W-:Y:S02]  /*1700*/  MOV R2, UR5 ;  /* 0x0000000500027c02 */ /* 0x000fe40008000f00 */
[----:B------:R-:W-:Y:S02]  /*1710*/  CS2R R166, SRZ ;  /* 0x0000000000a67805 */ /* 0x000fe4000001ff00 */
[----:B------:R-:W-:Y:S02]  /*1720*/  CS2R R164, SRZ ;  /* 0x0000000000a47805 */ /* 0x000fe4000001ff00 */
[----:B------:R-:W-:Y:S02]  /*1730*/  CS2R R162, SRZ ;  /* 0x0000000000a27805 */ /* 0x000fe4000001ff00 */
[----:B---3--:R-:W-:-:S02]  /*1740*/  VIMNMX R3, R2, UR42, PT ;  /* 0x0000002a02037c48 */ /* 0x008fc4000bfe0100 */
[----:B------:R-:W-:Y:S02]  /*1750*/  CS2R R160, SRZ ;  /* 0x0000000000a07805 */ /* 0x000fe4000001ff00 */
[----:B------:R-:W-:Y:S02]  /*1760*/  CS2R R158, SRZ ;  /* 0x00000000009e7805 */ /* 0x000fe4000001ff00 */
[----:B------:R-:W-:Y:S02]  /*1770*/  CS2R R156, SRZ ;  /* 0x00000000009c7805 */ /* 0x000fe4000001ff00 */
[----:B------:R-:W-:Y:S01]  /*1780*/  ISETP.LE.AND P0, PT, R3, UR43, PT ;  /* 0x0000002b03007c0c */ /* 0x000fe2000bf03270 */
[----:B------:R2:W-:Y:S01]  /*1790*/  STL [R1+0x54], R3 ;  /* 0x0000540301007387 */ /* 0x0005e20000100800 */
[----:B------:R-:W-:Y:S02]  /*17a0*/  CS2R R154, SRZ ;  /* 0x00000000009a7805 */ /* 0x000fe4000001ff00 */
[----:B------:R-:W-:-:S02]  /*17b0*/  CS2R R152, SRZ ;  /* 0x0000000000987805 */ /* 0x000fc4000001ff00 */
[----:B------:R-:W-:Y:S01]  /*17c0*/  CS2R R150, SRZ ;  /* 0x0000000000967805 */ /* 0x000fe2000001ff00 */
[----:B------:R3:W-:Y:S01]  /*17d0*/  STL [R1+0x6c], R8 ;  /* 0x00006c0801007387 */ /* 0x0007e20000100800 */
[----:B------:R-:W-:Y:S02]  /*17e0*/  CS2R R148, SRZ ;  /* 0x0000000000947805 */ /* 0x000fe4000001ff00 */
[----:B------:R-:W-:Y:S02]  /*17f0*/  CS2R R146, SRZ ;  /* 0x0000000000927805 */ /* 0x000fe4000001ff00 */
[----:B------:R-:W-:Y:S02]  /*1800*/  CS2R R144, SRZ ;  /* 0x0000000000907805 */ /* 0x000fe4000001ff00 */
[----:B------:R-:W-:Y:S02]  /*1810*/  CS2R R142, SRZ ;  /* 0x00000000008e7805 */ /* 0x000fe4000001ff00 */
[----:B------:R-:W-:-:S02]  /*1820*/  CS2R R140, SRZ ;  /* 0x00000000008c7805 */ /* 0x000fc4000001ff00 */
[----:B--2---:R-:W-:Y:S02]  /*1830*/  LOP3.LUT R3, R8, 0x7ffffffc, RZ, 0xc0, !PT ;  /* 0x7ffffffc08037812 */ /* 0x004fe400078ec0ff */
        /* <DEDUP_REMOVED lines=20> */
[----:B------:R-:W-:Y:S01]  /*1980*/  IMAD.MOV.U32 R171, RZ, RZ, RZ ;  /* 0x000000ffffab7224 */ /* 0x000fe200078e00ff */
[--C-:B------:R-:W-:Y:S02]  /*1990*/  SHF.R.S32.HI R7, RZ, 0x2, R8.reuse ;  /* 0x00000002ff077819 */ /* 0x100fe40000011408 */
[----:B------:R-:W-:Y:S01]  /*19a0*/  SHF.R.S32.HI R4, RZ, 0x1f, R8 ;  /* 0x0000001fff047819 */ /* 0x000fe20000011408 */
[----:B------:R-:W-:Y:S01]  /*19b0*/  IMAD.IADD R0, R17, 0x1, -R0 ;  /* 0x0000000111007824 */ /* 0x000fe200078e0a00 */
[----:B------:R-:W-:Y:S02]  /*19c0*/  LEA.HI R6, R6, R17, RZ, 0x2 ;  /* 0x0000001106067211 */ /* 0x000fe400078f10ff */
[----:B------:R-:W-:Y:S02]  /*19d0*/  LEA.HI R4, R4, R7, RZ, 0x3 ;  /* 0x0000000704047211 */ /* 0x000fe400078f18ff */
[----:B------:R-:W-:-:S02]  /*19e0*/  LOP3.LUT R8, R6, 0xfffffffc, RZ, 0xc0, !PT ;  /* 0xfffffffc06087812 */ /* 0x000fc400078ec0ff */
[----:B------:R-:W-:Y:S02]  /*19f0*/  SHF.R.S32.HI R5, RZ, 0x1f, R0 ;  /* 0x0000001fff057819 */ /* 0x000fe40000011400 */
[----:B------:R-:W-:Y:S02]  /*1a00*/  LOP3.LUT R6, R4, 0xfffffff8, RZ, 0xc0, !PT ;  /* 0xfffffff804067812 */ /* 0x000fe400078ec0ff */
[----:B------:R-:W-:Y:S02]  /*1a10*/  IADD3 R9, R17, -R8, RZ ;  /* 0x8000000811097210 */ /* 0x000fe40007ffe0ff */
[----:B------:R-:W-:Y:S01]  /*1a20*/  LEA.HI R8, R11, R13, RZ, 0x5 ;  /* 0x0000000d0b087211 */ /* 0x000fe200078f28ff */
[----:B------:R-:W-:Y:S01]  /*1a30*/  IMAD.IADD R6, R7, 0x1, -R6 ;  /* 0x0000000107067824 */ /* 0x000fe200078e0a06 */
[CC--:B------:R-:W-:Y:S02]  /*1a40*/  LEA.HI R4, R5.reuse, R0.reuse, RZ, 0x3 ;  /* 0x0000000005047211 */ /* 0x0c0fe400078f18ff */
[----:B------:R-:W-:-:S02]  /*1a50*/  LEA.HI R5, R5, R0, RZ, 0x2 ;  /* 0x0000000005057211 */ /* 0x000fc400078f10ff */
[----:B------:R-:W-:Y:S02]  /*1a60*/  SHF.R.S32.HI R11, RZ, 0x5, R8 ;  /* 0x00000005ff0b7819 */ /* 0x000fe40000011408 */
[----:B------:R-:W-:Y:S02]  /*1a70*/  LEA.HI R10, R12, R12, RZ, 0x1 ;  /* 0x0000000c0c0a7211 */ /* 0x000fe400078f08ff */
[----:B------:R-:W-:Y:S01]  /*1a80*/  SHF.R.S32.HI R0, RZ, 0x3, R4 ;  /* 0x00000003ff007819 */ /* 0x000fe20000011404 */
[----:B------:R-:W-:Y:S01]  /*1a90*/  IMAD R11, R11, 0x10, R6 ;  /* 0x000000100b0b7824 */ /* 0x000fe200078e0206 */
[----:B------:R-:W-:Y:S02]  /*1aa0*/  SHF.R.S32.HI R7, RZ, 0x1f, R4 ;  /* 0x0000001fff077819 */ /* 0x000fe40000011404 */
[----:B------:R-:W-:Y:S02]  /*1ab0*/  SHF.R.S32.HI R4, RZ, 0x2, R5 ;  /* 0x00000002ff047819 */ /* 0x000fe40000011405 */
[----:B------:R-:W-:-:S02]  /*1ac0*/  LOP3.LUT R10, R10, 0x3fffffe, RZ, 0xc0, !PT ;  /* 0x03fffffe0a0a7812 */ /* 0x000fc400078ec0ff */
[----:B------:R-:W-:Y:S02]  /*1ad0*/  LEA.HI R7, R7, R0, RZ, 0x4 ;  /* 0x0000000007077211 */ /* 0x000fe400078f20ff */
[----:B------:R-:W-:Y:S01]  /*1ae0*/  IADD3 R6, R4, 0x8, RZ ;  /* 0x0000000804067810 */ /* 0x000fe20007ffe0ff */
[----:B------:R-:W-:Y:S01]  /*1af0*/  IMAD.IADD R10, R12, 0x1, -R10 ;  /* 0x000000010c0a7824 */ /* 0x000fe200078e0a0a */
[----:B------:R-:W-:Y:S01]  /*1b00*/  LOP3.LUT R7, R7, 0x1ffffff0, RZ, 0xc0, !PT ;  /* 0x1ffffff007077812 */ /* 0x000fe200078ec0ff */
[----:B------:R-:W-:Y:S01]  /*1b10*/  VIADD R12, R4, 0x18 ;  /* 0x00000018040c7836 */ /* 0x000fe20000000000 */
[----:B------:R-:W-:Y:S01]  /*1b20*/  LEA.HI R8, R6, R6, RZ, 0x1 ;  /* 0x0000000606087211 */ /* 0x000fe200078f08ff */
[----:B-1----:R-:W-:Y:S01]  /*1b30*/  IMAD R18, R10, 0x40, R11 ;  /* 0x000000400a127824 */ /* 0x002fe200078e020b */
[----:B------:R-:W-:Y:S01]  /*1b40*/  LEA.HI R5, R5, R4, RZ, 0x1 ;  /* 0x0000000405057211 */ /* 0x000fe200078f08ff */
[----:B------:R-:W-:Y:S01]  /*1b50*/  VIADD R10, R4, 0x10 ;  /* 0x00000010040a7836 */ /* 0x000fe20000000000 */
[----:B------:R-:W-:-:S02]  /*1b60*/  IADD3 R0, R0, -R7, RZ ;  /* 0x8000000700007210 */ /* 0x000fc40007ffe0ff */
[----:B------:R-:W-:Y:S02]  /*1b70*/  LOP3.LUT R7, R8, 0xfffffffe, RZ, 0xc0, !PT ;  /* 0xfffffffe08077812 */ /* 0x000fe400078ec0ff */
[----:B------:R-:W-:Y:S02]  /*1b80*/  LOP3.LUT R5, R5, 0xfffffffe, RZ, 0xc0, !PT ;  /* 0xfffffffe05057812 */ /* 0x000fe400078ec0ff */
[--C-:B------:R-:W-:Y:S01]  /*1b90*/  SHF.R.S32.HI R11, RZ, 0x1f, R8.reuse ;  /* 0x0000001fff0b7819 */ /* 0x100fe20000011408 */
[----:B------:R-:W-:Y:S01]  /*1ba0*/  IMAD.IADD R7, R6, 0x1, -R7 ;  /* 0x0000000106077824 */ /* 0x000fe200078e0a07 */
[----:B------:R-:W-:Y:S02]  /*1bb0*/  IADD3 R5, R4, -R5, RZ ;  /* 0x8000000504057210 */ /* 0x000fe40007ffe0ff */
[----:B------:R-:W-:Y:S02]  /*1bc0*/  LEA.HI R6, R10, R10, RZ, 0x1 ;  /* 0x0000000a0a067211 */ /* 0x000fe400078f08ff */
[----:B------:R-:W-:Y:S01]  /*1bd0*/  SHF.R.S32.HI R4, RZ, 0x1, R8 ;  /* 0x00000001ff047819 */ /* 0x000fe20000011408 */
[----:B------:R-:W-:Y:S01]  /*1be0*/  IMAD R0, R0, 0x8, R5 ;  /* 0x0000000800007824 */ /* 0x000fe200078e0205 */
[----:B------:R-:W-:-:S02]  /*1bf0*/  LEA.HI R14, R12, R12, RZ, 0x1 ;  /* 0x0000000c0c0e7211 */ /* 0x000fc400078f08ff */
[----:B------:R-:W-:Y:S02]  /*1c00*/  LOP3.LUT R13, R6, 0xfffffffe, RZ, 0xc0, !PT ;  /* 0xfffffffe060d7812 */ /* 0x000fe400078ec0ff */
[--C-:B------:R-:W-:Y:S01]  /*1c10*/  SHF.R.S32.HI R8, RZ, 0x1, R6.reuse ;  /* 0x00000001ff087819 */ /* 0x100fe20000011406 */
[----:B------:R1:W-:Y:S01]  /*1c20*/  STL [R1+0x64], R0 ;  /* 0x0000640001007387 */ /* 0x0003e20000100800 */
[----:B------:R-:W-:Y:S01]  /*1c30*/  SHF.R.S32.HI R15, RZ, 0x1f, R6 ;  /* 0x0000001fff0f7819 */ /* 0x000fe20000011406 */
[----:B------:R-:W-:Y:S01]  /*1c40*/  IMAD.IADD R13, R10, 0x1, -R13 ;  /* 0x000000010a0d7824 */ /* 0x000fe200078e0a0d */
[----:B------:R-:W-:Y:S02]  /*1c50*/  LEA.HI R11, R11, R4, RZ, 0x4 ;  /* 0x000000040b0b7211 */ /* 0x000fe400078f20ff */
[--C-:B------:R-:W-:Y:S02]  /*1c60*/  SHF.R.S32.HI R6, RZ, 0x1, R14.reuse ;  /* 0x00000001ff067819 */ /* 0x100fe4000001140e */
[----:B------:R-:W-:-:S02]  /*1c70*/  SHF.R.S32.HI R17, RZ, 0x1f, R14 ;  /* 0x0000001fff117819 */ /* 0x000fc4000001140e */
[----:B------:R-:W-:Y:S02]  /*1c80*/  LEA.HI R15, R15, R8, RZ, 0x4 ;  /* 0x000000080f0f7211 */ /* 0x000fe400078f20ff */
        /* <DEDUP_REMOVED lines=9> */
[----:B------:R-:W-:-:S02]  /*1d20*/  IADD3 R6, R6, -R19, RZ ;  /* 0x8000001306067210 */ /* 0x000fc40007ffe0ff */
[----:B------:R-:W-:Y:S02]  /*1d30*/  LEA R4, R8, R13, 0x3 ;  /* 0x0000000d08047211 */ /* 0x000fe400078e18ff */
[----:B------:R2:W-:Y:S01]  /*1d40*/  STL [R1+0x60], R5 ;  /* 0x0000600501007387 */ /* 0x0005e20000100800 */
[----:B-1----:R-:W-:Y:S01]  /*1d50*/  IMAD R0, R6, 0x8, R17 ;  /* 0x0000000806007824 */ /* 0x002fe200078e0211 */
[----:B------:R-:W-:Y:S02]  /*1d60*/  IADD3 R7, RZ, -UR44, -R18 ;  /* 0x8000002cff077c10 */ /* 0x000fe4000fffe812 */
[----:B------:R1:W-:Y:S04]  /*1d70*/  STL [R1+0x5c], R4 ;  /* 0x00005c0401007387 */ /* 0x0003e80000100800 */
[----:B------:R3:W-:Y:S01]  /*1d80*/  STL [R1+0x58], R0 ;  /* 0x0000580001007387 */ /* 0x0007e20000100800 */
[----:B--2---:R-:W-:Y:S01]  /*1d90*/  IMAD.U32 R5, RZ, RZ, UR44 ;  /* 0x0000002cff057e24 */ /* 0x004fe2000f8e00ff */
[----:B-1----:R-:W-:-:S04]  /*1da0*/  MOV R4, RZ ;  /* 0x000000ff00047202 */ /* 0x002fc80000000f00 */
[----:B------:R-:W-:Y:S01]  /*1db0*/  IADD3 R8, -R18, UR40, -R5 ;  /* 0x0000002812087c10 */ /* 0x000fe2000fffe905 */
[----:B---3--:R-:W-:-:S07]  /*1dc0*/  IMAD.MOV.U32 R0, RZ, RZ, RZ ;  /* 0x000000ffff007224 */ /* 0x008fce00078e00ff */
.L_x_1709:
[----:B------:R-:W-:-:S06]  /*1dd0*/  ULOP3.LUT UR4, UR36, 0x1, URZ, 0xfc, !UPT ;  /* 0x0000000124047892 */ /* 0x000fcc000f8efc3f */
[----:B------:R-:W-:-:S04]  /*1de0*/  MOV R5, UR4 ;  /* 0x0000000400057c02 */ /* 0x000fc80008000f00 */
[----:B------:R-:W-:-:S13]  /*1df0*/  ISETP.NE.AND P6, PT, R5, 0x3, PT ;  /* 0x000000030500780c */ /* 0x000fda0003fc5270 */
[----:B------:R-:W-:Y:S05]  /*1e00*/  @!P6 BRA `(.L_x_1699) ;  /* 0x000000000004e947 */ /* 0x000fea0003800000 */
[----:B------:R-:W-:Y:S01]  /*1e10*/  BPT.TRAP 0x1 ;  /* 0x000000040000795c */ /* 0x000fe20000300000 */
.L_x_1699:
[----:B------:R-:W-:Y:S01]  /*1e20*/  IMAD R6, R0, 0x8, R16 ;  /* 0x0000000800067824 */ /* 0x000fe200078e0210 */
[----:B------:R-:W-:-:S04]  /*1e30*/  SHF.L.U32 R23, R4, 0x1f, RZ ;  /* 0x0000001f04177819 */ /* 0x000fc800000006ff */
[----:B------:R1:W2:Y:S01]  /*1e40*/  SYNCS.PHASECHK.TRANS64.TRYWAIT P0, [R6+URZ+0x30c10], R23 ;  /* 0x030c1017060075a7 */ /* 0x0002a2000800017f */
[----:B------:R-:W-:Y:S05]  /*1e50*/  @!P6 BRA `(.L_x_1700) ;  /* 0x000000000004e947 */ /* 0x000fea0003800000 */
[----:B------:R-:W-:Y:S01]  /*1e60*/  BPT.TRAP 0x1 ;  /* 0x000000040000795c */ /* 0x000fe20000300000 */
.L_x_1700:
[----:B------:R-:W-:-:S05]  /*1e70*/  VIADD R5, R16, 0x10000 ;  /* 0x0001000010057836 */ /* 0x000fca0000000000 */
[----:B------:R-:W-:-:S04]  /*1e80*/  SHF.R.U32.HI R5, RZ, 0x4, R5 ;  /* 0x00000004ff057819 */ /* 0x000fc80000011605 */
[----:B------:R-:W-:Y:S01]  /*1e90*/  LOP3.LUT R5, R5, 0x3fff, RZ, 0xc0, !PT ;  /* 0x00003fff05057812 */ /* 0x000fe200078ec0ff */
[----:B--2---:R-:W-:Y:S06]  /*1ea0*/  @P0 BRA `(.L_x_1701) ;  /* 0x0000000000080947 */ /* 0x004fec0003800000 */
[----:B------:R-:W2:Y:S02]  /*1eb0*/  SYNCS.PHASECHK.TRANS64.TRYWAIT P0, [R6+URZ+0x30c10], R23 ;  /* 0x030c1017060075a7 */ /* 0x000ea4000800017f */
[----:B--2---:R-:W-:Y:S05]  /*1ec0*/  @!P0 BRA `(.L_x_1702) ;  /* 0x0000015000188947 */ /* 0x004fea0003800000 */
.L_x_1701:
        /* <DEDUP_REMOVED lines=13> */
[----:B---3--:R-:W-:-:S04]  /*1fa0*/  LEA R10, R10, R16, 0xd ;  /* 0x000000100a0a7211 */ /* 0x008fc800078e68ff */
        /* <DEDUP_REMOVED lines=51> */
.L_x_1703:
[----:B------:R1:W1:Y:S01]  /*22e0*/  SYNCS.PHASECHK.TRANS64.TRYWAIT P0, [R6+URZ+0x30c30], R23 ;  /* 0x030c3017060075a7 */ /* 0x000262000800017f */
[----:B------:R-:W-:Y:S05]  /*22f0*/  @!P6 BRA `(.L_x_1704) ;  /* 0x000000000004e947 */ /* 0x000fea0003800000 */
[----:B------:R-:W-:Y:S01]  /*2300*/  BPT.TRAP 0x1 ;  /* 0x000000040000795c */ /* 0x000fe20000300000 */
.L_x_1704:
[----:B-1----:R-:W-:Y:S05]  /*2310*/  @P0 BRA `(.L_x_1705) ;  /* 0x0000000000080947 */ /* 0x002fea0003800000 */
[----:B------:R-:W1:Y:S02]  /*2320*/  SYNCS.PHASECHK.TRANS64.TRYWAIT P0, [R6+URZ+0x30c30], R23 ;  /* 0x030c3017060075a7 */ /* 0x000e64000800017f */
[----:B-1----:R-:W-:Y:S05]  /*2330*/  @!P0 BRA `(.L_x_1706) ;  /* 0x0000014c00108947 */ /* 0x002fea0003800000 */
.L_x_1705:
        /* <DEDUP_REMOVED lines=49> */
[C---:B------:R-:W-:Y:S01]  /*2650*/  ISETP.GT.AND P2, PT, R7.reuse, RZ, PT ;  /* 0x000000ff0700720c */ /* 0x040fe20003f44270 */
[----:B------:R-:W-:Y:S01]  /*2660*/  FMUL.FTZ R92, R92, UR13 ;  /* 0x0000000d5c5c7c20 */ /* 0x000fe20008410000 */
[C---:B------:R-:W-:Y:S01]  /*2670*/  ISETP.GT.AND P1, PT, R8.reuse, RZ, PT ;  /* 0x000000ff0800720c */ /* 0x040fe20003f24270 */
[----:B------:R3:W-:Y:S01]  /*2680*/  STL [R1+0x124], R200 ;  /* 0x000124c801007387 */ /* 0x0007e20000100800 */
[----:B------:R-:W-:Y:S01]  /*2690*/  ISETP.GT.AND P0, PT, R7, 0x8, PT ;  /* 0x000000080700780c */ /* 0x000fe20003f04270 */
[----:B------:R-:W-:Y:S01]  /*26a0*/  FMUL.FTZ R93, R93, UR13 ;  /* 0x0000000d5d5d7c20 */ /* 0x000fe20008410000 */
[----:B------:R-:W4:Y:S01]  /*26b0*/  MUFU.TANH R18, R18 ;  /* 0x0000001200127308 */ /* 0x000f220000002400 */
[----:B-1----:R-:W-:Y:S01]  /*26c0*/  WARPGROUP.ARRIVE ;  /* 0x00000000000079c5 */ /* 0x002fe20000000000 */
[----:B------:R-:W-:Y:S01]  /*26d0*/  STL [R1+0x120], R201 ;  /* 0x000120c901007387 */ /* 0x000fe20000100800 */
        /* <DEDUP_REMOVED lines=14> */
[----:B---3--:R2:W-:Y:S01]  /*27c0*/  MUFU.TANH R200, R89 ;  /* 0x0000005900c87308 */ /* 0x0085e20000002400 */
        /* <DEDUP_REMOVED lines=8> */
[----:B--2---:R-:W2:Y:S01]  /*2850*/  LDC.64 R88, c[0x0][0x748] ;  /* 0x0001d200ff587b82 */ /* 0x004ea20000000a00 */
[----:B------:R3:W-:Y:S01]  /*2860*/  STL [R1+0x108], R168 ;  /* 0x000108a801007387 */ /* 0x0007e20000100800 */
[----:B------:R-:W-:Y:S01]  /*2870*/  FMUL.FTZ R98, R98, UR13 ;  /* 0x0000000d62627c20 */ /* 0x000fe20008410000 */
[----:B------:R-:W-:Y:S01]  /*2880*/  FMUL.FTZ R99, R99, UR13 ;  /* 0x0000000d63637c20 */ /* 0x000fe20008410000 */
[----:B------:R-:W-:Y:S01]  /*2890*/  FMUL.FTZ R100, R100, UR13 ;  /* 0x0000000d64647c20 */ /* 0x000fe20008410000 */
[----:B------:R-:W-:Y:S01]  /*28a0*/  STL [R1+0x104], R167 ;  /* 0x000104a701007387 */ /* 0x000fe20000100800 */
[----:B------:R-:W-:Y:S01]  /*28b0*/  FMUL.FTZ R101, R101, UR13 ;  /* 0x0000000d65657c20 */ /* 0x000fe20008410000 */
[----:B------:R-:W4:Y:S01]  /*28c0*/  MUFU.TANH R22, R22 ;  /* 0x0000001600167308 */ /* 0x000f220000002400 */
[----:B------:R-:W-:Y:S01]  /*28d0*/  FMUL.FTZ R104, R104, UR13 ;  /* 0x0000000d68687c20 */ /* 0x000fe20008410000 */
[----:B------:R-:W-:Y:S01]  /*28e0*/  STL [R1+0x100], R166 ;  /* 0x000100a601007387 */ /* 0x000fe20000100800 */
[----:B------:R-:W-:Y:S01]  /*28f0*/  FMUL.FTZ R108, R108, UR13 ;  /* 0x0000000d6c6c7c20 */ /* 0x000fe20008410000 */
[----:B------:R-:W-:Y:S01]  /*2900*/  FMUL.FTZ R109, R109, UR13 ;  /* 0x0000000d6d6d7c20 */ /* 0x000fe20008410000 */
[----:B------:R-:W-:Y:S01]  /*2910*/  LEA R132, R0, R132, 0xa ;  /* 0x0000008400847211 */ /* 0x000fe200078e50ff */
[----:B------:R-:W-:Y:S01]  /*2920*/  STL [R1+0xfc], R165 ;  /* 0x0000fca501007387 */ /* 0x000fe20000100800 */
[----:B------:R-:W-:Y:S01]  /*2930*/  FMUL.FTZ R121, R121, UR13 ;  /* 0x0000000d79797c20 */ /* 0x000fe20008410000 */
[----:B------:R-:W4:Y:S01]  /*2940*/  MUFU.TANH R230, R230 ;  /* 0x000000e600e67308 */ /* 0x000f220000002400 */
[----:B------:R-:W-:Y:S01]  /*2950*/  R2UR UR12, R132 ;  /* 0x00000000840c72ca */ /* 0x000fe200000e0000 */
[----:B------:R-:W-:Y:S01]  /*2960*/  STL [R1+0xf8], R164 ;  /* 0x0000f8a401007387 */ /* 0x000fe20000100800 */
        /* <DEDUP_REMOVED lines=21> */
[----:B------:R-:W-:Y:S01]  /*2ac0*/  MUFU.TANH R201, R90 ;  /* 0x0000005a00c97308 */ /* 0x000fe20000002400 */
[----:B------:R-:W-:Y:S01]  /*2ad0*/  FMUL.FTZ R126, R126, UR13 ;  /* 0x0000000d7e7e7c20 */ /* 0x000fe20008410000 */
[----:B------:R-:W-:Y:S01]  /*2ae0*/  STL [R1+0xe0], R158 ;  /* 0x0000e09e01007387 */ /* 0x000fe20000100800 */
[----:B------:R-:W-:Y:S01]  /*2af0*/  FMUL.FTZ R125, R125, UR13 ;  /* 0x0000000d7d7d7c20 */ /* 0x000fe20008410000 */
[----:B------:R-:W-:Y:S01]  /*2b00*/  FMUL.FTZ R127, R127, UR13 ;  /* 0x0000000d7f7f7c20 */ /* 0x000fe20008410000 */
[----:B------:R-:W-:Y:S01]  /*2b10*/  FMUL.FTZ R227, R129, UR13 ;  /* 0x0000000d81e37c20 */ /* 0x000fe20008410000 */
        /* <DEDUP_REMOVED lines=13> */
[----:B------:R1:W-:Y:S02]  /*2bf0*/  STL [R1+0xbc], R149 ;  /* 0x0000bc9501007387 */ /* 0x0003e40000100800 */
[----:B---3--:R-:W3:Y:S02]  /*2c00*/  MUFU.TANH R168, R96 ;  /* 0x0000006000a87308 */ /* 0x008ee40000002400 */
[----:B------:R-:W-:Y:S04]  /*2c10*/  STL [R1+0xb8], R148 ;  /* 0x0000b89401007387 */ /* 0x000fe80000100800 */
[----:B------:R-:W-:Y:S02]  /*2c20*/  STL [R1+0xb4], R147 ;  /* 0x0000b49301007387 */ /* 0x000fe40000100800 */
[----:B-1----:R2:W-:Y:S02]  /*2c30*/  MUFU.TANH R149, R115 ;  /* 0x0000007300957308 */ /* 0x0025e40000002400 */
[----:B------:R-:W-:Y:S04]  /*2c40*/  STL [R1+0xb0], R146 ;  /* 0x0000b09201007387 */ /* 0x000fe80000100800 */
[----:B------:R-:W-:Y:S02]  /*2c50*/  STL [R1+0xac], R145 ;  /* 0x0000ac9101007387 */ /* 0x000fe40000100800 */
[----:B------:R-:W1:Y:S02]  /*2c60*/  MUFU.TANH R167, R97 ;  /* 0x0000006100a77308 */ /* 0x000e640000002400 */
[----:B------:R-:W-:Y:S04]  /*2c70*/  STL [R1+0xa8], R144 ;  /* 0x0000a89001007387 */ /* 0x000fe80000100800 */
[----:B------:R-:W-:Y:S02]  /*2c80*/  STL [R1+0xa4], R143 ;  /* 0x0000a48f01007387 */ /* 0x000fe40000100800 */
[----:B------:R3:W-:Y:S02]  /*2c90*/  MUFU.TANH R197, R133 ;  /* 0x0000008500c57308 */ /* 0x0007e40000002400 */
[----:B------:R-:W-:Y:S04]  /*2ca0*/  STL [R1+0xa0], R142 ;  /* 0x0000a08e01007387 */ /* 0x000fe80000100800 */
[----:B------:R-:W-:Y:S02]  /*2cb0*/  STL [R1+0x9c], R141 ;  /* 0x00009c8d01007387 */ /* 0x000fe40000100800 */
[----:B------:R-:W1:Y:S02]  /*2cc0*/  MUFU.TANH R20, R20 ;  /* 0x0000001400147308 */ /* 0x000e640000002400 */
[----:B------:R3:W-:Y:S01]  /*2cd0*/  STL [R1+0x98], R140 ;  /* 0x0000988c01007387 */ /* 0x0007e20000100800 */
[----:B------:R-:W-:-:S02]  /*2ce0*/  WARPGROUP.DEPBAR.LE gsb0, 0x0 ;  /* 0x00008000000079c5 */ /* 0x000fc40000010000 */
[----:B------:R-:W-:Y:S01]  /*2cf0*/  WARPGROUP.ARRIVE ;  /* 0x00000000000079c5 */ /* 0x000fe20000000000 */
[----:B------:R-:W-:Y:S02]  /*2d00*/  STL [R1+0x94], R6 ;  /* 0x0000940601007387 */ /* 0x000fe40000100800 */
[----:B------:R-:W1:Y:S02]  /*2d10*/  MUFU.TANH R21, R21 ;  /* 0x0000001500157308 */ /* 0x000e640000002400 */
[----:B------:R-:W-:Y:S01]  /*2d20*/  STL [R1+0x90], R5 ;  /* 0x0000900501007387 */ /* 0x000fe20000100800 */
[----:B------:R-:W-:Y:S01]  /*2d30*/  HGMMA.64x128x16.F32 R24, gdesc[UR4], R24, gsb0 ;  /* 0x01e00000041879f0 */ /* 0x000fe20008000818 */
[----:B------:R-:W-:Y:S02]  /*2d40*/  ULEA UR4, UR43, -UR41, 0x7 ;  /* 0x800000292b047291 */ /* 0x000fe4000f8e383f */
[----:B------:R-:W-:Y:S02]  /*2d50*/  UIADD3 UR6, UR8, 0x4, URZ ;  /* 0x0000000408067890 */ /* 0x000fe4000fffe03f */
[----:B------:R-:W1:Y:S01]  /*2d60*/  MUFU.TANH R23, R23 ;  /* 0x0000001700177308 */ /* 0x000e620000002400 */
[----:B------:R-:W-:Y:S01]  /*2d70*/  UMOV UR7, 0x40000040 ;  /* 0x4000004000077882 */ /* 0x000fe20000000000 */
[----:B------:R-:W-:Y:S01]  /*2d80*/  UMOV UR5, 0x40000040 ;  /* 0x4000004000057882 */ /* 0x000fe20000000000 */
[----:B------:R-:W-:Y:S01]  /*2d90*/  LEA R91, R3, UR4, 0x1 ;  /* 0x00000004035b7c11 */ /* 0x000fe2000f8e08ff */
[----:B------:R-:W-:Y:S01]  /*2da0*/  UIADD3 UR4, UR9, 0x4, URZ ;  /* 0x0000000409047890 */ /* 0x000fe2000fffe03f */
[----:B------:R-:W-:Y:S01]  /*2db0*/  STL [R1+0x8c], R4 ;  /* 0x00008c0401007387 */ /* 0x000fe20000100800 */
[----:B------:R-:W-:-:S02]  /*2dc0*/  UIADD3 UR8, UR9, 0x6, URZ ;  /* 0x0000000609087890 */ /* 0x000fc4000fffe03f */
[----:B------:R-:W-:Y:S01]  /*2dd0*/  IMAD.IADD R91, R8, 0x1, R91 ;  /* 0x00000001085b7824 */ /* 0x000fe200078e025b */
[----:B------:R-:W-:Y:S01]  /*2de0*/  UMOV UR9, 0x40000040 ;  /* 0x4000004000097882 */ /* 0x000fe20000000000 */
[----:B------:R-:W1:Y:S01]  /*2df0*/  MUFU.TANH R232, R232 ;  /* 0x000000e800e87308 */ /* 0x000e620000002400 */
[----:B------:R-:W-:Y:S01]  /*2e00*/  STL [R1+0x88], R2 ;  /* 0x0000880201007387 */ /* 0x000fe20000100800 */
[C---:B--2---:R-:W-:Y:S01]  /*2e10*/  IMAD.IADD R115, R88.reuse, 0x1, -R91 ;  /* 0x0000000158737824 */ /* 0x044fe200078e0a5b */
[----:B------:R-:W-:Y:S02]  /*2e20*/  IADD3 R90, RZ, -R91, -R89 ;  /* 0x8000005bff5a7210 */ /* 0x000fe40007ffe859 */
[----:B------:R-:W-:Y:S01]  /*2e30*/  IADD3 R215, R88, 0x8, -R91 ;  /* 0x0000000858d77810 */ /* 0x000fe20007ffe85b */
[----:B------:R-:W-:Y:S01]  /*2e40*/  FMUL.FTZ R88, R124, UR13 ;  /* 0x0000000d7c587c20 */ /* 0x000fe20008410000 */
[----:B------:R-:W-:Y:S01]  /*2e50*/  SEL R115, R115, 0x80, !P2 ;  /* 0x0000008073737807 */ /* 0x000fe20005000000 */
[----:B------:R-:W2:Y:S01]  /*2e60*/  MUFU.TANH R228, R228 ;  /* 0x000000e400e47308 */ /* 0x000ea20000002400 */
[----:B------:R-:W-:-:S02]  /*2e70*/  IADD3 R214, -R91, 0x8, -R89 ;  /* 0x000000085bd67810 */ /* 0x000fc40007ffe959 */
[----:B------:R-:W-:Y:S02]  /*2e80*/  SEL R124, R90, 0x80, P1 ;  /* 0x000000805a7c7807 */ /* 0x000fe40000800000 */
[----:B------:R-:W-:Y:S02]  /*2e90*/  SEL R215, R215, 0x80, !P0 ;  /* 0x00000080d7d77807 */ /* 0x000fe40004000000 */
[C---:B------:R-:W-:Y:S01]  /*2ea0*/  ISETP.GE.AND P4, PT, R115.reuse, RZ, PT ;  /* 0x000000ff7300720c */ /* 0x040fe20003f86270 */
[----:B------:R-:W2:Y:S01]  /*2eb0*/  MUFU.TANH R237, R237 ;  /* 0x000000ed00ed7308 */ /* 0x000ea20000002400 */
[C---:B------:R-:W-:Y:S02]  /*2ec0*/  ISETP.GE.AND P2, PT, R115.reuse, 0x8, PT ;  /* 0x000000087300780c */ /* 0x040fe40003f46270 */
[C---:B------:R-:W-:Y:S02]  /*2ed0*/  ISETP.GE.AND P0, PT, R115.reuse, 0x9, PT ;  /* 0x000000097300780c */ /* 0x040fe40003f06270 */
[----:B------:R-:W-:-:S02]  /*2ee0*/  ISETP.GE.AND P1, PT, R115, 0x10, PT ;  /* 0x000000107300780c */ /* 0x000fc40003f26270 */
[----:B------:R-:W-:Y:S01]  /*2ef0*/  SEL R214, R214, 0x80, P3 ;  /* 0x00000080d6d67807 */ /* 0x000fe20001800000 */
[----:B------:R1:W-:Y:S01]  /*2f00*/  MUFU.TANH R198, R134 ;  /* 0x0000008600c67308 */ /* 0x0003e20000002400 */
[----:B------:R-:W-:Y:S02]  /*2f10*/  ISETP.GE.AND P3, PT, R115, 0x1, PT ;  /* 0x000000017300780c */ /* 0x000fe40003f66270 */
[C---:B------:R-:W-:Y:S02]  /*2f20*/  ISETP.GT.OR P4, PT, R124.reuse, RZ, !P4 ;  /* 0x000000ff7c00720c */ /* 0x040fe40006784670 */
[C---:B------:R-:W-:Y:S02]  /*2f30*/  ISETP.GT.OR P2, PT, R124.reuse, 0x8, !P2 ;  /* 0x000000087c00780c */ /* 0x040fe40005744670 */
[C---:B------:R-:W-:Y:S01]  /*2f40*/  ISETP.GT.OR P0, PT, R124.reuse, 0x9, !P0 ;  /* 0x000000097c00780c */ /* 0x040fe20004704670 */
[----:B------:R-:W-:Y:S01]  /*2f50*/  MUFU.TANH R159, R105 ;  /* 0x00000069009f7308 */ /* 0x000fe20000002400 */
[----:B------:R-:W-:-:S02]  /*2f60*/  ISETP.GT.OR P1, PT, R124, 0x10, !P1 ;  /* 0x000000107c00780c */ /* 0x000fc40004f24670 */
[----:B------:R-:W-:Y:S02]  /*2f70*/  ISETP.GT.OR P3, PT, R124, 0x1, !P3 ;  /* 0x000000017c00780c */ /* 0x000fe40005f64670 */
[----:B----4-:R-:W-:Y:S02]  /*2f80*/  FSEL R210, R18, -INF , !P4 ;  /* 0xff80000012d27808 */ /* 0x010fe40006000000 */
[----:B------:R-:W-:Y:S01]  /*2f90*/  FSEL R220, R22, -INF , !P2 ;  /* 0xff80000016dc7808 */ /* 0x000fe20005000000 */
[----:B------:R4:W-:Y:S01]  /*2fa0*/  MUFU.TANH R153, R112 ;  /* 0x0000007000997308 */ /* 0x0009e20000002400 */
[C---:B------:R-:W-:Y:S01]  /*2fb0*/  FSEL R225, R230.reuse, -INF , !P0 ;  /* 0xff800000e6e17808 */ /* 0x040fe20004000000 */
[----:B------:R-:W-:Y:S01]  /*2fc0*/  FFMA.FTZ R230, -R230, R230, 1 ;  /* 0x3f800000e6e67423 */ /* 0x000fe200000101e6 */
[----:B------:R-:W-:Y:S02]  /*2fd0*/  FSEL R209, R231, -INF , !P1 ;  /* 0xff800000e7d17808 */ /* 0x000fe40004800000 */
[----:B------:R-:W-:-:S02]  /*2fe0*/  ISETP.GE.AND P4, PT, R115, 0x11, PT ;  /* 0x000000117300780c */ /* 0x000fc40003f86270 */
[C---:B------:R-:W-:Y:S01]  /*2ff0*/  ISETP.GE.AND P2, PT, R115.reuse, 0x19, PT ;  /* 0x000000197300780c */ /* 0x040fe20003f46270 */
[----:B------:R2:W-:Y:S01]  /*3000*/  MUFU.TANH R151, R113 ;  /* 0x0000007100977308 */ /* 0x0005e20000002400 */
[C---:B------:R-:W-:Y:S02]  /*3010*/  ISETP.GE.AND P0, PT, R115.reuse, 0x20, PT ;  /* 0x000000207300780c */ /* 0x040fe40003f06270 */
[----:B------:R-:W-:Y:S02]  /*3020*/  ISETP.GE.AND P1, PT, R115, 0x21, PT ;  /* 0x000000217300780c */ /* 0x000fe40003f26270 */
[----:B------:R-:W-:Y:S02]  /*3030*/  FSEL R211, R19, -INF , !P3 ;  /* 0xff80000013d37808 */ /* 0x000fe40005800000 */
[----:B------:R-:W-:Y:S01]  /*3040*/  ISETP.GE.AND P3, PT, R115, 0x18, PT ;  /* 0x000000187300780c */ /* 0x000fe20003f66270 */
[----:B------:R-:W2:Y:S01]  /*3050*/  MUFU.TANH R236, R236 ;  /* 0x000000ec00ec7308 */ /* 0x000ea20000002400 */
[----:B------:R-:W-:-:S02]  /*3060*/  ISETP.GT.OR P4, PT, R124, 0x11, !P4 ;  /* 0x000000117c00780c */ /* 0x000fc40006784670 */
[C---:B------:R-:W-:Y:S02]  /*3070*/  ISETP.GT.OR P2, PT, R124.reuse, 0x19, !P2 ;  /* 0x000000197c00780c */ /* 0x040fe40005744670 */
[C---:B------:R-:W-:Y:S02]  /*3080*/  ISETP.GT.OR P0, PT, R124.reuse, 0x20, !P0 ;  /* 0x000000207c00780c */ /* 0x040fe40004704670 */
[C---:B------:R-:W-:Y:S01]  /*3090*/  ISETP.GT.OR P1, PT, R124.reuse, 0x21, !P1 ;  /* 0x000000217c00780c */ /* 0x040fe20004f24670 */
[----:B------:R-:W2:Y:S01]  /*30a0*/  MUFU.TANH R234, R234 ;  /* 0x000000ea00ea7308 */ /* 0x000ea20000002400 */
[----:B------:R-:W-:Y:S02]  /*30b0*/  ISETP.GT.OR P3, PT, R124, 0x18, !P3 ;  /* 0x000000187c00780c */ /* 0x000fe40005f64670 */
[----:B------:R-:W-:Y:S02]  /*30c0*/  FSEL R207, R229, -INF , !P4 ;  /* 0xff800000e5cf7808 */ /* 0x000fe40006000000 */
[----:B------:R-:W-:-:S02]  /*30d0*/  FSEL R138, R194, -INF , !P2 ;  /* 0xff800000c28a7808 */ /* 0x000fc40005000000 */
[----:B------:R-:W-:Y:S01]  /*30e0*/  FSEL R136, R195, -INF , !P0 ;  /* 0xff800000c3887808 */ /* 0x000fe20004000000 */
[----:B---3--:R3:W-:Y:S01]  /*30f0*/  MUFU.TANH R140, R88 ;  /* 0x00000058008c7308 */ /* 0x0087e20000002400 */
[----:B------:R-:W-:Y:S02]  /*3100*/  FSEL R133, R196, -INF , !P1 ;  /* 0xff800000c4857808 */ /* 0x000fe40004800000 */
[C---:B------:R-:W-:Y:S02]  /*3110*/  ISETP.GE.AND P4, PT, R115.reuse, 0x28, PT ;  /* 0x000000287300780c */ /* 0x040fe40003f86270 */
[C---:B------:R-:W-:Y:S02]  /*3120*/  ISETP.GE.AND P2, PT, R115.reuse, 0x30, PT ;  /* 0x000000307300780c */ /* 0x040fe40003f46270 */
[C---:B------:R-:W-:Y:S01]  /*3130*/  ISETP.GE.AND P0, PT, R115.reuse, 0x31, PT ;  /* 0x000000317300780c */ /* 0x040fe20003f06270 */
[----:B------:R-:W3:Y:S01]  /*3140*/  MUFU.TANH R170, R94 ;  /* 0x0000005e00aa7308 */ /* 0x000ee20000002400 */
[----:B------:R-:W-:-:S02]  /*3150*/  ISETP.GE.AND P1, PT, R115, 0x38, PT ;  /* 0x000000387300780c */ /* 0x000fc40003f26270 */
[C---:B------:R-:W-:Y:S01]  /*3160*/  FSEL R205, R235.reuse, -INF , !P3 ;  /* 0xff800000ebcd7808 */ /* 0x040fe20005800000 */
[----:B------:R-:W-:Y:S01]  /*3170*/  FFMA.FTZ R235, -R235, R235, 1 ;  /* 0x3f800000ebeb7423 */ /* 0x000fe200000101eb */
[C---:B------:R-:W-:Y:S02]  /*3180*/  ISETP.GE.AND P3, PT, R115.reuse, 0x29, PT ;  /* 0x000000297300780c */ /* 0x040fe40003f66270 */
[----:B------:R-:W-:Y:S01]  /*3190*/  ISETP.GE.AND P5, PT, R115, 0x39, PT ;  /* 0x000000397300780c */ /* 0x000fe20003fa6270 */
[----:B------:R-:W3:Y:S01]  /*31a0*/  MUFU.TANH R169, R95 ;  /* 0x0000005f00a97308 */ /* 0x000ee20000002400 */
[C---:B------:R-:W-:Y:S02]  /*31b0*/  ISETP.GT.OR P4, PT, R124.reuse, 0x28, !P4 ;  /* 0x000000287c00780c */ /* 0x040fe40006784670 */
[C---:B------:R-:W-:Y:S02]  /*31c0*/  ISETP.GT.OR P2, PT, R124.reuse, 0x30, !P2 ;  /* 0x000000307c00780c */ /* 0x040fe40005744670 */
[----:B------:R-:W-:-:S02]  /*31d0*/  ISETP.GT.OR P0, PT, R124, 0x31, !P0 ;  /* 0x000000317c00780c */ /* 0x000fc40004704670 */
[C---:B------:R-:W-:Y:S01]  /*31e0*/  ISETP.GT.OR P1, PT, R124.reuse, 0x38, !P1 ;  /* 0x000000387c00780c */ /* 0x040fe20004f24670 */
[----:B------:R-:W3:Y:S01]  /*31f0*/  MUFU.TANH R166, R98 ;  /* 0x0000006200a67308 */ /* 0x000ee20000002400 */
[C---:B------:R-:W-:Y:S02]  /*3200*/  ISETP.GT.OR P3, PT, R124.reuse, 0x29, !P3 ;  /* 0x000000297c00780c */ /* 0x040fe40005f64670 */
[----:B------:R-:W-:Y:S02]  /*3210*/  ISETP.GT.OR P5, PT, R124, 0x39, !P5 ;  /* 0x000000397c00780c */ /* 0x000fe40006fa4670 */
[----:B-1----:R-:W-:Y:S02]  /*3220*/  FSEL R134, R199, -INF , !P4 ;  /* 0xff800000c7867808 */ /* 0x002fe40006000000 */
[----:B----4-:R-:W-:Y:S01]  /*3230*/  FSEL R112, R202, -INF , !P2 ;  /* 0xff800000ca707808 */ /* 0x010fe20005000000 */
[----:B------:R-:W1:Y:S01]  /*3240*/  MUFU.TANH R165, R99 ;  /* 0x0000006300a57308 */ /* 0x000e620000002400 */
[----:B--2---:R-:W-:-:S02]  /*3250*/  FSEL R113, R203, -INF , !P0 ;  /* 0xff800000cb717808 */ /* 0x004fc40004000000 */
[----:B------:R-:W-:Y:S02]  /*3260*/  FSEL R105, R168, -INF , !P1 ;  /* 0xff800000a8697808 */ /* 0x000fe40004800000 */
[C---:B------:R-:W-:Y:S02]  /*3270*/  ISETP.GE.AND P4, PT, R215.reuse, RZ, PT ;  /* 0x000000ffd700720c */ /* 0x040fe40003f86270 */
[C---:B------:R-:W-:Y:S01]  /*3280*/  ISETP.GE.AND P2, PT, R215.reuse, 0x1, PT ;  /* 0x00000001d700780c */ /* 0x040fe20003f46270 */
[----:B------:R-:W2:Y:S01]  /*3290*/  MUFU.TANH R164, R100 ;  /* 0x0000006400a47308 */ /* 0x000ea20000002400 */
[C---:B------:R-:W-:Y:S02]  /*32a0*/  ISETP.GE.AND P0, PT, R215.reuse, 0x8, PT ;  /* 0x00000008d700780c */ /* 0x040fe40003f06270 */
[----:B------:R-:W-:Y:S02]  /*32b0*/  ISETP.GE.AND P1, PT, R215, 0x9, PT ;  /* 0x00000009d700780c */ /* 0x000fe40003f26270 */
[----:B---3--:R-:W-:-:S02]  /*32c0*/  FSEL R88, R200, -INF , !P3 ;  /* 0xff800000c8587808 */ /* 0x008fc40005800000 */
[----:B------:R-:W-:Y:S01]  /*32d0*/  FSEL R92, R167, -INF , !P5 ;  /* 0xff800000a75c7808 */ /* 0x000fe20006800000 */
[----:B------:R-:W-:Y:S02]  /*32e0*/  WARPGROUP.DEPBAR.LE gsb0, 0x0 ;  /* 0x00008000000079c5 */ /* 0x000fe40000010000 */
[----:B------:R-:W3:Y:S01]  /*32f0*/  LDS R218, [R218+0x400] ;  /* 0x00040000dada7984 */ /* 0x000ee20000000800 */
[----:B------:R-:W-:Y:S01]  /*3300*/  WARPGROUP.ARRIVE ;  /* 0x00000000000079c5 */ /* 0x000fe20000000000 */
[C---:B------:R-:W-:Y:S01]  /*3310*/  ISETP.GE.AND P3, PT, R215.reuse, 0x10, PT ;  /* 0x00000010d700780c */ /* 0x040fe20003f66270 */
[----:B------:R-:W4:Y:S01]  /*3320*/  MUFU.TANH R163, R101 ;  /* 0x0000006500a37308 */ /* 0x000f220000002400 */
[----:B------:R-:W-:Y:S02]  /*3330*/  ISETP.GE.AND P5, PT, R215, 0x11, PT ;  /* 0x00000011d700780c */ /* 0x000fe40003fa6270 */
[C---:B------:R-:W-:Y:S01]  /*3340*/  ISETP.GT.OR P4, PT, R214.reuse, RZ, !P4 ;  /* 0x000000ffd600720c */ /* 0x040fe20006784670 */
[----:B------:R-:W-:Y:S01]  /*3350*/  HGMMA.64x128x16.F32 R24, gdesc[UR4], R24, gsb0 ;  /* 0x01e00000041879f0 */ /* 0x000fe20008000818 */
[C---:B------:R-:W-:Y:S01]  /*3360*/  ISETP.GT.OR P2, PT, R214.reuse, 0x1, !P2 ;  /* 0x00000001d600780c */ /* 0x040fe20005744670 */
[----:B------:R-:W-:Y:S01]  /*3370*/  ULDC UR4, c[0x0][0x744] ;  /* 0x0001d10000047ab9 */ /* 0x000fe20000000800 */
[C---:B------:R-:W-:Y:S01]  /*3380*/  ISETP.GT.OR P0, PT, R214.reuse, 0x8, !P0 ;  /* 0x00000008d600780c */ /* 0x040fe20004704670 */
[----:B------:R-:W4:Y:S01]  /*3390*/  MUFU.TANH R160, R104 ;  /* 0x0000006800a07308 */ /* 0x000f220000002400 */
[----:B------:R-:W-:-:S02]  /*33a0*/  ISETP.GT.OR P1, PT, R214, 0x9, !P1 ;  /* 0x00000009d600780c */ /* 0x000fc40004f24670 */
[C---:B------:R-:W-:Y:S02]  /*33b0*/  ISETP.GT.OR P3, PT, R214.reuse, 0x10, !P3 ;  /* 0x00000010d600780c */ /* 0x040fe40005f64670 */
[----:B------:R-:W-:Y:S02]  /*33c0*/  ISETP.GT.OR P5, PT, R214, 0x11, !P5 ;  /* 0x00000011d600780c */ /* 0x000fe40006fa4670 */
[----:B------:R-:W-:Y:S01]  /*33d0*/  FSEL R212, R20, -INF , !P4 ;  /* 0xff80000014d47808 */ /* 0x000fe20006000000 */
[----:B------:R-:W4:Y:S01]  /*33e0*/  MUFU.TANH R156, R108 ;  /* 0x0000006c009c7308 */ /* 0x000f220000002400 */
[C---:B------:R-:W-:Y:S01]  /*33f0*/  FSEL R213, R21.reuse, -INF , !P2 ;  /* 0xff80000015d57808 */ /* 0x040fe20005000000 */
[----:B------:R-:W-:Y:S01]  /*3400*/  FFMA.FTZ R21, -R21, R21, 1 ;  /* 0x3f80000015157423 */ /* 0x000fe20000010115 */
[C---:B------:R-:W-:Y:S01]  /*3410*/  FSEL R219, R23.reuse, -INF , !P0 ;  /* 0xff80000017db7808 */ /* 0x040fe20004000000 */
[----:B------:R-:W-:Y:S01]  /*3420*/  FFMA.FTZ R23, -R23, R23, 1 ;  /* 0x3f80000017177423 */ /* 0x000fe20000010117 */
[----:B------:R-:W-:-:S02]  /*3430*/  FSEL R224, R232, -INF , !P1 ;  /* 0xff800000e8e07808 */ /* 0x000fc40004800000 */
[C---:B------:R-:W-:Y:S01]  /*3440*/  ISETP.GE.AND P4, PT, R215.reuse, 0x18, PT ;  /* 0x00000018d700780c */ /* 0x040fe20003f86270 */
[----:B------:R-:W4:Y:S01]  /*3450*/  MUFU.TANH R155, R109 ;  /* 0x0000006d009b7308 */ /* 0x000f220000002400 */
[C---:B------:R-:W-:Y:S02]  /*3460*/  ISETP.GE.AND P2, PT, R215.reuse, 0x19, PT ;  /* 0x00000019d700780c */ /* 0x040fe40003f46270 */
[C---:B------:R-:W-:Y:S02]  /*3470*/  ISETP.GE.AND P0, PT, R215.reuse, 0x20, PT ;  /* 0x00000020d700780c */ /* 0x040fe40003f06270 */
[----:B------:R-:W-:Y:S02]  /*3480*/  ISETP.GE.AND P1, PT, R215, 0x21, PT ;  /* 0x00000021d700780c */ /* 0x000fe40003f26270 */
[C---:B------:R-:W-:Y:S01]  /*3490*/  FSEL R208, R228.reuse, -INF , !P3 ;  /* 0xff800000e4d07808 */ /* 0x040fe20005800000 */
[----:B------:R1:W-:Y:S01]  /*34a0*/  MUFU.TANH R143, R121 ;  /* 0x00000079008f7308 */ /* 0x0003e20000002400 */
[----:B------:R-:W-:Y:S01]  /*34b0*/  FSEL R206, R237, -INF , !P5 ;  /* 0xff800000edce7808 */ /* 0x000fe20006800000 */
[----:B------:R-:W-:Y:S01]  /*34c0*/  FFMA.FTZ R228, -R228, R228, 1 ;  /* 0x3f800000e4e47423 */ /* 0x000fe200000101e4 */
[----:B------:R-:W-:-:S02]  /*34d0*/  ISETP.GE.AND P3, PT, R215, 0x28, PT ;  /* 0x00000028d700780c */ /* 0x000fc40003f66270 */
[----:B------:R-:W-:Y:S01]  /*34e0*/  ISETP.GE.AND P5, PT, R215, 0x29, PT ;  /* 0x00000029d700780c */ /* 0x000fe20003fa6270 */
[----:B---3--:R-:W-:Y:S01]  /*34f0*/  SHFL.IDX PT, R223, R218, R9, 0x1f ;  /* 0x00001f09dadf7589 */ /* 0x008fe200000e0000 */
[C---:B------:R-:W-:Y:S01]  /*3500*/  ISETP.GT.OR P4, PT, R214.reuse, 0x18, !P4 ;  /* 0x00000018d600780c */ /* 0x040fe20006784670 */
[----:B------:R-:W3:Y:S01]  /*3510*/  MUFU.TANH R162, R102 ;  /* 0x0000006600a27308 */ /* 0x000ee20000002400 */
[C---:B------:R-:W-:Y:S02]  /*3520*/  ISETP.GT.OR P2, PT, R214.reuse, 0x19, !P2 ;  /* 0x00000019d600780c */ /* 0x040fe40005744670 */
[C---:B------:R-:W-:Y:S02]  /*3530*/  ISETP.GT.OR P0, PT, R214.reuse, 0x20, !P0 ;  /* 0x00000020d600780c */ /* 0x040fe40004704670 */
[C---:B------:R-:W-:Y:S02]  /*3540*/  ISETP.GT.OR P1, PT, R214.reuse, 0x21, !P1 ;  /* 0x00000021d600780c */ /* 0x040fe40004f24670 */
[C---:B------:R-:W-:Y:S01]  /*3550*/  ISETP.GT.OR P3, PT, R214.reuse, 0x28, !P3 ;  /* 0x00000028d600780c */ /* 0x040fe20005f64670 */
[----:B------:R2:W-:Y:S01]  /*3560*/  MUFU.TANH R150, R114 ;  /* 0x0000007200967308 */ /* 0x0005e20000002400 */
[----:B------:R-:W-:-:S02]  /*3570*/  ISETP.GT.OR P5, PT, R214, 0x29, !P5 ;  /* 0x00000029d600780c */ /* 0x000fc40006fa4670 */
[----:B------:R-:W-:Y:S02]  /*3580*/  FSEL R204, R236, -INF , !P4 ;  /* 0xff800000eccc7808 */ /* 0x000fe40006000000 */
[----:B------:R-:W-:Y:S02]  /*3590*/  FSEL R139, R234, -INF , !P2 ;  /* 0xff800000ea8b7808 */ /* 0x000fe40005000000 */
[----:B------:R-:W-:Y:S01]  /*35a0*/  FSEL R137, R197, -INF , !P0 ;  /* 0xff800000c5897808 */ /* 0x000fe20004000000 */
[----:B------:R-:W3:Y:S01]  /*35b0*/  MUFU.TANH R161, R103 ;  /* 0x0000006700a17308 */ /* 0x000ee20000002400 */
[----:B------:R-:W-:Y:S02]  /*35c0*/  FSEL R135, R198, -INF , !P1 ;  /* 0xff800000c6877808 */ /* 0x000fe40004800000 */
[C---:B------:R-:W-:Y:S02]  /*35d0*/  ISETP.GE.AND P4, PT, R215.reuse, 0x30, PT ;  /* 0x00000030d700780c */ /* 0x040fe40003f86270 */
[----:B------:R-:W-:-:S02]  /*35e0*/  ISETP.GE.AND P2, PT, R215, 0x31, PT ;  /* 0x00000031d700780c */ /* 0x000fc40003f46270 */
[C---:B------:R-:W-:Y:S01]  /*35f0*/  ISETP.GE.AND P0, PT, R215.reuse, 0x38, PT ;  /* 0x00000038d700780c */ /* 0x040fe20003f06270 */
[----:B------:R-:W3:Y:S01]  /*3600*/  MUFU.TANH R158, R106 ;  /* 0x0000006a009e7308 */ /* 0x000ee20000002400 */
[----:B------:R-:W-:Y:S02]  /*3610*/  ISETP.GE.AND P1, PT, R215, 0x39, PT ;  /* 0x00000039d700780c */ /* 0x000fe40003f26270 */
[----:B------:R-:W-:Y:S02]  /*3620*/  FSEL R132, R201, -INF , !P3 ;  /* 0xff800000c9847808 */ /* 0x000fe40005800000 */
[----:B-1----:R-:W-:Y:S02]  /*3630*/  FSEL R121, R171, -INF , !P5 ;  /* 0xff800000ab797808 */ /* 0x002fe40006800000 */
[C---:B------:R-:W-:Y:S01]  /*3640*/  ISETP.GE.AND P3, PT, R115.reuse, 0x40, PT ;  /* 0x000000407300780c */ /* 0x040fe20003f66270 */
[----:B------:R-:W1:Y:S01]  /*3650*/  MUFU.TANH R157, R107 ;  /* 0x0000006b009d7308 */ /* 0x000e620000002400 */
[----:B------:R-:W-:-:S02]  /*3660*/  ISETP.GE.AND P5, PT, R115, 0x41, PT ;  /* 0x000000417300780c */ /* 0x000fc40003fa6270 */
[C---:B------:R-:W-:Y:S02]  /*3670*/  ISETP.GT.OR P4, PT, R214.reuse, 0x30, !P4 ;  /* 0x00000030d600780c */ /* 0x040fe40006784670 */
[C---:B------:R-:W-:Y:S02]  /*3680*/  ISETP.GT.OR P2, PT, R214.reuse, 0x31, !P2 ;  /* 0x00000031d600780c */ /* 0x040fe40005744670 */
[C---:B------:R-:W-:Y:S01]  /*3690*/  ISETP.GT.OR P0, PT, R214.reuse, 0x38, !P0 ;  /* 0x00000038d600780c */ /* 0x040fe20004704670 */
[----:B------:R4:W-:Y:S01]  /*36a0*/  MUFU.TANH R152, R111 ;  /* 0x0000006f00987308 */ /* 0x0009e20000002400 */
[----:B------:R-:W-:Y:S02]  /*36b0*/  ISETP.GT.OR P1, PT, R214, 0x39, !P1 ;  /* 0x00000039d600780c */ /* 0x000fe40004f24670 */
        /* <DEDUP_REMOVED lines=13> */
[----:B------:R-:W2:Y:S01]  /*3790*/  MUFU.TANH R147, R117 ;  /* 0x0000007500937308 */ /* 0x000ea20000002400 */
[----:B----4-:R-:W-:Y:S02]  /*37a0*/  FSEL R111, R163, -INF , !P5 ;  /* 0xff800000a36f7808 */ /* 0x010fe40006800000 */
[C---:B------:R-:W-:Y:S02]  /*37b0*/  ISETP.GE.AND P3, PT, R115.reuse, 0x58, PT ;  /* 0x000000587300780c */ /* 0x040fe40003f66270 */
[----:B------:R-:W-:-:S02]  /*37c0*/  ISETP.GE.AND P5, PT, R115, 0x59, PT ;  /* 0x000000597300780c */ /* 0x000fc40003fa6270 */
        /* <DEDUP_REMOVED lines=8> */
[----:B------:R-:W-:Y:S02]  /*3850*/  FSEL R95, R160, -INF , !P4 ;  /* 0xff800000a05f7808 */ /* 0x000fe40006000000 */
        /* <DEDUP_REMOVED lines=8> */
[----:B------:R-:W-:Y:S01]  /*38e0*/  ISETP.GE.AND P1, PT, R215, 0x49, PT ;  /* 0x00000049d700780c */ /* 0x000fe20003f26270 */
[----:B------:R-:W-:Y:S02]  /*38f0*/  WARPGROUP.DEPBAR.LE gsb0, 0x0 ;  /* 0x00008000000079c5 */ /* 0x000fe40000010000 */
[----:B------:R-:W-:Y:S01]  /*3900*/  WARPGROUP.ARRIVE ;  /* 0x00000000000079c5 */ /* 0x000fe20000000000 */
[----:B------:R-:W-:Y:S02]  /*3910*/  FSEL R108, R153, -INF , !P3 ;  /* 0xff800000996c7808 */ /* 0x000fe40005800000 */
[----:B------:R-:W-:Y:S01]  /*3920*/  FSEL R103, R151, -INF , !P5 ;  /* 0xff80000097677808 */ /* 0x000fe20006800000 */
[----:B------:R-:W4:Y:S01]  /*3930*/  MUFU.TANH R141, R123 ;  /* 0x0000007b008d7308 */ /* 0x000f220000002400 */
[C---:B------:R-:W-:Y:S01]  /*3940*/  ISETP.GE.AND P3, PT, R215.reuse, 0x50, PT ;  /* 0x00000050d700780c */ /* 0x040fe20003f66270 */
[----:B------:R-:W-:Y:S01]  /*3950*/  HGMMA.64x128x16.F32 R24, gdesc[UR8], R24, gsb0 ;  /* 0x01e00000081879f0 */ /* 0x000fe20008000818 */
[----:B------:R-:W-:-:S02]  /*3960*/  ISETP.GE.AND P5, PT, R215, 0x51, PT ;  /* 0x00000051d700780c */ /* 0x000fc40003fa6270 */
[C---:B------:R-:W-:Y:S02]  /*3970*/  ISETP.GT.OR P4, PT, R214.reuse, 0x40, !P4 ;  /* 0x00000040d600780c */ /* 0x040fe40006784670 */
[C---:B------:R-:W-:Y:S01]  /*3980*/  ISETP.GT.OR P2, PT, R214.reuse, 0x41, !P2 ;  /* 0x00000041d600780c */ /* 0x040fe20005744670 */
[----:B------:R1:W4:Y:S01]  /*3990*/  MUFU.TANH R5, R126 ;  /* 0x0000007e00057308 */ /* 0x0003220000002400 */
[C---:B------:R-:W-:Y:S02]  /*39a0*/  ISETP.GT.OR P0, PT, R214.reuse, 0x48, !P0 ;  /* 0x00000048d600780c */ /* 0x040fe40004704670 */
[C---:B------:R-:W-:Y:S02]  /*39b0*/  ISETP.GT.OR P1, PT, R214.reuse, 0x49, !P1 ;  /* 0x00000049d600780c */ /* 0x040fe40004f24670 */
[C---:B------:R-:W-:Y:S02]  /*39c0*/  ISETP.GT.OR P3, PT, R214.reuse, 0x50, !P3 ;  /* 0x00000050d600780c */ /* 0x040fe40005f64670 */
[----:B------:R-:W-:Y:S01]  /*39d0*/  ISETP.GT.OR P5, PT, R214, 0x51, !P5 ;  /* 0x00000051d600780c */ /* 0x000fe20006fa4670 */
[----:B------:R2:W-:Y:S01]  /*39e0*/  MUFU.TANH R6, R125 ;  /* 0x0000007d00067308 */ /* 0x0005e20000002400 */
[----:B---3--:R-:W-:Y:S01]  /*39f0*/  FSEL R101, R162, -INF , !P4 ;  /* 0xff800000a2657808 */ /* 0x008fe20006000000 */
[----:B-1----:R-:W-:Y:S01]  /*3a00*/  VIADD R126, R9, 0x8 ;  /* 0x00000008097e7836 */ /* 0x002fe20000000000 */
[----:B------:R-:W-:-:S02]  /*3a10*/  FSEL R93, R161, -INF , !P2 ;  /* 0xff800000a15d7808 */ /* 0x000fc40005000000 */
[----:B------:R-:W-:Y:S02]  /*3a20*/  FSEL R104, R158, -INF , !P0 ;  /* 0xff8000009e687808 */ /* 0x000fe40004000000 */
[----:B------:R-:W-:Y:S01]  /*3a30*/  FSEL R99, R157, -INF , !P1 ;  /* 0xff8000009d637808 */ /* 0x000fe20004800000 */
[----:B------:R-:W-:Y:S01]  /*3a40*/  SHFL.IDX PT, R216, R218, R126, 0x1f ;  /* 0x00001f7edad87589 */ /* 0x000fe200000e0000 */
[C---:B------:R-:W-:Y:S01]  /*3a50*/  ISETP.GE.AND P4, PT, R215.reuse, 0x58, PT ;  /* 0x00000058d700780c */ /* 0x040fe20003f86270 */
[----:B--2---:R-:W-:Y:S01]  /*3a60*/  FMUL.FTZ R125, R128, UR13 ;  /* 0x0000000d807d7c20 */ /* 0x004fe20008410000 */
[----:B------:R-:W-:Y:S01]  /*3a70*/  ISETP.GE.AND P2, PT, R215, 0x59, PT ;  /* 0x00000059d700780c */ /* 0x000fe20003f46270 */
[----:B------:R1:W-:Y:S01]  /*3a80*/  MUFU.TANH R4, R127 ;  /* 0x0000007f00047308 */ /* 0x0003e20000002400 */
[C---:B------:R-:W-:Y:S02]  /*3a90*/  ISETP.GE.AND P0, PT, R115.reuse, 0x60, PT ;  /* 0x000000607300780c */ /* 0x040fe40003f06270 */
[----:B------:R-:W-:-:S02]  /*3aa0*/  ISETP.GE.AND P1, PT, R115, 0x61, PT ;  /* 0x000000617300780c */ /* 0x000fc40003f26270 */
[----:B------:R-:W-:Y:S02]  /*3ab0*/  FSEL R96, R154, -INF , !P3 ;  /* 0xff8000009a607808 */ /* 0x000fe40005800000 */
[----:B------:R-:W-:Y:S01]  /*3ac0*/  FSEL R107, R152, -INF , !P5 ;  /* 0xff800000986b7808 */ /* 0x000fe20006800000 */
[----:B------:R2:W-:Y:S01]  /*3ad0*/  MUFU.TANH R2, R125 ;  /* 0x0000007d00027308 */ /* 0x0005e20000002400 */
[C---:B------:R-:W-:Y:S01]  /*3ae0*/  ISETP.GE.AND P3, PT, R115.reuse, 0x68, PT ;  /* 0x000000687300780c */ /* 0x040fe20003f66270 */
[----:B-1----:R-:W-:Y:S01]  /*3af0*/  FMUL.FTZ R127, R130, UR13 ;  /* 0x0000000d827f7c20 */ /* 0x002fe20008410000 */
[----:B------:R-:W-:Y:S02]  /*3b00*/  ISETP.GE.AND P5, PT, R115, 0x69, PT ;  /* 0x000000697300780c */ /* 0x000fe40003fa6270 */
[C---:B------:R-:W-:Y:S02]  /*3b10*/  ISETP.GT.OR P4, PT, R214.reuse, 0x58, !P4 ;  /* 0x00000058d600780c */ /* 0x040fe40006784670 */
[----:B------:R-:W-:Y:S01]  /*3b20*/  ISETP.GT.OR P2, PT, R214, 0x59, !P2 ;  /* 0x00000059d600780c */ /* 0x000fe20005744670 */
[----:B------:R-:W-:Y:S01]  /*3b30*/  MUFU.TANH R127, R127 ;  /* 0x0000007f007f7308 */ /* 0x000fe20000002400 */
[C---:B------:R-:W-:Y:S01]  /*3b40*/  ISETP.GT.OR P0, PT, R124.reuse, 0x60, !P0 ;  /* 0x000000607c00780c */ /* 0x040fe20004704670 */
[----:B--2---:R-:W-:Y:S01]  /*3b50*/  VIADD R125, R9, 0xc ;  /* 0x0000000c097d7836 */ /* 0x004fe20000000000 */
[----:B------:R-:W-:-:S02]  /*3b60*/  ISETP.GT.OR P1, PT, R124, 0x61, !P1 ;  /* 0x000000617c00780c */ /* 0x000fc40004f24670 */
[C---:B------:R-:W-:Y:S02]  /*3b70*/  ISETP.GT.OR P3, PT, R124.reuse, 0x68, !P3 ;  /* 0x000000687c00780c */ /* 0x040fe40005f64670 */
[----:B------:R-:W-:Y:S01]  /*3b80*/  ISETP.GT.OR P5, PT, R124, 0x69, !P5 ;  /* 0x000000697c00780c */ /* 0x000fe20006fa4670 */
[----:B------:R-:W1:Y:S01]  /*3b90*/  SHFL.IDX PT, R233, R17, R125, 0x1f ;  /* 0x00001f7d11e97589 */ /* 0x000e6200000e0000 */
[----:B------:R-:W-:Y:S01]  /*3ba0*/  FSEL R90, R150, -INF , !P4 ;  /* 0xff800000965a7808 */ /* 0x000fe20006000000 */
[----:B------:R-:W-:Y:S01]  /*3bb0*/  MUFU.TANH R227, R227 ;  /* 0x000000e300e37308 */ /* 0x000fe20000002400 */
[----:B------:R-:W-:Y:S02]  /*3bc0*/  FSEL R110, R149, -INF , !P2 ;  /* 0xff800000956e7808 */ /* 0x000fe40005000000 */
[----:B------:R-:W-:Y:S02]  /*3bd0*/  FSEL R106, R148, -INF , !P0 ;  /* 0xff800000946a7808 */ /* 0x000fe40004000000 */
[----:B------:R-:W-:-:S02]  /*3be0*/  FSEL R94, R147, -INF , !P1 ;  /* 0xff800000935e7808 */ /* 0x000fc40004800000 */
[C---:B------:R-:W-:Y:S01]  /*3bf0*/  ISETP.GE.AND P4, PT, R115.reuse, 0x70, PT ;  /* 0x000000707300780c */ /* 0x040fe20003f86270 */
[----:B------:R-:W-:Y:S01]  /*3c00*/  MUFU.TANH R131, R131 ;  /* 0x0000008300837308 */ /* 0x000fe20000002400 */
[C---:B------:R-:W-:Y:S02]  /*3c10*/  ISETP.GE.AND P2, PT, R115.reuse, 0x71, PT ;  /* 0x000000717300780c */ /* 0x040fe40003f46270 */
[C---:B------:R-:W-:Y:S02]  /*3c20*/  ISETP.GE.AND P0, PT, R115.reuse, 0x78, PT ;  /* 0x000000787300780c */ /* 0x040fe40003f06270 */
[----:B------:R-:W-:Y:S02]  /*3c30*/  ISETP.GE.AND P1, PT, R115, 0x79, PT ;  /* 0x000000797300780c */ /* 0x000fe40003f26270 */
[----:B----4-:R-:W-:Y:S02]  /*3c40*/  FSEL R116, R144, -INF , !P3 ;  /* 0xff80000090747808 */ /* 0x010fe40005800000 */
[----:B------:R-:W-:-:S02]  /*3c50*/  FSEL R115, R143, -INF , !P5 ;  /* 0xff8000008f737808 */ /* 0x000fc40006800000 */
[C---:B------:R-:W-:Y:S02]  /*3c60*/  ISETP.GE.AND P3, PT, R215.reuse, 0x60, PT ;  /* 0x00000060d700780c */ /* 0x040fe40003f66270 */
[----:B------:R-:W-:Y:S01]  /*3c70*/  ISETP.GE.AND P5, PT, R215, 0x61, PT ;  /* 0x00000061d700780c */ /* 0x000fe20003fa6270 */
[----:B-1----:R-:W-:Y:S01]  /*3c80*/  FFMA.FTZ R224, R224, UR4, -R233 ;  /* 0x00000004e0e07c23 */ /* 0x002fe200080108e9 */
[----:B------:R-:W-:Y:S02]  /*3c90*/  ISETP.GT.OR P4, PT, R124, 0x70, !P4 ;  /* 0x000000707c00780c */ /* 0x000fe40006784670 */
[C---:B------:R-:W-:Y:S02]  /*3ca0*/  ISETP.GT.OR P3, PT, R214.reuse, 0x60, !P3 ;  /* 0x00000060d600780c */ /* 0x040fe40005f64670 */
[----:B------:R-:W-:Y:S02]  /*3cb0*/  ISETP.GT.OR P5, PT, R214, 0x61, !P5 ;  /* 0x00000061d600780c */ /* 0x000fe40006fa4670 */
[----:B------:R-:W-:-:S02]  /*3cc0*/  FSEL R118, R140, -INF , !P4 ;  /* 0xff8000008c767808 */ /* 0x000fc40006000000 */
        /* <DEDUP_REMOVED lines=8> */
[C---:B------:R-:W-:Y:S02]  /*3d50*/  ISETP.GT.OR P4, PT, R214.reuse, 0x68, !P4 ;  /* 0x00000068d600780c */ /* 0x040fe40006784670 */
[C---:B------:R-:W-:Y:S02]  /*3d60*/  ISETP.GT.OR P3, PT, R214.reuse, 0x69, !P3 ;  /* 0x00000069d600780c */ /* 0x040fe40005f64670 */
[----:B------:R-:W-:Y:S02]  /*3d70*/  ISETP.GT.OR P5, PT, R214, 0x70, !P5 ;  /* 0x00000070d600780c */ /* 0x000fe40006fa4670 */
[----:B------:R-:W-:-:S02]  /*3d80*/  IADD3 R124, R9, 0x4, RZ ;  /* 0x00000004097c7810 */ /* 0x000fc40007ffe0ff */
[----:B------:R-:W-:Y:S02]  /*3d90*/  FSEL R117, R142, -INF , !P4 ;  /* 0xff8000008e757808 */ /* 0x000fe40006000000 */
[----:B------:R-:W-:Y:S01]  /*3da0*/  FSEL R123, R141, -INF , !P3 ;  /* 0xff8000008d7b7808 */ /* 0x000fe20005800000 */
[----:B------:R-:W1:Y:S01]  /*3db0*/  SHFL.IDX PT, R128, R218, R124, 0x1f ;  /* 0x00001f7cda807589 */ /* 0x000e6200000e0000 */
[----:B------:R-:W-:Y:S02]  /*3dc0*/  FSEL R120, R5, -INF , !P5 ;  /* 0xff80000005787808 */ /* 0x000fe40006800000 */
[C---:B------:R-:W-:Y:S01]  /*3dd0*/  ISETP.GE.AND P4, PT, R215.reuse, 0x71, PT ;  /* 0x00000071d700780c */ /* 0x040fe20003f86270 */
[----:B------:R-:W2:Y:S01]  /*3de0*/  SHFL.IDX PT, R217, R17, R124, 0x1f ;  /* 0x00001f7c11d97589 */ /* 0x000ea200000e0000 */
[C---:B------:R-:W-:Y:S02]  /*3df0*/  ISETP.GE.AND P3, PT, R215.reuse, 0x78, PT ;  /* 0x00000078d700780c */ /* 0x040fe40003f66270 */
[----:B------:R-:W-:-:S02]  /*3e00*/  ISETP.GE.AND P5, PT, R215, 0x79, PT ;  /* 0x00000079d700780c */ /* 0x000fc40003fa6270 */
[----:B------:R-:W3:Y:S01]  /*3e10*/  SHFL.IDX PT, R215, R17, R9, 0x1f ;  /* 0x00001f0911d77589 */ /* 0x000ee200000e0000 */
[C---:B------:R-:W-:Y:S02]  /*3e20*/  ISETP.GT.OR P4, PT, R214.reuse, 0x71, !P4 ;  /* 0x00000071d600780c */ /* 0x040fe40006784670 */
[C---:B------:R-:W-:Y:S02]  /*3e30*/  ISETP.GT.OR P3, PT, R214.reuse, 0x78, !P3 ;  /* 0x00000078d600780c */ /* 0x040fe40005f64670 */
[----:B------:R-:W-:Y:S02]  /*3e40*/  ISETP.GT.OR P5, PT, R214, 0x79, !P5 ;  /* 0x00000079d600780c */ /* 0x000fe40006fa4670 */
        /* <DEDUP_REMOVED lines=9> */
[--C-:B---3--:R-:W-:Y:S01]  /*3ee0*/  FFMA.FTZ R216, R210, UR4, -R215.reuse ;  /* 0x00000004d2d87c23 */ /* 0x108fe200080108d7 */
[----:B------:R-:W-:Y:S01]  /*3ef0*/  FFMA.FTZ R25, R212, UR4, -R215 ;  /* 0x00000004d4197c23 */ /* 0x000fe200080108d7 */
[----:B------:R-:W-:Y:S01]  /*3f00*/  IADD3 R215, R9, 0x10, RZ ;  /* 0x0000001009d77810 */ /* 0x000fe20007ffe0ff */
[----:B------:R-:W-:Y:S01]  /*3f10*/  FADD.FTZ R128, R27, -R128 ;  /* 0x800000801b807221 */ /* 0x000fe20000010000 */
[C---:B------:R-:W-:Y:S01]  /*3f20*/  VIADD R217, R9.reuse, 0x14 ;  /* 0x0000001409d97836 */ /* 0x040fe20000000000 */
[----:B------:R-:W1:Y:S01]  /*3f30*/  SHFL.IDX PT, R28, R17, R126, 0x1f ;  /* 0x00001f7e111c7589 */ /* 0x000e6200000e0000 */
[C---:B------:R-:W-:Y:S01]  /*3f40*/  IADD3 R213, R9.reuse, 0x1c, RZ ;  /* 0x0000001c09d57810 */ /* 0x040fe20007ffe0ff */
[----:B------:R-:W-:-:S02]  /*3f50*/  VIADD R212, R9, 0x18 ;  /* 0x0000001809d47836 */ /* 0x000fc40000000000 */
[--C-:B----4-:R-:W-:Y:S01]  /*3f60*/  FADD.FTZ R210, R29, -R214.reuse ;  /* 0x800000d61dd27221 */ /* 0x110fe20000010000 */
[----:B------:R-:W2:Y:S01]  /*3f70*/  SHFL.IDX PT, R27, R218, R215, 0x1f ;  /* 0x00001fd7da1b7589 */ /* 0x000ea200000e0000 */
[----:B------:R-:W-:Y:S01]  /*3f80*/  FADD.FTZ R214, R31, -R214 ;  /* 0x800000d61fd67221 */ /* 0x000fe20000010000 */
[----:B------:R-:W3:Y:S02]  /*3f90*/  MUFU.EX2 R211, R211 ;  /* 0x000000d300d37308 */ /* 0x000ee40000000800 */
[----:B------:R-:W4:Y:S04]  /*3fa0*/  SHFL.IDX PT, R222, R218, R217, 0x1f ;  /* 0x00001fd9dade7589 */ /* 0x000f2800000e0000 */
[----:B------:R-:W4:Y:S02]  /*3fb0*/  SHFL.IDX PT, R29, R218, R213, 0x1f ;  /* 0x00001fd5da1d7589 */ /* 0x000f2400000e0000 */
[----:B------:R-:W4:Y:S02]  /*3fc0*/  MUFU.EX2 R26, R26 ;  /* 0x0000001a001a7308 */ /* 0x000f240000000800 */
[----:B------:R2:W4:Y:S04]  /*3fd0*/  SHFL.IDX PT, R30, R218, R212, 0x1f ;  /* 0x00001fd4da1e7589 */ /* 0x00052800000e0000 */
[----:B------:R-:W4:Y:S02]  /*3fe0*/  SHFL.IDX PT, R31, R17, R215, 0x1f ;  /* 0x00001fd7111f7589 */ /* 0x000f2400000e0000 */
[----:B------:R-:W4:Y:S01]  /*3ff0*/  MUFU.EX2 R25, R25 ;  /* 0x0000001900197308 */ /* 0x000f220000000800 */
[----:B---3--:R-:W-:Y:S01]  /*4000*/  FMUL.FTZ R221, R211, R221 ;  /* 0x000000ddd3dd7220 */ /* 0x008fe20000410000 */
[--C-:B-1----:R-:W-:Y:S01]  /*4010*/  FFMA.FTZ R24, R220, UR4, -R28.reuse ;  /* 0x00000004dc187c23 */ /* 0x102fe2000801081c */
[----:B------:R-:W-:Y:S01]  /*4020*/  FFMA.FTZ R28, R219, UR4, -R28 ;  /* 0x00000004db1c7c23 */ /* 0x000fe2000801081c */
        /* <DEDUP_REMOVED lines=24> */
[--C-:B-1----:R-:W-:Y:S01]  /*41b0*/  FFMA.FTZ R207, R207, UR4, -R32.reuse ;  /* 0x00000004cfcf7c23 */ /* 0x102fe20008010820 */
[----:B------:R-:W-:-:S03]  /*41c0*/  FFMA.FTZ R32, R206, UR4, -R32 ;  /* 0x00000004ce207c23 */ /* 0x000fc60008010820 */
[----:B------:R1:W-:Y:S01]  /*41d0*/  MUFU.EX2 R18, R31 ;  /* 0x0000001f00127308 */ /* 0x0003e20000000800 */
[----:B------:R-:W-:Y:S01]  /*41e0*/  FFMA.FTZ R206, -R20, R20, 1 ;  /* 0x3f80000014ce7423 */ /* 0x000fe20000010114 */
[----:B---3--:R-:W-:-:S03]  /*41f0*/  FFMA.FTZ R204, R204, UR4, -R33 ;  /* 0x00000004cccc7c23 */ /* 0x008fc60008010821 */
[----:B------:R-:W-:Y:S01]  /*4200*/  FMUL.FTZ R206, R206, R223 ;  /* 0x000000dfcece7220 */ /* 0x000fe20000410000 */
[----:B------:R-:W-:Y:S02]  /*4210*/  FFMA.FTZ R223, -R194, R194, 1 ;  /* 0x3f800000c2df7423 */ /* 0x000fe400000101c2 */
[----:B------:R2:W3:Y:S01]  /*4220*/  MUFU.EX2 R20, R32 ;  /* 0x0000002000147308 */ /* 0x0004e20000000800 */
[----:B-1----:R-:W-:Y:S01]  /*4230*/  FFMA.FTZ R31, R205, UR4, -R33 ;  /* 0x00000004cd1f7c23 */ /* 0x002fe20008010821 */
[----:B----4-:R-:W-:Y:S01]  /*4240*/  FFMA.FTZ R33, R139, UR4, -R34 ;  /* 0x000000048b217c23 */ /* 0x010fe20008010822 */
[----:B------:R-:W-:Y:S01]  /*4250*/  FMUL.FTZ R214, R30, R214 ;  /* 0x000000d61ed67220 */ /* 0x000fe20000410000 */
[----:B------:R-:W1:Y:S01]  /*4260*/  SHFL.IDX PT, R139, R15, R124, 0x1f ;  /* 0x00001f7c0f8b7589 */ /* 0x000e6200000e0000 */
[----:B------:R-:W-:-:S03]  /*4270*/  FFMA.FTZ R205, R134, UR4, -R209 ;  /* 0x0000000486cd7c23 */ /* 0x000fc600080108d1 */
[----:B------:R4:W1:Y:S01]  /*4280*/  MUFU.EX2 R17, R207 ;  /* 0x000000cf00117308 */ /* 0x0008620000000800 */
[----:B--2---:R-:W-:Y:S01]  /*4290*/  FFMA.FTZ R32, -R19, R19, 1 ;  /* 0x3f80000013207423 */ /* 0x004fe20000010113 */
[----:B------:R-:W-:Y:S01]  /*42a0*/  FFMA.FTZ R134, R132, UR4, -R209 ;  /* 0x0000000484867c23 */ /* 0x000fe200080108d1 */
[----:B------:R-:W2:Y:S04]  /*42b0*/  LDL.LU R194, [R1+0x13c] ;  /* 0x00013c0001c27983 */ /* 0x000ea80000300800 */
[----:B------:R-:W1:Y:S01]  /*42c0*/  SHFL.IDX PT, R209, R10, R126, 0x1f ;  /* 0x00001f7e0ad17589 */ /* 0x000e6200000e0000 */
[----:B------:R1:W-:Y:S01]  /*42d0*/  MUFU.EX2 R19, R204 ;  /* 0x000000cc00137308 */ /* 0x0003e20000000800 */
[----:B---3--:R-:W-:Y:S02]  /*42e0*/  FMUL.FTZ R222, R20, R222 ;  /* 0x000000de14de7220 */ /* 0x008fe40000410000 */
        /* <DEDUP_REMOVED lines=35> */
[--C-:B---3--:R-:W-:Y:S01]  /*4520*/  FFMA.FTZ R109, R109, UR4, -R207.reuse ;  /* 0x000000046d6d7c23 */ /* 0x108fe200080108cf */
[----:B------:R-:W-:Y:S01]  /*4530*/  FFMA.FTZ R114, R101, UR4, -R207 ;  /* 0x0000000465727c23 */ /* 0x000fe200080108cf */
[----:B------:R-:W3:Y:S01]  /*4540*/  SHFL.IDX PT, R139, R10, R213, 0x1f ;  /* 0x00001fd50a8b7589 */ /* 0x000ee200000e0000 */
[--C-:B------:R-:W-:Y:S01]  /*4550*/  FFMA.FTZ R101, R93, UR4, -R121.reuse ;  /* 0x000000045d657c23 */ /* 0x100fe20008010879 */
[----:B------:R-:W-:Y:S01]  /*4560*/  FFMA.FTZ R111, R111, UR4, -R121 ;  /* 0x000000046f6f7c23 */ /* 0x000fe20008010879 */
[----:B------:R-:W-:Y:S01]  /*4570*/  FFMA.FTZ R121, R95, UR4, -R209 ;  /* 0x000000045f797c23 */ /* 0x000fe200080108d1 */
[----:B------:R-:W3:Y:S01]  /*4580*/  SHFL.IDX PT, R207, R10, R217, 0x1f ;  /* 0x00001fd90acf7589 */ /* 0x000ee200000e0000 */
        /* <DEDUP_REMOVED lines=9> */
[--C-:B---3--:R-:W-:Y:S01]  /*4620*/  FFMA.FTZ R103, R103, UR4, -R139.reuse ;  /* 0x0000000467677c23 */ /* 0x108fe2000801088b */
        /* <DEDUP_REMOVED lines=11> */
[----:B---3--:R-:W-:Y:S01]  /*46e0*/  FFMA.FTZ R135, R98, UR4, -R207 ;  /* 0x0000000462877c23 */ /* 0x008fe200080108cf */
[----:B------:R-:W-:-:S02]  /*46f0*/  FSEL R207, R227, -INF , !P1 ;  /* 0xff800000e3cf7808 */ /* 0x000fc40004800000 */
[----:B------:R-:W3:Y:S01]  /*4700*/  SHFL.IDX PT, R96, R12, R125, 0x1f ;  /* 0x00001f7d0c607589 */ /* 0x000ee200000e0000 */
        /* <DEDUP_REMOVED lines=14> */
[--C-:B---3--:R-:W-:Y:S01]  /*47f0*/  FFMA.FTZ R115, R115, UR4, -R96.reuse ;  /* 0x0000000473737c23 */ /* 0x108fe20008010860 */
[----:B------:R-:W-:Y:S01]  /*4800*/  FFMA.FTZ R123, R123, UR4, -R96 ;  /* 0x000000047b7b7c23 */ /* 0x000fe20008010860 */
[----:B------:R-:W3:Y:S01]  /*4810*/  MUFU.EX2 R35, R35 ;  /* 0x0000002300237308 */ /* 0x000ee20000000800 */
[--C-:B-1----:R-:W-:Y:S01]  /*4820*/  FFMA.FTZ R137, R94, UR4, -R99.reuse ;  /* 0x000000045e897c23 */ /* 0x102fe20008010863 */
[----:B------:R-:W-:Y:S02]  /*4830*/  FFMA.FTZ R122, R122, UR4, -R99 ;  /* 0x000000047a7a7c23 */ /* 0x000fe40008010863 */
[----:B------:R-:W-:Y:S01]  /*4840*/  SHFL.IDX PT, R99, R12, R217, 0x1f ;  /* 0x00001fd90c637589 */ /* 0x000fe200000e0000 */
[--C-:B------:R-:W-:Y:S01]  /*4850*/  FFMA.FTZ R106, R106, UR4, -R205.reuse ;  /* 0x000000046a6a7c23 */ /* 0x100fe200080108cd */
[----:B------:R-:W-:Y:S02]  /*4860*/  FFMA.FTZ R119, R119, UR4, -R205 ;  /* 0x0000000477777c23 */ /* 0x000fe400080108cd */
[----:B------:R1:W-:Y:S01]  /*4870*/  MUFU.EX2 R96, R112 ;  /* 0x0000007000607308 */ /* 0x0003e20000000800 */
[----:B------:R3:W3:Y:S01]  /*4880*/  SHFL.IDX PT, R205, R12, R213, 0x1f ;  /* 0x00001fd50ccd7589 */ /* 0x0006e200000e0000 */
        /* <DEDUP_REMOVED lines=9> */
[----:B---3--:R1:W-:Y:S01]  /*4920*/  MUFU.EX2 R12, R102 ;  /* 0x00000066000c7308 */ /* 0x0083e20000000800 */
[----:B------:R-:W-:Y:S02]  /*4930*/  FFMA.FTZ R138, -R229, R229, 1 ;  /* 0x3f800000e58a7423 */ /* 0x000fe400000101e5 */
[----:B------:R-:W-:Y:S02]  /*4940*/  FFMA.FTZ R129, R129, UR4, -R97 ;  /* 0x0000000481817c23 */ /* 0x000fe40008010861 */
[----:B------:R-:W-:Y:S02]  /*4950*/  FMUL.FTZ R138, R138, R220 ;  /* 0x000000dc8a8a7220 */ /* 0x000fe40000410000 */
[----:B------:R-:W3:Y:S01]  /*4960*/  SHFL.IDX PT, R220, R221, R215, 0x1f ;  /* 0x00001fd7dddc7589 */ /* 0x000ee200000e0000 */
        /* <DEDUP_REMOVED lines=20> */
[----:B---3--:R-:W-:Y:S01]  /*4ab0*/  FMUL.FTZ R105, R23, R98 ;  /* 0x0000006217697220 */ /* 0x008fe20000410000 */
[----:B------:R-:W-:Y:S01]  /*4ac0*/  FSEL R23, R131, -INF , !P5 ;  /* 0xff80000083177808 */ /* 0x000fe20006800000 */
[----:B------:R3:W-:Y:S04]  /*4ad0*/  MUFU.EX2 R98, R101 ;  /* 0x0000006500627308 */ /* 0x0007e80000000800 */
[----:B------:R-:W-:-:S04]  /*4ae0*/  FFMA.FTZ R205, R23, UR4, -R205 ;  /* 0x0000000417cd7c23 */ /* 0x000fc800080108cd */
[----:B------:R4:W-:Y:S01]  /*4af0*/  MUFU.EX2 R23, R114 ;  /* 0x0000007200177308 */ /* 0x0009e20000000800 */
[----:B---3--:R-:W-:Y:S02]  /*4b00*/  FMUL.FTZ R101, R235, R36 ;  /* 0x00000024eb657220 */ /* 0x008fe40000410000 */
[----:B------:R-:W-:Y:S05]  /*4b10*/  SHFL.IDX PT, R36, R221, R212, 0x1f ;  /* 0x00001fd4dd247589 */ /* 0x000fea00000e0000 */
[----:B------:R-:W3:Y:S01]  /*4b20*/  MUFU.EX2 R34, R34 ;  /* 0x0000002200227308 */ /* 0x000ee20000000800 */
        /* <DEDUP_REMOVED lines=15> */
[----:B------:R-:W2:Y:S08]  /*4c20*/  MUFU.EX2 R100, R100 ;  /* 0x0000006400647308 */ /* 0x000eb00000000800 */
        /* <DEDUP_REMOVED lines=45> */
[----:B------:R-:W2:Y:S01]  /*4f00*/  SHFL.IDX PT, R214, R41, R9, 0x1f ;  /* 0x00001f0929d67589 */ /* 0x000ea200000e0000 */
[----:B------:R-:W-:Y:S01]  /*4f10*/  FFMA.FTZ R46, -R195, R195, 1 ;  /* 0x3f800000c32e7423 */ /* 0x000fe200000101c3 */
[----:B---3--:R-:W-:Y:S01]  /*4f20*/  FMUL.FTZ R40, R34, R40 ;  /* 0x0000002822287220 */ /* 0x008fe20000410000 */
[----:B------:R-:W-:Y:S01]  /*4f30*/  FMUL.FTZ R49, R49, R210 ;  /* 0x000000d231317220 */ /* 0x000fe20000410000 */
[----:B------:R-:W-:Y:S01]  /*4f40*/  SHFL.IDX PT, R218, R41, R212, 0x1f ;  /* 0x00001fd429da7589 */ /* 0x000fe200000e0000 */
[----:B------:R-:W-:Y:S01]  /*4f50*/  FMUL.FTZ R220, R90, R220 ;  /* 0x000000dc5adc7220 */ /* 0x000fe20000410000 */
[----:B------:R-:W-:Y:S01]  /*4f60*/  FMUL.FTZ R46, R46, R40 ;  /* 0x000000282e2e7220 */ /* 0x000fe20000410000 */
[----:B------:R-:W-:Y:S01]  /*4f70*/  MUFU.EX2 R116, R116 ;  /* 0x0000007400747308 */ /* 0x000fe20000000800 */
[----:B------:R-:W3:Y:S01]  /*4f80*/  SHFL.IDX PT, R210, R41, R124, 0x1f ;  /* 0x00001f7c29d27589 */ /* 0x000ee200000e0000 */
        /* <DEDUP_REMOVED lines=26> */
[--C-:B--2---:R-:W-:Y:S01]  /*5130*/  FADD.FTZ R56, R56, -R214.reuse ;  /* 0x800000d638387221 */ /* 0x104fe20000010000 */
[----:B------:R-:W-:Y:S01]  /*5140*/  FMUL.FTZ R54, R54, R53 ;  /* 0x0000003536367220 */ /* 0x000fe20000410000 */
[----:B------:R-:W-:Y:S01]  /*5150*/  FADD.FTZ R58, R58, -R214 ;  /* 0x800000d63a3a7221 */ /* 0x000fe20000010000 */
[----:B------:R-:W1:Y:S01]  /*5160*/  SHFL.IDX PT, R62, R63, R9, 0x1f ;  /* 0x00001f093f3e7589 */ /* 0x000e6200000e0000 */
[----:B------:R-:W-:Y:S01]  /*5170*/  FMUL.FTZ R53, R36, R55 ;  /* 0x0000003724357220 */ /* 0x000fe20000410000 */
[----:B---3--:R-:W-:Y:S01]  /*5180*/  FADD.FTZ R57, R57, -R210 ;  /* 0x800000d239397221 */ /* 0x008fe20000010000 */
        /* <DEDUP_REMOVED lines=151> */
[----:B------:R-:W-:Y:S01]  /*5b00*/  FMUL.FTZ R73, R137, R73 ;  /* 0x0000004989497220 */ /* 0x000fe20000410000 */
[----:B------:R-:W-:-:S03]  /*5b10*/  FMUL.FTZ R66, R66, R36 ;  /* 0x0000002442427220 */ /* 0x000fc60000410000 */
[----:B------:R-:W-:Y:S01]  /*5b20*/  FMUL.FTZ R124, R124, R73 ;  /* 0x000000497c7c7220 */ /* 0x000fe20000410000 */
[----:B------:R-:W-:Y:S01]  /*5b30*/  FMUL.FTZ R73, R116, R76 ;  /* 0x0000004c74497220 */ /* 0x000fe20000410000 */
[----:B------:R-:W-:-:S03]  /*5b40*/  FMUL.FTZ R36, R122, R75 ;  /* 0x0000004b7a247220 */ /* 0x000fc60000410000 */
[----:B------:R-:W-:Y:S01]  /*5b50*/  FMUL.FTZ R210, R210, R73 ;  /* 0x00000049d2d27220 */ /* 0x000fe20000410000 */
[----:B------:R-:W-:Y:S01]  /*5b60*/  FMUL.FTZ R73, R130, R84 ;  /* 0x0000005482497220 */ /* 0x000fe20000410000 */
[----:B------:R-:W-:Y:S01]  /*5b70*/  FMUL.FTZ R121, R121, R36 ;  /* 0x0000002479797220 */ /* 0x000fe20000410000 */
[----:B------:R-:W-:Y:S01]  /*5b80*/  FMUL.FTZ R36, R113, R81 ;  /* 0x0000005171247220 */ /* 0x000fe20000410000 */
[----:B------:R-:W-:Y:S01]  /*5b90*/  FMUL.FTZ R221, R132, R221 ;  /* 0x000000dd84dd7220 */ /* 0x000fe20000410000 */
[----:B------:R-:W-:Y:S01]  /*5ba0*/  FMUL.FTZ R218, R218, R73 ;  /* 0x00000049dada7220 */ /* 0x000fe20000410000 */
[----:B---3--:R-:W-:Y:S01]  /*5bb0*/  FMUL.FTZ R86, R129, R86 ;  /* 0x0000005681567220 */ /* 0x008fe20000410000 */
[----:B------:R-:W-:Y:S01]  /*5bc0*/  F2FP.F16.F32.PACK_AB R73, R51, R11 ;  /* 0x0000000b3349723e */ /* 0x000fe200000000ff */
        /* <DEDUP_REMOVED lines=69> */
[----:B--2---:R-:W-:-:S04]  /*6020*/  IMAD R11, R0, 0x4000, R220 ;  /* 0x00004000000b7824 */ /* 0x004fc800078e02dc */
        /* <DEDUP_REMOVED lines=76> */
[----:B------:R-:W-:-:S05]  /*64f0*/  IADD3 R40, R16, 0x20c00, RZ ;  /* 0x00020c0010287810 */ /* 0x000fca0007ffe0ff */
[----:B---3--:R-:W-:-:S05]  /*6500*/  IMAD R10, R14, 0x2000, R40 ;  /* 0x000020000e0a7824 */ /* 0x008fca00078e0228 */
        /* <DEDUP_REMOVED lines=70> */
.L_x_1707:
        /* <DEDUP_REMOVED lines=68> */
.L_x_1708:
        /* <DEDUP_REMOVED lines=12> */
.L_x_1698:
[----:B------:R-:W2:Y:S01]  /*6e70*/  S2UR UR6, SR_CTAID.X ;  /* 0x00000000000679c3 */ /* 0x000ea20000002500 */
[----:B------:R-:W-:Y:S01]  /*6e80*/  UIADD3 UR4, UR41, -UR40, URZ ;  /* 0x8000002829047290 */ /* 0x000fe2000fffe03f */
[----:B------:R-:W-:-:S03]  /*6e90*/  ULDC UR5, c[0x0][0x748] ;  /* 0x0001d20000057ab9 */ /* 0x000fc60000000800 */
[----:B--2---:R-:W-:-:S04]  /*6ea0*/  ULEA UR4, UR6, UR4, 0x7 ;  /* 0x0000000406047291 */ /* 0x004fc8000f8e383f */
[----:B------:R-:W-:-:S04]  /*6eb0*/  UIADD3 UR4, UR4, UR5, URZ ;  /* 0x0000000504047290 */ /* 0x000fc8000fffe03f */
[----:B------:R-:W-:-:S04]  /*6ec0*/  USHF.R.S32.HI UR5, URZ, 0x1f, UR4 ;  /* 0x0000001f3f057899 */ /* 0x000fc80008011404 */
[----:B------:R-:W-:-:S04]  /*6ed0*/  ULEA.HI UR5, UR5, UR4, URZ, 0x7 ;  /* 0x0000000405057291 */ /* 0x000fc8000f8f383f */
[----:B------:R-:W-:-:S06]  /*6ee0*/  USHF.R.S32.HI UR5, URZ, 0x7, UR5 ;  /* 0x000000073f057899 */ /* 0x000fcc0008011405 */
[----:B------:R-:W-:-:S04]  /*6ef0*/  MOV R5, UR5 ;  /* 0x0000000500057c02 */ /* 0x000fc80008000f00 */
        /* <DEDUP_REMOVED lines=8> */
[----:B------:R-:W-:Y:S01]  /*6f80*/  UIMAD UR4, UR6, -0x80, UR40 ;  /* 0xffffff80060478a4 */ /* 0x000fe2000f8e0228 */
[----:B------:R-:W-:Y:S01]  /*6f90*/  IMAD.MOV.U32 R23, RZ, RZ, 0x40000040 ;  /* 0x40000040ff177424 */ /* 0x000fe200078e00ff */
[----:B------:R-:W-:Y:S01]  /*6fa0*/  MOV R21, 0x40000040 ;  /* 0x4000004000157802 */ /* 0x000fe20000000f00 */
[----:B------:R-:W5:Y:S01]  /*6fb0*/  S2R R5, SR_TID.X ;  /* 0x0000000000057919 */ /* 0x000f620000002100 */
[----:B------:R-:W-:Y:S01]  /*6fc0*/  IMAD.MOV.U32 R19, RZ, RZ, 0x40000040 ;  /* 0x40000040ff137424 */ /* 0x000fe200078e00ff */
[----:B------:R-:W1:Y:S01]  /*6fd0*/  S2R R13, SR_TID.X ;  /* 0x00000000000d7919 */ /* 0x000e620000002100 */
[----:B-----5:R-:W-:-:S02]  /*6fe0*/  VIADD R7, R5, 0xffffff80 ;  /* 0xffffff8005077836 */ /* 0x020fc40000000000 */
[C---:B-1----:R-:W-:Y:S02]  /*6ff0*/  VIADD R15, R13.reuse, 0xffffff80 ;  /* 0xffffff800d0f7836 */ /* 0x042fe40000000000 */
[----:B------:R-:W-:-:S03]  /*7000*/  VIADD R17, R13, 0xffffff80 ;  /* 0xffffff800d117836 */ /* 0x000fc60000000000 */
[----:B------:R-:W-:-:S04]  /*7010*/  SHF.R.S32.HI R15, RZ, 0x1f, R15 ;  /* 0x0000001fff0f7819 */ /* 0x000fc8000001140f */
[----:B------:R-:W-:-:S04]  /*7020*/  LEA.HI R15, R15, R17, RZ, 0x7 ;  /* 0x000000110f0f7211 */ /* 0x000fc800078f38ff */
[----:B------:R-:W-:-:S04]  /*7030*/  SHF.R.S32.HI R15, RZ, 0x7, R15 ;  /* 0x00000007ff0f7819 */ /* 0x000fc8000001140f */
[----:B------:R-:W-:Y:S01]  /*7040*/  LEA.HI R13, R15, R15, RZ, 0x1 ;  /* 0x0000000f0f0d7211 */ /* 0x000fe200078f08ff */
        /* <DEDUP_REMOVED lines=11> */
[----:B------:R-:W-:Y:S02]  /*7100*/  MOV R12, UR4 ;  /* 0x00000004000c7c02 */ /* 0x000fe40008000f00 */
[----:B------:R-:W-:Y:S02]  /*7110*/  LEA.HI R5, R8, R11, RZ, 0x3 ;  /* 0x0000000b08057211 */ /* 0x000fe400078f18ff */
[----:B------:R-:W-:Y:S01]  /*7120*/  IADD3 R8, R7, -R6, RZ ;  /* 0x8000000607087210 */ /* 0x000fe20007ffe0ff */
[----:B------:R-:W-:Y:S01]  /*7130*/  IMAD R6, R9, -0x10, R12 ;  /* 0xfffffff009067824 */ /* 0x000fe200078e020c */
[----:B------:R-:W-:Y:S01]  /*7140*/  LOP3.LUT R12, R5, 0xfffffff8, RZ, 0xc0, !PT ;  /* 0xfffffff8050c7812 */ /* 0x000fe200078ec0ff */
[----:B------:R-:W-:Y:S01]  /*7150*/  IMAD.IADD R7, R7, 0x1, -R10 ;  /* 0x0000000107077824 */ /* 0x000fe200078e0a0a */
[----:B------:R-:W-:-:S02]  /*7160*/  SHF.R.S32.HI R9, RZ, 0x1f, R8 ;  /* 0x0000001fff097819 */ /* 0x000fc40000011408 */
[----:B------:R-:W-:Y:S02]  /*7170*/  IADD3 R6, R6, R12, -R11 ;  /* 0x0000000c06067210 */ /* 0x000fe40007ffe80b */
[CC--:B------:R-:W-:Y:S02]  /*7180*/  LEA.HI R11, R9.reuse, R8.reuse, RZ, 0x3 ;  /* 0x00000008090b7211 */ /* 0x0c0fe400078f18ff */
[----:B------:R-:W-:Y:S02]  /*7190*/  LEA.HI R12, R9, R8, RZ, 0x2 ;  /* 0x00000008090c7211 */ /* 0x000fe400078f10ff */
[----:B------:R-:W-:Y:S02]  /*71a0*/  LOP3.LUT R5, R13, 0xfffffffe, RZ, 0xc0, !PT ;  /* 0xfffffffe0d057812 */ /* 0x000fe400078ec0ff */
[--C-:B------:R-:W-:Y:S02]  /*71b0*/  SHF.R.S32.HI R9, RZ, 0x3, R11.reuse ;  /* 0x00000003ff097819 */ /* 0x100fe4000001140b */
[----:B------:R-:W-:Y:S01]  /*71c0*/  SHF.R.S32.HI R14, RZ, 0x1f, R11 ;  /* 0x0000001fff0e7819 */ /* 0x000fe2000001140b */
[----:B------:R-:W-:Y:S01]  /*71d0*/  IMAD.IADD R5, R15, 0x1, -R5 ;  /* 0x000000010f057824 */ /* 0x000fe200078e0a05 */
[----:B------:R-:W-:-:S02]  /*71e0*/  SHF.R.S32.HI R11, RZ, 0x2, R12 ;  /* 0x00000002ff0b7819 */ /* 0x000fc4000001140c */
[----:B------:R-:W-:Y:S01]  /*71f0*/  LEA.HI R14, R14, R9, RZ, 0x4 ;  /* 0x000000090e0e7211 */ /* 0x000fe200078f20ff */
[----:B------:R-:W-:Y:S01]  /*7200*/  IMAD R8, R5, -0x40, R6 ;  /* 0xffffffc005087824 */ /* 0x000fe200078e0206 */
[----:B------:R-:W-:Y:S01]  /*7210*/  LEA.HI R12, R12, R11, RZ, 0x1 ;  /* 0x0000000b0c0c7211 */ /* 0x000fe200078f08ff */
[C---:B------:R-:W-:Y:S01]  /*7220*/  VIADD R13, R11.reuse, 0x10 ;  /* 0x000000100b0d7836 */ /* 0x040fe20000000000 */
[----:B------:R-:W-:Y:S01]  /*7230*/  LOP3.LUT R14, R14, 0x1ffffff0, RZ, 0xc0, !PT ;  /* 0x1ffffff00e0e7812 */ /* 0x000fe200078ec0ff */
[C---:B------:R-:W-:Y:S01]  /*7240*/  VIADD R15, R11.reuse, 0x18 ;  /* 0x000000180b0f7836 */ /* 0x040fe20000000000 */
[----:B------:R-:W-:Y:S02]  /*7250*/  IADD3 R5, R11, 0x8, RZ ;  /* 0x000000080b057810 */ /* 0x000fe40007ffe0ff */
[----:B------:R-:W-:Y:S01]  /*7260*/  LOP3.LUT R12, R12, 0xfffffffe, RZ, 0xc0, !PT ;  /* 0xfffffffe0c0c7812 */ /* 0x000fe200078ec0ff */
[----:B------:R-:W-:Y:S01]  /*7270*/  IMAD.IADD R9, R9, 0x1, -R14 ;  /* 0x0000000109097824 */ /* 0x000fe200078e0a0e */
[----:B------:R-:W-:-:S02]  /*7280*/  LEA.HI R6, R5, R5, RZ, 0x1 ;  /* 0x0000000505067211 */ /* 0x000fc400078f08ff */
[----:B------:R-:W-:Y:S02]  /*7290*/  IADD3 R12, R11, -R12, RZ ;  /* 0x8000000c0b0c7210 */ /* 0x000fe40007ffe0ff */
[----:B------:R-:W-:Y:S02]  /*72a0*/  LOP3.LUT R10, R6, 0xfffffffe, RZ, 0xc0, !PT ;  /* 0xfffffffe060a7812 */ /* 0x000fe400078ec0ff */
[----:B------:R-:W-:Y:S02]  /*72b0*/  LEA R11, R9, R12, 0x3 ;  /* 0x0000000c090b7211 */ /* 0x000fe400078e18ff */
[----:B------:R-:W-:Y:S01]  /*72c0*/  LEA.HI R9, R13, R13, RZ, 0x1 ;  /* 0x0000000d0d097211 */ /* 0x000fe200078f08ff */
[----:B------:R-:W-:Y:S01]  /*72d0*/  IMAD.IADD R10, R5, 0x1, -R10 ;  /* 0x00000001050a7824 */ /* 0x000fe200078e0a0a */
[--C-:B------:R-:W-:Y:S01]  /*72e0*/  SHF.R.S32.HI R5, RZ, 0x1, R6.reuse ;  /* 0x00000001ff057819 */ /* 0x100fe20000011406 */
[----:B------:R1:W-:Y:S01]  /*72f0*/  STL [R1+0x54], R11 ;  /* 0x0000540b01007387 */ /* 0x0003e20000100800 */
[----:B------:R-:W-:-:S02]  /*7300*/  SHF.R.S32.HI R6, RZ, 0x1f, R6 ;  /* 0x0000001fff067819 */ /* 0x000fc40000011406 */
[--C-:B------:R-:W-:Y:S02]  /*7310*/  SHF.R.S32.HI R14, RZ, 0x1f, R9.reuse ;  /* 0x0000001fff0e7819 */ /* 0x100fe40000011409 */
[----:B------:R-:W-:Y:S02]  /*7320*/  LEA.HI R17, R15, R15, RZ, 0x1 ;  /* 0x0000000f0f117211 */ /* 0x000fe400078f08ff */
[----:B------:R-:W-:Y:S02]  /*7330*/  LOP3.LUT R12, R9, 0xfffffffe, RZ, 0xc0, !PT ;  /* 0xfffffffe090c7812 */ /* 0x000fe400078ec0ff */
[----:B------:R-:W-:Y:S02]  /*7340*/  LEA.HI R6, R6, R5, RZ, 0x4 ;  /* 0x0000000506067211 */ /* 0x000fe400078f20ff */
[----:B-1----:R-:W-:Y:S01]  /*7350*/  SHF.R.S32.HI R11, RZ, 0x1, R9 ;  /* 0x00000001ff0b7819 */ /* 0x002fe20000011409 */
[----:B------:R-:W-:Y:S01]  /*7360*/  IMAD.IADD R12, R13, 0x1, -R12 ;  /* 0x000000010d0c7824 */ /* 0x000fe200078e0a0c */
[----:B------:R-:W-:-:S02]  /*7370*/  SHF.R.S32.HI R9, RZ, 0x1, R17 ;  /* 0x00000001ff097819 */ /* 0x000fc40000011411 */
[----:B------:R-:W-:Y:S02]  /*7380*/  LEA.HI R14, R14, R11, RZ, 0x4 ;  /* 0x0000000b0e0e7211 */ /* 0x000fe400078f20ff */
[----:B------:R-:W-:Y:S02]  /*7390*/  SHF.R.S32.HI R18, RZ, 0x1f, R17 ;  /* 0x0000001fff127819 */ /* 0x000fe40000011411 */
[----:B------:R-:W-:Y:S02]  /*73a0*/  LOP3.LUT R6, R6, 0x1ffffff0, RZ, 0xc0, !PT ;  /* 0x1ffffff006067812 */ /* 0x000fe400078ec0ff */
[----:B------:R-:W-:Y:S02]  /*73b0*/  LOP3.LUT R14, R14, 0x1ffffff0, RZ, 0xc0, !PT ;  /* 0x1ffffff00e0e7812 */ /* 0x000fe400078ec0ff */
[----:B------:R-:W-:Y:S02]  /*73c0*/  LEA.HI R13, R18, R9, RZ, 0x4 ;  /* 0x00000009120d7211 */ /* 0x000fe400078f20ff */
[----:B------:R-:W-:Y:S01]  /*73d0*/  IADD3 R5, R5, -R6, RZ ;  /* 0x8000000605057210 */ /* 0x000fe20007ffe0ff */
[----:B------:R-:W-:Y:S01]  /*73e0*/  IMAD.IADD R11, R11, 0x1, -R14 ;  /* 0x000000010b0b7824 */ /* 0x000fe200078e0a0e */
[----:B------:R-:W-:Y:S01]  /*73f0*/  LOP3.LUT R18, R17, 0xfffffffe, RZ, 0xc0, !PT ;  /* 0xfffffffe11127812 */ /* 0x000fe200078ec0ff */
[----:B------:R-:W-:Y:S01]  /*7400*/  IMAD R6, R22, 0x2000, R16 ;  /* 0x0000200016067824 */ /* 0x000fe200078e0210 */
[----:B------:R-:W-:Y:S01]  /*7410*/  LOP3.LUT R20, R13, 0x1ffffff0, RZ, 0xc0, !PT ;  /* 0x1ffffff00d147812 */ /* 0x000fe200078ec0ff */
[----:B------:R-:W-:Y:S01]  /*7420*/  IMAD R10, R5, 0x8, R10 ;  /* 0x00000008050a7824 */ /* 0x000fe200078e020a */
[----:B------:R-:W-:Y:S01]  /*7430*/  LEA R5, R11, R12, 0x3 ;  /* 0x0000000c0b057211 */ /* 0x000fe200078e18ff */
[----:B------:R-:W-:Y:S01]  /*7440*/  IMAD.IADD R18, R15, 0x1, -R18 ;  /* 0x000000010f127824 */ /* 0x000fe200078e0a12 */
[----:B------:R-:W-:Y:S01]  /*7450*/  IADD3 R9, R9, -R20, RZ ;  /* 0x8000001409097210 */ /* 0x000fe20007ffe0ff */
[----:B------:R-:W-:Y:S01]  /*7460*/  IMAD.MOV.U32 R11, RZ, RZ, 0x40000040 ;  /* 0x40000040ff0b7424 */ /* 0x000fe200078e00ff */
[----:B------:R1:W-:Y:S01]  /*7470*/  STL [R1+0x4c], R10 ;  /* 0x00004c0a01007387 */ /* 0x0003e20000100800 */
[----:B------:R-:W-:Y:S01]  /*7480*/  IMAD.MOV.U32 R15, RZ, RZ, 0x40000040 ;  /* 0x40000040ff0f7424 */ /* 0x000fe200078e00ff */
[----:B------:R-:W-:-:S02]  /*7490*/  MOV R13, 0x40000040 ;  /* 0x40000040000d7802 */ /* 0x000fc40000000f00 */
[----:B------:R2:W-:Y:S01]  /*74a0*/  STL [R1+0x48], R5 ;  /* 0x0000480501007387 */ /* 0x0005e20000100800 */
[----:B-1----:R-:W-:Y:S02]  /*74b0*/  IMAD R10, R9, 0x8, R18 ;  /* 0x00000008090a7824 */ /* 0x002fe400078e0212 */
[C---:B------:R-:W-:Y:S01]  /*74c0*/  VIADD R9, R6.reuse, 0x4000 ;  /* 0x0000400006097836 */ /* 0x040fe20000000000 */
[----:B--2---:R-:W-:Y:S02]  /*74d0*/  IADD3 R5, R6, 0x20c00, RZ ;  /* 0x00020c0006057810 */ /* 0x004fe40007ffe0ff */
[----:B------:R1:W-:Y:S01]  /*74e0*/  STL [R1+0x44], R10 ;  /* 0x0000440a01007387 */ /* 0x0003e20000100800 */
        /* <DEDUP_REMOVED lines=31> */
.L_x_1721:
[----:B------:R-:W-:-:S05]  /*76e0*/  IMAD.U32 R5, RZ, RZ, UR36 ;  /* 0x00000024ff057e24 */ /* 0x000fca000f8e00ff */
[----:B------:R-:W-:-:S04]  /*76f0*/  LOP3.LUT R5, R5, 0x1, RZ, 0xfc, !PT ;  /* 0x0000000105057812 */ /* 0x000fc800078efcff */
[----:B------:R-:W-:-:S13]  /*7700*/  ISETP.NE.AND P0, PT, R5, 0x3, PT ;  /* 0x000000030500780c */ /* 0x000fda0003f05270 */
[----:B------:R-:W-:Y:S05]  /*7710*/  @!P0 BRA `(.L_x_1711) ;  /* 0x0000000000048947 */ /* 0x000fea0003800000 */
[----:B------:R-:W-:Y:S01]  /*7720*/  BPT.TRAP 0x1 ;  /* 0x000000040000795c */ /* 0x000fe20000300000 */
.L_x_1711:
[----:B------:R-:W-:Y:S02]  /*7730*/  LEA R6, R0, R16, 0x3 ;  /* 0x0000001000067211 */ /* 0x000fe400078e18ff */
[----:B--2---:R-:W-:-:S04]  /*7740*/  SHF.L.U32 R23, R4, 0x1f, RZ ;  /* 0x0000001f04177819 */ /* 0x004fc800000006ff */
[----:B------:R1:W2:Y:S01]  /*7750*/  SYNCS.PHASECHK.TRANS64.TRYWAIT P1, [R6+URZ+0x30c10], R23 ;  /* 0x030c1017060075a7 */ /* 0x0002a2000802017f */
[----:B------:R-:W-:Y:S05]  /*7760*/  @!P0 BRA `(.L_x_1712) ;  /* 0x0000000000048947 */ /* 0x000fea0003800000 */
[----:B------:R-:W-:Y:S01]  /*7770*/  BPT.TRAP 0x1 ;  /* 0x000000040000795c */ /* 0x000fe20000300000 */
.L_x_1712:
[----:B------:R-:W-:-:S05]  /*7780*/  VIADD R5, R16, 0x10000 ;  /* 0x0001000010057836 */ /* 0x000fca0000000000 */
[----:B------:R-:W-:-:S04]  /*7790*/  SHF.R.U32.HI R5, RZ, 0x4, R5 ;  /* 0x00000004ff057819 */ /* 0x000fc80000011605 */
[----:B------:R-:W-:-:S04]  /*77a0*/  LOP3.LUT R5, R5, 0x3fff, RZ, 0xc0, !PT ;  /* 0x00003fff05057812 */ /* 0x000fc800078ec0ff */
[----:B------:R-:W-:Y:S01]  /*77b0*/  LOP3.LUT R9, R5, 0x10000, RZ, 0xfc, !PT ;  /* 0x0001000005097812 */ /* 0x000fe200078efcff */
[----:B--2---:R-:W-:Y:S06]  /*77c0*/  @P1 BRA `(.L_x_1713) ;  /* 0x0000000000081947 */ /* 0x004fec0003800000 */
[----:B------:R-:W2:Y:S02]  /*77d0*/  SYNCS.PHASECHK.TRANS64.TRYWAIT P1, [R6+URZ+0x30c10], R23 ;  /* 0x030c1017060075a7 */ /* 0x000ea4000802017f */
[----:B--2---:R-:W-:Y:S05]  /*77e0*/  @!P1 BRA `(.L_x_1714) ;  /* 0x000000f400f89947 */ /* 0x004fea0003800000 */
.L_x_1713:
        /* <DEDUP_REMOVED lines=63> */
.L_x_1715:
[----:B------:R1:W1:Y:S01]  /*7be0*/  SYNCS.PHASECHK.TRANS64.TRYWAIT P1, [R6+URZ+0x30c30], R23 ;  /* 0x030c3017060075a7 */ /* 0x000262000802017f */
[----:B------:R-:W-:Y:S05]  /*7bf0*/  @!P0 BRA `(.L_x_1716) ;  /* 0x0000000000048947 */ /* 0x000fea0003800000 */
[----:B------:R-:W-:Y:S01]  /*7c00*/  BPT.TRAP 0x1 ;  /* 0x000000040000795c */ /* 0x000fe20000300000 */
.L_x_1716:
[----:B-1----:R-:W-:Y:S05]  /*7c10*/  @P1 BRA `(.L_x_1717) ;  /* 0x0000000000081947 */ /* 0x002fea0003800000 */
[----:B------:R-:W1:Y:S02]  /*7c20*/  SYNCS.PHASECHK.TRANS64.TRYWAIT P1, [R6+URZ+0x30c30], R23 ;  /* 0x030c3017060075a7 */ /* 0x000e64000802017f */
[----:B-1----:R-:W-:Y:S05]  /*7c30*/  @!P1 BRA `(.L_x_1718) ;  /* 0x000000f000f89947 */ /* 0x002fea0003800000 */
.L_x_1717:
        /* <DEDUP_REMOVED lines=954> */
.L_x_1719:
        /* <DEDUP_REMOVED lines=70> */
.L_x_1720:
        /* <DEDUP_REMOVED lines=12> */
.L_x_1710:
[----:B------:R-:W-:-:S06]  /*bd00*/  UISETP.GE.AND UP0, UPT, UR43, UR42, UPT ;  /* 0x0000002a2b00728c */ /* 0x000fcc000bf06270 */
[----:B------:R-:W-:-:S13]  /*bd10*/  PLOP3.LUT P0, PT, PT, PT, UP0, 0x80, 0x0 ;  /* 0x000000000000781c */ /* 0x000fda0003f0f008 */
[----:B------:R-:W-:Y:S05]  /*bd20*/  @P0 BRA `(.L_x_1722) ;  /* 0x0000005800200947 */ /* 0x000fea0003800000 */
[----:B------:R-:W2:Y:S04]  /*bd30*/  LDL.LU R12, [R1+0x68] ;  /* 0x00006800010c7983 */ /* 0x000ea80000300800 */
[----:B------:R-:W3:Y:S01]  /*bd40*/  LDL.LU R20, [R1+0x50] ;  /* 0x0000500001147983 */ /* 0x000ee20000300800 */
[----:B------:R-:W4:Y:S01]  /*bd50*/  S2R R5, SR_TID.X ;  /* 0x0000000000057919 */ /* 0x000f220000002100 */
[----:B------:R-:W5:Y:S01]  /*bd60*/  S2R R10, SR_TID.X ;  /* 0x00000000000a7919 */ /* 0x000f620000002100 */
[----:B----4-:R-:W-:Y:S01]  /*bd70*/  VIADD R5, R5, 0xffffff80 ;  /* 0xffffff8005057836 */ /* 0x010fe20000000000 */
[C---:B-----5:R-:W-:Y:S01]  /*bd80*/  IADD3 R13, R10.reuse, -0x80, RZ ;  /* 0xffffff800a0d7810 */ /* 0x060fe20007ffe0ff */
[----:B------:R-:W-:-:S03]  /*bd90*/  VIADD R14, R10, 0xffffff80 ;  /* 0xffffff800a0e7836 */ /* 0x000fc60000000000 */
[----:B------:R-:W-:Y:S02]  /*bda0*/  SHF.R.S32.HI R6, RZ, 0x1f, R5 ;  /* 0x0000001fff067819 */ /* 0x000fe40000011405 */
[----:B------:R-:W-:Y:S02]  /*bdb0*/  SHF.R.S32.HI R13, RZ, 0x1f, R13 ;  /* 0x0000001fff0d7819 */ /* 0x000fe4000001140d */
[----:B------:R-:W-:Y:S02]  /*bdc0*/  LEA.HI R7, R6, R5, RZ, 0x5 ;  /* 0x0000000506077211 */ /* 0x000fe400078f28ff */
[----:B------:R-:W-:-:S04]  /*bdd0*/  LEA.HI R13, R13, R14, RZ, 0x7 ;  /* 0x0000000e0d0d7211 */ /* 0x000fc800078f38ff */
[----:B------:R-:W-:Y:S01]  /*bde0*/  SHF.R.S32.HI R13, RZ, 0x7, R13 ;  /* 0x00000007ff0d7819 */ /* 0x000fe2000001140d */
[----:B------:R-:W4:Y:S01]  /*bdf0*/  S2UR UR4, SR_CTAID.X ;  /* 0x00000000000479c3 */ /* 0x000f220000002500 */
[----:B------:R-:W-:Y:S01]  /*be00*/  IMAD.MOV.U32 R25, RZ, RZ, 0x40000040 ;  /* 0x40000040ff197424 */ /* 0x000fe200078e00ff */
[----:B------:R-:W-:Y:S01]  /*be10*/  MOV R23, 0x40000040 ;  /* 0x4000004000177802 */ /* 0x000fe20000000f00 */
[----:B------:R-:W-:Y:S01]  /*be20*/  IMAD.MOV.U32 R21, RZ, RZ, 0x40000040 ;  /* 0x40000040ff157424 */ /* 0x000fe200078e00ff */
[----:B----4-:R-:W-:Y:S01]  /*be30*/  UIMAD UR4, UR4, -0x80, UR40 ;  /* 0xffffff80040478a4 */ /* 0x010fe2000f8e0228 */
[----:B--2---:R-:W-:-:S04]  /*be40*/  SHF.R.S32.HI R11, RZ, 0x1f, R12 ;  /* 0x0000001fff0b7819 */ /* 0x004fc8000001140c */
[CC--:B------:R-:W-:Y:S02]  /*be50*/  LEA.HI R8, R11.reuse, R12.reuse, RZ, 0x2 ;  /* 0x0000000c0b087211 */ /* 0x0c0fe400078f10ff */
[----:B------:R-:W-:Y:S02]  /*be60*/  LEA.HI R11, R11, R12, RZ, 0x5 ;  /* 0x0000000c0b0b7211 */ /* 0x000fe400078f28ff */
[--C-:B------:R-:W-:Y:S02]  /*be70*/  SHF.R.S32.HI R9, RZ, 0x2, R8.reuse ;  /* 0x00000002ff097819 */ /* 0x100fe40000011408 */
[----:B------:R-:W-:Y:S02]  /*be80*/  SHF.R.S32.HI R8, RZ, 0x1f, R8 ;  /* 0x0000001fff087819 */ /* 0x000fe40000011408 */
[----:B------:R-:W-:Y:S02]  /*be90*/  SHF.R.S32.HI R11, RZ, 0x5, R11 ;  /* 0x00000005ff0b7819 */ /* 0x000fe4000001140b */
[----:B------:R-:W-:-:S02]  /*bea0*/  LEA.HI R10, R8, R9, RZ, 0x3 ;  /* 0x00000009080a7211 */ /* 0x000fc400078f18ff */
[----:B------:R-:W-:Y:S02]  /*beb0*/  LOP3.LUT R8, R7, 0xffffffe0, RZ, 0xc0, !PT ;  /* 0xffffffe007087812 */ /* 0x000fe400078ec0ff */
[----:B------:R-:W-:Y:S02]  /*bec0*/  LEA.HI R7, R13, R13, RZ, 0x1 ;  /* 0x0000000d0d077211 */ /* 0x000fe400078f08ff */
[----:B------:R-:W-:Y:S01]  /*bed0*/  LOP3.LUT R10, R10, 0xfffffff8, RZ, 0xc0, !PT ;  /* 0xfffffff80a0a7812 */ /* 0x000fe200078ec0ff */
[----:B------:R-:W-:Y:S01]  /*bee0*/  IMAD.IADD R8, R5, 0x1, -R8 ;  /* 0x0000000105087824 */ /* 0x000fe200078e0a08 */
[----:B------:R-:W-:-:S03]  /*bef0*/  LOP3.LUT R12, R7, 0x3fffffe, RZ, 0xc0, !PT ;  /* 0x03fffffe070c7812 */ /* 0x000fc600078ec0ff */
[----:B------:R-:W-:Y:S01]  /*bf00*/  IMAD.IADD R10, R9, 0x1, -R10 ;  /* 0x00000001090a7824 */ /* 0x000fe200078e0a0a */
[----:B------:R-:W-:Y:S02]  /*bf10*/  SHF.R.S32.HI R7, RZ, 0x1f, R8 ;  /* 0x0000001fff077819 */ /* 0x000fe40000011408 */
[----:B------:R-:W-:Y:S02]  /*bf20*/  LEA.HI R9, R6, R5, RZ, 0x2 ;  /* 0x0000000506097211 */ /* 0x000fe400078f10ff */
[CC--:B------:R-:W-:Y:S02]  /*bf30*/  LEA.HI R6, R7.reuse, R8.reuse, RZ, 0x3 ;  /* 0x0000000807067211 */ /* 0x0c0fe400078f18ff */
[----:B------:R-:W-:Y:S01]  /*bf40*/  LEA.HI R8, R7, R8, RZ, 0x2 ;  /* 0x0000000807087211 */ /* 0x000fe200078f10ff */
[----:B------:R-:W-:Y:S01]  /*bf50*/  IMAD R10, R11, 0x10, R10 ;  /* 0x000000100b0a7824 */ /* 0x000fe200078e020a */
[----:B------:R-:W-:Y:S02]  /*bf60*/  IADD3 R13, R13, -R12, RZ ;  /* 0x8000000c0d0d7210 */ /* 0x000fe40007ffe0ff */
[----:B------:R-:W-:-:S02]  /*bf70*/  LOP3.LUT R12, R9, 0xfffffffc, RZ, 0xc0, !PT ;  /* 0xfffffffc090c7812 */ /* 0x000fc400078ec0ff */
[----:B------:R-:W-:Y:S02]  /*bf80*/  SHF.R.S32.HI R7, RZ, 0x3, R6 ;  /* 0x00000003ff077819 */ /* 0x000fe40000011406 */
[----:B------:R-:W-:Y:S02]  /*bf90*/  SHF.R.S32.HI R11, RZ, 0x2, R8 ;  /* 0x00000002ff0b7819 */ /* 0x000fe40000011408 */
[----:B------:R-:W-:Y:S01]  /*bfa0*/  SHF.R.S32.HI R6, RZ, 0x1f, R6 ;  /* 0x0000001fff067819 */ /* 0x000fe20000011406 */
[----:B------:R-:W-:Y:S02]  /*bfb0*/  IMAD.IADD R9, R5, 0x1, -R12 ;  /* 0x0000000105097824 */ /* 0x000fe400078e0a0c */
[C---:B------:R-:W-:Y:S01]  /*bfc0*/  VIADD R5, R11.reuse, 0x8 ;  /* 0x000000080b057836 */ /* 0x040fe20000000000 */
[----:B------:R-:W-:Y:S01]  /*bfd0*/  LEA.HI R6, R6, R7, RZ, 0x4 ;  /* 0x0000000706067211 */ /* 0x000fe200078f20ff */
[----:B------:R-:W-:Y:S01]  /*bfe0*/  VIADD R12, R11, 0x10 ;  /* 0x000000100b0c7836 */ /* 0x000fe20000000000 */
[----:B------:R-:W-:-:S02]  /*bff0*/  LEA R19, R13, R10, 0x6 ;  /* 0x0000000a0d137211 */ /* 0x000fc400078e30ff */
[----:B------:R-:W-:Y:S02]  /*c000*/  LOP3.LUT R6, R6, 0x1ffffff0, RZ, 0xc0, !PT ;  /* 0x1ffffff006067812 */ /* 0x000fe400078ec0ff */
[----:B------:R-:W-:Y:S02]  /*c010*/  LEA.HI R10, R5, R5, RZ, 0x1 ;  /* 0x00000005050a7211 */ /* 0x000fe400078f08ff */
[----:B------:R-:W-:Y:S02]  /*c020*/  LEA.HI R8, R8, R11, RZ, 0x1 ;  /* 0x0000000b08087211 */ /* 0x000fe400078f08ff */
[----:B------:R-:W-:Y:S02]  /*c030*/  LEA.HI R13, R12, R12, RZ, 0x1 ;  /* 0x0000000c0c0d7211 */ /* 0x000fe400078f08ff */
[----:B------:R-:W-:Y:S01]  /*c040*/  IADD3 R7, R7, -R6, RZ ;  /* 0x8000000607077210 */ /* 0x000fe20007ffe0ff */
[----:B------:R-:W-:Y:S01]  /*c050*/  VIADD R14, R11, 0x18 ;  /* 0x000000180b0e7836 */ /* 0x000fe20000000000 */
[----:B------:R-:W-:-:S02]  /*c060*/  LOP3.LUT R6, R10, 0xfffffffe, RZ, 0xc0, !PT ;  /* 0xfffffffe0a067812 */ /* 0x000fc400078ec0ff */
[----:B------:R-:W-:Y:S02]  /*c070*/  LOP3.LUT R8, R8, 0xfffffffe, RZ, 0xc0, !PT ;  /* 0xfffffffe08087812 */ /* 0x000fe400078ec0ff */
[----:B------:R-:W-:Y:S02]  /*c080*/  LOP3.LUT R15, R13, 0xfffffffe, RZ, 0xc0, !PT ;  /* 0xfffffffe0d0f7812 */ /* 0x000fe400078ec0ff */
[----:B------:R-:W-:Y:S01]  /*c090*/  IADD3 R6, R5, -R6, RZ ;  /* 0x8000000605067210 */ /* 0x000fe20007ffe0ff */
[----:B------:R-:W-:Y:S01]  /*c0a0*/  IMAD.IADD R8, R11, 0x1, -R8 ;  /* 0x000000010b087824 */ /* 0x000fe200078e0a08 */
[--C-:B------:R-:W-:Y:S01]  /*c0b0*/  SHF.R.S32.HI R5, RZ, 0x1, R10.reuse ;  /* 0x00000001ff057819 */ /* 0x100fe2000001140a */
[----:B------:R-:W-:Y:S01]  /*c0c0*/  IMAD.IADD R15, R12, 0x1, -R15 ;  /* 0x000000010c0f7824 */ /* 0x000fe200078e0a0f */
[----:B------:R-:W-:Y:S02]  /*c0d0*/  LEA.HI R17, R14, R14, RZ, 0x1 ;  /* 0x0000000e0e117211 */ /* 0x000fe400078f08ff */
[----:B------:R-:W-:-:S02]  /*c0e0*/  SHF.R.S32.HI R10, RZ, 0x1f, R10 ;  /* 0x0000001fff0a7819 */ /* 0x000fc4000001140a */
[--C-:B------:R-:W-:Y:S02]  /*c0f0*/  SHF.R.S32.HI R11, RZ, 0x1, R13.reuse ;  /* 0x00000001ff0b7819 */ /* 0x100fe4000001140d */
[----:B------:R-:W-:Y:S02]  /*c100*/  SHF.R.S32.HI R12, RZ, 0x1f, R13 ;  /* 0x0000001fff0c7819 */ /* 0x000fe4000001140d */
[--C-:B------:R-:W-:Y:S02]  /*c110*/  SHF.R.S32.HI R13, RZ, 0x1, R17.reuse ;  /* 0x00000001ff0d7819 */ /* 0x100fe40000011411 */
[----:B-1----:R-:W-:Y:S02]  /*c120*/  SHF.R.S32.HI R18, RZ, 0x1f, R17 ;  /* 0x0000001fff127819 */ /* 0x002fe40000011411 */
[----:B------:R-:W-:Y:S02]  /*c130*/  LEA.HI R10, R10, R5, RZ, 0x4 ;  /* 0x000000050a0a7211 */ /* 0x000fe400078f20ff */
[----:B------:R-:W-:-:S02]  /*c140*/  LEA.HI R12, R12, R11, RZ, 0x4 ;  /* 0x0000000b0c0c7211 */ /* 0x000fc400078f20ff */
[----:B------:R-:W-:Y:S02]  /*c150*/  LEA.HI R18, R18, R13, RZ, 0x4 ;  /* 0x0000000d12127211 */ /* 0x000fe400078f20ff */
[----:B------:R-:W-:Y:S02]  /*c160*/  LOP3.LUT R10, R10, 0x1ffffff0, RZ, 0xc0, !PT ;  /* 0x1ffffff00a0a7812 */ /* 0x000fe400078ec0ff */
[----:B------:R-:W-:Y:S02]  /*c170*/  LOP3.LUT R12, R12, 0x1ffffff0, RZ, 0xc0, !PT ;  /* 0x1ffffff00c0c7812 */ /* 0x000fe400078ec0ff */
[----:B------:R-:W-:Y:S02]  /*c180*/  LOP3.LUT R17, R17, 0xfffffffe, RZ, 0xc0, !PT ;  /* 0xfffffffe11117812 */ /* 0x000fe400078ec0ff */
[----:B------:R-:W-:Y:S02]  /*c190*/  LOP3.LUT R18, R18, 0x1ffffff0, RZ, 0xc0, !PT ;  /* 0x1ffffff012127812 */ /* 0x000fe400078ec0ff */
[----:B------:R-:W-:Y:S01]  /*c1a0*/  IADD3 R5, R5, -R10, RZ ;  /* 0x8000000a05057210 */ /* 0x000fe20007ffe0ff */
[----:B------:R-:W-:Y:S01]  /*c1b0*/  IMAD.IADD R12, R11, 0x1, -R12 ;  /* 0x000000010b0c7824 */ /* 0x000fe200078e0a0c */
[----:B------:R-:W-:Y:S01]  /*c1c0*/  LEA R8, R7, R8, 0x3 ;  /* 0x0000000807087211 */ /* 0x000fe200078e18ff */
[----:B------:R-:W-:-:S02]  /*c1d0*/  IMAD.IADD R17, R14, 0x1, -R17 ;  /* 0x000000010e117824 */ /* 0x000fc400078e0a11 */
[----:B------:R-:W-:Y:S02]  /*c1e0*/  IMAD.IADD R18, R13, 0x1, -R18 ;  /* 0x000000010d127824 */ /* 0x000fe400078e0a12 */
[----:B------:R-:W-:Y:S02]  /*c1f0*/  IMAD R7, R5, 0x8, R6 ;  /* 0x0000000805077824 */ /* 0x000fe400078e0206 */
[----:B------:R-:W-:Y:S01]  /*c200*/  IMAD R5, R12, 0x8, R15 ;  /* 0x000000080c057824 */ /* 0x000fe200078e020f */
[----:B------:R-:W-:Y:S01]  /*c210*/  STL [R1+0x84], R8 ;  /* 0x0000840801007387 */ /* 0x000fe20000100800 */
[----:B------:R-:W-:-:S03]  /*c220*/  LEA R6, R18, R17, 0x3 ;  /* 0x0000001112067211 */ /* 0x000fc600078e18ff */
[----:B------:R-:W-:Y:S04]  /*c230*/  STL [R1+0x80], R7 ;  /* 0x0000800701007387 */ /* 0x000fe80000100800 */
[----:B------:R3:W-:Y:S04]  /*c240*/  STL [R1+0x7c], R5 ;  /* 0x00007c0501007387 */ /* 0x0007e80000100800 */
[----:B------:R1:W-:Y:S01]  /*c250*/  STL [R1+0x78], R6 ;  /* 0x0000780601007387 */ /* 0x0003e20000100800 */
[----:B---3--:R-:W-:-:S04]  /*c260*/  IMAD R5, R20, 0x2000, R16 ;  /* 0x0000200014057824 */ /* 0x008fc800078e0210 */
[C---:B-1----:R-:W-:Y:S01]  /*c270*/  VIADD R6, R5.reuse, 0x4000 ;  /* 0x0000400005067836 */ /* 0x042fe20000000000 */
[----:B------:R-:W-:Y:S02]  /*c280*/  IADD3 R7, R5, 0x20c00, RZ ;  /* 0x00020c0005077810 */ /* 0x000fe40007ffe0ff */
[----:B------:R-:W-:Y:S02]  /*c290*/  SHF.R.U32.HI R5, RZ, 0x4, R5 ;  /* 0x00000004ff057819 */ /* 0x000fe40000011605 */
[----:B------:R-:W-:Y:S02]  /*c2a0*/  SHF.R.U32.HI R6, RZ, 0x4, R6 ;  /* 0x00000004ff067819 */ /* 0x000fe40000011606 */
[----:B------:R-:W-:Y:S02]  /*c2b0*/  SHF.R.U32.HI R7, RZ, 0x4, R7 ;  /* 0x00000004ff077819 */ /* 0x000fe40000011607 */
[----:B------:R-:W-:Y:S02]  /*c2c0*/  LOP3.LUT R5, R5, 0x3fff, RZ, 0xc0, !PT ;  /* 0x00003fff05057812 */ /* 0x000fe400078ec0ff */
[----:B------:R-:W-:-:S02]  /*c2d0*/  LOP3.LUT R6, R6, 0x3fff, RZ, 0xc0, !PT ;  /* 0x00003fff06067812 */ /* 0x000fc400078ec0ff */
[----:B------:R-:W-:Y:S02]  /*c2e0*/  LOP3.LUT R7, R7, 0x3fff, RZ, 0xc0, !PT ;  /* 0x00003fff07077812 */ /* 0x000fe400078ec0ff */
[----:B------:R-:W-:Y:S01]  /*c2f0*/  LOP3.LUT R12, R5, 0x10000, RZ, 0xfc, !PT ;  /* 0x00010000050c7812 */ /* 0x000fe200078efcff */
[----:B------:R-:W1:Y:S01]  /*c300*/  S2R R8, SR_CTAID.X ;  /* 0x0000000000087919 */ /* 0x000e620000002500 */
[----:B------:R-:W-:Y:S02]  /*c310*/  LOP3.LUT R5, R6, 0x10000, RZ, 0xfc, !PT ;  /* 0x0001000006057812 */ /* 0x000fe400078efcff */
[----:B------:R-:W-:Y:S01]  /*c320*/  LOP3.LUT R6, R7, 0x10000, RZ, 0xfc, !PT ;  /* 0x0001000007067812 */ /* 0x000fe200078efcff */
[C---:B------:R-:W-:Y:S01]  /*c330*/  VIADD R24, R12.reuse, 0x2 ;  /* 0x000000020c187836 */ /* 0x040fe20000000000 */
[----:B------:R2:W-:Y:S01]  /*c340*/  STL [R1+0x6c], R12 ;  /* 0x00006c0c01007387 */ /* 0x0005e20000100800 */
[C---:B------:R-:W-:Y:S01]  /*c350*/  VIADD R22, R12.reuse, 0x4 ;  /* 0x000000040c167836 */ /* 0x040fe20000000000 */
[----:B------:R-:W-:Y:S01]  /*c360*/  IADD3 R20, R12, 0x6, RZ ;  /* 0x000000060c147810 */ /* 0x000fe20007ffe0ff */
[----:B------:R-:W-:Y:S01]  /*c370*/  IMAD.MOV.U32 R11, RZ, RZ, 0x40000040 ;  /* 0x40000040ff0b7424 */ /* 0x000fe200078e00ff */
[----:B------:R-:W-:Y:S01]  /*c380*/  STL [R1+0x74], R6 ;  /* 0x0000740601007387 */ /* 0x000fe20000100800 */
[C---:B------:R-:W-:Y:S01]  /*c390*/  IADD3 R10, R5.reuse, 0x6, RZ ;  /* 0x00000006050a7810 */ /* 0x040fe20007ffe0ff */
[----:B------:R-:W-:Y:S01]  /*c3a0*/  VIADD R14, R5, 0x2 ;  /* 0x00000002050e7836 */ /* 0x000fe20000000000 */
[----:B------:R-:W-:Y:S01]  /*c3b0*/  MOV R13, 0x40000040 ;  /* 0x40000040000d7802 */ /* 0x000fe20000000f00 */
[----:B------:R3:W-:Y:S01]  /*c3c0*/  STL [R1+0x68], R5 ;  /* 0x0000680501007387 */ /* 0x0007e20000100800 */
[----:B------:R-:W-:-:S02]  /*c3d0*/  IMAD.MOV.U32 R15, RZ, RZ, 0x40000040 ;  /* 0x40000040ff0f7424 */ /* 0x000fc400078e00ff */
[----:B--2---:R-:W-:Y:S01]  /*c3e0*/  VIADD R12, R5, 0x4 ;  /* 0x00000004050c7836 */ /* 0x004fe20000000000 */
[----:B------:R2:W-:Y:S04]  /*c3f0*/  STL.64 [R1+0x60], R24 ;  /* 0x0000601801007387 */ /* 0x0005e80000100a00 */
[----:B------:R2:W-:Y:S04]  /*c400*/  STL.64 [R1+0x58], R22 ;  /* 0x0000581601007387 */ /* 0x0005e80000100a00 */
[----:B------:R2:W-:Y:S04]  /*c410*/  STL.64 [R1+0x50], R20 ;  /* 0x0000501401007387 */ /* 0x0005e80000100a00 */
[----:B------:R2:W-:Y:S04]  /*c420*/  STL.64 [R1+0x38], R10 ;  /* 0x0000380a01007387 */ /* 0x0005e80000100a00 */
[----:B------:R2:W-:Y:S04]  /*c430*/  STL.64 [R1+0x48], R14 ;  /* 0x0000480e01007387 */ /* 0x0005e80000100a00 */
[----:B------:R2:W-:Y:S01]  /*c440*/  STL.64 [R1+0x40], R12 ;  /* 0x0000400c01007387 */ /* 0x0005e20000100a00 */
[C---:B---3--:R-:W-:Y:S01]  /*c450*/  VIADD R5, R9.reuse, 0x4 ;  /* 0x0000000409057836 */ /* 0x048fe20000000000 */
[C---:B------:R-:W-:Y:S01]  /*c460*/  IADD3 R6, R9.reuse, 0xc, RZ ;  /* 0x0000000c09067810 */ /* 0x040fe20007ffe0ff */
[C---:B------:R-:W-:Y:S01]  /*c470*/  VIADD R7, R9.reuse, 0x8 ;  /* 0x0000000809077836 */ /* 0x040fe20000000000 */
[C---:B------:R-:W-:Y:S01]  /*c480*/  IADD3 R6, R9.reuse, 0x18, RZ ;  /* 0x0000001809067810 */ /* 0x040fe20007ffe0ff */
[----:B------:R-:W-:-:S02]  /*c490*/  VIADD R5, R9, 0x10 ;  /* 0x0000001009057836 */ /* 0x000fc40000000000 */
[----:B------:R-:W-:Y:S01]  /*c4a0*/  VIADD R7, R9, 0x14 ;  /* 0x0000001409077836 */ /* 0x000fe20000000000 */
[----:B------:R-:W-:Y:S01]  /*c4b0*/  IADD3 R7, -R19, UR4, RZ ;  /* 0x0000000413077c10 */ /* 0x000fe2000fffe1ff */
[----:B------:R-:W-:Y:S02]  /*c4c0*/  VIADD R5, R9, 0x1c ;  /* 0x0000001c09057836 */ /* 0x000fe40000000000 */
[----:B-1----:R-:W-:-:S07]  /*c4d0*/  IMAD R8, R8, -0x80, -R19 ;  /* 0xffffff8008087824 */ /* 0x002fce00078e0a13 */
.L_x_1733:
[----:B------:R-:W-:-:S05]  /*c4e0*/  IMAD.U32 R5, RZ, RZ, UR36 ;  /* 0x00000024ff057e24 */ /* 0x000fca000f8e00ff */
[----:B------:R-:W-:-:S04]  /*c4f0*/  LOP3.LUT R5, R5, 0x1, RZ, 0xfc, !PT ;  /* 0x0000000105057812 */ /* 0x000fc800078efcff */
[----:B------:R-:W-:-:S13]  /*c500*/  ISETP.NE.AND P6, PT, R5, 0x3, PT ;  /* 0x000000030500780c */ /* 0x000fda0003fc5270 */
[----:B------:R-:W-:Y:S05]  /*c510*/  @!P6 BRA `(.L_x_1723) ;  /* 0x000000000004e947 */ /* 0x000fea0003800000 */
[----:B------:R-:W-:Y:S01]  /*c520*/  BPT.TRAP 0x1 ;  /* 0x000000040000795c */ /* 0x000fe20000300000 */
.L_x_1723:
[----:B------:R-:W-:Y:S02]  /*c530*/  LEA R6, R0, R16, 0x3 ;  /* 0x0000001000067211 */ /* 0x000fe400078e18ff */
[----:B--2---:R-:W-:-:S04]  /*c540*/  SHF.L.U32 R23, R4, 0x1f, RZ ;  /* 0x0000001f04177819 */ /* 0x004fc800000006ff */
[----:B------:R1:W2:Y:S01]  /*c550*/  SYNCS.PHASECHK.TRANS64.TRYWAIT P0, [R6+URZ+0x30c10], R23 ;  /* 0x030c1017060075a7 */ /* 0x0002a2000800017f */
[----:B------:R-:W-:Y:S05]  /*c560*/  @!P6 BRA `(.L_x_1724) ;  /* 0x000000000004e947 */ /* 0x000fea0003800000 */
[----:B------:R-:W-:Y:S01]  /*c570*/  BPT.TRAP 0x1 ;  /* 0x000000040000795c */ /* 0x000fe20000300000 */
.L_x_1724:
[----:B------:R-:W-:-:S05]  /*c580*/  VIADD R5, R16, 0x10000 ;  /* 0x0001000010057836 */ /* 0x000fca0000000000 */
[----:B------:R-:W-:-:S04]  /*c590*/  SHF.R.U32.HI R5, RZ, 0x4, R5 ;  /* 0x00000004ff057819 */ /* 0x000fc80000011605 */
[----:B------:R-:W-:-:S04]  /*c5a0*/  LOP3.LUT R5, R5, 0x3fff, RZ, 0xc0, !PT ;  /* 0x00003fff05057812 */ /* 0x000fc800078ec0ff */
[----:B------:R-:W-:Y:S01]  /*c5b0*/  LOP3.LUT R11, R5, 0x10000, RZ, 0xfc, !PT ;  /* 0x00010000050b7812 */ /* 0x000fe200078efcff */
[----:B--2---:R-:W-:Y:S06]  /*c5c0*/  @P0 BRA `(.L_x_1725) ;  /* 0x0000000000080947 */ /* 0x004fec0003800000 */
[----:B------:R-:W2:Y:S02]  /*c5d0*/  SYNCS.PHASECHK.TRANS64.TRYWAIT P0, [R6+URZ+0x30c10], R23 ;  /* 0x030c1017060075a7 */ /* 0x000ea4000800017f */
[----:B--2---:R-:W-:Y:S05]  /*c5e0*/  @!P0 BRA `(.L_x_1726) ;  /* 0x000000a800a08947 */ /* 0x004fea0003800000 */
.L_x_1725:
        /* <DEDUP_REMOVED lines=63> */
.L_x_1727:
[----:B------:R1:W1:Y:S01]  /*c9e0*/  SYNCS.PHASECHK.TRANS64.TRYWAIT P0, [R6+URZ+0x30c30], R23 ;  /* 0x030c3017060075a7 */ /* 0x000262000800017f */
[----:B------:R-:W-:Y:S05]  /*c9f0*/  @!P6 BRA `(.L_x_1728) ;  /* 0x000000000004e947 */ /* 0x000fea0003800000 */
[----:B------:R-:W-:Y:S01]  /*ca00*/  BPT.TRAP 0x1 ;  /* 0x000000040000795c */ /* 0x000fe20000300000 */
.L_x_1728:
[----:B-1----:R-:W-:Y:S05]  /*ca10*/  @P0 BRA `(.L_x_1729) ;  /* 0x0000000000080947 */ /* 0x002fea0003800000 */
[----:B------:R-:W1:Y:S02]  /*ca20*/  SYNCS.PHASECHK.TRANS64.TRYWAIT P0, [R6+URZ+0x30c30], R23 ;  /* 0x030c3017060075a7 */ /* 0x000e64000800017f */
[----:B-1----:R-:W-:Y:S05]  /*ca30*/  @!P0 BRA `(.L_x_1730) ;  /* 0x000000a400a08947 */ /* 0x002fea0003800000 */
.L_x_1729:
        /* <DEDUP_REMOVED lines=93> */
[----:B------:R2:W-:Y:S04]  /*d010*/  STL [R1+0x88], R2 ;  /* 0x0000880201007387 */ /* 0x0005e80000100800 */
[----:B-1----:R-:W3:Y:S01]  /*d020*/  LDL.64 R4, [R1+0x48] ;  /* 0x0000480001047983 */ /* 0x002ee20000100a00 */
[----:B------:R-:W-:Y:S01]  /*d030*/  WARPGROUP.ARRIVE ;  /* 0x00000000000079c5 */ /* 0x000fe20000000000 */
[----:B------:R1:W-:Y:S01]  /*d040*/  MUFU.TANH R166, R92 ;  /* 0x0000005c00a67308 */ /* 0x0003e20000002400 */
[----:B------:R-:W-:Y:S01]  /*d050*/  FMUL.FTZ R100, R100, UR9 ;  /* 0x0000000964647c20 */ /* 0x000fe20008410000 */
[----:B--2---:R-:W2:Y:S01]  /*d060*/  LDC R2, c[0x0][0x74c] ;  /* 0x0001d300ff027b82 */ /* 0x004ea20000000800 */
[----:B------:R-:W-:Y:S01]  /*d070*/  FMUL.FTZ R101, R101, UR9 ;  /* 0x0000000965657c20 */ /* 0x000fe20008410000 */
[----:B------:R-:W-:Y:S01]  /*d080*/  FMUL.FTZ R120, R120, UR9 ;  /* 0x0000000978787c20 */ /* 0x000fe20008410000 */
[----:B------:R-:W-:Y:S01]  /*d090*/  HGMMA.64x128x16.F32 R24, gdesc[UR4], RZ, !UPT, gsb0 ;  /* 0x01e00000041879f0 */ /* 0x000fe2000c0008ff */
        /* <DEDUP_REMOVED lines=11> */
[----:B----4-:R-:W4:Y:S01]  /*d150*/  LDL.64 R98, [R1+0x38] ;  /* 0x0000380001627983 */ /* 0x010f220000100a00 */
[----:B------:R-:W-:Y:S01]  /*d160*/  UMOV UR14, UR4 ;  /* 0x00000004000e7c82 */ /* 0x000fe20008000000 */
[----:B------:R-:W-:Y:S01]  /*d170*/  FMUL.FTZ R124, R124, UR9 ;  /* 0x000000097c7c7c20 */ /* 0x000fe20008410000 */
        /* <DEDUP_REMOVED lines=9> */
[----:B------:R-:W-:-:S03]  /*d210*/  FMUL.FTZ R106, R106, UR9 ;  /* 0x000000096a6a7c20 */ /* 0x000fc60008410000 */
[----:B------:R1:W-:Y:S08]  /*d220*/  MUFU.TANH R169, R89 ;  /* 0x0000005900a97308 */ /* 0x0003f00000002400 */
[----:B------:R2:W4:Y:S08]  /*d230*/  MUFU.TANH R203, R23 ;  /* 0x0000001700cb7308 */ /* 0x0005300000002400 */
[----:B------:R-:W4:Y:S08]  /*d240*/  MUFU.TANH R171, R137 ;  /* 0x0000008900ab7308 */ /* 0x000f300000002400 */
[----:B------:R2:W-:Y:S01]  /*d250*/  MUFU.TANH R167, R91 ;  /* 0x0000005b00a77308 */ /* 0x0005e20000002400 */
[----:B---3--:R-:W-:Y:S01]  /*d260*/  R2UR UR12, R4 ;  /* 0x00000000040c72ca */ /* 0x008fe200000e0000 */
[----:B------:R-:W-:-:S02]  /*d270*/  WARPGROUP.DEPBAR.LE gsb0, 0x0 ;  /* 0x00008000000079c5 */ /* 0x000fc40000010000 */
[----:B------:R-:W-:Y:S01]  /*d280*/  R2UR UR13, R5 ;  /* 0x00000000050d72ca */ /* 0x000fe200000e0000 */
[----:B------:R-:W-:Y:S01]  /*d290*/  ULEA UR4, UR43, -UR41, 0x7 ;  /* 0x800000292b047291 */ /* 0x000fe2000f8e383f */
[----:B------:R-:W3:Y:S01]  /*d2a0*/  LDL.64 R4, [R1+0x40] ;  /* 0x0000400001047983 */ /* 0x000ee20000100a00 */
[----:B------:R-:W-:Y:S01]  /*d2b0*/  WARPGROUP.ARRIVE ;  /* 0x00000000000079c5 */ /* 0x000fe20000000000 */
[----:B-1----:R-:W-:Y:S01]  /*d2c0*/  FMUL.FTZ R90, R96, UR9 ;  /* 0x00000009605a7c20 */ /* 0x002fe20008410000 */
[----:B------:R-:W-:Y:S01]  /*d2d0*/  FMUL.FTZ R88, R94, UR9 ;  /* 0x000000095e587c20 */ /* 0x000fe20008410000 */
[----:B------:R-:W-:Y:S01]  /*d2e0*/  FMUL.FTZ R89, R95, UR9 ;  /* 0x000000095f597c20 */ /* 0x000fe20008410000 */
[----:B--2---:R-:W-:Y:S01]  /*d2f0*/  IADD3 R2, -R2, 0x8, RZ ;  /* 0x0000000802027810 */ /* 0x004fe20007ffe1ff */
[----:B------:R-:W1:Y:S01]  /*d300*/  LDC.64 R94, c[0x0][0x748] ;  /* 0x0001d200ff5e7b82 */ /* 0x000e620000000a00 */
[----:B------:R1:W-:Y:S01]  /*d310*/  MUFU.TANH R6, R126 ;  /* 0x0000007e00067308 */ /* 0x0003e20000002400 */
[----:B------:R-:W-:Y:S01]  /*d320*/  FMUL.FTZ R23, R93, UR9 ;  /* 0x000000095d177c20 */ /* 0x000fe20008410000 */
[----:B------:R-:W-:-:S02]  /*d330*/  FMUL.FTZ R91, R97, UR9 ;  /* 0x00000009615b7c20 */ /* 0x000fc40008410000 */
[----:B------:R-:W-:Y:S01]  /*d340*/  HGMMA.64x128x16.F32 R24, gdesc[UR12], R24, gsb0 ;  /* 0x01e000000c1879f0 */ /* 0x000fe20008000818 */
[----:B------:R-:W-:Y:S01]  /*d350*/  LEA R96, R3, UR4, 0x1 ;  /* 0x0000000403607c11 */ /* 0x000fe2000f8e08ff */
[----:B------:R-:W-:Y:S01]  /*d360*/  UIADD3 UR4, UR6, 0x4, URZ ;  /* 0x0000000406047890 */ /* 0x000fe2000fffe03f */
[----:B----4-:R-:W-:Y:S01]  /*d370*/  R2UR UR5, R99 ;  /* 0x00000000630572ca */ /* 0x010fe200000e0000 */
[----:B------:R-:W-:Y:S01]  /*d380*/  UMOV UR15, 0x40000040 ;  /* 0x40000040000f7882 */ /* 0x000fe20000000000 */
[----:B------:R-:W-:Y:S01]  /*d390*/  UMOV UR7, 0x40000040 ;  /* 0x4000004000077882 */ /* 0x000fe20000000000 */
[----:B------:R-:W2:Y:S01]  /*d3a0*/  MUFU.TANH R23, R23 ;  /* 0x0000001700177308 */ /* 0x000ea20000002400 */
[----:B------:R-:W-:Y:S02]  /*d3b0*/  FMUL.FTZ R93, R103, UR9 ;  /* 0x00000009675d7c20 */ /* 0x000fe40008410000 */
[----:B------:R-:W-:Y:S01]  /*d3c0*/  UMOV UR14, UR4 ;  /* 0x00000004000e7c82 */ /* 0x000fe20008000000 */
[----:B------:R-:W-:-:S04]  /*d3d0*/  IMAD.IADD R96, R7, 0x1, R96 ;  /* 0x0000000107607824 */ /* 0x000fc800078e0260 */
[----:B------:R-:W-:Y:S01]  /*d3e0*/  IMAD.IADD R221, R2, 0x1, -R96 ;  /* 0x0000000102dd7824 */ /* 0x000fe200078e0a60 */
[----:B------:R-:W-:Y:S01]  /*d3f0*/  UIADD3 UR6, UR6, 0x6, URZ ;  /* 0x0000000606067890 */ /* 0x000fe2000fffe03f */
[----:B------:R-:W4:Y:S01]  /*d400*/  MUFU.TANH R90, R90 ;  /* 0x0000005a005a7308 */ /* 0x000f220000002400 */
        /* <DEDUP_REMOVED lines=15> */
[----:B------:R-:W-:Y:S08]  /*d500*/  MUFU.TANH R156, R109 ;  /* 0x0000006d009c7308 */ /* 0x000ff00000002400 */
[----:B------:R-:W-:Y:S08]  /*d510*/  MUFU.TANH R161, R104 ;  /* 0x0000006800a17308 */ /* 0x000ff00000002400 */
[----:B------:R-:W-:Y:S01]  /*d520*/  MUFU.TANH R160, R105 ;  /* 0x0000006900a07308 */ /* 0x000fe20000002400 */
[----:B------:R-:W-:-:S07]  /*d530*/  FMUL.FTZ R110, R110, UR9 ;  /* 0x000000096e6e7c20 */ /* 0x000fce0008410000 */
[----:B------:R-:W-:Y:S01]  /*d540*/  MUFU.TANH R153, R112 ;  /* 0x0000007000997308 */ /* 0x000fe20000002400 */
[----:B------:R-:W-:Y:S02]  /*d550*/  WARPGROUP.DEPBAR.LE gsb0, 0x0 ;  /* 0x00008000000079c5 */ /* 0x000fe40000010000 */
[----:B------:R-:W1:Y:S01]  /*d560*/  LDS R224, [R224+0x400] ;  /* 0x00040000e0e07984 */ /* 0x000e620000000800 */
[----:B------:R-:W-:Y:S01]  /*d570*/  WARPGROUP.ARRIVE ;  /* 0x00000000000079c5 */ /* 0x000fe20000000000 */
[----:B------:R-:W-:-:S03]  /*d580*/  SEL R218, R95, 0x80, P1 ;  /* 0x000000805fda7807 */ /* 0x000fc60000800000 */
[----:B------:R-:W1:Y:S01]  /*d590*/  MUFU.TANH R93, R93 ;  /* 0x0000005d005d7308 */ /* 0x000e620000002400 */
[C---:B------:R-:W-:Y:S02]  /*d5a0*/  ISETP.GE.AND P3, PT, R126.reuse, RZ, PT ;  /* 0x000000ff7e00720c */ /* 0x040fe40003f66270 */
[C---:B------:R-:W-:Y:S02]  /*d5b0*/  ISETP.GE.AND P4, PT, R126.reuse, 0x1, PT ;  /* 0x000000017e00780c */ /* 0x040fe40003f86270 */
[----:B------:R-:W-:Y:S02]  /*d5c0*/  ISETP.GE.AND P1, PT, R126, 0x9, PT ;  /* 0x000000097e00780c */ /* 0x000fe40003f26270 */
[----:B------:R-:W-:Y:S01]  /*d5d0*/  R2UR UR4, R98 ;  /* 0x00000000620472ca */ /* 0x000fe200000e0000 */
[----:B------:R-:W-:Y:S01]  /*d5e0*/  MUFU.TANH R141, R124 ;  /* 0x0000007c008d7308 */ /* 0x000fe20000002400 */
[C---:B------:R-:W-:Y:S02]  /*d5f0*/  ISETP.GT.OR P3, PT, R218.reuse, RZ, !P3 ;  /* 0x000000ffda00720c */ /* 0x040fe40005f64670 */
[----:B------:R-:W-:-:S02]  /*d600*/  ISETP.GT.OR P4, PT, R218, 0x1, !P4 ;  /* 0x00000001da00780c */ /* 0x000fc40006784670 */
[----:B------:R-:W-:Y:S02]  /*d610*/  ISETP.GT.OR P1, PT, R218, 0x9, !P1 ;  /* 0x00000009da00780c */ /* 0x000fe40004f24670 */
        /* <DEDUP_REMOVED lines=11> */
[----:B------:R-:W-:-:S06]  /*d6d0*/  FMUL.FTZ R119, R119, UR9 ;  /* 0x0000000977777c20 */ /* 0x000fcc0008410000 */
        /* <DEDUP_REMOVED lines=8> */
[----:B---3--:R-:W-:-:S02]  /*d760*/  R2UR UR12, R4 ;  /* 0x00000000040c72ca */ /* 0x008fc400000e0000 */
[----:B------:R-:W-:-:S13]  /*d770*/  R2UR UR13, R5 ;  /* 0x00000000050d72ca */ /* 0x000fda00000e0000 */
[----:B------:R-:W-:Y:S01]  /*d780*/  HGMMA.64x128x16.F32 R24, gdesc[UR12], R24, gsb0 ;  /* 0x01e000000c1879f0 */ /* 0x000fe20008000818 */
[----:B------:R3:W-:Y:S02]  /*d790*/  MUFU.TANH R4, R128 ;  /* 0x0000008000047308 */ /* 0x0007e40000002400 */
[----:B---3--:R-:W-:Y:S02]  /*d7a0*/  SEL R128, R94, 0x80, !P0 ;  /* 0x000000805e807807 */ /* 0x008fe40004000000 */
        /* <DEDUP_REMOVED lines=49> */
[----:B------:R-:W-:-:S06]  /*dac0*/  WARPGROUP.ARRIVE ;  /* 0x00000000000079c5 */ /* 0x000fcc0000000000 */
[----:B------:R-:W-:Y:S01]  /*dad0*/  HGMMA.64x128x16.F32 R24, gdesc[UR4], R24, gsb0 ;  /* 0x01e00000041879f0 */ /* 0x000fe20008000818 */
[----:B------:R-:W-:Y:S01]  /*dae0*/  FSEL R122, R169, -INF , !P3 ;  /* 0xff800000a97a7808 */ /* 0x000fe20005800000 */
[----:B------:R-:W3:Y:S01]  /*daf0*/  MUFU.TANH R155, R110 ;  /* 0x0000006e009b7308 */ /* 0x000ee20000002400 */
        /* <DEDUP_REMOVED lines=12> */
[----:B----4-:R-:W-:Y:S01]  /*dbc0*/  FSEL R103, R90, -INF , !P0 ;  /* 0xff8000005a677808 */ /* 0x010fe20004000000 */
[----:B------:R-:W-:Y:S01]  /*dbd0*/  FMUL.FTZ R138, R129, UR9 ;  /* 0x00000009818a7c20 */ /* 0x000fe20008410000 */
[----:B-1----:R-:W-:Y:S01]  /*dbe0*/  FSEL R109, R91, -INF , !P1 ;  /* 0xff8000005b6d7808 */ /* 0x002fe20004800000 */
[----:B------:R1:W-:Y:S01]  /*dbf0*/  MUFU.TANH R146, R119 ;  /* 0x0000007700927308 */ /* 0x0003e20000002400 */
[C---:B------:R-:W-:Y:S01]  /*dc00*/  ISETP.GE.AND P0, PT, R128.reuse, 0x28, PT ;  /* 0x000000288000780c */ /* 0x040fe20003f06270 */
[----:B------:R-:W4:Y:S01]  /*dc10*/  SHFL.IDX PT, R226, R224, R9, 0x1f ;  /* 0x00001f09e0e27589 */ /* 0x000f2200000e0000 */
[----:B------:R-:W-:-:S02]  /*dc20*/  ISETP.GE.AND P1, PT, R128, 0x29, PT ;  /* 0x000000298000780c */ /* 0x000fc40003f26270 */
[C---:B------:R-:W-:Y:S01]  /*dc30*/  IADD3 R231, R9.reuse, 0x8, RZ ;  /* 0x0000000809e77810 */ /* 0x040fe20007ffe0ff */
[----:B------:R-:W-:Y:S01]  /*dc40*/  VIADD R232, R9, 0xc ;  /* 0x0000000c09e87836 */ /* 0x000fe20000000000 */
[C---:B------:R-:W-:Y:S01]  /*dc50*/  ISETP.GT.OR P2, PT, R218.reuse, 0x38, !P2 ;  /* 0x00000038da00780c */ /* 0x040fe20005744670 */
[----:B------:R-:W4:Y:S01]  /*dc60*/  MUFU.TANH R149, R115 ;  /* 0x0000007300957308 */ /* 0x000f220000002400 */
[----:B------:R-:W-:Y:S01]  /*dc70*/  ISETP.GT.OR P3, PT, R218, 0x39, !P3 ;  /* 0x00000039da00780c */ /* 0x000fe20005f64670 */
[----:B------:R-:W-:Y:S01]  /*dc80*/  ULDC UR4, c[0x0][0x744] ;  /* 0x0001d10000047ab9 */ /* 0x000fe20000000800 */
        /* <DEDUP_REMOVED lines=31> */
[----:B-1----:R-:W-:Y:S02]  /*de80*/  FSEL R119, R160, -INF , !P1 ;  /* 0xff800000a0777808 */ /* 0x002fe40004800000 */
[----:B------:R-:W-:-:S02]  /*de90*/  ISETP.GE.AND P0, PT, R126, 0x58, PT ;  /* 0x000000587e00780c */ /* 0x000fc40003f06270 */
[----:B------:R-:W-:Y:S02]  /*dea0*/  ISETP.GE.AND P1, PT, R126, 0x59, PT ;  /* 0x000000597e00780c */ /* 0x000fe40003f26270 */
[C---:B------:R-:W-:Y:S02]  /*deb0*/  ISETP.GT.OR P2, PT, R218.reuse, 0x48, !P2 ;  /* 0x00000048da00780c */ /* 0x040fe40005744670 */
[C---:B------:R-:W-:Y:S02]  /*dec0*/  ISETP.GT.OR P3, PT, R218.reuse, 0x49, !P3 ;  /* 0x00000049da00780c */ /* 0x040fe40005f64670 */
[C---:B------:R-:W-:Y:S02]  /*ded0*/  ISETP.GT.OR P5, PT, R218.reuse, 0x50, !P5 ;  /* 0x00000050da00780c */ /* 0x040fe40006fa4670 */
[C---:B------:R-:W-:Y:S02]  /*dee0*/  ISETP.GT.OR P4, PT, R218.reuse, 0x51, !P4 ;  /* 0x00000051da00780c */ /* 0x040fe40006784670 */
[----:B------:R-:W-:-:S02]  /*def0*/  ISETP.GT.OR P0, PT, R218, 0x58, !P0 ;  /* 0x00000058da00780c */ /* 0x000fc40004704670 */
[----:B------:R-:W-:Y:S01]  /*df00*/  ISETP.GT.OR P1, PT, R218, 0x59, !P1 ;  /* 0x00000059da00780c */ /* 0x000fe20004f24670 */
[----:B------:R-:W1:Y:S01]  /*df10*/  MUFU.TANH R147, R118 ;  /* 0x0000007600937308 */ /* 0x000e620000002400 */
        /* <DEDUP_REMOVED lines=20> */
[----:B---3--:R-:W-:Y:S02]  /*e060*/  FSEL R111, R155, -INF , !P5 ;  /* 0xff8000009b6f7808 */ /* 0x008fe40006800000 */
[----:B--2---:R-:W-:Y:S02]  /*e070*/  FSEL R104, R154, -INF , !P4 ;  /* 0xff8000009a687808 */ /* 0x004fe40006000000 */
[----:B------:R-:W-:-:S02]  /*e080*/  ISETP.GE.AND P2, PT, R128, 0x58, PT ;  /* 0x000000588000780c */ /* 0x000fc40003f46270 */
[----:B------:R-:W-:Y:S02]  /*e090*/  ISETP.GE.AND P3, PT, R128, 0x59, PT ;  /* 0x000000598000780c */ /* 0x000fe40003f66270 */
[C---:B------:R-:W-:Y:S02]  /*e0a0*/  ISETP.GE.AND P5, PT, R126.reuse, 0x60, PT ;  /* 0x000000607e00780c */ /* 0x040fe40003fa6270 */
[C---:B------:R-:W-:Y:S02]  /*e0b0*/  ISETP.GE.AND P4, PT, R126.reuse, 0x61, PT ;  /* 0x000000617e00780c */ /* 0x040fe40003f86270 */
[----:B------:R-:W-:Y:S02]  /*e0c0*/  FSEL R100, R151, -INF , !P0 ;  /* 0xff80000097647808 */ /* 0x000fe40004000000 */
[----:B----4-:R-:W-:Y:S02]  /*e0d0*/  FSEL R115, R149, -INF , !P1 ;  /* 0xff80000095737808 */ /* 0x010fe40004800000 */
        /* <DEDUP_REMOVED lines=8> */
[----:B------:R2:W3:Y:S01]  /*e160*/  MUFU.TANH R5, R127 ;  /* 0x0000007f00057308 */ /* 0x0004e20000002400 */
[----:B-1----:R-:W-:Y:S02]  /*e170*/  FSEL R95, R147, -INF , !P2 ;  /* 0xff800000935f7808 */ /* 0x002fe40005000000 */
        /* <DEDUP_REMOVED lines=8> */
[----:B--2---:R-:W-:Y:S02]  /*e200*/  FSEL R127, R141, -INF , !P0 ;  /* 0xff8000008d7f7808 */ /* 0x004fe40004000000 */
[----:B------:R-:W-:Y:S02]  /*e210*/  FSEL R126, R140, -INF , !P1 ;  /* 0xff8000008c7e7808 */ /* 0x000fe40004800000 */
[----:B------:R-:W-:-:S02]  /*e220*/  ISETP.GE.AND P0, PT, R128, 0x60, PT ;  /* 0x000000608000780c */ /* 0x000fc40003f06270 */
[----:B------:R-:W-:Y:S02]  /*e230*/  ISETP.GE.AND P1, PT, R128, 0x61, PT ;  /* 0x000000618000780c */ /* 0x000fe40003f26270 */
[----:B------:R-:W-:Y:S02]  /*e240*/  ISETP.GT.OR P2, PT, R218, 0x70, !P2 ;  /* 0x00000070da00780c */ /* 0x000fe40005744670 */
[C---:B------:R-:W-:Y:S02]  /*e250*/  ISETP.GT.OR P0, PT, R221.reuse, 0x60, !P0 ;  /* 0x00000060dd00780c */ /* 0x040fe40004704670 */
[----:B------:R-:W-:Y:S02]  /*e260*/  ISETP.GT.OR P1, PT, R221, 0x61, !P1 ;  /* 0x00000061dd00780c */ /* 0x000fe40004f24670 */
[----:B-1----:R-:W-:Y:S02]  /*e270*/  FSEL R130, R4, -INF , !P2 ;  /* 0xff80000004827808 */ /* 0x002fe40005000000 */
[----:B------:R-:W-:-:S02]  /*e280*/  FSEL R131, R143, -INF , !P0 ;  /* 0xff8000008f837808 */ /* 0x000fc40004000000 */
[----:B------:R-:W-:Y:S02]  /*e290*/  FSEL R137, R142, -INF , !P1 ;  /* 0xff8000008e897808 */ /* 0x000fe40004800000 */
[C---:B------:R-:W-:Y:S02]  /*e2a0*/  ISETP.GE.AND P2, PT, R128.reuse, 0x68, PT ;  /* 0x000000688000780c */ /* 0x040fe40003f46270 */
[C---:B------:R-:W-:Y:S02]  /*e2b0*/  ISETP.GE.AND P0, PT, R128.reuse, 0x69, PT ;  /* 0x000000698000780c */ /* 0x040fe40003f06270 */
[----:B------:R-:W-:Y:S02]  /*e2c0*/  ISETP.GE.AND P1, PT, R128, 0x70, PT ;  /* 0x000000708000780c */ /* 0x000fe40003f26270 */
[C---:B------:R-:W-:Y:S02]  /*e2d0*/  ISETP.GT.OR P2, PT, R221.reuse, 0x68, !P2 ;  /* 0x00000068dd00780c */ /* 0x040fe40005744670 */
[----:B------:R-:W-:-:S02]  /*e2e0*/  ISETP.GT.OR P0, PT, R221, 0x69, !P0 ;  /* 0x00000069dd00780c */ /* 0x000fc40004704670 */
[----:B------:R-:W-:Y:S02]  /*e2f0*/  ISETP.GT.OR P1, PT, R221, 0x70, !P1 ;  /* 0x00000070dd00780c */ /* 0x000fe40004f24670 */
[----:B------:R-:W-:Y:S02]  /*e300*/  R2UR UR8, R136 ;  /* 0x00000000880872ca */ /* 0x000fe400000e0000 */
[----:B------:R-:W-:Y:S02]  /*e310*/  FSEL R129, R6, -INF , !P2 ;  /* 0xff80000006817808 */ /* 0x000fe40005000000 */
[----:B---3--:R-:W-:Y:S02]  /*e320*/  FSEL R139, R5, -INF , !P0 ;  /* 0xff800000058b7808 */ /* 0x008fe40004000000 */
[----:B----4-:R-:W-:Y:S02]  /*e330*/  FSEL R136, R2, -INF , !P1 ;  /* 0xff80000002887808 */ /* 0x010fe40004800000 */
[----:B------:R-:W-:-:S02]  /*e340*/  ISETP.GE.AND P2, PT, R128, 0x71, PT ;  /* 0x000000718000780c */ /* 0x000fc40003f46270 */
        /* <DEDUP_REMOVED lines=19> */
[----:B--2---:R-:W-:Y:S01]  /*e480*/  FFMA.FTZ R216, R216, UR4, -R218 ;  /* 0x00000004d8d87c23 */ /* 0x004fe200080108da */
[C---:B------:R-:W-:Y:S02]  /*e490*/  VIADD R27, R9.reuse, 0x10 ;  /* 0x00000010091b7836 */ /* 0x040fe40000000000 */
[----:B------:R-:W-:Y:S01]  /*e4a0*/  FADD.FTZ R226, R26, -R226 ;  /* 0x800000e21ae27221 */ /* 0x000fe20000010000 */
[----:B------:R-:W-:Y:S01]  /*e4b0*/  IADD3 R221, R9, 0x14, RZ ;  /* 0x0000001409dd7810 */ /* 0x000fe20007ffe0ff */
[----:B------:R-:W-:-:S02]  /*e4c0*/  FFMA.FTZ R26, R214, UR4, -R218 ;  /* 0x00000004d61a7c23 */ /* 0x000fc400080108da */
[----:B------:R2:W4:Y:S01]  /*e4d0*/  MUFU.EX2 R214, R216 ;  /* 0x000000d800d67308 */ /* 0x0005220000000800 */
[----:B------:R-:W4:Y:S01]  /*e4e0*/  SHFL.IDX PT, R231, R17, R231, 0x1f ;  /* 0x00001fe711e77589 */ /* 0x000f2200000e0000 */
[--C-:B---3--:R-:W-:Y:S01]  /*e4f0*/  FADD.FTZ R218, R30, -R24.reuse ;  /* 0x800000181eda7221 */ /* 0x108fe20000010000 */
[----:B--2---:R-:W-:Y:S02]  /*e500*/  FADD.FTZ R216, R28, -R24 ;  /* 0x800000181cd87221 */ /* 0x004fe40000010000 */
[----:B------:R-:W2:Y:S04]  /*e510*/  SHFL.IDX PT, R28, R224, R27, 0x1f ;  /* 0x00001f1be01c7589 */ /* 0x000ea800000e0000 */
[----:B------:R1:W-:Y:S04]  /*e520*/  SHFL.IDX PT, R27, R224, R221, 0x1f ;  /* 0x00001fdde01b7589 */ /* 0x0003e800000e0000 */
[----:B------:R3:W2:Y:S01]  /*e530*/  SHFL.IDX PT, R30, R17, R232, 0x1f ;  /* 0x00001fe8111e7589 */ /* 0x0006a200000e0000 */
[----:B-1----:R-:W-:Y:S01]  /*e540*/  FADD.FTZ R221, R29, -R223 ;  /* 0x800000df1ddd7221 */ /* 0x002fe20000010000 */
[----:B------:R-:W-:-:S02]  /*e550*/  VIADD R29, R9, 0x18 ;  /* 0x00000018091d7836 */ /* 0x000fc40000000000 */
[----:B------:R-:W-:Y:S01]  /*e560*/  FADD.FTZ R223, R31, -R223 ;  /* 0x800000df1fdf7221 */ /* 0x000fe20000010000 */
[----:B------:R-:W-:-:S03]  /*e570*/  IADD3 R31, R9, 0x10, RZ ;  /* 0x00000010091f7810 */ /* 0x000fc60007ffe0ff */
[----:B------:R-:W1:Y:S04]  /*e580*/  SHFL.IDX PT, R29, R224, R29, 0x1f ;  /* 0x00001f1de01d7589 */ /* 0x000e6800000e0000 */
[----:B------:R-:W1:Y:S01]  /*e590*/  SHFL.IDX PT, R31, R17, R31, 0x1f ;  /* 0x00001f1f111f7589 */ /* 0x000e6200000e0000 */
[----:B---3--:R-:W-:Y:S01]  /*e5a0*/  VIADD R232, R9, 0x1c ;  /* 0x0000001c09e87836 */ /* 0x008fe20000000000 */
[----:B------:R3:W1:Y:S01]  /*e5b0*/  MUFU.EX2 R24, R26 ;  /* 0x0000001a00187308 */ /* 0x0006620000000800 */
[----:B------:R-:W-:-:S04]  /*e5c0*/  FFMA.FTZ R219, R219, UR4, -R25 ;  /* 0x00000004dbdb7c23 */ /* 0x000fc80008010819 */
[----:B------:R1:W-:Y:S01]  /*e5d0*/  SHFL.IDX PT, R232, R224, R232, 0x1f ;  /* 0x00001fe8e0e87589 */ /* 0x0003e200000e0000 */
[----:B---3--:R-:W-:Y:S01]  /*e5e0*/  FFMA.FTZ R26, R228, UR4, -R25 ;  /* 0x00000004e41a7c23 */ /* 0x008fe20008010819 */
[--C-:B----4-:R-:W-:Y:S01]  /*e5f0*/  FFMA.FTZ R25, R225, UR4, -R231.reuse ;  /* 0x00000004e1197c23 */ /* 0x110fe200080108e7 */
[----:B------:R-:W-:Y:S01]  /*e600*/  FFMA.FTZ R231, R222, UR4, -R231 ;  /* 0x00000004dee77c23 */ /* 0x000fe200080108e7 */
[--C-:B--2---:R-:W-:Y:S01]  /*e610*/  FADD.FTZ R222, R32, -R28.reuse ;  /* 0x8000001c20de7221 */ /* 0x104fe20000010000 */
[----:B------:R-:W-:Y:S02]  /*e620*/  VIADD R32, R9, 0x14 ;  /* 0x0000001409207836 */ /* 0x000fe40000000000 */
[----:B-1----:R-:W-:Y:S01]  /*e630*/  FADD.FTZ R224, R34, -R28 ;  /* 0x8000001c22e07221 */ /* 0x002fe20000010000 */
[--C-:B------:R-:W-:Y:S01]  /*e640*/  FFMA.FTZ R28, R220, UR4, -R30.reuse ;  /* 0x00000004dc1c7c23 */ /* 0x100fe2000801081e */
[----:B------:R-:W-:Y:S01]  /*e650*/  FFMA.FTZ R30, R217, UR4, -R30 ;  /* 0x00000004d91e7c23 */ /* 0x000fe2000801081e */
[--C-:B------:R-:W-:Y:S01]  /*e660*/  FADD.FTZ R217, R36, -R29.reuse ;  /* 0x8000001d24d97221 */ /* 0x100fe20000010000 */
[----:B------:R-:W-:Y:S01]  /*e670*/  FADD.FTZ R220, R38, -R29 ;  /* 0x8000001d26dc7221 */ /* 0x000fe20000010000 */
[----:B------:R-:W1:Y:S01]  /*e680*/  SHFL.IDX PT, R32, R17, R32, 0x1f ;  /* 0x00001f2011207589 */ /* 0x000e6200000e0000 */
[--C-:B------:R-:W-:Y:S01]  /*e690*/  FFMA.FTZ R29, R215, UR4, -R31.reuse ;  /* 0x00000004d71d7c23 */ /* 0x100fe2000801081f */
[----:B------:R-:W-:Y:S01]  /*e6a0*/  FFMA.FTZ R31, R213, UR4, -R31 ;  /* 0x00000004d51f7c23 */ /* 0x000fe2000801081f */
[----:B------:R-:W-:Y:S01]  /*e6b0*/  FFMA.FTZ R213, -R18, R18, 1 ;  /* 0x3f80000012d57423 */ /* 0x000fe20000010112 */
[----:B------:R-:W-:Y:S01]  /*e6c0*/  FMUL.FTZ R229, R214, R229 ;  /* 0x000000e5d6e57220 */ /* 0x000fe20000410000 */
[----:B------:R-:W-:-:S03]  /*e6d0*/  VIADD R34, R9, 0x18 ;  /* 0x0000001809227836 */ /* 0x000fc60000000000 */
[----:B------:R-:W-:Y:S01]  /*e6e0*/  FMUL.FTZ R213, R213, R229 ;  /* 0x000000e5d5d57220 */ /* 0x000fe20000410000 */
[----:B------:R-:W-:Y:S01]  /*e6f0*/  IADD3 R229, R9, 0x1c, RZ ;  /* 0x0000001c09e57810 */ /* 0x000fe20007ffe0ff */
[--C-:B------:R-:W-:Y:S02]  /*e700*/  FADD.FTZ R225, R33, -R27.reuse ;  /* 0x8000001b21e17221 */ /* 0x100fe40000010000 */
[----:B------:R-:W2:Y:S04]  /*e710*/  SHFL.IDX PT, R33, R17, R34, 0x1f ;  /* 0x00001f2211217589 */ /* 0x000ea800000e0000 */
[----:B------:R-:W3:Y:S01]  /*e720*/  SHFL.IDX PT, R34, R17, R229, 0x1f ;  /* 0x00001fe511227589 */ /* 0x000ee200000e0000 */
[----:B------:R-:W-:Y:S01]  /*e730*/  FMUL.FTZ R226, R24, R226 ;  /* 0x000000e218e27220 */ /* 0x000fe20000410000 */
[----:B------:R-:W4:Y:S01]  /*e740*/  MUFU.EX2 R219, R219 ;  /* 0x000000db00db7308 */ /* 0x000f220000000800 */
[----:B------:R-:W-:Y:S01]  /*e750*/  FADD.FTZ R228, R35, -R27 ;  /* 0x8000001b23e47221 */ /* 0x000fe20000010000 */
[--C-:B-1----:R-:W-:Y:S01]  /*e760*/  FFMA.FTZ R211, R211, UR4, -R32.reuse ;  /* 0x00000004d3d37c23 */ /* 0x102fe20008010820 */
[----:B------:R-:W-:Y:S01]  /*e770*/  FFMA.FTZ R32, R210, UR4, -R32 ;  /* 0x00000004d2207c23 */ /* 0x000fe20008010820 */
[----:B------:R-:W-:Y:S01]  /*e780*/  FFMA.FTZ R210, -R19, R19, 1 ;  /* 0x3f80000013d27423 */ /* 0x000fe20000010113 */
[----:B------:R-:W1:Y:S03]  /*e790*/  SHFL.IDX PT, R35, R15, R9, 0x1f ;  /* 0x00001f090f237589 */ /* 0x000e6600000e0000 */
[----:B------:R2:W-:Y:S01]  /*e7a0*/  MUFU.EX2 R18, R31 ;  /* 0x0000001f00127308 */ /* 0x0005e20000000800 */
[----:B------:R-:W-:Y:S01]  /*e7b0*/  FMUL.FTZ R210, R210, R226 ;  /* 0x000000e2d2d27220 */ /* 0x000fe20000410000 */
[C---:B------:R-:W-:Y:S01]  /*e7c0*/  VIADD R226, R9.reuse, 0x4 ;  /* 0x0000000409e27836 */ /* 0x040fe20000000000 */
[----:B------:R-:W-:-:S05]  /*e7d0*/  IADD3 R36, R9, 0xc, RZ ;  /* 0x0000000c09247810 */ /* 0x000fca0007ffe0ff */
[----:B------:R4:W-:Y:S01]  /*e7e0*/  MUFU.EX2 R19, R32 ;  /* 0x0000002000137308 */ /* 0x0009e20000000800 */
[--C-:B--2---:R-:W-:Y:S01]  /*e7f0*/  FFMA.FTZ R31, R208, UR4, -R33.reuse ;  /* 0x00000004d01f7c23 */ /* 0x104fe20008010821 */
[----:B----4-:R-:W-:Y:S01]  /*e800*/  FFMA.FTZ R32, R209, UR4, -R33 ;  /* 0x00000004d1207c23 */ /* 0x010fe20008010821 */
[--C-:B---3--:R-:W-:Y:S01]  /*e810*/  FFMA.FTZ R33, R206, UR4, -R34.reuse ;  /* 0x00000004ce217c23 */ /* 0x108fe20008010822 */
[----:B------:R-:W-:Y:S02]  /*e820*/  FFMA.FTZ R34, R207, UR4, -R34 ;  /* 0x00000004cf227c23 */ /* 0x000fe40008010822 */
[----:B------:R-:W-:Y:S02]  /*e830*/  SHFL.IDX PT, R207, R15, R226, 0x1f ;  /* 0x00001fe20fcf7589 */ /* 0x000fe400000e0000 */
[----:B------:R2:W-:Y:S01]  /*e840*/  MUFU.EX2 R27, R231 ;  /* 0x000000e7001b7308 */ /* 0x0005e20000000800 */
[----:B------:R-:W-:Y:S01]  /*e850*/  FFMA.FTZ R208, -R230, R230, 1 ;  /* 0x3f800000e6d07423 */ /* 0x000fe200000101e6 */
[----:B------:R-:W-:Y:S01]  /*e860*/  FMUL.FTZ R227, R219, R227 ;  /* 0x000000e3dbe37220 */ /* 0x000fe20000410000 */
[----:B------:R-:W-:-:S02]  /*e870*/  VIADD R215, R9, 0x8 ;  /* 0x0000000809d77836 */ /* 0x000fc40000000000 */
[----:B--2---:R-:W-:Y:S02]  /*e880*/  FADD.FTZ R231, R37, -R232 ;  /* 0x800000e825e77221 */ /* 0x004fe40000010000 */
[----:B------:R2:W3:Y:S01]  /*e890*/  SHFL.IDX PT, R37, R15, R36, 0x1f ;  /* 0x00001f240f257589 */ /* 0x0004e200000e0000 */
[----:B------:R-:W-:Y:S01]  /*e8a0*/  FMUL.FTZ R208, R208, R227 ;  /* 0x000000e3d0d07220 */ /* 0x000fe20000410000 */
[----:B------:R4:W-:Y:S01]  /*e8b0*/  MUFU.EX2 R17, R211 ;  /* 0x000000d300117308 */ /* 0x0009e20000000800 */
[C---:B------:R-:W-:Y:S01]  /*e8c0*/  VIADD R227, R9.reuse, 0x10 ;  /* 0x0000001009e37836 */ /* 0x040fe20000000000 */
[----:B------:R-:W3:Y:S01]  /*e8d0*/  SHFL.IDX PT, R209, R15, R215, 0x1f ;  /* 0x00001fd70fd17589 */ /* 0x000ee200000e0000 */
[--C-:B-1----:R-:W-:Y:S01]  /*e8e0*/  FFMA.FTZ R204, R204, UR4, -R35.reuse ;  /* 0x00000004cccc7c23 */ /* 0x102fe20008010823 */
[C---:B------:R-:W-:Y:S01]  /*e8f0*/  IADD3 R230, R9.reuse, 0x18, RZ ;  /* 0x0000001809e67810 */ /* 0x040fe20007ffe0ff */
[----:B----4-:R-:W-:Y:S02]  /*e900*/  VIADD R211, R9, 0x14 ;  /* 0x0000001409d37836 */ /* 0x010fe40000000000 */
[----:B--2---:R-:W-:-:S02]  /*e910*/  FFMA.FTZ R36, R205, UR4, -R35 ;  /* 0x00000004cd247c23 */ /* 0x004fc40008010823 */
[----:B------:R-:W1:Y:S04]  /*e920*/  SHFL.IDX PT, R205, R15, R227, 0x1f ;  /* 0x00001fe30fcd7589 */ /* 0x000e6800000e0000 */
[----:B------:R-:W2:Y:S01]  /*e930*/  SHFL.IDX PT, R38, R15, R211, 0x1f ;  /* 0x00001fd30f267589 */ /* 0x000ea200000e0000 */
[----:B------:R-:W-:Y:S01]  /*e940*/  FADD.FTZ R232, R39, -R232 ;  /* 0x800000e827e87221 */ /* 0x000fe20000010000 */
[----:B------:R4:W-:Y:S02]  /*e950*/  MUFU.EX2 R35, R204 ;  /* 0x000000cc00237308 */ /* 0x0009e40000000800 */
[----:B------:R-:W2:Y:S01]  /*e960*/  SHFL.IDX PT, R39, R15, R230, 0x1f ;  /* 0x00001fe60f277589 */ /* 0x000ea200000e0000 */
[----:B---3--:R-:W-:Y:S01]  /*e970*/  FFMA.FTZ R120, R120, UR4, -R37 ;  /* 0x0000000478787c23 */ /* 0x008fe20008010825 */
        /* <DEDUP_REMOVED lines=9> */
[----:B------:R-:W-:Y:S02]  /*ea10*/  VIADD R209, R9, 0xc ;  /* 0x0000000c09d17836 */ /* 0x000fe40000000000 */
[--C-:B------:R-:W-:Y:S01]  /*ea20*/  FFMA.FTZ R123, R103, UR4, -R205.reuse ;  /* 0x00000004677b7c23 */ /* 0x100fe200080108cd */
[----:B---3--:R3:W-:Y:S01]  /*ea30*/  MUFU.EX2 R15, R204 ;  /* 0x000000cc000f7308 */ /* 0x0087e20000000800 */
[--C-:B--2---:R-:W-:Y:S01]  /*ea40*/  FFMA.FTZ R109, R109, UR4, -R38.reuse ;  /* 0x000000046d6d7c23 */ /* 0x104fe20008010826 */
[----:B------:R-:W-:Y:S01]  /*ea50*/  FFMA.FTZ R103, R94, UR4, -R38 ;  /* 0x000000045e677c23 */ /* 0x000fe20008010826 */
[----:B------:R-:W-:Y:S01]  /*ea60*/  FFMA.FTZ R114, R114, UR4, -R205 ;  /* 0x0000000472727c23 */ /* 0x000fe200080108cd */
[----:B------:R-:W-:-:S04]  /*ea70*/  FFMA.FTZ R112, R112, UR4, -R39 ;  /* 0x0000000470707c23 */ /* 0x000fc80008010827 */
[----:B------:R2:W-:Y:S01]  /*ea80*/  MUFU.EX2 R38, R206 ;  /* 0x000000ce00267308 */ /* 0x0005e20000000800 */
[----:B---3--:R-:W3:Y:S01]  /*ea90*/  SHFL.IDX PT, R204, R10, R9, 0x1f ;  /* 0x00001f090acc7589 */ /* 0x008ee200000e0000 */
[----:B------:R-:W-:Y:S01]  /*eaa0*/  FFMA.FTZ R107, R107, UR4, -R39 ;  /* 0x000000046b6b7c23 */ /* 0x000fe20008010827 */
[----:B----4-:R-:W-:Y:S01]  /*eab0*/  FFMA.FTZ R205, R97, UR4, -R122 ;  /* 0x0000000461cd7c23 */ /* 0x010fe2000801087a */
[--C-:B------:R-:W-:Y:S01]  /*eac0*/  FFMA.FTZ R119, R119, UR4, -R124.reuse ;  /* 0x0000000477777c23 */ /* 0x100fe2000801087c */
[----:B--2---:R-:W2:Y:S03]  /*ead0*/  SHFL.IDX PT, R206, R10, R209, 0x1f ;  /* 0x00001fd10ace7589 */ /* 0x004ea600000e0000 */
[----:B------:R4:W-:Y:S01]  /*eae0*/  MUFU.EX2 R39, R125 ;  /* 0x0000007d00277308 */ /* 0x0009e20000000800 */
[----:B------:R-:W-:Y:S01]  /*eaf0*/  FFMA.FTZ R124, R98, UR4, -R124 ;  /* 0x00000004627c7c23 */ /* 0x000fe2000801087c */
[----:B------:R-:W2:Y:S04]  /*eb00*/  SHFL.IDX PT, R97, R10, R227, 0x1f ;  /* 0x00001fe30a617589 */ /* 0x000ea800000e0000 */
[----:B------:R-:W-:Y:S04]  /*eb10*/  SHFL.IDX PT, R98, R10, R230, 0x1f ;  /* 0x00001fe60a627589 */ /* 0x000fe800000e0000 */
[----:B----4-:R-:W4:Y:S01]  /*eb20*/  SHFL.IDX PT, R125, R10, R211, 0x1f ;  /* 0x00001fd30a7d7589 */ /* 0x010f2200000e0000 */
[----:B------:R1:W-:Y:S02]  /*eb30*/  MUFU.EX2 R94, R120 ;  /* 0x00000078005e7308 */ /* 0x0003e40000000800 */
[----:B-1----:R-:W-:-:S02]  /*eb40*/  FFMA.FTZ R120, R99, UR4, -R207 ;  /* 0x0000000463787c23 */ /* 0x002fc400080108cf */
[----:B------:R-:W1:Y:S04]  /*eb50*/  SHFL.IDX PT, R99, R12, R9, 0x1f ;  /* 0x00001f090c637589 */ /* 0x000e6800000e0000 */
[----:B------:R-:W1:Y:S01]  /*eb60*/  MUFU.EX2 R29, R29 ;  /* 0x0000001d001d7308 */ /* 0x000e620000000800 */
[--C-:B---3--:R-:W-:Y:S01]  /*eb70*/  FFMA.FTZ R117, R117, UR4, -R204.reuse ;  /* 0x0000000475757c23 */ /* 0x108fe200080108cc */
[----:B------:R-:W-:Y:S01]  /*eb80*/  FFMA.FTZ R106, R106, UR4, -R204 ;  /* 0x000000046a6a7c23 */ /* 0x000fe200080108cc */
[--C-:B--2---:R-:W-:Y:S01]  /*eb90*/  FFMA.FTZ R105, R105, UR4, -R206.reuse ;  /* 0x0000000469697c23 */ /* 0x104fe200080108ce */
        /* <DEDUP_REMOVED lines=59> */
[--C-:B------:R-:W-:Y:S01]  /*ef50*/  FFMA.FTZ R206, R206, UR4, -R112.reuse ;  /* 0x00000004cece7c23 */ /* 0x100fe20008010870 */
[----:B------:R-:W-:Y:S01]  /*ef60*/  FFMA.FTZ R207, R207, UR4, -R112 ;  /* 0x00000004cfcf7c23 */ /* 0x000fe20008010870 */
[----:B------:R3:W-:Y:S01]  /*ef70*/  MUFU.EX2 R95, R109 ;  /* 0x0000006d005f7308 */ /* 0x0007e20000000800 */
[----:B------:R-:W-:Y:S01]  /*ef80*/  FMUL.FTZ R112, R235, R221 ;  /* 0x000000ddeb707220 */ /* 0x000fe20000410000 */
[--C-:B------:R-:W-:Y:S01]  /*ef90*/  FADD.FTZ R45, R45, -R217.reuse ;  /* 0x800000d92d2d7221 */ /* 0x100fe20000010000 */
[----:B------:R-:W-:Y:S01]  /*efa0*/  FADD.FTZ R47, R47, -R217 ;  /* 0x800000d92f2f7221 */ /* 0x000fe20000010000 */
[----:B------:R-:W4:Y:S04]  /*efb0*/  SHFL.IDX PT, R221, R14, R226, 0x1f ;  /* 0x00001fe20edd7589 */ /* 0x000f2800000e0000 */
[----:B------:R-:W-:Y:S04]  /*efc0*/  LDS R217, [R11+0x400] ;  /* 0x000400000bd97984 */ /* 0x000fe80000000800 */
[----:B---3--:R2:W-:Y:S01]  /*efd0*/  SHFL.IDX PT, R109, R12, R227, 0x1f ;  /* 0x00001fe30c6d7589 */ /* 0x0085e200000e0000 */
[----:B------:R-:W3:Y:S01]  /*efe0*/  MUFU.EX2 R36, R36 ;  /* 0x0000002400247308 */ /* 0x000ee20000000800 */
[----:B--2---:R-:W-:-:S02]  /*eff0*/  FMUL.FTZ R227, R32, R220 ;  /* 0x000000dc20e37220 */ /* 0x004fc40000410000 */
[----:B------:R-:W2:Y:S01]  /*f000*/  SHFL.IDX PT, R220, R14, R229, 0x1f ;  /* 0x00001fe50edc7589 */ /* 0x000ea200000e0000 */
[--C-:B-1----:R-:W-:Y:S01]  /*f010*/  FADD.FTZ R40, R40, -R218.reuse ;  /* 0x800000da28287221 */ /* 0x102fe20000010000 */
[----:B------:R-:W-:Y:S01]  /*f020*/  FFMA.FTZ R20, -R20, R20, 1 ;  /* 0x3f80000014147423 */ /* 0x000fe20000010114 */
[----:B------:R-:W-:Y:S01]  /*f030*/  FMUL.FTZ R224, R18, R224 ;  /* 0x000000e012e07220 */ /* 0x000fe20000410000 */
[----:B------:R-:W-:Y:S01]  /*f040*/  IADD3 R235, R9, 0x10, RZ ;  /* 0x0000001009eb7810 */ /* 0x000fe20007ffe0ff */
[----:B------:R-:W-:Y:S01]  /*f050*/  FMUL.FTZ R225, R17, R225 ;  /* 0x000000e111e17220 */ /* 0x000fe20000410000 */
[----:B------:R-:W-:Y:S01]  /*f060*/  FADD.FTZ R42, R42, -R218 ;  /* 0x800000da2a2a7221 */ /* 0x000fe20000010000 */
[----:B------:R-:W-:Y:S01]  /*f070*/  FFMA.FTZ R11, -R170, R170, 1 ;  /* 0x3f800000aa0b7423 */ /* 0x000fe200000101aa */
[----:B------:R-:W-:Y:S01]  /*f080*/  FMUL.FTZ R40, R35, R40 ;  /* 0x0000002823287220 */ /* 0x000fe20000410000 */
[----:B------:R-:W-:Y:S01]  /*f090*/  FFMA.FTZ R21, -R21, R21, 1 ;  /* 0x3f80000015157423 */ /* 0x000fe20000010115 */
[----:B------:R-:W-:-:S02]  /*f0a0*/  VIADD R234, R9, 0x14 ;  /* 0x0000001409ea7836 */ /* 0x000fc40000000000 */
[--C-:B----4-:R-:W-:Y:S01]  /*f0b0*/  FADD.FTZ R41, R41, -R221.reuse ;  /* 0x800000dd29297221 */ /* 0x110fe20000010000 */
[----:B------:R-:W1:Y:S01]  /*f0c0*/  MUFU.EX2 R30, R30 ;  /* 0x0000001e001e7308 */ /* 0x000e620000000800 */
[----:B------:R-:W-:Y:S01]  /*f0d0*/  FMUL.FTZ R22, R20, R22 ;  /* 0x0000001614167220 */ /* 0x000fe20000410000 */
[----:B------:R-:W-:Y:S01]  /*f0e0*/  FMUL.FTZ R20, R211, R224 ;  /* 0x000000e0d3147220 */ /* 0x000fe20000410000 */
[----:B------:R-:W-:Y:S01]  /*f0f0*/  FADD.FTZ R43, R43, -R221 ;  /* 0x800000dd2b2b7221 */ /* 0x000fe20000010000 */
[----:B------:R-:W4:Y:S01]  /*f100*/  SHFL.IDX PT, R224, R14, R235, 0x1f ;  /* 0x00001feb0ee07589 */ /* 0x000f2200000e0000 */
[----:B------:R-:W-:Y:S01]  /*f110*/  FMUL.FTZ R11, R11, R40 ;  /* 0x000000280b0b7220 */ /* 0x000fe20000410000 */
[----:B---3--:R-:W-:Y:S01]  /*f120*/  FMUL.FTZ R42, R36, R42 ;  /* 0x0000002a242a7220 */ /* 0x008fe20000410000 */
[----:B------:R-:W-:Y:S01]  /*f130*/  FMUL.FTZ R21, R21, R225 ;  /* 0x000000e115157220 */ /* 0x000fe20000410000 */
[----:B------:R-:W-:Y:S01]  /*f140*/  FFMA.FTZ R40, -R169, R169, 1 ;  /* 0x3f800000a9287423 */ /* 0x000fe200000101a9 */
[----:B------:R-:W-:Y:S01]  /*f150*/  FMUL.FTZ R221, R15, R41 ;  /* 0x000000290fdd7220 */ /* 0x000fe20000410000 */
[--C-:B--2---:R-:W-:Y:S01]  /*f160*/  FADD.FTZ R53, R53, -R220.reuse ;  /* 0x800000dc35357221 */ /* 0x104fe20000010000 */
[----:B------:R-:W-:Y:S01]  /*f170*/  FADD.FTZ R55, R55, -R220 ;  /* 0x800000dc37377221 */ /* 0x000fe20000010000 */
[----:B------:R-:W-:Y:S01]  /*f180*/  FFMA.FTZ R220, -R168, R168, 1 ;  /* 0x3f800000a8dc7423 */ /* 0x000fe200000101a8 */
[----:B------:R-:W2:Y:S01]  /*f190*/  SHFL.IDX PT, R225, R14, R234, 0x1f ;  /* 0x00001fea0ee17589 */ /* 0x000ea200000e0000 */
[----:B------:R-:W-:-:S02]  /*f1a0*/  FADD.FTZ R46, R46, -R222 ;  /* 0x800000de2e2e7221 */ /* 0x000fc40000010000 */
[----:B------:R-:W-:Y:S01]  /*f1b0*/  FMUL.FTZ R41, R220, R42 ;  /* 0x0000002adc297220 */ /* 0x000fe20000410000 */
[----:B------:R-:W-:Y:S01]  /*f1c0*/  FMUL.FTZ R42, R40, R221 ;  /* 0x000000dd282a7220 */ /* 0x000fe20000410000 */
[----:B------:R-:W-:Y:S01]  /*f1d0*/  FFMA.FTZ R40, -R23, R23, 1 ;  /* 0x3f80000017287423 */ /* 0x000fe20000010117 */
[----:B------:R-:W-:Y:S01]  /*f1e0*/  FFMA.FTZ R23, -R88, R88, 1 ;  /* 0x3f80000058177423 */ /* 0x000fe20000010158 */
[----:B------:R-:W-:-:S04]  /*f1f0*/  FMUL.FTZ R46, R39, R46 ;  /* 0x0000002e272e7220 */ /* 0x000fc80000410000 */
[----:B------:R-:W-:Y:S01]  /*f200*/  FMUL.FTZ R23, R23, R46 ;  /* 0x0000002e17177220 */ /* 0x000fe20000410000 */
[----:B------:R-:W-:Y:S02]  /*f210*/  FFMA.FTZ R46, -R92, R92, 1 ;  /* 0x3f8000005c2e7423 */ /* 0x000fe4000001015c */
[----:B------:R-:W3:Y:S01]  /*f220*/  SHFL.IDX PT, R92, R217, R233, 0x1f ;  /* 0x00001fe9d95c7589 */ /* 0x000ee200000e0000 */
[----:B-1----:R-:W-:-:S04]  /*f230*/  FMUL.FTZ R223, R30, R223 ;  /* 0x000000df1edf7220 */ /* 0x002fc80000410000 */
[----:B------:R-:W-:Y:S02]  /*f240*/  FMUL.FTZ R209, R209, R223 ;  /* 0x000000dfd1d17220 */ /* 0x000fe40000410000 */
[----:B------:R1:W3:Y:S01]  /*f250*/  SHFL.IDX PT, R223, R14, R230, 0x1f ;  /* 0x00001fe60edf7589 */ /* 0x0002e200000e0000 */
[----:B----4-:R-:W-:Y:S01]  /*f260*/  FADD.FTZ R48, R48, -R224 ;  /* 0x800000e030307221 */ /* 0x010fe20000010000 */
[----:B------:R-:W-:Y:S01]  /*f270*/  FMUL.FTZ R45, R94, R45 ;  /* 0x0000002d5e2d7220 */ /* 0x000fe20000410000 */
[--C-:B--2---:R-:W-:Y:S01]  /*f280*/  FADD.FTZ R49, R49, -R225.reuse ;  /* 0x800000e131317221 */ /* 0x104fe20000010000 */
[----:B------:R-:W-:Y:S01]  /*f290*/  FFMA.FTZ R211, -R200, R200, 1 ;  /* 0x3f800000c8d37423 */ /* 0x000fe200000101c8 */
[----:B------:R-:W-:Y:S01]  /*f2a0*/  FMUL.FTZ R228, R19, R228 ;  /* 0x000000e413e47220 */ /* 0x000fe20000410000 */
[----:B------:R-:W-:Y:S01]  /*f2b0*/  FFMA.FTZ R89, -R89, R89, 1 ;  /* 0x3f80000059597423 */ /* 0x000fe20000010159 */
[----:B------:R-:W-:Y:S01]  /*f2c0*/  FMUL.FTZ R47, R10, R47 ;  /* 0x0000002f0a2f7220 */ /* 0x000fe20000410000 */
[----:B------:R-:W-:Y:S01]  /*f2d0*/  FFMA.FTZ R90, -R90, R90, 1 ;  /* 0x3f8000005a5a7423 */ /* 0x000fe2000001015a */
[----:B------:R-:W-:Y:S01]  /*f2e0*/  FMUL.FTZ R48, R96, R48 ;  /* 0x0000003060307220 */ /* 0x000fe20000410000 */
[----:B------:R-:W-:Y:S01]  /*f2f0*/  FFMA.FTZ R226, -R203, R203, 1 ;  /* 0x3f800000cbe27423 */ /* 0x000fe200000101cb */
[----:B------:R-:W-:Y:S01]  /*f300*/  FMUL.FTZ R45, R40, R45 ;  /* 0x0000002d282d7220 */ /* 0x000fe20000410000 */
[----:B------:R-:W-:Y:S01]  /*f310*/  FADD.FTZ R51, R51, -R225 ;  /* 0x800000e133337221 */ /* 0x000fe20000010000 */
[----:B------:R-:W-:Y:S01]  /*f320*/  FFMA.FTZ R218, -R167, R167, 1 ;  /* 0x3f800000a7da7423 */ /* 0x000fe200000101a7 */
[----:B------:R-:W-:Y:S01]  /*f330*/  FMUL.FTZ R43, R37, R43 ;  /* 0x0000002b252b7220 */ /* 0x000fe20000410000 */
[----:B------:R-:W-:Y:S01]  /*f340*/  FMUL.FTZ R40, R95, R49 ;  /* 0x000000315f287220 */ /* 0x000fe20000410000 */
[----:B------:R-:W-:Y:S01]  /*f350*/  FMUL.FTZ R211, R211, R228 ;  /* 0x000000e4d3d37220 */ /* 0x000fe20000410000 */
[----:B------:R-:W-:Y:S01]  /*f360*/  FMUL.FTZ R49, R89, R47 ;  /* 0x0000002f59317220 */ /* 0x000fe20000410000 */
[----:B------:R-:W-:Y:S01]  /*f370*/  FADD.FTZ R44, R44, -R222 ;  /* 0x800000de2c2c7221 */ /* 0x000fe20000010000 */
[----:B------:R-:W-:Y:S01]  /*f380*/  FFMA.FTZ R91, -R91, R91, 1 ;  /* 0x3f8000005b5b7423 */ /* 0x000fe2000001015b */
[----:B------:R-:W-:Y:S01]  /*f390*/  FMUL.FTZ R47, R90, R48 ;  /* 0x000000305a2f7220 */ /* 0x000fe20000410000 */
[----:B------:R-:W-:Y:S01]  /*f3a0*/  IADD3 R228, R9, 0x8, RZ ;  /* 0x0000000809e47810 */ /* 0x000fe20007ffe0ff */
[----:B-1----:R-:W-:Y:S01]  /*f3b0*/  FMUL.FTZ R14, R226, R227 ;  /* 0x000000e3e20e7220 */ /* 0x002fe20000410000 */
[----:B------:R-:W-:Y:S01]  /*f3c0*/  FFMA.FTZ R90, -R165, R165, 1 ;  /* 0x3f800000a55a7423 */ /* 0x000fe200000101a5 */
[----:B------:R-:W-:Y:S01]  /*f3d0*/  FMUL.FTZ R43, R218, R43 ;  /* 0x0000002bda2b7220 */ /* 0x000fe20000410000 */
[----:B------:R-:W-:-:S02]  /*f3e0*/  VIADD R227, R9, 0x4 ;  /* 0x0000000409e37836 */ /* 0x000fc40000000000 */
[----:B------:R-:W-:Y:S01]  /*f3f0*/  FMUL.FTZ R51, R98, R51 ;  /* 0x0000003362337220 */ /* 0x000fe20000410000 */
[----:B------:R-:W-:Y:S01]  /*f400*/  FFMA.FTZ R218, -R166, R166, 1 ;  /* 0x3f800000a6da7423 */ /* 0x000fe200000101a6 */
[----:B------:R-:W-:Y:S01]  /*f410*/  FMUL.FTZ R44, R38, R44 ;  /* 0x0000002c262c7220 */ /* 0x000fe20000410000 */
[----:B------:R-:W-:Y:S01]  /*f420*/  FMUL.FTZ R48, R91, R40 ;  /* 0x000000285b307220 */ /* 0x000fe20000410000 */
[----:B------:R-:W1:Y:S01]  /*f430*/  SHFL.IDX PT, R89, R217, R9, 0x1f ;  /* 0x00001f09d9597589 */ /* 0x000e6200000e0000 */
[----:B------:R-:W2:Y:S01]  /*f440*/  MUFU.EX2 R107, R107 ;  /* 0x0000006b006b7308 */ /* 0x000ea20000000800 */
[--C-:B---3--:R-:W-:Y:S01]  /*f450*/  FADD.FTZ R61, R61, -R92.reuse ;  /* 0x8000005c3d3d7221 */ /* 0x108fe20000010000 */
[----:B------:R-:W-:Y:S01]  /*f460*/  FMUL.FTZ R51, R90, R51 ;  /* 0x000000335a337220 */ /* 0x000fe20000410000 */
[----:B------:R-:W3:Y:S01]  /*f470*/  SHFL.IDX PT, R40, R217, R228, 0x1f ;  /* 0x00001fe4d9287589 */ /* 0x000ee200000e0000 */
[----:B------:R-:W-:Y:S01]  /*f480*/  FADD.FTZ R92, R63, -R92 ;  /* 0x8000005c3f5c7221 */ /* 0x000fe20000010000 */
[----:B------:R-:W-:Y:S01]  /*f490*/  FADD.FTZ R50, R50, -R224 ;  /* 0x800000e032327221 */ /* 0x000fe20000010000 */
[----:B------:R-:W-:Y:S01]  /*f4a0*/  FMUL.FTZ R44, R218, R44 ;  /* 0x0000002cda2c7220 */ /* 0x000fe20000410000 */
[----:B------:R-:W4:Y:S01]  /*f4b0*/  SHFL.IDX PT, R88, R217, R227, 0x1f ;  /* 0x00001fe3d9587589 */ /* 0x000f2200000e0000 */
[----:B------:R-:W1:Y:S03]  /*f4c0*/  MUFU.EX2 R205, R205 ;  /* 0x000000cd00cd7308 */ /* 0x000e660000000800 */
[----:B------:R-:W4:Y:S04]  /*f4d0*/  SHFL.IDX PT, R90, R217, R230, 0x1f ;  /* 0x00001fe6d95a7589 */ /* 0x000f2800000e0000 */
[----:B------:R-:W-:Y:S01]  /*f4e0*/  LDS R63, [R13+0x400] ;  /* 0x000400000d3f7984 */ /* 0x000fe20000000800 */
[----:B------:R-:W3:Y:S03]  /*f4f0*/  MUFU.EX2 R122, R122 ;  /* 0x0000007a007a7308 */ /* 0x000ee60000000800 */
[----:B------:R-:W4:Y:S01]  /*f500*/  SHFL.IDX PT, R218, R217, R235, 0x1f ;  /* 0x00001febd9da7589 */ /* 0x000f2200000e0000 */
[----:B------:R-:W-:-:S03]  /*f510*/  FMUL.FTZ R50, R97, R50 ;  /* 0x0000003261327220 */ /* 0x000fc60000410000 */
[----:B------:R-:W-:Y:S01]  /*f520*/  SHFL.IDX PT, R91, R217, R234, 0x1f ;  /* 0x00001fead95b7589 */ /* 0x000fe200000e0000 */
[----:B------:R-:W-:-:S03]  /*f530*/  FADD.FTZ R52, R52, -R223 ;  /* 0x800000df34347221 */ /* 0x000fc60000010000 */
[----:B------:R-:W4:Y:S01]  /*f540*/  SHFL.IDX PT, R217, R217, R229, 0x1f ;  /* 0x00001fe5d9d97589 */ /* 0x000f2200000e0000 */
[----:B------:R-:W4:Y:S01]  /*f550*/  MUFU.EX2 R117, R117 ;  /* 0x0000007500757308 */ /* 0x000f220000000800 */
[----:B------:R-:W-:Y:S01]  /*f560*/  FMUL.FTZ R46, R46, R50 ;  /* 0x000000322e2e7220 */ /* 0x000fe20000410000 */
[----:B------:R-:W-:Y:S01]  /*f570*/  FFMA.FTZ R50, -R164, R164, 1 ;  /* 0x3f800000a4327423 */ /* 0x000fe200000101a4 */
[----:B------:R-:W-:Y:S01]  /*f580*/  FMUL.FTZ R52, R99, R52 ;  /* 0x0000003463347220 */ /* 0x000fe20000410000 */
[----:B------:R-:W-:-:S04]  /*f590*/  FADD.FTZ R54, R54, -R223 ;  /* 0x800000df36367221 */ /* 0x000fc80000010000 */
[----:B------:R-:W4:Y:S01]  /*f5a0*/  MUFU.EX2 R124, R124 ;  /* 0x0000007c007c7308 */ /* 0x000f220000000800 */
[----:B------:R-:W-:Y:S01]  /*f5b0*/  FMUL.FTZ R50, R50, R52 ;  /* 0x0000003432327220 */ /* 0x000fe20000410000 */
[----:B------:R-:W-:Y:S01]  /*f5c0*/  FFMA.FTZ R52, -R162, R162, 1 ;  /* 0x3f800000a2347423 */ /* 0x000fe200000101a2 */
[----:B--2---:R-:W-:Y:S01]  /*f5d0*/  FMUL.FTZ R54, R107, R54 ;  /* 0x000000366b367220 */ /* 0x004fe20000410000 */
[----:B------:R-:W-:-:S04]  /*f5e0*/  FFMA.FTZ R220, -R163, R163, 1 ;  /* 0x3f800000a3dc7423 */ /* 0x000fc800000101a3 */
[----:B------:R-:W2:Y:S01]  /*f5f0*/  MUFU.EX2 R26, R26 ;  /* 0x0000001a001a7308 */ /* 0x000ea20000000800 */
[----:B-1----:R-:W-:Y:S01]  /*f600*/  FMUL.FTZ R53, R205, R53 ;  /* 0x00000035cd357220 */ /* 0x002fe20000410000 */
[----:B------:R-:W-:Y:S01]  /*f610*/  FFMA.FTZ R93, -R93, R93, 1 ;  /* 0x3f8000005d5d7423 */ /* 0x000fe2000001015d */
[----:B---3--:R-:W-:-:S05]  /*f620*/  FMUL.FTZ R55, R122, R55 ;  /* 0x000000377a377220 */ /* 0x008fca0000410000 */
[----:B------:R-:W1:Y:S01]  /*f630*/  MUFU.EX2 R111, R111 ;  /* 0x0000006f006f7308 */ /* 0x000e620000000800 */
[----:B------:R-:W-:-:S07]  /*f640*/  FMUL.FTZ R52, R52, R54 ;  /* 0x0000003634347220 */ /* 0x000fce0000410000 */
[----:B------:R-:W3:Y:S01]  /*f650*/  MUFU.TANH R138, R138 ;  /* 0x0000008a008a7308 */ /* 0x000ee20000002400 */
[----:B------:R-:W-:-:S07]  /*f660*/  FMUL.FTZ R54, R220, R53 ;  /* 0x00000035dc367220 */ /* 0x000fce0000410000 */
[----:B------:R-:W3:Y:S01]  /*f670*/  MUFU.EX2 R100, R100 ;  /* 0x0000006400647308 */ /* 0x000ee20000000800 */
[----:B------:R-:W-:-:S07]  /*f680*/  FMUL.FTZ R53, R93, R55 ;  /* 0x000000375d357220 */ /* 0x000fce0000410000 */
[----:B------:R-:W3:Y:S01]  /*f690*/  MUFU.EX2 R106, R106 ;  /* 0x0000006a006a7308 */ /* 0x000ee20000000800 */
[----:B------:R-:W-:-:S07]  /*f6a0*/  FADD.FTZ R56, R56, -R89 ;  /* 0x8000005938387221 */ /* 0x000fce0000010000 */
[----:B------:R-:W3:Y:S01]  /*f6b0*/  MUFU.EX2 R25, R25 ;  /* 0x0000001900197308 */ /* 0x000ee20000000800 */
[----:B------:R-:W-:-:S07]  /*f6c0*/  FADD.FTZ R55, R60, -R40 ;  /* 0x800000283c377221 */ /* 0x000fce0000010000 */
[----:B------:R-:W3:Y:S01]  /*f6d0*/  MUFU.EX2 R102, R102 ;  /* 0x0000006600667308 */ /* 0x000ee20000000800 */
[----:B------:R-:W-:-:S07]  /*f6e0*/  FADD.FTZ R40, R62, -R40 ;  /* 0x800000283e287221 */ /* 0x000fce0000010000 */
[----:B------:R-:W3:Y:S01]  /*f6f0*/  MUFU.EX2 R116, R116 ;  /* 0x0000007400747308 */ /* 0x000ee20000000800 */
[----:B----4-:R-:W-:Y:S01]  /*f700*/  FADD.FTZ R59, R59, -R88 ;  /* 0x800000583b3b7221 */ /* 0x010fe20000010000 */
[----:B------:R-:W-:-:S06]  /*f710*/  FADD.FTZ R62, R68, -R90 ;  /* 0x8000005a443e7221 */ /* 0x000fcc0000010000 */
[----:B------:R-:W4:Y:S01]  /*f720*/  MUFU.EX2 R104, R104 ;  /* 0x0000006800687308 */ /* 0x000f220000000800 */
[----:B------:R-:W-:-:S07]  /*f730*/  FFMA.FTZ R68, -R161, R161, 1 ;  /* 0x3f800000a1447423 */ /* 0x000fce00000101a1 */
[----:B------:R-:W4:Y:S01]  /*f740*/  MUFU.EX2 R101, R101 ;  /* 0x0000006500657308 */ /* 0x000f220000000800 */
[----:B------:R-:W-:Y:S01]  /*f750*/  FMUL.FTZ R56, R117, R56 ;  /* 0x0000003875387220 */ /* 0x000fe20000410000 */
        /* <DEDUP_REMOVED lines=10> */
[----:B--2---:R-:W-:Y:S01]  /*f800*/  FMUL.FTZ R212, R26, R212 ;  /* 0x000000d41ad47220 */ /* 0x004fe20000410000 */
[--C-:B------:R-:W-:Y:S01]  /*f810*/  FFMA.FTZ R130, R130, UR4, -R109.reuse ;  /* 0x0000000482827c23 */ /* 0x100fe2000801086d */
[----:B------:R-:W-:Y:S01]  /*f820*/  FFMA.FTZ R136, R136, UR4, -R109 ;  /* 0x0000000488887c23 */ /* 0x000fe2000801086d */
[----:B------:R-:W-:Y:S01]  /*f830*/  FADD.FTZ R65, R65, -R91 ;  /* 0x8000005b41417221 */ /* 0x000fe20000010000 */
[----:B------:R-:W-:Y:S01]  /*f840*/  FMUL.FTZ R68, R68, R56 ;  /* 0x0000003844447220 */ /* 0x000fe20000410000 */
[----:B------:R-:W-:Y:S01]  /*f850*/  FFMA.FTZ R71, -R155, R155, 1 ;  /* 0x3f8000009b477423 */ /* 0x000fe2000001019b */
[----:B-1----:R-:W-:Y:S01]  /*f860*/  FMUL.FTZ R40, R111, R40 ;  /* 0x000000286f287220 */ /* 0x002fe20000410000 */
[----:B---3--:R-:W-:Y:S01]  /*f870*/  FSEL R109, R138, -INF , !P3 ;  /* 0xff8000008a6d7808 */ /* 0x008fe20005800000 */
        /* <DEDUP_REMOVED lines=20> */
[----:B----4-:R-:W-:Y:S01]  /*f9c0*/  FMUL.FTZ R92, R104, R92 ;  /* 0x0000005c685c7220 */ /* 0x010fe20000410000 */
        /* <DEDUP_REMOVED lines=216> */
[----:B----4-:R-:W-:-:S04]  /*10750*/  IMAD R11, R0, 0x4000, R220 ;  /* 0x00004000000b7824 */ /* 0x010fc800078e02dc */
        /* <DEDUP_REMOVED lines=147> */
.L_x_1731:
        /* <DEDUP_REMOVED lines=70> */
.L_x_1732:
        /* <DEDUP_REMOVED lines=11> */
[----:B---3--:R-:W-:Y:S05]  /*115a0*/  @!P1 BRA `(.L_x_1733) ;  /* 0xffffffac00cc9947 */ /* 0x008fea000383ffff */
.L_x_1722:
        /* <DEDUP_REMOVED lines=34> */
.L_x_1690:
[----:B------:R-:W-:Y:S05]  /*117d0*/  @P0 BRA `(.L_x_1734) ;  /* 0x0000001000a00947 */ /* 0x000fea0003800000 */
[----:B------:R-:W2:Y:S01]  /*117e0*/  S2R R0, SR_TID.X ;  /* 0x0000000000007919 */ /* 0x000ea20000002100 */
[----:B------:R-:W3:Y:S01]  /*117f0*/  S2UR UR5, SR_CgaCtaId ;  /* 0x00000000000579c3 */ /* 0x000ee20000008800 */
[----:B------:R-:W-:Y:S01]  /*11800*/  UMOV UR4, 0x400 ;  /* 0x0000040000047882 */ /* 0x000fe20000000000 */
[----:B------:R-:W-:-:S06]  /*11810*/  F2FP.F16.F32.PACK_AB R172, R173, R172 ;  /* 0x000000acadac723e */ /* 0x000fcc00000000ff */
[----:B------:R-:W-:Y:S01]  /*11820*/  BAR.SYNC.DEFER_BLOCKING 0x1, 0x100 ;  /* 0x0044000000007b1d */ /* 0x000fe20000010000 */
        /* <DEDUP_REMOVED lines=10> */
[----:B---3--:R-:W-:Y:S01]  /*118d0*/  ULEA UR6, UR5, UR4, 0x18 ;  /* 0x0000000405067291 */ /* 0x008fe2000f8ec03f */
[----:B------:R-:W-:Y:S02]  /*118e0*/  F2FP.F16.F32.PACK_AB R190, R193, R192 ;  /* 0x000000c0c1be723e */ /* 0x000fe400000000ff */
[----:B------:R-:W-:Y:S01]  /*118f0*/  F2FP.F16.F32.PACK_AB R191, R195, R194 ;  /* 0x000000c2c3bf723e */ /* 0x000fe200000000ff */
[----:B------:R-:W-:Y:S01]  /*11900*/  ULDC.64 UR4, c[0x0][0x870] ;  /* 0x00021c0000047ab9 */ /* 0x000fe20000000a00 */
[----:B------:R-:W-:Y:S01]  /*11910*/  F2FP.F16.F32.PACK_AB R197, R199, R198 ;  /* 0x000000c6c7c5723e */ /* 0x000fe200000000ff */
[----:B--2---:R-:W-:Y:S01]  /*11920*/  VIADD R11, R0, 0xffffff80 ;  /* 0xffffff80000b7836 */ /* 0x004fe20000000000 */
[----:B------:R-:W-:-:S02]  /*11930*/  F2FP.F16.F32.PACK_AB R140, R141, R140 ;  /* 0x0000008c8d8c723e */ /* 0x000fc400000000ff */
[----:B------:R-:W-:Y:S02]  /*11940*/  F2FP.F16.F32.PACK_AB R198, R201, R200 ;  /* 0x000000c8c9c6723e */ /* 0x000fe400000000ff */
[----:B------:R-:W-:Y:S02]  /*11950*/  SHF.R.S32.HI R10, RZ, 0x1f, R11 ;  /* 0x0000001fff0a7819 */ /* 0x000fe4000001140b */
[----:B------:R-:W-:Y:S02]  /*11960*/  F2FP.F16.F32.PACK_AB R199, R203, R202 ;  /* 0x000000cacbc7723e */ /* 0x000fe400000000ff */
[CC--:B------:R-:W-:Y:S02]  /*11970*/  LEA.HI R7, R10.reuse, R11.reuse, RZ, 0x4 ;  /* 0x0000000b0a077211 */ /* 0x0c0fe400078f20ff */
[----:B------:R-:W-:Y:S02]  /*11980*/  LEA.HI R4, R10, R11, RZ, 0x5 ;  /* 0x0000000b0a047211 */ /* 0x000fe400078f28ff */
[----:B------:R-:W-:-:S02]  /*11990*/  LOP3.LUT R0, R7, 0xfffffff0, RZ, 0xc0, !PT ;  /* 0xfffffff007007812 */ /* 0x000fc400078ec0ff */
[----:B------:R-:W-:Y:S02]  /*119a0*/  SHF.R.U32.HI R7, RZ, 0x1, R7 ;  /* 0x00000001ff077819 */ /* 0x000fe40000011607 */
[----:B------:R-:W-:Y:S01]  /*119b0*/  F2FP.F16.F32.PACK_AB R141, R143, R142 ;  /* 0x0000008e8f8d723e */ /* 0x000fe200000000ff */
[----:B------:R-:W-:Y:S01]  /*119c0*/  IMAD.IADD R0, R11, 0x1, -R0 ;  /* 0x000000010b007824 */ /* 0x000fe200078e0a00 */
[----:B------:R-:W-:Y:S02]  /*119d0*/  F2FP.F16.F32.PACK_AB R148, R149, R148 ;  /* 0x000000949594723e */ /* 0x000fe400000000ff */
[----:B------:R-:W-:Y:S02]  /*119e0*/  F2FP.F16.F32.PACK_AB R142, R145, R144 ;  /* 0x00000090918e723e */ /* 0x000fe400000000ff */
[----:B------:R-:W-:Y:S02]  /*119f0*/  SHF.R.S32.HI R3, RZ, 0x1f, R0 ;  /* 0x0000001fff037819 */ /* 0x000fe40000011400 */
[----:B------:R-:W-:-:S02]  /*11a00*/  F2FP.F16.F32.PACK_AB R143, R147, R146 ;  /* 0x00000092938f723e */ /* 0x000fc400000000ff */
[----:B------:R-:W-:Y:S02]  /*11a10*/  LEA.HI R3, R3, R0, RZ, 0x3 ;  /* 0x0000000003037211 */ /* 0x000fe400078f18ff */
[----:B------:R-:W-:Y:S02]  /*11a20*/  F2FP.F16.F32.PACK_AB R149, R151, R150 ;  /* 0x000000969795723e */ /* 0x000fe400000000ff */
[C---:B------:R-:W-:Y:S02]  /*11a30*/  LOP3.LUT R5, R3.reuse, 0xfffffff8, RZ, 0xc0, !PT ;  /* 0xfffffff803057812 */ /* 0x040fe400078ec0ff */
[----:B------:R-:W-:Y:S02]  /*11a40*/  SHF.L.U32 R3, R3, 0x6, RZ ;  /* 0x0000000603037819 */ /* 0x000fe400000006ff */
[----:B------:R-:W-:Y:S02]  /*11a50*/  IADD3 R5, R0, -R5, RZ ;  /* 0x8000000500057210 */ /* 0x000fe40007ffe0ff */
[----:B------:R-:W-:-:S02]  /*11a60*/  LOP3.LUT R3, R3, 0x7ffffe00, RZ, 0xc0, !PT ;  /* 0x7ffffe0003037812 */ /* 0x000fc400078ec0ff */
[C---:B------:R-:W-:Y:S01]  /*11a70*/  R2P PR, R5.reuse, 0x6 ;  /* 0x0000000605007804 */ /* 0x040fe20000000000 */
[----:B------:R-:W-:Y:S01]  /*11a80*/  IMAD.SHL.U32 R0, R5, 0x40, RZ ;  /* 0x0000004005007824 */ /* 0x000fe200078e00ff */
[----:B------:R-:W-:Y:S01]  /*11a90*/  F2FP.F16.F32.PACK_AB R156, R157, R156 ;  /* 0x0000009c9d9c723e */ /* 0x000fe200000000ff */
[----:B------:R-:W-:Y:S01]  /*11aa0*/  IMAD.MOV.U32 R5, RZ, RZ, 0x40 ;  /* 0x00000040ff057424 */ /* 0x000fe200078e00ff */
[----:B------:R-:W-:Y:S02]  /*11ab0*/  F2FP.F16.F32.PACK_AB R150, R153, R152 ;  /* 0x000000989996723e */ /* 0x000fe400000000ff */
        /* <DEDUP_REMOVED lines=16> */
[C---:B------:R-:W-:Y:S02]  /*11bc0*/  IADD3 R2, R3.reuse, 0x4000, R0 ;  /* 0x0000400003027810 */ /* 0x040fe40007ffe000 */
[----:B------:R-:W-:Y:S02]  /*11bd0*/  IADD3 R3, R3, R6, RZ ;  /* 0x0000000603037210 */ /* 0x000fe40007ffe0ff */
[----:B------:R-:W-:Y:S01]  /*11be0*/  F2FP.F16.F32.PACK_AB R158, R161, R160 ;  /* 0x000000a0a19e723e */ /* 0x000fe200000000ff */
[----:B------:R-:W-:Y:S01]  /*11bf0*/  STSM.16.M88.4 [R2], R180 ;  /* 0x000000b402007844 */ /* 0x000fe20000000200 */
[----:B------:R-:W-:-:S02]  /*11c00*/  F2FP.F16.F32.PACK_AB R159, R163, R162 ;  /* 0x000000a2a39f723e */ /* 0x000fc400000000ff */
[----:B------:R-:W-:Y:S01]  /*11c10*/  F2FP.F16.F32.PACK_AB R165, R167, R166 ;  /* 0x000000a6a7a5723e */ /* 0x000fe200000000ff */
[----:B------:R-:W-:Y:S01]  /*11c20*/  STSM.16.M88.4 [R6], R188 ;  /* 0x000000bc06007844 */ /* 0x000fe20000000200 */
[----:B------:R-:W-:Y:S02]  /*11c30*/  F2FP.F16.F32.PACK_AB R166, R169, R168 ;  /* 0x000000a8a9a6723e */ /* 0x000fe400000000ff */
[----:B------:R-:W-:Y:S01]  /*11c40*/  F2FP.F16.F32.PACK_AB R167, R171, R170 ;  /* 0x000000aaaba7723e */ /* 0x000fe200000000ff */
[----:B------:R-:W-:Y:S01]  /*11c50*/  STSM.16.M88.4 [R3], R196 ;  /* 0x000000c403007844 */ /* 0x000fe20000000200 */
[----:B------:R-:W-:-:S03]  /*11c60*/  ISETP.NE.U32.AND P4, PT, RZ, UR4, PT ;  /* 0x00000004ff007c0c */ /* 0x000fc6000bf85070 */
[----:B------:R-:W-:Y:S01]  /*11c70*/  STSM.16.M88.4 [R0], R140 ;  /* 0x0000008c00007844 */ /* 0x000fe20000000200 */
[----:B------:R-:W-:Y:S01]  /*11c80*/  ISETP.NE.AND.EX P4, PT, RZ, UR5, PT, P4 ;  /* 0x00000005ff007c0c */ /* 0x000fe2000bf85340 */
[----:B------:R-:W-:Y:S02]  /*11c90*/  ULDC.64 UR4, c[0x0][0x870] ;  /* 0x00021c0000047ab9 */ /* 0x000fe40000000a00 */
[----:B------:R-:W-:Y:S01]  /*11ca0*/  STSM.16.M88.4 [R2+-0x4000], R148 ;  /* 0xffc0009402007844 */ /* 0x000fe20000000200 */
[----:B------:R-:W-:-:S03]  /*11cb0*/  UIMAD.WIDE UR4, UR37, 0x4, UR4 ;  /* 0x00000004250478a5 */ /* 0x000fc6000f8e0204 */
[----:B------:R2:W-:Y:S03]  /*11cc0*/  STSM.16.M88.4 [R6+-0x4000], R156 ;  /* 0xffc0009c06007844 */ /* 0x0005e60000000200 */
[----:B------:R-:W-:Y:S01]  /*11cd0*/  IMAD.U32 R4, RZ, RZ, UR4 ;  /* 0x00000004ff047e24 */ /* 0x000fe2000f8e00ff */
[----:B------:R3:W-:Y:S01]  /*11ce0*/  STSM.16.M88.4 [R3+-0x4000], R164 ;  /* 0xffc000a403007844 */ /* 0x0007e20000000200 */
[----:B------:R-:W-:Y:S01]  /*11cf0*/  IMAD.U32 R5, RZ, RZ, UR5 ;  /* 0x00000005ff057e24 */ /* 0x000fe2000f8e00ff */
[----:B------:R-:W-:Y:S01]  /*11d00*/  ULDC.64 UR4, c[0x0][0x878] ;  /* 0x00021e0000047ab9 */ /* 0x000fe20000000a00 */
[----:B------:R-:W-:Y:S06]  /*11d10*/  BAR.SYNC.DEFER_BLOCKING 0x1, 0x100 ;  /* 0x0044000000007b1d */ /* 0x000fec0000010000 */
[----:B------:R-:W4:Y:S01]  /*11d20*/  @P4 LDG.E R7, desc[UR38][R4.64] ;  /* 0x0000002604074981 */ /* 0x000f22000c1e1900 */
[----:B------:R-:W-:Y:S01]  /*11d30*/  UISETP.NE.U32.AND UP0, UPT, UR4, URZ, UPT ;  /* 0x0000003f0400728c */ /* 0x000fe2000bf05070 */
[----:B------:R-:W-:Y:S01]  /*11d40*/  LEA.HI R19, R10, R11, RZ, 0x3 ;  /* 0x0000000b0a137211 */ /* 0x000fe200078f18ff */
[----:B------:R-:W-:-:S02]  /*11d50*/  ULDC UR7, c[0x0][0x808] ;  /* 0x0002020000077ab9 */ /* 0x000fc40000000800 */
[----:B------:R-:W-:Y:S01]  /*11d60*/  UISETP.NE.AND.EX UP0, UPT, UR5, URZ, UPT, UP0 ;  /* 0x0000003f0500728c */ /* 0x000fe2000bf05300 */
[----:B--2---:R-:W-:Y:S02]  /*11d70*/  LOP3.LUT R6, R19, 0x1ffffff8, RZ, 0xc0, !PT ;  /* 0x1ffffff813067812 */ /* 0x004fe400078ec0ff */
[----:B------:R-:W-:Y:S01]  /*11d80*/  SHF.R.S32.HI R19, RZ, 0x3, R19 ;  /* 0x00000003ff137819 */ /* 0x000fe20000011413 */
[----:B------:R-:W2:Y:S01]  /*11d90*/  S2R R27, SR_CTAID.X ;  /* 0x00000000001b7919 */ /* 0x000ea20000002500 */
[----:B------:R-:W-:Y:S02]  /*11da0*/  IADD3 R6, R11, -R6, RZ ;  /* 0x800000060b067210 */ /* 0x000fe40007ffe0ff */
[----:B------:R-:W-:Y:S01]  /*11db0*/  PLOP3.LUT P0, PT, PT, PT, UP0, 0x80, 0x0 ;  /* 0x000000000000781c */ /* 0x000fe20003f0f008 */
[----:B------:R-:W1:Y:S01]  /*11dc0*/  S2R R31, SR_CTAID.Y ;  /* 0x00000000001f7919 */ /* 0x000e620000002600 */
[----:B------:R-:W-:Y:S01]  /*11dd0*/  IMAD.SHL.U32 R8, R19, 0x40, RZ ;  /* 0x0000004013087824 */ /* 0x000fe200078e00ff */
[----:B------:R-:W-:Y:S01]  /*11de0*/  MOV R0, UR7 ;  /* 0x0000000700007c02 */ /* 0x000fe20008000f00 */
[----:B------:R-:W-:Y:S01]  /*11df0*/  @UP0 ULDC.64 UR4, c[0x0][0x878] ;  /* 0x00021e0000040ab9 */ /* 0x000fe20000000a00 */
[----:B------:R-:W-:Y:S01]  /*11e00*/  IMAD.SHL.U32 R20, R6, 0x8, RZ ;  /* 0x0000000806147824 */ /* 0x000fe200078e00ff */
[----:B------:R-:W-:Y:S01]  /*11e10*/  @UP0 UIMAD.WIDE UR4, UR37, 0x4, UR4 ;  /* 0x00000004250408a5 */ /* 0x000fe2000f8e0204 */
[----:B------:R-:W-:-:S02]  /*11e20*/  LOP3.LUT R9, R8, 0x1c0, RZ, 0xc0, !PT ;  /* 0x000001c008097812 */ /* 0x000fc400078ec0ff */
[----:B------:R-:W-:Y:S02]  /*11e30*/  LEA.HI R8, R10, R11, RZ, 0x6 ;  /* 0x0000000b0a087211 */ /* 0x000fe400078f30ff */
[----:B------:R-:W-:Y:S01]  /*11e40*/  LOP3.LUT R6, R9, 0x38, R20, 0xf8, !PT ;  /* 0x0000003809067812 */ /* 0x000fe200078ef814 */
[----:B------:R-:W-:Y:S01]  /*11e50*/  IMAD.U32 R2, RZ, RZ, UR4 ;  /* 0x00000004ff027e24 */ /* 0x000fe2000f8e00ff */
[----:B------:R-:W-:Y:S01]  /*11e60*/  SHF.R.U32.HI R9, RZ, 0x3, R9 ;  /* 0x00000003ff097819 */ /* 0x000fe20000011609 */
[----:B---3--:R-:W-:Y:S01]  /*11e70*/  IMAD.U32 R3, RZ, RZ, UR5 ;  /* 0x00000005ff037e24 */ /* 0x008fe2000f8e00ff */
[----:B------:R-:W-:Y:S02]  /*11e80*/  SHF.L.U32 R8, R8, 0x3, RZ ;  /* 0x0000000308087819 */ /* 0x000fe400000006ff */
[----:B------:R-:W-:Y:S02]  /*11e90*/  LOP3.LUT R9, R6, R9, RZ, 0x3c, !PT ;  /* 0x0000000906097212 */ /* 0x000fe400078e3cff */
[----:B------:R3:W5:Y:S02]  /*11ea0*/  @P0 LDG.E R0, desc[UR38][R2.64] ;  /* 0x0000002602000981 */ /* 0x000764000c1e1900 */
[----:B------:R-:W-:-:S02]  /*11eb0*/  LOP3.LUT R8, R9, 0x7ffffe00, R8, 0xf8, !PT ;  /* 0x7ffffe0009087812 */ /* 0x000fc400078ef808 */
[----:B---3--:R-:W-:Y:S02]  /*11ec0*/  CS2R R2, SRZ ;  /* 0x0000000000027805 */ /* 0x008fe4000001ff00 */
[--C-:B----4-:R-:W-:Y:S01]  /*11ed0*/  @P4 SHF.R.S32.HI R3, RZ, 0x1f, R7.reuse ;  /* 0x0000001fff034819 */ /* 0x110fe20000011407 */
[----:B------:R-:W-:Y:S01]  /*11ee0*/  @P4 IMAD.MOV.U32 R2, RZ, RZ, R7 ;  /* 0x000000ffff024224 */ /* 0x000fe200078e0007 */
[----:B-12---:R-:W-:Y:S06]  /*11ef0*/  @P0 BRA `(.L_x_1735) ;  /* 0x0000000000100947 */ /* 0x006fec0003800000 */
[----:B------:R-:W-:Y:S05]  /*11f00*/  @!P4 BRA `(.L_x_1735) ;  /* 0x00000000000cc947 */ /* 0x000fea0003800000 */
[----:B------:R-:W2:Y:S04]  /*11f10*/  LDG.E R7, desc[UR38][R4.64] ;  /* 0x0000002604077981 */ /* 0x000ea8000c1e1900 */
[----:B-----5:R-:W2:Y:S02]  /*11f20*/  LDG.E R0, desc[UR38][R4.64+0x4] ;  /* 0x0000042604007981 */ /* 0x020ea4000c1e1900 */
[----:B--2---:R-:W-:-:S07]  /*11f30*/  IMAD.IADD R0, R0, 0x1, -R7 ;  /* 0x0000000100007824 */ /* 0x004fce00078e0a07 */
.L_x_1735:
[----:B------:R-:W-:Y:S01]  /*11f40*/  LEA R30, R8, UR6, 0x1 ;  /* 0x00000006081e7c11 */ /* 0x000fe2000f8e08ff */
[----:B------:R-:W1:Y:S01]  /*11f50*/  LDC R33, c[0x0][0x83c] ;  /* 0x00020f00ff217b82 */ /* 0x000e620000000800 */
[----:B------:R-:W-:Y:S01]  /*11f60*/  SHF.R.S32.HI R32, RZ, 0x1f, R31 ;  /* 0x0000001fff207819 */ /* 0x000fe2000001141f */
[----:B-----5:R-:W-:Y:S01]  /*11f70*/  IMAD R0, R27, -0x80, R0 ;  /* 0xffffff801b007824 */ /* 0x020fe200078e0200 */
[--C-:B------:R-:W-:Y:S01]  /*11f80*/  SHF.R.S32.HI R21, RZ, 0x1f, R20.reuse ;  /* 0x0000001fff157819 */ /* 0x100fe20000011414 */
[----:B------:R2:W3:Y:S01]  /*11f90*/  LDS.128 R12, [R30+0x1000] ;  /* 0x001000001e0c7984 */ /* 0x0004e20000000c00 */
[----:B------:R-:W-:Y:S01]  /*11fa0*/  ULDC.64 UR4, c[0x0][0x850] ;  /* 0x0002140000047ab9 */ /* 0x000fe20000000a00 */
[----:B------:R-:W-:Y:S01]  /*11fb0*/  IADD3 R2, P0, R19, R2, RZ ;  /* 0x0000000213027210 */ /* 0x000fe20007f1e0ff */
[----:B------:R-:W-:Y:S01]  /*11fc0*/  IMAD R18, R32, UR4, RZ ;  /* 0x0000000420127c24 */ /* 0x000fe2000f8e02ff */
[----:B------:R2:W4:Y:S01]  /*11fd0*/  LDS.128 R8, [R30+0x2000] ;  /* 0x002000001e087984 */ /* 0x0005220000000c00 */
[----:B------:R-:W-:Y:S01]  /*11fe0*/  IMAD.WIDE.U32 R16, R31, UR4, R20 ;  /* 0x000000041f107c25 */ /* 0x000fe2000f8e0014 */
[----:B------:R-:W-:Y:S01]  /*11ff0*/  USHF.R.S32.HI UR4, URZ, 0x1f, UR37 ;  /* 0x0000001f3f047899 */ /* 0x000fe20008011425 */
[----:B------:R-:W-:Y:S01]  /*12000*/  VIMNMX R22, R0, 0x80, PT ;  /* 0x0000008000167848 */ /* 0x000fe20003fe0100 */
[----:B------:R2:W2:Y:S01]  /*12010*/  LDS.128 R4, [R30+0x3000] ;  /* 0x003000001e047984 */ /* 0x0004a20000000c00 */
[----:B------:R-:W2:Y:S01]  /*12020*/  LDC R35, c[0x0][0x80c] ;  /* 0x00020300ff237b82 */ /* 0x000ea20000000800 */
[----:B------:R-:W-:Y:S01]  /*12030*/  IADD3 R0, R19, 0x20, RZ ;  /* 0x0000002013007810 */ /* 0x000fe20007ffe0ff */
[----:B------:R-:W-:Y:S01]  /*12040*/  IMAD R23, R31, UR5, R18 ;  /* 0x000000051f177c24 */ /* 0x000fe2000f8e0212 */
[CC--:B------:R-:W-:Y:S01]  /*12050*/  ISETP.GE.AND P3, PT, R19.reuse, R22.reuse, PT ;  /* 0x000000161300720c */ /* 0x0c0fe20003f66270 */
[----:B------:R-:W-:Y:S01]  /*12060*/  VIADD R18, R19, 0x40 ;  /* 0x0000004013127836 */ /* 0x000fe20000000000 */
[----:B------:R-:W-:Y:S01]  /*12070*/  MOV R34, UR4 ;  /* 0x0000000400227c02 */ /* 0x000fe20008000f00 */
[----:B------:R-:W-:Y:S01]  /*12080*/  ULDC.64 UR4, c[0x0][0x858] ;  /* 0x0002160000047ab9 */ /* 0x000fe20000000a00 */
[----:B------:R-:W-:Y:S01]  /*12090*/  ISETP.GE.AND P2, PT, R0, R22, PT ;  /* 0x000000160000720c */ /* 0x000fe20003f46270 */
[----:B------:R-:W-:Y:S01]  /*120a0*/  IMAD.IADD R17, R17, 0x1, R23 ;  /* 0x0000000111117824 */ /* 0x000fe200078e0217 */
[----:B------:R-:W-:Y:S01]  /*120b0*/  SEL R34, R34, RZ, !P4 ;  /* 0x000000ff22227207 */ /* 0x000fe20006000000 */
[----:B------:R-:W-:Y:S01]  /*120c0*/  BSSY B0, `(.L_x_1736) ;  /* 0x000001a000007945 */ /* 0x000fe20003800000 */
[----:B-1----:R-:W-:-:S02]  /*120d0*/  ISETP.GE.OR P6, PT, R20, R33, P3 ;  /* 0x000000211400720c */ /* 0x002fc40001fc6670 */
[----:B------:R-:W-:Y:S01]  /*120e0*/  SEL R37, RZ, UR37, P4 ;  /* 0x00000025ff257c07 */ /* 0x000fe2000a000000 */
[----:B------:R-:W-:Y:S01]  /*120f0*/  IMAD R0, R34, UR4, RZ ;  /* 0x0000000422007c24 */ /* 0x000fe2000f8e02ff */
[C---:B------:R-:W-:Y:S01]  /*12100*/  LEA.HI.X.SX32 R3, R19.reuse, R3, 0x1, P0 ;  /* 0x0000000313037211 */ /* 0x040fe200000f0eff */
[----:B------:R-:W-:Y:S01]  /*12110*/  VIADD R19, R19, 0x60 ;  /* 0x0000006013137836 */ /* 0x000fe20000000000 */
[-C--:B------:R-:W-:Y:S01]  /*12120*/  ISETP.GE.AND P1, PT, R18, R22.reuse, PT ;  /* 0x000000161200720c */ /* 0x080fe20003f26270 */
[C---:B------:R-:W-:Y:S01]  /*12130*/  IMAD R23, R37.reuse, UR5, R0 ;  /* 0x0000000525177c24 */ /* 0x040fe2000f8e0200 */
[CC--:B------:R-:W-:Y:S01]  /*12140*/  ISETP.GE.OR P5, PT, R20.reuse, R33.reuse, P2 ;  /* 0x000000211400720c */ /* 0x0c0fe200017a6670 */
[----:B------:R-:W-:Y:S01]  /*12150*/  IMAD.WIDE.U32 R28, R37, UR4, R16 ;  /* 0x00000004251c7c25 */ /* 0x000fe2000f8e0010 */
[----:B------:R-:W-:Y:S02]  /*12160*/  ISETP.GE.AND P0, PT, R19, R22, PT ;  /* 0x000000161300720c */ /* 0x000fe40003f06270 */
[----:B------:R-:W-:Y:S01]  /*12170*/  ISETP.GE.OR P4, PT, R20, R33, P1 ;  /* 0x000000211400720c */ /* 0x000fe20000f86670 */
[----:B------:R-:W-:-:S04]  /*12180*/  IMAD.WIDE R26, R27, 0x80, R2 ;  /* 0x000000801b1a7825 */ /* 0x000fc800078e0202 */
[----:B------:R-:W-:Y:S01]  /*12190*/  IMAD.IADD R23, R29, 0x1, R23 ;  /* 0x000000011d177824 */ /* 0x000fe200078e0217 */
[----:B--234-:R-:W-:Y:S07]  /*121a0*/  @P6 BRA `(.L_x_1737) ;  /* 0x00000000002c6947 */ /* 0x01cfee0003800000 */
[----:B------:R-:W1:Y:S01]  /*121b0*/  LDS.128 R16, [R30+0x4000] ;  /* 0x004000001e107984 */ /* 0x000e620000000c00 */
        /* <DEDUP_REMOVED lines=10> */
.L_x_1737:
[----:B------:R-:W-:Y:S05]  /*12260*/  BSYNC B0 ;  /* 0x0000000000007941 */ /* 0x000fea0003800000 */
.L_x_1736:
[----:B-1----:R1:W2:Y:S01]  /*12270*/  LDS.128 R16, [R30+0x5000] ;  /* 0x005000001e107984 */ /* 0x0022a20000000c00 */
[----:B------:R-:W-:Y:S01]  /*12280*/  BSSY B0, `(.L_x_1738) ;  /* 0x0000010000007945 */ /* 0x000fe20003800000 */
[----:B------:R-:W-:-:S03]  /*12290*/  ISETP.GE.OR P6, PT, R20, R33, P0 ;  /* 0x000000211400720c */ /* 0x000fc600007c6670 */
        /* <DEDUP_REMOVED lines=14> */
.L_x_1739:
[----:B------:R-:W-:Y:S05]  /*12380*/  BSYNC B0 ;  /* 0x0000000000007941 */ /* 0x000fea0003800000 */
.L_x_1738:
[----:B--23--:R2:W3:Y:S01]  /*12390*/  LDS.128 R16, [R30+0x6000] ;  /* 0x006000001e107984 */ /* 0x00c4e20000000c00 */
        /* <DEDUP_REMOVED lines=11> */
[----:B------:R-:W-:Y:S02]  /*12450*/  LEA R24, P4, R2, UR4, 0x1 ;  /* 0x0000000402187c11 */ /* 0x000fe4000f8808ff */
[----:B------:R-:W-:-:S04]  /*12460*/  IADD3 R3, R3, R25, RZ ;  /* 0x0000001903037210 */ /* 0x000fc80007ffe0ff */
[----:B------:R-:W-:-:S05]  /*12470*/  LEA.HI.X R25, R2, UR5, R3, 0x1, P4 ;  /* 0x0000000502197c11 */ /* 0x000fca000a0f0c03 */
[----:B---3--:R4:W-:Y:S02]  /*12480*/  STG.E.128 desc[UR38][R24.64], R16 ;  /* 0x0000001018007986 */ /* 0x0089e4000c101d26 */
.L_x_1741:
[----:B------:R-:W-:Y:S05]  /*12490*/  BSYNC B0 ;  /* 0x0000000000007941 */ /* 0x000fea0003800000 */
.L_x_1740:
[----:B---34-:R3:W4:Y:S01]  /*124a0*/  LDS.128 R16, [R30+0x7000] ;  /* 0x007000001e107984 */ /* 0x0187220000000c00 */
[----:B------:R-:W-:Y:S04]  /*124b0*/  BSSY B0, `(.L_x_1742) ;  /* 0x000000f000007945 */ /* 0x000fe80003800000 */
        /* <DEDUP_REMOVED lines=14> */
.L_x_1743:
[----:B------:R-:W-:Y:S05]  /*125a0*/  BSYNC B0 ;  /* 0x0000000000007941 */ /* 0x000fea0003800000 */
.L_x_1742:
[----:B----4-:R4:W1:Y:S01]  /*125b0*/  LDS.128 R16, [R30] ;  /* 0x000000001e107984 */ /* 0x0108620000000c00 */
[----:B------:R-:W-:Y:S01]  /*125c0*/  ULDC.64 UR4, c[0x0][0x820] ;  /* 0x0002080000047ab9 */ /* 0x000fe20000000a00 */
[-C--:B------:R-:W-:Y:S01]  /*125d0*/  ISETP.GE.OR P3, PT, R20, R35.reuse, P3 ;  /* 0x000000231400720c */ /* 0x080fe20001f66670 */
        /* <DEDUP_REMOVED lines=10> */
[C---:B------:R-:W-:Y:S02]  /*12680*/  IMAD R21, R37.reuse, UR5, R0 ;  /* 0x0000000525157c24 */ /* 0x040fe4000f8e0200 */
[----:B------:R-:W-:-:S05]  /*12690*/  IMAD.WIDE.U32 R24, R37, UR4, R2 ;  /* 0x0000000425187c25 */ /* 0x000fca000f8e0002 */
        /* <DEDUP_REMOVED lines=12> */
.L_x_1745:
[----:B------:R-:W-:Y:S05]  /*12760*/  BSYNC B0 ;  /* 0x0000000000007941 */ /* 0x000fea0003800000 */
.L_x_1744:
        /* <DEDUP_REMOVED lines=14> */
[----:B------:R1:W-:Y:S02]  /*12850*/  STG.E.128 desc[UR38][R16.64], R12 ;  /* 0x0000000c10007986 */ /* 0x0003e4000c101d26 */
.L_x_1747:
[----:B------:R-:W-:Y:S05]  /*12860*/  BSYNC B0 ;  /* 0x0000000000007941 */ /* 0x000fea0003800000 */
.L_x_1746:
        /* <DEDUP_REMOVED lines=15> */
.L_x_1749:
[----:B------:R-:W-:Y:S05]  /*12960*/  BSYNC B0 ;  /* 0x0000000000007941 */ /* 0x000fea0003800000 */
.L_x_1748:
        /* <DEDUP_REMOVED lines=15> */
.L_x_1734:
[----:B------:R-:W-:Y:S01]  /*12a60*/  ULDC.64 UR4, c[0x0][0x870] ;  /* 0x00021c0000047ab9 */ /* 0x000fe20000000a00 */
[----:B------:R-:W-:Y:S01]  /*12a70*/  ULDC.64 UR6, c[0x0][0x870] ;  /* 0x00021c0000067ab9 */ /* 0x000fe20000000a00 */
[----:B------:R-:W-:Y:S01]  /*12a80*/  UIMAD.WIDE UR4, UR37, 0x4, UR4 ;  /* 0x00000004250478a5 */ /* 0x000fe2000f8e0204 */
[----:B------:R-:W-:-:S04]  /*12a90*/  ISETP.NE.U32.AND P0, PT, RZ, UR6, PT ;  /* 0x00000006ff007c0c */ /* 0x000fc8000bf05070 */
[----:B------:R-:W-:Y:S01]  /*12aa0*/  ISETP.NE.AND.EX P4, PT, RZ, UR7, PT, P0 ;  /* 0x00000007ff007c0c */ /* 0x000fe2000bf85300 */
[----:B------:R-:W-:Y:S01]  /*12ab0*/  IMAD.U32 R5, RZ, RZ, UR5 ;  /* 0x00000005ff057e24 */ /* 0x000fe2000f8e00ff */
[----:B------:R-:W-:Y:S01]  /*12ac0*/  MOV R4, UR4 ;  /* 0x0000000400047c02 */ /* 0x000fe20008000f00 */
[----:B------:R-:W-:Y:S02]  /*12ad0*/  ULDC.64 UR4, c[0x0][0x878] ;  /* 0x00021e0000047ab9 */ /* 0x000fe40000000a00 */
[----:B------:R-:W-:-:S04]  /*12ae0*/  UISETP.NE.U32.AND UP0, UPT, UR4, URZ, UPT ;  /* 0x0000003f0400728c */ /* 0x000fc8000bf05070 */
[----:B------:R-:W-:Y:S01]  /*12af0*/  UISETP.NE.AND.EX UP0, UPT, UR5, URZ, UPT, UP0 ;  /* 0x0000003f0500728c */ /* 0x000fe2000bf05300 */
[----:B------:R-:W-:-:S03]  /*12b00*/  ULDC UR6, c[0x0][0x808] ;  /* 0x0002020000067ab9 */ /* 0x000fc60000000800 */
[----:B------:R-:W2:Y:S01]  /*12b10*/  @P4 LDG.E R9, desc[UR38][R4.64] ;  /* 0x0000002604094981 */ /* 0x000ea2000c1e1900 */
[----:B------:R-:W-:Y:S01]  /*12b20*/  IMAD.U32 R0, RZ, RZ, UR6 ;  /* 0x00000006ff007e24 */ /* 0x000fe2000f8e00ff */
[----:B------:R-:W-:-:S05]  /*12b30*/  PLOP3.LUT P0, PT, PT, PT, UP0, 0x80, 0x0 ;  /* 0x000000000000781c */ /* 0x000fca0003f0f008 */
[----:B------:R-:W-:Y:S02]  /*12b40*/  @UP0 ULDC.64 UR4, c[0x0][0x878] ;  /* 0x00021e0000040ab9 */ /* 0x000fe40000000a00 */
[----:B------:R-:W-:-:S06]  /*12b50*/  @UP0 UIMAD.WIDE UR4, UR37, 0x4, UR4 ;  /* 0x00000004250408a5 */ /* 0x000fcc000f8e0204 */
[----:B------:R-:W-:Y:S01]  /*12b60*/  MOV R6, UR4 ;  /* 0x0000000400067c02 */ /* 0x000fe20008000f00 */
[----:B------:R-:W-:-:S05]  /*12b70*/  IMAD.U32 R7, RZ, RZ, UR5 ;  /* 0x00000005ff077e24 */ /* 0x000fca000f8e00ff */
[----:B------:R3:W5:Y:S01]  /*12b80*/  @P0 LDG.E R0, desc[UR38][R6.64] ;  /* 0x0000002606000981 */ /* 0x000762000c1e1900 */
[----:B------:R-:W4:Y:S01]  /*12b90*/  S2R R2, SR_TID.X ;  /* 0x0000000000027919 */ /* 0x000f220000002100 */
[----:B------:R-:W1:Y:S01]  /*12ba0*/  S2R R15, SR_CTAID.X ;  /* 0x00000000000f7919 */ /* 0x000e620000002500 */
[----:B------:R-:W1:Y:S01]  /*12bb0*/  S2R R19, SR_CTAID.Y ;  /* 0x0000000000137919 */ /* 0x000e620000002600 */
[----:B----4-:R-:W-:-:S05]  /*12bc0*/  VIADD R8, R2, 0xffffff80 ;  /* 0xffffff8002087836 */ /* 0x010fca0000000000 */
[----:B------:R-:W-:-:S04]  /*12bd0*/  SHF.R.S32.HI R3, RZ, 0x1f, R8 ;  /* 0x0000001fff037819 */ /* 0x000fc80000011408 */
[----:B------:R-:W-:Y:S02]  /*12be0*/  LEA.HI R10, R3, R8, RZ, 0x3 ;  /* 0x00000008030a7211 */ /* 0x000fe400078f18ff */
[----:B------:R-:W-:Y:S02]  /*12bf0*/  CS2R R2, SRZ ;  /* 0x0000000000027805 */ /* 0x000fe4000001ff00 */
[----:B------:R-:W-:-:S04]  /*12c00*/  LOP3.LUT R11, R10, 0x1ffffff8, RZ, 0xc0, !PT ;  /* 0x1ffffff80a0b7812 */ /* 0x000fc800078ec0ff */
[----:B------:R-:W-:Y:S02]  /*12c10*/  IADD3 R11, R8, -R11, RZ ;  /* 0x8000000b080b7210 */ /* 0x000fe40007ffe0ff */
[--C-:B--2---:R-:W-:Y:S01]  /*12c20*/  @P4 SHF.R.S32.HI R3, RZ, 0x1f, R9.reuse ;  /* 0x0000001fff034819 */ /* 0x104fe20000011409 */
[----:B------:R-:W-:Y:S01]  /*12c30*/  @P4 IMAD.MOV.U32 R2, RZ, RZ, R9 ;  /* 0x000000ffff024224 */ /* 0x000fe200078e0009 */
[----:B-1-3--:R-:W-:Y:S06]  /*12c40*/  @P0 BRA `(.L_x_1750) ;  /* 0x0000000000100947 */ /* 0x00afec0003800000 */
[----:B------:R-:W-:Y:S05]  /*12c50*/  @!P4 BRA `(.L_x_1750) ;  /* 0x00000000000cc947 */ /* 0x000fea0003800000 */
[----:B------:R-:W2:Y:S04]  /*12c60*/  LDG.E R7, desc[UR38][R4.64] ;  /* 0x0000002604077981 */ /* 0x000ea8000c1e1900 */
[----:B-----5:R-:W2:Y:S02]  /*12c70*/  LDG.E R0, desc[UR38][R4.64+0x4] ;  /* 0x0000042604007981 */ /* 0x020ea4000c1e1900 */
[----:B--2---:R-:W-:-:S07]  /*12c80*/  IMAD.IADD R0, R0, 0x1, -R7 ;  /* 0x0000000100007824 */ /* 0x004fce00078e0a07 */
.L_x_1750:
[----:B------:R-:W1:Y:S01]  /*12c90*/  LDC R21, c[0x0][0x80c] ;  /* 0x00020300ff157b82 */ /* 0x000e620000000800 */
[----:B------:R-:W-:Y:S01]  /*12ca0*/  SHF.R.S32.HI R7, RZ, 0x3, R10 ;  /* 0x00000003ff077819 */ /* 0x000fe2000001140a */
[----:B------:R-:W-:Y:S01]  /*12cb0*/  ULDC.64 UR4, c[0x0][0x820] ;  /* 0x0002080000047ab9 */ /* 0x000fe20000000a00 */
[----:B------:R-:W-:Y:S01]  /*12cc0*/  SHF.L.U32 R10, R11, 0x3, RZ ;  /* 0x000000030b0a7819 */ /* 0x000fe200000006ff */
[----:B-----5:R-:W-:Y:S01]  /*12cd0*/  IMAD R0, R15, -0x80, R0 ;  /* 0xffffff800f007824 */ /* 0x020fe200078e0200 */
[----:B------:R-:W-:Y:S01]  /*12ce0*/  SHF.R.S32.HI R14, RZ, 0x1f, R19 ;  /* 0x0000001fff0e7819 */ /* 0x000fe20000011413 */
[C---:B------:R-:W-:Y:S01]  /*12cf0*/  VIADD R17, R7.reuse, 0x40 ;  /* 0x0000004007117836 */ /* 0x040fe20000000000 */
[--C-:B------:R-:W-:Y:S01]  /*12d00*/  SHF.R.S32.HI R11, RZ, 0x1f, R10.reuse ;  /* 0x0000001fff0b7819 */ /* 0x100fe2000001140a */
[----:B------:R-:W2:Y:S01]  /*12d10*/  LDC R23, c[0x0][0x83c] ;  /* 0x00020f00ff177b82 */ /* 0x000ea20000000800 */
[C---:B------:R-:W-:Y:S01]  /*12d20*/  IADD3 R2, P0, R7.reuse, R2, RZ ;  /* 0x0000000207027210 */ /* 0x040fe20007f1e0ff */
[----:B------:R-:W-:Y:S01]  /*12d30*/  IMAD R6, R14, UR4, RZ ;  /* 0x000000040e067c24 */ /* 0x000fe2000f8e02ff */
[-C--:B------:R-:W-:Y:S01]  /*12d40*/  ISETP.GE.AND P3, PT, R7, R0.reuse, PT ;  /* 0x000000000700720c */ /* 0x080fe20003f66270 */
[----:B------:R-:W-:Y:S01]  /*12d50*/  IMAD.WIDE.U32 R4, R19, UR4, R10 ;  /* 0x0000000413047c25 */ /* 0x000fe2000f8e000a */
[----:B------:R-:W-:Y:S01]  /*12d60*/  USHF.R.S32.HI UR4, URZ, 0x1f, UR37 ;  /* 0x0000001f3f047899 */ /* 0x000fe20008011425 */
[C---:B------:R-:W-:Y:S01]  /*12d70*/  LEA.HI.X.SX32 R3, R7.reuse, R3, 0x1, P0 ;  /* 0x0000000307037211 */ /* 0x040fe200000f0eff */
[----:B------:R-:W-:Y:S01]  /*12d80*/  BSSY B0, `(.L_x_1751) ;  /* 0x000001f000007945 */ /* 0x000fe20003800000 */
[C---:B------:R-:W-:Y:S01]  /*12d90*/  VIADD R13, R7.reuse, 0x20 ;  /* 0x00000020070d7836 */ /* 0x040fe20000000000 */
[----:B------:R-:W-:Y:S01]  /*12da0*/  IADD3 R7, R7, 0x60, RZ ;  /* 0x0000006007077810 */ /* 0x000fe20007ffe0ff */
[----:B------:R-:W-:Y:S01]  /*12db0*/  IMAD R9, R19, UR5, R6 ;  /* 0x0000000513097c24 */ /* 0x000fe2000f8e0206 */
[-C--:B------:R-:W-:Y:S01]  /*12dc0*/  ISETP.GE.AND P1, PT, R17, R0.reuse, PT ;  /* 0x000000001100720c */ /* 0x080fe20003f26270 */
[----:B------:R-:W-:Y:S01]  /*12dd0*/  IMAD.U32 R12, RZ, RZ, UR4 ;  /* 0x00000004ff0c7e24 */ /* 0x000fe2000f8e00ff */
[----:B------:R-:W-:Y:S01]  /*12de0*/  ULDC.64 UR4, c[0x0][0x828] ;  /* 0x00020a0000047ab9 */ /* 0x000fe20000000a00 */
[----:B------:R-:W-:Y:S01]  /*12df0*/  ISETP.GE.AND P2, PT, R13, R0, PT ;  /* 0x000000000d00720c */ /* 0x000fe20003f46270 */
[----:B------:R-:W-:Y:S01]  /*12e00*/  IMAD.IADD R5, R5, 0x1, R9 ;  /* 0x0000000105057824 */ /* 0x000fe200078e0209 */
[----:B-1----:R-:W-:-:S02]  /*12e10*/  ISETP.GE.OR P6, PT, R10, R21, P3 ;  /* 0x000000150a00720c */ /* 0x002fc40001fc6670 */
[----:B------:R-:W-:Y:S02]  /*12e20*/  SEL R12, R12, RZ, !P4 ;  /* 0x000000ff0c0c7207 */ /* 0x000fe40006000000 */
[----:B------:R-:W-:Y:S01]  /*12e30*/  ISETP.GE.AND P0, PT, R7, R0, PT ;  /* 0x000000000700720c */ /* 0x000fe20003f06270 */
[----:B------:R-:W-:Y:S01]  /*12e40*/  IMAD.WIDE R6, R15, 0x80, R2 ;  /* 0x000000800f067825 */ /* 0x000fe200078e0202 */
[----:B------:R-:W-:Y:S02]  /*12e50*/  SEL R17, RZ, UR37, P4 ;  /* 0x00000025ff117c07 */ /* 0x000fe4000a000000 */
[-C--:B------:R-:W-:Y:S01]  /*12e60*/  ISETP.GE.OR P5, PT, R10, R21.reuse, P2 ;  /* 0x000000150a00720c */ /* 0x080fe200017a6670 */
[----:B------:R-:W-:Y:S01]  /*12e70*/  IMAD R0, R12, UR4, RZ ;  /* 0x000000040c007c24 */ /* 0x000fe2000f8e02ff */
[----:B------:R-:W-:Y:S01]  /*12e80*/  ISETP.GE.OR P4, PT, R10, R21, P1 ;  /* 0x000000150a00720c */ /* 0x000fe20000f86670 */
[----:B------:R-:W-:-:S04]  /*12e90*/  IMAD.WIDE.U32 R8, R17, UR4, R4 ;  /* 0x0000000411087c25 */ /* 0x000fc8000f8e0004 */
[----:B------:R-:W-:-:S05]  /*12ea0*/  IMAD R13, R17, UR5, R0 ;  /* 0x00000005110d7c24 */ /* 0x000fca000f8e0200 */
[----:B------:R-:W-:Y:S01]  /*12eb0*/  IADD3 R5, R9, R13, RZ ;  /* 0x0000000d09057210 */ /* 0x000fe20007ffe0ff */
[----:B--2---:R-:W-:Y:S06]  /*12ec0*/  @P6 BRA `(.L_x_1752) ;  /* 0x0000000000286947 */ /* 0x004fec0003800000 */
        /* <DEDUP_REMOVED lines=10> */
.L_x_1752:
[----:B------:R-:W-:Y:S05]  /*12f70*/  BSYNC B0 ;  /* 0x0000000000007941 */ /* 0x000fea0003800000 */
.L_x_1751:
[----:B------:R-:W-:Y:S01]  /*12f80*/  BSSY B0, `(.L_x_1753) ;  /* 0x0000010000007945 */ /* 0x000fe20003800000 */
[----:B------:R-:W-:-:S03]  /*12f90*/  ISETP.GE.OR P6, PT, R10, R21, P0 ;  /* 0x000000150a00720c */ /* 0x000fc600007c6670 */
[----:B------:R-:W-:Y:S10]  /*12fa0*/  @P5 BRA `(.L_x_1754) ;  /* 0x0000000000345947 */ /* 0x000ff40003800000 */
        /* <DEDUP_REMOVED lines=13> */
.L_x_1754:
[----:B------:R-:W-:Y:S05]  /*13080*/  BSYNC B0 ;  /* 0x0000000000007941 */ /* 0x000fea0003800000 */
.L_x_1753:
        /* <DEDUP_REMOVED lines=11> */
[----:B--2---:R-:W-:Y:S01]  /*13140*/  LEA R20, P4, R2, UR4, 0x1 ;  /* 0x0000000402147c11 */ /* 0x004fe2000f8808ff */
[----:B------:R-:W-:-:S05]  /*13150*/  IMAD.IADD R3, R3, 0x1, R13 ;  /* 0x0000000103037824 */ /* 0x000fca00078e020d */
[----:B------:R-:W-:-:S05]  /*13160*/  LEA.HI.X R21, R2, UR5, R3, 0x1, P4 ;  /* 0x0000000502157c11 */ /* 0x000fca000a0f0c03 */
[----:B------:R3:W-:Y:S02]  /*13170*/  STG.E.128 desc[UR38][R20.64], RZ ;  /* 0x000000ff14007986 */ /* 0x0007e4000c101d26 */
.L_x_1756:
[----:B------:R-:W-:Y:S05]  /*13180*/  BSYNC B0 ;  /* 0x0000000000007941 */ /* 0x000fea0003800000 */
.L_x_1755:
        /* <DEDUP_REMOVED lines=15> */
.L_x_1758:
[----:B------:R-:W-:Y:S05]  /*13280*/  BSYNC B0 ;  /* 0x0000000000007941 */ /* 0x000fea0003800000 */
.L_x_1757:
        /* <DEDUP_REMOVED lines=26> */
.L_x_1760:
[----:B------:R-:W-:Y:S05]  /*13430*/  BSYNC B0 ;  /* 0x0000000000007941 */ /* 0x000fea0003800000 */
.L_x_1759:
[----:B------:R-:W-:Y:S04]  /*13440*/  BSSY B0, `(.L_x_1761) ;  /* 0x000000f000007945 */ /* 0x000fe80003800000 */
[----:B------:R-:W-:Y:S05]  /*13450*/  @P2 BRA `(.L_x_1762) ;  /* 0x0000000000342947 */ /* 0x000fea0003800000 */
[----:B----4-:R-:W-:Y:S01]  /*13460*/  IADD3 R11, P2, R6, 0x20, RZ ;  /* 0x00000020060b7810 */ /* 0x010fe20007f5e0ff */
        /* <DEDUP_REMOVED lines=12> */
.L_x_1762:
[----:B------:R-:W-:Y:S05]  /*13530*/  BSYNC B0 ;  /* 0x0000000000007941 */ /* 0x000fea0003800000 */
.L_x_1761:
        /* <DEDUP_REMOVED lines=15> */
.L_x_1764:
[----:B------:R-:W-:Y:S05]  /*13630*/  BSYNC B0 ;  /* 0x0000000000007941 */ /* 0x000fea0003800000 */
.L_x_1763:
        /* <DEDUP_REMOVED lines=15> */
.L_x_1679:
[----:B------:R-:W-:-:S08]  /*13730*/  NOP ;  /* 0x0000000000007918 */ /* 0x000fd00000000000 */
[----:B------:R-:W1:-:S00]  /*13740*/  USETMAXREG.DEALLOC.CTAPOOL 0x18 ;  /* 0x00000018000079c8 */ /* 0x000e4000080e0500 */
        /* <DEDUP_REMOVED lines=19> */
.L_x_1766:
        /* <DEDUP_REMOVED lines=13> */
.L_x_1768:
[----:B------:R-:W-:-:S05]  /*13950*/  ULDC UR4, c[0x0][0x8bc] ;  /* 0x00022f0000047ab9 */ /* 0x000fca0000000800 */
.L_x_1767:
[----:B-1----:R-:W-:-:S04]  /*13960*/  USHF.L.U32 UR11, UR14, 0x7, URZ ;  /* 0x000000070e0b7899 */ /* 0x002fc8000800063f */
[----:B------:R-:W-:-:S04]  /*13970*/  UISETP.GE.AND UP0, UPT, UR11, UR4, UPT ;  /* 0x000000040b00728c */ /* 0x000fc8000bf06270 */
[----:B--2---:R-:W-:-:S06]  /*13980*/  USEL UR12, UR12, 0xffffffff, !UP0 ;  /* 0xffffffff0c0c7887 */ /* 0x004fcc000c000000 */
[----:B------:R-:W-:-:S13]  /*13990*/  ISETP.LE.AND P0, PT, RZ, UR12, PT ;  /* 0x0000000cff007c0c */ /* 0x000fda000bf03270 */
[----:B------:R-:W-:Y:S05]  /*139a0*/  @!P0 BRA `(.L_x_1684) ;  /* 0x0000003400248947 */ /* 0x000fea0003800000 */
[----:B------:R-:W-:Y:S01]  /*139b0*/  ULDC.64 UR4, c[0x0][0x770] ;  /* 0x0001dc0000047ab9 */ /* 0x000fe20000000a00 */
[----:B------:R-:W1:Y:S01]  /*139c0*/  S2UR UR13, SR_CTAID.Y ;  /* 0x00000000000d79c3 */ /* 0x000e620000002600 */
[----:B------:R-:W-:Y:S01]  /*139d0*/  UISETP.NE.U32.AND UP0, UPT, UR4, URZ, UPT ;  /* 0x0000003f0400728c */ /* 0x000fe2000bf05070 */
[----:B------:R-:W-:-:S03]  /*139e0*/  ULDC.64 UR8, c[0x0][0x788] ;  /* 0x0001e20000087ab9 */ /* 0x000fc60000000a00 */
        /* <DEDUP_REMOVED lines=9> */
[----:B------:R-:W-:-:S06]  /*13a80*/  UISETP.NE.AND.EX UP1, UPT, UR5, URZ, UPT, UP1 ;  /* 0x0000003f0500728c */ /* 0x000fcc000bf25310 */
[----:B------:R-:W-:-:S05]  /*13a90*/  PLOP3.LUT P2, PT, PT, PT, UP1, 0x80, 0x0 ;  /* 0x000000000000781c */ /* 0x000fca0003f4f018 */
[----:B------:R-:W-:Y:S02]  /*13aa0*/  @UP1 ULDC.64 UR4, c[0x0][0x780] ;  /* 0x0001e00000041ab9 */ /* 0x000fe40000000a00 */
[----:B------:R-:W-:-:S06]  /*13ab0*/  @UP1 UIMAD.WIDE UR4, UR12, 0x4, UR4 ;  /* 0x000000040c0418a5 */ /* 0x000fcc000f8e0204 */
[----:B------:R-:W-:Y:S01]  /*13ac0*/  MOV R4, UR4 ;  /* 0x0000000400047c02 */ /* 0x000fe20008000f00 */
[----:B------:R-:W-:-:S05]  /*13ad0*/  IMAD.U32 R5, RZ, RZ, UR5 ;  /* 0x00000005ff057e24 */ /* 0x000fca000f8e00ff */
[----:B------:R-:W3:Y:S01]  /*13ae0*/  @P2 LDG.E R4, desc[UR38][R4.64] ;  /* 0x0000002604042981 */ /* 0x000ee2000c1e1900 */
[----:B------:R-:W-:Y:S01]  /*13af0*/  PLOP3.LUT P0, PT, PT, PT, UP0, 0x80, 0x0 ;  /* 0x000000000000781c */ /* 0x000fe20003f0f008 */
[----:B-1----:R-:W-:-:S12]  /*13b00*/  USHF.R.S32.HI UR16, URZ, 0x1f, UR13 ;  /* 0x0000001f3f107899 */ /* 0x002fd8000801140d */
[----:B--2---:R-:W-:Y:S02]  /*13b10*/  @P0 R2UR UR4, R0 ;  /* 0x00000000000402ca */ /* 0x004fe400000e0000 */
[----:B------:R-:W-:Y:S01]  /*13b20*/  ISETP.NE.U32.AND P0, PT, RZ, UR8, PT ;  /* 0x00000008ff007c0c */ /* 0x000fe2000bf05070 */
[----:B------:R-:W-:-:S03]  /*13b30*/  ULDC UR8, c[0x0][0x280] ;  /* 0x0000a00000087ab9 */ /* 0x000fc60000000800 */
[----:B------:R-:W-:-:S07]  /*13b40*/  ISETP.NE.AND.EX P0, PT, RZ, UR9, PT, P0 ;  /* 0x00000009ff007c0c */ /* 0x000fce000bf05300 */
[----:B------:R-:W-:-:S04]  /*13b50*/  @UP0 ULEA UR4, UR12, UR4, 0x7 ;  /* 0x000000040c040291 */ /* 0x000fc8000f8e383f */
[----:B------:R-:W-:-:S04]  /*13b60*/  @UP0 USHF.R.S32.HI UR5, URZ, 0x1f, UR4 ;  /* 0x0000001f3f050899 */ /* 0x000fc80008011404 */
[----:B------:R-:W-:-:S04]  /*13b70*/  @UP0 ULEA.HI UR5, UR5, UR4, URZ, 0x7 ;  /* 0x0000000405050291 */ /* 0x000fc8000f8f383f */
[----:B------:R-:W-:Y:S01]  /*13b80*/  @UP0 USHF.L.U32 UR5, UR5, 0x6, URZ ;  /* 0x0000000605050899 */ /* 0x000fe2000800063f */
[----:B---3--:R-:W-:-:S03]  /*13b90*/  @P2 R2UR UR8, R4 ;  /* 0x00000000040822ca */ /* 0x008fc600000e0000 */
[----:B------:R-:W-:-:S04]  /*13ba0*/  @UP0 ULOP3.LUT UR7, UR5, 0xffffe000, URZ, 0xc0, !UPT ;  /* 0xffffe00005070892 */ /* 0x000fc8000f8ec03f */
[----:B------:R-:W-:Y:S01]  /*13bb0*/  @UP0 USHF.R.S32.HI UR9, URZ, 0x1f, UR7 ;  /* 0x0000001f3f090899 */ /* 0x000fe20008011407 */
[----:B------:R-:W-:Y:S11]  /*13bc0*/  @P2 BRA `(.L_x_1769) ;  /* 0x0000000000142947 */ /* 0x000ff60003800000 */
[----:B------:R-:W-:Y:S05]  /*13bd0*/  @!P1 BRA `(.L_x_1769) ;  /* 0x0000000000109947 */ /* 0x000fea0003800000 */
[----:B------:R-:W2:Y:S04]  /*13be0*/  LDG.E R5, desc[UR38][R2.64] ;  /* 0x0000002602057981 */ /* 0x000ea8000c1e1900 */
[----:B------:R-:W2:Y:S02]  /*13bf0*/  LDG.E R0, desc[UR38][R2.64+0x4] ;  /* 0x0000042602007981 */ /* 0x000ea4000c1e1900 */
[----:B--2---:R-:W-:-:S04]  /*13c00*/  IADD3 R0, -R5, R0, RZ ;  /* 0x0000000005007210 */ /* 0x004fc80007ffe1ff */
[----:B------:R-:W-:-:S15]  /*13c10*/  R2UR UR8, R0 ;  /* 0x00000000000872ca */ /* 0x000fde00000e0000 */
.L_x_1769:
[----:B------:R-:W-:Y:S01]  /*13c20*/  UMOV UR4, URZ ;  /* 0x0000003f00047c82 */ /* 0x000fe20008000000 */
[----:B------:R-:W-:Y:S01]  /*13c30*/  UMOV UR5, URZ ;  /* 0x0000003f00057c82 */ /* 0x000fe20008000000 */
[----:B------:R-:W-:Y:S01]  /*13c40*/  ULDC UR6, c[0x0][0x290] ;  /* 0x0000a40000067ab9 */ /* 0x000fe20000000800 */
[----:B------:R-:W-:Y:S01]  /*13c50*/  @UP0 UMOV UR4, UR7 ;  /* 0x0000000700040c82 */ /* 0x000fe20008000000 */
[----:B------:R-:W-:Y:S01]  /*13c60*/  @UP0 UMOV UR5, UR9 ;  /* 0x0000000900050c82 */ /* 0x000fe20008000000 */
        /* <DEDUP_REMOVED lines=8> */
.L_x_1770:
        /* <DEDUP_REMOVED lines=9> */
[----:B------:R-:W2:Y:S02]  /*13d80*/  LDG.E R5, desc[UR38][R2.64+0x4] ;  /* 0x0000042602057981 */ /* 0x000ea4000c1e1900 */
[----:B--2---:R-:W-:-:S05]  /*13d90*/  IMAD.IADD R0, R5, 0x1, -R0 ;  /* 0x0000000105007824 */ /* 0x004fca00078e0a00 */
[----:B------:R-:W-:-:S15]  /*13da0*/  R2UR UR6, R0 ;  /* 0x00000000000672ca */ /* 0x000fde00000e0000 */
.L_x_1771:
[----:B------:R-:W-:Y:S01]  /*13db0*/  UIADD3 UR7, -UR6, UR8, UR11 ;  /* 0x0000000806077290 */ /* 0x000fe2000fffe10b */
[----:B------:R-:W-:Y:S01]  /*13dc0*/  ISETP.LE.AND P0, PT, RZ, UR14, PT ;  /* 0x0000000eff007c0c */ /* 0x000fe2000bf03270 */
[----:B------:R-:W-:Y:S02]  /*13dd0*/  ULDC UR9, c[0x0][0x74c] ;  /* 0x0001d30000097ab9 */ /* 0x000fe40000000800 */
[----:B------:R-:W-:Y:S02]  /*13de0*/  UIADD3 UR9, UR7, -UR9, URZ ;  /* 0x8000000907097290 */ /* 0x000fe4000fffe03f */
        /* <DEDUP_REMOVED lines=10> */
[----:B------:R-:W-:Y:S07]  /*13e90*/  @!P0 BRA `(.L_x_1772) ;  /* 0x00000000001c8947 */ /* 0x000fee0003800000 */
[----:B------:R-:W-:Y:S01]  /*13ea0*/  UIADD3 UR8, UR11, 0xff, UR8 ;  /* 0x000000ff0b087890 */ /* 0x000fe2000fffe008 */
[----:B------:R-:W-:-:S03]  /*13eb0*/  ULDC UR9, c[0x0][0x748] ;  /* 0x0001d20000097ab9 */ /* 0x000fc60000000800 */
[----:B------:R-:W-:-:S04]  /*13ec0*/  UIADD3 UR8, UR8, UR9, -UR6 ;  /* 0x0000000908087290 */ /* 0x000fc8000fffe806 */
[----:B------:R-:W-:-:S04]  /*13ed0*/  USHF.R.S32.HI UR6, URZ, 0x1f, UR8 ;  /* 0x0000001f3f067899 */ /* 0x000fc80008011408 */
[----:B------:R-:W-:-:S04]  /*13ee0*/  ULEA.HI UR6, UR6, UR8, URZ, 0x7 ;  /* 0x0000000806067291 */ /* 0x000fc8000f8f383f */
[----:B------:R-:W-:-:S06]  /*13ef0*/  USHF.R.S32.HI UR6, URZ, 0x7, UR6 ;  /* 0x000000073f067899 */ /* 0x000fcc0008011406 */
[----:B------:R-:W-:-:S07]  /*13f00*/  VIMNMX R2, R2, UR6, PT ;  /* 0x0000000602027c48 */ /* 0x000fce000bfe0100 */
.L_x_1772:
[----:B------:R-:W-:-:S13]  /*13f10*/  ISETP.GT.AND P0, PT, R2, UR7, PT ;  /* 0x0000000702007c0c */ /* 0x000fda000bf04270 */
[----:B------:R-:W-:Y:S05]  /*13f20*/  @!P0 BRA `(.L_x_1684) ;  /* 0x0000002c00c48947 */ /* 0x000fea0003800000 */
[----:B------:R-:W-:Y:S01]  /*13f30*/  ULDC.64 UR14, c[0x0][0x2d8] ;  /* 0x0000b600000e7ab9 */ /* 0x000fe20000000a00 */
[----:B------:R-:W-:Y:S01]  /*13f40*/  VIADD R0, R2, -UR7 ;  /* 0x8000000702007c36 */ /* 0x000fe20008000000 */
[----:B------:R-:W-:Y:S02]  /*13f50*/  UIMAD UR10, UR16, UR14, URZ ;  /* 0x0000000e100a72a4 */ /* 0x000fe4000f8e023f */
[----:B------:R-:W-:Y:S02]  /*13f60*/  UIMAD.WIDE.U32 UR8, UR13, UR14, URZ ;  /* 0x0000000e0d0872a5 */ /* 0x000fe4000f8e003f */
[----:B------:R-:W-:Y:S01]  /*13f70*/  USHF.R.S32.HI UR6, URZ, 0x1f, UR12 ;  /* 0x0000001f3f067899 */ /* 0x000fe2000801140c */
[----:B------:R-:W-:Y:S01]  /*13f80*/  LOP3.LUT R0, R0, 0x1, RZ, 0xc0, !PT ;  /* 0x0000000100007812 */ /* 0x000fe200078ec0ff */
[----:B------:R-:W-:Y:S02]  /*13f90*/  UIMAD UR13, UR13, UR15, UR10 ;  /* 0x0000000f0d0d72a4 */ /* 0x000fe4000f8e020a */
[----:B------:R-:W-:Y:S01]  /*13fa0*/  UIADD3 UR10, UP1, UR4, UR8, URZ ;  /* 0x00000008040a7290 */ /* 0x000fe2000ff3e03f */
[----:B------:R-:W-:Y:S01]  /*13fb0*/  ISETP.NE.U32.AND P1, PT, R0, 0x1, PT ;  /* 0x000000010000780c */ /* 0x000fe20003f25070 */
[----:B------:R-:W-:-:S02]  /*13fc0*/  UIADD3 UR13, UR9, UR13, URZ ;  /* 0x0000000d090d7290 */ /* 0x000fc4000fffe03f */
[----:B------:R-:W-:Y:S01]  /*13fd0*/  USEL UR6, UR6, URZ, !UP0 ;  /* 0x0000003f06067287 */ /* 0x000fe2000c000000 */
[----:B------:R-:W-:Y:S01]  /*13fe0*/  ULDC.64 UR26, c[0x0][0x2e0] ;  /* 0x0000b800001a7ab9 */ /* 0x000fe20000000a00 */
[----:B------:R-:W-:Y:S02]  /*13ff0*/  USEL UR12, UR12, URZ, !UP0 ;  /* 0x0000003f0c0c7287 */ /* 0x000fe4000c000000 */
[----:B------:R-:W-:Y:S02]  /*14000*/  UIADD3.X UR11, UR5, UR13, URZ, UP1, !UPT ;  /* 0x0000000d050b7290 */ /* 0x000fe40008ffe43f */
[----:B------:R-:W-:Y:S02]  /*14010*/  UIMAD UR14, UR6, UR26, URZ ;  /* 0x0000001a060e72a4 */ /* 0x000fe4000f8e023f */
[----:B------:R-:W-:Y:S02]  /*14020*/  UIMAD.WIDE.U32 UR10, UR12, UR26, UR10 ;  /* 0x0000001a0c0a72a5 */ /* 0x000fe4000f8e000a */
[----:B------:R-:W-:Y:S01]  /*14030*/  UIMAD UR14, UR12, UR27, UR14 ;  /* 0x0000001b0c0e72a4 */ /* 0x000fe2000f8e020e */
[----:B------:R-:W-:-:S03]  /*14040*/  ELECT P0, URZ, PT ;  /* 0x00000000003f782f */ /* 0x000fc60003800000 */
        /* <DEDUP_REMOVED lines=20> */
.L_x_1775:
[----:B------:R-:W-:Y:S05]  /*14190*/  BSYNC B0 ;  /* 0x0000000000007941 */ /* 0x000fea0003800000 */
.L_x_1774:
        /* <DEDUP_REMOVED lines=19> */
.L_x_1777:
[----:B------:R-:W-:Y:S05]  /*142d0*/  BSYNC B0 ;  /* 0x0000000000007941 */ /* 0x000fea0003800000 */
.L_x_1776:
[----:B------:R-:W-:Y:S06]  /*142e0*/  BAR.ARV 0xa, 0xa0 ;  /* 0x0282800000007b1d */ /* 0x000fec0000002000 */
[----:B------:R-:W-:Y:S04]  /*142f0*/  BSSY B0, `(.L_x_1778) ;  /* 0x0000003000007945 */ /* 0x000fe80003800000 */
[----:B------:R-:W-:Y:S05]  /*14300*/  @!P0 BRA `(.L_x_1779) ;  /* 0x0000000000048947 */ /* 0x000fea0003800000 */
[----:B------:R-:W-:-:S04]  /*14310*/  DEPBAR.LE SB0, 0x0 ;  /* 0x000080000000791a */ /* 0x000fc80000000000 */
.L_x_1779:
[----:B------:R-:W-:Y:S05]  /*14320*/  BSYNC B0 ;  /* 0x0000000000007941 */ /* 0x000fea0003800000 */
.L_x_1778:
[----:B------:R-:W-:Y:S06]  /*14330*/  BAR.ARV 0xb, 0xa0 ;  /* 0x02c2800000007b1d */ /* 0x000fec0000002000 */
[----:B------:R-:W-:Y:S01]  /*14340*/  UIADD3 UR15, UR7, 0x1, URZ ;  /* 0x00000001070f7890 */ /* 0x000fe2000fffe03f */
[----:B------:R-:W-:Y:S11]  /*14350*/  BRA `(.L_x_1780) ;  /* 0x0000000000047947 */ /* 0x000ff60003800000 */
.L_x_1773:
[----:B------:R-:W-:-:S05]  /*14360*/  UMOV UR15, UR7 ;  /* 0x00000007000f7c82 */ /* 0x000fca0008000000 */
.L_x_1780:
[----:B------:R-:W-:-:S06]  /*14370*/  UIADD3 UR6, UR7, 0x1, URZ ;  /* 0x0000000107067890 */ /* 0x000fcc000fffe03f */
[----:B------:R-:W-:-:S13]  /*14380*/  ISETP.NE.AND P1, PT, R2, UR6, PT ;  /* 0x0000000602007c0c */ /* 0x000fda000bf25270 */
[----:B------:R-:W-:Y:S05]  /*14390*/  @!P1 BRA `(.L_x_1684) ;  /* 0x0000002800a89947 */ /* 0x000fea0003800000 */
[----:B------:R-:W-:Y:S01]  /*143a0*/  UMOV UR16, UR8 ;  /* 0x0000000800107c82 */ /* 0x000fe20008000000 */
[----:B------:R-:W-:Y:S01]  /*143b0*/  UMOV UR17, UR13 ;  /* 0x0000000d00117c82 */ /* 0x000fe20008000000 */
[----:B------:R-:W-:Y:S01]  /*143c0*/  ULDC.64 UR18, c[0x0][0x2c0] ;  /* 0x0000b00000127ab9 */ /* 0x000fe20000000a00 */
[----:B------:R-:W-:Y:S01]  /*143d0*/  UIMAD.WIDE.U32 UR16, UR12, UR26, UR16 ;  /* 0x0000001a0c1072a5 */ /* 0x000fe2000f8e0010 */
[----:B------:R-:W-:Y:S01]  /*143e0*/  UMOV UR6, URZ ;  /* 0x0000003f00067c82 */ /* 0x000fe20008000000 */
[----:B------:R-:W-:Y:S02]  /*143f0*/  ULDC.64 UR30, c[0x0][0x2c0] ;  /* 0x0000b000001e7ab9 */ /* 0x000fe40000000a00 */
[----:B------:R-:W-:-:S04]  /*14400*/  UIADD3 UR25, UP0, UR4, UR16, URZ ;  /* 0x0000001004197290 */ /* 0x000fc8000ff1e03f */
[----:B------:R-:W-:Y:S02]  /*14410*/  UIADD3.X UR16, UR5, UR14, UR17, UP0, !UPT ;  /* 0x0000000e05107290 */ /* 0x000fe400087fe411 */
[----:B------:R-:W-:Y:S02]  /*14420*/  ULEA UR24, UP0, UR25, UR18, 0x2 ;  /* 0x0000001219187291 */ /* 0x000fe4000f80103f */
[----:B------:R-:W-:Y:S02]  /*14430*/  USHF.L.U32 UR18, UR15, 0xd, URZ ;  /* 0x0000000d0f127899 */ /* 0x000fe4000800063f */
        /* <DEDUP_REMOVED lines=8> */
.L_x_1793:
        /* <DEDUP_REMOVED lines=9> */
[----:B------:R-:W-:Y:S01]  /*14550*/  UMOV UR28, 0x400 ;  /* 0x00000400001c7882 */ /* 0x000fe20000000000 */
[----:B------:R-:W-:Y:S02]  /*14560*/  UMOV UR42, 0x0 ;  /* 0x00000000002a7882 */ /* 0x000fe40000000000 */
[----:B------:R-:W-:Y:S02]  /*14570*/  ULEA.HI.X.SX32 UR41, UR19, UR27, 0x1, UP0 ;  /* 0x0000001b13297291 */ /* 0x000fe400080f0e3f */
[----:B------:R-:W-:Y:S01]  /*14580*/  ULEA UR40, UP0, UR37, UR30, 0x2 ;  /* 0x0000001e25287291 */ /* 0x000fe2000f80103f */
[----:B------:R-:W-:-:S03]  /*14590*/  UMOV UR43, 0x14f00000 ;  /* 0x14f00000002b7882 */ /* 0x000fc60000000000 */
[----:B------:R-:W-:Y:S02]  /*145a0*/  ULEA.HI.X UR41, UR37, UR31, UR41, 0x2, UP0 ;  /* 0x0000001f25297291 */ /* 0x000fe400080f1429 */
[----:B-1----:R-:W-:-:S03]  /*145b0*/  ULEA UR28, UR29, UR28, 0x18 ;  /* 0x0000001c1d1c7291 */ /* 0x002fc6000f8ec03f */
[----:B------:R-:W-:Y:S01]  /*145c0*/  UMOV UR29, 0x400 ;  /* 0x00000400001d7882 */ /* 0x000fe20000000000 */
[----:B------:R-:W-:-:S09]  /*145d0*/  UIADD3 UR28, UR28, 0x8000, URZ ;  /* 0x000080001c1c7890 */ /* 0x000fd2000fffe03f */
[----:B------:R1:W-:Y:S02]  /*145e0*/  UBLKRED.G.S.ADD.F32.RN [UR40], [UR28], UR29, desc[UR42] ;  /* 0x00002a281c0073bb */ /* 0x0003e400080a141d */
[----:B-1----:R0:W-:Y:S02]  /*145f0*/  UTMACMDFLUSH ;  /* 0x00000000000079b7 */ /* 0x0021e40000000000 */
.L_x_1782:
[----:B------:R-:W-:Y:S05]  /*14600*/  BSYNC B0 ;  /* 0x0000000000007941 */ /* 0x000fea0003800000 */
.L_x_1781:
        /* <DEDUP_REMOVED lines=13> */
.L_x_1784:
[----:B------:R-:W-:Y:S05]  /*146e0*/  BSYNC B0 ;  /* 0x0000000000007941 */ /* 0x000fea0003800000 */
.L_x_1783:
[----:B------:R-:W-:Y:S06]  /*146f0*/  BAR.ARV 0xa, 0xa0 ;  /* 0x0282800000007b1d */ /* 0x000fec0000002000 */
[----:B------:R-:W-:Y:S04]  /*14700*/  BSSY B0, `(.L_x_1785) ;  /* 0x0000003000007945 */ /* 0x000fe80003800000 */
[----:B------:R-:W-:Y:S05]  /*14710*/  @!P0 BRA `(.L_x_1786) ;  /* 0x0000000000048947 */ /* 0x000fea0003800000 */
[----:B------:R-:W-:-:S04]  /*14720*/  DEPBAR.LE SB0, 0x0 ;  /* 0x000080000000791a */ /* 0x000fc80000000000 */
.L_x_1786:
[----:B------:R-:W-:Y:S05]  /*14730*/  BSYNC B0 ;  /* 0x0000000000007941 */ /* 0x000fea0003800000 */
.L_x_1785:
        /* <DEDUP_REMOVED lines=13> */
.L_x_1788:
[----:B------:R-:W-:Y:S05]  /*14810*/  BSYNC B0 ;  /* 0x0000000000007941 */ /* 0x000fea0003800000 */
.L_x_1787:
        /* <DEDUP_REMOVED lines=13> */
.L_x_1790:
[----:B------:R-:W-:Y:S05]  /*148f0*/  BSYNC B0 ;  /* 0x0000000000007941 */ /* 0x000fea0003800000 */
.L_x_1789:
[----:B------:R-:W-:Y:S01]  /*14900*/  UIADD3 UR15, UR15, 0x2, URZ ;  /* 0x000000020f0f7890 */ /* 0x000fe2000fffe03f */
[----:B------:R-:W-:Y:S06]  /*14910*/  BAR.ARV 0xa, 0xa0 ;  /* 0x0282800000007b1d */ /* 0x000fec0000002000 */
[----:B------:R-:W-:Y:S01]  /*14920*/  BSSY B0, `(.L_x_1791) ;  /* 0x0000004000007945 */ /* 0x000fe20003800000 */
[----:B------:R-:W-:-:S03]  /*14930*/  ISETP.LE.AND P1, PT, R2, UR15, PT ;  /* 0x0000000f02007c0c */ /* 0x000fc6000bf23270 */
[----:B------:R-:W-:Y:S10]  /*14940*/  @!P0 BRA `(.L_x_1792) ;  /* 0x0000000000048947 */ /* 0x000ff40003800000 */
[----:B------:R-:W-:-:S04]  /*14950*/  DEPBAR.LE SB0, 0x0 ;  /* 0x000080000000791a */ /* 0x000fc80000000000 */
.L_x_1792:
[----:B------:R-:W-:Y:S05]  /*14960*/  BSYNC B0 ;  /* 0x0000000000007941 */ /* 0x000fea0003800000 */
.L_x_1791:
[----:B------:R-:W-:Y:S06]  /*14970*/  BAR.ARV 0xb, 0xa0 ;  /* 0x02c2800000007b1d */ /* 0x000fec0000002000 */
[----:B------:R-:W-:Y:S02]  /*14980*/  UIADD3 UR19, UR19, 0x4000, URZ ;  /* 0x0000400013137890 */ /* 0x000fe4000fffe03f */
[----:B------:R-:W-:Y:S01]  /*14990*/  UIADD3 UR6, UR6, 0x4000, URZ ;  /* 0x0000400006067890 */ /* 0x000fe2000fffe03f */
[----:B------:R-:W-:Y:S11]  /*149a0*/  @!P1 BRA `(.L_x_1793) ;  /* 0xfffffff800c49947 */ /* 0x000ff6000383ffff */
[----:B------:R-:W-:Y:S05]  /*149b0*/  BRA `(.L_x_1684) ;  /* 0x0000002400207947 */ /* 0x000fea0003800000 */
.L_x_1765:
[----:B------:R-:W-:Y:S01]  /*149c0*/  ULDC.64 UR4, c[0x0][0x8d8] ;  /* 0x0002360000047ab9 */ /* 0x000fe20000000a00 */
[----:B------:R-:W1:Y:S01]  /*149d0*/  S2UR UR21, SR_CTAID.X ;  /* 0x00000000001579c3 */ /* 0x000e620000002500 */
[----:B------:R-:W-:-:S04]  /*149e0*/  ISETP.NE.U32.AND P0, PT, RZ, UR4, PT ;  /* 0x00000004ff007c0c */ /* 0x000fc8000bf05070 */
[----:B------:R-:W-:-:S03]  /*149f0*/  ISETP.NE.AND.EX P0, PT, RZ, UR5, PT, P0 ;  /* 0x00000005ff007c0c */ /* 0x000fc6000bf05300 */
[----:B------:R-:W2:Y:S08]  /*14a00*/  S2UR UR13, SR_CTAID.Z ;  /* 0x00000000000d79c3 */ /* 0x000eb00000002700 */
[----:B------:R-:W3:Y:S02]  /*14a10*/  S2UR UR20, SR_CTAID.Y ;  /* 0x00000000001479c3 */ /* 0x000ee40000002600 */
[----:B------:R-:W-:Y:S05]  /*14a20*/  @!P0 BRA `(.L_x_1794) ;  /* 0x00000000001c8947 */ /* 0x000fea0003800000 */
[----:B------:R-:W-:Y:S02]  /*14a30*/  ULDC.64 UR4, c[0x0][0x8d8] ;  /* 0x0002360000047ab9 */ /* 0x000fe40000000a00 */
[----:B--2---:R-:W-:-:S06]  /*14a40*/  UIMAD.WIDE UR4, UR13, 0x4, UR4 ;  /* 0x000000040d0478a5 */ /* 0x004fcc000f8e0204 */
[----:B------:R-:W-:Y:S01]  /*14a50*/  MOV R2, UR4 ;  /* 0x0000000400027c02 */ /* 0x000fe20008000f00 */
[----:B------:R-:W-:-:S05]  /*14a60*/  IMAD.U32 R3, RZ, RZ, UR5 ;  /* 0x00000005ff037e24 */ /* 0x000fca000f8e00ff */
[----:B------:R-:W2:Y:S02]  /*14a70*/  LDG.E R2, desc[UR38][R2.64] ;  /* 0x0000002602027981 */ /* 0x000ea4000c1e1900 */
[----:B--2---:R-:W-:Y:S01]  /*14a80*/  R2UR UR4, R2 ;  /* 0x00000000020472ca */ /* 0x004fe200000e0000 */
[----:B------:R-:W-:-:S14]  /*14a90*/  BRA `(.L_x_1795) ;  /* 0x00000000003c7947 */ /* 0x000fdc0003800000 */
.L_x_1794:
[----:B------:R-:W-:Y:S02]  /*14aa0*/  ULDC.64 UR4, c[0x0][0x8d0] ;  /* 0x0002340000047ab9 */ /* 0x000fe40000000a00 */
[----:B------:R-:W-:-:S04]  /*14ab0*/  ISETP.NE.U32.AND P0, PT, RZ, UR4, PT ;  /* 0x00000004ff007c0c */ /* 0x000fc8000bf05070 */
[----:B------:R-:W-:-:S13]  /*14ac0*/  ISETP.NE.AND.EX P0, PT, RZ, UR5, PT, P0 ;  /* 0x00000005ff007c0c */ /* 0x000fda000bf05300 */
[----:B------:R-:W-:Y:S05]  /*14ad0*/  @!P0 BRA `(.L_x_1796) ;  /* 0x0000000000288947 */ /* 0x000fea0003800000 */
[----:B------:R-:W-:Y:S02]  /*14ae0*/  ULDC.64 UR4, c[0x0][0x8d0] ;  /* 0x0002340000047ab9 */ /* 0x000fe40000000a00 */
[----:B--2---:R-:W-:-:S06]  /*14af0*/  UIMAD.WIDE UR4, UR13, 0x4, UR4 ;  /* 0x000000040d0478a5 */ /* 0x004fcc000f8e0204 */
[----:B------:R-:W-:Y:S01]  /*14b00*/  MOV R2, UR4 ;  /* 0x0000000400027c02 */ /* 0x000fe20008000f00 */
[----:B------:R-:W-:-:S05]  /*14b10*/  IMAD.U32 R3, RZ, RZ, UR5 ;  /* 0x00000005ff037e24 */ /* 0x000fca000f8e00ff */
[----:B------:R-:W2:Y:S04]  /*14b20*/  LDG.E R0, desc[UR38][R2.64] ;  /* 0x0000002602007981 */ /* 0x000ea8000c1e1900 */
[----:B------:R-:W4:Y:S01]  /*14b30*/  LDG.E R4, desc[UR38][R2.64+0x4] ;  /* 0x0000042602047981 */ /* 0x000f22000c1e1900 */
[----:B--2---:R-:W-:Y:S02]  /*14b40*/  R2UR UR4, R0 ;  /* 0x00000000000472ca */ /* 0x004fe400000e0000 */
[----:B----4-:R-:W-:-:S13]  /*14b50*/  R2UR UR5, R4 ;  /* 0x00000000040572ca */ /* 0x010fda00000e0000 */
[----:B------:R-:W-:Y:S01]  /*14b60*/  UIADD3 UR4, -UR4, UR5, URZ ;  /* 0x0000000504047290 */ /* 0x000fe2000fffe13f */
[----:B------:R-:W-:Y:S11]  /*14b70*/  BRA `(.L_x_1795) ;  /* 0x0000000000047947 */ /* 0x000ff60003800000 */
.L_x_1796:
[----:B------:R-:W-:-:S05]  /*14b80*/  ULDC UR4, c[0x0][0x8bc] ;  /* 0x00022f0000047ab9 */ /* 0x000fca0000000800 */
.L_x_1795:
[----:B-1----:R-:W-:Y:S01]  /*14b90*/  USHF.L.U32 UR8, UR21, 0x7, URZ ;  /* 0x0000000715087899 */ /* 0x002fe2000800063f */
[----:B------:R-:W-:Y:S01]  /*14ba0*/  MOV R10, 0x1 ;  /* 0x00000001000a7802 */ /* 0x000fe20000000f00 */
[----:B------:R-:W-:Y:S02]  /*14bb0*/  IMAD.MOV.U32 R0, RZ, RZ, RZ ;  /* 0x000000ffff007224 */ /* 0x000fe400078e00ff */
[----:B------:R-:W-:-:S04]  /*14bc0*/  UISETP.GE.AND UP0, UPT, UR8, UR4, UPT ;  /* 0x000000040800728c */ /* 0x000fc8000bf06270 */
[----:B--2---:R-:W-:-:S06]  /*14bd0*/  USEL UR13, UR13, 0xffffffff, !UP0 ;  /* 0xffffffff0d0d7887 */ /* 0x004fcc000c000000 */
[----:B------:R-:W-:-:S13]  /*14be0*/  ISETP.LE.AND P0, PT, RZ, UR13, PT ;  /* 0x0000000dff007c0c */ /* 0x000fda000bf03270 */
[----:B------:R-:W-:Y:S05]  /*14bf0*/  @!P0 BRA `(.L_x_1797) ;  /* 0x0000001c00fc8947 */ /* 0x000fea0003800000 */
[----:B------:R-:W-:Y:S01]  /*14c00*/  ULDC.64 UR18, c[0x0][0x770] ;  /* 0x0001dc0000127ab9 */ /* 0x000fe20000000a00 */
[----:B------:R-:W-:Y:S01]  /*14c10*/  ULDC.64 UR14, c[0x0][0x770] ;  /* 0x0001dc00000e7ab9 */ /* 0x000fe20000000a00 */
[----:B------:R-:W-:Y:S02]  /*14c20*/  UISETP.NE.U32.AND UP1, UPT, UR18, URZ, UPT ;  /* 0x0000003f1200728c */ /* 0x000fe4000bf25070 */
[----:B------:R-:W-:Y:S02]  /*14c30*/  UIMAD.WIDE UR14, UR13, 0x4, UR14 ;  /* 0x000000040d0e78a5 */ /* 0x000fe4000f8e020e */
[----:B------:R-:W-:Y:S01]  /*14c40*/  UISETP.NE.AND.EX UP1, UPT, UR19, URZ, UPT, UP1 ;  /* 0x0000003f1300728c */ /* 0x000fe2000bf25310 */
[----:B------:R-:W-:Y:S01]  /*14c50*/  ULDC.64 UR4, c[0x0][0x778] ;  /* 0x0001de0000047ab9 */ /* 0x000fe20000000a00 */
[----:B------:R-:W-:Y:S02]  /*14c60*/  ULDC.64 UR6, c[0x0][0x780] ;  /* 0x0001e00000067ab9 */ /* 0x000fe40000000a00 */
[----:B------:R-:W-:Y:S01]  /*14c70*/  MOV R2, UR14 ;  /* 0x0000000e00027c02 */ /* 0x000fe20008000f00 */
[----:B------:R-:W-:Y:S01]  /*14c80*/  IMAD.U32 R3, RZ, RZ, UR15 ;  /* 0x0000000fff037e24 */ /* 0x000fe2000f8e00ff */
[----:B------:R-:W-:Y:S01]  /*14c90*/  PLOP3.LUT P1, PT, PT, PT, UP1, 0x80, 0x0 ;  /* 0x000000000000781c */ /* 0x000fe20003f2f018 */
[----:B------:R-:W-:-:S02]  /*14ca0*/  UISETP.NE.U32.AND UP0, UPT, UR4, URZ, UPT ;  /* 0x0000003f0400728c */ /* 0x000fc4000bf05070 */
[----:B------:R-:W-:Y:S02]  /*14cb0*/  UISETP.NE.U32.AND UP2, UPT, UR6, URZ, UPT ;  /* 0x0000003f0600728c */ /* 0x000fe4000bf45070 */
[----:B------:R-:W-:Y:S02]  /*14cc0*/  UISETP.NE.AND.EX UP0, UPT, UR5, URZ, UPT, UP0 ;  /* 0x0000003f0500728c */ /* 0x000fe4000bf05300 */
[----:B------:R-:W-:Y:S01]  /*14cd0*/  UISETP.NE.AND.EX UP2, UPT, UR7, URZ, UPT, UP2 ;  /* 0x0000003f0700728c */ /* 0x000fe2000bf45320 */
[----:B------:R-:W-:Y:S01]  /*14ce0*/  ULDC.64 UR16, c[0x0][0x778] ;  /* 0x0001de0000107ab9 */ /* 0x000fe20000000a00 */
[----:B------:R-:W-:-:S04]  /*14cf0*/  ULDC.64 UR22, c[0x0][0x788] ;  /* 0x0001e20000167ab9 */ /* 0x000fc80000000a00 */
[----:B------:R-:W2:Y:S01]  /*14d00*/  @P1 LDG.E R6, desc[UR38][R2.64] ;  /* 0x0000002602061981 */ /* 0x000ea2000c1e1900 */
[----:B------:R-:W-:Y:S01]  /*14d10*/  PLOP3.LUT P2, PT, PT, PT, UP0, 0x80, 0x0 ;  /* 0x000000000000781c */ /* 0x000fe20003f4f008 */
[----:B------:R-:W-:Y:S01]  /*14d20*/  UIMAD.WIDE UR16, UR13, 0x4, UR16 ;  /* 0x000000040d1078a5 */ /* 0x000fe2000f8e0210 */
[----:B------:R-:W-:Y:S01]  /*14d30*/  PLOP3.LUT P3, PT, PT, PT, UP2, 0x80, 0x0 ;  /* 0x000000000000781c */ /* 0x000fe20003f6f028 */
[----:B------:R1:W4:Y:S01]  /*14d40*/  @P1 LDG.E R0, desc[UR38][R2.64] ;  /* 0x0000002602001981 */ /* 0x000322000c1e1900 */
[----:B------:R-:W-:Y:S02]  /*14d50*/  @UP2 ULDC.64 UR4, c[0x0][0x780] ;  /* 0x0001e00000042ab9 */ /* 0x000fe40000000a00 */
[----:B------:R-:W-:Y:S01]  /*14d60*/  @UP2 UIMAD.WIDE UR4, UR13, 0x4, UR4 ;  /* 0x000000040d0428a5 */ /* 0x000fe2000f8e0204 */
[----:B-1----:R-:W-:Y:S01]  /*14d70*/  MOV R2, UR16 ;  /* 0x0000001000027c02 */ /* 0x002fe20008000f00 */
[----:B------:R-:W-:-:S05]  /*14d80*/  IMAD.U32 R3, RZ, RZ, UR17 ;  /* 0x00000011ff037e24 */ /* 0x000fca000f8e00ff */
[----:B------:R1:W5:Y:S02]  /*14d90*/  @P2 LDG.E R4, desc[UR38][R2.64] ;  /* 0x0000002602042981 */ /* 0x000364000c1e1900 */
[----:B-1----:R-:W-:Y:S01]  /*14da0*/  MOV R2, UR4 ;  /* 0x0000000400027c02 */ /* 0x002fe20008000f00 */
[----:B------:R-:W-:-:S05]  /*14db0*/  IMAD.U32 R3, RZ, RZ, UR5 ;  /* 0x00000005ff037e24 */ /* 0x000fca000f8e00ff */
[----:B------:R-:W3:Y:S01]  /*14dc0*/  @P3 LDG.E R5, desc[UR38][R2.64] ;  /* 0x0000002602053981 */ /* 0x000ee2000c1e1900 */
[----:B------:R-:W-:Y:S01]  /*14dd0*/  ISETP.NE.U32.AND P0, PT, RZ, UR22, PT ;  /* 0x00000016ff007c0c */ /* 0x000fe2000bf05070 */
[----:B------:R-:W-:Y:S01]  /*14de0*/  UMOV UR7, URZ ;  /* 0x0000003f00077c82 */ /* 0x000fe20008000000 */
[----:B------:R-:W-:Y:S01]  /*14df0*/  UMOV UR11, URZ ;  /* 0x0000003f000b7c82 */ /* 0x000fe20008000000 */
[----:B------:R-:W-:Y:S01]  /*14e00*/  ULDC UR9, c[0x0][0x280] ;  /* 0x0000a00000097ab9 */ /* 0x000fe20000000800 */
[----:B------:R-:W-:Y:S02]  /*14e10*/  ISETP.NE.AND.EX P0, PT, RZ, UR23, PT, P0 ;  /* 0x00000017ff007c0c */ /* 0x000fe4000bf05300 */
[----:B--2---:R-:W-:Y:S02]  /*14e20*/  @P1 R2UR UR4, R6 ;  /* 0x00000000060412ca */ /* 0x004fe400000e0000 */
[----:B----4-:R-:W-:-:S11]  /*14e30*/  @P1 R2UR UR7, R0 ;  /* 0x00000000000712ca */ /* 0x010fd600000e0000 */
[----:B------:R-:W-:-:S04]  /*14e40*/  @UP1 ULEA UR4, UR13, UR4, 0x7 ;  /* 0x000000040d041291 */ /* 0x000fc8000f8e383f */
[----:B------:R-:W-:Y:S01]  /*14e50*/  @UP1 USHF.R.S32.HI UR5, URZ, 0x1f, UR4 ;  /* 0x0000001f3f051899 */ /* 0x000fe20008011404 */
[----:B-----5:R-:W-:-:S03]  /*14e60*/  @P2 R2UR UR11, R4 ;  /* 0x00000000040b22ca */ /* 0x020fc600000e0000 */
[----:B------:R-:W-:-:S04]  /*14e70*/  @UP1 ULEA.HI UR5, UR5, UR4, URZ, 0x7 ;  /* 0x0000000405051291 */ /* 0x000fc8000f8f383f */
[----:B------:R-:W-:-:S04]  /*14e80*/  @UP1 ULOP3.LUT UR6, UR5, 0xffffff80, URZ, 0xc0, !UPT ;  /* 0xffffff8005061892 */ /* 0x000fc8000f8ec03f */
[----:B------:R-:W-:Y:S01]  /*14e90*/  @UP1 USHF.R.S32.HI UR12, URZ, 0x1f, UR6 ;  /* 0x0000001f3f0c1899 */ /* 0x000fe20008011406 */
[----:B---3--:R-:W-:Y:S01]  /*14ea0*/  @P3 R2UR UR9, R5 ;  /* 0x00000000050932ca */ /* 0x008fe200000e0000 */
[----:B------:R-:W-:-:S14]  /*14eb0*/  @P3 BRA `(.L_x_1798) ;  /* 0x0000000000203947 */ /* 0x000fdc0003800000 */
[----:B------:R-:W-:Y:S05]  /*14ec0*/  @!P1 BRA `(.L_x_1798) ;  /* 0x00000000001c9947 */ /* 0x000fea0003800000 */
[----:B------:R-:W-:Y:S01]  /*14ed0*/  MOV R2, UR14 ;  /* 0x0000000e00027c02 */ /* 0x000fe20008000f00 */
[----:B------:R-:W-:-:S05]  /*14ee0*/  IMAD.U32 R3, RZ, RZ, UR15 ;  /* 0x0000000fff037e24 */ /* 0x000fca000f8e00ff */
[----:B------:R-:W2:Y:S04]  /*14ef0*/  LDG.E R0, desc[UR38][R2.64] ;  /* 0x0000002602007981 */ /* 0x000ea8000c1e1900 */
[----:B------:R-:W3:Y:S01]  /*14f00*/  LDG.E R4, desc[UR38][R2.64+0x4] ;  /* 0x0000042602047981 */ /* 0x000ee2000c1e1900 */
[----:B--2---:R-:W-:Y:S02]  /*14f10*/  R2UR UR4, R0 ;  /* 0x00000000000472ca */ /* 0x004fe400000e0000 */
[----:B---3--:R-:W-:-:S13]  /*14f20*/  R2UR UR9, R4 ;  /* 0x00000000040972ca */ /* 0x008fda00000e0000 */
[----:B------:R-:W-:-:S12]  /*14f30*/  UIADD3 UR9, -UR4, UR9, URZ ;  /* 0x0000000904097290 */ /* 0x000fd8000fffe13f */
.L_x_1798:
        /* <DEDUP_REMOVED lines=13> */
.L_x_1799:
        /* <DEDUP_REMOVED lines=8> */
.L_x_1800:
        /* <DEDUP_REMOVED lines=9> */
[----:B------:R-:W-:-:S04]  /*15120*/  ULEA.HI UR6, UR12, UR6, URZ, 0x7 ;  /* 0x000000060c067291 */ /* 0x000fc8000f8f383f */
[----:B------:R-:W-:Y:S01]  /*15130*/  VIMNMX R4, RZ, UR14, !PT ;  /* 0x0000000eff047c48 */ /* 0x000fe2000ffe0100 */
[----:B------:R-:W-:Y:S01]  /*15140*/  USHF.R.S32.HI UR6, URZ, 0x7, UR6 ;  /* 0x000000073f067899 */ /* 0x000fe20008011406 */
[----:B------:R-:W-:Y:S11]  /*15150*/  @!P0 BRA `(.L_x_1801) ;  /* 0x0000000000208947 */ /* 0x000ff60003800000 */
[----:B------:R-:W-:Y:S01]  /*15160*/  UIADD3 UR9, UR8, 0xff, UR9 ;  /* 0x000000ff08097890 */ /* 0x000fe2000fffe009 */
[----:B------:R-:W-:-:S03]  /*15170*/  ULDC UR12, c[0x0][0x748] ;  /* 0x0001d200000c7ab9 */ /* 0x000fc60000000800 */
[----:B------:R-:W-:-:S04]  /*15180*/  UIADD3 UR9, UR9, UR12, -UR10 ;  /* 0x0000000c09097290 */ /* 0x000fc8000fffe80a */
[----:B------:R-:W-:-:S04]  /*15190*/  USHF.R.S32.HI UR10, URZ, 0x1f, UR9 ;  /* 0x0000001f3f0a7899 */ /* 0x000fc80008011409 */
[----:B------:R-:W-:-:S04]  /*151a0*/  ULEA.HI UR10, UR10, UR9, URZ, 0x7 ;  /* 0x000000090a0a7291 */ /* 0x000fc8000f8f383f */
[----:B------:R-:W-:-:S04]  /*151b0*/  USHF.R.S32.HI UR10, URZ, 0x7, UR10 ;  /* 0x000000073f0a7899 */ /* 0x000fc8000801140a */
[----:B------:R-:W-:-:S04]  /*151c0*/  UISETP.LT.AND UP1, UPT, UR6, UR10, UPT ;  /* 0x0000000a0600728c */ /* 0x000fc8000bf21270 */
[----:B------:R-:W-:-:S12]  /*151d0*/  USEL UR6, UR6, UR10, UP1 ;  /* 0x0000000a06067287 */ /* 0x000fd80008800000 */
.L_x_1801:
[----:B------:R-:W-:Y:S02]  /*151e0*/  ISETP.LT.AND P0, PT, R4, UR6, PT ;  /* 0x0000000604007c0c */ /* 0x000fe4000bf01270 */
[----:B------:R-:W-:-:S11]  /*151f0*/  MOV R0, RZ ;  /* 0x000000ff00007202 */ /* 0x000fd60000000f00 */
[----:B------:R-:W-:Y:S05]  /*15200*/  @!P0 BRA `(.L_x_1797) ;  /* 0x0000001800788947 */ /* 0x000fea0003800000 */
[----:B------:R-:W-:Y:S01]  /*15210*/  USHF.R.S32.HI UR10, URZ, 0x1f, UR20 ;  /* 0x0000001f3f0a7899 */ /* 0x000fe20008011414 */
[----:B------:R-:W-:Y:S01]  /*15220*/  BSSY B0, `(.L_x_1797) ;  /* 0x000019c000007945 */ /* 0x000fe20003800000 */
[----:B------:R-:W-:Y:S01]  /*15230*/  ULDC.64 UR16, c[0x0][0x718] ;  /* 0x0001c60000107ab9 */ /* 0x000fe20000000a00 */
[----:B------:R-:W-:Y:S01]  /*15240*/  UISETP.NE.U32.AND UP1, UPT, UR18, URZ, UPT ;  /* 0x0000003f1200728c */ /* 0x000fe2000bf25070 */
[----:B------:R-:W-:Y:S01]  /*15250*/  IMAD.MOV.U32 R0, RZ, RZ, RZ ;  /* 0x000000ffff007224 */ /* 0x000fe200078e00ff */
[----:B------:R-:W-:Y:S01]  /*15260*/  UIMAD UR9, UR10, UR16, URZ ;  /* 0x000000100a0972a4 */ /* 0x000fe2000f8e023f */
[----:B------:R-:W-:Y:S01]  /*15270*/  ULDC UR12, c[0x0][0x2e8] ;  /* 0x0000ba00000c7ab9 */ /* 0x000fe20000000800 */
[----:B------:R-:W-:Y:S01]  /*15280*/  UMOV UR14, UR4 ;  /* 0x00000004000e7c82 */ /* 0x000fe20008000000 */
[----:B------:R-:W-:Y:S01]  /*15290*/  UMOV UR15, UR5 ;  /* 0x00000005000f7c82 */ /* 0x000fe20008000000 */
[----:B------:R-:W-:Y:S02]  /*152a0*/  UIMAD UR22, UR20, UR17, UR9 ;  /* 0x00000011141672a4 */ /* 0x000fe4000f8e0209 */
[----:B------:R-:W-:-:S02]  /*152b0*/  UISETP.NE.AND.EX UP1, UPT, UR19, URZ, UPT, UP1 ;  /* 0x0000003f1300728c */ /* 0x000fc4000bf25310 */
[----:B------:R-:W-:Y:S02]  /*152c0*/  USHF.R.S32.HI UR9, URZ, 0x1f, UR13 ;  /* 0x0000001f3f097899 */ /* 0x000fe4000801140d */
[----:B------:R-:W-:Y:S02]  /*152d0*/  UISETP.NE.AND UP2, UPT, UR12, 0x1, UPT ;  /* 0x000000010c00788c */ /* 0x000fe4000bf45270 */
[----:B------:R-:W-:Y:S01]  /*152e0*/  UIMAD.WIDE.U32 UR4, UR20, UR16, UR14 ;  /* 0x00000010140472a5 */ /* 0x000fe2000f8e000e */
[----:B------:R-:W-:Y:S01]  /*152f0*/  ULDC.64 UR18, c[0x0][0x730] ;  /* 0x0001cc0000127ab9 */ /* 0x000fe20000000a00 */
[----:B------:R-:W-:Y:S02]  /*15300*/  USEL UR9, UR9, URZ, !UP1 ;  /* 0x0000003f09097287 */ /* 0x000fe4000c800000 */
[----:B------:R-:W-:Y:S01]  /*15310*/  UIMAD UR10, UR10, UR18, URZ ;  /* 0x000000120a0a72a4 */ /* 0x000fe2000f8e023f */
[----:B------:R-:W-:Y:S01]  /*15320*/  ELECT P0, URZ, PT ;  /* 0x00000000003f782f */ /* 0x000fe20003800000 */
[----:B------:R-:W-:Y:S01]  /*15330*/  ULDC.64 UR16, c[0x0][0x720] ;  /* 0x0001c80000107ab9 */ /* 0x000fe20000000a00 */
[----:B------:R-:W-:-:S02]  /*15340*/  USEL UR21, UR13, URZ, !UP1 ;  /* 0x0000003f0d157287 */ /* 0x000fc4000c800000 */
[----:B------:R-:W-:Y:S02]  /*15350*/  UIADD3 UR23, UR5, UR22, URZ ;  /* 0x0000001605177290 */ /* 0x000fe4000fffe03f */
[----:B------:R-:W-:Y:S01]  /*15360*/  UIMAD UR5, UR9, UR16, URZ ;  /* 0x00000010090572a4 */ /* 0x000fe2000f8e023f */
[----:B------:R-:W-:Y:S01]  /*15370*/  UMOV UR22, UR4 ;  /* 0x0000000400167c82 */ /* 0x000fe20008000000 */
[----:B------:R-:W-:Y:S02]  /*15380*/  UIMAD.WIDE.U32 UR14, UR20, UR18, UR14 ;  /* 0x00000012140e72a5 */ /* 0x000fe4000f8e000e */
[----:B------:R-:W-:Y:S02]  /*15390*/  UIMAD UR10, UR20, UR19, UR10 ;  /* 0x00000013140a72a4 */ /* 0x000fe4000f8e020a */
[----:B------:R-:W-:Y:S01]  /*153a0*/  UIMAD.WIDE.U32 UR22, UR16, UR21, UR22 ;  /* 0x00000015101672a5 */ /* 0x000fe2000f8e0016 */
[----:B------:R-:W-:Y:S02]  /*153b0*/  ULDC.64 UR18, c[0x0][0x738] ;  /* 0x0001ce0000127ab9 */ /* 0x000fe40000000a00 */
[----:B------:R-:W-:Y:S01]  /*153c0*/  @UP2 ULDC UR16, c[0x0][0x2ec] ;  /* 0x0000bb0000102ab9 */ /* 0x000fe20000000800 */
[----:B------:R-:W-:-:S02]  /*153d0*/  UIMAD UR5, UR17, UR21, UR5 ;  /* 0x00000015110572a4 */ /* 0x000fc4000f8e0205 */
[----:B------:R-:W-:Y:S02]  /*153e0*/  UIADD3 UR15, UR15, UR10, URZ ;  /* 0x0000000a0f0f7290 */ /* 0x000fe4000fffe03f */
[----:B------:R-:W-:Y:S02]  /*153f0*/  UIMAD UR9, UR9, UR18, URZ ;  /* 0x00000012090972a4 */ /* 0x000fe4000f8e023f */
[----:B------:R-:W-:Y:S02]  /*15400*/  UIMAD.WIDE.U32 UR16, UR20, UR16, URZ ;  /* 0x00000010141072a5 */ /* 0x000fe4000f8e003f */
[----:B------:R-:W-:Y:S01]  /*15410*/  UIADD3 UR11, UR8, UR11, URZ ;  /* 0x0000000b080b7290 */ /* 0x000fe2000fffe03f */
[----:B------:R-:W-:Y:S02]  /*15420*/  UMOV UR12, UR20 ;  /* 0x00000014000c7c82 */ /* 0x000fe40008000000 */
[----:B------:R-:W-:Y:S01]  /*15430*/  @UP2 ULDC UR8, c[0x0][0x2f0] ;  /* 0x0000bc0000082ab9 */ /* 0x000fe20000000800 */
[----:B------:R-:W-:-:S02]  /*15440*/  UIMAD UR4, UR19, UR21, UR9 ;  /* 0x00000015130472a4 */ /* 0x000fc4000f8e0209 */
[----:B------:R-:W-:Y:S02]  /*15450*/  UIMAD.WIDE.U32 UR14, UR18, UR21, UR14 ;  /* 0x00000015120e72a5 */ /* 0x000fe4000f8e000e */
[----:B------:R-:W-:Y:S02]  /*15460*/  USEL UR13, UR13, URZ, !UP0 ;  /* 0x0000003f0d0d7287 */ /* 0x000fe4000c000000 */
        /* <DEDUP_REMOVED lines=9> */
.L_x_1831:
        /* <DEDUP_REMOVED lines=15> */
.L_x_1804:
[----:B------:R-:W-:Y:S01]  /*155f0*/  R2UR UR19, R4 ;  /* 0x00000000041372ca */ /* 0x000fe200000e0000 */
[----:B------:R-:W2:Y:S01]  /*15600*/  LDC.64 R12, c[0x0][0x198] ;  /* 0x00006600ff0c7b82 */ /* 0x000ea20000000a00 */
        /* <DEDUP_REMOVED lines=10> */
[----:B------:R-:W-:Y:S01]  /*156b0*/  UMOV UR27, UR11 ;  /* 0x0000000b001b7c82 */ /* 0x000fe20008000000 */
[----:B------:R-:W-:Y:S01]  /*156c0*/  USHF.L.U32 UR19, UR19, 0x7, URZ ;  /* 0x0000000713137899 */ /* 0x000fe2000800063f */
[----:B------:R-:W-:Y:S01]  /*156d0*/  IMAD.MOV.U32 R16, RZ, RZ, RZ ;  /* 0x000000ffff107224 */ /* 0x000fe200078e00ff */
[----:B------:R-:W-:Y:S01]  /*156e0*/  UMOV UR28, UR12 ;  /* 0x0000000c001c7c82 */ /* 0x000fe20008000000 */
[----:B------:R-:W-:Y:S01]  /*156f0*/  UMOV UR29, UR13 ;  /* 0x0000000d001d7c82 */ /* 0x000fe20008000000 */
[----:B------:R-:W-:-:S02]  /*15700*/  UIADD3 UR8, UP0, UR19, UR22, URZ ;  /* 0x0000001613087290 */ /* 0x000fc4000ff1e03f */
[----:B------:R-:W-:Y:S01]  /*15710*/  IMAD.U32 R3, RZ, RZ, UR19 ;  /* 0x00000013ff037e24 */ /* 0x000fe2000f8e00ff */
[----:B------:R-:W-:Y:S01]  /*15720*/  UIADD3 UR19, UR19, UR7, URZ ;  /* 0x0000000713137290 */ /* 0x000fe2000fffe03f */
[----:B------:R-:W-:Y:S02]  /*15730*/  UMOV UR26, UR18 ;  /* 0x00000012001a7c82 */ /* 0x000fe40008000000 */
[----:B------:R-:W-:Y:S01]  /*15740*/  PLOP3.LUT P1, PT, PT, PT, UP0, 0x80, 0x0 ;  /* 0x000000000000781c */ /* 0x000fe20003f2f008 */
[----:B-1----:R-:W-:Y:S01]  /*15750*/  IMAD.U32 R0, RZ, RZ, UR8 ;  /* 0x00000008ff007e24 */ /* 0x002fe2000f8e00ff */
[----:B--2---:R-:W-:Y:S01]  /*15760*/  MOV R6, R13 ;  /* 0x0000000d00067202 */ /* 0x004fe20000000f00 */
[----:B------:R-:W-:Y:S01]  /*15770*/  IMAD.MOV.U32 R7, RZ, RZ, R12 ;  /* 0x000000ffff077224 */ /* 0x000fe200078e000c */
[----:B------:R-:W-:Y:S02]  /*15780*/  LEA.HI.X.SX32 R3, R3, R14, 0x1, P1 ;  /* 0x0000000e03037211 */ /* 0x000fe400008f0eff */
[----:B------:R-:W-:-:S02]  /*15790*/  LEA R2, P1, R0, R9, 0x2 ;  /* 0x0000000900027211 */ /* 0x000fc400078210ff */
[----:B------:R-:W-:Y:S02]  /*157a0*/  R2UR UR8, R15 ;  /* 0x000000000f0872ca */ /* 0x000fe400000e0000 */
[----:B------:R-:W-:Y:S02]  /*157b0*/  LEA.HI.X R0, R0, R8, R3, 0x2, P1 ;  /* 0x0000000800007211 */ /* 0x000fe400008f1403 */
[----:B------:R-:W-:Y:S02]  /*157c0*/  R2UR UR30, R2 ;  /* 0x00000000021e72ca */ /* 0x000fe400000e0000 */
[----:B------:R-:W-:Y:S02]  /*157d0*/  R2UR UR31, R0 ;  /* 0x00000000001f72ca */ /* 0x000fe400000e0000 */
[----:B------:R-:W-:-:S04]  /*157e0*/  IADD3 R0, P1, R7, 0x2f0, RZ ;  /* 0x000002f007007810 */ /* 0x000fc80007f3e0ff */
[----:B------:R-:W-:Y:S01]  /*157f0*/  R2UR UR44, R0 ;  /* 0x00000000002c72ca */ /* 0x000fe200000e0000 */
[----:B------:R-:W-:Y:S01]  /*15800*/  UIADD3 UR16, UR8, 0x10000, URZ ;  /* 0x0001000008107890 */ /* 0x000fe2000fffe03f */
[C---:B------:R-:W-:Y:S01]  /*15810*/  IADD3 R0, P2, R7.reuse, 0x3f0, RZ ;  /* 0x000003f007007810 */ /* 0x040fe20007f5e0ff */
[----:B------:R-:W-:Y:S02]  /*15820*/  UIADD3 UR17, UR8, 0x30c10, URZ ;  /* 0x00030c1008117890 */ /* 0x000fe4000fffe03f */
[----:B------:R-:W-:Y:S01]  /*15830*/  UIADD3 UR42, UR8, 0x20000, URZ ;  /* 0x00020000082a7890 */ /* 0x000fe2000fffe03f */
[----:B------:R-:W-:Y:S01]  /*15840*/  R2UR UR46, R0 ;  /* 0x00000000002e72ca */ /* 0x000fe200000e0000 */
[----:B------:R-:W-:Y:S01]  /*15850*/  IMAD.X R0, RZ, RZ, R6, P1 ;  /* 0x000000ffff007224 */ /* 0x000fe200008e0606 */
[----:B------:R-:W-:Y:S01]  /*15860*/  IADD3 R2, P1, R7, 0xf0, RZ ;  /* 0x000000f007027810 */ /* 0x000fe20007f3e0ff */
[----:B------:R-:W-:Y:S01]  /*15870*/  UIADD3 UR9, UR8, 0x30c00, URZ ;  /* 0x00030c0008097890 */ /* 0x000fe2000fffe03f */
[----:B------:R-:W-:-:S02]  /*15880*/  UMOV UR43, UR17 ;  /* 0x00000011002b7c82 */ /* 0x000fc40008000000 */
[----:B------:R-:W-:Y:S01]  /*15890*/  IADD3.X R3, RZ, R6, RZ, P1, !PT ;  /* 0x00000006ff037210 */ /* 0x000fe20000ffe4ff */
[----:B------:R-:W-:Y:S01]  /*158a0*/  UIADD3 UR24, UR8, 0x4000, URZ ;  /* 0x0000400008187890 */ /* 0x000fe2000fffe03f */
[----:B------:R-:W-:Y:S02]  /*158b0*/  R2UR UR32, R2 ;  /* 0x00000000022072ca */ /* 0x000fe400000e0000 */
[----:B------:R-:W-:Y:S01]  /*158c0*/  R2UR UR33, R3 ;  /* 0x00000000032172ca */ /* 0x000fe200000e0000 */
[----:B------:R-:W-:Y:S01]  /*158d0*/  UMOV UR25, UR9 ;  /* 0x0000000900197c82 */ /* 0x000fe20008000000 */
[----:B------:R-:W-:Y:S01]  /*158e0*/  R2UR UR45, R0 ;  /* 0x00000000002d72ca */ /* 0x000fe200000e0000 */
[----:B------:R-:W-:-:S05]  /*158f0*/  IMAD.X R0, RZ, RZ, R6, P2 ;  /* 0x000000ffff007224 */ /* 0x000fca00010e0606 */
[----:B------:R-:W-:Y:S02]  /*15900*/  R2UR UR47, R0 ;  /* 0x00000000002f72ca */ /* 0x000fe400000e0000 */
[----:B------:R-:W-:-:S03]  /*15910*/  MOV R0, 0x8000 ;  /* 0x0000800000007802 */ /* 0x000fc60000000f00 */
[----:B------:R1:W-:Y:S01]  /*15920*/  UTMALDG.4D [UR16], [UR32], desc[UR34] ;  /* 0x00002210200075b4 */ /* 0x0003e20008019000 */
[----:B------:R1:W-:Y:S01]  /*15930*/  UBLKCP.S.G [UR42], [UR30], UR37 ;  /* 0x0000002a1e0073ba */ /* 0x0003e20008000225 */
[----:B------:R2:W-:Y:S01]  /*15940*/  SYNCS.ARRIVE.TRANS64 RZ, [R15+URZ+0x30c00], R0 ;  /* 0x030c00000fff79a7 */ /* 0x0005e2000800003f */
[----:B------:R1:W-:Y:S01]  /*15950*/  UTMALDG.4D [UR8], [UR44], desc[UR40] ;  /* 0x000028082c0075b4 */ /* 0x0003e20008019000 */
[----:B--2---:R-:W-:-:S05]  /*15960*/  IMAD.U32 R0, RZ, RZ, UR6 ;  /* 0x00000006ff007e24 */ /* 0x004fca000f8e00ff */
[----:B------:R-:W-:Y:S01]  /*15970*/  IADD3 R5, R0, -0x1, RZ ;  /* 0xffffffff00057810 */ /* 0x000fe20007ffe0ff */
[----:B------:R1:W-:Y:S03]  /*15980*/  UTMALDG.4D [UR24], [UR46], desc[UR40] ;  /* 0x000028182e0075b4 */ /* 0x0003e60008019000 */
[----:B------:R-:W-:Y:S01]  /*15990*/  ISETP.GE.AND P1, PT, R4, R5, PT ;  /* 0x000000050400720c */ /* 0x000fe20003f26270 */
[----:B------:R1:W-:-:S12]  /*159a0*/  STL [R1], R5 ;  /* 0x0000000501007387 */ /* 0x0003d80000100800 */
[----:B-1----:R-:W-:Y:S05]  /*159b0*/  @P1 BRA `(.L_x_1805) ;  /* 0x0000000c00c81947 */ /* 0x002fea0003800000 */
[----:B------:R-:W-:Y:S01]  /*159c0*/  R2UR UR8, R4 ;  /* 0x00000000040872ca */ /* 0x000fe200000e0000 */
[----:B------:R-:W-:Y:S01]  /*159d0*/  UIADD3 UR9, UR6, -0x2, URZ ;  /* 0xfffffffe06097890 */ /* 0x000fe2000fffe03f */
[----:B------:R-:W-:-:S05]  /*159e0*/  IMAD.MOV.U32 R10, RZ, RZ, 0x1 ;  /* 0x00000001ff0a7424 */ /* 0x000fca00078e00ff */
[----:B------:R-:W-:-:S06]  /*159f0*/  ISETP.NE.AND P1, PT, R4, UR9, PT ;  /* 0x0000000904007c0c */ /* 0x000fcc000bf25270 */
[----:B------:R-:W-:-:S04]  /*15a00*/  ULOP3.LUT UR8, URZ, UR8, URZ, 0x33, !UPT ;  /* 0x000000083f087292 */ /* 0x000fc8000f8e333f */
[----:B------:R-:W-:-:S06]  /*15a10*/  UIADD3 UR8, UR8, UR6, URZ ;  /* 0x0000000608087290 */ /* 0x000fcc000fffe03f */
[----:B------:R-:W-:-:S04]  /*15a20*/  MOV R0, UR8 ;  /* 0x0000000800007c02 */ /* 0x000fc80008000f00 */
[----:B------:R-:W-:Y:S02]  /*15a30*/  LOP3.LUT R5, R0, 0x1, RZ, 0xc0, !PT ;  /* 0x0000000100057812 */ /* 0x000fe400078ec0ff */
[----:B------:R-:W-:-:S03]  /*15a40*/  MOV R0, R4 ;  /* 0x0000000400007202 */ /* 0x000fc60000000f00 */
[----:B------:R1:W-:Y:S01]  /*15a50*/  STL [R1+0x4], R5 ;  /* 0x0000040501007387 */ /* 0x0003e20000100800 */
[----:B------:R-:W-:Y:S05]  /*15a60*/  @!P1 BRA `(.L_x_1806) ;  /* 0x0000000800689947 */ /* 0x000fea0003800000 */
[----:B------:R-:W-:Y:S01]  /*15a70*/  R2UR UR9, R5 ;  /* 0x00000000050972ca */ /* 0x000fe200000e0000 */
[----:B------:R-:W-:Y:S01]  /*15a80*/  IMAD.MOV.U32 R0, RZ, RZ, R4 ;  /* 0x000000ffff007224 */ /* 0x000fe200078e0004 */
[----:B------:R-:W-:-:S11]  /*15a90*/  MOV R10, 0x1 ;  /* 0x00000001000a7802 */ /* 0x000fd60000000f00 */
[----:B------:R-:W-:-:S06]  /*15aa0*/  UIADD3 UR8, UR8, -UR9, URZ ;  /* 0x8000000908087290 */ /* 0x000fcc000fffe03f */
[----:B------:R-:W-:-:S07]  /*15ab0*/  IMAD.U32 R17, RZ, RZ, UR8 ;  /* 0x00000008ff117e24 */ /* 0x000fce000f8e00ff */
.L_x_1815:
[----:B-123--:R-:W-:-:S04]  /*15ac0*/  SHF.L.U32 R18, R10, 0x1f, RZ ;  /* 0x0000001f0a127819 */ /* 0x00efc800000006ff */
[----:B------:R-:W2:Y:S02]  /*15ad0*/  SYNCS.PHASECHK.TRANS64.TRYWAIT P1, [R15+URZ+0x30c40], R18 ;  /* 0x030c40120f0075a7 */ /* 0x000ea4000802017f */
[----:B--2---:R-:W-:Y:S05]  /*15ae0*/  @!P1 BRA `(.L_x_1807) ;  /* 0x00000014009c9947 */ /* 0x004fea0003800000 */
.L_x_1832:
[----:B------:R-:W-:Y:S05]  /*15af0*/  @P0 BRA `(.L_x_1808) ;  /* 0x00000000001c0947 */ /* 0x000fea0003800000 */
[----:B------:R-:W3:Y:S02]  /*15b00*/  S2R R2, SR_TID.X ;  /* 0x0000000000027919 */ /* 0x000ee40000002100 */
[----:B---3--:R-:W-:Y:S02]  /*15b10*/  LOP3.LUT R3, R2, 0x1f, RZ, 0xc0, !PT ;  /* 0x0000001f02037812 */ /* 0x008fe400078ec0ff */
[----:B------:R-:W-:Y:S02]  /*15b20*/  MOV R2, 0x4200 ;  /* 0x0000420000027802 */ /* 0x000fe40000000f00 */
[----:B------:R-:W-:Y:S02]  /*15b30*/  ISETP.NE.AND P1, PT, R3, RZ, PT ;  /* 0x000000ff0300720c */ /* 0x000fe40003f25270 */
[----:B------:R3:W-:Y:S11]  /*15b40*/  SYNCS.ARRIVE.TRANS64 RZ, [R15+URZ+0x30c30], R2 ;  /* 0x030c30020fff79a7 */ /* 0x0007f6000800003f */
[----:B---3--:R-:W-:Y:S05]  /*15b50*/  @!P1 BRA `(.L_x_1808) ;  /* 0x0000000000049947 */ /* 0x008fea0003800000 */
[----:B------:R-:W-:Y:S01]  /*15b60*/  BPT.TRAP 0x1 ;  /* 0x000000040000795c */ /* 0x000fe20000300000 */
.L_x_1808:
[----:B------:R-:W3:Y:S01]  /*15b70*/  LDC.64 R12, c[0x0][0x728] ;  /* 0x0001ca00ff0c7b82 */ /* 0x000ee20000000a00 */
[----:B------:R-:W-:Y:S01]  /*15b80*/  IMAD.SHL.U32 R19, R0, 0x80, RZ ;  /* 0x0000008000137824 */ /* 0x000fe200078e00ff */
[----:B------:R-:W-:Y:S01]  /*15b90*/  R2UR UR8, R15 ;  /* 0x000000000f0872ca */ /* 0x000fe200000e0000 */
[----:B------:R-:W-:Y:S01]  /*15ba0*/  UMOV UR28, 0x0 ;  /* 0x00000000001c7882 */ /* 0x000fe20000000000 */
[----:B------:R-:W-:Y:S01]  /*15bb0*/  UMOV UR29, 0x14f00000 ;  /* 0x14f00000001d7882 */ /* 0x000fe20000000000 */
[----:B------:R-:W-:Y:S01]  /*15bc0*/  UMOV UR18, URZ ;  /* 0x0000003f00127c82 */ /* 0x000fe20008000000 */
[C---:B------:R-:W-:Y:S01]  /*15bd0*/  IADD3 R2, P1, R19.reuse, UR14, RZ ;  /* 0x0000000e13027c10 */ /* 0x040fe2000ff3e0ff */
[----:B------:R-:W-:Y:S01]  /*15be0*/  UMOV UR10, 0x20 ;  /* 0x00000020000a7882 */ /* 0x000fe20000000000 */
[----:B-1----:R-:W1:Y:S01]  /*15bf0*/  LDC.64 R4, c[0x0][0x198] ;  /* 0x00006600ff047b82 */ /* 0x002e620000000a00 */
[----:B------:R-:W-:-:S06]  /*15c00*/  R2UR UR19, R19 ;  /* 0x00000000131372ca */ /* 0x000fcc00000e0000 */
[----:B------:R-:W-:Y:S02]  /*15c10*/  UIADD3 UR16, UR8, 0x18000, URZ ;  /* 0x0001800008107890 */ /* 0x000fe4000fffe03f */
[----:B------:R-:W-:Y:S02]  /*15c20*/  UIADD3 UR17, UR8, 0x30c30, URZ ;  /* 0x00030c3008117890 */ /* 0x000fe4000fffe03f */
[----:B------:R-:W-:-:S03]  /*15c30*/  UIADD3 UR8, UR8, 0x20400, URZ ;  /* 0x0002040008087890 */ /* 0x000fc6000fffe03f */
[----:B------:R-:W-:Y:S01]  /*15c40*/  UIADD3 UR19, UR19, UR7, URZ ;  /* 0x0000000713137290 */ /* 0x000fe2000fffe03f */
[----:B---3--:R-:W-:Y:S01]  /*15c50*/  LEA R3, P2, R2, R12, 0x2 ;  /* 0x0000000c02037211 */ /* 0x008fe200078410ff */
[----:B------:R-:W-:-:S03]  /*15c60*/  UMOV UR9, UR17 ;  /* 0x0000001100097c82 */ /* 0x000fc60008000000 */
[----:B------:R-:W-:Y:S02]  /*15c70*/  R2UR UR24, R3 ;  /* 0x00000000031872ca */ /* 0x000fe400000e0000 */
[----:B------:R-:W-:Y:S02]  /*15c80*/  LEA.HI.X.SX32 R3, R19, R11, 0x1, P1 ;  /* 0x0000000b13037211 */ /* 0x000fe400008f0eff */
[----:B-1----:R-:W-:Y:S01]  /*15c90*/  MOV R7, R4 ;  /* 0x0000000400077202 */ /* 0x002fe20000000f00 */
        /* <DEDUP_REMOVED lines=10> */
[----:B-1-3--:R-:W-:Y:S05]  /*15d40*/  @!P1 BRA `(.L_x_1809) ;  /* 0x0000001400189947 */ /* 0x00afea0003800000 */
.L_x_1833:
[----:B------:R-:W-:Y:S05]  /*15d50*/  @P0 BRA `(.L_x_1810) ;  /* 0x00000000001c0947 */ /* 0x000fea0003800000 */
[----:B------:R-:W3:Y:S02]  /*15d60*/  S2R R2, SR_TID.X ;  /* 0x0000000000027919 */ /* 0x000ee40000002100 */
[----:B---3--:R-:W-:Y:S01]  /*15d70*/  LOP3.LUT R3, R2, 0x1f, RZ, 0xc0, !PT ;  /* 0x0000001f02037812 */ /* 0x008fe200078ec0ff */
[----:B------:R-:W-:-:S03]  /*15d80*/  IMAD.MOV.U32 R2, RZ, RZ, 0x4200 ;  /* 0x00004200ff027424 */ /* 0x000fc600078e00ff */
[----:B------:R-:W-:Y:S01]  /*15d90*/  ISETP.NE.AND P1, PT, R3, RZ, PT ;  /* 0x000000ff0300720c */ /* 0x000fe20003f25270 */
[----:B------:R3:W-:-:S12]  /*15da0*/  SYNCS.ARRIVE.TRANS64 RZ, [R15+URZ+0x30c18], R2 ;  /* 0x030c18020fff79a7 */ /* 0x0007d8000800003f */
[----:B---3--:R-:W-:Y:S05]  /*15db0*/  @!P1 BRA `(.L_x_1810) ;  /* 0x0000000000049947 */ /* 0x008fea0003800000 */
[----:B------:R-:W-:Y:S01]  /*15dc0*/  BPT.TRAP 0x1 ;  /* 0x000000040000795c */ /* 0x000fe20000300000 */
.L_x_1810:
[----:B------:R-:W-:Y:S01]  /*15dd0*/  IADD3 R19, R19, 0x80, RZ ;  /* 0x0000008013137810 */ /* 0x000fe20007ffe0ff */
[----:B------:R-:W-:Y:S01]  /*15de0*/  ULDC.64 UR8, c[0x0][0x700] ;  /* 0x0001c00000087ab9 */ /* 0x000fe20000000a00 */
[----:B------:R-:W-:Y:S01]  /*15df0*/  R2UR UR26, R15 ;  /* 0x000000000f1a72ca */ /* 0x000fe200000e0000 */
[----:B------:R-:W-:Y:S01]  /*15e00*/  IMAD.U32 R9, RZ, RZ, UR8 ;  /* 0x00000008ff097e24 */ /* 0x000fe2000f8e00ff */
[C---:B------:R-:W-:Y:S01]  /*15e10*/  IADD3 R2, P1, R19.reuse, UR22, RZ ;  /* 0x0000001613027c10 */ /* 0x040fe2000ff3e0ff */
[----:B------:R-:W-:Y:S01]  /*15e20*/  VIADD R21, R19, UR7 ;  /* 0x0000000713157c36 */ /* 0x000fe20008000000 */
[----:B------:R-:W-:Y:S01]  /*15e30*/  SHF.R.S32.HI R20, RZ, 0x1f, R19 ;  /* 0x0000001fff147819 */ /* 0x000fe20000011413 */
[----:B------:R-:W-:Y:S01]  /*15e40*/  UMOV UR24, 0x0 ;  /* 0x0000000000187882 */ /* 0x000fe20000000000 */
[----:B------:R-:W-:Y:S01]  /*15e50*/  LEA R3, P2, R2, R9, 0x2 ;  /* 0x0000000902037211 */ /* 0x000fe200078410ff */
[----:B------:R-:W-:Y:S01]  /*15e60*/  UMOV UR25, 0x14f00000 ;  /* 0x14f0000000197882 */ /* 0x000fe20000000000 */
[----:B------:R-:W-:Y:S01]  /*15e70*/  MOV R8, UR9 ;  /* 0x0000000900087c02 */ /* 0x000fe20008000f00 */
[----:B------:R-:W-:Y:S01]  /*15e80*/  UMOV UR18, URZ ;  /* 0x0000003f00127c82 */ /* 0x000fe20008000000 */
[----:B------:R-:W-:Y:S01]  /*15e90*/  R2UR UR28, R3 ;  /* 0x00000000031c72ca */ /* 0x000fe200000e0000 */
[----:B------:R-:W-:Y:S01]  /*15ea0*/  IMAD.X R3, R20, 0x1, R14, P1 ;  /* 0x0000000114037824 */ /* 0x000fe200008e060e */
[----:B------:R-:W-:Y:S01]  /*15eb0*/  R2UR UR19, R21 ;  /* 0x00000000151372ca */ /* 0x000fe200000e0000 */
[----:B------:R-:W-:-:S02]  /*15ec0*/  UIADD3 UR16, UR26, 0x14000, URZ ;  /* 0x000140001a107890 */ /* 0x000fc4000fffe03f */
[----:B------:R-:W-:Y:S01]  /*15ed0*/  UIADD3 UR17, UR26, 0x30c18, URZ ;  /* 0x00030c181a117890 */ /* 0x000fe2000fffe03f */
[----:B------:R-:W-:Y:S01]  /*15ee0*/  LEA.HI.X R3, R2, R8, R3, 0x2, P2 ;  /* 0x0000000802037211 */ /* 0x000fe200010f1403 */
[----:B------:R-:W-:Y:S01]  /*15ef0*/  UIADD3 UR26, UR26, 0x20200, URZ ;  /* 0x000202001a1a7890 */ /* 0x000fe2000fffe03f */
[----:B------:R-:W-:Y:S01]  /*15f00*/  IADD3 R2, P1, R7, 0xf0, RZ ;  /* 0x000000f007027810 */ /* 0x000fe20007f3e0ff */
[----:B------:R-:W-:Y:S01]  /*15f10*/  UMOV UR10, 0x20 ;  /* 0x00000020000a7882 */ /* 0x000fe20000000000 */
        /* <DEDUP_REMOVED lines=9> */
.L_x_1834:
[----:B------:R-:W-:Y:S05]  /*15fb0*/  @P0 BRA `(.L_x_1812) ;  /* 0x00000000001c0947 */ /* 0x000fea0003800000 */
[----:B-123--:R-:W-:-:S04]  /*15fc0*/  MOV R18, 0x4200 ;  /* 0x0000420000127802 */ /* 0x00efc80000000f00 */
[----:B------:R1:W-:Y:S02]  /*15fd0*/  SYNCS.ARRIVE.TRANS64 RZ, [R15+URZ+0x30c38], R18 ;  /* 0x030c38120fff79a7 */ /* 0x0003e4000800003f */
[----:B-1----:R-:W1:Y:S02]  /*15fe0*/  S2R R18, SR_TID.X ;  /* 0x0000000000127919 */ /* 0x002e640000002100 */
[----:B-1----:R-:W-:-:S04]  /*15ff0*/  LOP3.LUT R18, R18, 0x1f, RZ, 0xc0, !PT ;  /* 0x0000001f12127812 */ /* 0x002fc800078ec0ff */
[----:B------:R-:W-:-:S13]  /*16000*/  ISETP.NE.AND P1, PT, R18, RZ, PT ;  /* 0x000000ff1200720c */ /* 0x000fda0003f25270 */
[----:B------:R-:W-:Y:S05]  /*16010*/  @!P1 BRA `(.L_x_1812) ;  /* 0x0000000000049947 */ /* 0x000fea0003800000 */
[----:B------:R-:W-:Y:S01]  /*16020*/  BPT.TRAP 0x1 ;  /* 0x000000040000795c */ /* 0x000fe20000300000 */
.L_x_1812:
[----:B------:R-:W-:Y:S01]  /*16030*/  IADD3 R19, P1, R19, UR14, RZ ;  /* 0x0000000e13137c10 */ /* 0x000fe2000ff3e0ff */
[----:B------:R-:W-:Y:S01]  /*16040*/  UMOV UR24, 0x0 ;  /* 0x0000000000187882 */ /* 0x000fe20000000000 */
[----:B------:R-:W-:Y:S01]  /*16050*/  R2UR UR26, R15 ;  /* 0x000000000f1a72ca */ /* 0x000fe200000e0000 */
[----:B------:R-:W-:Y:S01]  /*16060*/  UMOV UR25, 0x14f00000 ;  /* 0x14f0000000197882 */ /* 0x000fe20000000000 */
[----:B------:R-:W-:Y:S01]  /*16070*/  R2UR UR19, R21 ;  /* 0x00000000151372ca */ /* 0x000fe200000e0000 */
[----:B------:R-:W-:Y:S01]  /*16080*/  IMAD.X R20, R20, 0x1, R11, P1 ;  /* 0x0000000114147824 */ /* 0x000fe200008e060b */
[C---:B------:R-:W-:Y:S01]  /*16090*/  LEA R12, P1, R19.reuse, R12, 0x2 ;  /* 0x0000000c130c7211 */ /* 0x040fe200078210ff */
        /* <DEDUP_REMOVED lines=16> */
[----:B----45:R-:W-:Y:S05]  /*161a0*/  @!P1 BRA `(.L_x_1813) ;  /* 0x0000001000289947 */ /* 0x030fea0003800000 */
.L_x_1836:
[----:B------:R-:W-:Y:S05]  /*161b0*/  @P0 BRA `(.L_x_1814) ;  /* 0x00000000001c0947 */ /* 0x000fea0003800000 */
[----:B------:R-:W5:Y:S01]  /*161c0*/  S2R R5, SR_TID.X ;  /* 0x0000000000057919 */ /* 0x000f620000002100 */
[----:B----4-:R-:W-:-:S04]  /*161d0*/  MOV R4, 0x4200 ;  /* 0x0000420000047802 */ /* 0x010fc80000000f00 */
[----:B------:R4:W-:Y:S01]  /*161e0*/  SYNCS.ARRIVE.TRANS64 RZ, [R15+URZ+0x30c10], R4 ;  /* 0x030c10040fff79a7 */ /* 0x0009e2000800003f */
[----:B-----5:R-:W-:-:S04]  /*161f0*/  LOP3.LUT R5, R5, 0x1f, RZ, 0xc0, !PT ;  /* 0x0000001f05057812 */ /* 0x020fc800078ec0ff */
[----:B------:R-:W-:-:S13]  /*16200*/  ISETP.NE.AND P1, PT, R5, RZ, PT ;  /* 0x000000ff0500720c */ /* 0x000fda0003f25270 */
[----:B----4-:R-:W-:Y:S05]  /*16210*/  @!P1 BRA `(.L_x_1814) ;  /* 0x0000000000049947 */ /* 0x010fea0003800000 */
[----:B------:R-:W-:Y:S01]  /*16220*/  BPT.TRAP 0x1 ;  /* 0x000000040000795c */ /* 0x000fe20000300000 */
.L_x_1814:
        /* <DEDUP_REMOVED lines=8> */
[----:B------:R-:W-:Y:S02]  /*162b0*/  UIADD3 UR10, UR10, 0x2, URZ ;  /* 0x000000020a0a7890 */ /* 0x000fe4000fffe03f */
[----:B------:R-:W-:Y:S02]  /*162c0*/  UIADD3 UR16, UR26, 0x10000, URZ ;  /* 0x000100001a107890 */ /* 0x000fe4000fffe03f */
[----:B------:R-:W-:Y:S02]  /*162d0*/  USHF.L.U32 UR19, UR10, 0x7, URZ ;  /* 0x000000070a137899 */ /* 0x000fe4000800063f */
[----:B------:R-:W-:Y:S02]  /*162e0*/  UIADD3 UR17, UR26, 0x30c10, URZ ;  /* 0x00030c101a117890 */ /* 0x000fe4000fffe03f */
[----:B------:R-:W-:Y:S02]  /*162f0*/  UIADD3 UR8, UP0, UR19, UR22, URZ ;  /* 0x0000001613087290 */ /* 0x000fe4000ff1e03f */
[----:B------:R-:W-:Y:S01]  /*16300*/  MOV R5, UR19 ;  /* 0x0000001300057c02 */ /* 0x000fe20008000f00 */
[----:B------:R-:W-:-:S02]  /*16310*/  UIADD3 UR19, UR19, UR7, URZ ;  /* 0x0000000713137290 */ /* 0x000fc4000fffe03f */
[----:B------:R-:W-:Y:S01]  /*16320*/  UIADD3 UR26, UR26, 0x20000, URZ ;  /* 0x000200001a1a7890 */ /* 0x000fe2000fffe03f */
[----:B------:R-:W-:Y:S01]  /*16330*/  IMAD.U32 R0, RZ, RZ, UR8 ;  /* 0x00000008ff007e24 */ /* 0x000fe2000f8e00ff */
[----:B------:R-:W-:Y:S01]  /*16340*/  PLOP3.LUT P2, PT, PT, PT, UP0, 0x80, 0x0 ;  /* 0x000000000000781c */ /* 0x000fe20003f4f008 */
[----:B------:R-:W-:Y:S01]  /*16350*/  UMOV UR27, UR17 ;  /* 0x00000011001b7c82 */ /* 0x000fe20008000000 */
[----:B------:R-:W-:Y:S02]  /*16360*/  R2UR UR8, R2 ;  /* 0x00000000020872ca */ /* 0x000fe400000e0000 */
[----:B----4-:R-:W-:Y:S02]  /*16370*/  LEA R4, P1, R0, R9, 0x2 ;  /* 0x0000000900047211 */ /* 0x010fe400078210ff */
[----:B------:R-:W-:Y:S02]  /*16380*/  LEA.HI.X.SX32 R5, R5, R14, 0x1, P2 ;  /* 0x0000000e05057211 */ /* 0x000fe400010f0eff */
[----:B------:R-:W-:-:S02]  /*16390*/  R2UR UR30, R4 ;  /* 0x00000000041e72ca */ /* 0x000fc400000e0000 */
[----:B------:R-:W-:Y:S02]  /*163a0*/  LEA.HI.X R0, R0, R8, R5, 0x2, P1 ;  /* 0x0000000800007211 */ /* 0x000fe400008f1405 */
[----:B------:R-:W-:Y:S02]  /*163b0*/  ISETP.NE.AND P1, PT, R17, RZ, PT ;  /* 0x000000ff1100720c */ /* 0x000fe40003f25270 */
[----:B------:R-:W-:Y:S01]  /*163c0*/  R2UR UR31, R0 ;  /* 0x00000000001f72ca */ /* 0x000fe200000e0000 */
[----:B------:R4:W-:Y:S01]  /*163d0*/  UTMALDG.4D [UR16], [UR8], desc[UR24] ;  /* 0x00001810080075b4 */ /* 0x0009e20008019000 */
[----:B------:R-:W-:-:S11]  /*163e0*/  MOV R0, UR10 ;  /* 0x0000000a00007c02 */ /* 0x000fd60008000f00 */
[----:B------:R4:W-:Y:S02]  /*163f0*/  UBLKCP.S.G [UR26], [UR30], UR28 ;  /* 0x0000001a1e0073ba */ /* 0x0009e4000800021c */
[----:B----4-:R-:W-:Y:S05]  /*16400*/  @P1 BRA `(.L_x_1815) ;  /* 0xfffffff400ac1947 */ /* 0x010fea000383ffff */
.L_x_1806:
[----:B------:R-:W4:Y:S02]  /*16410*/  LDL.LU R4, [R1+0x4] ;  /* 0x0000040001047983 */ /* 0x000f240000300800 */
[----:B----4-:R-:W-:Y:S02]  /*16420*/  ISETP.NE.AND P1, PT, R4, RZ, PT ;  /* 0x000000ff0400720c */ /* 0x010fe40003f25270 */
[----:B------:R4:W5:Y:S11]  /*16430*/  LDL R4, [R1] ;  /* 0x0000000001047983 */ /* 0x0009760000100800 */
[----:B----4-:R-:W-:Y:S05]  /*16440*/  @!P1 BRA `(.L_x_1805) ;  /* 0x0000000400249947 */ /* 0x010fea0003800000 */
[----:B------:R-:W-:-:S04]  /*16450*/  SHF.L.U32 R12, R10, 0x1f, RZ ;  /* 0x0000001f0a0c7819 */ /* 0x000fc800000006ff */
[----:B------:R-:W4:Y:S02]  /*16460*/  SYNCS.PHASECHK.TRANS64.TRYWAIT P1, [R15+URZ+0x30c40], R12 ;  /* 0x030c400c0f0075a7 */ /* 0x000f24000802017f */
[----:B----4-:R-:W-:Y:S05]  /*16470*/  @!P1 BRA `(.L_x_1816) ;  /* 0x0000000c008c9947 */ /* 0x010fea0003800000 */
.L_x_1837:
[----:B------:R-:W-:Y:S05]  /*16480*/  @P0 BRA `(.L_x_1817) ;  /* 0x00000000001c0947 */ /* 0x000fea0003800000 */
[----:B-----5:R-:W1:Y:S02]  /*16490*/  S2R R4, SR_TID.X ;  /* 0x0000000000047919 */ /* 0x020e640000002100 */
[----:B-1----:R-:W-:Y:S01]  /*164a0*/  LOP3.LUT R5, R4, 0x1f, RZ, 0xc0, !PT ;  /* 0x0000001f04057812 */ /* 0x002fe200078ec0ff */
[----:B------:R-:W-:-:S03]  /*164b0*/  IMAD.MOV.U32 R4, RZ, RZ, 0x4200 ;  /* 0x00004200ff047424 */ /* 0x000fc600078e00ff */
[----:B------:R-:W-:Y:S01]  /*164c0*/  ISETP.NE.AND P1, PT, R5, RZ, PT ;  /* 0x000000ff0500720c */ /* 0x000fe20003f25270 */
[----:B------:R1:W-:-:S12]  /*164d0*/  SYNCS.ARRIVE.TRANS64 RZ, [R15+URZ+0x30c30], R4 ;  /* 0x030c30040fff79a7 */ /* 0x0003d8000800003f */
[----:B-1----:R-:W-:Y:S05]  /*164e0*/  @!P1 BRA `(.L_x_1817) ;  /* 0x0000000000049947 */ /* 0x002fea0003800000 */
[----:B------:R-:W-:Y:S01]  /*164f0*/  BPT.TRAP 0x1 ;  /* 0x000000040000795c */ /* 0x000fe20000300000 */
.L_x_1817:
[----:B-1---5:R-:W1:Y:S01]  /*16500*/  LDC.64 R4, c[0x0][0x728] ;  /* 0x0001ca00ff047b82 */ /* 0x022e620000000a00 */
        /* <DEDUP_REMOVED lines=10> */
[----:B------:R-:W-:Y:S02]  /*165b0*/  UIADD3 UR19, UR19, UR7, URZ ;  /* 0x0000000713137290 */ /* 0x000fe4000fffe03f */
[----:B------:R-:W-:Y:S01]  /*165c0*/  UIADD3 UR26, UR26, 0x20400, URZ ;  /* 0x000204001a1a7890 */ /* 0x000fe2000fffe03f */
[----:B-1----:R-:W-:Y:S02]  /*165d0*/  LEA R4, P2, R13, R4, 0x2 ;  /* 0x000000040d047211 */ /* 0x002fe400078410ff */
        /* <DEDUP_REMOVED lines=13> */
.L_x_1838:
[----:B------:R-:W-:Y:S05]  /*166b0*/  @P0 BRA `(.L_x_1819) ;  /* 0x00000000001c0947 */ /* 0x000fea0003800000 */
[----:B------:R-:W2:Y:S02]  /*166c0*/  S2R R4, SR_TID.X ;  /* 0x0000000000047919 */ /* 0x000ea40000002100 */
[----:B--2---:R-:W-:Y:S02]  /*166d0*/  LOP3.LUT R5, R4, 0x1f, RZ, 0xc0, !PT ;  /* 0x0000001f04057812 */ /* 0x004fe400078ec0ff */
[----:B------:R-:W-:Y:S02]  /*166e0*/  MOV R4, 0x4200 ;  /* 0x0000420000047802 */ /* 0x000fe40000000f00 */
[----:B------:R-:W-:Y:S02]  /*166f0*/  ISETP.NE.AND P0, PT, R5, RZ, PT ;  /* 0x000000ff0500720c */ /* 0x000fe40003f05270 */
[----:B------:R2:W-:Y:S11]  /*16700*/  SYNCS.ARRIVE.TRANS64 RZ, [R15+URZ+0x30c18], R4 ;  /* 0x030c18040fff79a7 */ /* 0x0005f6000800003f */
[----:B--2---:R-:W-:Y:S05]  /*16710*/  @!P0 BRA `(.L_x_1819) ;  /* 0x0000000000048947 */ /* 0x004fea0003800000 */
[----:B------:R-:W-:Y:S01]  /*16720*/  BPT.TRAP 0x1 ;  /* 0x000000040000795c */ /* 0x000fe20000300000 */
.L_x_1819:
[----:B------:R2:W5:Y:S01]  /*16730*/  LDL.LU R4, [R1] ;  /* 0x0000000001047983 */ /* 0x0005620000300800 */
[----:B------:R-:W-:Y:S01]  /*16740*/  R2UR UR19, R0 ;  /* 0x00000000001372ca */ /* 0x000fe200000e0000 */
[----:B------:R-:W-:Y:S01]  /*16750*/  UMOV UR24, 0x0 ;  /* 0x0000000000187882 */ /* 0x000fe20000000000 */
[----:B------:R-:W-:Y:S01]  /*16760*/  R2UR UR26, R15 ;  /* 0x000000000f1a72ca */ /* 0x000fe200000e0000 */
[----:B------:R-:W-:Y:S01]  /*16770*/  UMOV UR25, 0x14f00000 ;  /* 0x14f0000000197882 */ /* 0x000fe20000000000 */
[----:B------:R-:W-:Y:S01]  /*16780*/  R2UR UR9, R3 ;  /* 0x00000000030972ca */ /* 0x000fe200000e0000 */
[----:B------:R-:W-:Y:S01]  /*16790*/  UMOV UR18, URZ ;  /* 0x0000003f00127c82 */ /* 0x000fe20008000000 */
[----:B------:R-:W-:-:S07]  /*167a0*/  UMOV UR10, 0x20 ;  /* 0x00000020000a7882 */ /* 0x000fce0000000000 */
[----:B------:R-:W-:Y:S02]  /*167b0*/  UIADD3 UR19, UR19, 0x80, URZ ;  /* 0x0000008013137890 */ /* 0x000fe4000fffe03f */
[----:B------:R-:W-:Y:S02]  /*167c0*/  UIADD3 UR16, UR26, 0x14000, URZ ;  /* 0x000140001a107890 */ /* 0x000fe4000fffe03f */
[----:B------:R-:W-:Y:S02]  /*167d0*/  UIADD3 UR8, UP0, UR19, UR22, URZ ;  /* 0x0000001613087290 */ /* 0x000fe4000ff1e03f */
[----:B------:R-:W-:Y:S01]  /*167e0*/  IMAD.U32 R5, RZ, RZ, UR19 ;  /* 0x00000013ff057e24 */ /* 0x000fe2000f8e00ff */
[----:B------:R-:W-:Y:S02]  /*167f0*/  UIADD3 UR17, UR26, 0x30c18, URZ ;  /* 0x00030c181a117890 */ /* 0x000fe4000fffe03f */
[----:B------:R-:W-:Y:S01]  /*16800*/  UIADD3 UR19, UR19, UR7, URZ ;  /* 0x0000000713137290 */ /* 0x000fe2000fffe03f */
[----:B------:R-:W-:Y:S01]  /*16810*/  PLOP3.LUT P0, PT, PT, PT, UP0, 0x80, 0x0 ;  /* 0x000000000000781c */ /* 0x000fe20003f0f008 */
[----:B------:R-:W-:Y:S01]  /*16820*/  UIADD3 UR26, UR26, 0x20200, URZ ;  /* 0x000202001a1a7890 */ /* 0x000fe2000fffe03f */
[----:B------:R-:W-:-:S02]  /*16830*/  MOV R0, UR8 ;  /* 0x0000000800007c02 */ /* 0x000fc40008000f00 */
[----:B------:R-:W-:Y:S01]  /*16840*/  LEA.HI.X.SX32 R5, R5, R14, 0x1, P0 ;  /* 0x0000000e05057211 */ /* 0x000fe200000f0eff */
[----:B------:R-:W-:Y:S01]  /*16850*/  UMOV UR27, UR17 ;  /* 0x00000011001b7c82 */ /* 0x000fe20008000000 */
[----:B------:R-:W-:Y:S02]  /*16860*/  LEA R9, P0, R0, R9, 0x2 ;  /* 0x0000000900097211 */ /* 0x000fe400078010ff */
[----:B------:R-:W-:Y:S02]  /*16870*/  R2UR UR8, R2 ;  /* 0x00000000020872ca */ /* 0x000fe400000e0000 */
[----:B------:R-:W-:Y:S02]  /*16880*/  LEA.HI.X R8, R0, R8, R5, 0x2, P0 ;  /* 0x0000000800087211 */ /* 0x000fe400000f1405 */
[----:B------:R-:W-:Y:S02]  /*16890*/  R2UR UR28, R9 ;  /* 0x00000000091c72ca */ /* 0x000fe400000e0000 */
[----:B------:R-:W-:-:S07]  /*168a0*/  R2UR UR29, R8 ;  /* 0x00000000081d72ca */ /* 0x000fce00000e0000 */
[----:B------:R2:W-:Y:S06]  /*168b0*/  UTMALDG.4D [UR16], [UR8], desc[UR24] ;  /* 0x00001810080075b4 */ /* 0x0005ec0008019000 */
[----:B------:R2:W-:Y:S02]  /*168c0*/  UBLKCP.S.G [UR26], [UR28], UR10 ;  /* 0x0000001a1c0073ba */ /* 0x0005e4000800020a */
[----:B--2---:R-:W-:-:S07]  /*168d0*/  IMAD.MOV.U32 R16, RZ, RZ, 0x1 ;  /* 0x00000001ff107424 */ /* 0x004fce00078e00ff */
.L_x_1805:
[----:B------:R-:W1:Y:S01]  /*168e0*/  S2R R0, SR_TID.X ;  /* 0x0000000000007919 */ /* 0x000e620000002100 */
[----:B------:R-:W-:Y:S02]  /*168f0*/  LEA R3, R16, R15, 0x3 ;  /* 0x0000000f10037211 */ /* 0x000fe400078e18ff */
[----:B-1----:R-:W-:Y:S02]  /*16900*/  LOP3.LUT R2, R0, 0x7f, RZ, 0xc0, !PT ;  /* 0x0000007f00027812 */ /* 0x002fe400078ec0ff */
[----:B------:R-:W-:Y:S02]  /*16910*/  SHF.L.U32 R0, R10, 0x1f, RZ ;  /* 0x0000001f0a007819 */ /* 0x000fe400000006ff */
[----:B------:R-:W-:Y:S02]  /*16920*/  ISETP.NE.AND P1, PT, R2, RZ, PT ;  /* 0x000000ff0200720c */ /* 0x000fe40003f25270 */
[----:B------:R-:W1:Y:S02]  /*16930*/  SYNCS.PHASECHK.TRANS64.TRYWAIT P0, [R3+URZ+0x30c40], R0 ;  /* 0x030c4000030075a7 */ /* 0x000e64000800017f */
[----:B-1----:R-:W-:Y:S09]  /*16940*/  @!P0 BRA `(.L_x_1820) ;  /* 0x0000000800808947 */ /* 0x002ff20003800000 */
.L_x_1839:
[----:B------:R-:W-:Y:S05]  /*16950*/  @P1 BRA `(.L_x_1821) ;  /* 0x0000000000181947 */ /* 0x000fea0003800000 */
[----:B------:R-:W1:Y:S01]  /*16960*/  S2R R2, SR_TID.X ;  /* 0x0000000000027919 */ /* 0x000e620000002100 */
[----:B------:R-:W-:-:S04]  /*16970*/  IMAD.MOV.U32 R0, RZ, RZ, 0x4200 ;  /* 0x00004200ff007424 */ /* 0x000fc800078e00ff */
[----:B------:R1:W-:Y:S02]  /*16980*/  SYNCS.ARRIVE.TRANS64 RZ, [R3+URZ+0x30c30], R0 ;  /* 0x030c300003ff79a7 */ /* 0x0003e4000800003f */
[----:B-1----:R-:W-:-:S13]  /*16990*/  LOP3.LUT P0, RZ, R2, 0x1f, RZ, 0xc0, !PT ;  /* 0x0000001f02ff7812 */ /* 0x002fda000780c0ff */
[----:B------:R-:W-:Y:S05]  /*169a0*/  @!P0 BRA `(.L_x_1821) ;  /* 0x0000000000048947 */ /* 0x000fea0003800000 */
[----:B------:R-:W-:Y:S01]  /*169b0*/  BPT.TRAP 0x1 ;  /* 0x000000040000795c */ /* 0x000fe20000300000 */
.L_x_1821:
[----:B-----5:R-:W-:Y:S01]  /*169c0*/  R2UR UR19, R4 ;  /* 0x00000000041372ca */ /* 0x020fe200000e0000 */
[----:B------:R-:W-:Y:S01]  /*169d0*/  ULDC.64 UR26, c[0x0][0x728] ;  /* 0x0001ca00001a7ab9 */ /* 0x000fe20000000a00 */
[C---:B------:R-:W-:Y:S01]  /*169e0*/  LEA R0, R16.reuse, R15, 0xe ;  /* 0x0000000f10007211 */ /* 0x040fe200078e70ff */
[----:B--234-:R-:W-:Y:S01]  /*169f0*/  IMAD R15, R16, 0x200, R15 ;  /* 0x00000200100f7824 */ /* 0x01cfe200078e020f */
[----:B------:R-:W-:Y:S02]  /*16a00*/  R2UR UR9, R11 ;  /* 0x000000000b0972ca */ /* 0x000fe400000e0000 */
[----:B------:R-:W-:Y:S02]  /*16a10*/  R2UR UR17, R3 ;  /* 0x00000000031172ca */ /* 0x000fe400000e0000 */
[----:B------:R-:W-:Y:S01]  /*16a20*/  R2UR UR16, R0 ;  /* 0x00000000001072ca */ /* 0x000fe200000e0000 */
[----:B------:R-:W-:Y:S01]  /*16a30*/  VIADD R0, R16, 0x1 ;  /* 0x0000000110007836 */ /* 0x000fe20000000000 */
        /* <DEDUP_REMOVED lines=9> */
[----:B------:R-:W-:Y:S02]  /*16ad0*/  ULEA.HI.X.SX32 UR9, UR19, UR9, 0x1, UP0 ;  /* 0x0000000913097291 */ /* 0x000fe400080f0e3f */
[----:B------:R-:W-:Y:S01]  /*16ae0*/  ULEA UR8, UP0, UR18, UR26, 0x2 ;  /* 0x0000001a12087291 */ /* 0x000fe2000f80103f */
[----:B------:R-:W-:Y:S01]  /*16af0*/  SEL R3, RZ, 0x1, P0 ;  /* 0x00000001ff037807 */ /* 0x000fe20000000000 */
[----:B------:R-:W-:Y:S01]  /*16b00*/  UIADD3 UR19, UR19, UR7, URZ ;  /* 0x0000000713137290 */ /* 0x000fe2000fffe03f */
[----:B------:R-:W-:Y:S01]  /*16b10*/  SEL R0, R0, RZ, P0 ;  /* 0x000000ff00007207 */ /* 0x000fe20000000000 */
[----:B------:R-:W-:Y:S01]  /*16b20*/  UIADD3 UR16, UR16, 0x18000, URZ ;  /* 0x0001800010107890 */ /* 0x000fe2000fffe03f */
[----:B------:R-:W-:Y:S01]  /*16b30*/  LOP3.LUT R10, R10, R3, RZ, 0x3c, !PT ;  /* 0x000000030a0a7212 */ /* 0x000fe200078e3cff */
[----:B------:R-:W-:-:S02]  /*16b40*/  ULEA.HI.X UR9, UR18, UR27, UR9, 0x2, UP0 ;  /* 0x0000001b12097291 */ /* 0x000fc400080f1409 */
[----:B------:R-:W-:Y:S01]  /*16b50*/  UIADD3 UR28, UR10, 0x20400, URZ ;  /* 0x000204000a1c7890 */ /* 0x000fe2000fffe03f */
[----:B------:R-:W-:Y:S01]  /*16b60*/  UMOV UR26, 0x0 ;  /* 0x00000000001a7882 */ /* 0x000fe20000000000 */
[----:B------:R-:W-:Y:S01]  /*16b70*/  UMOV UR27, 0x14f00000 ;  /* 0x14f00000001b7882 */ /* 0x000fe20000000000 */
[----:B------:R-:W-:Y:S01]  /*16b80*/  UMOV UR18, URZ ;  /* 0x0000003f00127c82 */ /* 0x000fe20008000000 */
[----:B------:R-:W-:Y:S01]  /*16b90*/  UMOV UR29, UR17 ;  /* 0x00000011001d7c82 */ /* 0x000fe20008000000 */
[----:B------:R-:W-:Y:S01]  /*16ba0*/  UMOV UR10, 0x20 ;  /* 0x00000020000a7882 */ /* 0x000fe20000000000 */
[----:B------:R1:W-:Y:S03]  /*16bb0*/  UTMALDG.4D [UR16], [UR24], desc[UR26] ;  /* 0x00001a10180075b4 */ /* 0x0003e60008019000 */
[----:B------:R1:W-:Y:S02]  /*16bc0*/  UBLKCP.S.G [UR28], [UR8], UR10 ;  /* 0x0000001c080073ba */ /* 0x0003e4000800020a */
[----:B-1----:R-:W-:Y:S01]  /*16bd0*/  NOP ;  /* 0x0000000000007918 */ /* 0x002fe20000000000 */
.L_x_1802:
[----:B------:R-:W-:Y:S05]  /*16be0*/  BSYNC B0 ;  /* 0x0000000000007941 */ /* 0x000fea0003800000 */
.L_x_1797:
[----:B------:R-:W-:-:S03]  /*16bf0*/  UMOV UR8, 0xffffffff ;  /* 0xffffffff00087882 */ /* 0x000fc60000000000 */
[----:B------:R-:W-:Y:S05]  /*16c00*/  BRA.DIV UR8, `(.L_x_1822) ;  /* 0x0000000608e47947 */ /* 0x000fea000b800000 */
[----:B------:R-:W-:-:S13]  /*16c10*/  ELECT P6, URZ, PT ;  /* 0x00000000003f782f */ /* 0x000fda00038c0000 */
.L_x_1842:
[----:B------:R-:W-:Y:S05]  /*16c20*/  @!P6 BRA `(.L_x_1684) ;  /* 0x000000000084e947 */ /* 0x000fea0003800000 */
[----:B------:R-:W-:-:S06]  /*16c30*/  ULOP3.LUT UR8, UR36, 0x2, URZ, 0xfc, !UPT ;  /* 0x0000000224087892 */ /* 0x000fcc000f8efc3f */
[----:B------:R-:W-:-:S04]  /*16c40*/  MOV R2, UR8 ;  /* 0x0000000800027c02 */ /* 0x000fc80008000f00 */
[----:B------:R-:W-:-:S13]  /*16c50*/  ISETP.NE.AND P2, PT, R2, 0x3, PT ;  /* 0x000000030200780c */ /* 0x000fda0003f45270 */
[----:B------:R-:W-:Y:S05]  /*16c60*/  @!P2 BRA `(.L_x_1823) ;  /* 0x000000000004a947 */ /* 0x000fea0003800000 */
[----:B---3--:R-:W-:Y:S01]  /*16c70*/  BPT.TRAP 0x1 ;  /* 0x000000040000795c */ /* 0x008fe20000300000 */
.L_x_1823:
        /* <DEDUP_REMOVED lines=9> */
[----:B------:R-:W1:Y:S01]  /*16d10*/  SYNCS.PHASECHK.TRANS64.TRYWAIT P0, [R7+URZ], R4 ;  /* 0x00000004070075a7 */ /* 0x000e62000800017f */
[----:B------:R-:W-:Y:S02]  /*16d20*/  SEL R6, R2, RZ, P1 ;  /* 0x000000ff02067207 */ /* 0x000fe40000800000 */
[----:B------:R-:W-:Y:S02]  /*16d30*/  LOP3.LUT R5, R10, R5, RZ, 0x3c, !PT ;  /* 0x000000050a057212 */ /* 0x000fe400078e3cff */
[----:B------:R-:W-:Y:S02]  /*16d40*/  LEA R3, R6, R3, 0x3 ;  /* 0x0000000306037211 */ /* 0x000fe400078e18ff */
[----:B------:R-:W-:Y:S01]  /*16d50*/  SHF.L.U32 R2, R5, 0x1f, RZ ;  /* 0x0000001f05027819 */ /* 0x000fe200000006ff */
[----:B-1----:R-:W-:Y:S06]  /*16d60*/  @!P0 BRA `(.L_x_1824) ;  /* 0x0000000400ac8947 */ /* 0x002fec0003800000 */
.L_x_1843:
[----:B------:R-:W2:Y:S02]  /*16d70*/  SYNCS.PHASECHK.TRANS64.TRYWAIT P0, [R3+URZ], R2 ;  /* 0x00000002030075a7 */ /* 0x000ea4000800017f */
[----:B--2---:R-:W-:Y:S05]  /*16d80*/  @!P0 BRA `(.L_x_1825) ;  /* 0x0000000400b88947 */ /* 0x004fea0003800000 */
.L_x_1844:
[----:B------:R-:W-:Y:S05]  /*16d90*/  @!P2 BRA `(.L_x_1826) ;  /* 0x000000000004a947 */ /* 0x000fea0003800000 */
[----:B---3--:R-:W-:Y:S01]  /*16da0*/  BPT.TRAP 0x1 ;  /* 0x000000040000795c */ /* 0x008fe20000300000 */
.L_x_1826:
[----:B--2---:R-:W-:-:S05]  /*16db0*/  VIADD R3, R8, 0x30c40 ;  /* 0x00030c4008037836 */ /* 0x004fca0000000000 */
[----:B------:R-:W-:-:S04]  /*16dc0*/  LEA R5, R0, R3, 0x3 ;  /* 0x0000000300057211 */ /* 0x000fc800078e18ff */
[----:B------:R-:W2:Y:S02]  /*16dd0*/  SYNCS.PHASECHK.TRANS64.TRYWAIT P0, [R5+URZ], R4 ;  /* 0x00000004050075a7 */ /* 0x000ea4000800017f */
[----:B--2---:R-:W-:Y:S05]  /*16de0*/  @!P0 BRA `(.L_x_1827) ;  /* 0x0000000400b48947 */ /* 0x004fea0003800000 */
.L_x_1845:
[----:B------:R-:W-:-:S07]  /*16df0*/  IMAD R3, R6, 0x8, R3 ;  /* 0x0000000806037824 */ /* 0x000fce00078e0203 */
.L_x_1828:
[----:B----4-:R4:W1:Y:S02]  /*16e00*/  SYNCS.PHASECHK.TRANS64.TRYWAIT P0, [R3+URZ], R2 ;  /* 0x00000002030075a7 */ /* 0x010864000800017f */
[----:B-1----:R-:W-:Y:S05]  /*16e10*/  @!P0 NANOSLEEP.SYNCS 0x989680 ;  /* 0x009896800000895d */ /* 0x002fea0003900000 */
[----:B------:R-:W1:Y:S02]  /*16e20*/  @!P0 SYNCS.PHASECHK.TRANS64 P0, [R3+URZ], R2 ;  /* 0x00000002030085a7 */ /* 0x000e64000800007f */
[----:B-1----:R-:W-:Y:S05]  /*16e30*/  @!P0 BRA `(.L_x_1828) ;  /* 0xfffffffc00f08947 */ /* 0x002fea000383ffff */
.L_x_1684:
[----:B---3--:R-:W-:Y:S05]  /*16e40*/  BSYNC B6 ;  /* 0x0000000000067941 */ /* 0x008fea0003800000 */
.L_x_1678:
[----:B------:R-:W-:Y:S05]  /*16e50*/  EXIT ;  /* 0x000000000000794d */ /* 0x000fea0003800000 */
.L_x_1695:
[----:B------:R-:W-:Y:S01]  /*16e60*/  MOV R13, R18 ;  /* 0x00000012000d7202 */ /* 0x000fe20000000f00 */
[----:B------:R-:W-:Y:S01]  /*16e70*/  IMAD.MOV.U32 R12, RZ, RZ, RZ ;  /* 0x000000ffff0c7224 */ /* 0x000fe200078e00ff */
[----:B------:R-:W-:Y:S01]  /*16e80*/  MOV R11, 0x1f ;  /* 0x0000001f000b7802 */ /* 0x000fe20000000f00 */
[----:B------:R-:W-:-:S07]  /*16e90*/  IMAD.MOV.U32 R15, RZ, RZ, -0x1 ;  /* 0xffffffffff0f7424 */ /* 0x000fce00078e00ff */
[----:B------:R-:W-:Y:S05]  /*16ea0*/  WARPSYNC.COLLECTIVE R15, `(.L_x_1829) ;  /* 0x000000000f087348 */ /* 0x000fea0003c00000 */
[----:B------:R1:W2:Y:S02]  /*16eb0*/  SHFL.IDX P6, R14, R13, R12, R11 ;  /* 0x0000000c0d0e7389 */ /* 0x0002a400000c000b */
[----:B-12---:R-:W-:Y:S01]  /*16ec0*/  ENDCOLLECTIVE ;  /* 0x000000000000791b */ /* 0x006fe20003800000 */
.L_x_1829:
[----:B------:R-:W-:Y:S05]  /*16ed0*/  BRA `(.L_x_1830) ;  /* 0xfffffea400507947 */ /* 0x000fea000383ffff */
.L_x_1697:
[----:B--2---:R2:W3:Y:S02]  /*16ee0*/  SYNCS.PHASECHK.TRANS64.TRYWAIT P0, [R16+URZ+0x30c00], R11 ;  /* 0x030c000b100075a7 */ /* 0x0044e4000800017f */
[----:B---3--:R-:W-:Y:S05]  /*16ef0*/  @!P0 NANOSLEEP.SYNCS 0x989680 ;  /* 0x009896800000895d */ /* 0x008fea0003900000 */
[----:B------:R-:W3:Y:S02]  /*16f00*/  @!P0 SYNCS.PHASECHK.TRANS64 P0, [R16+URZ+0x30c00], R11 ;  /* 0x030c000b100085a7 */ /* 0x000ee4000800007f */
[----:B---3--:R-:W-:Y:S05]  /*16f10*/  @!P0 BRA `(.L_x_1697) ;  /* 0xfffffffc00f08947 */ /* 0x008fea000383ffff */
[----:B------:R-:W-:Y:S05]  /*16f20*/  BRA `(.L_x_1696) ;  /* 0xfffffea4009c7947 */ /* 0x000fea000383ffff */
.L_x_1702:
[----:B--2---:R2:W3:Y:S02]  /*16f30*/  SYNCS.PHASECHK.TRANS64.TRYWAIT P0, [R6+URZ+0x30c10], R23 ;  /* 0x030c1017060075a7 */ /* 0x0044e4000800017f */
[----:B---3--:R-:W-:Y:S05]  /*16f40*/  @!P0 NANOSLEEP.SYNCS 0x989680 ;  /* 0x009896800000895d */ /* 0x008fea0003900000 */
[----:B------:R-:W3:Y:S02]  /*16f50*/  @!P0 SYNCS.PHASECHK.TRANS64 P0, [R6+URZ+0x30c10], R23 ;  /* 0x030c1017060085a7 */ /* 0x000ee4000800007f */
[----:B---3--:R-:W-:Y:S05]  /*16f60*/  @!P0 BRA `(.L_x_1702) ;  /* 0xfffffffc00f08947 */ /* 0x008fea000383ffff */
[----:B------:R-:W-:Y:S05]  /*16f70*/  BRA `(.L_x_1701) ;  /* 0xfffffeac00d47947 */ /* 0x000fea000383ffff */
.L_x_1706:
[----:B------:R1:W1:Y:S02]  /*16f80*/  SYNCS.PHASECHK.TRANS64.TRYWAIT P0, [R6+URZ+0x30c30], R23 ;  /* 0x030c3017060075a7 */ /* 0x000264000800017f */
[----:B-1----:R-:W-:Y:S05]  /*16f90*/  @!P0 NANOSLEEP.SYNCS 0x989680 ;  /* 0x009896800000895d */ /* 0x002fea0003900000 */
[----:B------:R-:W1:Y:S02]  /*16fa0*/  @!P0 SYNCS.PHASECHK.TRANS64 P0, [R6+URZ+0x30c30], R23 ;  /* 0x030c3017060085a7 */ /* 0x000e64000800007f */
[----:B-1----:R-:W-:Y:S05]  /*16fb0*/  @!P0 BRA `(.L_x_1706) ;  /* 0xfffffffc00f08947 */ /* 0x002fea000383ffff */
[----:B------:R-:W-:Y:S05]  /*16fc0*/  BRA `(.L_x_1705) ;  /* 0xfffffeb000dc7947 */ /* 0x000fea000383ffff */
.L_x_1714:
[----:B--2---:R2:W3:Y:S02]  /*16fd0*/  SYNCS.PHASECHK.TRANS64.TRYWAIT P1, [R6+URZ+0x30c10], R23 ;  /* 0x030c1017060075a7 */ /* 0x0044e4000802017f */
[----:B---3--:R-:W-:Y:S05]  /*16fe0*/  @!P1 NANOSLEEP.SYNCS 0x989680 ;  /* 0x009896800000995d */ /* 0x008fea0003900000 */
[----:B------:R-:W3:Y:S02]  /*16ff0*/  @!P1 SYNCS.PHASECHK.TRANS64 P1, [R6+URZ+0x30c10], R23 ;  /* 0x030c1017060095a7 */ /* 0x000ee4000802007f */
[----:B---3--:R-:W-:Y:S05]  /*17000*/  @!P1 BRA `(.L_x_1714) ;  /* 0xfffffffc00f09947 */ /* 0x008fea000383ffff */
[----:B------:R-:W-:Y:S05]  /*17010*/  BRA `(.L_x_1713) ;  /* 0xffffff0400f47947 */ /* 0x000fea000383ffff */
.L_x_1718:
[----:B------:R1:W1:Y:S02]  /*17020*/  SYNCS.PHASECHK.TRANS64.TRYWAIT P1, [R6+URZ+0x30c30], R23 ;  /* 0x030c3017060075a7 */ /* 0x000264000802017f */
[----:B-1----:R-:W-:Y:S05]  /*17030*/  @!P1 NANOSLEEP.SYNCS 0x989680 ;  /* 0x009896800000995d */ /* 0x002fea0003900000 */
[----:B------:R-:W1:Y:S02]  /*17040*/  @!P1 SYNCS.PHASECHK.TRANS64 P1, [R6+URZ+0x30c30], R23 ;  /* 0x030c3017060095a7 */ /* 0x000e64000802007f */
[----:B-1----:R-:W-:Y:S05]  /*17050*/  @!P1 BRA `(.L_x_1718) ;  /* 0xfffffffc00f09947 */ /* 0x002fea000383ffff */
[----:B------:R-:W-:Y:S05]  /*17060*/  BRA `(.L_x_1717) ;  /* 0xffffff0800f47947 */ /* 0x000fea000383ffff */
.L_x_1726:
[----:B--2---:R2:W3:Y:S02]  /*17070*/  SYNCS.PHASECHK.TRANS64.TRYWAIT P0, [R6+URZ+0x30c10], R23 ;  /* 0x030c1017060075a7 */ /* 0x0044e4000800017f */
[----:B---3--:R-:W-:Y:S05]  /*17080*/  @!P0 NANOSLEEP.SYNCS 0x989680 ;  /* 0x009896800000895d */ /* 0x008fea0003900000 */
[----:B------:R-:W3:Y:S02]  /*17090*/  @!P0 SYNCS.PHASECHK.TRANS64 P0, [R6+URZ+0x30c10], R23 ;  /* 0x030c1017060085a7 */ /* 0x000ee4000800007f */
[----:B---3--:R-:W-:Y:S05]  /*170a0*/  @!P0 BRA `(.L_x_1726) ;  /* 0xfffffffc00f08947 */ /* 0x008fea000383ffff */
[----:B------:R-:W-:Y:S05]  /*170b0*/  BRA `(.L_x_1725) ;  /* 0xffffff54004c7947 */ /* 0x000fea000383ffff */
.L_x_1730:
[----:B------:R1:W1:Y:S02]  /*170c0*/  SYNCS.PHASECHK.TRANS64.TRYWAIT P0, [R6+URZ+0x30c30], R23 ;  /* 0x030c3017060075a7 */ /* 0x000264000800017f */
[----:B-1----:R-:W-:Y:S05]  /*170d0*/  @!P0 NANOSLEEP.SYNCS 0x989680 ;  /* 0x009896800000895d */ /* 0x002fea0003900000 */
[----:B------:R-:W1:Y:S02]  /*170e0*/  @!P0 SYNCS.PHASECHK.TRANS64 P0, [R6+URZ+0x30c30], R23 ;  /* 0x030c3017060085a7 */ /* 0x000e64000800007f */
[----:B-1----:R-:W-:Y:S05]  /*170f0*/  @!P0 BRA `(.L_x_1730) ;  /* 0xfffffffc00f08947 */ /* 0x002fea000383ffff */
[----:B------:R-:W-:Y:S05]  /*17100*/  BRA `(.L_x_1729) ;  /* 0xffffff58004c7947 */ /* 0x000fea000383ffff */
.L_x_1803:
[----:B-1----:R1:W2:Y:S02]  /*17110*/  SYNCS.PHASECHK.TRANS64.TRYWAIT P0, [R15+URZ+0x30c20], R0 ;  /* 0x030c20000f0075a7 */ /* 0x0022a4000800017f */
[----:B--2---:R-:W-:Y:S05]  /*17120*/  @!P0 NANOSLEEP.SYNCS 0x989680 ;  /* 0x009896800000895d */ /* 0x004fea0003900000 */
[----:B------:R-:W2:Y:S02]  /*17130*/  @!P0 SYNCS.PHASECHK.TRANS64 P0, [R15+URZ+0x30c20], R0 ;  /* 0x030c20000f0085a7 */ /* 0x000ea4000800007f */
[----:B--2---:R-:W-:Y:S05]  /*17140*/  @!P0 BRA `(.L_x_1803) ;  /* 0xfffffffc00f08947 */ /* 0x004fea000383ffff */
[----:B------:R-:W-:Y:S05]  /*17150*/  BRA `(.L_x_1831) ;  /* 0xffffffe000e87947 */ /* 0x000fea000383ffff */
.L_x_1807:
[----:B--2---:R2:W3:Y:S02]  /*17160*/  SYNCS.PHASECHK.TRANS64.TRYWAIT P1, [R15+URZ+0x30c40], R18 ;  /* 0x030c40120f0075a7 */ /* 0x0044e4000802017f */
[----:B---3--:R-:W-:Y:S05]  /*17170*/  @!P1 NANOSLEEP.SYNCS 0x989680 ;  /* 0x009896800000995d */ /* 0x008fea0003900000 */
[----:B------:R-:W3:Y:S02]  /*17180*/  @!P1 SYNCS.PHASECHK.TRANS64 P1, [R15+URZ+0x30c40], R18 ;  /* 0x030c40120f0095a7 */ /* 0x000ee4000802007f */
[----:B---3--:R-:W-:Y:S05]  /*17190*/  @!P1 BRA `(.L_x_1807) ;  /* 0xfffffffc00f09947 */ /* 0x008fea000383ffff */
[----:B------:R-:W-:Y:S05]  /*171a0*/  BRA `(.L_x_1832) ;  /* 0xffffffe800507947 */ /* 0x000fea000383ffff */
.L_x_1809:
[----:B-1----:R1:W3:Y:S02]  /*171b0*/  SYNCS.PHASECHK.TRANS64.TRYWAIT P1, [R15+URZ+0x30c28], R18 ;  /* 0x030c28120f0075a7 */ /* 0x0022e4000802017f */
[----:B---3--:R-:W-:Y:S05]  /*171c0*/  @!P1 NANOSLEEP.SYNCS 0x989680 ;  /* 0x009896800000995d */ /* 0x008fea0003900000 */
[----:B------:R-:W3:Y:S02]  /*171d0*/  @!P1 SYNCS.PHASECHK.TRANS64 P1, [R15+URZ+0x30c28], R18 ;  /* 0x030c28120f0095a7 */ /* 0x000ee4000802007f */
[----:B---3--:R-:W-:Y:S05]  /*171e0*/  @!P1 BRA `(.L_x_1809) ;  /* 0xfffffffc00f09947 */ /* 0x008fea000383ffff */
[----:B------:R-:W-:Y:S05]  /*171f0*/  BRA `(.L_x_1833) ;  /* 0xffffffe800d47947 */ /* 0x000fea000383ffff */
.L_x_1811:
[----:B---3--:R3:W4:Y:S02]  /*17200*/  SYNCS.PHASECHK.TRANS64.TRYWAIT P1, [R15+URZ+0x30c48], R18 ;  /* 0x030c48120f0075a7 */ /* 0x008724000802017f */
[----:B----4-:R-:W-:Y:S05]  /*17210*/  @!P1 NANOSLEEP.SYNCS 0x989680 ;  /* 0x009896800000995d */ /* 0x010fea0003900000 */
[----:B------:R-:W4:Y:S02]  /*17220*/  @!P1 SYNCS.PHASECHK.TRANS64 P1, [R15+URZ+0x30c48], R18 ;  /* 0x030c48120f0095a7 */ /* 0x000f24000802007f */
[----:B----4-:R-:W-:Y:S05]  /*17230*/  @!P1 BRA `(.L_x_1811) ;  /* 0xfffffffc00f09947 */ /* 0x010fea000383ffff */
[----:B------:R-:W-:Y:S05]  /*17240*/  BRA `(.L_x_1834) ;  /* 0xffffffec00587947 */ /* 0x000fea000383ffff */
.L_x_1813:
[----:B------:R-:W-:-:S07]  /*17250*/  SHF.L.U32 R4, R10, 0x1f, RZ ;  /* 0x0000001f0a047819 */ /* 0x000fce00000006ff */
.L_x_1835:
[----:B----4-:R4:W1:Y:S02]  /*17260*/  SYNCS.PHASECHK.TRANS64.TRYWAIT P1, [R15+URZ+0x30c20], R4 ;  /* 0x030c20040f0075a7 */ /* 0x010864000802017f */
[----:B-1----:R-:W-:Y:S05]  /*17270*/  @!P1 NANOSLEEP.SYNCS 0x989680 ;  /* 0x009896800000995d */ /* 0x002fea0003900000 */
[----:B------:R-:W1:Y:S02]  /*17280*/  @!P1 SYNCS.PHASECHK.TRANS64 P1, [R15+URZ+0x30c20], R4 ;  /* 0x030c20040f0095a7 */ /* 0x000e64000802007f */
[----:B-1----:R-:W-:Y:S05]  /*17290*/  @!P1 BRA `(.L_x_1835) ;  /* 0xfffffffc00f09947 */ /* 0x002fea000383ffff */
[----:B------:R-:W-:Y:S05]  /*172a0*/  BRA `(.L_x_1836) ;  /* 0xffffffec00c07947 */ /* 0x000fea000383ffff */
.L_x_1816:
[----:B----4-:R4:W1:Y:S02]  /*172b0*/  SYNCS.PHASECHK.TRANS64.TRYWAIT P1, [R15+URZ+0x30c40], R12 ;  /* 0x030c400c0f0075a7 */ /* 0x010864000802017f */
[----:B-1----:R-:W-:Y:S05]  /*172c0*/  @!P1 NANOSLEEP.SYNCS 0x989680 ;  /* 0x009896800000995d */ /* 0x002fea0003900000 */
[----:B------:R-:W1:Y:S02]  /*172d0*/  @!P1 SYNCS.PHASECHK.TRANS64 P1, [R15+URZ+0x30c40], R12 ;  /* 0x030c400c0f0095a7 */ /* 0x000e64000802007f */
[----:B-1----:R-:W-:Y:S05]  /*172e0*/  @!P1 BRA `(.L_x_1816) ;  /* 0xfffffffc00f09947 */ /* 0x002fea000383ffff */
[----:B------:R-:W-:Y:S05]  /*172f0*/  BRA `(.L_x_1837) ;  /* 0xfffffff000607947 */ /* 0x000fea000383ffff */
.L_x_1818:
[----:B-1----:R1:W2:Y:S02]  /*17300*/  SYNCS.PHASECHK.TRANS64.TRYWAIT P1, [R15+URZ+0x30c28], R12 ;  /* 0x030c280c0f0075a7 */ /* 0x0022a4000802017f */
[----:B--2---:R-:W-:Y:S05]  /*17310*/  @!P1 NANOSLEEP.SYNCS 0x989680 ;  /* 0x009896800000995d */ /* 0x004fea0003900000 */
[----:B------:R-:W2:Y:S02]  /*17320*/  @!P1 SYNCS.PHASECHK.TRANS64 P1, [R15+URZ+0x30c28], R12 ;  /* 0x030c280c0f0095a7 */ /* 0x000ea4000802007f */
[----:B--2---:R-:W-:Y:S05]  /*17330*/  @!P1 BRA `(.L_x_1818) ;  /* 0xfffffffc00f09947 */ /* 0x004fea000383ffff */
[----:B------:R-:W-:Y:S05]  /*17340*/  BRA `(.L_x_1838) ;  /* 0xfffffff000d87947 */ /* 0x000fea000383ffff */
.L_x_1820:
[----:B------:R1:W1:Y:S02]  /*17350*/  SYNCS.PHASECHK.TRANS64.TRYWAIT P0, [R3+URZ+0x30c40], R0 ;  /* 0x030c4000030075a7 */ /* 0x000264000800017f */
[----:B-1----:R-:W-:Y:S05]  /*17360*/  @!P0 NANOSLEEP.SYNCS 0x989680 ;  /* 0x009896800000895d */ /* 0x002fea0003900000 */
[----:B------:R-:W1:Y:S02]  /*17370*/  @!P0 SYNCS.PHASECHK.TRANS64 P0, [R3+URZ+0x30c40], R0 ;  /* 0x030c4000030085a7 */ /* 0x000e64000800007f */
[----:B-1----:R-:W-:Y:S05]  /*17380*/  @!P0 BRA `(.L_x_1820) ;  /* 0xfffffffc00f08947 */ /* 0x002fea000383ffff */
[----:B------:R-:W-:Y:S05]  /*17390*/  BRA `(.L_x_1839) ;  /* 0xfffffff4006c7947 */ /* 0x000fea000383ffff */
.L_x_1822:
[----:B------:R-:W-:Y:S01]  /*173a0*/  BSSY B0, `(.L_x_1840) ;  /* 0x0000006000007945 */ /* 0x000fe20003800000 */
[----:B------:R-:W-:-:S07]  /*173b0*/  MOV R15, 0xffffffff ;  /* 0xffffffff000f7802 */ /* 0x000fce0000000f00 */
[----:B---3--:R-:W-:Y:S05]  /*173c0*/  WARPSYNC.COLLECTIVE R15, `(.L_x_1841) ;  /* 0x000000000f0c7348 */ /* 0x008fea0003c00000 */
[----:B------:R-:W-:Y:S02]  /*173d0*/  ELECT P6, UR62, PT ;  /* 0x00000000003e782f */ /* 0x000fe400038c0000 */
[----:B------:R-:W-:Y:S01]  /*173e0*/  MOV R14, UR62 ;  /* 0x0000003e000e7c02 */ /* 0x000fe20008000f00 */
[----:B---3--:R-:W-:Y:S10]  /*173f0*/  ENDCOLLECTIVE ;  /* 0x000000000000791b */ /* 0x008ff40003800000 */
.L_x_1841:
[----:B------:R-:W-:Y:S05]  /*17400*/  BSYNC B0 ;  /* 0x0000000000007941 */ /* 0x000fea0003800000 */
.L_x_1840:
[----:B------:R-:W-:Y:S05]  /*17410*/  BRA `(.L_x_1842) ;  /* 0xfffffff800007947 */ /* 0x000fea000383ffff */
.L_x_1824:
[----:B-1----:R1:W2:Y:S02]  /*17420*/  SYNCS.PHASECHK.TRANS64.TRYWAIT P0, [R7+URZ], R4 ;  /* 0x00000004070075a7 */ /* 0x0022a4000800017f */
[----:B--2---:R-:W-:Y:S05]  /*17430*/  @!P0 NANOSLEEP.SYNCS 0x989680 ;  /* 0x009896800000895d */ /* 0x004fea0003900000 */
[----:B------:R-:W2:Y:S02]  /*17440*/  @!P0 SYNCS.PHASECHK.TRANS64 P0, [R7+URZ], R4 ;  /* 0x00000004070085a7 */ /* 0x000ea4000800007f */
[----:B--2---:R-:W-:Y:S05]  /*17450*/  @!P0 BRA `(.L_x_1824) ;  /* 0xfffffffc00f08947 */ /* 0x004fea000383ffff */
[----:B------:R-:W-:Y:S05]  /*17460*/  BRA `(.L_x_1843) ;  /* 0xfffffff800407947 */ /* 0x000fea000383ffff */
.L_x_1825:
[----:B--2---:R2:W4:Y:S02]  /*17470*/  SYNCS.PHASECHK.TRANS64.TRYWAIT P0, [R3+URZ], R2 ;  /* 0x00000002030075a7 */ /* 0x004524000800017f */
[----:B----4-:R-:W-:Y:S05]  /*17480*/  @!P0 NANOSLEEP.SYNCS 0x989680 ;  /* 0x009896800000895d */ /* 0x010fea0003900000 */
[----:B------:R-:W4:Y:S02]  /*17490*/  @!P0 SYNCS.PHASECHK.TRANS64 P0, [R3+URZ], R2 ;  /* 0x00000002030085a7 */ /* 0x000f24000800007f */
[----:B----4-:R-:W-:Y:S05]  /*174a0*/  @!P0 BRA `(.L_x_1825) ;  /* 0xfffffffc00f08947 */ /* 0x010fea000383ffff */
[----:B------:R-:W-:Y:S05]  /*174b0*/  BRA `(.L_x_1844) ;  /* 0xfffffff800347947 */ /* 0x000fea000383ffff */
.L_x_1827:
[----:B--2---:R2:W4:Y:S02]  /*174c0*/  SYNCS.PHASECHK.TRANS64.TRYWAIT P0, [R5+URZ], R4 ;  /* 0x00000004050075a7 */ /* 0x004524000800017f */
[----:B----4-:R-:W-:Y:S05]  /*174d0*/  @!P0 NANOSLEEP.SYNCS 0x989680 ;  /* 0x009896800000895d */ /* 0x010fea0003900000 */
[----:B------:R-:W4:Y:S02]  /*174e0*/  @!P0 SYNCS.PHASECHK.TRANS64 P0, [R5+URZ], R4 ;  /* 0x00000004050085a7 */ /* 0x000f24000800007f */
[----:B----4-:R-:W-:Y:S05]  /*174f0*/  @!P0 BRA `(.L_x_1827) ;  /* 0xfffffffc00f08947 */ /* 0x010fea000383ffff */
[----:B------:R-:W-:Y:S05]  /*17500*/  BRA `(.L_x_1845) ;  /* 0xfffffff800387947 */ /* 0x000fea000383ffff */
.L_x_1846:
        /* <DEDUP_REMOVED lines=15> */
.L_x_7386:


//--------------------- .text._ZN7cutlass13device_kernelIN5flash11enable_sm90INS1_16FlashAttnBwdSm90INS1_25CollectiveMainloopBwdSm90ILi2ELi2ELi2EN4cute5tupleIJNS5_1CILi1EEES8_S8_EEENS6_IJNS7_ILi128EEESA_NS7_ILi64EEEEEENS_6half_tEfNS_4arch4Sm90ELb0ELb1ELb1ELb1ELb1ELb1ELb0ELb0ELi2ELi1ELi2ELi2ELb0EEENS1_21CollectiveEpilogueBwdISC_SD_SF_Li256ELb1ELb0ELi1EEENS1_19SingleTileSchedulerILb1ELb0ELb0ELi128EEEEEEEEEvNT_6ParamsE --------------------------
	.section	.text._ZN7cutlass13device_kernelIN5flash11enable_sm90INS1_16FlashAttnBwdSm90INS1_25CollectiveMainloopBwdSm90ILi2ELi2ELi2EN4cute5tupleIJNS5_1CILi1EEES8_S8_EEENS6_IJNS7_ILi128EEESA_NS7_ILi64EEEEEENS_6half_tEfNS_4arch4Sm90ELb0ELb1ELb1ELb1ELb1ELb1ELb0ELb0ELi2ELi1ELi2ELi2ELb0EEENS1_21CollectiveEpilogueBwdISC_SD_SF_Li256ELb1ELb0ELi1EEENS1_19SingleTileSchedulerILb1ELb0ELb0ELi128EEEEEEEEEvNT_6ParamsE,"ax",@progbits
	.align	128
.text._ZN7cutlass13device_kernelIN5flash11enable_sm90INS1_16FlashAttnBwdSm90INS1_25CollectiveMainloopBwdSm90ILi2ELi2ELi2EN4cute5tupleIJNS5_1CILi1EEES8_S8_EEENS6_IJNS7_ILi128EEESA_NS7_ILi64EEEEEENS_6half_tEfNS_4arch4Sm90ELb0ELb1ELb1ELb1ELb1ELb1ELb0ELb0ELi2ELi1ELi2ELi2ELb0EEENS1_21CollectiveEpilogueBwdISC_SD_SF_Li256ELb1ELb0ELi1EEENS1_19SingleTileSchedulerILb1ELb0ELb0ELi128EEEEEEEEEvNT_6ParamsE:
        .type           _ZN7cutlass13device_kernelIN5flash11enable_sm90INS1_16FlashAttnBwdSm90INS1_25CollectiveMainloopBwdSm90ILi2ELi2ELi2EN4cute5tupleIJNS5_1CILi1EEES8_S8_EEENS6_IJNS7_ILi128EEESA_NS7_ILi64EEEEEENS_6half_tEfNS_4arch4Sm90ELb0ELb1ELb1ELb1ELb1ELb1ELb0ELb0ELi2ELi1ELi2ELi2ELb0EEENS1_21CollectiveEpilogueBwdISC_SD_SF_Li256ELb1ELb0ELi1EEENS1_19SingleTileSchedulerILb1ELb0ELb0ELi128EEEEEEEEEvNT_6ParamsE,@function
        .size           _ZN7cutlass13device_kernelIN5flash11enable_sm90INS1_16FlashAttnBwdSm90INS1_25CollectiveMainloopBwdSm90ILi2ELi2ELi2EN4cute5tupleIJNS5_1CILi1EEES8_S8_EEENS6_IJNS7_ILi128EEESA_NS7_ILi64EEEEEENS_6half_tEfNS_4arch4Sm90ELb0ELb1ELb1ELb1ELb1ELb1ELb0ELb0ELi2ELi1ELi2ELi2ELb0EEENS1_21CollectiveEpilogueBwdISC_SD_SF_Li256ELb1ELb0ELi1EEENS1_19SingleTileSchedulerILb1ELb0ELb0ELi128EEEEEEEEEvNT_6ParamsE,(.L_x_7387 - _ZN7cutlass13device_kernelIN5flash11enable_sm90INS1_16FlashAttnBwdSm90INS1_25CollectiveMainloopBwdSm90ILi2ELi2ELi2EN4cute5tupleIJNS5_1CILi1EEES8_S8_EEENS6_IJNS7_ILi128EEESA_NS7_ILi64EEEEEENS_6half_tEfNS_4arch4Sm90ELb0ELb1ELb1ELb1ELb1ELb1ELb0ELb0ELi2ELi1ELi2ELi2ELb0EEENS1_21CollectiveEpilogueBwdISC_SD_SF_Li256ELb1ELb0ELi1EEENS1_19SingleTileSchedulerILb1ELb0ELb0ELi128EEEEEEEEEvNT_6ParamsE)
        .other          _ZN7cutlass13device_kernelIN5flash11enable_sm90INS1_16FlashAttnBwdSm90INS1_25CollectiveMainloopBwdSm90ILi2ELi2ELi2EN4cute5tupleIJNS5_1CILi1EEES8_S8_EEENS6_IJNS7_ILi128EEESA_NS7_ILi64EEEEEENS_6half_tEfNS_4arch4Sm90ELb0ELb1ELb1ELb1ELb1ELb1ELb0ELb0ELi2ELi1ELi2ELi2ELb0EEENS1_21CollectiveEpilogueBwdISC_SD_SF_Li256ELb1ELb0ELi1EEENS1_19SingleTileSchedulerILb1ELb0ELb0ELi128EEEEEEEEEvNT_6ParamsE,@"STO_CUDA_ENTRY STV_DEFAULT"
_ZN7cutlass13device_kernelIN5flash11enable_sm90INS1_16FlashAttnBwdSm90INS1_25CollectiveMainloopBwdSm90ILi2ELi2ELi2EN4cute5tupleIJNS5_1CILi1EEES8_S8_EEENS6_IJNS7_ILi128EEESA_NS7_ILi64EEEEEENS_6half_tEfNS_4arch4Sm90ELb0ELb1ELb1ELb1ELb1ELb1ELb0ELb0ELi2ELi1ELi2ELi2ELb0EEENS1_21CollectiveEpilogueBwdISC_SD_SF_Li256ELb1ELb0ELi1EEENS1_19SingleTileSchedulerILb1ELb0ELb0ELi128EEEEEEEEEvNT_6ParamsE:
        /* <DEDUP_REMOVED lines=24> */
.L_x_1848:
[----:B------:R-:W-:Y:S05]  /*0180*/  BSYNC B0 ;  /* 0x0000000000007941 */ /* 0x000fea0003800000 */
.L_x_1847:
        /* <DEDUP_REMOVED lines=37> */
.L_x_1849:
        /* <DEDUP_REMOVED lines=22> */
.L_x_1850:
[----:B------:R-:W-:Y:S01]  /*0540*/  PLOP3.LUT P0, PT, PT, PT, UP0, 0x80, 0x0 ;  /* 0x000000000000781c */ /* 0x000fe20003f0f008 */
[----:B------:R-:W-:Y:S01]  /*0550*/  NOP ;  /* 0x0000000000007918 */ /* 0x000fe20000000000 */
[----:B------:R-:W-:Y:S01]  /*0560*/  ULDC.64 UR38, c[0x0][0x208] ;  /* 0x0000820000267ab9 */ /* 0x000fe20000000a00 */
[----:B------:R-:W-:Y:S01]  /*0570*/  BSSY B6, `(.L_x_1851) ;  /* 0x0001774000067945 */ /* 0x000fe20003800000 */
[----:B-12-4-:R-:W-:Y:S09]  /*0580*/  BAR.SYNC.DEFER_BLOCKING 0x0 ;  /* 0x0000000000007b1d */ /* 0x016ff20000010000 */
[----:B------:R-:W-:Y:S05]  /*0590*/  @!P0 BRA `(.L_x_1852) ;  /* 0x00000130003c8947 */ /* 0x000fea0003800000 */
.L_x_1853:
        /* <DEDUP_REMOVED lines=24> */
.L_x_1854:
        /* <DEDUP_REMOVED lines=14> */
.L_x_1856:
[----:B------:R-:W-:-:S05]  /*0800*/  ULDC UR4, c[0x0][0x8bc] ;  /* 0x00022f0000047ab9 */ /* 0x000fca0000000800 */
.L_x_1855:
        /* <DEDUP_REMOVED lines=19> */
.L_x_1858:
        /* <DEDUP_REMOVED lines=14> */
.L_x_1859:
        /* <DEDUP_REMOVED lines=11> */
.L_x_1860:
        /* <DEDUP_REMOVED lines=13> */
.L_x_1861:
        /* <DEDUP_REMOVED lines=50> */
.L_x_1862:
        /* <DEDUP_REMOVED lines=28> */
.L_x_1865:
        /* <DEDUP_REMOVED lines=15> */
.L_x_1864:
        /* <DEDUP_REMOVED lines=22> */
.L_x_1867:
        /* <DEDUP_REMOVED lines=15> */
.L_x_1866:
[----:B------:R-:W-:Y:S01]  /*13c0*/  SHF.R.S32.HI R6, RZ, 0x1f, R17 ;  /* 0x0000001fff067819 */ /* 0x000fe20000011411 */
[----:B------:R-:W-:-:S03]  /*13d0*/  UMOV UR4, 0xffffffff ;  /* 0xffffffff00047882 */ /* 0x000fc60000000000 */
[----:B------:R-:W-:-:S04]  /*13e0*/  LEA.HI R0, R6, R17, RZ, 0x7 ;  /* 0x0000001106007211 */ /* 0x000fc800078f38ff */
[----:B------:R-:W-:Y:S01]  /*13f0*/  SHF.R.S32.HI R18, RZ, 0x7, R0 ;  /* 0x00000007ff127819 */ /* 0x000fe20000011400 */
[----:B------:R-:W-:Y:S06]  /*1400*/  BRA.DIV UR4, `(.L_x_1868) ;  /* 0x0000016a04307947 */ /* 0x000fec000b800000 */
[----:B------:R1:W2:Y:S02]  /*1410*/  SHFL.IDX PT, R14, R18, RZ, 0x1f ;  /* 0x00001fff120e7589 */ /* 0x0002a400000e0000 */
.L_x_2031:
        /* <DEDUP_REMOVED lines=24> */
.L_x_1869:
        /* <DEDUP_REMOVED lines=131> */
.L_x_1882:
[----:B------:R-:W-:-:S06]  /*1dd0*/  ULOP3.LUT UR4, UR36, 0x1, URZ, 0xfc, !UPT ;  /* 0x0000000124047892 */ /* 0x000fcc000f8efc3f */
[----:B------:R-:W-:-:S04]  /*1de0*/  MOV R5, UR4 ;  /* 0x0000000400057c02 */ /* 0x000fc80008000f00 */
[----:B------:R-:W-:-:S13]  /*1df0*/  ISETP.NE.AND P6, PT, R5, 0x3, PT ;  /* 0x000000030500780c */ /* 0x000fda0003fc5270 */
[----:B------:R-:W-:Y:S05]  /*1e00*/  @!P6 BRA `(.L_x_1872) ;  /* 0x000000000004e947 */ /* 0x000fea0003800000 */
[----:B------:R-:W-:Y:S01]  /*1e10*/  BPT.TRAP 0x1 ;  /* 0x000000040000795c */ /* 0x000fe20000300000 */
.L_x_1872:
[----:B------:R-:W-:Y:S01]  /*1e20*/  IMAD R6, R0, 0x8, R16 ;  /* 0x0000000800067824 */ /* 0x000fe200078e0210 */
[----:B------:R-:W-:-:S04]  /*1e30*/  SHF.L.U32 R23, R4, 0x1f, RZ ;  /* 0x0000001f04177819 */ /* 0x000fc800000006ff */
[----:B------:R1:W2:Y:S01]  /*1e40*/  SYNCS.PHASECHK.TRANS64.TRYWAIT P0, [R6+URZ+0x30c10], R23 ;  /* 0x030c1017060075a7 */ /* 0x0002a2000800017f */
[----:B------:R-:W-:Y:S05]  /*1e50*/  @!P6 BRA `(.L_x_1873) ;  /* 0x000000000004e947 */ /* 0x000fea0003800000 */
[----:B------:R-:W-:Y:S01]  /*1e60*/  BPT.TRAP 0x1 ;  /* 0x000000040000795c */ /* 0x000fe20000300000 */
.L_x_1873:
[----:B------:R-:W-:-:S05]  /*1e70*/  VIADD R5, R16, 0x10000 ;  /* 0x0001000010057836 */ /* 0x000fca0000000000 */
[----:B------:R-:W-:-:S04]  /*1e80*/  SHF.R.U32.HI R5, RZ, 0x4, R5 ;  /* 0x00000004ff057819 */ /* 0x000fc80000011605 */
[----:B------:R-:W-:Y:S01]  /*1e90*/  LOP3.LUT R5, R5, 0x3fff, RZ, 0xc0, !PT ;  /* 0x00003fff05057812 */ /* 0x000fe200078ec0ff */
[----:B--2---:R-:W-:Y:S06]  /*1ea0*/  @P0 BRA `(.L_x_1874) ;  /* 0x0000000000080947 */ /* 0x004fec0003800000 */
[----:B------:R-:W2:Y:S02]  /*1eb0*/  SYNCS.PHASECHK.TRANS64.TRYWAIT P0, [R6+URZ+0x30c10], R23 ;  /* 0x030c1017060075a7 */ /* 0x000ea4000800017f */
[----:B--2---:R-:W-:Y:S05]  /*1ec0*/  @!P0 BRA `(.L_x_1875) ;  /* 0x0000015c00b48947 */ /* 0x004fea0003800000 */
.L_x_1874:
        /* <DEDUP_REMOVED lines=65> */
.L_x_1876:
[----:B------:R1:W1:Y:S01]  /*22e0*/  SYNCS.PHASECHK.TRANS64.TRYWAIT P0, [R6+URZ+0x30c30], R23 ;  /* 0x030c3017060075a7 */ /* 0x000262000800017f */
[----:B------:R-:W-:Y:S05]  /*22f0*/  @!P6 BRA `(.L_x_1877) ;  /* 0x000000000004e947 */ /* 0x000fea0003800000 */
[----:B------:R-:W-:Y:S01]  /*2300*/  BPT.TRAP 0x1 ;  /* 0x000000040000795c */ /* 0x000fe20000300000 */
.L_x_1877:
[----:B-1----:R-:W-:Y:S05]  /*2310*/  @P0 BRA `(.L_x_1878) ;  /* 0x0000000000080947 */ /* 0x002fea0003800000 */
[----:B------:R-:W1:Y:S02]  /*2320*/  SYNCS.PHASECHK.TRANS64.TRYWAIT P0, [R6+URZ+0x30c30], R23 ;  /* 0x030c3017060075a7 */ /* 0x000e64000800017f */
[----:B-1----:R-:W-:Y:S05]  /*2330*/  @!P0 BRA `(.L_x_1879) ;  /* 0x0000015800ac8947 */ /* 0x002fea0003800000 */
.L_x_1878:
        /* <DEDUP_REMOVED lines=1123> */
.L_x_1880:
        /* <DEDUP_REMOVED lines=68> */
.L_x_1881:
        /* <DEDUP_REMOVED lines=12> */
.L_x_1871:
        /* <DEDUP_REMOVED lines=15> */
[----:B------:R-:W3:Y:S04]  /*6f60*/  LDL.LU R11, [R1+0x6c] ;  /* 0x00006c00010b7983 */ /* 0x000ee80000300800 */
[----:B------:R-:W4:Y:S01]  /*6f70*/  LDL R6, [R1+0x68] ;  /* 0x0000680001067983 */ /* 0x000f220000100800 */
[----:B------:R-:W-:Y:S01]  /*6f80*/  UIMAD UR4, UR6, -0x80, UR40 ;  /* 0xffffff80060478a4 */ /* 0x000fe2000f8e0228 */
[----:B------:R-:W-:Y:S01]  /*6f90*/  IMAD.MOV.U32 R21, RZ, RZ, 0x40000040 ;  /* 0x40000040ff157424 */ /* 0x000fe200078e00ff */
[----:B------:R-:W5:Y:S01]  /*6fa0*/  S2R R5, SR_TID.X ;  /* 0x0000000000057919 */ /* 0x000f620000002100 */
[----:B------:R-:W-:-:S03]  /*6fb0*/  IMAD.MOV.U32 R19, RZ, RZ, 0x40000040 ;  /* 0x40000040ff137424 */ /* 0x000fc600078e00ff */
[----:B------:R-:W-:Y:S02]  /*6fc0*/  IMAD.U32 R14, RZ, RZ, UR4 ;  /* 0x00000004ff0e7e24 */ /* 0x000fe4000f8e00ff */
[----:B-----5:R-:W-:-:S05]  /*6fd0*/  VIADD R8, R5, 0xffffff80 ;  /* 0xffffff8005087836 */ /* 0x020fca0000000000 */
[----:B------:R-:W-:-:S04]  /*6fe0*/  SHF.R.S32.HI R7, RZ, 0x1f, R8 ;  /* 0x0000001fff077819 */ /* 0x000fc80000011408 */
[----:B------:R-:W-:-:S04]  /*6ff0*/  LEA.HI R5, R7, R8, RZ, 0x5 ;  /* 0x0000000807057211 */ /* 0x000fc800078f28ff */
[----:B------:R-:W-:Y:S01]  /*7000*/  LOP3.LUT R5, R5, 0xffffffe0, RZ, 0xc0, !PT ;  /* 0xffffffe005057812 */ /* 0x000fe200078ec0ff */
[----:B--2---:R-:W-:Y:S02]  /*7010*/  IMAD.MOV.U32 R15, RZ, RZ, R10 ;  /* 0x000000ffff0f7224 */ /* 0x004fe400078e000a */
[----:B------:R-:W2:Y:S01]  /*7020*/  S2R R10, SR_TID.X ;  /* 0x00000000000a7919 */ /* 0x000ea20000002100 */
[----:B---3--:R-:W-:Y:S02]  /*7030*/  LEA.HI R9, R11, R12, RZ, 0x5 ;  /* 0x0000000c0b097211 */ /* 0x008fe400078f28ff */
[--C-:B----4-:R-:W-:Y:S02]  /*7040*/  SHF.R.S32.HI R11, RZ, 0x2, R6.reuse ;  /* 0x00000002ff0b7819 */ /* 0x110fe40000011406 */
[----:B------:R-:W-:Y:S02]  /*7050*/  SHF.R.S32.HI R6, RZ, 0x1f, R6 ;  /* 0x0000001fff067819 */ /* 0x000fe40000011406 */
[----:B------:R-:W-:-:S02]  /*7060*/  SHF.R.S32.HI R13, RZ, 0x5, R9 ;  /* 0x00000005ff0d7819 */ /* 0x000fc40000011409 */
[----:B------:R-:W-:Y:S02]  /*7070*/  LEA.HI R12, R6, R11, RZ, 0x3 ;  /* 0x0000000b060c7211 */ /* 0x000fe400078f18ff */
[----:B------:R-:W-:Y:S01]  /*7080*/  IADD3 R9, R8, -R5, RZ ;  /* 0x8000000508097210 */ /* 0x000fe20007ffe0ff */
[----:B------:R-:W-:Y:S01]  /*7090*/  IMAD R6, R13, -0x10, R14 ;  /* 0xfffffff00d067824 */ /* 0x000fe200078e020e */
[----:B------:R-:W-:Y:S02]  /*70a0*/  LOP3.LUT R12, R12, 0xfffffff8, RZ, 0xc0, !PT ;  /* 0xfffffff80c0c7812 */ /* 0x000fe400078ec0ff */
[----:B------:R-:W-:Y:S02]  /*70b0*/  LEA.HI R13, R7, R8, RZ, 0x2 ;  /* 0x00000008070d7211 */ /* 0x000fe400078f10ff */
[----:B------:R-:W-:Y:S02]  /*70c0*/  IADD3 R6, R6, R12, -R11 ;  /* 0x0000000c06067210 */ /* 0x000fe40007ffe80b */
[----:B------:R-:W-:-:S04]  /*70d0*/  LOP3.LUT R13, R13, 0xfffffffc, RZ, 0xc0, !PT ;  /* 0xfffffffc0d0d7812 */ /* 0x000fc800078ec0ff */
[----:B------:R-:W-:Y:S01]  /*70e0*/  IADD3 R8, R8, -R13, RZ ;  /* 0x8000000d08087210 */ /* 0x000fe20007ffe0ff */
[C---:B--2---:R-:W-:Y:S01]  /*70f0*/  VIADD R17, R10.reuse, 0xffffff80 ;  /* 0xffffff800a117836 */ /* 0x044fe20000000000 */
[----:B-1----:R-:W-:-:S04]  /*7100*/  IADD3 R18, R10, -0x80, RZ ;  /* 0xffffff800a127810 */ /* 0x002fc80007ffe0ff */
[----:B------:R-:W-:-:S04]  /*7110*/  SHF.R.S32.HI R17, RZ, 0x1f, R17 ;  /* 0x0000001fff117819 */ /* 0x000fc80000011411 */
[----:B------:R-:W-:-:S04]  /*7120*/  LEA.HI R17, R17, R18, RZ, 0x7 ;  /* 0x0000001211117211 */ /* 0x000fc800078f38ff */
[----:B------:R-:W-:-:S04]  /*7130*/  SHF.R.S32.HI R17, RZ, 0x7, R17 ;  /* 0x00000007ff117819 */ /* 0x000fc80000011411 */
[----:B------:R-:W-:-:S04]  /*7140*/  LEA.HI R10, R17, R17, RZ, 0x1 ;  /* 0x00000011110a7211 */ /* 0x000fc800078f08ff */
[----:B------:R-:W-:Y:S02]  /*7150*/  LOP3.LUT R5, R10, 0xfffffffe, RZ, 0xc0, !PT ;  /* 0xfffffffe0a057812 */ /* 0x000fe400078ec0ff */
[----:B------:R-:W-:-:S03]  /*7160*/  SHF.R.S32.HI R10, RZ, 0x1f, R9 ;  /* 0x0000001fff0a7819 */ /* 0x000fc60000011409 */
[----:B------:R-:W-:Y:S01]  /*7170*/  IMAD.IADD R5, R17, 0x1, -R5 ;  /* 0x0000000111057824 */ /* 0x000fe200078e0a05 */
[CC--:B------:R-:W-:Y:S01]  /*7180*/  LEA.HI R11, R10.reuse, R9.reuse, RZ, 0x2 ;  /* 0x000000090a0b7211 */ /* 0x0c0fe200078f10ff */
[----:B------:R-:W-:Y:S01]  /*7190*/  IMAD.MOV.U32 R17, RZ, RZ, R15 ;  /* 0x000000ffff117224 */ /* 0x000fe200078e000f */
[----:B------:R-:W-:Y:S01]  /*71a0*/  LEA.HI R7, R10, R9, RZ, 0x3 ;  /* 0x000000090a077211 */ /* 0x000fe200078f18ff */
[----:B------:R-:W-:Y:S01]  /*71b0*/  IMAD R9, R5, -0x40, R6 ;  /* 0xffffffc005097824 */ /* 0x000fe200078e0206 */
[----:B------:R-:W-:Y:S02]  /*71c0*/  SHF.R.S32.HI R12, RZ, 0x2, R11 ;  /* 0x00000002ff0c7819 */ /* 0x000fe4000001140b */
[--C-:B------:R-:W-:Y:S02]  /*71d0*/  SHF.R.S32.HI R10, RZ, 0x3, R7.reuse ;  /* 0x00000003ff0a7819 */ /* 0x100fe40000011407 */
[----:B------:R-:W-:Y:S01]  /*71e0*/  SHF.R.S32.HI R7, RZ, 0x1f, R7 ;  /* 0x0000001fff077819 */ /* 0x000fe20000011407 */
[C---:B------:R-:W-:Y:S01]  /*71f0*/  VIADD R5, R12.reuse, 0x8 ;  /* 0x000000080c057836 */ /* 0x040fe20000000000 */
[----:B------:R-:W-:Y:S01]  /*7200*/  LEA.HI R11, R11, R12, RZ, 0x1 ;  /* 0x0000000c0b0b7211 */ /* 0x000fe200078f08ff */
[----:B------:R-:W-:Y:S01]  /*7210*/  VIADD R13, R12, 0x10 ;  /* 0x000000100c0d7836 */ /* 0x000fe20000000000 */
[----:B------:R-:W-:-:S02]  /*7220*/  LEA.HI R7, R7, R10, RZ, 0x4 ;  /* 0x0000000a07077211 */ /* 0x000fc400078f20ff */
[----:B------:R-:W-:Y:S02]  /*7230*/  LOP3.LUT R11, R11, 0xfffffffe, RZ, 0xc0, !PT ;  /* 0xfffffffe0b0b7812 */ /* 0x000fe400078ec0ff */
[----:B------:R-:W-:Y:S02]  /*7240*/  LOP3.LUT R7, R7, 0x1ffffff0, RZ, 0xc0, !PT ;  /* 0x1ffffff007077812 */ /* 0x000fe400078ec0ff */
[----:B------:R-:W-:Y:S01]  /*7250*/  LEA.HI R6, R5, R5, RZ, 0x1 ;  /* 0x0000000505067211 */ /* 0x000fe200078f08ff */
[----:B------:R-:W-:Y:S01]  /*7260*/  IMAD.IADD R11, R12, 0x1, -R11 ;  /* 0x000000010c0b7824 */ /* 0x000fe200078e0a0b */
[----:B------:R-:W-:Y:S01]  /*7270*/  IADD3 R10, R10, -R7, RZ ;  /* 0x800000070a0a7210 */ /* 0x000fe20007ffe0ff */
[----:B------:R-:W-:Y:S01]  /*7280*/  VIADD R12, R12, 0x18 ;  /* 0x000000180c0c7836 */ /* 0x000fe20000000000 */
[----:B------:R-:W-:Y:S02]  /*7290*/  LOP3.LUT R14, R6, 0xfffffffe, RZ, 0xc0, !PT ;  /* 0xfffffffe060e7812 */ /* 0x000fe400078ec0ff */
[----:B------:R-:W-:-:S02]  /*72a0*/  LEA.HI R15, R13, R13, RZ, 0x1 ;  /* 0x0000000d0d0f7211 */ /* 0x000fc400078f08ff */
[----:B------:R-:W-:Y:S01]  /*72b0*/  LEA R7, R10, R11, 0x3 ;  /* 0x0000000b0a077211 */ /* 0x000fe200078e18ff */
[----:B------:R-:W-:Y:S01]  /*72c0*/  IMAD.IADD R14, R5, 0x1, -R14 ;  /* 0x00000001050e7824 */ /* 0x000fe200078e0a0e */
[--C-:B------:R-:W-:Y:S02]  /*72d0*/  SHF.R.S32.HI R5, RZ, 0x1, R6.reuse ;  /* 0x00000001ff057819 */ /* 0x100fe40000011406 */
[----:B------:R-:W-:Y:S01]  /*72e0*/  LOP3.LUT R18, R15, 0xfffffffe, RZ, 0xc0, !PT ;  /* 0xfffffffe0f127812 */ /* 0x000fe200078ec0ff */
[----:B------:R1:W-:Y:S01]  /*72f0*/  STL [R1+0x4c], R7 ;  /* 0x00004c0701007387 */ /* 0x0003e20000100800 */
[----:B------:R-:W-:Y:S02]  /*7300*/  SHF.R.S32.HI R6, RZ, 0x1f, R6 ;  /* 0x0000001fff067819 */ /* 0x000fe40000011406 */
[--C-:B------:R-:W-:Y:S01]  /*7310*/  SHF.R.S32.HI R11, RZ, 0x1, R15.reuse ;  /* 0x00000001ff0b7819 */ /* 0x100fe2000001140f */
[----:B------:R-:W-:Y:S01]  /*7320*/  IMAD.IADD R18, R13, 0x1, -R18 ;  /* 0x000000010d127824 */ /* 0x000fe200078e0a12 */
[----:B------:R-:W-:-:S02]  /*7330*/  SHF.R.S32.HI R10, RZ, 0x1f, R15 ;  /* 0x0000001fff0a7819 */ /* 0x000fc4000001140f */
[----:B------:R-:W-:Y:S02]  /*7340*/  LEA.HI R6, R6, R5, RZ, 0x4 ;  /* 0x0000000506067211 */ /* 0x000fe400078f20ff */
[----:B-1----:R-:W-:-:S04]  /*7350*/  LEA.HI R7, R12, R12, RZ, 0x1 ;  /* 0x0000000c0c077211 */ /* 0x002fc800078f08ff */
[--C-:B------:R-:W-:Y:S02]  /*7360*/  SHF.R.S32.HI R13, RZ, 0x1, R7.reuse ;  /* 0x00000001ff0d7819 */ /* 0x100fe40000011407 */
[----:B------:R-:W-:Y:S02]  /*7370*/  SHF.R.S32.HI R20, RZ, 0x1f, R7 ;  /* 0x0000001fff147819 */ /* 0x000fe40000011407 */
[----:B------:R-:W-:Y:S02]  /*7380*/  LOP3.LUT R15, R7, 0xfffffffe, RZ, 0xc0, !PT ;  /* 0xfffffffe070f7812 */ /* 0x000fe400078ec0ff */
[----:B------:R-:W-:Y:S02]  /*7390*/  LEA.HI R7, R10, R11, RZ, 0x4 ;  /* 0x0000000b0a077211 */ /* 0x000fe400078f20ff */
[----:B------:R-:W-:Y:S01]  /*73a0*/  LOP3.LUT R10, R6, 0x1ffffff0, RZ, 0xc0, !PT ;  /* 0x1ffffff0060a7812 */ /* 0x000fe200078ec0ff */
[----:B------:R-:W-:Y:S01]  /*73b0*/  IMAD R6, R17, 0x2000, R16 ;  /* 0x0000200011067824 */ /* 0x000fe200078e0210 */
[----:B------:R-:W-:Y:S01]  /*73c0*/  IADD3 R15, R12, -R15, RZ ;  /* 0x8000000f0c0f7210 */ /* 0x000fe20007ffe0ff */
[----:B------:R-:W-:Y:S01]  /*73d0*/  VIADD R17, R8, 0x8 ;  /* 0x0000000808117836 */ /* 0x000fe20000000000 */
[----:B------:R-:W-:Y:S01]  /*73e0*/  LOP3.LUT R12, R7, 0x1ffffff0, RZ, 0xc0, !PT ;  /* 0x1ffffff0070c7812 */ /* 0x000fe200078ec0ff */
[----:B------:R-:W-:Y:S01]  /*73f0*/  IMAD.IADD R7, R5, 0x1, -R10 ;  /* 0x0000000105077824 */ /* 0x000fe200078e0a0a */
[----:B------:R-:W-:Y:S01]  /*7400*/  LEA.HI R20, R20, R13, RZ, 0x4 ;  /* 0x0000000d14147211 */ /* 0x000fe200078f20ff */
[C---:B------:R-:W-:Y:S01]  /*7410*/  VIADD R10, R6.reuse, 0x4000 ;  /* 0x00004000060a7836 */ /* 0x040fe20000000000 */
[----:B------:R-:W-:Y:S01]  /*7420*/  IADD3 R11, R11, -R12, RZ ;  /* 0x8000000c0b0b7210 */ /* 0x000fe20007ffe0ff */
[----:B------:R-:W-:Y:S01]  /*7430*/  IMAD R7, R7, 0x8, R14 ;  /* 0x0000000807077824 */ /* 0x000fe200078e020e */
[----:B------:R-:W-:Y:S01]  /*7440*/  IADD3 R5, R6, 0x20c00, RZ ;  /* 0x00020c0006057810 */ /* 0x000fe20007ffe0ff */
[----:B------:R-:W-:Y:S01]  /*7450*/  VIADD R17, R8, 0x14 ;  /* 0x0000001408117836 */ /* 0x000fe20000000000 */
[----:B------:R-:W-:-:S02]  /*7460*/  LOP3.LUT R20, R20, 0x1ffffff0, RZ, 0xc0, !PT ;  /* 0x1ffffff014147812 */ /* 0x000fc400078ec0ff */
[----:B------:R-:W-:Y:S01]  /*7470*/  SHF.R.U32.HI R6, RZ, 0x4, R6 ;  /* 0x00000004ff067819 */ /* 0x000fe20000011606 */
[----:B------:R1:W-:Y:S01]  /*7480*/  STL [R1+0x44], R7 ;  /* 0x0000440701007387 */ /* 0x0003e20000100800 */
[----:B------:R-:W-:Y:S01]  /*7490*/  SHF.R.U32.HI R10, RZ, 0x4, R10 ;  /* 0x00000004ff0a7819 */ /* 0x000fe2000001160a */
[----:B------:R-:W-:Y:S01]  /*74a0*/  IMAD.IADD R20, R13, 0x1, -R20 ;  /* 0x000000010d147824 */ /* 0x000fe200078e0a14 */
[----:B------:R-:W-:Y:S01]  /*74b0*/  SHF.R.U32.HI R5, RZ, 0x4, R5 ;  /* 0x00000004ff057819 */ /* 0x000fe20000011605 */
[----:B------:R-:W-:Y:S01]  /*74c0*/  IMAD.MOV.U32 R13, RZ, RZ, 0x40000040 ;  /* 0x40000040ff0d7424 */ /* 0x000fe200078e00ff */
[----:B------:R-:W-:Y:S02]  /*74d0*/  LOP3.LUT R6, R6, 0x3fff, RZ, 0xc0, !PT ;  /* 0x00003fff06067812 */ /* 0x000fe400078ec0ff */
[----:B------:R-:W-:Y:S02]  /*74e0*/  LOP3.LUT R10, R10, 0x3fff, RZ, 0xc0, !PT ;  /* 0x00003fff0a0a7812 */ /* 0x000fe400078ec0ff */
[----:B------:R-:W-:Y:S01]  /*74f0*/  LOP3.LUT R5, R5, 0x3fff, RZ, 0xc0, !PT ;  /* 0x00003fff05057812 */ /* 0x000fe200078ec0ff */
[----:B-1----:R-:W-:Y:S01]  /*7500*/  IMAD R7, R11, 0x8, R18 ;  /* 0x000000080b077824 */ /* 0x002fe200078e0212 */
[----:B------:R-:W-:Y:S01]  /*7510*/  LEA R12, R20, R15, 0x3 ;  /* 0x0000000f140c7211 */ /* 0x000fe200078e18ff */
[----:B------:R-:W-:Y:S01]  /*7520*/  IMAD.MOV.U32 R11, RZ, RZ, 0x40000040 ;  /* 0x40000040ff0b7424 */ /* 0x000fe200078e00ff */
[----:B------:R-:W-:-:S02]  /*7530*/  LOP3.LUT R5, R5, 0x10000, RZ, 0xfc, !PT ;  /* 0x0001000005057812 */ /* 0x000fc400078efcff */
[----:B------:R1:W-:Y:S01]  /*7540*/  STL [R1+0x40], R7 ;  /* 0x0000400701007387 */ /* 0x0003e20000100800 */
[----:B------:R-:W-:-:S03]  /*7550*/  MOV R15, 0x40000040 ;  /* 0x40000040000f7802 */ /* 0x000fc60000000f00 */
[----:B------:R-:W-:Y:S04]  /*7560*/  STL [R1+0x3c], R12 ;  /* 0x00003c0c01007387 */ /* 0x000fe80000100800 */
[----:B------:R2:W-:Y:S01]  /*7570*/  STL [R1+0x50], R5 ;  /* 0x0000500501007387 */ /* 0x0005e20000100800 */
[----:B-1----:R-:W-:Y:S02]  /*7580*/  LOP3.LUT R7, R6, 0x10000, RZ, 0xfc, !PT ;  /* 0x0001000006077812 */ /* 0x002fe400078efcff */
[----:B------:R-:W-:-:S03]  /*7590*/  LOP3.LUT R6, R10, 0x10000, RZ, 0xfc, !PT ;  /* 0x000100000a067812 */ /* 0x000fc600078efcff */
[C---:B------:R-:W-:Y:S01]  /*75a0*/  VIADD R20, R7.reuse, 0x4 ;  /* 0x0000000407147836 */ /* 0x040fe20000000000 */
[C---:B------:R-:W-:Y:S01]  /*75b0*/  IADD3 R14, R6.reuse, 0x2, RZ ;  /* 0x00000002060e7810 */ /* 0x040fe20007ffe0ff */
[----:B------:R-:W-:Y:S01]  /*75c0*/  VIADD R18, R7, 0x6 ;  /* 0x0000000607127836 */ /* 0x000fe20000000000 */
[----:B------:R1:W-:Y:S01]  /*75d0*/  STL [R1+0x8], R6 ;  /* 0x0000080601007387 */ /* 0x0003e20000100800 */
[----:B------:R-:W-:Y:S01]  /*75e0*/  VIADD R10, R6, 0x6 ;  /* 0x00000006060a7836 */ /* 0x000fe20000000000 */
[----:B--2---:R-:W-:Y:S01]  /*75f0*/  IADD3 R5, R8, 0x4, RZ ;  /* 0x0000000408057810 */ /* 0x004fe20007ffe0ff */
[----:B------:R-:W-:Y:S01]  /*7600*/  VIADD R12, R6, 0x4 ;  /* 0x00000004060c7836 */ /* 0x000fe20000000000 */
[----:B------:R2:W-:Y:S01]  /*7610*/  STL.64 [R1+0x30], R20 ;  /* 0x0000301401007387 */ /* 0x0005e20000100a00 */
[C---:B------:R-:W-:Y:S02]  /*7620*/  IADD3 R5, R8.reuse, 0x10, RZ ;  /* 0x0000001008057810 */ /* 0x040fe40007ffe0ff */
[C---:B------:R-:W-:Y:S01]  /*7630*/  IADD3 R5, R8.reuse, 0x1c, RZ ;  /* 0x0000001c08057810 */ /* 0x040fe20007ffe0ff */
[----:B------:R2:W-:Y:S01]  /*7640*/  STL.64 [R1+0x28], R18 ;  /* 0x0000281201007387 */ /* 0x0005e20000100a00 */
[----:B-1----:R-:W-:-:S03]  /*7650*/  VIADD R6, R8, 0xc ;  /* 0x0000000c08067836 */ /* 0x002fc60000000000 */
[----:B------:R2:W-:Y:S01]  /*7660*/  STL.64 [R1+0x10], R10 ;  /* 0x0000100a01007387 */ /* 0x0005e20000100a00 */
[----:B------:R-:W-:-:S03]  /*7670*/  VIADD R6, R8, 0x18 ;  /* 0x0000001808067836 */ /* 0x000fc60000000000 */
[----:B------:R2:W-:Y:S04]  /*7680*/  STL.64 [R1+0x20], R14 ;  /* 0x0000200e01007387 */ /* 0x0005e80000100a00 */
[----:B------:R2:W-:Y:S02]  /*7690*/  STL.64 [R1+0x18], R12 ;  /* 0x0000180c01007387 */ /* 0x0005e40000100a00 */
.L_x_1894:
[----:B------:R-:W-:-:S06]  /*76a0*/  ULOP3.LUT UR4, UR36, 0x1, URZ, 0xfc, !UPT ;  /* 0x0000000124047892 */ /* 0x000fcc000f8efc3f */
[----:B------:R-:W-:-:S04]  /*76b0*/  MOV R5, UR4 ;  /* 0x0000000400057c02 */ /* 0x000fc80008000f00 */
[----:B------:R-:W-:-:S13]  /*76c0*/  ISETP.NE.AND P0, PT, R5, 0x3, PT ;  /* 0x000000030500780c */ /* 0x000fda0003f05270 */
[----:B------:R-:W-:Y:S05]  /*76d0*/  @!P0 BRA `(.L_x_1884) ;  /* 0x0000000000048947 */ /* 0x000fea0003800000 */
[----:B------:R-:W-:Y:S01]  /*76e0*/  BPT.TRAP 0x1 ;  /* 0x000000040000795c */ /* 0x000fe20000300000 */
.L_x_1884:
[----:B------:R-:W-:Y:S01]  /*76f0*/  IMAD R6, R0, 0x8, R16 ;  /* 0x0000000800067824 */ /* 0x000fe200078e0210 */
[----:B--2---:R-:W-:-:S04]  /*7700*/  SHF.L.U32 R21, R4, 0x1f, RZ ;  /* 0x0000001f04157819 */ /* 0x004fc800000006ff */
[----:B------:R1:W2:Y:S01]  /*7710*/  SYNCS.PHASECHK.TRANS64.TRYWAIT P1, [R6+URZ+0x30c10], R21 ;  /* 0x030c1015060075a7 */ /* 0x0002a2000802017f */
[----:B------:R-:W-:Y:S05]  /*7720*/  @!P0 BRA `(.L_x_1885) ;  /* 0x0000000000048947 */ /* 0x000fea0003800000 */
[----:B------:R-:W-:Y:S01]  /*7730*/  BPT.TRAP 0x1 ;  /* 0x000000040000795c */ /* 0x000fe20000300000 */
.L_x_1885:
[----:B------:R-:W-:-:S05]  /*7740*/  VIADD R5, R16, 0x10000 ;  /* 0x0001000010057836 */ /* 0x000fca0000000000 */
[----:B------:R-:W-:-:S04]  /*7750*/  SHF.R.U32.HI R5, RZ, 0x4, R5 ;  /* 0x00000004ff057819 */ /* 0x000fc80000011605 */
[----:B------:R-:W-:-:S04]  /*7760*/  LOP3.LUT R5, R5, 0x3fff, RZ, 0xc0, !PT ;  /* 0x00003fff05057812 */ /* 0x000fc800078ec0ff */
[----:B------:R-:W-:Y:S01]  /*7770*/  LOP3.LUT R11, R5, 0x10000, RZ, 0xfc, !PT ;  /* 0x00010000050b7812 */ /* 0x000fe200078efcff */
[----:B--2---:R-:W-:Y:S06]  /*7780*/  @P1 BRA `(.L_x_1886) ;  /* 0x0000000000081947 */ /* 0x004fec0003800000 */
[----:B------:R-:W2:Y:S02]  /*7790*/  SYNCS.PHASECHK.TRANS64.TRYWAIT P1, [R6+URZ+0x30c10], R21 ;  /* 0x030c1015060075a7 */ /* 0x000ea4000802017f */
[----:B--2---:R-:W-:Y:S05]  /*77a0*/  @!P1 BRA `(.L_x_1887) ;  /* 0x0000010400a49947 */ /* 0x004fea0003800000 */
.L_x_1886:
[----:B------:R-:W3:Y:S01]  /*77b0*/  LDL.64 R22, [R1+0x30] ;  /* 0x0000300001167983 */ /* 0x000ee20000100a00 */
[----:B------:R-:W-:Y:S01]  /*77c0*/  LEA R11, R0, R11, 0xa ;  /* 0x0000000b000b7211 */ /* 0x000fe200078e50ff */
[----:B------:R-:W-:Y:S05]  /*77d0*/  WARPSYNC.ALL ;  /* 0x0000000000007948 */ /* 0x000fea0003800000 */
[----:B------:R-:W-:Y:S01]  /*77e0*/  R2UR UR4, R7 ;  /* 0x00000000070472ca */ /* 0x000fe200000e0000 */
[----:B------:R-:W4:Y:S01]  /*77f0*/  LDL.64 R18, [R1+0x28] ;  /* 0x0000280001127983 */ /* 0x000f220000100a00 */
[----:B------:R-:W-:Y:S01]  /*7800*/  R2UR UR6, R11 ;  /* 0x000000000b0672ca */ /* 0x000fe200000e0000 */
[----:B------:R-:W-:Y:S01]  /*7810*/  WARPGROUP.ARRIVE ;  /* 0x00000000000079c5 */ /* 0x000fe20000000000 */
[----:B------:R-:W-:Y:S01]  /*7820*/  UMOV UR5, 0x40000040 ;  /* 0x4000004000057882 */ /* 0x000fe20000000000 */
[----:B------:R-:W-:Y:S01]  /*7830*/  UMOV UR7, 0x40000040 ;  /* 0x4000004000077882 */ /* 0x000fe20000000000 */
[----:B------:R-:W5:Y:S04]  /*7840*/  LDL R14, [R1+0x40] ;  /* 0x00004000010e7983 */ /* 0x000f680000100800 */
[----:B------:R-:W2:Y:S04]  /*7850*/  LDL R15, [R1+0x4c] ;  /* 0x00004c00010f7983 */ /* 0x000ea80000100800 */
[----:B------:R-:W2:Y:S01]  /*7860*/  LDL R12, [R1+0x44] ;  /* 0x00004400010c7983 */ /* 0x000ea20000100800 */
[----:B------:R-:W-:Y:S01]  /*7870*/  HGMMA.64x128x16.F32 R76, gdesc[UR4], RZ, !UPT, gsb0 ;  /* 0x01e00000044c79f0 */ /* 0x000fe2000c0008ff */
[----:B------:R-:W-:-:S02]  /*7880*/  VIADD R10, R7, 0x2 ;  /* 0x00000002070a7836 */ /* 0x000fc40000000000 */
[----:B------:R-:W-:Y:S01]  /*7890*/  IMAD.MOV.U32 R11, RZ, RZ, 0x40000040 ;  /* 0x40000040ff0b7424 */ /* 0x000fe200078e00ff */
[----:B------:R-:W2:Y:S02]  /*78a0*/  LDL R13, [R1+0x3c] ;  /* 0x00003c00010d7983 */ /* 0x000ea40000100800 */
[----:B------:R-:W-:Y:S02]  /*78b0*/  R2UR UR8, R10 ;  /* 0x000000000a0872ca */ /* 0x000fe400000e0000 */
[----:B------:R-:W-:Y:S01]  /*78c0*/  R2UR UR9, R11 ;  /* 0x000000000b0972ca */ /* 0x000fe200000e0000 */
[----:B------:R-:W-:Y:S01]  /*78d0*/  UIADD3 UR4, UR6, 0x2, URZ ;  /* 0x0000000206047890 */ /* 0x000fe2000fffe03f */
[----:B------:R-:W-:-:S06]  /*78e0*/  UMOV UR11, 0x40000040 ;  /* 0x40000040000b7882 */ /* 0x000fcc0000000000 */
[----:B------:R-:W-:Y:S01]  /*78f0*/  UMOV UR10, UR4 ;  /* 0x00000004000a7c82 */ /* 0x000fe20008000000 */
[----:B------:R-:W-:Y:S01]  /*7900*/  UIADD3 UR4, UR6, 0x4, URZ ;  /* 0x0000000406047890 */ /* 0x000fe2000fffe03f */
[----:B------:R-:W-:Y:S02]  /*7910*/  WARPGROUP.DEPBAR.LE gsb0, 0x0 ;  /* 0x00008000000079c5 */ /* 0x000fe40000010000 */
[----:B------:R-:W-:-:S06]  /*7920*/  WARPGROUP.ARRIVE ;  /* 0x00000000000079c5 */ /* 0x000fcc0000000000 */
[----:B------:R-:W-:Y:S01]  /*7930*/  HGMMA.64x128x16.F32 R76, gdesc[UR8], R76, gsb0 ;  /* 0x01e00000084c79f0 */ /* 0x000fe2000800084c */
[----:B------:R-:W-:Y:S01]  /*7940*/  UMOV UR10, UR4 ;  /* 0x00000004000a7c82 */ /* 0x000fe20008000000 */
[----:B------:R-:W-:Y:S01]  /*7950*/  UMOV UR11, 0x40000040 ;  /* 0x40000040000b7882 */ /* 0x000fe20000000000 */
[----:B------:R-:W-:Y:S01]  /*7960*/  UIADD3 UR6, UR6, 0x6, URZ ;  /* 0x0000000606067890 */ /* 0x000fe2000fffe03f */
[----:B------:R-:W-:Y:S01]  /*7970*/  UMOV UR7, 0x40000040 ;  /* 0x4000004000077882 */ /* 0x000fe20000000000 */
[----:B---3--:R-:W-:Y:S02]  /*7980*/  R2UR UR8, R22 ;  /* 0x00000000160872ca */ /* 0x008fe400000e0000 */
[----:B------:R-:W-:Y:S01]  /*7990*/  R2UR UR9, R23 ;  /* 0x00000000170972ca */ /* 0x000fe200000e0000 */
[----:B------:R-:W-:Y:S02]  /*79a0*/  WARPGROUP.DEPBAR.LE gsb0, 0x0 ;  /* 0x00008000000079c5 */ /* 0x000fe40000010000 */
[----:B------:R-:W-:-:S10]  /*79b0*/  WARPGROUP.ARRIVE ;  /* 0x00000000000079c5 */ /* 0x000fd40000000000 */
[----:B------:R-:W-:Y:S01]  /*79c0*/  HGMMA.64x128x16.F32 R76, gdesc[UR8], R76, gsb0 ;  /* 0x01e00000084c79f0 */ /* 0x000fe2000800084c */
[----:B----4-:R-:W-:Y:S02]  /*79d0*/  R2UR UR4, R18 ;  /* 0x00000000120472ca */ /* 0x010fe400000e0000 */
[----:B------:R-:W-:Y:S01]  /*79e0*/  R2UR UR5, R19 ;  /* 0x00000000130572ca */ /* 0x000fe200000e0000 */
[C---:B-----5:R-:W-:Y:S01]  /*79f0*/  IMAD R14, R0.reuse, 0x80, R14 ;  /* 0x00000080000e7824 */ /* 0x060fe200078e020e */
[C---:B--2---:R-:W-:Y:S01]  /*7a00*/  LEA R10, R0.reuse, R15, 0x7 ;  /* 0x0000000f000a7211 */ /* 0x044fe200078e38ff */
[C---:B------:R-:W-:Y:S01]  /*7a10*/  IMAD R12, R0.reuse, 0x80, R12 ;  /* 0x00000080000c7824 */ /* 0x040fe200078e020c */
[----:B------:R-:W-:-:S03]  /*7a20*/  LEA R18, R0, R13, 0x7 ;  /* 0x0000000d00127211 */ /* 0x000fc600078e38ff */
[C---:B------:R-:W-:Y:S01]  /*7a30*/  IMAD R11, R3.reuse, 0x2, R12 ;  /* 0x00000002030b7824 */ /* 0x040fe200078e020c */
[C---:B------:R-:W-:Y:S01]  /*7a40*/  LEA R17, R3.reuse, R14, 0x1 ;  /* 0x0000000e03117211 */ /* 0x040fe200078e08ff */
[C---:B------:R-:W-:Y:S02]  /*7a50*/  IMAD R15, R3.reuse, 0x2, R10 ;  /* 0x00000002030f7824 */ /* 0x040fe400078e020a */
[----:B------:R-:W-:Y:S01]  /*7a60*/  IMAD R19, R3, 0x2, R18 ;  /* 0x0000000203137824 */ /* 0x000fe200078e0212 */
[----:B------:R-:W-:Y:S01]  /*7a70*/  LEA R10, R11, R16, 0x2 ;  /* 0x000000100b0a7211 */ /* 0x000fe200078e10ff */
[--C-:B------:R-:W-:Y:S02]  /*7a80*/  IMAD R18, R15, 0x4, R16.reuse ;  /* 0x000000040f127824 */ /* 0x100fe400078e0210 */
[--C-:B------:R-:W-:Y:S02]  /*7a90*/  IMAD R14, R17, 0x4, R16.reuse ;  /* 0x00000004110e7824 */ /* 0x100fe400078e0210 */
[----:B------:R-:W-:Y:S01]  /*7aa0*/  IMAD R13, R19, 0x4, R16 ;  /* 0x00000004130d7824 */ /* 0x000fe200078e0210 */
[----:B------:R-:W-:-:S02]  /*7ab0*/  WARPGROUP.DEPBAR.LE gsb0, 0x0 ;  /* 0x00008000000079c5 */ /* 0x000fc40000010000 */
[----:B------:R-:W-:-:S06]  /*7ac0*/  WARPGROUP.ARRIVE ;  /* 0x00000000000079c5 */ /* 0x000fcc0000000000 */
[----:B------:R-:W-:Y:S01]  /*7ad0*/  HGMMA.64x128x16.F32 R76, gdesc[UR4], R76, gsb0 ;  /* 0x01e00000044c79f0 */ /* 0x000fe2000800084c */
[----:B------:R-:W-:-:S04]  /*7ae0*/  IADD3 R12, R16, 0x20000, RZ ;  /* 0x00020000100c7810 */ /* 0x000fc80007ffe0ff */
[----:B------:R-:W-:Y:S01]  /*7af0*/  LEA R17, R17, R12, 0x2 ;  /* 0x0000000c11117211 */ /* 0x000fe200078e10ff */
[--C-:B------:R-:W-:Y:S02]  /*7b00*/  IMAD R15, R15, 0x4, R12.reuse ;  /* 0x000000040f0f7824 */ /* 0x100fe400078e020c */
        /* <DEDUP_REMOVED lines=9> */
.L_x_1888:
[----:B------:R1:W1:Y:S01]  /*7ba0*/  SYNCS.PHASECHK.TRANS64.TRYWAIT P1, [R6+URZ+0x30c30], R21 ;  /* 0x030c3015060075a7 */ /* 0x000262000802017f */
[----:B------:R-:W-:Y:S05]  /*7bb0*/  @!P0 BRA `(.L_x_1889) ;  /* 0x0000000000048947 */ /* 0x000fea0003800000 */
[----:B------:R-:W-:Y:S01]  /*7bc0*/  BPT.TRAP 0x1 ;  /* 0x000000040000795c */ /* 0x000fe20000300000 */
.L_x_1889:
[----:B-1----:R-:W-:Y:S05]  /*7bd0*/  @P1 BRA `(.L_x_1890) ;  /* 0x0000000000081947 */ /* 0x002fea0003800000 */
[----:B------:R-:W1:Y:S02]  /*7be0*/  SYNCS.PHASECHK.TRANS64.TRYWAIT P1, [R6+URZ+0x30c30], R21 ;  /* 0x030c3015060075a7 */ /* 0x000e64000802017f */
[----:B-1----:R-:W-:Y:S05]  /*7bf0*/  @!P1 BRA `(.L_x_1891) ;  /* 0x0000010000a49947 */ /* 0x002fea0003800000 */
.L_x_1890:
        /* <DEDUP_REMOVED lines=84> */
[----:B------:R-:W-:Y:S01]  /*8140*/  UMOV UR11, 0x40000040 ;  /* 0x40000040000b7882 */ /* 0x000fe20000000000 */
[C---:B------:R-:W-:Y:S01]  /*8150*/  VIADD R223, R8.reuse, 0x4 ;  /* 0x0000000408df7836 */ /* 0x040fe20000000000 */
[----:B------:R-:W-:Y:S01]  /*8160*/  STL [R1+0x94], R143 ;  /* 0x0000948f01007387 */ /* 0x000fe20000100800 */
[----:B------:R-:W-:Y:S03]  /*8170*/  MUFU.TANH R19, R19 ;  /* 0x0000001300137308 */ /* 0x000fe60000002400 */
[----:B------:R-:W-:Y:S04]  /*8180*/  STL [R1+0x90], R142 ;  /* 0x0000908e01007387 */ /* 0x000fe80000100800 */
[----:B------:R-:W-:Y:S01]  /*8190*/  STL [R1+0x8c], R141 ;  /* 0x00008c8d01007387 */ /* 0x000fe20000100800 */
[----:B------:R-:W1:Y:S03]  /*81a0*/  MUFU.TANH R21, R21 ;  /* 0x0000001500157308 */ /* 0x000e660000002400 */
[----:B------:R-:W-:Y:S04]  /*81b0*/  STL [R1+0x88], R140 ;  /* 0x0000888c01007387 */ /* 0x000fe80000100800 */
[----:B------:R-:W-:Y:S01]  /*81c0*/  STL [R1+0x84], R7 ;  /* 0x0000840701007387 */ /* 0x000fe20000100800 */
[C---:B------:R-:W-:Y:S01]  /*81d0*/  VIADD R230, R8.reuse, 0x8 ;  /* 0x0000000808e67836 */ /* 0x040fe20000000000 */
[----:B------:R-:W2:Y:S02]  /*81e0*/  MUFU.TANH R22, R22 ;  /* 0x0000001600167308 */ /* 0x000ea40000002400 */
[----:B------:R-:W-:Y:S04]  /*81f0*/  STL [R1+0x80], R6 ;  /* 0x0000800601007387 */ /* 0x000fe80000100800 */
[----:B------:R-:W-:Y:S02]  /*8200*/  STL [R1+0x7c], R5 ;  /* 0x00007c0501007387 */ /* 0x000fe40000100800 */
[----:B------:R-:W3:Y:S02]  /*8210*/  MUFU.TANH R20, R20 ;  /* 0x0000001400147308 */ /* 0x000ee40000002400 */
[----:B------:R-:W-:Y:S04]  /*8220*/  STL [R1+0x78], R4 ;  /* 0x0000780401007387 */ /* 0x000fe80000100800 */
[----:B------:R-:W-:Y:S01]  /*8230*/  STL [R1+0x74], R3 ;  /* 0x0000740301007387 */ /* 0x000fe20000100800 */
[----:B------:R-:W-:Y:S01]  /*8240*/  IADD3 R213, R8, 0xc, RZ ;  /* 0x0000000c08d57810 */ /* 0x000fe20007ffe0ff */
[----:B------:R-:W4:Y:S02]  /*8250*/  MUFU.TANH R23, R23 ;  /* 0x0000001700177308 */ /* 0x000f240000002400 */
[----:B------:R1:W-:Y:S01]  /*8260*/  STL [R1+0x70], R2 ;  /* 0x0000700201007387 */ /* 0x0003e20000100800 */
[----:B------:R-:W-:-:S02]  /*8270*/  ISETP.GT.AND P2, PT, R9, RZ, PT ;  /* 0x000000ff0900720c */ /* 0x000fc40003f44270 */
[----:B------:R-:W-:-:S03]  /*8280*/  ISETP.GT.AND P1, PT, R9, 0x8, PT ;  /* 0x000000080900780c */ /* 0x000fc60003f24270 */
[----:B------:R-:W4:Y:S01]  /*8290*/  MUFU.TANH R205, R205 ;  /* 0x000000cd00cd7308 */ /* 0x000f220000002400 */
[----:B-1----:R-:W2:Y:S01]  /*82a0*/  LDL.64 R2, [R1+0x20] ;  /* 0x0000200001027983 */ /* 0x002ea20000100a00 */
[----:B------:R-:W-:Y:S01]  /*82b0*/  WARPGROUP.ARRIVE ;  /* 0x00000000000079c5 */ /* 0x000fe20000000000 */
[----:B------:R-:W-:-:S05]  /*82c0*/  VIADD R217, R8, 0x14 ;  /* 0x0000001408d97836 */ /* 0x000fca0000000000 */
        /* <DEDUP_REMOVED lines=8> */
[----:B------:R-:W-:-:S03]  /*8350*/  FMUL.FTZ R93, R101, UR8 ;  /* 0x00000008655d7c20 */ /* 0x000fc60008410000 */
[----:B------:R4:W-:Y:S01]  /*8360*/  MUFU.TANH R154, R112 ;  /* 0x00000070009a7308 */ /* 0x0009e20000002400 */
[----:B---3--:R-:W3:Y:S01]  /*8370*/  LDL.64 R108, [R1+0x10] ;  /* 0x00001000016c7983 */ /* 0x008ee20000100a00 */
[----:B------:R-:W-:Y:S01]  /*8380*/  UIADD3 UR4, UR6, 0x2, URZ ;  /* 0x0000000206047890 */ /* 0x000fe2000fffe03f */
[----:B------:R-:W-:Y:S01]  /*8390*/  VIADD R220, R8, 0x10 ;  /* 0x0000001008dc7836 */ /* 0x000fe20000000000 */
[----:B------:R-:W-:-:S04]  /*83a0*/  ULDC UR5, c[0x0][0x744] ;  /* 0x0001d10000057ab9 */ /* 0x000fc80000000800 */
[----:B------:R-:W1:Y:S01]  /*83b0*/  MUFU.TANH R206, R206 ;  /* 0x000000ce00ce7308 */ /* 0x000e620000002400 */
[----:B------:R-:W-:Y:S01]  /*83c0*/  UMOV UR14, UR4 ;  /* 0x00000004000e7c82 */ /* 0x000fe20008000000 */
[----:B------:R-:W-:-:S06]  /*83d0*/  IADD3 R214, R8, 0x18, RZ ;  /* 0x0000001808d67810 */ /* 0x000fcc0007ffe0ff */
[----:B------:R-:W-:Y:S08]  /*83e0*/  MUFU.TANH R208, R208 ;  /* 0x000000d000d07308 */ /* 0x000ff00000002400 */
[----:B------:R-:W1:Y:S08]  /*83f0*/  MUFU.TANH R207, R207 ;  /* 0x000000cf00cf7308 */ /* 0x000e700000002400 */
[----:B------:R-:W1:Y:S08]  /*8400*/  MUFU.TANH R228, R228 ;  /* 0x000000e400e47308 */ /* 0x000e700000002400 */
        /* <DEDUP_REMOVED lines=12> */
[----:B----4-:R-:W-:Y:S01]  /*84d0*/  FMUL.FTZ R112, R118, UR8 ;  /* 0x0000000876707c20 */ /* 0x010fe20008410000 */
[----:B---3--:R-:W-:-:S05]  /*84e0*/  R2UR UR9, R109 ;  /* 0x000000006d0972ca */ /* 0x008fca00000e0000 */
[----:B------:R3:W-:Y:S01]  /*84f0*/  MUFU.TANH R153, R114 ;  /* 0x0000007200997308 */ /* 0x0007e20000002400 */
[----:B-1----:R-:W-:Y:S01]  /*8500*/  FMUL.FTZ R113, R134, UR8 ;  /* 0x0000000886717c20 */ /* 0x002fe20008410000 */
[----:B------:R-:W-:-:S06]  /*8510*/  UIADD3 UR6, UR6, 0x6, URZ ;  /* 0x0000000606067890 */ /* 0x000fcc000fffe03f */
[----:B------:R1:W-:Y:S01]  /*8520*/  MUFU.TANH R151, R115 ;  /* 0x0000007300977308 */ /* 0x0003e20000002400 */
[----:B---3--:R-:W-:Y:S01]  /*8530*/  FMUL.FTZ R114, R135, UR8 ;  /* 0x0000000887727c20 */ /* 0x008fe20008410000 */
[----:B------:R-:W-:Y:S02]  /*8540*/  WARPGROUP.DEPBAR.LE gsb0, 0x0 ;  /* 0x00008000000079c5 */ /* 0x000fe40000010000 */
[----:B------:R-:W-:-:S04]  /*8550*/  WARPGROUP.ARRIVE ;  /* 0x00000000000079c5 */ /* 0x000fc80000000000 */
[----:B------:R3:W-:Y:S01]  /*8560*/  MUFU.TANH R150, R116 ;  /* 0x0000007400967308 */ /* 0x0007e20000002400 */
[----:B-1----:R-:W-:-:S07]  /*8570*/  FMUL.FTZ R115, R136, UR8 ;  /* 0x0000000888737c20 */ /* 0x002fce0008410000 */
[----:B------:R1:W-:Y:S01]  /*8580*/  MUFU.TANH R149, R117 ;  /* 0x0000007500957308 */ /* 0x0003e20000002400 */
[----:B---3--:R-:W-:-:S07]  /*8590*/  FMUL.FTZ R116, R137, UR8 ;  /* 0x0000000889747c20 */ /* 0x008fce0008410000 */
[----:B------:R3:W-:Y:S01]  /*85a0*/  MUFU.TANH R147, R120 ;  /* 0x0000007800937308 */ /* 0x0007e20000002400 */
[----:B-1----:R-:W-:Y:S01]  /*85b0*/  FMUL.FTZ R117, R138, UR8 ;  /* 0x000000088a757c20 */ /* 0x002fe20008410000 */
[----:B---3--:R-:W-:Y:S01]  /*85c0*/  FMUL.FTZ R120, R139, UR8 ;  /* 0x000000088b787c20 */ /* 0x008fe20008410000 */
[----:B------:R-:W-:Y:S02]  /*85d0*/  R2UR UR8, R108 ;  /* 0x000000006c0872ca */ /* 0x000fe400000e0000 */
[----:B--2---:R-:W-:Y:S02]  /*85e0*/  R2UR UR12, R2 ;  /* 0x00000000020c72ca */ /* 0x004fe400000e0000 */
[----:B------:R-:W-:-:S13]  /*85f0*/  R2UR UR13, R3 ;  /* 0x00000000030d72ca */ /* 0x000fda00000e0000 */
[----:B------:R-:W-:Y:S01]  /*8600*/  HGMMA.64x128x16.F32 R24, gdesc[UR12], R24, gsb0 ;  /* 0x01e000000c1879f0 */ /* 0x000fe20008000818 */
[----:B------:R-:W-:Y:S01]  /*8610*/  UMOV UR10, UR6 ;  /* 0x00000006000a7c82 */ /* 0x000fe20008000000 */
[----:B------:R-:W1:Y:S04]  /*8620*/  SHFL.IDX PT, R96, R18, R8, 0x1f ;  /* 0x00001f0812607589 */ /* 0x000e6800000e0000 */
[----:B------:R-:W2:Y:S04]  /*8630*/  SHFL.IDX PT, R97, R18, R223, 0x1f ;  /* 0x00001fdf12617589 */ /* 0x000ea800000e0000 */
        /* <DEDUP_REMOVED lines=8> */
[--C-:B------:R-:W-:Y:S01]  /*86c0*/  FFMA.FTZ R99, R99, UR5, -R96.reuse ;  /* 0x0000000563637c23 */ /* 0x100fe20008010860 */
[----:B------:R-:W-:Y:S01]  /*86d0*/  FFMA.FTZ R98, R98, UR5, -R96 ;  /* 0x0000000562627c23 */ /* 0x000fe20008010860 */
[----:B------:R-:W-:-:S02]  /*86e0*/  WARPGROUP.DEPBAR.LE gsb0, 0x0 ;  /* 0x00008000000079c5 */ /* 0x000fc40000010000 */
[----:B------:R-:W-:-:S06]  /*86f0*/  WARPGROUP.ARRIVE ;  /* 0x00000000000079c5 */ /* 0x000fcc0000000000 */
[----:B------:R-:W-:Y:S01]  /*8700*/  HGMMA.64x128x16.F32 R24, gdesc[UR8], R24, gsb0 ;  /* 0x01e00000081879f0 */ /* 0x000fe20008000818 */
[----:B----4-:R-:W-:Y:S01]  /*8710*/  VIADD R128, R8, 0x1c ;  /* 0x0000001c08807836 */ /* 0x010fe20000000000 */
[----:B------:R-:W-:Y:S01]  /*8720*/  FSEL R96, R22, -INF , P1 ;  /* 0xff80000016607808 */ /* 0x000fe20000800000 */
[----:B------:R-:W4:Y:S01]  /*8730*/  SHFL.IDX PT, R101, R18, R220, 0x1f ;  /* 0x00001fdc12657589 */ /* 0x000f2200000e0000 */
[----:B------:R-:W-:Y:S01]  /*8740*/  FSEL R118, R20, -INF , P2 ;  /* 0xff80000014767808 */ /* 0x000fe20001000000 */
[----:B------:R3:W-:Y:S04]  /*8750*/  MUFU.TANH R161, R106 ;  /* 0x0000006a00a17308 */ /* 0x0007e80000002400 */
[----:B--2---:R-:W-:-:S04]  /*8760*/  FFMA.FTZ R118, R118, UR5, -R97 ;  /* 0x0000000576767c23 */ /* 0x004fc80008010861 */
[----:B------:R-:W-:Y:S01]  /*8770*/  MUFU.TANH R148, R119 ;  /* 0x0000007700947308 */ /* 0x000fe20000002400 */
[----:B---3--:R-:W2:Y:S07]  /*8780*/  SHFL.IDX PT, R106, R18, R128, 0x1f ;  /* 0x00001f80126a7589 */ /* 0x008eae00000e0000 */
[----:B------:R3:W-:Y:S08]  /*8790*/  MUFU.EX2 R119, R99 ;  /* 0x0000006300777308 */ /* 0x0007f00000000800 */
[----:B------:R-:W4:Y:S01]  /*87a0*/  MUFU.TANH R235, R235 ;  /* 0x000000eb00eb7308 */ /* 0x000f220000002400 */
[----:B---3--:R-:W-:Y:S01]  /*87b0*/  FFMA.FTZ R99, R96, UR5, -R97 ;  /* 0x0000000560637c23 */ /* 0x008fe20008010861 */
[----:B------:R-:W-:-:S02]  /*87c0*/  FSEL R96, R23, -INF , P2 ;  /* 0xff80000017607808 */ /* 0x000fc40001000000 */
[----:B------:R-:W-:-:S04]  /*87d0*/  FSEL R97, R205, -INF , P1 ;  /* 0xff800000cd617808 */ /* 0x000fc80000800000 */
[----:B------:R-:W-:Y:S01]  /*87e0*/  MUFU.TANH R225, R225 ;  /* 0x000000e100e17308 */ /* 0x000fe20000002400 */
[--C-:B------:R-:W-:Y:S01]  /*87f0*/  FFMA.FTZ R96, R96, UR5, -R95.reuse ;  /* 0x0000000560607c23 */ /* 0x100fe2000801085f */
[----:B------:R-:W-:-:S06]  /*8800*/  FFMA.FTZ R95, R97, UR5, -R95 ;  /* 0x00000005615f7c23 */ /* 0x000fcc000801085f */
[----:B------:R3:W-:Y:S01]  /*8810*/  MUFU.TANH R159, R107 ;  /* 0x0000006b009f7308 */ /* 0x0007e20000002400 */
[----:B------:R-:W-:Y:S01]  /*8820*/  FSEL R97, R204, -INF , P2 ;  /* 0xff800000cc617808 */ /* 0x000fe20001000000 */
[----:B---3--:R3:W2:Y:S06]  /*8830*/  SHFL.IDX PT, R107, R18, R214, 0x1f ;  /* 0x00001fd6126b7589 */ /* 0x0086ac00000e0000 */
[----:B------:R-:W2:Y:S01]  /*8840*/  MUFU.TANH R88, R88 ;  /* 0x0000005800587308 */ /* 0x000ea20000002400 */
[----:B------:R-:W-:-:S07]  /*8850*/  FSEL R102, R206, -INF , P1 ;  /* 0xff800000ce667808 */ /* 0x000fce0000800000 */
[----:B------:R1:W-:Y:S01]  /*8860*/  MUFU.TANH R144, R123 ;  /* 0x0000007b00907308 */ /* 0x0003e20000002400 */
[----:B------:R-:W-:Y:S07]  /*8870*/  SHFL.IDX PT, R221, R10, R217, 0x1f ;  /* 0x00001fd90add7589 */ /* 0x000fee00000e0000 */
[----:B------:R-:W2:Y:S01]  /*8880*/  MUFU.TANH R226, R226 ;  /* 0x000000e200e27308 */ /* 0x000ea20000002400 */
[----:B-1----:R-:W1:Y:S01]  /*8890*/  SHFL.IDX PT, R123, R10, R230, 0x1f ;  /* 0x00001fe60a7b7589 */ /* 0x002e6200000e0000 */
[----:B------:R-:W-:-:S06]  /*88a0*/  FFMA.FTZ R97, R97, UR5, -R104 ;  /* 0x0000000561617c23 */ /* 0x000fcc0008010868 */
[----:B------:R-:W1:Y:S01]  /*88b0*/  MUFU.TANH R237, R237 ;  /* 0x000000ed00ed7308 */ /* 0x000e620000002400 */
[----:B------:R-:W-:-:S07]  /*88c0*/  FFMA.FTZ R104, R102, UR5, -R104 ;  /* 0x0000000566687c23 */ /* 0x000fce0008010868 */
[----:B------:R-:W-:Y:S01]  /*88d0*/  MUFU.TANH R92, R92 ;  /* 0x0000005c005c7308 */ /* 0x000fe20000002400 */
[----:B------:R-:W-:-:S07]  /*88e0*/  FSEL R102, R207, -INF , P2 ;  /* 0xff800000cf667808 */ /* 0x000fce0001000000 */
[----:B------:R4:W-:Y:S01]  /*88f0*/  MUFU.TANH R145, R121 ;  /* 0x0000007900917308 */ /* 0x0009e20000002400 */
[----:B---3--:R-:W-:Y:S01]  /*8900*/  FSEL R18, R228, -INF , P1 ;  /* 0xff800000e4127808 */ /* 0x008fe20000800000 */
[----:B------:R-:W-:Y:S06]  /*8910*/  SHFL.IDX PT, R212, R10, R213, 0x1f ;  /* 0x00001fd50ad47589 */ /* 0x000fec00000e0000 */
[----:B------:R3:W-:Y:S01]  /*8920*/  MUFU.TANH R4, R131 ;  /* 0x0000008300047308 */ /* 0x0007e20000002400 */
[----:B----4-:R-:W4:Y:S01]  /*8930*/  SHFL.IDX PT, R121, R10, R8, 0x1f ;  /* 0x00001f080a797589 */ /* 0x010f2200000e0000 */
[----:B------:R-:W-:-:S06]  /*8940*/  FSEL R108, R235, -INF , P2 ;  /* 0xff800000eb6c7808 */ /* 0x000fcc0001000000 */
[----:B------:R-:W4:Y:S01]  /*8950*/  MUFU.TANH R231, R231 ;  /* 0x000000e700e77308 */ /* 0x000f220000002400 */
[----:B---3--:R-:W3:Y:S07]  /*8960*/  SHFL.IDX PT, R131, R14, R230, 0x1f ;  /* 0x00001fe60e837589 */ /* 0x008eee00000e0000 */
[----:B------:R-:W3:Y:S01]  /*8970*/  MUFU.TANH R89, R89 ;  /* 0x0000005900597308 */ /* 0x000ee20000002400 */
[----:B------:R-:W3:Y:S07]  /*8980*/  SHFL.IDX PT, R137, R10, R128, 0x1f ;  /* 0x00001f800a897589 */ /* 0x000eee00000e0000 */
[----:B------:R-:W3:Y:S01]  /*8990*/  MUFU.TANH R93, R93 ;  /* 0x0000005d005d7308 */ /* 0x000ee20000002400 */
[----:B------:R-:W-:-:S02]  /*89a0*/  WARPGROUP.DEPBAR.LE gsb0, 0x0 ;  /* 0x00008000000079c5 */ /* 0x000fc40000010000 */
[----:B------:R3:W-:Y:S05]  /*89b0*/  LDS R227, [R15+0x400] ;  /* 0x000400000fe37984 */ /* 0x0007ea0000000800 */
[----:B------:R2:W3:Y:S01]  /*89c0*/  MUFU.TANH R163, R103 ;  /* 0x0000006700a37308 */ /* 0x0004e20000002400 */
[----:B------:R-:W-:-:S07]  /*89d0*/  FFMA.FTZ R102, R102, UR5, -R101 ;  /* 0x0000000566667c23 */ /* 0x000fce0008010865 */
[----:B------:R1:W-:Y:S01]  /*89e0*/  MUFU.TANH R160, R105 ;  /* 0x0000006900a07308 */ /* 0x0003e20000002400 */
[----:B--2---:R-:W-:Y:S01]  /*89f0*/  FSEL R103, R208, -INF , P2 ;  /* 0xff800000d0677808 */ /* 0x004fe20001000000 */
[----:B------:R-:W-:Y:S01]  /*8a00*/  FFMA.FTZ R108, R108, UR5, -R106 ;  /* 0x000000056c6c7c23 */ /* 0x000fe2000801086a */
[----:B------:R-:W-:Y:S03]  /*8a10*/  SHFL.IDX PT, R211, R10, R220, 0x1f ;  /* 0x00001fdc0ad37589 */ /* 0x000fe600000e0000 */
[--C-:B------:R-:W-:Y:S02]  /*8a20*/  FFMA.FTZ R103, R103, UR5, -R100.reuse ;  /* 0x0000000567677c23 */ /* 0x100fe40008010864 */
[----:B------:R2:W-:Y:S01]  /*8a30*/  MUFU.TANH R157, R110 ;  /* 0x0000006e009d7308 */ /* 0x0005e20000002400 */
[----:B-1----:R-:W-:Y:S01]  /*8a40*/  FSEL R105, R209, -INF , P1 ;  /* 0xff800000d1697808 */ /* 0x002fe20000800000 */
[----:B------:R-:W-:Y:S01]  /*8a50*/  FFMA.FTZ R100, R18, UR5, -R100 ;  /* 0x0000000512647c23 */ /* 0x000fe20008010864 */
[----:B------:R-:W-:-:S05]  /*8a60*/  FSEL R18, R88, -INF , P2 ;  /* 0xff80000058127808 */ /* 0x000fca0001000000 */
[----:B------:R-:W1:Y:S01]  /*8a70*/  MUFU.TANH R91, R91 ;  /* 0x0000005b005b7308 */ /* 0x000e620000002400 */
[----:B--2---:R-:W-:Y:S01]  /*8a80*/  FSEL R110, R225, -INF , P1 ;  /* 0xff800000e16e7808 */ /* 0x004fe20000800000 */
[----:B------:R-:W-:Y:S01]  /*8a90*/  FFMA.FTZ R101, R105, UR5, -R101 ;  /* 0x0000000569657c23 */ /* 0x000fe20008010865 */
[----:B------:R-:W-:Y:S01]  /*8aa0*/  FSEL R105, R226, -INF , P1 ;  /* 0xff800000e2697808 */ /* 0x000fe20000800000 */
[----:B------:R-:W-:-:S04]  /*8ab0*/  IMAD R210, R0, 0x400, R210 ;  /* 0x0000040000d27824 */ /* 0x000fc800078e02d2 */
[----:B------:R2:W-:Y:S01]  /*8ac0*/  MUFU.TANH R155, R111 ;  /* 0x0000006f009b7308 */ /* 0x0005e20000002400 */
[----:B------:R-:W-:Y:S01]  /*8ad0*/  FFMA.FTZ R106, R110, UR5, -R106 ;  /* 0x000000056e6a7c23 */ /* 0x000fe2000801086a */
[----:B------:R-:W-:Y:S01]  /*8ae0*/  FSEL R110, R237, -INF , P2 ;  /* 0xff800000ed6e7808 */ /* 0x000fe20001000000 */
[----:B------:R-:W-:-:S05]  /*8af0*/  FFMA.FTZ R18, R18, UR5, -R107 ;  /* 0x0000000512127c23 */ /* 0x000fca000801086b */
[----:B------:R3:W-:Y:S01]  /*8b00*/  MUFU.TANH R2, R133 ;  /* 0x0000008500027308 */ /* 0x0007e20000002400 */
[----:B--2---:R-:W2:Y:S01]  /*8b10*/  SHFL.IDX PT, R111, R10, R223, 0x1f ;  /* 0x00001fdf0a6f7589 */ /* 0x004ea200000e0000 */
[----:B------:R-:W-:Y:S01]  /*8b20*/  FFMA.FTZ R107, R105, UR5, -R107 ;  /* 0x00000005696b7c23 */ /* 0x000fe2000801086b */
[----:B----4-:R-:W-:-:S05]  /*8b30*/  FSEL R105, R231, -INF , P2 ;  /* 0xff800000e7697808 */ /* 0x010fca0001000000 */
[----:B------:R-:W-:Y:S01]  /*8b40*/  MUFU.TANH R232, R232 ;  /* 0x000000e800e87308 */ /* 0x000fe20000002400 */
[----:B---3--:R-:W3:Y:S01]  /*8b50*/  SHFL.IDX PT, R133, R14, R223, 0x1f ;  /* 0x00001fdf0e857589 */ /* 0x008ee200000e0000 */
[----:B------:R-:W-:Y:S01]  /*8b60*/  R2UR UR4, R210 ;  /* 0x00000000d20472ca */ /* 0x000fe200000e0000 */
[----:B------:R-:W-:-:S05]  /*8b70*/  FFMA.FTZ R110, R110, UR5, -R123 ;  /* 0x000000056e6e7c23 */ /* 0x000fca000801087b */
[----:B------:R-:W4:Y:S01]  /*8b80*/  MUFU.TANH R236, R236 ;  /* 0x000000ec00ec7308 */ /* 0x000f220000002400 */
[----:B------:R3:W3:Y:S01]  /*8b90*/  SHFL.IDX PT, R139, R10, R214, 0x1f ;  /* 0x00001fd60a8b7589 */ /* 0x0006e200000e0000 */
[----:B------:R-:W-:-:S06]  /*8ba0*/  FSEL R109, R89, -INF , P1 ;  /* 0xff800000596d7808 */ /* 0x000fcc0000800000 */
[----:B------:R1:W-:Y:S01]  /*8bb0*/  MUFU.TANH R141, R125 ;  /* 0x0000007d008d7308 */ /* 0x0003e20000002400 */
[----:B------:R-:W-:-:S07]  /*8bc0*/  FSEL R210, R93, -INF , P2 ;  /* 0xff8000005dd27808 */ /* 0x000fce0001000000 */
[----:B------:R-:W2:Y:S01]  /*8bd0*/  MUFU.TANH R94, R94 ;  /* 0x0000005e005e7308 */ /* 0x000ea20000002400 */
[----:B-1----:R-:W-:Y:S01]  /*8be0*/  FSEL R125, R92, -INF , P1 ;  /* 0xff8000005c7d7808 */ /* 0x002fe20000800000 */
[----:B------:R-:W-:Y:S01]  /*8bf0*/  SHFL.IDX PT, R135, R14, R8, 0x1f ;  /* 0x00001f080e877589 */ /* 0x000fe200000e0000 */
[----:B------:R-:W-:-:S03]  /*8c00*/  FSEL R15, R163, -INF , P1 ;  /* 0xff800000a30f7808 */ /* 0x000fc60000800000 */
[----:B------:R-:W-:Y:S02]  /*8c10*/  FFMA.FTZ R123, R125, UR5, -R123 ;  /* 0x000000057d7b7c23 */ /* 0x000fe4000801087b */
[----:B------:R1:W-:Y:S01]  /*8c20*/  MUFU.TANH R140, R127 ;  /* 0x0000007f008c7308 */ /* 0x0003e20000002400 */
[----:B------:R-:W-:Y:S01]  /*8c30*/  FSEL R125, R153, -INF , P1 ;  /* 0xff800000997d7808 */ /* 0x000fe20000800000 */
[--C-:B------:R-:W-:Y:S01]  /*8c40*/  FFMA.FTZ R105, R105, UR5, -R121.reuse ;  /* 0x0000000569697c23 */ /* 0x100fe20008010879 */
[----:B------:R-:W-:-:S05]  /*8c50*/  FFMA.FTZ R121, R109, UR5, -R121 ;  /* 0x000000056d797c23 */ /* 0x000fca0008010879 */
[----:B------:R4:W-:Y:S01]  /*8c60*/  MUFU.TANH R3, R132 ;  /* 0x0000008400037308 */ /* 0x0009e20000002400 */
[----:B-1----:R-:W1:Y:S01]  /*8c70*/  SHFL.IDX PT, R127, R14, R220, 0x1f ;  /* 0x00001fdc0e7f7589 */ /* 0x002e6200000e0000 */
[----:B------:R-:W-:Y:S01]  /*8c80*/  FSEL R109, R91, -INF , P2 ;  /* 0xff8000005b6d7808 */ /* 0x000fe20001000000 */
[----:B------:R-:W-:-:S05]  /*8c90*/  FFMA.FTZ R210, R210, UR5, -R221 ;  /* 0x00000005d2d27c23 */ /* 0x000fca00080108dd */
[----:B------:R-:W1:Y:S01]  /*8ca0*/  MUFU.TANH R112, R112 ;  /* 0x0000007000707308 */ /* 0x000e620000002400 */
[----:B----4-:R-:W-:Y:S01]  /*8cb0*/  FSEL R132, R154, -INF , P2 ;  /* 0xff8000009a847808 */ /* 0x010fe20001000000 */
[----:B------:R-:W-:Y:S01]  /*8cc0*/  FFMA.FTZ R221, R15, UR5, -R221 ;  /* 0x000000050fdd7c23 */ /* 0x000fe200080108dd */
[----:B------:R-:W-:-:S05]  /*8cd0*/  FSEL R138, R160, -INF , P2 ;  /* 0xff800000a08a7808 */ /* 0x000fca0001000000 */
[----:B------:R4:W-:Y:S01]  /*8ce0*/  MUFU.TANH R143, R124 ;  /* 0x0000007c008f7308 */ /* 0x0009e20000002400 */
[--C-:B------:R-:W-:Y:S01]  /*8cf0*/  FFMA.FTZ R132, R132, UR5, -R131.reuse ;  /* 0x0000000584847c23 */ /* 0x100fe20008010883 */
[----:B------:R-:W-:Y:S01]  /*8d00*/  FFMA.FTZ R131, R125, UR5, -R131 ;  /* 0x000000057d837c23 */ /* 0x000fe20008010883 */
[----:B------:R-:W-:Y:S01]  /*8d10*/  FSEL R15, R159, -INF , P1 ;  /* 0xff8000009f0f7808 */ /* 0x000fe20000800000 */
[----:B------:R1:W1:Y:S01]  /*8d20*/  SHFL.IDX PT, R125, R14, R128, 0x1f ;  /* 0x00001f800e7d7589 */ /* 0x00026200000e0000 */
[----:B------:R-:W-:-:S03]  /*8d30*/  FFMA.FTZ R109, R109, UR5, -R212 ;  /* 0x000000056d6d7c23 */ /* 0x000fc600080108d4 */
[----:B------:R3:W-:Y:S01]  /*8d40*/  MUFU.TANH R146, R122 ;  /* 0x0000007a00927308 */ /* 0x0007e20000002400 */
[----:B----4-:R-:W-:Y:S01]  /*8d50*/  FSEL R124, R164, -INF , P1 ;  /* 0xff800000a47c7808 */ /* 0x010fe20000800000 */
[--C-:B------:R-:W-:Y:S01]  /*8d60*/  FFMA.FTZ R138, R138, UR5, -R137.reuse ;  /* 0x000000058a8a7c23 */ /* 0x100fe20008010889 */
[----:B------:R-:W-:Y:S01]  /*8d70*/  FSEL R234, R236, -INF , P2 ;  /* 0xff800000ecea7808 */ /* 0x000fe20001000000 */
[----:B------:R-:W-:Y:S01]  /*8d80*/  FFMA.FTZ R137, R15, UR5, -R137 ;  /* 0x000000050f897c23 */ /* 0x000fe20008010889 */
[----:B------:R-:W-:Y:S01]  /*8d90*/  FSEL R134, R156, -INF , P2 ;  /* 0xff8000009c867808 */ /* 0x000fe20001000000 */
[----:B------:R-:W-:Y:S02]  /*8da0*/  FFMA.FTZ R212, R124, UR5, -R212 ;  /* 0x000000057cd47c23 */ /* 0x000fe400080108d4 */
[----:B------:R4:W-:Y:S01]  /*8db0*/  MUFU.TANH R5, R129 ;  /* 0x0000008100057308 */ /* 0x0009e20000002400 */
[----:B---3--:R-:W-:Y:S02]  /*8dc0*/  FSEL R122, R232, -INF , P2 ;  /* 0xff800000e87a7808 */ /* 0x008fe40001000000 */
[----:B------:R-:W-:-:S05]  /*8dd0*/  FSEL R218, R162, -INF , P2 ;  /* 0xff800000a2da7808 */ /* 0x000fca0001000000 */
[----:B------:R-:W3:Y:S01]  /*8de0*/  MUFU.TANH R90, R90 ;  /* 0x0000005a005a7308 */ /* 0x000ee20000002400 */
[----:B----4-:R-:W4:Y:S01]  /*8df0*/  SHFL.IDX PT, R129, R14, R213, 0x1f ;  /* 0x00001fd50e817589 */ /* 0x010f2200000e0000 */
[----:B--2---:R-:W-:Y:S02]  /*8e00*/  FSEL R124, R94, -INF , P1 ;  /* 0xff8000005e7c7808 */ /* 0x004fe40000800000 */
[----:B------:R-:W-:Y:S01]  /*8e10*/  FSEL R15, R155, -INF , P1 ;  /* 0xff8000009b0f7808 */ /* 0x000fe20000800000 */
[----:B------:R-:W-:Y:S01]  /*8e20*/  FFMA.FTZ R122, R122, UR5, -R111 ;  /* 0x000000057a7a7c23 */ /* 0x000fe2000801086f */
[--C-:B------:R-:W-:Y:S01]  /*8e30*/  FFMA.FTZ R234, R234, UR5, -R211.reuse ;  /* 0x00000005eaea7c23 */ /* 0x100fe200080108d3 */
[----:B------:R-:W-:Y:S01]  /*8e40*/  FFMA.FTZ R211, R124, UR5, -R211 ;  /* 0x000000057cd37c23 */ /* 0x000fe200080108d3 */
[--C-:B------:R-:W-:Y:S01]  /*8e50*/  FFMA.FTZ R134, R134, UR5, -R133.reuse ;  /* 0x0000000586867c23 */ /* 0x100fe20008010885 */
[----:B------:R-:W2:Y:S01]  /*8e60*/  SHFL.IDX PT, R222, R227, R223, 0x1f ;  /* 0x00001fdfe3de7589 */ /* 0x000ea200000e0000 */
[----:B------:R-:W-:Y:S01]  /*8e70*/  FSEL R10, R161, -INF , P1 ;  /* 0xff800000a10a7808 */ /* 0x000fe20000800000 */
[----:B------:R-:W-:Y:S01]  /*8e80*/  FFMA.FTZ R133, R15, UR5, -R133 ;  /* 0x000000050f857c23 */ /* 0x000fe20008010885 */
[----:B-1----:R-:W-:Y:S01]  /*8e90*/  FSEL R128, R150, -INF , P2 ;  /* 0xff80000096807808 */ /* 0x002fe20001000000 */
[----:B------:R-:W1:Y:S01]  /*8ea0*/  SHFL.IDX PT, R124, R14, R217, 0x1f ;  /* 0x00001fd90e7c7589 */ /* 0x000e6200000e0000 */
[----:B------:R3:W-:Y:S01]  /*8eb0*/  MUFU.EX2 R15, R122 ;  /* 0x0000007a000f7308 */ /* 0x0007e20000000800 */
[----:B------:R-:W-:-:S02]  /*8ec0*/  FFMA.FTZ R218, R218, UR5, -R139 ;  /* 0x00000005dada7c23 */ /* 0x000fc4000801088b */
[----:B------:R-:W1:Y:S01]  /*8ed0*/  SHFL.IDX PT, R219, R227, R8, 0x1f ;  /* 0x00001f08e3db7589 */ /* 0x000e6200000e0000 */
[----:B------:R-:W-:Y:S01]  /*8ee0*/  FFMA.FTZ R139, R10, UR5, -R139 ;  /* 0x000000050a8b7c23 */ /* 0x000fe2000801088b */
[----:B------:R-:W-:Y:S02]  /*8ef0*/  FSEL R136, R158, -INF , P2 ;  /* 0xff8000009e887808 */ /* 0x000fe40001000000 */
[----:B------:R-:W1:Y:S01]  /*8f00*/  SHFL.IDX PT, R214, R14, R214, 0x1f ;  /* 0x00001fd60ed67589 */ /* 0x000e6200000e0000 */
[----:B---3--:R-:W-:-:S03]  /*8f10*/  FSEL R122, R112, -INF , P1 ;  /* 0xff800000707a7808 */ /* 0x008fc60000800000 */
[----:B------:R3:W1:Y:S01]  /*8f20*/  SHFL.IDX PT, R229, R227, R213, 0x1f ;  /* 0x00001fd5e3e57589 */ /* 0x00066200000e0000 */
[----:B------:R-:W-:Y:S01]  /*8f30*/  FSEL R10, R157, -INF , P1 ;  /* 0xff8000009d0a7808 */ /* 0x000fe20000800000 */
[--C-:B------:R-:W-:Y:S01]  /*8f40*/  FFMA.FTZ R128, R128, UR5, -R127.reuse ;  /* 0x0000000580807c23 */ /* 0x100fe2000801087f */
[----:B------:R-:W-:Y:S01]  /*8f50*/  FFMA.FTZ R127, R122, UR5, -R127 ;  /* 0x000000057a7f7c23 */ /* 0x000fe2000801087f */
[----:B------:R-:W-:Y:S01]  /*8f60*/  FSEL R122, R145, -INF , P2 ;  /* 0xff800000917a7808 */ /* 0x000fe20001000000 */
[--C-:B------:R-:W-:Y:S01]  /*8f70*/  FFMA.FTZ R136, R136, UR5, -R135.reuse ;  /* 0x0000000588887c23 */ /* 0x100fe20008010887 */
[----:B------:R4:W1:Y:S01]  /*8f80*/  MUFU.TANH R6, R130 ;  /* 0x0000008200067308 */ /* 0x0008620000002400 */
[----:B------:R-:W-:-:S07]  /*8f90*/  FFMA.FTZ R135, R10, UR5, -R135 ;  /* 0x000000050a877c23 */ /* 0x000fce0008010887 */
[----:B------:R2:W1:Y:S01]  /*8fa0*/  MUFU.TANH R142, R126 ;  /* 0x0000007e008e7308 */ /* 0x0004620000002400 */
[----:B---3--:R-:W-:Y:S01]  /*8fb0*/  FSEL R213, R144, -INF , P1 ;  /* 0xff80000090d57808 */ /* 0x008fe20000800000 */
[--C-:B------:R-:W-:Y:S01]  /*8fc0*/  FFMA.FTZ R122, R122, UR5, -R125.reuse ;  /* 0x000000057a7a7c23 */ /* 0x100fe2000801087d */
[----:B----4-:R-:W-:Y:S01]  /*8fd0*/  FSEL R130, R152, -INF , P2 ;  /* 0xff80000098827808 */ /* 0x010fe20001000000 */
[----:B------:R3:W-:Y:S02]  /*8fe0*/  SHFL.IDX PT, R224, R227, R220, 0x1f ;  /* 0x00001fdce3e07589 */ /* 0x0007e400000e0000 */
[----:B------:R-:W-:Y:S02]  /*8ff0*/  FFMA.FTZ R125, R213, UR5, -R125 ;  /* 0x00000005d57d7c23 */ /* 0x000fe4000801087d */
[----:B------:R4:W-:Y:S01]  /*9000*/  MUFU.EX2 R10, R121 ;  /* 0x00000079000a7308 */ /* 0x0009e20000000800 */
[----:B------:R1:W1:Y:S01]  /*9010*/  SHFL.IDX PT, R213, R13, R223, 0x1f ;  /* 0x00001fdf0dd57589 */ /* 0x00026200000e0000 */
[----:B--2---:R-:W-:Y:S01]  /*9020*/  FSEL R126, R90, -INF , P1 ;  /* 0xff8000005a7e7808 */ /* 0x004fe20000800000 */
[----:B------:R-:W-:-:S02]  /*9030*/  FFMA.FTZ R130, R130, UR5, -R129 ;  /* 0x0000000582827c23 */ /* 0x000fc40008010881 */
[----:B------:R-:W-:Y:S01]  /*9040*/  SHFL.IDX PT, R233, R13, R8, 0x1f ;  /* 0x00001f080de97589 */ /* 0x000fe200000e0000 */
[----:B----4-:R-:W-:Y:S01]  /*9050*/  FSEL R121, R151, -INF , P1 ;  /* 0xff80000097797808 */ /* 0x010fe20000800000 */
[----:B------:R-:W-:Y:S01]  /*9060*/  FFMA.FTZ R111, R126, UR5, -R111 ;  /* 0x000000057e6f7c23 */ /* 0x000fe2000801086f */
[----:B------:R-:W-:Y:S01]  /*9070*/  FSEL R14, R148, -INF , P1 ;  /* 0xff800000940e7808 */ /* 0x000fe20000800000 */
[----:B------:R-:W-:Y:S08]  /*9080*/  MUFU.EX2 R98, R98 ;  /* 0x0000006200627308 */ /* 0x000ff00000000800 */
[----:B------:R-:W2:Y:S01]  /*9090*/  MUFU.EX2 R118, R118 ;  /* 0x0000007600767308 */ /* 0x000ea20000000800 */
[----:B------:R-:W-:Y:S01]  /*90a0*/  FFMA.FTZ R129, R121, UR5, -R129 ;  /* 0x0000000579817c23 */ /* 0x000fe20008010881 */
[----:B------:R-:W-:Y:S01]  /*90b0*/  FSEL R121, R149, -INF , P2 ;  /* 0xff80000095797808 */ /* 0x000fe20001000000 */
[----:B---3--:R-:W-:Y:S01]  /*90c0*/  FADD.FTZ R220, R25, -R222 ;  /* 0x800000de19dc7221 */ /* 0x008fe20000010000 */
[----:B------:R-:W-:-:S04]  /*90d0*/  FSEL R126, R147, -INF , P2 ;  /* 0xff800000937e7808 */ /* 0x000fc80001000000 */
[----:B------:R-:W3:Y:S01]  /*90e0*/  MUFU.EX2 R99, R99 ;  /* 0x0000006300637308 */ /* 0x000ee20000000800 */
[----:B------:R-:W-:Y:S01]  /*90f0*/  FSEL R216, R146, -INF , P1 ;  /* 0xff80000092d87808 */ /* 0x000fe20000800000 */
[--C-:B-1----:R-:W-:Y:S01]  /*9100*/  FFMA.FTZ R121, R121, UR5, -R124.reuse ;  /* 0x0000000579797c23 */ /* 0x102fe2000801087c */
[----:B------:R-:W-:Y:S01]  /*9110*/  IADD3 R25, R8, 0x18, RZ ;  /* 0x0000001808197810 */ /* 0x000fe20007ffe0ff */
[----:B------:R-:W-:Y:S01]  /*9120*/  FFMA.FTZ R124, R14, UR5, -R124 ;  /* 0x000000050e7c7c23 */ /* 0x000fe2000801087c */
[--C-:B------:R-:W-:Y:S01]  /*9130*/  FADD.FTZ R223, R24, -R219.reuse ;  /* 0x800000db18df7221 */ /* 0x100fe20000010000 */
[----:B------:R-:W-:Y:S02]  /*9140*/  FFMA.FTZ R126, R126, UR5, -R214 ;  /* 0x000000057e7e7c23 */ /* 0x000fe400080108d6 */
[----:B------:R-:W1:Y:S01]  /*9150*/  MUFU.TANH R113, R113 ;  /* 0x0000007100717308 */ /* 0x000e620000002400 */
[----:B------:R-:W4:Y:S01]  /*9160*/  SHFL.IDX PT, R217, R227, R217, 0x1f ;  /* 0x00001fd9e3d97589 */ /* 0x000f2200000e0000 */
[----:B------:R-:W-:Y:S01]  /*9170*/  FADD.FTZ R219, R26, -R219 ;  /* 0x800000db1adb7221 */ /* 0x000fe20000010000 */
[----:B------:R-:W-:-:S05]  /*9180*/  VIADD R26, R8, 0x1c ;  /* 0x0000001c081a7836 */ /* 0x000fca0000000000 */
[----:B------:R-:W1:Y:S01]  /*9190*/  MUFU.TANH R114, R114 ;  /* 0x0000007200727308 */ /* 0x000e620000002400 */
[----:B------:R-:W2:Y:S07]  /*91a0*/  SHFL.IDX PT, R215, R227, R230, 0x1f ;  /* 0x00001fe6e3d77589 */ /* 0x000eae00000e0000 */
[----:B------:R-:W1:Y:S01]  /*91b0*/  MUFU.EX2 R96, R96 ;  /* 0x0000006000607308 */ /* 0x000e620000000800 */
[----:B------:R-:W-:Y:S01]  /*91c0*/  SHFL.IDX PT, R230, R13, R230, 0x1f ;  /* 0x00001fe60de67589 */ /* 0x000fe200000e0000 */
[----:B------:R-:W-:-:S06]  /*91d0*/  FFMA.FTZ R22, -R22, R22, 1 ;  /* 0x3f80000016167423 */ /* 0x000fcc0000010116 */
[----:B------:R-:W1:Y:S08]  /*91e0*/  MUFU.TANH R115, R115 ;  /* 0x0000007300737308 */ /* 0x000e700000002400 */
[----:B------:R-:W1:Y:S08]  /*91f0*/  MUFU.EX2 R95, R95 ;  /* 0x0000005f005f7308 */ /* 0x000e700000000800 */
[----:B------:R-:W-:Y:S08]  /*9200*/  MUFU.TANH R117, R117 ;  /* 0x0000007500757308 */ /* 0x000ff00000002400 */
[----:B------:R-:W1:Y:S01]  /*9210*/  MUFU.TANH R116, R116 ;  /* 0x0000007400747308 */ /* 0x000e620000002400 */
[----:B------:R-:W-:-:S07]  /*9220*/  FFMA.FTZ R23, -R23, R23, 1 ;  /* 0x3f80000017177423 */ /* 0x000fce0000010117 */
[----:B------:R-:W-:Y:S08]  /*9230*/  MUFU.EX2 R97, R97 ;  /* 0x0000006100617308 */ /* 0x000ff00000000800 */
[----:B------:R-:W-:Y:S08]  /*9240*/  MUFU.TANH R120, R120 ;  /* 0x0000007800787308 */ /* 0x000ff00000002400 */
[----:B------:R-:W-:Y:S01]  /*9250*/  MUFU.EX2 R104, R104 ;  /* 0x0000006800687308 */ /* 0x000fe20000000800 */
[----:B------:R-:W-:Y:S01]  /*9260*/  FFMA.FTZ R207, -R207, R207, 1 ;  /* 0x3f800000cfcf7423 */ /* 0x000fe200000101cf */
[----:B------:R-:W-:Y:S01]  /*9270*/  FFMA.FTZ R228, -R228, R228, 1 ;  /* 0x3f800000e4e47423 */ /* 0x000fe200000101e4 */
[----:B------:R-:W-:Y:S05]  /*9280*/  LDS R17, [R17+0x400] ;  /* 0x0004000011117984 */ /* 0x000fea0000000800 */
[----:B------:R3:W-:Y:S08]  /*9290*/  MUFU.EX2 R14, R123 ;  /* 0x0000007b000e7308 */ /* 0x0007f00000000800 */
[----:B------:R4:W-:Y:S01]  /*92a0*/  MUFU.EX2 R24, R212 ;  /* 0x000000d400187308 */ /* 0x0009e20000000800 */
[----:B---3--:R-:W-:Y:S01]  /*92b0*/  FFMA.FTZ R123, R216, UR5, -R214 ;  /* 0x00000005d87b7c23 */ /* 0x008fe200080108d6 */
[--C-:B------:R-:W-:Y:S01]  /*92c0*/  FADD.FTZ R214, R29, -R229.reuse ;  /* 0x800000e51dd67221 */ /* 0x100fe20000010000 */
[----:B------:R-:W-:Y:S01]  /*92d0*/  FSEL R29, R141, -INF , P2 ;  /* 0xff8000008d1d7808 */ /* 0x000fe20001000000 */
[----:B----4-:R-:W-:-:S02]  /*92e0*/  FADD.FTZ R212, R31, -R229 ;  /* 0x800000e51fd47221 */ /* 0x010fc40000010000 */
[----:B------:R3:W4:Y:S01]  /*92f0*/  SHFL.IDX PT, R229, R227, R25, 0x1f ;  /* 0x00001f19e3e57589 */ /* 0x00072200000e0000 */
[----:B------:R-:W-:Y:S01]  /*9300*/  FSEL R31, R140, -INF , P1 ;  /* 0xff8000008c1f7808 */ /* 0x000fe20000800000 */
[----:B------:R-:W-:Y:S01]  /*9310*/  FADD.FTZ R222, R27, -R222 ;  /* 0x800000de1bde7221 */ /* 0x000fe20000010000 */
[----:B------:R-:W-:Y:S01]  /*9320*/  VIADD R27, R8, 0xc ;  /* 0x0000000c081b7836 */ /* 0x000fe20000000000 */
[----:B------:R-:W1:Y:S01]  /*9330*/  SHFL.IDX PT, R227, R227, R26, 0x1f ;  /* 0x00001f1ae3e37589 */ /* 0x000e6200000e0000 */
[--C-:B------:R-:W-:Y:S01]  /*9340*/  FFMA.FTZ R29, R29, UR5, -R213.reuse ;  /* 0x000000051d1d7c23 */ /* 0x100fe200080108d5 */
[----:B------:R-:W-:Y:S01]  /*9350*/  FFMA.FTZ R31, R31, UR5, -R213 ;  /* 0x000000051f1f7c23 */ /* 0x000fe200080108d5 */
[--C-:B------:R-:W-:Y:S01]  /*9360*/  FADD.FTZ R213, R32, -R224.reuse ;  /* 0x800000e020d57221 */ /* 0x100fe20000010000 */
[----:B------:R-:W-:Y:S02]  /*9370*/  FADD.FTZ R34, R34, -R224 ;  /* 0x800000e022227221 */ /* 0x000fe40000010000 */
[----:B------:R4:W1:Y:S01]  /*9380*/  SHFL.IDX PT, R224, R13, R27, 0x1f ;  /* 0x00001f1b0de07589 */ /* 0x00086200000e0000 */
[----:B---3--:R3:W-:Y:S01]  /*9390*/  MUFU.EX2 R25, R234 ;  /* 0x000000ea00197308 */ /* 0x0087e20000000800 */
[--C-:B------:R-:W-:Y:S01]  /*93a0*/  FADD.FTZ R33, R33, -R217.reuse ;  /* 0x800000d921217221 */ /* 0x100fe20000010000 */
[----:B------:R-:W-:Y:S01]  /*93b0*/  FADD.FTZ R35, R35, -R217 ;  /* 0x800000d923237221 */ /* 0x000fe20000010000 */
[----:B------:R-:W-:Y:S01]  /*93c0*/  FSEL R32, R6, -INF , P1 ;  /* 0xff80000006207808 */ /* 0x000fe20000800000 */
[----:B------:R-:W-:Y:S01]  /*93d0*/  FMUL.FTZ R223, R119, R223 ;  /* 0x000000df77df7220 */ /* 0x000fe20000410000 */
[----:B--2---:R-:W-:Y:S01]  /*93e0*/  FADD.FTZ R216, R28, -R215 ;  /* 0x800000d71cd87221 */ /* 0x004fe20000010000 */
[----:B---3--:R-:W-:-:S02]  /*93f0*/  IADD3 R234, R8, 0x10, RZ ;  /* 0x0000001008ea7810 */ /* 0x008fc40007ffe0ff */
[----:B----4-:R2:W-:Y:S01]  /*9400*/  MUFU.EX2 R27, R210 ;  /* 0x000000d2001b7308 */ /* 0x0105e20000000800 */
[--C-:B------:R-:W-:Y:S01]  /*9410*/  FADD.FTZ R217, R36, -R229.reuse ;  /* 0x800000e524d97221 */ /* 0x100fe20000010000 */
[----:B------:R-:W-:Y:S01]  /*9420*/  FADD.FTZ R36, R38, -R229 ;  /* 0x800000e526247221 */ /* 0x000fe20000010000 */
[----:B------:R-:W-:Y:S01]  /*9430*/  FFMA.FTZ R38, -R19, R19, 1 ;  /* 0x3f80000013267423 */ /* 0x000fe20000010113 */
[----:B------:R-:W-:-:S04]  /*9440*/  FADD.FTZ R215, R30, -R215 ;  /* 0x800000d71ed77221 */ /* 0x000fc80000010000 */
[----:B------:R3:W-:Y:S01]  /*9450*/  MUFU.EX2 R26, R211 ;  /* 0x000000d3001a7308 */ /* 0x0007e20000000800 */
[----:B--2---:R-:W-:Y:S01]  /*9460*/  FFMA.FTZ R210, R32, UR5, -R230 ;  /* 0x0000000520d27c23 */ /* 0x004fe200080108e6 */
[----:B------:R-:W-:Y:S01]  /*9470*/  FSEL R28, R143, -INF , P2 ;  /* 0xff8000008f1c7808 */ /* 0x000fe20001000000 */
[----:B------:R2:W4:Y:S01]  /*9480*/  SHFL.IDX PT, R32, R13, R234, 0x1f ;  /* 0x00001fea0d207589 */ /* 0x00052200000e0000 */
[----:B------:R-:W-:Y:S01]  /*9490*/  FSEL R30, R142, -INF , P1 ;  /* 0xff8000008e1e7808 */ /* 0x000fe20000800000 */
[----:B------:R-:W-:Y:S01]  /*94a0*/  FMUL.FTZ R38, R38, R223 ;  /* 0x000000df26267220 */ /* 0x000fe20000410000 */
[----:B------:R-:W-:Y:S02]  /*94b0*/  FSEL R223, R4, -INF , P1 ;  /* 0xff80000004df7808 */ /* 0x000fe40000800000 */
[----:B------:R1:W-:Y:S01]  /*94c0*/  MUFU.EX2 R19, R221 ;  /* 0x000000dd00137308 */ /* 0x0003e20000000800 */
[----:B---3--:R-:W-:Y:S01]  /*94d0*/  FSEL R211, R7, -INF , P2 ;  /* 0xff80000007d37808 */ /* 0x008fe20001000000 */
[----:B--2---:R-:W-:-:S04]  /*94e0*/  VIADD R234, R8, 0x14 ;  /* 0x0000001408ea7836 */ /* 0x004fc80000000000 */
[----:B------:R-:W-:Y:S01]  /*94f0*/  FFMA.FTZ R211, R211, UR5, -R230 ;  /* 0x00000005d3d37c23 */ /* 0x000fe200080108e6 */
[----:B-1----:R-:W-:Y:S01]  /*9500*/  FADD.FTZ R221, R39, -R227 ;  /* 0x800000e327dd7221 */ /* 0x002fe20000010000 */
[----:B------:R-:W-:Y:S01]  /*9510*/  FFMA.FTZ R39, -R21, R21, 1 ;  /* 0x3f80000015277423 */ /* 0x000fe20000010115 */
[----:B------:R-:W-:Y:S01]  /*9520*/  FFMA.FTZ R21, -R20, R20, 1 ;  /* 0x3f80000014157423 */ /* 0x000fe20000010114 */
[--C-:B------:R-:W-:Y:S01]  /*9530*/  FFMA.FTZ R28, R28, UR5, -R233.reuse ;  /* 0x000000051c1c7c23 */ /* 0x100fe200080108e9 */
[----:B------:R1:W-:Y:S01]  /*9540*/  MUFU.EX2 R20, R218 ;  /* 0x000000da00147308 */ /* 0x0003e20000000800 */
[----:B------:R-:W-:Y:S01]  /*9550*/  FFMA.FTZ R30, R30, UR5, -R233 ;  /* 0x000000051e1e7c23 */ /* 0x000fe200080108e9 */
[----:B------:R2:W3:Y:S01]  /*9560*/  SHFL.IDX PT, R230, R13, R234, 0x1f ;  /* 0x00001fea0de67589 */ /* 0x0004e200000e0000 */
[----:B------:R-:W-:Y:S01]  /*9570*/  FMUL.FTZ R229, R118, R220 ;  /* 0x000000dc76e57220 */ /* 0x000fe20000410000 */
[----:B------:R-:W-:Y:S02]  /*9580*/  VIADD R233, R8, 0x18 ;  /* 0x0000001808e97836 */ /* 0x000fe40000000000 */
[----:B-1----:R-:W-:Y:S01]  /*9590*/  FMUL.FTZ R218, R98, R219 ;  /* 0x000000db62da7220 */ /* 0x002fe20000410000 */
[----:B------:R-:W-:-:S02]  /*95a0*/  FFMA.FTZ R219, R223, UR5, -R224 ;  /* 0x00000005dfdb7c23 */ /* 0x000fc400080108e0 */
[----:B------:R-:W-:Y:S01]  /*95b0*/  LDS R223, [R11+0x400] ;  /* 0x000400000bdf7984 */ /* 0x000fe20000000800 */
[----:B------:R-:W-:Y:S01]  /*95c0*/  FMUL.FTZ R39, R39, R218 ;  /* 0x000000da27277220 */ /* 0x000fe20000410000 */
[----:B------:R-:W-:Y:S01]  /*95d0*/  FADD.FTZ R37, R37, -R227 ;  /* 0x800000e325257221 */ /* 0x000fe20000010000 */
[----:B------:R-:W-:Y:S01]  /*95e0*/  FMUL.FTZ R218, R21, R229 ;  /* 0x000000e515da7220 */ /* 0x000fe20000410000 */
[----:B------:R-:W-:Y:S01]  /*95f0*/  FSEL R227, R5, -INF , P2 ;  /* 0xff80000005e37808 */ /* 0x000fe20001000000 */
[----:B------:R-:W1:Y:S01]  /*9600*/  SHFL.IDX PT, R229, R13, R233, 0x1f ;  /* 0x00001fe90de57589 */ /* 0x000e6200000e0000 */
[----:B--2---:R-:W-:-:S03]  /*9610*/  IADD3 R234, R8, 0x1c, RZ ;  /* 0x0000001c08ea7810 */ /* 0x004fc60007ffe0ff */
[----:B------:R-:W-:Y:S02]  /*9620*/  FFMA.FTZ R220, R227, UR5, -R224 ;  /* 0x00000005e3dc7c23 */ /* 0x000fe400080108e0 */
[----:B------:R2:W1:Y:S01]  /*9630*/  SHFL.IDX PT, R227, R13, R234, 0x1f ;  /* 0x00001fea0de37589 */ /* 0x00046200000e0000 */
[----:B------:R-:W-:Y:S01]  /*9640*/  FMUL.FTZ R224, R99, R222 ;  /* 0x000000de63e07220 */ /* 0x000fe20000410000 */
[----:B------:R4:W-:Y:S01]  /*9650*/  MUFU.EX2 R21, R139 ;  /* 0x0000008b00157308 */ /* 0x0009e20000000800 */
[----:B--2---:R-:W-:-:S07]  /*9660*/  FSEL R13, R3, -INF , P2 ;  /* 0xff800000030d7808 */ /* 0x004fce0001000000 */
[----:B------:R2:W-:Y:S01]  /*9670*/  MUFU.EX2 R11, R138 ;  /* 0x0000008a000b7308 */ /* 0x0005e20000000800 */
[----:B----4-:R-:W-:Y:S01]  /*9680*/  FSEL R139, R113, -INF , P1 ;  /* 0xff800000718b7808 */ /* 0x010fe20000800000 */
[----:B------:R-:W-:-:S06]  /*9690*/  FFMA.FTZ R222, R13, UR5, -R32 ;  /* 0x000000050dde7c23 */ /* 0x000fcc0008010820 */
[----:B------:R-:W4:Y:S01]  /*96a0*/  MUFU.EX2 R102, R102 ;  /* 0x0000006600667308 */ /* 0x000f220000000800 */
[----:B--2---:R-:W-:Y:S01]  /*96b0*/  FMUL.FTZ R138, R22, R224 ;  /* 0x000000e0168a7220 */ /* 0x004fe20000410000 */
[----:B------:R-:W-:Y:S02]  /*96c0*/  FSEL R224, R2, -INF , P2 ;  /* 0xff80000002e07808 */ /* 0x000fe40001000000 */
[----:B------:R-:W-:Y:S01]  /*96d0*/  FSEL R22, R114, -INF , P1 ;  /* 0xff80000072167808 */ /* 0x000fe20000800000 */
[----:B------:R-:W-:Y:S01]  /*96e0*/  FFMA.FTZ R139, R139, UR5, -R32 ;  /* 0x000000058b8b7c23 */ /* 0x000fe20008010820 */
[----:B------:R-:W-:Y:S02]  /*96f0*/  FMUL.FTZ R32, R96, R216 ;  /* 0x000000d860207220 */ /* 0x000fe40000410000 */
[----:B------:R-:W2:Y:S01]  /*9700*/  MUFU.EX2 R101, R101 ;  /* 0x0000006500657308 */ /* 0x000ea20000000800 */
[--C-:B---3--:R-:W-:Y:S01]  /*9710*/  FFMA.FTZ R224, R224, UR5, -R230.reuse ;  /* 0x00000005e0e07c23 */ /* 0x108fe200080108e6 */
[----:B------:R-:W-:Y:S01]  /*9720*/  FFMA.FTZ R216, R22, UR5, -R230 ;  /* 0x0000000516d87c23 */ /* 0x000fe200080108e6 */
[----:B------:R-:W-:Y:S01]  /*9730*/  FSEL R230, R115, -INF , P2 ;  /* 0xff80000073e67808 */ /* 0x000fe20001000000 */
[----:B------:R-:W-:-:S04]  /*9740*/  FMUL.FTZ R233, R95, R215 ;  /* 0x000000d75fe97220 */ /* 0x000fc80000410000 */
[----:B------:R-:W-:Y:S01]  /*9750*/  MUFU.EX2 R100, R100 ;  /* 0x0000006400647308 */ /* 0x000fe20000000800 */
[----:B-1----:R-:W-:Y:S01]  /*9760*/  FFMA.FTZ R215, R230, UR5, -R229 ;  /* 0x00000005e6d77c23 */ /* 0x002fe200080108e5 */
[----:B------:R-:W-:-:S06]  /*9770*/  FSEL R230, R116, -INF , P2 ;  /* 0xff80000074e67808 */ /* 0x000fcc0001000000 */
[----:B------:R1:W-:Y:S01]  /*9780*/  MUFU.EX2 R13, R137 ;  /* 0x00000089000d7308 */ /* 0x0003e20000000800 */
[----:B----4-:R-:W-:Y:S01]  /*9790*/  FMUL.FTZ R213, R102, R213 ;  /* 0x000000d566d57220 */ /* 0x010fe20000410000 */
[----:B-1----:R-:W-:Y:S01]  /*97a0*/  FMUL.FTZ R137, R23, R32 ;  /* 0x0000002017897220 */ /* 0x002fe20000410000 */
[----:B------:R-:W-:Y:S01]  /*97b0*/  FSEL R32, R117, -INF , P1 ;  /* 0xff80000075207808 */ /* 0x000fe20000800000 */
[----:B------:R-:W-:-:S04]  /*97c0*/  FFMA.FTZ R23, -R205, R205, 1 ;  /* 0x3f800000cd177423 */ /* 0x000fc800000101cd */
[----:B------:R-:W1:Y:S01]  /*97d0*/  MUFU.EX2 R18, R18 ;  /* 0x0000001200127308 */ /* 0x000e620000000800 */
[----:B------:R-:W-:Y:S01]  /*97e0*/  FFMA.FTZ R205, R32, UR5, -R229 ;  /* 0x0000000520cd7c23 */ /* 0x000fe200080108e5 */
[----:B------:R-:W-:Y:S01]  /*97f0*/  FSEL R229, R120, -INF , P1 ;  /* 0xff80000078e57808 */ /* 0x000fe20000800000 */
[----:B------:R-:W-:-:S05]  /*9800*/  FFMA.FTZ R32, -R204, R204, 1 ;  /* 0x3f800000cc207423 */ /* 0x000fca00000101cc */
[----:B------:R3:W-:Y:S01]  /*9810*/  MUFU.EX2 R22, R136 ;  /* 0x0000008800167308 */ /* 0x0007e20000000800 */
[----:B------:R-:W-:Y:S01]  /*9820*/  FFMA.FTZ R209, -R209, R209, 1 ;  /* 0x3f800000d1d17423 */ /* 0x000fe200000101d1 */
[----:B--2---:R-:W-:Y:S01]  /*9830*/  FMUL.FTZ R34, R101, R34 ;  /* 0x0000002265227220 */ /* 0x004fe20000410000 */
[----:B---3--:R-:W-:Y:S01]  /*9840*/  FMUL.FTZ R136, R23, R233 ;  /* 0x000000e917887220 */ /* 0x008fe20000410000 */
[----:B------:R-:W-:Y:S01]  /*9850*/  FMUL.FTZ R233, R97, R214 ;  /* 0x000000d661e97220 */ /* 0x000fe20000410000 */
[--C-:B------:R-:W-:Y:S01]  /*9860*/  FFMA.FTZ R214, R230, UR5, -R227.reuse ;  /* 0x00000005e6d67c23 */ /* 0x100fe200080108e3 */
[C---:B------:R-:W-:Y:S02]  /*9870*/  VIADD R230, R8.reuse, 0x8 ;  /* 0x0000000808e67836 */ /* 0x040fe40000000000 */
[----:B------:R2:W-:Y:S01]  /*9880*/  MUFU.EX2 R23, R135 ;  /* 0x0000008700177308 */ /* 0x0005e20000000800 */
[----:B------:R-:W-:Y:S01]  /*9890*/  FFMA.FTZ R204, R229, UR5, -R227 ;  /* 0x00000005e5cc7c23 */ /* 0x000fe200080108e3 */
[----:B------:R-:W-:Y:S01]  /*98a0*/  FMUL.FTZ R207, R207, R213 ;  /* 0x000000d5cfcf7220 */ /* 0x000fe20000410000 */
[----:B------:R-:W-:Y:S01]  /*98b0*/  VIADD R229, R8, 0x4 ;  /* 0x0000000408e57836 */ /* 0x000fe20000000000 */
[----:B------:R3:W-:Y:S01]  /*98c0*/  SHFL.IDX PT, R213, R223, R230, 0x1f ;  /* 0x00001fe6dfd57589 */ /* 0x0007e200000e0000 */
[----:B------:R-:W-:Y:S01]  /*98d0*/  FFMA.FTZ R227, -R208, R208, 1 ;  /* 0x3f800000d0e37423 */ /* 0x000fe200000101d0 */
[----:B--2---:R-:W-:-:S02]  /*98e0*/  FMUL.FTZ R135, R32, R233 ;  /* 0x000000e920877220 */ /* 0x004fc40000410000 */
[----:B------:R-:W2:Y:S01]  /*98f0*/  MUFU.EX2 R103, R103 ;  /* 0x0000006700677308 */ /* 0x000ea20000000800 */
[C---:B------:R-:W-:Y:S01]  /*9900*/  VIADD R233, R8.reuse, 0x14 ;  /* 0x0000001408e97836 */ /* 0x040fe20000000000 */
[----:B---3--:R-:W-:-:S06]  /*9910*/  IADD3 R230, R8, 0xc, RZ ;  /* 0x0000000c08e67810 */ /* 0x008fcc0007ffe0ff */
[----:B------:R3:W-:Y:S01]  /*9920*/  MUFU.EX2 R32, R134 ;  /* 0x0000008600207308 */ /* 0x0007e20000000800 */
[----:B------:R-:W-:Y:S01]  /*9930*/  FMUL.FTZ R208, R104, R212 ;  /* 0x000000d468d07220 */ /* 0x000fe20000410000 */
[----:B-1----:R-:W-:Y:S01]  /*9940*/  FMUL.FTZ R217, R18, R217 ;  /* 0x000000d912d97220 */ /* 0x002fe20000410000 */
[----:B------:R-:W-:Y:S01]  /*9950*/  SHFL.IDX PT, R212, R223, R229, 0x1f ;  /* 0x00001fe5dfd47589 */ /* 0x000fe200000e0000 */
[----:B---3--:R-:W-:Y:S01]  /*9960*/  FMUL.FTZ R134, R209, R34 ;  /* 0x00000022d1867220 */ /* 0x008fe20000410000 */
[----:B------:R-:W-:Y:S02]  /*9970*/  FMUL.FTZ R34, R100, R35 ;  /* 0x0000002364227220 */ /* 0x000fe40000410000 */
[----:B------:R-:W1:Y:S01]  /*9980*/  SHFL.IDX PT, R209, R223, R8, 0x1f ;  /* 0x00001f08dfd17589 */ /* 0x000e6200000e0000 */
[----:B------:R-:W-:Y:S01]  /*9990*/  FFMA.FTZ R35, -R88, R88, 1 ;  /* 0x3f80000058237423 */ /* 0x000fe20000010158 */
[----:B------:R-:W3:Y:S01]  /*99a0*/  MUFU.EX2 R108, R108 ;  /* 0x0000006c006c7308 */ /* 0x000ee20000000800 */
[----:B------:R-:W-:Y:S01]  /*99b0*/  FMUL.FTZ R88, R228, R34 ;  /* 0x00000022e4587220 */ /* 0x000fe20000410000 */
[----:B------:R4:W-:Y:S04]  /*99c0*/  SHFL.IDX PT, R229, R223, R230, 0x1f ;  /* 0x00001fe6dfe57589 */ /* 0x0009e800000e0000 */
[----:B------:R-:W1:Y:S02]  /*99d0*/  SHFL.IDX PT, R228, R223, R233, 0x1f ;  /* 0x00001fe9dfe47589 */ /* 0x000e6400000e0000 */
[----:B------:R2:W-:Y:S01]  /*99e0*/  MUFU.EX2 R34, R132 ;  /* 0x0000008400227308 */ /* 0x0005e20000000800 */
[----:B----4-:R-:W-:Y:S01]  /*99f0*/  IADD3 R230, R8, 0x18, RZ ;  /* 0x0000001808e67810 */ /* 0x010fe20007ffe0ff */
[----:B--2---:R-:W-:-:S04]  /*9a00*/  FMUL.FTZ R132, R35, R217 ;  /* 0x000000d923847220 */ /* 0x004fc80000410000 */
[----:B------:R-:W2:Y:S02]  /*9a10*/  SHFL.IDX PT, R217, R223, R230, 0x1f ;  /* 0x00001fe6dfd97589 */ /* 0x000ea400000e0000 */
[----:B------:R-:W4:Y:S01]  /*9a20*/  MUFU.EX2 R105, R105 ;  /* 0x0000006900697308 */ /* 0x000f220000000800 */
[----:B------:R-:W-:Y:S01]  /*9a30*/  FFMA.FTZ R206, -R206, R206, 1 ;  /* 0x3f800000cece7423 */ /* 0x000fe200000101ce */
[----:B------:R-:W-:Y:S01]  /*9a40*/  FMUL.FTZ R33, R103, R33 ;  /* 0x0000002167217220 */ /* 0x000fe20000410000 */
[----:B---3--:R-:W-:Y:S02]  /*9a50*/  FMUL.FTZ R37, R108, R37 ;  /* 0x000000256c257220 */ /* 0x008fe40000410000 */
[----:B------:R-:W-:-:S03]  /*9a60*/  FMUL.FTZ R208, R206, R208 ;  /* 0x000000d0ced07220 */ /* 0x000fc60000410000 */
[----:B------:R-:W3:Y:S01]  /*9a70*/  MUFU.EX2 R107, R107 ;  /* 0x0000006b006b7308 */ /* 0x000ee20000000800 */
[----:B------:R-:W-:-:S07]  /*9a80*/  FMUL.FTZ R206, R227, R33 ;  /* 0x00000021e3ce7220 */ /* 0x000fce0000410000 */
[----:B------:R-:W2:Y:S01]  /*9a90*/  MUFU.EX2 R111, R111 ;  /* 0x0000006f006f7308 */ /* 0x000ea20000000800 */
[----:B-1----:R-:W-:-:S07]  /*9aa0*/  FADD.FTZ R40, R40, -R209 ;  /* 0x800000d128287221 */ /* 0x002fce0000010000 */
[----:B------:R-:W1:Y:S01]  /*9ab0*/  MUFU.EX2 R106, R106 ;  /* 0x0000006a006a7308 */ /* 0x000e620000000800 */
[----:B------:R-:W-:-:S07]  /*9ac0*/  FADD.FTZ R42, R42, -R209 ;  /* 0x800000d12a2a7221 */ /* 0x000fce0000010000 */
[----:B------:R4:W-:Y:S01]  /*9ad0*/  MUFU.EX2 R33, R133 ;  /* 0x0000008500217308 */ /* 0x0009e20000000800 */
[----:B------:R-:W-:-:S07]  /*9ae0*/  FADD.FTZ R209, R49, -R228 ;  /* 0x800000e431d17221 */ /* 0x000fce0000010000 */
[----:B------:R-:W1:Y:S01]  /*9af0*/  MUFU.EX2 R110, R110 ;  /* 0x0000006e006e7308 */ /* 0x000e620000000800 */
[----:B----4-:R-:W-:Y:S01]  /*9b00*/  FFMA.FTZ R133, -R235, R235, 1 ;  /* 0x3f800000eb857423 */ /* 0x010fe200000101eb */
[----:B------:R-:W-:-:S03]  /*9b10*/  FMUL.FTZ R49, R105, R40 ;  /* 0x0000002869317220 */ /* 0x000fc60000410000 */
[----:B------:R-:W-:-:S03]  /*9b20*/  FMUL.FTZ R133, R133, R37 ;  /* 0x0000002585857220 */ /* 0x000fc60000410000 */
[----:B------:R-:W4:Y:S01]  /*9b30*/  MUFU.EX2 R109, R109 ;  /* 0x0000006d006d7308 */ /* 0x000f220000000800 */
[--C-:B------:R-:W-:Y:S01]  /*9b40*/  FADD.FTZ R43, R43, -R212.reuse ;  /* 0x800000d42b2b7221 */ /* 0x100fe20000010000 */
[----:B------:R-:W-:-:S06]  /*9b50*/  FADD.FTZ R41, R41, -R212 ;  /* 0x800000d429297221 */ /* 0x000fcc0000010000 */
[----:B------:R1:W-:Y:S01]  /*9b60*/  MUFU.EX2 R37, R129 ;  /* 0x0000008100257308 */ /* 0x0003e20000000800 */
[----:B---3--:R-:W-:Y:S01]  /*9b70*/  FMUL.FTZ R36, R107, R36 ;  /* 0x000000246b247220 */ /* 0x008fe20000410000 */
[----:B--2---:R-:W-:Y:S01]  /*9b80*/  FADD.FTZ R212, R52, -R217 ;  /* 0x800000d934d47221 */ /* 0x004fe20000010000 */
[----:B------:R-:W-:Y:S02]  /*9b90*/  VIADD R227, R8, 0x10 ;  /* 0x0000001008e37836 */ /* 0x000fe40000000000 */
[----:B-1----:R-:W-:Y:S01]  /*9ba0*/  FADD.FTZ R129, R45, -R229 ;  /* 0x800000e52d817221 */ /* 0x002fe20000010000 */
[----:B------:R-:W-:Y:S01]  /*9bb0*/  FFMA.FTZ R45, -R231, R231, 1 ;  /* 0x3f800000e72d7423 */ /* 0x000fe200000101e7 */
[----:B------:R-:W-:Y:S01]  /*9bc0*/  FFMA.FTZ R226, -R226, R226, 1 ;  /* 0x3f800000e2e27423 */ /* 0x000fe200000101e2 */
[----:B------:R-:W-:Y:S02]  /*9bd0*/  FMUL.FTZ R52, R111, R43 ;  /* 0x0000002b6f347220 */ /* 0x000fe40000410000 */
[----:B------:R-:W-:Y:S01]  /*9be0*/  FMUL.FTZ R45, R45, R49 ;  /* 0x000000312d2d7220 */ /* 0x000fe20000410000 */
[----:B------:R-:W-:Y:S01]  /*9bf0*/  FFMA.FTZ R49, -R90, R90, 1 ;  /* 0x3f8000005a317423 */ /* 0x000fe2000001015a */
[--C-:B------:R-:W-:Y:S01]  /*9c00*/  FADD.FTZ R44, R44, -R213.reuse ;  /* 0x800000d52c2c7221 */ /* 0x100fe20000010000 */
[----:B------:R-:W-:Y:S01]  /*9c10*/  FFMA.FTZ R225, -R225, R225, 1 ;  /* 0x3f800000e1e17423 */ /* 0x000fe200000101e1 */
[----:B------:R-:W-:Y:S01]  /*9c20*/  FMUL.FTZ R221, R106, R221 ;  /* 0x000000dd6add7220 */ /* 0x000fe20000410000 */
[----:B------:R-:W-:Y:S01]  /*9c30*/  FADD.FTZ R46, R46, -R213 ;  /* 0x800000d52e2e7221 */ /* 0x000fe20000010000 */
[----:B------:R1:W2:Y:S01]  /*9c40*/  MUFU.EX2 R35, R131 ;  /* 0x0000008300237308 */ /* 0x0002a20000000800 */
[----:B------:R-:W-:Y:S01]  /*9c50*/  FMUL.FTZ R49, R49, R52 ;  /* 0x0000003431317220 */ /* 0x000fe20000410000 */
[----:B------:R-:W-:Y:S01]  /*9c60*/  FFMA.FTZ R52, -R237, R237, 1 ;  /* 0x3f800000ed347423 */ /* 0x000fe200000101ed */
[----:B------:R-:W-:Y:S01]  /*9c70*/  FMUL.FTZ R44, R110, R44 ;  /* 0x0000002c6e2c7220 */ /* 0x000fe20000410000 */
[----:B------:R-:W3:Y:S01]  /*9c80*/  SHFL.IDX PT, R227, R223, R227, 0x1f ;  /* 0x00001fe3dfe37589 */ /* 0x000ee200000e0000 */
[----:B------:R-:W-:Y:S01]  /*9c90*/  FFMA.FTZ R92, -R92, R92, 1 ;  /* 0x3f8000005c5c7423 */ /* 0x000fe2000001015c */
[----:B------:R-:W-:Y:S01]  /*9ca0*/  FFMA.FTZ R91, -R91, R91, 1 ;  /* 0x3f8000005b5b7423 */ /* 0x000fe2000001015b */
[----:B------:R-:W-:Y:S01]  /*9cb0*/  FMUL.FTZ R46, R14, R46 ;  /* 0x0000002e0e2e7220 */ /* 0x000fe20000410000 */
[----:B-1----:R-:W-:-:S02]  /*9cc0*/  FMUL.FTZ R131, R226, R36 ;  /* 0x00000024e2837220 */ /* 0x002fc40000410000 */
[----:B------:R1:W-:Y:S01]  /*9cd0*/  MUFU.EX2 R36, R130 ;  /* 0x0000008200247308 */ /* 0x0003e20000000800 */
[----:B----4-:R-:W-:Y:S01]  /*9ce0*/  FMUL.FTZ R129, R109, R129 ;  /* 0x000000816d817220 */ /* 0x010fe20000410000 */
[----:B------:R-:W4:Y:S01]  /*9cf0*/  SHFL.IDX PT, R223, R223, R234, 0x1f ;  /* 0x00001feadfdf7589 */ /* 0x000f2200000e0000 */
[----:B------:R-:W-:Y:S01]  /*9d00*/  FMUL.FTZ R52, R52, R44 ;  /* 0x0000002c34347220 */ /* 0x000fe20000410000 */
[----:B------:R-:W-:Y:S01]  /*9d10*/  FMUL.FTZ R44, R92, R46 ;  /* 0x0000002e5c2c7220 */ /* 0x000fe20000410000 */
[----:B-1----:R-:W-:Y:S01]  /*9d20*/  FMUL.FTZ R130, R225, R221 ;  /* 0x000000dde1827220 */ /* 0x002fe20000410000 */
[----:B------:R-:W-:Y:S02]  /*9d30*/  VIADD R221, R8, 0x8 ;  /* 0x0000000808dd7836 */ /* 0x000fe40000000000 */
[----:B------:R-:W-:-:S03]  /*9d40*/  FMUL.FTZ R46, R91, R129 ;  /* 0x000000815b2e7220 */ /* 0x000fc60000410000 */
[----:B------:R-:W1:Y:S01]  /*9d50*/  SHFL.IDX PT, R91, R17, R221, 0x1f ;  /* 0x00001fdd115b7589 */ /* 0x000e6200000e0000 */
[----:B------:R-:W-:Y:S01]  /*9d60*/  FFMA.FTZ R232, -R232, R232, 1 ;  /* 0x3f800000e8e87423 */ /* 0x000fe200000101e8 */
[----:B------:R-:W-:Y:S01]  /*9d70*/  FMUL.FTZ R41, R15, R41 ;  /* 0x000000290f297220 */ /* 0x000fe20000410000 */
[----:B------:R-:W-:Y:S01]  /*9d80*/  FADD.FTZ R47, R47, -R229 ;  /* 0x800000e52f2f7221 */ /* 0x000fe20000010000 */
[--C-:B---3--:R-:W-:Y:S01]  /*9d90*/  FADD.FTZ R48, R48, -R227.reuse ;  /* 0x800000e330307221 */ /* 0x108fe20000010000 */
[----:B------:R-:W-:Y:S01]  /*9da0*/  FADD.FTZ R50, R50, -R227 ;  /* 0x800000e332327221 */ /* 0x000fe20000010000 */
[----:B------:R-:W-:Y:S01]  /*9db0*/  FMUL.FTZ R43, R232, R41 ;  /* 0x00000029e82b7220 */ /* 0x000fe20000410000 */
[----:B------:R-:W-:Y:S01]  /*9dc0*/  FFMA.FTZ R236, -R236, R236, 1 ;  /* 0x3f800000ecec7423 */ /* 0x000fe200000101ec */
[----:B------:R-:W-:Y:S01]  /*9dd0*/  FFMA.FTZ R93, -R93, R93, 1 ;  /* 0x3f8000005d5d7423 */ /* 0x000fe2000001015d */
[----:B------:R-:W-:Y:S01]  /*9de0*/  FMUL.FTZ R47, R24, R47 ;  /* 0x0000002f182f7220 */ /* 0x000fe20000410000 */
[----:B------:R-:W-:Y:S01]  /*9df0*/  FMUL.FTZ R48, R25, R48 ;  /* 0x0000003019307220 */ /* 0x000fe20000410000 */
[----:B----4-:R-:W-:Y:S01]  /*9e00*/  FADD.FTZ R40, R53, -R223 ;  /* 0x800000df35287221 */ /* 0x010fe20000010000 */
[----:B------:R-:W-:Y:S01]  /*9e10*/  FFMA.FTZ R53, -R164, R164, 1 ;  /* 0x3f800000a4357423 */ /* 0x000fe200000101a4 */
[----:B------:R-:W-:Y:S01]  /*9e20*/  FMUL.FTZ R41, R26, R50 ;  /* 0x000000321a297220 */ /* 0x000fe20000410000 */
[----:B------:R-:W-:Y:S01]  /*9e30*/  FFMA.FTZ R94, -R94, R94, 1 ;  /* 0x3f8000005e5e7423 */ /* 0x000fe2000001015e */
[----:B------:R-:W-:Y:S01]  /*9e40*/  FMUL.FTZ R209, R27, R209 ;  /* 0x000000d11bd17220 */ /* 0x000fe20000410000 */
[----:B------:R-:W-:-:S02]  /*9e50*/  VIADD R225, R8, 0x4 ;  /* 0x0000000408e17836 */ /* 0x000fc40000000000 */
[----:B------:R-:W-:Y:S02]  /*9e60*/  VIADD R235, R8, 0x10 ;  /* 0x0000001008eb7836 */ /* 0x000fe40000000000 */
[----:B------:R-:W-:Y:S01]  /*9e70*/  FMUL.FTZ R53, R53, R47 ;  /* 0x0000002f35357220 */ /* 0x000fe20000410000 */
[----:B------:R-:W-:Y:S01]  /*9e80*/  FMUL.FTZ R50, R236, R48 ;  /* 0x00000030ec327220 */ /* 0x000fe20000410000 */
[----:B------:R-:W-:Y:S01]  /*9e90*/  FMUL.FTZ R47, R94, R41 ;  /* 0x000000295e2f7220 */ /* 0x000fe20000410000 */
[--C-:B-1----:R-:W-:Y:S01]  /*9ea0*/  FADD.FTZ R60, R60, -R91.reuse ;  /* 0x8000005b3c3c7221 */ /* 0x102fe20000010000 */
[----:B------:R-:W-:Y:S01]  /*9eb0*/  FADD.FTZ R62, R62, -R91 ;  /* 0x8000005b3e3e7221 */ /* 0x000fe20000010000 */
[----:B------:R-:W-:Y:S01]  /*9ec0*/  IADD3 R226, R8, 0xc, RZ ;  /* 0x0000000c08e27810 */ /* 0x000fe20007ffe0ff */
[----:B------:R-:W-:Y:S01]  /*9ed0*/  LDS R91, [R12+0x400] ;  /* 0x000400000c5b7984 */ /* 0x000fe20000000800 */
[----:B------:R-:W-:-:S03]  /*9ee0*/  FMUL.FTZ R48, R93, R209 ;  /* 0x000000d15d307220 */ /* 0x000fc60000410000 */
[----:B------:R-:W1:Y:S04]  /*9ef0*/  SHFL.IDX PT, R41, R17, R8, 0x1f ;  /* 0x00001f0811297589 */ /* 0x000e6800000e0000 */
[----:B------:R-:W3:Y:S04]  /*9f00*/  SHFL.IDX PT, R90, R17, R225, 0x1f ;  /* 0x00001fe1115a7589 */ /* 0x000ee800000e0000 */
[----:B------:R-:W4:Y:S04]  /*9f10*/  SHFL.IDX PT, R93, R17, R235, 0x1f ;  /* 0x00001feb115d7589 */ /* 0x000f2800000e0000 */
[----:B------:R-:W2:Y:S04]  /*9f20*/  SHFL.IDX PT, R129, R17, R233, 0x1f ;  /* 0x00001fe911817589 */ /* 0x000ea800000e0000 */
[----:B------:R-:W2:Y:S04]  /*9f30*/  SHFL.IDX PT, R92, R17, R230, 0x1f ;  /* 0x00001fe6115c7589 */ /* 0x000ea800000e0000 */
[----:B------:R-:W2:Y:S04]  /*9f40*/  SHFL.IDX PT, R209, R17, R226, 0x1f ;  /* 0x00001fe211d17589 */ /* 0x000ea800000e0000 */
[----:B------:R1:W2:Y:S01]  /*9f50*/  SHFL.IDX PT, R94, R17, R234, 0x1f ;  /* 0x00001fea115e7589 */ /* 0x0002a200000e0000 */
[----:B------:R-:W-:Y:S01]  /*9f60*/  FADD.FTZ R223, R55, -R223 ;  /* 0x800000df37df7221 */ /* 0x000fe20000010000 */
[----:B------:R-:W2:Y:S01]  /*9f70*/  MUFU.EX2 R127, R127 ;  /* 0x0000007f007f7308 */ /* 0x000ea20000000800 */
        /* <DEDUP_REMOVED lines=14> */
[----:B---3--:R-:W-:Y:S01]  /*a060*/  FADD.FTZ R57, R57, -R90 ;  /* 0x8000005a39397221 */ /* 0x008fe20000010000 */
[--C-:B----4-:R-:W-:Y:S01]  /*a070*/  FADD.FTZ R64, R64, -R93.reuse ;  /* 0x8000005d40407221 */ /* 0x110fe20000010000 */
[----:B------:R1:W-:Y:S01]  /*a080*/  MUFU.EX2 R17, R28 ;  /* 0x0000001c00117308 */ /* 0x0003e20000000800 */
[----:B------:R-:W-:Y:S01]  /*a090*/  FADD.FTZ R93, R66, -R93 ;  /* 0x8000005d425d7221 */ /* 0x000fe20000010000 */
[----:B--2---:R-:W-:Y:S01]  /*a0a0*/  FADD.FTZ R66, R65, -R129 ;  /* 0x8000008141427221 */ /* 0x004fe20000010000 */
[----:B------:R-:W-:Y:S01]  /*a0b0*/  FMUL.FTZ R42, R89, R42 ;  /* 0x0000002a592a7220 */ /* 0x000fe20000410000 */
[----:B------:R-:W-:Y:S01]  /*a0c0*/  FADD.FTZ R65, R68, -R92 ;  /* 0x8000005c44417221 */ /* 0x000fe20000010000 */
[----:B------:R-:W-:Y:S01]  /*a0d0*/  FFMA.FTZ R89, -R163, R163, 1 ;  /* 0x3f800000a3597423 */ /* 0x000fe200000101a3 */
[----:B------:R-:W-:Y:S01]  /*a0e0*/  FMUL.FTZ R51, R19, R51 ;  /* 0x0000003313337220 */ /* 0x000fe20000410000 */
[--C-:B------:R-:W-:Y:S01]  /*a0f0*/  FADD.FTZ R63, R63, -R209.reuse ;  /* 0x800000d13f3f7221 */ /* 0x100fe20000010000 */
        /* <DEDUP_REMOVED lines=23> */
[----:B------:R-:W3:Y:S01]  /*a270*/  MUFU.EX2 R124, R124 ;  /* 0x0000007c007c7308 */ /* 0x000ee20000000800 */
[----:B------:R-:W-:Y:S01]  /*a280*/  FMUL.FTZ R89, R89, R212 ;  /* 0x000000d459597220 */ /* 0x000fe20000410000 */
[----:B------:R-:W-:Y:S01]  /*a290*/  FADD.FTZ R61, R61, -R209 ;  /* 0x800000d13d3d7221 */ /* 0x000fe20000010000 */
[----:B------:R-:W-:Y:S01]  /*a2a0*/  FADD.FTZ R67, R67, -R129 ;  /* 0x8000008143437221 */ /* 0x000fe20000010000 */
[----:B------:R-:W-:Y:S01]  /*a2b0*/  FMUL.FTZ R57, R57, R63 ;  /* 0x0000003f39397220 */ /* 0x000fe20000410000 */
[----:B------:R-:W-:Y:S01]  /*a2c0*/  FMUL.FTZ R56, R56, R93 ;  /* 0x0000005d38387220 */ /* 0x000fe20000410000 */
[----:B------:R-:W1:Y:S01]  /*a2d0*/  SHFL.IDX PT, R62, R91, R221, 0x1f ;  /* 0x00001fdd5b3e7589 */ /* 0x000e6200000e0000 */
[----:B------:R-:W-:-:S03]  /*a2e0*/  FADD.FTZ R58, R58, -R41 ;  /* 0x800000293a3a7221 */ /* 0x000fc60000010000 */
[----:B------:R-:W-:Y:S01]  /*a2f0*/  SHFL.IDX PT, R212, R91, R8, 0x1f ;  /* 0x00001f085bd47589 */ /* 0x000fe200000e0000 */
[----:B------:R-:W1:Y:S03]  /*a300*/  MUFU.EX2 R126, R126 ;  /* 0x0000007e007e7308 */ /* 0x000e660000000800 */
[----:B------:R-:W-:Y:S04]  /*a310*/  SHFL.IDX PT, R63, R91, R225, 0x1f ;  /* 0x00001fe15b3f7589 */ /* 0x000fe800000e0000 */
[----:B------:R-:W-:Y:S04]  /*a320*/  SHFL.IDX PT, R112, R91, R226, 0x1f ;  /* 0x00001fe25b707589 */ /* 0x000fe800000e0000 */
[----:B------:R-:W-:Y:S04]  /*a330*/  SHFL.IDX PT, R209, R91, R235, 0x1f ;  /* 0x00001feb5bd17589 */ /* 0x000fe800000e0000 */
[----:B------:R-:W-:Y:S04]  /*a340*/  SHFL.IDX PT, R93, R91, R233, 0x1f ;  /* 0x00001fe95b5d7589 */ /* 0x000fe800000e0000 */
[----:B------:R-:W-:Y:S04]  /*a350*/  SHFL.IDX PT, R129, R91, R230, 0x1f ;  /* 0x00001fe65b817589 */ /* 0x000fe800000e0000 */
[----:B------:R-:W1:Y:S01]  /*a360*/  SHFL.IDX PT, R91, R91, R234, 0x1f ;  /* 0x00001fea5b5b7589 */ /* 0x000e6200000e0000 */
[----:B------:R-:W1:Y:S01]  /*a370*/  MUFU.EX2 R122, R122 ;  /* 0x0000007a007a7308 */ /* 0x000e620000000800 */
[----:B------:R-:W-:Y:S01]  /*a380*/  FFMA.FTZ R69, -R157, R157, 1 ;  /* 0x3f8000009d457423 */ /* 0x000fe2000001019d */
[----:B------:R-:W-:Y:S01]  /*a390*/  FMUL.FTZ R58, R23, R58 ;  /* 0x0000003a173a7220 */ /* 0x000fe20000410000 */
[----:B------:R1:W5:Y:S04]  /*a3a0*/  LDL.LU R163, [R1+0xe4] ;  /* 0x0000e40001a37983 */ /* 0x0003680000300800 */
[----:B------:R1:W5:Y:S01]  /*a3b0*/  LDL.LU R162, [R1+0xe0] ;  /* 0x0000e00001a27983 */ /* 0x0003620000300800 */
[----:B------:R-:W1:Y:S03]  /*a3c0*/  MUFU.EX2 R125, R125 ;  /* 0x0000007d007d7308 */ /* 0x000e660000000800 */
[----:B------:R1:W5:Y:S01]  /*a3d0*/  LDL.LU R161, [R1+0xdc] ;  /* 0x0000dc0001a17983 */ /* 0x0003620000300800 */
[----:B------:R-:W-:Y:S01]  /*a3e0*/  FMUL.FTZ R59, R33, R59 ;  /* 0x0000003b213b7220 */ /* 0x000fe20000410000 */
[----:B------:R-:W-:-:S02]  /*a3f0*/  FMUL.FTZ R69, R69, R58 ;  /* 0x0000003a45457220 */ /* 0x000fc40000410000 */
[----:B------:R1:W5:Y:S01]  /*a400*/  LDL.LU R160, [R1+0xd8] ;  /* 0x0000d80001a07983 */ /* 0x0003620000300800 */
[----:B------:R4:W-:Y:S01]  /*a410*/  MUFU.EX2 R41, R29 ;  /* 0x0000001d00297308 */ /* 0x0009e20000000800 */
[----:B------:R-:W-:Y:S02]  /*a420*/  FFMA.FTZ R58, -R150, R150, 1 ;  /* 0x3f800000963a7423 */ /* 0x000fe40000010196 */
[----:B------:R1:W5:Y:S01]  /*a430*/  LDL.LU R159, [R1+0xd4] ;  /* 0x0000d400019f7983 */ /* 0x0003620000300800 */
[----:B--2---:R-:W-:Y:S01]  /*a440*/  FMUL.FTZ R64, R128, R64 ;  /* 0x0000004080407220 */ /* 0x004fe20000410000 */
[----:B------:R-:W-:Y:S02]  /*a450*/  FADD.FTZ R92, R70, -R92 ;  /* 0x8000005c465c7221 */ /* 0x000fe40000010000 */
[----:B------:R2:W5:Y:S01]  /*a460*/  LDL.LU R158, [R1+0xd0] ;  /* 0x0000d000019e7983 */ /* 0x0005620000300800 */
[----:B----4-:R-:W-:-:S03]  /*a470*/  FFMA.FTZ R29, -R155, R155, 1 ;  /* 0x3f8000009b1d7423 */ /* 0x010fc6000001019b */
[----:B------:R2:W5:Y:S01]  /*a480*/  LDL.LU R157, [R1+0xcc] ;  /* 0x0000cc00019d7983 */ /* 0x0005620000300800 */
[----:B------:R-:W-:Y:S01]  /*a490*/  FFMA.FTZ R70, -R154, R154, 1 ;  /* 0x3f8000009a467423 */ /* 0x000fe2000001019a */
[----:B------:R4:W2:Y:S02]  /*a4a0*/  MUFU.EX2 R12, R31 ;  /* 0x0000001f000c7308 */ /* 0x0008a40000000800 */
[----:B------:R1:W5:Y:S01]  /*a4b0*/  LDL.LU R156, [R1+0xc8] ;  /* 0x0000c800019c7983 */ /* 0x0003620000300800 */
[----:B------:R-:W-:Y:S01]  /*a4c0*/  FMUL.FTZ R29, R29, R59 ;  /* 0x0000003b1d1d7220 */ /* 0x000fe20000410000 */
[----:B------:R-:W-:Y:S02]  /*a4d0*/  FMUL.FTZ R64, R58, R64 ;  /* 0x000000403a407220 */ /* 0x000fe40000410000 */
[----:B------:R1:W5:Y:S01]  /*a4e0*/  LDL.LU R155, [R1+0xc4] ;  /* 0x0000c400019b7983 */ /* 0x0003620000300800 */
[----:B------:R-:W-:Y:S01]  /*a4f0*/  FFMA.FTZ R59, -R149, R149, 1 ;  /* 0x3f800000953b7423 */ /* 0x000fe20000010195 */
[----:B------:R-:W-:Y:S01]  /*a500*/  FMUL.FTZ R66, R121, R66 ;  /* 0x0000004279427220 */ /* 0x000fe20000410000 */
[----:B----4-:R-:W-:Y:S01]  /*a510*/  FFMA.FTZ R31, -R152, R152, 1 ;  /* 0x3f800000981f7423 */ /* 0x010fe20000010198 */
[----:B------:R4:W5:Y:S01]  /*a520*/  LDL.LU R154, [R1+0xc0] ;  /* 0x0000c000019a7983 */ /* 0x0009620000300800 */
[----:B------:R-:W-:Y:S01]  /*a530*/  FFMA.FTZ R58, -R148, R148, 1 ;  /* 0x3f800000943a7423 */ /* 0x000fe20000010194 */
[----:B---3--:R-:W-:-:S02]  /*a540*/  FMUL.FTZ R67, R124, R67 ;  /* 0x000000437c437220 */ /* 0x008fc40000410000 */
[----:B------:R4:W5:Y:S01]  /*a550*/  LDL.LU R153, [R1+0xbc] ;  /* 0x0000bc0001997983 */ /* 0x0009620000300800 */
[----:B------:R-:W-:Y:S01]  /*a560*/  FMUL.FTZ R61, R36, R61 ;  /* 0x0000003d243d7220 */ /* 0x000fe20000410000 */
[----:B------:R-:W-:Y:S02]  /*a570*/  FMUL.FTZ R60, R34, R60 ;  /* 0x0000003c223c7220 */ /* 0x000fe40000410000 */
[----:B------:R4:W5:Y:S01]  /*a580*/  LDL.LU R152, [R1+0xb8] ;  /* 0x0000b80001987983 */ /* 0x0009620000300800 */
[----:B------:R-:W-:-:S03]  /*a590*/  FMUL.FTZ R59, R59, R66 ;  /* 0x000000423b3b7220 */ /* 0x000fc60000410000 */
[----:B------:R4:W5:Y:S01]  /*a5a0*/  LDL.LU R151, [R1+0xb4] ;  /* 0x0000b40001977983 */ /* 0x0009620000300800 */
[----:B------:R-:W-:Y:S01]  /*a5b0*/  FMUL.FTZ R58, R58, R67 ;  /* 0x000000433a3a7220 */ /* 0x000fe20000410000 */
[----:B------:R-:W-:Y:S02]  /*a5c0*/  FFMA.FTZ R66, -R147, R147, 1 ;  /* 0x3f80000093427423 */ /* 0x000fe40000010193 */
[----:B------:R4:W5:Y:S01]  /*a5d0*/  LDL.LU R150, [R1+0xb0] ;  /* 0x0000b00001967983 */ /* 0x0009620000300800 */
[----:B-1----:R-:W-:Y:S01]  /*a5e0*/  FMUL.FTZ R65, R126, R65 ;  /* 0x000000417e417220 */ /* 0x002fe20000410000 */
[----:B------:R-:W-:Y:S02]  /*a5f0*/  FMUL.FTZ R31, R31, R61 ;  /* 0x0000003d1f1f7220 */ /* 0x000fe40000410000 */
[----:B------:R4:W5:Y:S01]  /*a600*/  LDL.LU R149, [R1+0xac] ;  /* 0x0000ac0001957983 */ /* 0x0009620000300800 */
[----:B------:R-:W-:Y:S01]  /*a610*/  FFMA.FTZ R67, -R146, R146, 1 ;  /* 0x3f80000092437423 */ /* 0x000fe20000010192 */
[----:B------:R-:W-:-:S02]  /*a620*/  FMUL.FTZ R70, R70, R60 ;  /* 0x0000003c46467220 */ /* 0x000fc40000410000 */
[----:B------:R4:W5:Y:S01]  /*a630*/  LDL.LU R148, [R1+0xa8] ;  /* 0x0000a80001947983 */ /* 0x0009620000300800 */
[----:B------:R-:W-:Y:S01]  /*a640*/  FFMA.FTZ R61, -R145, R145, 1 ;  /* 0x3f800000913d7423 */ /* 0x000fe20000010191 */
[----:B------:R-:W-:Y:S02]  /*a650*/  FMUL.FTZ R90, R122, R90 ;  /* 0x0000005a7a5a7220 */ /* 0x000fe40000410000 */
[----:B------:R4:W5:Y:S01]  /*a660*/  LDL.LU R147, [R1+0xa4] ;  /* 0x0000a40001937983 */ /* 0x0009620000300800 */
[----:B------:R-:W-:Y:S01]  /*a670*/  FFMA.FTZ R60, -R144, R144, 1 ;  /* 0x3f800000903c7423 */ /* 0x000fe20000010190 */
[--C-:B------:R-:W-:Y:S01]  /*a680*/  FADD.FTZ R76, R76, -R62.reuse ;  /* 0x8000003e4c4c7221 */ /* 0x100fe20000010000 */
[----:B------:R-:W-:Y:S01]  /*a690*/  FADD.FTZ R78, R78, -R62 ;  /* 0x8000003e4e4e7221 */ /* 0x000fe20000010000 */
        /* <DEDUP_REMOVED lines=35> */
[----:B------:R-:W-:-:S03]  /*a8d0*/  FFMA.FTZ R212, -R2, R2, 1 ;  /* 0x3f80000002d47423 */ /* 0x000fc60000010102 */
[----:B------:R4:W5:Y:S04]  /*a8e0*/  LDL.LU R4, [R1+0x78] ;  /* 0x0000780001047983 */ /* 0x0009680000300800 */
[----:B------:R4:W5:Y:S04]  /*a8f0*/  LDL.LU R3, [R1+0x74] ;  /* 0x0000740001037983 */ /* 0x0009680000300800 */
[----:B------:R4:W5:Y:S04]  /*a900*/  LDL.LU R2, [R1+0x70] ;  /* 0x0000700001027983 */ /* 0x0009680000300800 */
[----:B------:R-:W3:Y:S01]  /*a910*/  LDL R213, [R1+0x54] ;  /* 0x0000540001d57983 */ /* 0x000ee20000100800 */
[----:B------:R-:W1:Y:S01]  /*a920*/  MUFU.EX2 R123, R123 ;  /* 0x0000007b007b7308 */ /* 0x000e620000000800 */
[----:B------:R-:W-:Y:S01]  /*a930*/  FADD.FTZ R73, R73, -R63 ;  /* 0x8000003f49497221 */ /* 0x000fe20000010000 */
[----:B------:R-:W-:-:S06]  /*a940*/  FMUL.FTZ R72, R17, R72 ;  /* 0x0000004811487220 */ /* 0x000fcc0000410000 */
[----:B------:R-:W4:Y:S01]  /*a950*/  MUFU.EX2 R205, R205 ;  /* 0x000000cd00cd7308 */ /* 0x000f220000000800 */
[----:B------:R-:W-:-:S07]  /*a960*/  FADD.FTZ R63, R75, -R63 ;  /* 0x8000003f4b3f7221 */ /* 0x000fce0000010000 */
[----:B------:R-:W4:Y:S08]  /*a970*/  MUFU.EX2 R204, R204 ;  /* 0x000000cc00cc7308 */ /* 0x000f300000000800 */
[----:B------:R-:W4:Y:S08]  /*a980*/  MUFU.EX2 R222, R222 ;  /* 0x000000de00de7308 */ /* 0x000f300000000800 */
[----:B------:R-:W4:Y:S08]  /*a990*/  MUFU.EX2 R139, R139 ;  /* 0x0000008b008b7308 */ /* 0x000f300000000800 */
[----:B------:R-:W4:Y:S08]  /*a9a0*/  MUFU.EX2 R224, R224 ;  /* 0x000000e000e07308 */ /* 0x000f300000000800 */
[----:B------:R-:W4:Y:S08]  /*a9b0*/  MUFU.EX2 R216, R216 ;  /* 0x000000d800d87308 */ /* 0x000f300000000800 */
[----:B------:R-:W4:Y:S08]  /*a9c0*/  MUFU.EX2 R211, R211 ;  /* 0x000000d300d37308 */ /* 0x000f300000000800 */
[----:B------:R-:W4:Y:S08]  /*a9d0*/  MUFU.EX2 R210, R210 ;  /* 0x000000d200d27308 */ /* 0x000f300000000800 */
[----:B------:R-:W4:Y:S08]  /*a9e0*/  MUFU.EX2 R220, R220 ;  /* 0x000000dc00dc7308 */ /* 0x000f300000000800 */
[----:B------:R-:W4:Y:S01]  /*a9f0*/  MUFU.EX2 R219, R219 ;  /* 0x000000db00db7308 */ /* 0x000f220000000800 */
[----:B------:R-:W-:-:S07]  /*aa00*/  FMUL.FTZ R62, R62, R72 ;  /* 0x000000483e3e7220 */ /* 0x000fce0000410000 */
[----:B------:R-:W4:Y:S08]  /*aa10*/  MUFU.EX2 R215, R215 ;  /* 0x000000d700d77308 */ /* 0x000f300000000800 */
[----:B------:R-:W4:Y:S01]  /*aa20*/  MUFU.EX2 R214, R214 ;  /* 0x000000d600d67308 */ /* 0x000f220000000800 */
[----:B------:R-:W-:Y:S01]  /*aa30*/  FMUL.FTZ R74, R40, R74 ;  /* 0x0000004a284a7220 */ /* 0x000fe20000410000 */
[----:B--2---:R-:W-:Y:S01]  /*aa40*/  FMUL.FTZ R72, R12, R63 ;  /* 0x0000003f0c487220 */ /* 0x004fe20000410000 */
[----:B------:R-:W-:-:S02]  /*aa50*/  F2FP.F16.F32.PACK_AB R69, R29, R69 ;  /* 0x000000451d45723e */ /* 0x000fc400000000ff */
[----:B------:R-:W-:Y:S01]  /*aa60*/  FMUL.FTZ R63, R65, R74 ;  /* 0x0000004a413f7220 */ /* 0x000fe20000410000 */
[----:B------:R-:W-:Y:S01]  /*aa70*/  FMUL.FTZ R90, R90, R72 ;  /* 0x000000485a5a7220 */ /* 0x000fe20000410000 */
[----:B------:R-:W-:Y:S01]  /*aa80*/  FFMA.FTZ R72, -R115, R115, 1 ;  /* 0x3f80000073487423 */ /* 0x000fe20000010173 */
[----:B------:R-:W-:Y:S01]  /*aa90*/  FFMA.FTZ R65, -R116, R116, 1 ;  /* 0x3f80000074417423 */ /* 0x000fe20000010174 */
[----:B-1----:R-:W-:Y:S01]  /*aaa0*/  FMUL.FTZ R92, R123, R92 ;  /* 0x0000005c7b5c7220 */ /* 0x002fe20000410000 */
[----:B------:R-:W-:Y:S01]  /*aab0*/  FFMA.FTZ R115, -R117, R117, 1 ;  /* 0x3f80000075737423 */ /* 0x000fe20000010175 */
[----:B------:R-:W-:Y:S01]  /*aac0*/  FFMA.FTZ R116, -R120, R120, 1 ;  /* 0x3f80000078747423 */ /* 0x000fe20000010178 */
[----:B----4-:R-:W-:Y:S01]  /*aad0*/  FMUL.FTZ R86, R205, R86 ;  /* 0x00000056cd567220 */ /* 0x010fe20000410000 */
        /* <DEDUP_REMOVED lines=208> */
.L_x_1892:
        /* <DEDUP_REMOVED lines=68> */
.L_x_1893:
        /* <DEDUP_REMOVED lines=12> */
.L_x_1883:
[----:B------:R-:W-:-:S06]  /*bce0*/  UISETP.GE.AND UP0, UPT, UR43, UR42, UPT ;  /* 0x0000002a2b00728c */ /* 0x000fcc000bf06270 */
[----:B------:R-:W-:-:S13]  /*bcf0*/  PLOP3.LUT P0, PT, PT, PT, UP0, 0x80, 0x0 ;  /* 0x000000000000781c */ /* 0x000fda0003f0f008 */
[----:B------:R-:W-:Y:S05]  /*bd00*/  @P0 BRA `(.L_x_1895) ;  /* 0x0000005800000947 */ /* 0x000fea0003800000 */
[----:B------:R-:W2:Y:S01]  /*bd10*/  LDL.LU R21, [R1+0x48] ;  /* 0x0000480001157983 */ /* 0x000ea20000300800 */
[----:B------:R-:W3:Y:S01]  /*bd20*/  S2UR UR4, SR_CTAID.X ;  /* 0x00000000000479c3 */ /* 0x000ee20000002500 */
[----:B------:R-:W-:Y:S01]  /*bd30*/  MOV R19, 0x40000040 ;  /* 0x4000004000137802 */ /* 0x000fe20000000f00 */
[----:B------:R-:W4:Y:S01]  /*bd40*/  S2R R6, SR_TID.X ;  /* 0x0000000000067919 */ /* 0x000f220000002100 */
[----:B------:R-:W5:Y:S01]  /*bd50*/  S2R R5, SR_TID.X ;  /* 0x0000000000057919 */ /* 0x000f620000002100 */
[----:B---3--:R-:W-:Y:S01]  /*bd60*/  UIMAD UR4, UR4, -0x80, UR40 ;  /* 0xffffff80040478a4 */ /* 0x008fe2000f8e0228 */
[----:B----4-:R-:W-:Y:S01]  /*bd70*/  VIADD R9, R6, 0xffffff80 ;  /* 0xffffff8006097836 */ /* 0x010fe20000000000 */
[----:B-----5:R-:W-:-:S04]  /*bd80*/  IADD3 R5, R5, -0x80, RZ ;  /* 0xffffff8005057810 */ /* 0x020fc80007ffe0ff */
[----:B------:R-:W-:Y:S02]  /*bd90*/  SHF.R.S32.HI R8, RZ, 0x1f, R9 ;  /* 0x0000001fff087819 */ /* 0x000fe40000011409 */
[----:B------:R-:W-:Y:S02]  /*bda0*/  SHF.R.S32.HI R6, RZ, 0x1f, R5 ;  /* 0x0000001fff067819 */ /* 0x000fe40000011405 */
[----:B------:R-:W-:Y:S02]  /*bdb0*/  LEA.HI R11, R8, R9, RZ, 0x7 ;  /* 0x00000009080b7211 */ /* 0x000fe400078f38ff */
[----:B------:R-:W-:Y:S02]  /*bdc0*/  LEA.HI R7, R6, R5, RZ, 0x5 ;  /* 0x0000000506077211 */ /* 0x000fe400078f28ff */
[----:B------:R-:W-:Y:S02]  /*bdd0*/  LOP3.LUT R10, R11, 0xffffff80, RZ, 0xc0, !PT ;  /* 0xffffff800b0a7812 */ /* 0x000fe400078ec0ff */
[----:B------:R-:W-:-:S02]  /*bde0*/  LOP3.LUT R8, R7, 0xffffffe0, RZ, 0xc0, !PT ;  /* 0xffffffe007087812 */ /* 0x000fc400078ec0ff */
[----:B------:R-:W-:Y:S01]  /*bdf0*/  LEA.HI R6, R6, R5, RZ, 0x2 ;  /* 0x0000000506067211 */ /* 0x000fe200078f10ff */
[----:B------:R-:W-:Y:S01]  /*be00*/  IMAD.IADD R9, R9, 0x1, -R10 ;  /* 0x0000000109097824 */ /* 0x000fe200078e0a0a */
[----:B------:R-:W-:Y:S01]  /*be10*/  SHF.R.S32.HI R22, RZ, 0x7, R11 ;  /* 0x00000007ff167819 */ /* 0x000fe2000001140b */
[C---:B------:R-:W-:Y:S01]  /*be20*/  IMAD.IADD R8, R5.reuse, 0x1, -R8 ;  /* 0x0000000105087824 */ /* 0x040fe200078e0a08 */
[----:B------:R-:W-:Y:S02]  /*be30*/  LOP3.LUT R6, R6, 0xfffffffc, RZ, 0xc0, !PT ;  /* 0xfffffffc06067812 */ /* 0x000fe400078ec0ff */
[----:B------:R-:W-:Y:S02]  /*be40*/  SHF.R.S32.HI R12, RZ, 0x1f, R9 ;  /* 0x0000001fff0c7819 */ /* 0x000fe40000011409 */
[----:B------:R-:W-:Y:S02]  /*be50*/  SHF.R.S32.HI R7, RZ, 0x1f, R8 ;  /* 0x0000001fff077819 */ /* 0x000fe40000011408 */
[----:B------:R-:W-:-:S02]  /*be60*/  IADD3 R10, R5, -R6, RZ ;  /* 0x80000006050a7210 */ /* 0x000fc40007ffe0ff */
[CC--:B------:R-:W-:Y:S02]  /*be70*/  LEA.HI R6, R12.reuse, R9.reuse, RZ, 0x2 ;  /* 0x000000090c067211 */ /* 0x0c0fe400078f10ff */
[----:B------:R-:W-:Y:S02]  /*be80*/  LEA.HI R5, R7, R8, RZ, 0x3 ;  /* 0x0000000807057211 */ /* 0x000fe400078f18ff */
[----:B------:R-:W-:Y:S02]  /*be90*/  LEA.HI R13, R12, R9, RZ, 0x5 ;  /* 0x000000090c0d7211 */ /* 0x000fe400078f28ff */
[--C-:B------:R-:W-:Y:S02]  /*bea0*/  SHF.R.S32.HI R9, RZ, 0x2, R6.reuse ;  /* 0x00000002ff097819 */ /* 0x100fe40000011406 */
[----:B------:R-:W-:Y:S02]  /*beb0*/  SHF.R.S32.HI R12, RZ, 0x1f, R6 ;  /* 0x0000001fff0c7819 */ /* 0x000fe40000011406 */
[----:B------:R-:W-:-:S02]  /*bec0*/  SHF.R.S32.HI R6, RZ, 0x3, R5 ;  /* 0x00000003ff067819 */ /* 0x000fc40000011405 */
[----:B------:R-:W-:Y:S02]  /*bed0*/  SHF.R.S32.HI R5, RZ, 0x1f, R5 ;  /* 0x0000001fff057819 */ /* 0x000fe40000011405 */
[----:B------:R-:W-:Y:S02]  /*bee0*/  LEA.HI R7, R7, R8, RZ, 0x2 ;  /* 0x0000000807077211 */ /* 0x000fe400078f10ff */
[----:B------:R-:W-:Y:S02]  /*bef0*/  LEA.HI R5, R5, R6, RZ, 0x4 ;  /* 0x0000000605057211 */ /* 0x000fe400078f20ff */
[----:B------:R-:W-:Y:S02]  /*bf00*/  SHF.R.S32.HI R8, RZ, 0x2, R7 ;  /* 0x00000002ff087819 */ /* 0x000fe40000011407 */
[----:B------:R-:W-:Y:S02]  /*bf10*/  LEA.HI R12, R12, R9, RZ, 0x3 ;  /* 0x000000090c0c7211 */ /* 0x000fe400078f18ff */
[----:B------:R-:W-:-:S02]  /*bf20*/  LOP3.LUT R5, R5, 0x1ffffff0, RZ, 0xc0, !PT ;  /* 0x1ffffff005057812 */ /* 0x000fc400078ec0ff */
[----:B------:R-:W-:Y:S02]  /*bf30*/  LEA.HI R7, R7, R8, RZ, 0x1 ;  /* 0x0000000807077211 */ /* 0x000fe400078f08ff */
[----:B------:R-:W-:Y:S02]  /*bf40*/  LEA.HI R11, R22, R22, RZ, 0x1 ;  /* 0x00000016160b7211 */ /* 0x000fe400078f08ff */
[----:B------:R-:W-:Y:S02]  /*bf50*/  LOP3.LUT R12, R12, 0xfffffff8, RZ, 0xc0, !PT ;  /* 0xfffffff80c0c7812 */ /* 0x000fe400078ec0ff */
[----:B------:R-:W-:Y:S01]  /*bf60*/  IADD3 R6, R6, -R5, RZ ;  /* 0x8000000506067210 */ /* 0x000fe20007ffe0ff */
[----:B------:R-:W-:Y:S01]  /*bf70*/  VIADD R5, R8, 0x8 ;  /* 0x0000000808057836 */ /* 0x000fe20000000000 */
[----:B------:R-:W-:Y:S01]  /*bf80*/  LOP3.LUT R7, R7, 0xfffffffe, RZ, 0xc0, !PT ;  /* 0xfffffffe07077812 */ /* 0x000fe200078ec0ff */
[----:B------:R-:W-:Y:S01]  /*bf90*/  IMAD.IADD R12, R9, 0x1, -R12 ;  /* 0x00000001090c7824 */ /* 0x000fe200078e0a0c */
[----:B------:R-:W-:-:S02]  /*bfa0*/  LOP3.LUT R11, R11, 0x3fffffe, RZ, 0xc0, !PT ;  /* 0x03fffffe0b0b7812 */ /* 0x000fc400078ec0ff */
[----:B------:R-:W-:Y:S02]  /*bfb0*/  SHF.R.S32.HI R15, RZ, 0x5, R13 ;  /* 0x00000005ff0f7819 */ /* 0x000fe4000001140d */
[----:B------:R-:W-:Y:S01]  /*bfc0*/  IADD3 R7, R8, -R7, RZ ;  /* 0x8000000708077210 */ /* 0x000fe20007ffe0ff */
[----:B------:R-:W-:Y:S01]  /*bfd0*/  IMAD.IADD R22, R22, 0x1, -R11 ;  /* 0x0000000116167824 */ /* 0x000fe200078e0a0b */
[----:B------:R-:W-:Y:S01]  /*bfe0*/  LEA.HI R9, R5, R5, RZ, 0x1 ;  /* 0x0000000505097211 */ /* 0x000fe200078f08ff */
[----:B------:R-:W-:Y:S01]  /*bff0*/  IMAD R17, R15, 0x10, R12 ;  /* 0x000000100f117824 */ /* 0x000fe200078e020c */
[C---:B------:R-:W-:Y:S01]  /*c000*/  IADD3 R15, R8.reuse, 0x18, RZ ;  /* 0x00000018080f7810 */ /* 0x040fe20007ffe0ff */
[----:B------:R-:W-:Y:S01]  /*c010*/  VIADD R11, R8, 0x10 ;  /* 0x00000010080b7836 */ /* 0x000fe20000000000 */
[----:B------:R-:W-:Y:S01]  /*c020*/  LOP3.LUT R12, R9, 0xfffffffe, RZ, 0xc0, !PT ;  /* 0xfffffffe090c7812 */ /* 0x000fe200078ec0ff */
[----:B------:R-:W-:Y:S02]  /*c030*/  IMAD R6, R6, 0x8, R7 ;  /* 0x0000000806067824 */ /* 0x000fe400078e0207 */
[----:B------:R-:W-:Y:S01]  /*c040*/  IMAD R17, R22, 0x40, R17 ;  /* 0x0000004016117824 */ /* 0x000fe200078e0211 */
[----:B------:R-:W-:Y:S01]  /*c050*/  LEA.HI R13, R11, R11, RZ, 0x1 ;  /* 0x0000000b0b0d7211 */ /* 0x000fe200078f08ff */
[----:B------:R-:W-:Y:S01]  /*c060*/  IMAD.IADD R12, R5, 0x1, -R12 ;  /* 0x00000001050c7824 */ /* 0x000fe200078e0a0c */
[----:B------:R3:W-:Y:S01]  /*c070*/  STL [R1+0x64], R6 ;  /* 0x0000640601007387 */ /* 0x0007e20000100800 */
[----:B------:R-:W-:-:S02]  /*c080*/  SHF.R.S32.HI R5, RZ, 0x1, R9 ;  /* 0x00000001ff057819 */ /* 0x000fc40000011409 */
[--C-:B------:R-:W-:Y:S02]  /*c090*/  SHF.R.S32.HI R7, RZ, 0x1, R13.reuse ;  /* 0x00000001ff077819 */ /* 0x100fe4000001140d */
[----:B------:R-:W-:Y:S02]  /*c0a0*/  SHF.R.S32.HI R8, RZ, 0x1f, R13 ;  /* 0x0000001fff087819 */ /* 0x000fe4000001140d */
[----:B------:R-:W-:Y:S01]  /*c0b0*/  LOP3.LUT R14, R13, 0xfffffffe, RZ, 0xc0, !PT ;  /* 0xfffffffe0d0e7812 */ /* 0x000fe200078ec0ff */
[----:B------:R-:W-:Y:S01]  /*c0c0*/  IMAD.MOV.U32 R13, RZ, RZ, 0x40000040 ;  /* 0x40000040ff0d7424 */ /* 0x000fe200078e00ff */
[----:B------:R-:W-:Y:S02]  /*c0d0*/  LEA.HI R8, R8, R7, RZ, 0x4 ;  /* 0x0000000708087211 */ /* 0x000fe400078f20ff */
[----:B---3--:R-:W-:Y:S01]  /*c0e0*/  SHF.R.S32.HI R6, RZ, 0x1f, R9 ;  /* 0x0000001fff067819 */ /* 0x008fe20000011409 */
[----:B------:R-:W-:Y:S01]  /*c0f0*/  IMAD.IADD R14, R11, 0x1, -R14 ;  /* 0x000000010b0e7824 */ /* 0x000fe200078e0a0e */
[----:B------:R-:W-:-:S02]  /*c100*/  LEA.HI R11, R15, R15, RZ, 0x1 ;  /* 0x0000000f0f0b7211 */ /* 0x000fc400078f08ff */
[----:B------:R-:W-:Y:S02]  /*c110*/  LEA.HI R6, R6, R5, RZ, 0x4 ;  /* 0x0000000506067211 */ /* 0x000fe400078f20ff */
[----:B------:R-:W-:Y:S02]  /*c120*/  LOP3.LUT R8, R8, 0x1ffffff0, RZ, 0xc0, !PT ;  /* 0x1ffffff008087812 */ /* 0x000fe400078ec0ff */
[----:B------:R-:W-:Y:S02]  /*c130*/  LOP3.LUT R6, R6, 0x1ffffff0, RZ, 0xc0, !PT ;  /* 0x1ffffff006067812 */ /* 0x000fe400078ec0ff */
[--C-:B------:R-:W-:Y:S02]  /*c140*/  SHF.R.S32.HI R9, RZ, 0x1, R11.reuse ;  /* 0x00000001ff097819 */ /* 0x100fe4000001140b */
[----:B------:R-:W-:Y:S01]  /*c150*/  SHF.R.S32.HI R20, RZ, 0x1f, R11 ;  /* 0x0000001fff147819 */ /* 0x000fe2000001140b */
[----:B------:R-:W-:Y:S01]  /*c160*/  IMAD.IADD R5, R5, 0x1, -R6 ;  /* 0x0000000105057824 */ /* 0x000fe200078e0a06 */
[----:B------:R-:W-:-:S02]  /*c170*/  IADD3 R7, R7, -R8, RZ ;  /* 0x8000000807077210 */ /* 0x000fc40007ffe0ff */
[----:B------:R-:W-:Y:S01]  /*c180*/  LEA.HI R20, R20, R9, RZ, 0x4 ;  /* 0x0000000914147211 */ /* 0x000fe200078f20ff */
[----:B------:R-:W-:Y:S01]  /*c190*/  IMAD R6, R5, 0x8, R12 ;  /* 0x0000000805067824 */ /* 0x000fe200078e020c */
[----:B-1----:R-:W-:Y:S01]  /*c1a0*/  LOP3.LUT R18, R11, 0xfffffffe, RZ, 0xc0, !PT ;  /* 0xfffffffe0b127812 */ /* 0x002fe200078ec0ff */
[----:B------:R-:W-:Y:S01]  /*c1b0*/  IMAD R7, R7, 0x8, R14 ;  /* 0x0000000807077824 */ /* 0x000fe200078e020e */
[----:B------:R-:W-:Y:S01]  /*c1c0*/  LOP3.LUT R20, R20, 0x1ffffff0, RZ, 0xc0, !PT ;  /* 0x1ffffff014147812 */ /* 0x000fe200078ec0ff */
[----:B------:R-:W1:Y:S01]  /*c1d0*/  S2R R8, SR_CTAID.X ;  /* 0x0000000000087919 */ /* 0x000e620000002500 */
[----:B------:R-:W-:Y:S01]  /*c1e0*/  IADD3 R18, R15, -R18, RZ ;  /* 0x800000120f127210 */ /* 0x000fe20007ffe0ff */
[----:B------:R-:W-:Y:S01]  /*c1f0*/  IMAD.MOV.U32 R15, RZ, RZ, 0x40000040 ;  /* 0x40000040ff0f7424 */ /* 0x000fe200078e00ff */
[----:B------:R3:W-:Y:S01]  /*c200*/  STL [R1+0x60], R6 ;  /* 0x0000600601007387 */ /* 0x0007e20000100800 */
[----:B------:R-:W-:-:S03]  /*c210*/  IMAD.IADD R9, R9, 0x1, -R20 ;  /* 0x0000000109097824 */ /* 0x000fc600078e0a14 */
[----:B------:R4:W-:Y:S01]  /*c220*/  STL [R1+0x5c], R7 ;  /* 0x00005c0701007387 */ /* 0x0009e20000100800 */
[----:B------:R-:W-:-:S05]  /*c230*/  IMAD R9, R9, 0x8, R18 ;  /* 0x0000000809097824 */ /* 0x000fca00078e0212 */
[----:B------:R5:W-:Y:S01]  /*c240*/  STL [R1+0x58], R9 ;  /* 0x0000580901007387 */ /* 0x000be20000100800 */
[----:B-1----:R-:W-:Y:S01]  /*c250*/  IMAD R8, R8, -0x80, -R17 ;  /* 0xffffff8008087824 */ /* 0x002fe200078e0a11 */
[----:B--2---:R-:W-:-:S04]  /*c260*/  LEA R5, R21, R16, 0xd ;  /* 0x0000001015057211 */ /* 0x004fc800078e68ff */
[C---:B---3--:R-:W-:Y:S01]  /*c270*/  IADD3 R6, R5.reuse, 0x4000, RZ ;  /* 0x0000400005067810 */ /* 0x048fe20007ffe0ff */
[----:B----4-:R-:W-:Y:S01]  /*c280*/  VIADD R7, R5, 0x20c00 ;  /* 0x00020c0005077836 */ /* 0x010fe20000000000 */
[----:B------:R-:W-:Y:S02]  /*c290*/  SHF.R.U32.HI R5, RZ, 0x4, R5 ;  /* 0x00000004ff057819 */ /* 0x000fe40000011605 */
[----:B------:R-:W-:Y:S02]  /*c2a0*/  SHF.R.U32.HI R6, RZ, 0x4, R6 ;  /* 0x00000004ff067819 */ /* 0x000fe40000011606 */
[----:B------:R-:W-:Y:S02]  /*c2b0*/  SHF.R.U32.HI R7, RZ, 0x4, R7 ;  /* 0x00000004ff077819 */ /* 0x000fe40000011607 */
[----:B------:R-:W-:Y:S02]  /*c2c0*/  LOP3.LUT R6, R6, 0x3fff, RZ, 0xc0, !PT ;  /* 0x00003fff06067812 */ /* 0x000fe400078ec0ff */
[----:B------:R-:W-:-:S02]  /*c2d0*/  LOP3.LUT R5, R5, 0x3fff, RZ, 0xc0, !PT ;  /* 0x00003fff05057812 */ /* 0x000fc400078ec0ff */
[----:B------:R-:W-:Y:S02]  /*c2e0*/  LOP3.LUT R7, R7, 0x3fff, RZ, 0xc0, !PT ;  /* 0x00003fff07077812 */ /* 0x000fe400078ec0ff */
[----:B------:R-:W-:Y:S02]  /*c2f0*/  LOP3.LUT R6, R6, 0x10000, RZ, 0xfc, !PT ;  /* 0x0001000006067812 */ /* 0x000fe400078efcff */
[----:B-----5:R-:W-:Y:S02]  /*c300*/  LOP3.LUT R9, R5, 0x10000, RZ, 0xfc, !PT ;  /* 0x0001000005097812 */ /* 0x020fe400078efcff */
[----:B------:R-:W-:Y:S01]  /*c310*/  LOP3.LUT R5, R7, 0x10000, RZ, 0xfc, !PT ;  /* 0x0001000007057812 */ /* 0x000fe200078efcff */
[C---:B------:R-:W-:Y:S01]  /*c320*/  VIADD R12, R6.reuse, 0x6 ;  /* 0x00000006060c7836 */ /* 0x040fe20000000000 */
[C---:B------:R-:W-:Y:S01]  /*c330*/  IADD3 R14, R6.reuse, 0x4, RZ ;  /* 0x00000004060e7810 */ /* 0x040fe20007ffe0ff */
[----:B------:R-:W-:Y:S01]  /*c340*/  VIADD R18, R6, 0x2 ;  /* 0x0000000206127836 */ /* 0x000fe20000000000 */
[----:B------:R1:W-:Y:S01]  /*c350*/  STL [R1+0x34], R6 ;  /* 0x0000340601007387 */ /* 0x0003e20000100800 */
[----:B------:R-:W-:-:S02]  /*c360*/  IADD3 R7, R10, 0x8, RZ ;  /* 0x000000080a077810 */ /* 0x000fc40007ffe0ff */
[----:B------:R-:W-:Y:S01]  /*c370*/  IADD3 R7, R10, 0x14, RZ ;  /* 0x000000140a077810 */ /* 0x000fe20007ffe0ff */
[----:B------:R2:W-:Y:S01]  /*c380*/  STL [R1+0x50], R5 ;  /* 0x0000500501007387 */ /* 0x0005e20000100800 */
[----:B------:R-:W-:-:S03]  /*c390*/  IADD3 R7, -R17, UR4, RZ ;  /* 0x0000000411077c10 */ /* 0x000fc6000fffe1ff */
[----:B------:R3:W-:Y:S01]  /*c3a0*/  STL.64 [R1+0x38], R12 ;  /* 0x0000380c01007387 */ /* 0x0007e20000100a00 */
[----:B-1----:R-:W-:-:S03]  /*c3b0*/  VIADD R6, R10, 0xc ;  /* 0x0000000c0a067836 */ /* 0x002fc60000000000 */
[----:B------:R3:W-:Y:S01]  /*c3c0*/  STL.64 [R1+0x48], R18 ;  /* 0x0000481201007387 */ /* 0x0007e20000100a00 */
[C---:B------:R-:W-:Y:S02]  /*c3d0*/  VIADD R6, R10.reuse, 0x18 ;  /* 0x000000180a067836 */ /* 0x040fe40000000000 */
[C---:B--2---:R-:W-:Y:S01]  /*c3e0*/  VIADD R5, R10.reuse, 0x4 ;  /* 0x000000040a057836 */ /* 0x044fe20000000000 */
[----:B------:R3:W-:Y:S01]  /*c3f0*/  STL.64 [R1+0x40], R14 ;  /* 0x0000400e01007387 */ /* 0x0007e20000100a00 */
[C---:B------:R-:W-:Y:S02]  /*c400*/  VIADD R5, R10.reuse, 0x10 ;  /* 0x000000100a057836 */ /* 0x040fe40000000000 */
[----:B------:R-:W-:-:S07]  /*c410*/  VIADD R5, R10, 0x1c ;  /* 0x0000001c0a057836 */ /* 0x000fce0000000000 */
.L_x_1906:
[----:B------:R-:W-:-:S04]  /*c420*/  MOV R5, UR36 ;  /* 0x0000002400057c02 */ /* 0x000fc80008000f00 */
[----:B------:R-:W-:-:S04]  /*c430*/  LOP3.LUT R5, R5, 0x1, RZ, 0xfc, !PT ;  /* 0x0000000105057812 */ /* 0x000fc800078efcff */
[----:B------:R-:W-:-:S13]  /*c440*/  ISETP.NE.AND P6, PT, R5, 0x3, PT ;  /* 0x000000030500780c */ /* 0x000fda0003fc5270 */
[----:B------:R-:W-:Y:S05]  /*c450*/  @!P6 BRA `(.L_x_1896) ;  /* 0x000000000004e947 */ /* 0x000fea0003800000 */
[----:B------:R-:W-:Y:S01]  /*c460*/  BPT.TRAP 0x1 ;  /* 0x000000040000795c */ /* 0x000fe20000300000 */
.L_x_1896:
[----:B------:R-:W-:Y:S01]  /*c470*/  IMAD R6, R0, 0x8, R16 ;  /* 0x0000000800067824 */ /* 0x000fe200078e0210 */
[----:B------:R-:W-:-:S04]  /*c480*/  SHF.L.U32 R21, R4, 0x1f, RZ ;  /* 0x0000001f04157819 */ /* 0x000fc800000006ff */
[----:B------:R1:W2:Y:S01]  /*c490*/  SYNCS.PHASECHK.TRANS64.TRYWAIT P0, [R6+URZ+0x30c10], R21 ;  /* 0x030c1015060075a7 */ /* 0x0002a2000800017f */
[----:B------:R-:W-:Y:S05]  /*c4a0*/  @!P6 BRA `(.L_x_1897) ;  /* 0x000000000004e947 */ /* 0x000fea0003800000 */
[----:B------:R-:W-:Y:S01]  /*c4b0*/  BPT.TRAP 0x1 ;  /* 0x000000040000795c */ /* 0x000fe20000300000 */
.L_x_1897:
[----:B------:R-:W-:-:S05]  /*c4c0*/  VIADD R5, R16, 0x10000 ;  /* 0x0001000010057836 */ /* 0x000fca0000000000 */
[----:B------:R-:W-:-:S04]  /*c4d0*/  SHF.R.U32.HI R5, RZ, 0x4, R5 ;  /* 0x00000004ff057819 */ /* 0x000fc80000011605 */
[----:B------:R-:W-:-:S04]  /*c4e0*/  LOP3.LUT R5, R5, 0x3fff, RZ, 0xc0, !PT ;  /* 0x00003fff05057812 */ /* 0x000fc800078ec0ff */
[----:B------:R-:W-:Y:S01]  /*c4f0*/  LOP3.LUT R11, R5, 0x10000, RZ, 0xfc, !PT ;  /* 0x00010000050b7812 */ /* 0x000fe200078efcff */
[----:B--2---:R-:W-:Y:S06]  /*c500*/  @P0 BRA `(.L_x_1898) ;  /* 0x0000000000080947 */ /* 0x004fec0003800000 */
[----:B------:R-:W2:Y:S02]  /*c510*/  SYNCS.PHASECHK.TRANS64.TRYWAIT P0, [R6+URZ+0x30c10], R21 ;  /* 0x030c1015060075a7 */ /* 0x000ea4000800017f */
[----:B--2---:R-:W-:Y:S05]  /*c520*/  @!P0 BRA `(.L_x_1899) ;  /* 0x000000b8006c8947 */ /* 0x004fea0003800000 */
.L_x_1898:
[----:B------:R-:W-:Y:S01]  /*c530*/  LEA R11, R0, R11, 0xa ;  /* 0x0000000b000b7211 */ /* 0x000fe200078e50ff */
[----:B------:R-:W-:Y:S05]  /*c540*/  WARPSYNC.ALL ;  /* 0x0000000000007948 */ /* 0x000fea0003800000 */
[----:B------:R-:W-:Y:S01]  /*c550*/  R2UR UR4, R9 ;  /* 0x00000000090472ca */ /* 0x000fe200000e0000 */
[----:B---3--:R-:W3:Y:S01]  /*c560*/  LDL R18, [R1+0x64] ;  /* 0x0000640001127983 */ /* 0x008ee20000100800 */
        /* <DEDUP_REMOVED lines=9> */
[----:B------:R-:W-:Y:S01]  /*c600*/  UIADD3 UR4, UR6, 0x2, URZ ;  /* 0x0000000206047890 */ /* 0x000fe2000fffe03f */
[----:B------:R-:W-:Y:S01]  /*c610*/  IMAD.MOV.U32 R13, RZ, RZ, 0x40000040 ;  /* 0x40000040ff0d7424 */ /* 0x000fe200078e00ff */
[----:B------:R-:W-:Y:S01]  /*c620*/  UMOV UR11, 0x40000040 ;  /* 0x40000040000b7882 */ /* 0x000fe20000000000 */
[----:B------:R-:W-:Y:S01]  /*c630*/  UMOV UR7, 0x40000040 ;  /* 0x4000004000077882 */ /* 0x000fe20000000000 */
[----:B------:R-:W-:-:S02]  /*c640*/  R2UR UR8, R12 ;  /* 0x000000000c0872ca */ /* 0x000fc400000e0000 */
[----:B------:R-:W-:Y:S01]  /*c650*/  R2UR UR9, R13 ;  /* 0x000000000d0972ca */ /* 0x000fe200000e0000 */
[----:B------:R-:W-:Y:S01]  /*c660*/  UMOV UR10, UR4 ;  /* 0x00000004000a7c82 */ /* 0x000fe20008000000 */
[----:B------:R-:W-:Y:S01]  /*c670*/  IMAD.MOV.U32 R13, RZ, RZ, 0x40000040 ;  /* 0x40000040ff0d7424 */ /* 0x000fe200078e00ff */
[----:B------:R-:W-:Y:S01]  /*c680*/  IADD3 R12, R9, 0x4, RZ ;  /* 0x00000004090c7810 */ /* 0x000fe20007ffe0ff */
        /* <DEDUP_REMOVED lines=17> */
[----:B------:R-:W-:Y:S02]  /*c7a0*/  IMAD R13, R3, 0x2, R12 ;  /* 0x00000002030d7824 */ /* 0x000fe400078e020c */
[C---:B----4-:R-:W-:Y:S01]  /*c7b0*/  IMAD R14, R0.reuse, 0x80, R14 ;  /* 0x00000080000e7824 */ /* 0x050fe200078e020e */
[----:B-----5:R-:W-:-:S04]  /*c7c0*/  LEA R18, R0, R17, 0x7 ;  /* 0x0000001100127211 */ /* 0x020fc800078e38ff */
[C---:B------:R-:W-:Y:S01]  /*c7d0*/  LEA R17, R3.reuse, R14, 0x1 ;  /* 0x0000000e03117211 */ /* 0x040fe200078e08ff */
[----:B--2---:R-:W-:Y:S02]  /*c7e0*/  IMAD R20, R0, 0x80, R15 ;  /* 0x0000008000147824 */ /* 0x004fe400078e020f */
[----:B------:R-:W-:Y:S01]  /*c7f0*/  IMAD R15, R3, 0x2, R18 ;  /* 0x00000002030f7824 */ /* 0x000fe200078e0212 */
[-C--:B------:R-:W-:Y:S01]  /*c800*/  LEA R18, R13, R16.reuse, 0x2 ;  /* 0x000000100d127211 */ /* 0x080fe200078e10ff */
[----:B------:R-:W-:Y:S02]  /*c810*/  IMAD R19, R3, 0x2, R20 ;  /* 0x0000000203137824 */ /* 0x000fe400078e0214 */
[--C-:B------:R-:W-:Y:S02]  /*c820*/  IMAD R12, R17, 0x4, R16.reuse ;  /* 0x00000004110c7824 */ /* 0x100fe400078e0210 */
[----:B------:R-:W-:Y:S01]  /*c830*/  IMAD R11, R15, 0x4, R16 ;  /* 0x000000040f0b7824 */ /* 0x000fe200078e0210 */
[----:B------:R-:W-:Y:S01]  /*c840*/  LEA R14, R19, R16, 0x2 ;  /* 0x00000010130e7211 */ /* 0x000fe200078e10ff */
        /* <DEDUP_REMOVED lines=15> */
.L_x_1900:
[----:B------:R1:W1:Y:S01]  /*c940*/  SYNCS.PHASECHK.TRANS64.TRYWAIT P0, [R6+URZ+0x30c30], R21 ;  /* 0x030c3015060075a7 */ /* 0x000262000800017f */
[----:B------:R-:W-:Y:S05]  /*c950*/  @!P6 BRA `(.L_x_1901) ;  /* 0x000000000004e947 */ /* 0x000fea0003800000 */
[----:B------:R-:W-:Y:S01]  /*c960*/  BPT.TRAP 0x1 ;  /* 0x000000040000795c */ /* 0x000fe20000300000 */
.L_x_1901:
[----:B-1----:R-:W-:Y:S05]  /*c970*/  @P0 BRA `(.L_x_1902) ;  /* 0x0000000000080947 */ /* 0x002fea0003800000 */
[----:B------:R-:W1:Y:S02]  /*c980*/  SYNCS.PHASECHK.TRANS64.TRYWAIT P0, [R6+URZ+0x30c30], R21 ;  /* 0x030c3015060075a7 */ /* 0x000e64000800017f */
[----:B-1----:R-:W-:Y:S05]  /*c990*/  @!P0 BRA `(.L_x_1903) ;  /* 0x000000b400648947 */ /* 0x002fea0003800000 */
.L_x_1902:
[----:B------:R-:W2:Y:S01]  /*c9a0*/  LDL R26, [R1+0x34] ;  /* 0x00003400011a7983 */ /* 0x000ea20000100800 */
[----:B------:R-:W-:Y:S01]  /*c9b0*/  ULDC UR9, c[0x0][0x75c] ;  /* 0x0001d70000097ab9 */ /* 0x000fe20000000800 */
[----:B------:R-:W-:Y:S02]  /*c9c0*/  IADD3 R24, R16, 0x18000, RZ ;  /* 0x0001800010187810 */ /* 0x000fe40007ffe0ff */
[----:B------:R1:W-:Y:S01]  /*c9d0*/  STL [R1+0x110], R200 ;  /* 0x000110c801007387 */ /* 0x0003e20000100800 */
[----:B------:R-:W-:Y:S01]  /*c9e0*/  FMUL.FTZ R88, R88, UR9 ;  /* 0x0000000958587c20 */ /* 0x000fe20008410000 */
[----:B------:R-:W-:Y:S01]  /*c9f0*/  FMUL.FTZ R99, R99, UR9 ;  /* 0x0000000963637c20 */ /* 0x000fe20008410000 */
[----:B------:R-:W-:Y:S01]  /*ca00*/  SHF.R.U32.HI R24, RZ, 0x4, R24 ;  /* 0x00000004ff187819 */ /* 0x000fe20000011618 */
[----:B------:R-:W-:Y:S01]  /*ca10*/  STL [R1+0x10c], R201 ;  /* 0x00010cc901007387 */ /* 0x000fe20000100800 */
[----:B------:R-:W-:Y:S01]  /*ca20*/  FMUL.FTZ R75, R75, UR9 ;  /* 0x000000094b4b7c20 */ /* 0x000fe20008410000 */
[----:B------:R-:W-:Y:S01]  /*ca30*/  FMUL.FTZ R83, R83, UR9 ;  /* 0x0000000953537c20 */ /* 0x000fe20008410000 */
[----:B------:R-:W-:Y:S01]  /*ca40*/  LOP3.LUT R137, R24, 0x3fff, RZ, 0xc0, !PT ;  /* 0x00003fff18897812 */ /* 0x000fe200078ec0ff */
[----:B------:R-:W-:Y:S01]  /*ca50*/  STL [R1+0x108], R202 ;  /* 0x000108ca01007387 */ /* 0x000fe20000100800 */
[----:B------:R-:W-:Y:S01]  /*ca60*/  FMUL.FTZ R85, R85, UR9 ;  /* 0x0000000955557c20 */ /* 0x000fe20008410000 */
[----:B------:R-:W-:Y:S01]  /*ca70*/  FMUL.FTZ R19, R72, UR9 ;  /* 0x0000000948137c20 */ /* 0x000fe20008410000 */
[----:B------:R-:W-:Y:S01]  /*ca80*/  LOP3.LUT R25, R137, 0x10000, RZ, 0xfc, !PT ;  /* 0x0001000089197812 */ /* 0x000fe200078efcff */
[----:B------:R-:W-:Y:S01]  /*ca90*/  STL [R1+0x104], R203 ;  /* 0x000104cb01007387 */ /* 0x000fe20000100800 */
[----:B------:R-:W-:Y:S01]  /*caa0*/  FMUL.FTZ R230, R73, UR9 ;  /* 0x0000000949e67c20 */ /* 0x000fe20008410000 */
[----:B------:R-:W-:Y:S01]  /*cab0*/  FMUL.FTZ R20, R74, UR9 ;  /* 0x000000094a147c20 */ /* 0x000fe20008410000 */
[----:B-1----:R-:W-:Y:S01]  /*cac0*/  MUFU.TANH R200, R75 ;  /* 0x0000004b00c87308 */ /* 0x002fe20000002400 */
[----:B------:R1:W-:Y:S01]  /*cad0*/  STL [R1+0x100], R171 ;  /* 0x000100ab01007387 */ /* 0x0003e20000100800 */
[----:B------:R-:W-:-:S02]  /*cae0*/  IMAD R25, R0, 0x400, R25 ;  /* 0x0000040000197824 */ /* 0x000fc400078e0219 */
        /* <DEDUP_REMOVED lines=12> */
[----:B------:R-:W-:-:S02]  /*cbb0*/  FMUL.FTZ R138, R86, UR9 ;  /* 0x00000009568a7c20 */ /* 0x000fc40008410000 */
[----:B------:R-:W-:Y:S01]  /*cbc0*/  STL [R1+0xf0], R167 ;  /* 0x0000f0a701007387 */ /* 0x000fe20000100800 */
[----:B------:R-:W-:Y:S01]  /*cbd0*/  R2UR UR6, R25 ;  /* 0x00000000190672ca */ /* 0x000fe200000e0000 */
[----:B------:R-:W-:Y:S02]  /*cbe0*/  MUFU.TANH R201, R83 ;  /* 0x0000005300c97308 */ /* 0x000fe40000002400 */
[----:B------:R-:W-:Y:S04]  /*cbf0*/  STL [R1+0xec], R166 ;  /* 0x0000eca601007387 */ /* 0x000fe80000100800 */
[----:B------:R-:W-:Y:S01]  /*cc00*/  STL [R1+0xe8], R165 ;  /* 0x0000e8a501007387 */ /* 0x000fe20000100800 */
[----:B-1----:R-:W-:Y:S01]  /*cc10*/  FMUL.FTZ R88, R93, UR9 ;  /* 0x000000095d587c20 */ /* 0x002fe20008410000 */
[----:B------:R1:W-:Y:S02]  /*cc20*/  MUFU.TANH R202, R85 ;  /* 0x0000005500ca7308 */ /* 0x0003e40000002400 */
[----:B------:R-:W-:Y:S04]  /*cc30*/  STL [R1+0xe4], R164 ;  /* 0x0000e4a401007387 */ /* 0x000fe80000100800 */
[----:B------:R-:W-:Y:S01]  /*cc40*/  STL [R1+0xe0], R163 ;  /* 0x0000e0a301007387 */ /* 0x000fe20000100800 */
[----:B------:R-:W-:Y:S01]  /*cc50*/  FMUL.FTZ R136, R87, UR9 ;  /* 0x0000000957887c20 */ /* 0x000fe20008410000 */
[----:B------:R-:W-:Y:S01]  /*cc60*/  UMOV UR5, 0x40000040 ;  /* 0x4000004000057882 */ /* 0x000fe20000000000 */
[----:B------:R-:W-:Y:S01]  /*cc70*/  UMOV UR7, 0x40000040 ;  /* 0x4000004000077882 */ /* 0x000fe20000000000 */
[----:B------:R-:W-:Y:S01]  /*cc80*/  STL [R1+0xdc], R162 ;  /* 0x0000dca201007387 */ /* 0x000fe20000100800 */
[----:B------:R-:W-:Y:S01]  /*cc90*/  UMOV UR15, 0x40000040 ;  /* 0x40000040000f7882 */ /* 0x000fe20000000000 */
[----:B------:R-:W-:Y:S01]  /*cca0*/  FMUL.FTZ R204, R91, UR9 ;  /* 0x000000095bcc7c20 */ /* 0x000fe20008410000 */
[----:B--2---:R-:W-:Y:S01]  /*ccb0*/  R2UR UR4, R26 ;  /* 0x000000001a0472ca */ /* 0x004fe200000e0000 */
[----:B------:R-:W-:Y:S01]  /*ccc0*/  STL [R1+0xd8], R161 ;  /* 0x0000d8a101007387 */ /* 0x000fe20000100800 */
[----:B------:R-:W-:Y:S01]  /*ccd0*/  FMUL.FTZ R139, R89, UR9 ;  /* 0x00000009598b7c20 */ /* 0x000fe20008410000 */
[----:B------:R-:W-:Y:S01]  /*cce0*/  FMUL.FTZ R126, R126, UR9 ;  /* 0x000000097e7e7c20 */ /* 0x000fe20008410000 */
[----:B------:R-:W2:Y:S01]  /*ccf0*/  MUFU.TANH R19, R19 ;  /* 0x0000001300137308 */ /* 0x000ea20000002400 */
[----:B------:R-:W-:Y:S04]  /*cd00*/  STL [R1+0xd4], R160 ;  /* 0x0000d4a001007387 */ /* 0x000fe80000100800 */
[----:B------:R-:W-:Y:S01]  /*cd10*/  STL [R1+0xd0], R159 ;  /* 0x0000d09f01007387 */ /* 0x000fe20000100800 */
[----:B------:R-:W-:-:S02]  /*cd20*/  ISETP.GT.AND P2, PT, R8, RZ, PT ;  /* 0x000000ff0800720c */ /* 0x000fc40003f44270 */
[----:B------:R-:W3:Y:S01]  /*cd30*/  MUFU.TANH R230, R230 ;  /* 0x000000e600e67308 */ /* 0x000ee20000002400 */
[----:B------:R-:W-:Y:S04]  /*cd40*/  STL [R1+0xcc], R158 ;  /* 0x0000cc9e01007387 */ /* 0x000fe80000100800 */
[----:B------:R-:W-:Y:S01]  /*cd50*/  STL [R1+0xc8], R157 ;  /* 0x0000c89d01007387 */ /* 0x000fe20000100800 */
[C---:B------:R-:W-:Y:S02]  /*cd60*/  ISETP.GT.AND P3, PT, R7.reuse, 0x8, PT ;  /* 0x000000080700780c */ /* 0x040fe40003f64270 */
        /* <DEDUP_REMOVED lines=30> */
[----:B------:R-:W-:Y:S04]  /*cf50*/  STL [R1+0x7c], R6 ;  /* 0x00007c0601007387 */ /* 0x000fe80000100800 */
[----:B------:R-:W-:Y:S04]  /*cf60*/  STL [R1+0x78], R5 ;  /* 0x0000780501007387 */ /* 0x000fe80000100800 */
[----:B------:R1:W-:Y:S04]  /*cf70*/  STL [R1+0x74], R4 ;  /* 0x0000740401007387 */ /* 0x0003e80000100800 */
[----:B------:R2:W-:Y:S04]  /*cf80*/  STL [R1+0x70], R2 ;  /* 0x0000700201007387 */ /* 0x0005e80000100800 */
[----:B-1----:R-:W3:Y:S01]  /*cf90*/  LDL.64 R4, [R1+0x48] ;  /* 0x0000480001047983 */ /* 0x002ee20000100a00 */
[----:B------:R-:W-:Y:S01]  /*cfa0*/  FMUL.FTZ R93, R98, UR9 ;  /* 0x00000009625d7c20 */ /* 0x000fe20008410000 */
[----:B------:R1:W-:Y:S01]  /*cfb0*/  MUFU.TANH R166, R99 ;  /* 0x0000006300a67308 */ /* 0x0003e20000002400 */
[----:B------:R-:W-:Y:S01]  /*cfc0*/  WARPGROUP.ARRIVE ;  /* 0x00000000000079c5 */ /* 0x000fe20000000000 */
[----:B------:R-:W-:Y:S01]  /*cfd0*/  FMUL.FTZ R91, R96, UR9 ;  /* 0x00000009605b7c20 */ /* 0x000fe20008410000 */
[----:B--2---:R-:W2:Y:S01]  /*cfe0*/  LDC R2, c[0x0][0x74c] ;  /* 0x0001d300ff027b82 */ /* 0x004ea20000000800 */
[----:B------:R-:W-:Y:S01]  /*cff0*/  FMUL.FTZ R89, R94, UR9 ;  /* 0x000000095e597c20 */ /* 0x000fe20008410000 */
[----:B------:R-:W-:Y:S01]  /*d000*/  FMUL.FTZ R205, R92, UR9 ;  /* 0x000000095ccd7c20 */ /* 0x000fe20008410000 */
[----:B------:R-:W-:Y:S01]  /*d010*/  FMUL.FTZ R92, R97, UR9 ;  /* 0x00000009615c7c20 */ /* 0x000fe20008410000 */
[----:B------:R-:W-:Y:S01]  /*d020*/  HGMMA.64x128x16.F32 R24, gdesc[UR4], RZ, !UPT, gsb0 ;  /* 0x01e00000041879f0 */ /* 0x000fe2000c0008ff */
[----:B------:R4:W2:Y:S01]  /*d030*/  MUFU.TANH R203, R138 ;  /* 0x0000008a00cb7308 */ /* 0x0008a20000002400 */
[----:B-1----:R-:W2:Y:S01]  /*d040*/  LDL.64 R98, [R1+0x40] ;  /* 0x0000400001627983 */ /* 0x002ea20000100a00 */
[----:B------:R-:W-:Y:S01]  /*d050*/  UIADD3 UR4, UR6, 0x2, URZ ;  /* 0x0000000206047890 */ /* 0x000fe2000fffe03f */
[----:B------:R-:W-:Y:S01]  /*d060*/  FMUL.FTZ R100, R100, UR9 ;  /* 0x0000000964647c20 */ /* 0x000fe20008410000 */
[----:B------:R-:W-:Y:S01]  /*d070*/  FMUL.FTZ R101, R101, UR9 ;  /* 0x0000000965657c20 */ /* 0x000fe20008410000 */
[----:B------:R-:W-:Y:S01]  /*d080*/  FMUL.FTZ R120, R120, UR9 ;  /* 0x0000000978787c20 */ /* 0x000fe20008410000 */
[----:B------:R-:W-:Y:S01]  /*d090*/  FMUL.FTZ R122, R122, UR9 ;  /* 0x000000097a7a7c20 */ /* 0x000fe20008410000 */
[----:B------:R-:W-:Y:S01]  /*d0a0*/  FMUL.FTZ R123, R123, UR9 ;  /* 0x000000097b7b7c20 */ /* 0x000fe20008410000 */
[----:B------:R1:W-:Y:S01]  /*d0b0*/  MUFU.TANH R9, R126 ;  /* 0x0000007e00097308 */ /* 0x0003e20000002400 */
[----:B------:R-:W-:Y:S01]  /*d0c0*/  UMOV UR14, UR4 ;  /* 0x00000004000e7c82 */ /* 0x000fe20008000000 */
[----:B------:R-:W-:Y:S01]  /*d0d0*/  ULEA UR4, UR43, -UR41, 0x7 ;  /* 0x800000292b047291 */ /* 0x000fe2000f8e383f */
[----:B----4-:R-:W-:Y:S01]  /*d0e0*/  FMUL.FTZ R138, R90, UR9 ;  /* 0x000000095a8a7c20 */ /* 0x010fe20008410000 */
[----:B------:R-:W-:Y:S01]  /*d0f0*/  FMUL.FTZ R90, R95, UR9 ;  /* 0x000000095f5a7c20 */ /* 0x000fe20008410000 */
[----:B------:R-:W-:Y:S01]  /*d100*/  FMUL.FTZ R102, R102, UR9 ;  /* 0x0000000966667c20 */ /* 0x000fe20008410000 */
[----:B------:R-:W1:Y:S01]  /*d110*/  LDC.64 R94, c[0x0][0x748] ;  /* 0x0001d200ff5e7b82 */ /* 0x000e620000000a00 */
[----:B------:R-:W-:Y:S01]  /*d120*/  FMUL.FTZ R103, R103, UR9 ;  /* 0x0000000967677c20 */ /* 0x000fe20008410000 */
[----:B------:R-:W-:Y:S01]  /*d130*/  LEA R96, R3, UR4, 0x1 ;  /* 0x0000000403607c11 */ /* 0x000fe2000f8e08ff */
[----:B------:R-:W-:Y:S01]  /*d140*/  UIADD3 UR4, UR6, 0x4, URZ ;  /* 0x0000000406047890 */ /* 0x000fe2000fffe03f */
[----:B------:R-:W4:Y:S01]  /*d150*/  MUFU.TANH R136, R136 ;  /* 0x0000008800887308 */ /* 0x000f220000002400 */
[----:B------:R-:W-:Y:S01]  /*d160*/  FMUL.FTZ R109, R109, UR9 ;  /* 0x000000096d6d7c20 */ /* 0x000fe20008410000 */
[----:B------:R-:W-:Y:S01]  /*d170*/  FMUL.FTZ R104, R104, UR9 ;  /* 0x0000000968687c20 */ /* 0x000fe20008410000 */
        /* <DEDUP_REMOVED lines=13> */
[----:B------:R-:W-:Y:S08]  /*d250*/  MUFU.TANH R88, R88 ;  /* 0x0000005800587308 */ /* 0x000ff00000002400 */
[----:B------:R-:W-:Y:S01]  /*d260*/  MUFU.TANH R168, R204 ;  /* 0x000000cc00a87308 */ /* 0x000fe20000002400 */
[----:B---3--:R-:W-:Y:S01]  /*d270*/  R2UR UR12, R4 ;  /* 0x00000000040c72ca */ /* 0x008fe200000e0000 */
[----:B------:R-:W-:-:S02]  /*d280*/  WARPGROUP.DEPBAR.LE gsb0, 0x0 ;  /* 0x00008000000079c5 */ /* 0x000fc40000010000 */
[----:B------:R-:W-:-:S04]  /*d290*/  R2UR UR13, R5 ;  /* 0x00000000050d72ca */ /* 0x000fc800000e0000 */
[----:B------:R-:W-:Y:S01]  /*d2a0*/  MUFU.TANH R91, R91 ;  /* 0x0000005b005b7308 */ /* 0x000fe20000002400 */
[----:B------:R-:W3:Y:S01]  /*d2b0*/  LDL.64 R4, [R1+0x38] ;  /* 0x0000380001047983 */ /* 0x000ee20000100a00 */
[----:B------:R-:W-:Y:S01]  /*d2c0*/  WARPGROUP.ARRIVE ;  /* 0x00000000000079c5 */ /* 0x000fe20000000000 */
[----:B------:R-:W-:Y:S02]  /*d2d0*/  IADD3 R96, R7, R96, RZ ;  /* 0x0000006007607210 */ /* 0x000fe40007ffe0ff */
[----:B--2---:R-:W-:Y:S01]  /*d2e0*/  IADD3 R2, -R2, 0x8, RZ ;  /* 0x0000000802027810 */ /* 0x004fe20007ffe1ff */
[----:B------:R-:W-:Y:S01]  /*d2f0*/  UIADD3 UR6, UR6, 0x6, URZ ;  /* 0x0000000606067890 */ /* 0x000fe2000fffe03f */
[----:B------:R-:W-:Y:S01]  /*d300*/  UMOV UR7, 0x40000040 ;  /* 0x4000004000077882 */ /* 0x000fe20000000000 */
[----:B------:R-:W2:Y:S01]  /*d310*/  MUFU.TANH R167, R205 ;  /* 0x000000cd00a77308 */ /* 0x000ea20000002400 */
[----:B------:R-:W-:Y:S01]  /*d320*/  HGMMA.64x128x16.F32 R24, gdesc[UR12], R24, gsb0 ;  /* 0x01e000000c1879f0 */ /* 0x000fe20008000818 */
[----:B------:R-:W-:-:S02]  /*d330*/  R2UR UR12, R98 ;  /* 0x00000000620c72ca */ /* 0x000fc400000e0000 */
[----:B------:R-:W-:Y:S01]  /*d340*/  R2UR UR13, R99 ;  /* 0x00000000630d72ca */ /* 0x000fe200000e0000 */
[----:B------:R-:W-:Y:S01]  /*d350*/  UMOV UR14, UR4 ;  /* 0x00000004000e7c82 */ /* 0x000fe20008000000 */
[----:B------:R-:W-:Y:S01]  /*d360*/  UMOV UR15, 0x40000040 ;  /* 0x40000040000f7882 */ /* 0x000fe20000000000 */
[--C-:B-1----:R-:W-:Y:S01]  /*d370*/  IMAD.IADD R126, R94, 0x1, -R96.reuse ;  /* 0x000000015e7e7824 */ /* 0x102fe200078e0a60 */
[----:B------:R-:W1:Y:S01]  /*d380*/  MUFU.TANH R92, R92 ;  /* 0x0000005c005c7308 */ /* 0x000e620000002400 */
[--C-:B------:R-:W-:Y:S01]  /*d390*/  IMAD.IADD R221, R2, 0x1, -R96.reuse ;  /* 0x0000000102dd7824 */ /* 0x100fe200078e0a60 */
[----:B------:R-:W-:Y:S02]  /*d3a0*/  IADD3 R95, RZ, -R96, -R95 ;  /* 0x80000060ff5f7210 */ /* 0x000fe40007ffe85f */
[----:B------:R-:W-:Y:S02]  /*d3b0*/  SEL R126, R126, 0x80, !P2 ;  /* 0x000000807e7e7807 */ /* 0x000fe40005000000 */
[----:B------:R-:W-:-:S02]  /*d3c0*/  IADD3 R94, R94, 0x8, -R96 ;  /* 0x000000085e5e7810 */ /* 0x000fc40007ffe860 */
[----:B------:R-:W-:Y:S01]  /*d3d0*/  SEL R221, R221, 0x80, P3 ;  /* 0x00000080dddd7807 */ /* 0x000fe20001800000 */
[----:B------:R-:W-:Y:S01]  /*d3e0*/  MUFU.TANH R169, R138 ;  /* 0x0000008a00a97308 */ /* 0x000fe20000002400 */
[----:B------:R-:W-:Y:S02]  /*d3f0*/  SEL R218, R95, 0x80, P1 ;  /* 0x000000805fda7807 */ /* 0x000fe40000800000 */
[C---:B------:R-:W-:Y:S02]  /*d400*/  ISETP.GE.AND P3, PT, R126.reuse, RZ, PT ;  /* 0x000000ff7e00720c */ /* 0x040fe40003f66270 */
[C---:B------:R-:W-:Y:S02]  /*d410*/  ISETP.GE.AND P4, PT, R126.reuse, 0x1, PT ;  /* 0x000000017e00780c */ /* 0x040fe40003f86270 */
[----:B------:R-:W-:Y:S01]  /*d420*/  ISETP.GE.AND P1, PT, R126, 0x9, PT ;  /* 0x000000097e00780c */ /* 0x000fe20003f26270 */
        /* <DEDUP_REMOVED lines=15> */
[----:B------:R-:W-:Y:S02]  /*d520*/  WARPGROUP.DEPBAR.LE gsb0, 0x0 ;  /* 0x00008000000079c5 */ /* 0x000fe40000010000 */
[----:B------:R-:W4:Y:S01]  /*d530*/  LDS R224, [R224+0x400] ;  /* 0x00040000e0e07984 */ /* 0x000f220000000800 */
[----:B------:R-:W-:-:S04]  /*d540*/  WARPGROUP.ARRIVE ;  /* 0x00000000000079c5 */ /* 0x000fc80000000000 */
[----:B------:R-:W-:Y:S02]  /*d550*/  MUFU.TANH R141, R124 ;  /* 0x0000007c008d7308 */ /* 0x000fe40000002400 */
[----:B------:R-:W-:Y:S01]  /*d560*/  HGMMA.64x128x16.F32 R24, gdesc[UR12], R24, gsb0 ;  /* 0x01e000000c1879f0 */ /* 0x000fe20008000818 */
[C---:B------:R-:W-:Y:S02]  /*d570*/  ISETP.GT.OR P3, PT, R218.reuse, RZ, !P3 ;  /* 0x000000ffda00720c */ /* 0x040fe40005f64670 */
[----:B------:R-:W-:-:S03]  /*d580*/  ISETP.GT.OR P4, PT, R218, 0x1, !P4 ;  /* 0x00000001da00780c */ /* 0x000fc60006784670 */
[----:B------:R-:W1:Y:S01]  /*d590*/  MUFU.TANH R157, R108 ;  /* 0x0000006c009d7308 */ /* 0x000e620000002400 */
[----:B------:R-:W-:Y:S02]  /*d5a0*/  ISETP.GT.OR P1, PT, R218, 0x9, !P1 ;  /* 0x00000009da00780c */ /* 0x000fe40004f24670 */
[----:B------:R-:W-:Y:S02]  /*d5b0*/  FSEL R216, R19, -INF , !P3 ;  /* 0xff80000013d87808 */ /* 0x000fe40005800000 */
[----:B------:R-:W-:Y:S02]  /*d5c0*/  FSEL R219, R230, -INF , !P4 ;  /* 0xff800000e6db7808 */ /* 0x000fe40006000000 */
[C---:B------:R-:W-:Y:S01]  /*d5d0*/  ISETP.GE.AND P2, PT, R126.reuse, 0x10, PT ;  /* 0x000000107e00780c */ /* 0x040fe20003f46270 */
[----:B------:R-:W1:Y:S01]  /*d5e0*/  MUFU.TANH R152, R113 ;  /* 0x0000007100987308 */ /* 0x000e620000002400 */
[C---:B------:R-:W-:Y:S02]  /*d5f0*/  ISETP.GE.AND P3, PT, R126.reuse, 0x11, PT ;  /* 0x000000117e00780c */ /* 0x040fe40003f66270 */
[----:B------:R-:W-:-:S02]  /*d600*/  ISETP.GE.AND P5, PT, R126, 0x18, PT ;  /* 0x000000187e00780c */ /* 0x000fc40003fa6270 */
[----:B------:R-:W-:Y:S02]  /*d610*/  ISETP.GE.AND P4, PT, R126, 0x19, PT ;  /* 0x000000197e00780c */ /* 0x000fe40003f86270 */
[----:B------:R-:W-:Y:S01]  /*d620*/  FSEL R220, R236, -INF , !P1 ;  /* 0xff800000ecdc7808 */ /* 0x000fe20004800000 */
[----:B------:R-:W-:Y:S01]  /*d630*/  MUFU.TANH R144, R121 ;  /* 0x0000007900907308 */ /* 0x000fe20000002400 */
[C---:B------:R-:W-:Y:S02]  /*d640*/  ISETP.GT.OR P2, PT, R218.reuse, 0x10, !P2 ;  /* 0x00000010da00780c */ /* 0x040fe40005744670 */
[C---:B------:R-:W-:Y:S02]  /*d650*/  ISETP.GT.OR P3, PT, R218.reuse, 0x11, !P3 ;  /* 0x00000011da00780c */ /* 0x040fe40005f64670 */
[C---:B------:R-:W-:Y:S02]  /*d660*/  ISETP.GT.OR P5, PT, R218.reuse, 0x18, !P5 ;  /* 0x00000018da00780c */ /* 0x040fe40006fa4670 */
[----:B------:R-:W-:Y:S01]  /*d670*/  ISETP.GT.OR P4, PT, R218, 0x19, !P4 ;  /* 0x00000019da00780c */ /* 0x000fe20006784670 */
[----:B------:R-:W-:Y:S01]  /*d680*/  MUFU.TANH R140, R125 ;  /* 0x0000007d008c7308 */ /* 0x000fe20000002400 */
[----:B------:R-:W-:-:S02]  /*d690*/  FSEL R215, R233, -INF , !P2 ;  /* 0xff800000e9d77808 */ /* 0x000fc40005000000 */
[----:B------:R-:W-:Y:S02]  /*d6a0*/  FSEL R211, R21, -INF , !P3 ;  /* 0xff80000015d37808 */ /* 0x000fe40005800000 */
[----:B------:R-:W-:Y:S02]  /*d6b0*/  FSEL R208, R23, -INF , !P5 ;  /* 0xff80000017d07808 */ /* 0x000fe40006800000 */
[----:B------:R-:W-:Y:S01]  /*d6c0*/  FSEL R206, R202, -INF , !P4 ;  /* 0xff800000cace7808 */ /* 0x000fe20006000000 */
[----:B------:R-:W1:Y:S01]  /*d6d0*/  MUFU.TANH R150, R116 ;  /* 0x0000007400967308 */ /* 0x000e620000002400 */
[----:B------:R-:W-:Y:S01]  /*d6e0*/  FMUL.FTZ R111, R111, UR9 ;  /* 0x000000096f6f7c20 */ /* 0x000fe20008410000 */
[----:B------:R-:W-:Y:S01]  /*d6f0*/  FMUL.FTZ R119, R119, UR9 ;  /* 0x0000000977777c20 */ /* 0x000fe20008410000 */
[----:B------:R-:W-:-:S05]  /*d700*/  FMUL.FTZ R115, R115, UR9 ;  /* 0x0000000973737c20 */ /* 0x000fca0008410000 */
[----:B------:R-:W1:Y:S01]  /*d710*/  MUFU.TANH R148, R117 ;  /* 0x0000007500947308 */ /* 0x000e620000002400 */
[----:B------:R-:W-:-:S07]  /*d720*/  FMUL.FTZ R118, R118, UR9 ;  /* 0x0000000976767c20 */ /* 0x000fce0008410000 */
[----:B------:R-:W-:Y:S08]  /*d730*/  MUFU.TANH R158, R107 ;  /* 0x0000006b009e7308 */ /* 0x000ff00000002400 */
[----:B------:R-:W-:Y:S08]  /*d740*/  MUFU.TANH R151, R114 ;  /* 0x0000007200977308 */ /* 0x000ff00000002400 */
[----:B------:R-:W1:Y:S08]  /*d750*/  MUFU.TANH R159, R106 ;  /* 0x0000006a009f7308 */ /* 0x000e700000002400 */
[----:B------:R-:W1:Y:S08]  /*d760*/  MUFU.TANH R155, R110 ;  /* 0x0000006e009b7308 */ /* 0x000e700000002400 */
[----:B------:R-:W1:Y:S01]  /*d770*/  MUFU.TANH R154, R111 ;  /* 0x0000006f009a7308 */ /* 0x000e620000002400 */
[----:B------:R-:W-:-:S02]  /*d780*/  WARPGROUP.DEPBAR.LE gsb0, 0x0 ;  /* 0x00008000000079c5 */ /* 0x000fc40000010000 */
[----:B---3--:R-:W-:-:S05]  /*d790*/  R2UR UR5, R5 ;  /* 0x00000000050572ca */ /* 0x008fca00000e0000 */
        /* <DEDUP_REMOVED lines=11> */
[----:B------:R3:W-:Y:S01]  /*d850*/  MUFU.TANH R146, R119 ;  /* 0x0000007700927308 */ /* 0x0007e20000002400 */
[----:B------:R-:W-:Y:S01]  /*d860*/  ISETP.GT.OR P0, PT, R221, RZ, !P0 ;  /* 0x000000ffdd00720c */ /* 0x000fe20004704670 */
[----:B------:R-:W-:Y:S01]  /*d870*/  FMUL.FTZ R127, R127, UR9 ;  /* 0x000000097f7f7c20 */ /* 0x000fe20008410000 */
[----:B------:R-:W-:Y:S01]  /*d880*/  ISETP.GE.AND P2, PT, R128, 0x8, PT ;  /* 0x000000088000780c */ /* 0x000fe20003f46270 */
[----:B------:R-:W-:Y:S01]  /*d890*/  FMUL.FTZ R130, R130, UR9 ;  /* 0x0000000982827c20 */ /* 0x000fe20008410000 */
[C---:B------:R-:W-:Y:S01]  /*d8a0*/  ISETP.GE.AND P3, PT, R128.reuse, 0x9, PT ;  /* 0x000000098000780c */ /* 0x040fe20003f66270 */
[----:B------:R-:W-:Y:S01]  /*d8b0*/  FMUL.FTZ R212, R131, UR9 ;  /* 0x0000000983d47c20 */ /* 0x000fe20008410000 */
[C---:B------:R-:W-:Y:S01]  /*d8c0*/  ISETP.GE.AND P5, PT, R128.reuse, 0x10, PT ;  /* 0x000000108000780c */ /* 0x040fe20003fa6270 */
[----:B------:R-:W3:Y:S01]  /*d8d0*/  MUFU.TANH R149, R115 ;  /* 0x0000007300957308 */ /* 0x000ee20000002400 */
[----:B------:R-:W-:Y:S01]  /*d8e0*/  ISETP.GE.AND P4, PT, R128, 0x11, PT ;  /* 0x000000118000780c */ /* 0x000fe20003f86270 */
[----:B------:R-:W-:Y:S01]  /*d8f0*/  IMAD R137, R0, 0x400, R137 ;  /* 0x0000040000897824 */ /* 0x000fe200078e0289 */
[----:B------:R-:W-:Y:S01]  /*d900*/  FSEL R214, R20, -INF , !P0 ;  /* 0xff80000014d67808 */ /* 0x000fe20004000000 */
[----:B------:R-:W-:Y:S01]  /*d910*/  FMUL.FTZ R129, R129, UR9 ;  /* 0x0000000981817c20 */ /* 0x000fe20008410000 */
[----:B------:R-:W-:-:S02]  /*d920*/  FSEL R228, R200, -INF , !P1 ;  /* 0xff800000c8e47808 */ /* 0x000fc40004800000 */
[----:B------:R-:W-:Y:S01]  /*d930*/  IADD3 R223, R10, 0x4, RZ ;  /* 0x000000040adf7810 */ /* 0x000fe20007ffe0ff */
[----:B------:R-:W3:Y:S01]  /*d940*/  MUFU.TANH R147, R118 ;  /* 0x0000007600937308 */ /* 0x000ee20000002400 */
[C---:B------:R-:W-:Y:S01]  /*d950*/  ISETP.GE.AND P0, PT, R128.reuse, 0x18, PT ;  /* 0x000000188000780c */ /* 0x040fe20003f06270 */
[----:B----4-:R-:W4:Y:S01]  /*d960*/  SHFL.IDX PT, R226, R224, R10, 0x1f ;  /* 0x00001f0ae0e27589 */ /* 0x010f2200000e0000 */
[----:B------:R-:W-:Y:S01]  /*d970*/  ISETP.GE.AND P1, PT, R128, 0x19, PT ;  /* 0x000000198000780c */ /* 0x000fe20003f26270 */
[C---:B------:R-:W-:Y:S01]  /*d980*/  VIADD R231, R10.reuse, 0x8 ;  /* 0x000000080ae77836 */ /* 0x040fe20000000000 */
        /* <DEDUP_REMOVED lines=28> */
[----:B--2---:R-:W-:-:S02]  /*db50*/  FSEL R123, R167, -INF , !P5 ;  /* 0xff800000a77b7808 */ /* 0x004fc40006800000 */
[----:B------:R-:W-:Y:S02]  /*db60*/  FSEL R120, R88, -INF , !P4 ;  /* 0xff80000058787808 */ /* 0x000fe40006000000 */
[C---:B------:R-:W-:Y:S02]  /*db70*/  ISETP.GE.AND P2, PT, R126.reuse, 0x38, PT ;  /* 0x000000387e00780c */ /* 0x040fe40003f46270 */
[----:B------:R-:W-:Y:S02]  /*db80*/  ISETP.GE.AND P3, PT, R126, 0x39, PT ;  /* 0x000000397e00780c */ /* 0x000fe40003f66270 */
[C---:B------:R-:W-:Y:S02]  /*db90*/  ISETP.GE.AND P5, PT, R128.reuse, 0x20, PT ;  /* 0x000000208000780c */ /* 0x040fe40003fa6270 */
[----:B------:R-:W-:Y:S02]  /*dba0*/  ISETP.GE.AND P4, PT, R128, 0x21, PT ;  /* 0x000000218000780c */ /* 0x000fe40003f86270 */
[----:B------:R-:W-:-:S02]  /*dbb0*/  FSEL R103, R91, -INF , !P0 ;  /* 0xff8000005b677808 */ /* 0x000fc40004000000 */
[----:B-1----:R-:W-:Y:S02]  /*dbc0*/  FSEL R109, R92, -INF , !P1 ;  /* 0xff8000005c6d7808 */ /* 0x002fe40004800000 */
        /* <DEDUP_REMOVED lines=80> */
[----:B------:R1:W2:Y:S01]  /*e0d0*/  MUFU.TANH R6, R127 ;  /* 0x0000007f00067308 */ /* 0x0002a20000002400 */
        /* <DEDUP_REMOVED lines=8> */
[----:B------:R3:W4:Y:S01]  /*e160*/  MUFU.TANH R2, R130 ;  /* 0x0000008200027308 */ /* 0x0007220000002400 */
[----:B-1----:R-:W-:-:S02]  /*e170*/  FSEL R127, R141, -INF , !P0 ;  /* 0xff8000008d7f7808 */ /* 0x002fc40004000000 */
[----:B------:R-:W-:Y:S02]  /*e180*/  FSEL R126, R140, -INF , !P1 ;  /* 0xff8000008c7e7808 */ /* 0x000fe40004800000 */
[C---:B------:R-:W-:Y:S02]  /*e190*/  ISETP.GE.AND P0, PT, R128.reuse, 0x60, PT ;  /* 0x000000608000780c */ /* 0x040fe40003f06270 */
[----:B------:R-:W-:Y:S02]  /*e1a0*/  ISETP.GE.AND P1, PT, R128, 0x61, PT ;  /* 0x000000618000780c */ /* 0x000fe40003f26270 */
[----:B------:R-:W-:Y:S02]  /*e1b0*/  ISETP.GT.OR P2, PT, R218, 0x70, !P2 ;  /* 0x00000070da00780c */ /* 0x000fe40005744670 */
[C---:B------:R-:W-:Y:S02]  /*e1c0*/  ISETP.GT.OR P0, PT, R221.reuse, 0x60, !P0 ;  /* 0x00000060dd00780c */ /* 0x040fe40004704670 */
[----:B------:R-:W-:-:S02]  /*e1d0*/  ISETP.GT.OR P1, PT, R221, 0x61, !P1 ;  /* 0x00000061dd00780c */ /* 0x000fc40004f24670 */
[----:B---3--:R-:W-:Y:S02]  /*e1e0*/  FSEL R130, R5, -INF , !P2 ;  /* 0xff80000005827808 */ /* 0x008fe40005000000 */
        /* <DEDUP_REMOVED lines=10> */
[----:B--2---:R-:W-:Y:S02]  /*e290*/  FSEL R139, R6, -INF , !P0 ;  /* 0xff800000068b7808 */ /* 0x004fe40004000000 */
[----:B----4-:R-:W-:-:S02]  /*e2a0*/  FSEL R137, R2, -INF , !P1 ;  /* 0xff80000002897808 */ /* 0x010fc40004800000 */
[C---:B------:R-:W-:Y:S02]  /*e2b0*/  ISETP.GE.AND P0, PT, R128.reuse, 0x78, PT ;  /* 0x000000788000780c */ /* 0x040fe40003f06270 */
[----:B-1----:R-:W-:Y:S02]  /*e2c0*/  FSEL R129, R9, -INF , !P2 ;  /* 0xff80000009817808 */ /* 0x002fe40005000000 */
        /* <DEDUP_REMOVED lines=8> */
[----:B------:R-:W-:Y:S02]  /*e350*/  WARPGROUP.DEPBAR.LE gsb0, 0x0 ;  /* 0x00008000000079c5 */ /* 0x000fe40000010000 */
[----:B------:R-:W-:Y:S01]  /*e360*/  FADD.FTZ R229, R24, -R226 ;  /* 0x800000e218e57221 */ /* 0x000fe20000010000 */
[C---:B------:R-:W-:Y:S01]  /*e370*/  ISETP.GT.OR P2, PT, R221.reuse, 0x71, !P2 ;  /* 0x00000071dd00780c */ /* 0x040fe20005744670 */
[----:B------:R-:W3:Y:S01]  /*e380*/  SHFL.IDX PT, R24, R224, R231, 0x1f ;  /* 0x00001fe7e0187589 */ /* 0x000ee200000e0000 */
[----:B------:R-:W-:-:S02]  /*e390*/  ISETP.GT.OR P0, PT, R221, 0x78, !P0 ;  /* 0x00000078dd00780c */ /* 0x000fc40004704670 */
[----:B------:R-:W-:Y:S01]  /*e3a0*/  ISETP.GT.OR P1, PT, R221, 0x79, !P1 ;  /* 0x00000079dd00780c */ /* 0x000fe20004f24670 */
[----:B------:R-:W-:Y:S01]  /*e3b0*/  LDS R17, [R17+0x400] ;  /* 0x0004000011117984 */ /* 0x000fe20000000800 */
[----:B-1----:R-:W-:-:S03]  /*e3c0*/  FADD.FTZ R227, R25, -R212 ;  /* 0x800000d419e37221 */ /* 0x002fc60000010000 */
[----:B------:R-:W-:Y:S04]  /*e3d0*/  SHFL.IDX PT, R25, R18, R223, 0x1f ;  /* 0x00001fdf12197589 */ /* 0x000fe800000e0000 */
[----:B------:R-:W1:Y:S01]  /*e3e0*/  SHFL.IDX PT, R223, R224, R232, 0x1f ;  /* 0x00001fe8e0df7589 */ /* 0x000e6200000e0000 */
[----:B------:R-:W-:Y:S01]  /*e3f0*/  FADD.FTZ R212, R27, -R212 ;  /* 0x800000d41bd47221 */ /* 0x000fe20000010000 */
[----:B--2---:R-:W-:Y:S01]  /*e400*/  FFMA.FTZ R216, R216, UR4, -R218 ;  /* 0x00000004d8d87c23 */ /* 0x004fe200080108da */
        /* <DEDUP_REMOVED lines=14> */
[----:B------:R-:W-:-:S03]  /*e4f0*/  VIADD R31, R10, 0x10 ;  /* 0x000000100a1f7836 */ /* 0x000fc60000000000 */
[----:B------:R-:W1:Y:S04]  /*e500*/  SHFL.IDX PT, R29, R224, R29, 0x1f ;  /* 0x00001f1de01d7589 */ /* 0x000e6800000e0000 */
[----:B------:R-:W1:Y:S01]  /*e510*/  SHFL.IDX PT, R31, R18, R31, 0x1f ;  /* 0x00001f1f121f7589 */ /* 0x000e6200000e0000 */
[----:B---3--:R-:W-:Y:S01]  /*e520*/  IADD3 R232, R10, 0x1c, RZ ;  /* 0x0000001c0ae87810 */ /* 0x008fe20007ffe0ff */
[----:B------:R3:W1:Y:S01]  /*e530*/  MUFU.EX2 R24, R26 ;  /* 0x0000001a00187308 */ /* 0x0006620000000800 */
[----:B------:R-:W-:-:S04]  /*e540*/  FFMA.FTZ R219, R219, UR4, -R25 ;  /* 0x00000004dbdb7c23 */ /* 0x000fc80008010819 */
[----:B------:R2:W-:Y:S01]  /*e550*/  SHFL.IDX PT, R232, R224, R232, 0x1f ;  /* 0x00001fe8e0e87589 */ /* 0x0005e200000e0000 */
[----:B---3--:R-:W-:Y:S01]  /*e560*/  FFMA.FTZ R26, R228, UR4, -R25 ;  /* 0x00000004e41a7c23 */ /* 0x008fe20008010819 */
[--C-:B----4-:R-:W-:Y:S01]  /*e570*/  FFMA.FTZ R25, R225, UR4, -R231.reuse ;  /* 0x00000004e1197c23 */ /* 0x110fe200080108e7 */
[----:B------:R-:W-:Y:S01]  /*e580*/  FFMA.FTZ R231, R222, UR4, -R231 ;  /* 0x00000004dee77c23 */ /* 0x000fe200080108e7 */
[--C-:B--2---:R-:W-:Y:S01]  /*e590*/  FADD.FTZ R222, R32, -R28.reuse ;  /* 0x8000001c20de7221 */ /* 0x104fe20000010000 */
[----:B------:R-:W-:Y:S01]  /*e5a0*/  FADD.FTZ R224, R34, -R28 ;  /* 0x8000001c22e07221 */ /* 0x000fe20000010000 */
[--C-:B------:R-:W-:Y:S01]  /*e5b0*/  FFMA.FTZ R28, R220, UR4, -R30.reuse ;  /* 0x00000004dc1c7c23 */ /* 0x100fe2000801081e */
[----:B------:R-:W-:Y:S01]  /*e5c0*/  FFMA.FTZ R30, R217, UR4, -R30 ;  /* 0x00000004d91e7c23 */ /* 0x000fe2000801081e */
[----:B------:R-:W-:Y:S02]  /*e5d0*/  VIADD R32, R10, 0x14 ;  /* 0x000000140a207836 */ /* 0x000fe40000000000 */
[--C-:B-1----:R-:W-:Y:S01]  /*e5e0*/  FADD.FTZ R217, R36, -R29.reuse ;  /* 0x8000001d24d97221 */ /* 0x102fe20000010000 */
[----:B------:R-:W-:Y:S01]  /*e5f0*/  FADD.FTZ R220, R38, -R29 ;  /* 0x8000001d26dc7221 */ /* 0x000fe20000010000 */
[--C-:B------:R-:W-:Y:S01]  /*e600*/  FFMA.FTZ R29, R215, UR4, -R31.reuse ;  /* 0x00000004d71d7c23 */ /* 0x100fe2000801081f */
[----:B------:R-:W-:Y:S01]  /*e610*/  FFMA.FTZ R31, R213, UR4, -R31 ;  /* 0x00000004d51f7c23 */ /* 0x000fe2000801081f */
[----:B------:R-:W-:Y:S01]  /*e620*/  FFMA.FTZ R213, -R19, R19, 1 ;  /* 0x3f80000013d57423 */ /* 0x000fe20000010113 */
[----:B------:R-:W-:Y:S01]  /*e630*/  FMUL.FTZ R229, R214, R229 ;  /* 0x000000e5d6e57220 */ /* 0x000fe20000410000 */
[----:B------:R-:W1:Y:S01]  /*e640*/  SHFL.IDX PT, R32, R18, R32, 0x1f ;  /* 0x00001f2012207589 */ /* 0x000e6200000e0000 */
[----:B------:R-:W-:-:S02]  /*e650*/  IADD3 R34, R10, 0x18, RZ ;  /* 0x000000180a227810 */ /* 0x000fc40007ffe0ff */
[----:B------:R-:W-:Y:S01]  /*e660*/  FMUL.FTZ R213, R213, R229 ;  /* 0x000000e5d5d57220 */ /* 0x000fe20000410000 */
[C---:B------:R-:W-:Y:S02]  /*e670*/  VIADD R229, R10.reuse, 0x1c ;  /* 0x0000001c0ae57836 */ /* 0x040fe40000000000 */
[--C-:B------:R-:W-:Y:S02]  /*e680*/  FADD.FTZ R225, R33, -R27.reuse ;  /* 0x8000001b21e17221 */ /* 0x100fe40000010000 */
[----:B------:R-:W2:Y:S04]  /*e690*/  SHFL.IDX PT, R33, R18, R34, 0x1f ;  /* 0x00001f2212217589 */ /* 0x000ea800000e0000 */
[----:B------:R-:W3:Y:S01]  /*e6a0*/  SHFL.IDX PT, R34, R18, R229, 0x1f ;  /* 0x00001fe512227589 */ /* 0x000ee200000e0000 */
[----:B------:R-:W-:Y:S01]  /*e6b0*/  FADD.FTZ R228, R35, -R27 ;  /* 0x8000001b23e47221 */ /* 0x000fe20000010000 */
[----:B------:R-:W-:-:S02]  /*e6c0*/  VIADD R215, R10, 0x4 ;  /* 0x000000040ad77836 */ /* 0x000fc40000000000 */
[----:B------:R-:W4:Y:S01]  /*e6d0*/  SHFL.IDX PT, R35, R12, R10, 0x1f ;  /* 0x00001f0a0c237589 */ /* 0x000f2200000e0000 */
[----:B------:R2:W-:Y:S01]  /*e6e0*/  MUFU.EX2 R19, R31 ;  /* 0x0000001f00137308 */ /* 0x0005e20000000800 */
[--C-:B-1----:R-:W-:Y:S01]  /*e6f0*/  FFMA.FTZ R211, R211, UR4, -R32.reuse ;  /* 0x00000004d3d37c23 */ /* 0x102fe20008010820 */
[----:B------:R-:W-:Y:S01]  /*e700*/  FFMA.FTZ R32, R210, UR4, -R32 ;  /* 0x00000004d2207c23 */ /* 0x000fe20008010820 */
[----:B------:R-:W-:-:S05]  /*e710*/  FFMA.FTZ R210, -R20, R20, 1 ;  /* 0x3f80000014d27423 */ /* 0x000fca0000010114 */
[----:B------:R1:W-:Y:S01]  /*e720*/  MUFU.EX2 R20, R32 ;  /* 0x0000002000147308 */ /* 0x0003e20000000800 */
[--C-:B--2---:R-:W-:Y:S01]  /*e730*/  FFMA.FTZ R31, R208, UR4, -R33.reuse ;  /* 0x00000004d01f7c23 */ /* 0x104fe20008010821 */
[----:B-1----:R-:W-:Y:S01]  /*e740*/  FFMA.FTZ R32, R209, UR4, -R33 ;  /* 0x00000004d1207c23 */ /* 0x002fe20008010821 */
[----:B---3--:R-:W-:-:S05]  /*e750*/  FFMA.FTZ R33, R206, UR4, -R34 ;  /* 0x00000004ce217c23 */ /* 0x008fca0008010822 */
[----:B------:R-:W1:Y:S01]  /*e760*/  MUFU.EX2 R219, R219 ;  /* 0x000000db00db7308 */ /* 0x000e620000000800 */
[----:B------:R-:W2:Y:S01]  /*e770*/  SHFL.IDX PT, R206, R12, R215, 0x1f ;  /* 0x00001fd70cce7589 */ /* 0x000ea200000e0000 */
[----:B------:R-:W-:Y:S01]  /*e780*/  FMUL.FTZ R226, R24, R226 ;  /* 0x000000e218e27220 */ /* 0x000fe20000410000 */
[----:B------:R-:W-:Y:S01]  /*e790*/  FFMA.FTZ R208, -R230, R230, 1 ;  /* 0x3f800000e6d07423 */ /* 0x000fe200000101e6 */
[--C-:B----4-:R-:W-:Y:S01]  /*e7a0*/  FFMA.FTZ R204, R204, UR4, -R35.reuse ;  /* 0x00000004cccc7c23 */ /* 0x110fe20008010823 */
[----:B------:R-:W-:Y:S01]  /*e7b0*/  FFMA.FTZ R36, R205, UR4, -R35 ;  /* 0x00000004cd247c23 */ /* 0x000fe20008010823 */
[----:B------:R-:W-:Y:S01]  /*e7c0*/  FMUL.FTZ R210, R210, R226 ;  /* 0x000000e2d2d27220 */ /* 0x000fe20000410000 */
[C---:B------:R-:W-:Y:S01]  /*e7d0*/  IADD3 R209, R10.reuse, 0x8, RZ ;  /* 0x000000080ad17810 */ /* 0x040fe20007ffe0ff */
[----:B------:R3:W-:Y:S01]  /*e7e0*/  MUFU.EX2 R18, R211 ;  /* 0x000000d300127308 */ /* 0x0007e20000000800 */
[C---:B------:R-:W-:Y:S02]  /*e7f0*/  VIADD R226, R10.reuse, 0xc ;  /* 0x0000000c0ae27836 */ /* 0x040fe40000000000 */
[----:B------:R-:W-:-:S02]  /*e800*/  VIADD R230, R10, 0x18 ;  /* 0x000000180ae67836 */ /* 0x000fc40000000000 */
[----:B-1----:R-:W-:Y:S01]  /*e810*/  FMUL.FTZ R227, R219, R227 ;  /* 0x000000e3dbe37220 */ /* 0x002fe20000410000 */
[----:B---3--:R-:W-:Y:S02]  /*e820*/  VIADD R211, R10, 0x10 ;  /* 0x000000100ad37836 */ /* 0x008fe40000000000 */
[----:B------:R2:W-:Y:S01]  /*e830*/  MUFU.EX2 R35, R204 ;  /* 0x000000cc00237308 */ /* 0x0005e20000000800 */
[----:B------:R-:W-:Y:S01]  /*e840*/  FMUL.FTZ R208, R208, R227 ;  /* 0x000000e3d0d07220 */ /* 0x000fe20000410000 */
[----:B------:R-:W-:Y:S01]  /*e850*/  IADD3 R227, R10, 0x14, RZ ;  /* 0x000000140ae37810 */ /* 0x000fe20007ffe0ff */
[----:B------:R-:W-:-:S05]  /*e860*/  FFMA.FTZ R34, R207, UR4, -R34 ;  /* 0x00000004cf227c23 */ /* 0x000fca0008010822 */
[----:B------:R1:W-:Y:S01]  /*e870*/  MUFU.EX2 R27, R231 ;  /* 0x000000e7001b7308 */ /* 0x0003e20000000800 */
[--C-:B--2---:R-:W-:Y:S01]  /*e880*/  FFMA.FTZ R204, R122, UR4, -R206.reuse ;  /* 0x000000047acc7c23 */ /* 0x104fe200080108ce */
[----:B------:R-:W-:Y:S01]  /*e890*/  FFMA.FTZ R206, R124, UR4, -R206 ;  /* 0x000000047cce7c23 */ /* 0x000fe200080108ce */
[----:B------:R-:W-:Y:S04]  /*e8a0*/  SHFL.IDX PT, R207, R12, R209, 0x1f ;  /* 0x00001fd10ccf7589 */ /* 0x000fe800000e0000 */
[----:B------:R-:W-:Y:S01]  /*e8b0*/  SHFL.IDX PT, R38, R12, R227, 0x1f ;  /* 0x00001fe30c267589 */ /* 0x000fe200000e0000 */
[--C-:B-1----:R-:W-:Y:S01]  /*e8c0*/  FADD.FTZ R231, R37, -R232.reuse ;  /* 0x800000e825e77221 */ /* 0x102fe20000010000 */
[----:B------:R-:W-:Y:S02]  /*e8d0*/  FADD.FTZ R232, R39, -R232 ;  /* 0x800000e827e87221 */ /* 0x000fe40000010000 */
[----:B------:R-:W-:Y:S04]  /*e8e0*/  SHFL.IDX PT, R37, R12, R226, 0x1f ;  /* 0x00001fe20c257589 */ /* 0x000fe800000e0000 */
[----:B------:R-:W-:Y:S04]  /*e8f0*/  SHFL.IDX PT, R39, R12, R211, 0x1f ;  /* 0x00001fd30c277589 */ /* 0x000fe800000e0000 */
[----:B------:R-:W1:Y:S04]  /*e900*/  SHFL.IDX PT, R122, R12, R230, 0x1f ;  /* 0x00001fe60c7a7589 */ /* 0x000e6800000e0000 */
[----:B------:R2:W3:Y:S02]  /*e910*/  SHFL.IDX PT, R124, R12, R229, 0x1f ;  /* 0x00001fe50c7c7589 */ /* 0x0004e400000e0000 */
[----:B--2---:R2:W-:Y:S02]  /*e920*/  MUFU.EX2 R12, R204 ;  /* 0x000000cc000c7308 */ /* 0x0045e40000000800 */
[----:B--2---:R-:W2:Y:S01]  /*e930*/  SHFL.IDX PT, R204, R11, R215, 0x1f ;  /* 0x00001fd70bcc7589 */ /* 0x004ea200000e0000 */
[--C-:B-1----:R-:W-:Y:S01]  /*e940*/  FFMA.FTZ R112, R112, UR4, -R122.reuse ;  /* 0x0000000470707c23 */ /* 0x102fe2000801087a */
[----:B------:R-:W-:-:S02]  /*e950*/  FFMA.FTZ R107, R107, UR4, -R122 ;  /* 0x000000046b6b7c23 */ /* 0x000fc4000801087a */
[----:B------:R-:W1:Y:S01]  /*e960*/  SHFL.IDX PT, R205, R11, R10, 0x1f ;  /* 0x00001f0a0bcd7589 */ /* 0x000e6200000e0000 */
[----:B---3--:R-:W-:-:S03]  /*e970*/  FFMA.FTZ R122, R97, UR4, -R124 ;  /* 0x00000004617a7c23 */ /* 0x008fc6000801087c */
[----:B------:R-:W3:Y:S01]  /*e980*/  SHFL.IDX PT, R97, R11, R211, 0x1f ;  /* 0x00001fd30b617589 */ /* 0x000ee200000e0000 */
[--C-:B------:R-:W-:Y:S01]  /*e990*/  FFMA.FTZ R123, R123, UR4, -R207.reuse ;  /* 0x000000047b7b7c23 */ /* 0x100fe200080108cf */
[----:B------:R-:W-:Y:S02]  /*e9a0*/  FFMA.FTZ R125, R125, UR4, -R207 ;  /* 0x000000047d7d7c23 */ /* 0x000fe400080108cf */
[----:B------:R-:W-:Y:S01]  /*e9b0*/  SHFL.IDX PT, R207, R11, R209, 0x1f ;  /* 0x00001fd10bcf7589 */ /* 0x000fe200000e0000 */
[--C-:B--2---:R-:W-:Y:S01]  /*e9c0*/  FFMA.FTZ R119, R119, UR4, -R204.reuse ;  /* 0x0000000477777c23 */ /* 0x104fe200080108cc */
[----:B------:R-:W-:Y:S02]  /*e9d0*/  FFMA.FTZ R204, R98, UR4, -R204 ;  /* 0x0000000462cc7c23 */ /* 0x000fe400080108cc */
[----:B------:R-:W2:Y:S01]  /*e9e0*/  SHFL.IDX PT, R98, R11, R230, 0x1f ;  /* 0x00001fe60b627589 */ /* 0x000ea200000e0000 */
[--C-:B------:R-:W-:Y:S01]  /*e9f0*/  FFMA.FTZ R120, R120, UR4, -R37.reuse ;  /* 0x0000000478787c23 */ /* 0x100fe20008010825 */
[----:B------:R-:W-:Y:S01]  /*ea00*/  FFMA.FTZ R121, R121, UR4, -R37 ;  /* 0x0000000479797c23 */ /* 0x000fe20008010825 */
[--C-:B------:R-:W-:Y:S01]  /*ea10*/  FFMA.FTZ R109, R109, UR4, -R38.reuse ;  /* 0x000000046d6d7c23 */ /* 0x100fe20008010826 */
[----:B------:R4:W-:Y:S01]  /*ea20*/  MUFU.EX2 R37, R206 ;  /* 0x000000ce00257308 */ /* 0x0009e20000000800 */
[--C-:B------:R-:W-:Y:S01]  /*ea30*/  FFMA.FTZ R103, R103, UR4, -R39.reuse ;  /* 0x0000000467677c23 */ /* 0x100fe20008010827 */
[----:B------:R-:W-:Y:S01]  /*ea40*/  FFMA.FTZ R114, R114, UR4, -R39 ;  /* 0x0000000472727c23 */ /* 0x000fe20008010827 */
[--C-:B-1----:R-:W-:Y:S01]  /*ea50*/  FFMA.FTZ R117, R117, UR4, -R205.reuse ;  /* 0x0000000475757c23 */ /* 0x102fe200080108cd */
[----:B------:R-:W-:Y:S01]  /*ea60*/  FFMA.FTZ R106, R106, UR4, -R205 ;  /* 0x000000046a6a7c23 */ /* 0x000fe200080108cd */
[----:B----4-:R-:W-:-:S03]  /*ea70*/  FFMA.FTZ R206, R94, UR4, -R38 ;  /* 0x000000045ece7c23 */ /* 0x010fc60008010826 */
[----:B------:R1:W-:Y:S01]  /*ea80*/  MUFU.EX2 R38, R123 ;  /* 0x0000007b00267308 */ /* 0x0003e20000000800 */
[----:B------:R-:W-:Y:S01]  /*ea90*/  SHFL.IDX PT, R205, R11, R229, 0x1f ;  /* 0x00001fe50bcd7589 */ /* 0x000fe200000e0000 */
[--C-:B---3--:R-:W-:Y:S01]  /*eaa0*/  FFMA.FTZ R101, R101, UR4, -R97.reuse ;  /* 0x0000000465657c23 */ /* 0x108fe20008010861 */
[----:B------:R-:W-:Y:S02]  /*eab0*/  FFMA.FTZ R100, R100, UR4, -R97 ;  /* 0x0000000464647c23 */ /* 0x000fe40008010861 */
[----:B-1----:R-:W1:Y:S03]  /*eac0*/  SHFL.IDX PT, R123, R11, R226, 0x1f ;  /* 0x00001fe20b7b7589 */ /* 0x002e6600000e0000 */
[----:B------:R3:W-:Y:S02]  /*ead0*/  MUFU.EX2 R39, R125 ;  /* 0x0000007d00277308 */ /* 0x0007e40000000800 */
[----:B---3--:R3:W-:Y:S06]  /*eae0*/  SHFL.IDX PT, R125, R11, R227, 0x1f ;  /* 0x00001fe30b7d7589 */ /* 0x0087ec00000e0000 */
[----:B------:R2:W-:Y:S08]  /*eaf0*/  MUFU.EX2 R97, R114 ;  /* 0x0000007200617308 */ /* 0x0005f00000000800 */
[----:B---3--:R3:W-:Y:S01]  /*eb00*/  MUFU.EX2 R11, R121 ;  /* 0x00000079000b7308 */ /* 0x0087e20000000800 */
[----:B--2---:R-:W-:Y:S01]  /*eb10*/  FFMA.FTZ R114, R95, UR4, -R98 ;  /* 0x000000045f727c23 */ /* 0x004fe20008010862 */
[----:B---3--:R-:W2:Y:S06]  /*eb20*/  SHFL.IDX PT, R121, R14, R215, 0x1f ;  /* 0x00001fd70e797589 */ /* 0x008eac00000e0000 */
[----:B------:R3:W-:Y:S01]  /*eb30*/  MUFU.EX2 R95, R109 ;  /* 0x0000006d005f7308 */ /* 0x0007e20000000800 */
[----:B------:R-:W-:-:S07]  /*eb40*/  FFMA.FTZ R124, R96, UR4, -R124 ;  /* 0x00000004607c7c23 */ /* 0x000fce000801087c */
[----:B------:R4:W-:Y:S01]  /*eb50*/  MUFU.EX2 R94, R120 ;  /* 0x00000078005e7308 */ /* 0x0009e20000000800 */
[----:B---3--:R-:W3:Y:S01]  /*eb60*/  SHFL.IDX PT, R109, R14, R211, 0x1f ;  /* 0x00001fd30e6d7589 */ /* 0x008ee200000e0000 */
[----:B----4-:R-:W-:-:S03]  /*eb70*/  FFMA.FTZ R120, R99, UR4, -R207 ;  /* 0x0000000463787c23 */ /* 0x010fc600080108cf */
[----:B------:R-:W4:Y:S03]  /*eb80*/  SHFL.IDX PT, R99, R14, R10, 0x1f ;  /* 0x00001f0a0e637589 */ /* 0x000f2600000e0000 */
[----:B------:R-:W3:Y:S01]  /*eb90*/  MUFU.EX2 R25, R25 ;  /* 0x0000001900197308 */ /* 0x000ee20000000800 */
[----:B-1----:R-:W-:-:S07]  /*eba0*/  FFMA.FTZ R105, R105, UR4, -R123 ;  /* 0x0000000469697c23 */ /* 0x002fce000801087b */
[----:B------:R1:W-:Y:S01]  /*ebb0*/  MUFU.EX2 R96, R103 ;  /* 0x0000006700607308 */ /* 0x0003e20000000800 */
[----:B------:R-:W-:Y:S01]  /*ebc0*/  FFMA.FTZ R104, R104, UR4, -R123 ;  /* 0x0000000468687c23 */ /* 0x000fe2000801087b */
[----:B-1----:R-:W1:Y:S04]  /*ebd0*/  SHFL.IDX PT, R103, R14, R226, 0x1f ;  /* 0x00001fe20e677589 */ /* 0x002e6800000e0000 */
[----:B------:R-:W1:Y:S01]  /*ebe0*/  SHFL.IDX PT, R123, R14, R209, 0x1f ;  /* 0x00001fd10e7b7589 */ /* 0x000e6200000e0000 */
[--C-:B--2---:R-:W-:Y:S01]  /*ebf0*/  FFMA.FTZ R108, R108, UR4, -R121.reuse ;  /* 0x000000046c6c7c23 */ /* 0x104fe20008010879 */
[----:B------:R-:W-:Y:S02]  /*ec00*/  FFMA.FTZ R138, R138, UR4, -R121 ;  /* 0x000000048a8a7c23 */ /* 0x000fe40008010879 */
[----:B------:R-:W2:Y:S01]  /*ec10*/  SHFL.IDX PT, R121, R14, R227, 0x1f ;  /* 0x00001fe30e797589 */ /* 0x000ea200000e0000 */
        /* <DEDUP_REMOVED lines=13> */
[----:B---3--:R-:W3:Y:S01]  /*ecf0*/  SHFL.IDX PT, R112, R14, R230, 0x1f ;  /* 0x00001fe60e707589 */ /* 0x008ee200000e0000 */
[----:B------:R-:W4:Y:S01]  /*ed00*/  MUFU.TANH R132, R132 ;  /* 0x0000008400847308 */ /* 0x000f220000002400 */
[--C-:B-1----:R-:W-:Y:S01]  /*ed10*/  FFMA.FTZ R126, R126, UR4, -R103.reuse ;  /* 0x000000047e7e7c23 */ /* 0x102fe20008010867 */
[----:B------:R-:W-:-:S02]  /*ed20*/  FFMA.FTZ R139, R139, UR4, -R103 ;  /* 0x000000048b8b7c23 */ /* 0x000fc40008010867 */
[----:B------:R-:W1:Y:S04]  /*ed30*/  SHFL.IDX PT, R103, R14, R229, 0x1f ;  /* 0x00001fe50e677589 */ /* 0x000e6800000e0000 */
[----:B------:R-:W3:Y:S01]  /*ed40*/  MUFU.TANH R134, R134 ;  /* 0x0000008600867308 */ /* 0x000ee20000002400 */
[--C-:B------:R-:W-:Y:S01]  /*ed50*/  FFMA.FTZ R127, R127, UR4, -R123.reuse ;  /* 0x000000047f7f7c23 */ /* 0x100fe2000801087b */
        /* <DEDUP_REMOVED lines=9> */
[----:B--2---:R-:W-:-:S07]  /*edf0*/  FFMA.FTZ R123, R123, UR4, -R121 ;  /* 0x000000047b7b7c23 */ /* 0x004fce0008010879 */
[----:B------:R-:W2:Y:S01]  /*ee00*/  MUFU.EX2 R32, R32 ;  /* 0x0000002000207308 */ /* 0x000ea20000000800 */
[--C-:B------:R-:W-:Y:S01]  /*ee10*/  FFMA.FTZ R110, R110, UR4, -R205.reuse ;  /* 0x000000046e6e7c23 */ /* 0x100fe200080108cd */
[----:B------:R-:W-:Y:S01]  /*ee20*/  FFMA.FTZ R118, R118, UR4, -R205 ;  /* 0x0000000476767c23 */ /* 0x000fe200080108cd */
[----:B------:R-:W-:-:S05]  /*ee30*/  FFMA.FTZ R121, R125, UR4, -R121 ;  /* 0x000000047d797c23 */ /* 0x000fca0008010879 */
[----:B------:R-:W2:Y:S01]  /*ee40*/  MUFU.EX2 R31, R31 ;  /* 0x0000001f001f7308 */ /* 0x000ea20000000800 */
[----:B----4-:R-:W-:Y:S01]  /*ee50*/  FSEL R125, R132, -INF , !P5 ;  /* 0xff800000847d7808 */ /* 0x010fe20006800000 */
[----:B------:R-:W-:Y:S01]  /*ee60*/  FMUL.FTZ R218, R27, R218 ;  /* 0x000000da1bda7220 */ /* 0x000fe20000410000 */
[----:B---3--:R-:W-:Y:S01]  /*ee70*/  FSEL R205, R134, -INF , !P0 ;  /* 0xff80000086cd7808 */ /* 0x008fe20004000000 */
[----:B------:R-:W-:Y:S01]  /*ee80*/  FFMA.FTZ R235, -R235, R235, 1 ;  /* 0x3f800000ebeb7423 */ /* 0x000fe200000101eb */
[----:B------:R-:W-:Y:S01]  /*ee90*/  FFMA.FTZ R116, R116, UR4, -R98 ;  /* 0x0000000474747c23 */ /* 0x000fe20008010862 */
[----:B------:R-:W-:Y:S01]  /*eea0*/  FFMA.FTZ R111, R111, UR4, -R207 ;  /* 0x000000046f6f7c23 */ /* 0x000fe200080108cf */
[--C-:B------:R-:W-:Y:S01]  /*eeb0*/  FFMA.FTZ R125, R125, UR4, -R112.reuse ;  /* 0x000000047d7d7c23 */ /* 0x100fe20008010870 */
[----:B------:R-:W3:Y:S01]  /*eec0*/  MUFU.EX2 R26, R26 ;  /* 0x0000001a001a7308 */ /* 0x000ee20000000800 */
[----:B------:R-:W-:Y:S01]  /*eed0*/  FFMA.FTZ R205, R205, UR4, -R112 ;  /* 0x00000004cdcd7c23 */ /* 0x000fe20008010870 */
[----:B-1----:R-:W-:Y:S01]  /*eee0*/  FSEL R207, R135, -INF , !P1 ;  /* 0xff80000087cf7808 */ /* 0x002fe20004800000 */
[----:B------:R-:W-:Y:S01]  /*eef0*/  FMUL.FTZ R112, R235, R218 ;  /* 0x000000daeb707220 */ /* 0x000fe20000410000 */
[----:B------:R-:W-:Y:S01]  /*ef00*/  FMUL.FTZ R221, R28, R221 ;  /* 0x000000dd1cdd7220 */ /* 0x000fe20000410000 */
[----:B------:R-:W-:Y:S01]  /*ef10*/  FFMA.FTZ R209, -R233, R233, 1 ;  /* 0x3f800000e9d17423 */ /* 0x000fe200000101e9 */
[----:B------:R-:W-:-:S02]  /*ef20*/  FFMA.FTZ R211, -R234, R234, 1 ;  /* 0x3f800000ead37423 */ /* 0x000fc400000101ea */
[----:B------:R1:W-:Y:S01]  /*ef30*/  MUFU.EX2 R98, R206 ;  /* 0x000000ce00627308 */ /* 0x0003e20000000800 */
[----:B------:R-:W-:Y:S01]  /*ef40*/  FMUL.FTZ R222, R29, R222 ;  /* 0x000000de1dde7220 */ /* 0x000fe20000410000 */
[--C-:B------:R-:W-:Y:S01]  /*ef50*/  FADD.FTZ R40, R40, -R216.reuse ;  /* 0x800000d828287221 */ /* 0x100fe20000010000 */
[----:B------:R-:W-:Y:S01]  /*ef60*/  FADD.FTZ R42, R42, -R216 ;  /* 0x800000d82a2a7221 */ /* 0x000fe20000010000 */
[----:B------:R-:W-:Y:S01]  /*ef70*/  FFMA.FTZ R236, -R236, R236, 1 ;  /* 0x3f800000ecec7423 */ /* 0x000fe200000101ec */
[----:B------:R-:W4:Y:S01]  /*ef80*/  SHFL.IDX PT, R218, R17, R215, 0x1f ;  /* 0x00001fd711da7589 */ /* 0x000f2200000e0000 */
[C---:B------:R-:W-:Y:S01]  /*ef90*/  VIADD R234, R10.reuse, 0x8 ;  /* 0x000000080aea7836 */ /* 0x040fe20000000000 */
[----:B------:R-:W-:Y:S02]  /*efa0*/  IADD3 R233, R10, 0xc, RZ ;  /* 0x0000000c0ae97810 */ /* 0x000fe40007ffe0ff */
[----:B-1----:R-:W-:Y:S01]  /*efb0*/  FSEL R206, R133, -INF , !P4 ;  /* 0xff80000085ce7808 */ /* 0x002fe20006000000 */
[----:B------:R-:W1:Y:S01]  /*efc0*/  MUFU.EX2 R30, R30 ;  /* 0x0000001e001e7308 */ /* 0x000e620000000800 */
[----:B------:R1:W-:Y:S01]  /*efd0*/  LDS R216, [R13+0x400] ;  /* 0x000400000dd87984 */ /* 0x0003e20000000800 */
[----:B--2---:R-:W-:Y:S01]  /*efe0*/  FMUL.FTZ R226, R32, R220 ;  /* 0x000000dc20e27220 */ /* 0x004fe20000410000 */
[--C-:B------:R-:W-:Y:S01]  /*eff0*/  FFMA.FTZ R207, R207, UR4, -R103.reuse ;  /* 0x00000004cfcf7c23 */ /* 0x100fe20008010867 */
[----:B------:R-:W-:Y:S01]  /*f000*/  FFMA.FTZ R206, R206, UR4, -R103 ;  /* 0x00000004cece7c23 */ /* 0x000fe20008010867 */
[----:B------:R-:W-:Y:S01]  /*f010*/  FMUL.FTZ R209, R209, R222 ;  /* 0x000000ded1d17220 */ /* 0x000fe20000410000 */
[----:B------:R-:W2:Y:S01]  /*f020*/  SHFL.IDX PT, R220, R17, R229, 0x1f ;  /* 0x00001fe511dc7589 */ /* 0x000ea200000e0000 */
[----:B------:R-:W-:Y:S01]  /*f030*/  FMUL.FTZ R103, R236, R221 ;  /* 0x000000ddec677220 */ /* 0x000fe20000410000 */
[----:B------:R-:W-:-:S02]  /*f040*/  FMUL.FTZ R222, R31, R217 ;  /* 0x000000d91fde7220 */ /* 0x000fc40000410000 */
[----:B------:R-:W2:Y:S04]  /*f050*/  SHFL.IDX PT, R221, R17, R234, 0x1f ;  /* 0x00001fea11dd7589 */ /* 0x000ea800000e0000 */
[----:B------:R-:W2:Y:S01]  /*f060*/  SHFL.IDX PT, R217, R17, R233, 0x1f ;  /* 0x00001fe911d97589 */ /* 0x000ea200000e0000 */
[----:B------:R-:W2:Y:S01]  /*f070*/  MUFU.EX2 R36, R36 ;  /* 0x0000002400247308 */ /* 0x000ea20000000800 */
[----:B------:R-:W-:Y:S01]  /*f080*/  FFMA.FTZ R14, -R200, R200, 1 ;  /* 0x3f800000c80e7423 */ /* 0x000fe200000101c8 */
[----:B---3--:R-:W-:Y:S01]  /*f090*/  FMUL.FTZ R212, R26, R212 ;  /* 0x000000d41ad47220 */ /* 0x008fe20000410000 */
[----:B-1----:R-:W-:Y:S01]  /*f0a0*/  FMUL.FTZ R223, R30, R223 ;  /* 0x000000df1edf7220 */ /* 0x002fe20000410000 */
[----:B------:R-:W-:Y:S02]  /*f0b0*/  VIADD R235, R10, 0x10 ;  /* 0x000000100aeb7836 */ /* 0x000fe40000000000 */
[----:B------:R-:W-:Y:S01]  /*f0c0*/  FMUL.FTZ R224, R19, R224 ;  /* 0x000000e013e07220 */ /* 0x000fe20000410000 */
[----:B------:R-:W-:Y:S01]  /*f0d0*/  FMUL.FTZ R14, R14, R212 ;  /* 0x000000d40e0e7220 */ /* 0x000fe20000410000 */
[----:B------:R-:W-:Y:S01]  /*f0e0*/  FFMA.FTZ R212, -R21, R21, 1 ;  /* 0x3f80000015d47423 */ /* 0x000fe20000010115 */
[----:B------:R-:W-:Y:S01]  /*f0f0*/  FFMA.FTZ R21, -R22, R22, 1 ;  /* 0x3f80000016157423 */ /* 0x000fe20000010116 */
[----:B------:R-:W-:Y:S01]  /*f100*/  FMUL.FTZ R22, R18, R225 ;  /* 0x000000e112167220 */ /* 0x000fe20000410000 */
[----:B------:R-:W-:Y:S01]  /*f110*/  FMUL.FTZ R211, R211, R223 ;  /* 0x000000dfd3d37220 */ /* 0x000fe20000410000 */
[----:B------:R-:W-:Y:S01]  /*f120*/  FFMA.FTZ R13, -R171, R171, 1 ;  /* 0x3f800000ab0d7423 */ /* 0x000fe200000101ab */
[----:B------:R-:W1:Y:S01]  /*f130*/  SHFL.IDX PT, R223, R17, R235, 0x1f ;  /* 0x00001feb11df7589 */ /* 0x000e6200000e0000 */
[----:B------:R-:W-:Y:S01]  /*f140*/  FMUL.FTZ R40, R35, R40 ;  /* 0x0000002823287220 */ /* 0x000fe20000410000 */
[--C-:B----4-:R-:W-:Y:S01]  /*f150*/  FADD.FTZ R41, R41, -R218.reuse ;  /* 0x800000da29297221 */ /* 0x110fe20000010000 */
[----:B------:R-:W-:Y:S01]  /*f160*/  FMUL.FTZ R21, R21, R224 ;  /* 0x000000e015157220 */ /* 0x000fe20000410000 */
[----:B------:R-:W-:Y:S01]  /*f170*/  FMUL.FTZ R22, R212, R22 ;  /* 0x00000016d4167220 */ /* 0x000fe20000410000 */
[----:B------:R-:W-:Y:S01]  /*f180*/  FFMA.FTZ R212, -R23, R23, 1 ;  /* 0x3f80000017d47423 */ /* 0x000fe20000010117 */
[----:B------:R-:W3:Y:S01]  /*f190*/  SHFL.IDX PT, R224, R17, R227, 0x1f ;  /* 0x00001fe311e07589 */ /* 0x000ee200000e0000 */
[----:B------:R-:W-:Y:S01]  /*f1a0*/  FADD.FTZ R43, R43, -R218 ;  /* 0x800000da2b2b7221 */ /* 0x000fe20000010000 */
[--C-:B--2---:R-:W-:Y:S01]  /*f1b0*/  FADD.FTZ R53, R53, -R220.reuse ;  /* 0x800000dc35357221 */ /* 0x104fe20000010000 */
[----:B------:R-:W-:Y:S01]  /*f1c0*/  FADD.FTZ R55, R55, -R220 ;  /* 0x800000dc37377221 */ /* 0x000fe20000010000 */
[----:B------:R-:W-:Y:S01]  /*f1d0*/  FMUL.FTZ R13, R13, R40 ;  /* 0x000000280d0d7220 */ /* 0x000fe20000410000 */
[----:B------:R-:W-:Y:S01]  /*f1e0*/  FFMA.FTZ R218, -R169, R169, 1 ;  /* 0x3f800000a9da7423 */ /* 0x000fe200000101a9 */
[----:B------:R-:W-:Y:S01]  /*f1f0*/  FMUL.FTZ R42, R36, R42 ;  /* 0x0000002a242a7220 */ /* 0x000fe20000410000 */
[----:B------:R-:W-:Y:S01]  /*f200*/  FFMA.FTZ R40, -R170, R170, 1 ;  /* 0x3f800000aa287423 */ /* 0x000fe200000101aa */
[----:B------:R-:W-:Y:S01]  /*f210*/  FMUL.FTZ R220, R12, R41 ;  /* 0x000000290cdc7220 */ /* 0x000fe20000410000 */
[----:B------:R-:W-:Y:S01]  /*f220*/  FADD.FTZ R44, R44, -R221 ;  /* 0x800000dd2c2c7221 */ /* 0x000fe20000010000 */
        /* <DEDUP_REMOVED lines=8> */
[----:B------:R-:W2:Y:S01]  /*f2b0*/  SHFL.IDX PT, R222, R17, R230, 0x1f ;  /* 0x00001fe611de7589 */ /* 0x000ea200000e0000 */
        /* <DEDUP_REMOVED lines=10> */
[----:B------:R-:W-:-:S02]  /*f360*/  VIADD R228, R10, 0x4 ;  /* 0x000000040ae47836 */ /* 0x000fc40000000000 */
[----:B------:R-:W-:Y:S01]  /*f370*/  FMUL.FTZ R45, R40, R44 ;  /* 0x0000002c282d7220 */ /* 0x000fe20000410000 */
[----:B------:R-:W-:Y:S01]  /*f380*/  FMUL.FTZ R44, R89, R46 ;  /* 0x0000002e592c7220 */ /* 0x000fe20000410000 */
[----:B------:R-:W-:Y:S01]  /*f390*/  FMUL.FTZ R46, R88, R217 ;  /* 0x000000d9582e7220 */ /* 0x000fe20000410000 */
[----:B------:R-:W-:Y:S01]  /*f3a0*/  FFMA.FTZ R90, -R90, R90, 1 ;  /* 0x3f8000005a5a7423 */ /* 0x000fe2000001015a */
[----:B------:R-:W4:Y:S01]  /*f3b0*/  SHFL.IDX PT, R88, R216, R228, 0x1f ;  /* 0x00001fe4d8587589 */ /* 0x000f2200000e0000 */
[--C-:B-1----:R-:W-:Y:S01]  /*f3c0*/  FADD.FTZ R48, R48, -R223.reuse ;  /* 0x800000df30307221 */ /* 0x102fe20000010000 */
[----:B------:R-:W-:Y:S01]  /*f3d0*/  FADD.FTZ R50, R50, -R223 ;  /* 0x800000df32327221 */ /* 0x000fe20000010000 */
[--C-:B---3--:R-:W-:Y:S01]  /*f3e0*/  FADD.FTZ R49, R49, -R224.reuse ;  /* 0x800000e031317221 */ /* 0x108fe20000010000 */
        /* <DEDUP_REMOVED lines=9> */
[----:B--2---:R-:W-:Y:S01]  /*f480*/  FADD.FTZ R52, R52, -R222 ;  /* 0x800000de34347221 */ /* 0x004fe20000010000 */
[----:B------:R-:W-:Y:S01]  /*f490*/  FMUL.FTZ R48, R91, R48 ;  /* 0x000000305b307220 */ /* 0x000fe20000410000 */
[----:B------:R-:W-:Y:S01]  /*f4a0*/  FFMA.FTZ R90, -R166, R166, 1 ;  /* 0x3f800000a65a7423 */ /* 0x000fe200000101a6 */
[----:B------:R-:W-:Y:S01]  /*f4b0*/  FMUL.FTZ R47, R93, R40 ;  /* 0x000000285d2f7220 */ /* 0x000fe20000410000 */
[----:B------:R-:W-:Y:S01]  /*f4c0*/  FMUL.FTZ R91, R98, R51 ;  /* 0x00000033625b7220 */ /* 0x000fe20000410000 */
[----:B------:R-:W1:Y:S01]  /*f4d0*/  SHFL.IDX PT, R40, R216, R234, 0x1f ;  /* 0x00001fead8287589 */ /* 0x000e6200000e0000 */
[----:B------:R-:W-:Y:S01]  /*f4e0*/  FMUL.FTZ R49, R92, R49 ;  /* 0x000000315c317220 */ /* 0x000fe20000410000 */
[----:B------:R-:W-:-:S02]  /*f4f0*/  FMUL.FTZ R93, R99, R52 ;  /* 0x00000034635d7220 */ /* 0x000fc40000410000 */
[----:B------:R-:W2:Y:S01]  /*f500*/  SHFL.IDX PT, R89, R216, R10, 0x1f ;  /* 0x00001f0ad8597589 */ /* 0x000ea200000e0000 */
[----:B------:R-:W-:-:S03]  /*f510*/  FMUL.FTZ R52, R90, R91 ;  /* 0x0000005b5a347220 */ /* 0x000fc60000410000 */
[----:B------:R-:W3:Y:S01]  /*f520*/  SHFL.IDX PT, R92, R216, R233, 0x1f ;  /* 0x00001fe9d85c7589 */ /* 0x000ee200000e0000 */
[----:B------:R-:W-:-:S03]  /*f530*/  FFMA.FTZ R51, -R165, R165, 1 ;  /* 0x3f800000a5337423 */ /* 0x000fc600000101a5 */
[----:B------:R-:W3:Y:S01]  /*f540*/  SHFL.IDX PT, R90, R216, R230, 0x1f ;  /* 0x00001fe6d85a7589 */ /* 0x000ee200000e0000 */
[--C-:B----4-:R-:W-:Y:S01]  /*f550*/  FADD.FTZ R57, R57, -R88.reuse ;  /* 0x8000005839397221 */ /* 0x110fe20000010000 */
[----:B------:R-:W-:Y:S01]  /*f560*/  FADD.FTZ R59, R59, -R88 ;  /* 0x800000583b3b7221 */ /* 0x000fe20000010000 */
[----:B------:R-:W-:Y:S01]  /*f570*/  FMUL.FTZ R51, R51, R93 ;  /* 0x0000005d33337220 */ /* 0x000fe20000410000 */
[----:B------:R4:W-:Y:S01]  /*f580*/  LDS R88, [R15+0x400] ;  /* 0x000400000f587984 */ /* 0x0009e20000000800 */
[----:B------:R-:W4:Y:S03]  /*f590*/  MUFU.EX2 R117, R117 ;  /* 0x0000007500757308 */ /* 0x000f260000000800 */
[----:B------:R-:W4:Y:S04]  /*f5a0*/  SHFL.IDX PT, R93, R216, R235, 0x1f ;  /* 0x00001febd85d7589 */ /* 0x000f2800000e0000 */
[----:B------:R-:W-:Y:S01]  /*f5b0*/  SHFL.IDX PT, R91, R216, R227, 0x1f ;  /* 0x00001fe3d85b7589 */ /* 0x000fe200000e0000 */
[----:B------:R-:W4:Y:S03]  /*f5c0*/  MUFU.EX2 R106, R106 ;  /* 0x0000006a006a7308 */ /* 0x000f260000000800 */
[----:B------:R-:W4:Y:S05]  /*f5d0*/  SHFL.IDX PT, R216, R216, R229, 0x1f ;  /* 0x00001fe5d8d87589 */ /* 0x000f2a00000e0000 */
[----:B------:R-:W4:Y:S01]  /*f5e0*/  MUFU.EX2 R119, R119 ;  /* 0x0000007700777308 */ /* 0x000f220000000800 */
[----:B-1----:R-:W-:-:S07]  /*f5f0*/  FADD.FTZ R60, R60, -R40 ;  /* 0x800000283c3c7221 */ /* 0x002fce0000010000 */
[----:B------:R-:W1:Y:S01]  /*f600*/  MUFU.EX2 R204, R204 ;  /* 0x000000cc00cc7308 */ /* 0x000e620000000800 */
[----:B--2---:R-:W-:Y:S01]  /*f610*/  FADD.FTZ R56, R56, -R89 ;  /* 0x8000005938387221 */ /* 0x004fe20000010000 */
[----:B------:R-:W-:-:S06]  /*f620*/  FADD.FTZ R40, R62, -R40 ;  /* 0x800000283e287221 */ /* 0x000fcc0000010000 */
[----:B------:R-:W2:Y:S01]  /*f630*/  MUFU.EX2 R120, R120 ;  /* 0x0000007800787308 */ /* 0x000ea20000000800 */
[----:B---3--:R-:W-:Y:S01]  /*f640*/  FADD.FTZ R62, R61, -R92 ;  /* 0x8000005c3d3e7221 */ /* 0x008fe20000010000 */
[----:B------:R-:W-:-:S06]  /*f650*/  FADD.FTZ R58, R58, -R89 ;  /* 0x800000593a3a7221 */ /* 0x000fcc0000010000 */
[----:B------:R-:W3:Y:S01]  /*f660*/  MUFU.EX2 R111, R111 ;  /* 0x0000006f006f7308 */ /* 0x000ee20000000800 */
[----:B------:R-:W-:-:S07]  /*f670*/  FADD.FTZ R92, R63, -R92 ;  /* 0x8000005c3f5c7221 */ /* 0x000fce0000010000 */
[----:B------:R-:W3:Y:S01]  /*f680*/  MUFU.EX2 R100, R100 ;  /* 0x0000006400647308 */ /* 0x000ee20000000800 */
[----:B------:R-:W-:Y:S01]  /*f690*/  FADD.FTZ R63, R68, -R90 ;  /* 0x8000005a443f7221 */ /* 0x000fe20000010000 */
[----:B------:R-:W-:Y:S01]  /*f6a0*/  FFMA.FTZ R68, -R161, R161, 1 ;  /* 0x3f800000a1447423 */ /* 0x000fe200000101a1 */
[----:B----4-:R-:W-:-:S05]  /*f6b0*/  FMUL.FTZ R56, R117, R56 ;  /* 0x0000003875387220 */ /* 0x010fca0000410000 */
[----:B------:R-:W4:Y:S01]  /*f6c0*/  MUFU.EX2 R102, R102 ;  /* 0x0000006600667308 */ /* 0x000f220000000800 */
[----:B------:R-:W-:Y:S01]  /*f6d0*/  FFMA.FTZ R15, -R159, R159, 1 ;  /* 0x3f8000009f0f7423 */ /* 0x000fe2000001019f */
[----:B------:R-:W-:-:S06]  /*f6e0*/  FMUL.FTZ R58, R106, R58 ;  /* 0x0000003a6a3a7220 */ /* 0x000fcc0000410000 */
[----:B------:R-:W4:Y:S01]  /*f6f0*/  MUFU.EX2 R116, R116 ;  /* 0x0000007400747308 */ /* 0x000f220000000800 */
[----:B------:R-:W-:-:S07]  /*f700*/  FMUL.FTZ R68, R68, R56 ;  /* 0x0000003844447220 */ /* 0x000fce0000410000 */
[----:B------:R-:W4:Y:S01]  /*f710*/  MUFU.EX2 R104, R104 ;  /* 0x0000006800687308 */ /* 0x000f220000000800 */
[----:B------:R-:W-:Y:S01]  /*f720*/  FFMA.FTZ R61, -R160, R160, 1 ;  /* 0x3f800000a03d7423 */ /* 0x000fe200000101a0 */
[----:B------:R-:W-:-:S06]  /*f730*/  FMUL.FTZ R57, R119, R57 ;  /* 0x0000003977397220 */ /* 0x000fcc0000410000 */
[----:B------:R-:W4:Y:S01]  /*f740*/  MUFU.EX2 R107, R107 ;  /* 0x0000006b006b7308 */ /* 0x000f220000000800 */
[----:B------:R-:W-:-:S07]  /*f750*/  FADD.FTZ R66, R66, -R93 ;  /* 0x8000005d42427221 */ /* 0x000fce0000010000 */
[----:B------:R-:W4:Y:S01]  /*f760*/  MUFU.EX2 R122, R122 ;  /* 0x0000007a007a7308 */ /* 0x000f220000000800 */
[----:B-1----:R-:W-:-:S07]  /*f770*/  FMUL.FTZ R56, R204, R59 ;  /* 0x0000003bcc387220 */ /* 0x002fce0000410000 */
[----:B------:R-:W1:Y:S01]  /*f780*/  MUFU.EX2 R101, R101 ;  /* 0x0000006500657308 */ /* 0x000e620000000800 */
[----:B------:R-:W-:Y:S01]  /*f790*/  FMUL.FTZ R59, R15, R58 ;  /* 0x0000003a0f3b7220 */ /* 0x000fe20000410000 */
[----:B------:R-:W-:-:S06]  /*f7a0*/  FADD.FTZ R89, R69, -R216 ;  /* 0x800000d845597221 */ /* 0x000fcc0000010000 */
[----:B------:R-:W1:Y:S01]  /*f7b0*/  MUFU.EX2 R124, R124 ;  /* 0x0000007c007c7308 */ /* 0x000e620000000800 */
[----:B------:R-:W-:Y:S01]  /*f7c0*/  FFMA.FTZ R58, -R157, R157, 1 ;  /* 0x3f8000009d3a7423 */ /* 0x000fe2000001019d */
[----:B--2---:R-:W-:Y:S01]  /*f7d0*/  FMUL.FTZ R60, R120, R60 ;  /* 0x0000003c783c7220 */ /* 0x004fe20000410000 */
[----:B------:R-:W-:Y:S01]  /*f7e0*/  FADD.FTZ R65, R65, -R91 ;  /* 0x8000005b41417221 */ /* 0x000fe20000010000 */
[----:B------:R-:W-:Y:S01]  /*f7f0*/  FADD.FTZ R216, R71, -R216 ;  /* 0x800000d847d87221 */ /* 0x000fe20000010000 */
[----:B------:R-:W-:Y:S01]  /*f800*/  FMUL.FTZ R61, R61, R57 ;  /* 0x000000393d3d7220 */ /* 0x000fe20000410000 */
[----:B------:R-:W-:Y:S01]  /*f810*/  FFMA.FTZ R71, -R155, R155, 1 ;  /* 0x3f8000009b477423 */ /* 0x000fe2000001019b */
[----:B---3--:R-:W-:Y:S01]  /*f820*/  FMUL.FTZ R40, R111, R40 ;  /* 0x000000286f287220 */ /* 0x008fe20000410000 */
[----:B------:R-:W-:Y:S01]  /*f830*/  FFMA.FTZ R57, -R151, R151, 1 ;  /* 0x3f80000097397423 */ /* 0x000fe20000010197 */
[----:B------:R-:W-:Y:S01]  /*f840*/  FMUL.FTZ R66, R100, R66 ;  /* 0x0000004264427220 */ /* 0x000fe20000410000 */
[----:B------:R-:W-:Y:S01]  /*f850*/  FADD.FTZ R54, R54, -R222 ;  /* 0x800000de36367221 */ /* 0x000fe20000010000 */
[----:B------:R-:W-:Y:S01]  /*f860*/  FADD.FTZ R64, R64, -R93 ;  /* 0x8000005d40407221 */ /* 0x000fe20000010000 */
[----:B------:R-:W-:Y:S01]  /*f870*/  FMUL.FTZ R58, R58, R60 ;  /* 0x0000003c3a3a7220 */ /* 0x000fe20000410000 */
[----:B----4-:R-:W-:Y:S01]  /*f880*/  FMUL.FTZ R60, R102, R65 ;  /* 0x00000041663c7220 */ /* 0x010fe20000410000 */
        /* <DEDUP_REMOVED lines=8> */
[----:B------:R-:W2:Y:S01]  /*f910*/  LDL.LU R200, [R1+0x110] ;  /* 0x0001100001c87983 */ /* 0x000ea20000300800 */
[----:B------:R-:W-:Y:S01]  /*f920*/  FMUL.FTZ R220, R107, R54 ;  /* 0x000000366bdc7220 */ /* 0x000fe20000410000 */
[----:B------:R-:W-:Y:S01]  /*f930*/  FMUL.FTZ R221, R122, R53 ;  /* 0x000000357add7220 */ /* 0x000fe20000410000 */
[----:B------:R-:W-:Y:S01]  /*f940*/  FFMA.FTZ R15, -R154, R154, 1 ;  /* 0x3f8000009a0f7423 */ /* 0x000fe2000001019a */
[----:B-1----:R-:W-:Y:S01]  /*f950*/  FMUL.FTZ R64, R101, R64 ;  /* 0x0000004065407220 */ /* 0x002fe20000410000 */
[----:B------:R-:W2:Y:S01]  /*f960*/  LDL.LU R201, [R1+0x10c] ;  /* 0x00010c0001c97983 */ /* 0x000ea20000300800 */
[----:B------:R-:W-:Y:S01]  /*f970*/  FFMA.FTZ R215, -R202, R202, 1 ;  /* 0x3f800000cad77423 */ /* 0x000fe200000101ca */
[----:B------:R-:W-:Y:S01]  /*f980*/  FFMA.FTZ R225, -R203, R203, 1 ;  /* 0x3f800000cbe17423 */ /* 0x000fe200000101cb */
[----:B------:R-:W1:Y:S01]  /*f990*/  MUFU.EX2 R115, R115 ;  /* 0x0000007300737308 */ /* 0x000e620000000800 */
[----:B------:R-:W2:Y:S01]  /*f9a0*/  LDL.LU R202, [R1+0x108] ;  /* 0x0001080001ca7983 */ /* 0x000ea20000300800 */
[----:B------:R-:W-:Y:S01]  /*f9b0*/  FMUL.FTZ R222, R124, R55 ;  /* 0x000000377cde7220 */ /* 0x000fe20000410000 */
[----:B------:R-:W-:Y:S01]  /*f9c0*/  FMUL.FTZ R66, R66, R63 ;  /* 0x0000003f42427220 */ /* 0x000fe20000410000 */
[----:B------:R-:W-:Y:S01]  /*f9d0*/  FMUL.FTZ R53, R218, R220 ;  /* 0x000000dcda357220 */ /* 0x000fe20000410000 */
[----:B------:R-:W2:Y:S01]  /*f9e0*/  LDL.LU R203, [R1+0x104] ;  /* 0x0001040001cb7983 */ /* 0x000ea20000300800 */
[----:B------:R-:W-:Y:S01]  /*f9f0*/  FMUL.FTZ R55, R217, R221 ;  /* 0x000000ddd9377220 */ /* 0x000fe20000410000 */
[----:B------:R-:W-:Y:S01]  /*fa00*/  FADD.FTZ R67, R67, -R91 ;  /* 0x8000005b43437221 */ /* 0x000fe20000010000 */
[----:B------:R-:W3:Y:S01]  /*fa10*/  MUFU.EX2 R105, R105 ;  /* 0x0000006900697308 */ /* 0x000ee20000000800 */
[----:B------:R4:W5:Y:S01]  /*fa20*/  LDL.LU R171, [R1+0x100] ;  /* 0x0001000001ab7983 */ /* 0x0009620000300800 */
[----:B------:R-:W-:Y:S01]  /*fa30*/  FMUL.FTZ R15, R15, R92 ;  /* 0x0000005c0f0f7220 */ /* 0x000fe20000410000 */
[----:B------:R-:W-:-:S02]  /*fa40*/  FMUL.FTZ R64, R40, R64 ;  /* 0x0000004028407220 */ /* 0x000fc40000410000 */
[----:B------:R-:W4:Y:S04]  /*fa50*/  SHFL.IDX PT, R63, R88, R227, 0x1f ;  /* 0x00001fe3583f7589 */ /* 0x000f2800000e0000 */
[----:B------:R1:W5:Y:S01]  /*fa60*/  LDL.LU R170, [R1+0xfc] ;  /* 0x0000fc0001aa7983 */ /* 0x0003620000300800 */
[----:B------:R-:W4:Y:S03]  /*fa70*/  MUFU.EX2 R114, R114 ;  /* 0x0000007200727308 */ /* 0x000f260000000800 */
[----:B------:R-:W-:Y:S04]  /*fa80*/  SHFL.IDX PT, R91, R88, R10, 0x1f ;  /* 0x00001f0a585b7589 */ /* 0x000fe800000e0000 */
        /* <DEDUP_REMOVED lines=12> */
[----:B------:R-:W4:Y:S03]  /*fb50*/  MUFU.EX2 R118, R118 ;  /* 0x0000007600767308 */ /* 0x000f260000000800 */
[----:B------:R1:W5:Y:S04]  /*fb60*/  LDL.LU R165, [R1+0xe8] ;  /* 0x0000e80001a57983 */ /* 0x0003680000300800 */
[----:B------:R1:W5:Y:S04]  /*fb70*/  LDL.LU R164, [R1+0xe4] ;  /* 0x0000e40001a47983 */ /* 0x0003680000300800 */
[----:B------:R1:W5:Y:S01]  /*fb80*/  LDL.LU R163, [R1+0xe0] ;  /* 0x0000e00001a37983 */ /* 0x0003620000300800 */
[----:B------:R-:W-:-:S03]  /*fb90*/  FFMA.FTZ R69, -R158, R158, 1 ;  /* 0x3f8000009e457423 */ /* 0x000fc6000001019e */
[----:B------:R1:W5:Y:S01]  /*fba0*/  LDL.LU R162, [R1+0xdc] ;  /* 0x0000dc0001a27983 */ /* 0x0003620000300800 */
[----:B------:R-:W-:-:S03]  /*fbb0*/  FADD.FTZ R90, R70, -R90 ;  /* 0x8000005a465a7221 */ /* 0x000fc60000010000 */
[----:B------:R1:W5:Y:S01]  /*fbc0*/  LDL.LU R161, [R1+0xd8] ;  /* 0x0000d80001a17983 */ /* 0x0003620000300800 */
[----:B------:R-:W4:Y:S03]  /*fbd0*/  MUFU.EX2 R138, R138 ;  /* 0x0000008a008a7308 */ /* 0x000f260000000800 */
        /* <DEDUP_REMOVED lines=8> */
[----:B---3--:R-:W-:Y:S02]  /*fc60*/  FMUL.FTZ R62, R105, R62 ;  /* 0x0000003e693e7220 */ /* 0x008fe40000410000 */
        /* <DEDUP_REMOVED lines=8> */
[----:B----4-:R-:W-:Y:S02]  /*fcf0*/  FMUL.FTZ R90, R114, R90 ;  /* 0x0000005a725a7220 */ /* 0x010fe40000410000 */
        /* <DEDUP_REMOVED lines=64> */
[----:B------:R-:W2:Y:S08]  /*10100*/  MUFU.EX2 R123, R123 ;  /* 0x0000007b007b7308 */ /* 0x000eb00000000800 */
        /* <DEDUP_REMOVED lines=90> */
[----:B---3--:R-:W-:-:S05]  /*106b0*/  LEA R13, R0, R221, 0xe ;  /* 0x000000dd000d7211 */ /* 0x008fca00078e70ff */
        /* <DEDUP_REMOVED lines=147> */
.L_x_1904:
        /* <DEDUP_REMOVED lines=70> */
.L_x_1905:
[----:B------:R-:W-:Y:S01]  /*11450*/  UIADD3 UR43, UR43, 0x1, URZ ;  /* 0x000000012b2b7890 */ /* 0x000fe2000fffe03f */
[----:B------:R-:W-:Y:S02]  /*11460*/  VIADD R0, R0, 0x1 ;  /* 0x0000000100007836 */ /* 0x000fe40000000000 */
[----:B------:R-:W-:Y:S01]  /*11470*/  VIADD R6, R6, 0x30c20 ;  /* 0x00030c2006067836 */ /* 0x000fe20000000000 */
        /* <DEDUP_REMOVED lines=9> */
.L_x_1895:
        /* <DEDUP_REMOVED lines=34> */
.L_x_1863:
        /* <DEDUP_REMOVED lines=20> */
[----:B------:R-:W-:-:S02]  /*11870*/  F2FP.F16.F32.PACK_AB R197, R199, R198 ;  /* 0x000000c6c7c5723e */ /* 0x000fc400000000ff */
[----:B--2---:R-:W-:Y:S02]  /*11880*/  IADD3 R11, R0, -0x80, RZ ;  /* 0xffffff80000b7810 */ /* 0x004fe40007ffe0ff */
[----:B------:R-:W-:Y:S02]  /*11890*/  F2FP.F16.F32.PACK_AB R140, R141, R140 ;  /* 0x0000008c8d8c723e */ /* 0x000fe400000000ff */
[----:B------:R-:W-:Y:S02]  /*118a0*/  SHF.R.S32.HI R10, RZ, 0x1f, R11 ;  /* 0x0000001fff0a7819 */ /* 0x000fe4000001140b */
[----:B------:R-:W-:Y:S02]  /*118b0*/  F2FP.F16.F32.PACK_AB R198, R201, R200 ;  /* 0x000000c8c9c6723e */ /* 0x000fe400000000ff */
[CC--:B------:R-:W-:Y:S02]  /*118c0*/  LEA.HI R7, R10.reuse, R11.reuse, RZ, 0x4 ;  /* 0x0000000b0a077211 */ /* 0x0c0fe400078f20ff */
[----:B------:R-:W-:-:S02]  /*118d0*/  LEA.HI R4, R10, R11, RZ, 0x5 ;  /* 0x0000000b0a047211 */ /* 0x000fc400078f28ff */
[----:B------:R-:W-:Y:S02]  /*118e0*/  LOP3.LUT R0, R7, 0xfffffff0, RZ, 0xc0, !PT ;  /* 0xfffffff007007812 */ /* 0x000fe400078ec0ff */
[----:B------:R-:W-:Y:S02]  /*118f0*/  SHF.R.U32.HI R7, RZ, 0x1, R7 ;  /* 0x00000001ff077819 */ /* 0x000fe40000011607 */
[----:B------:R-:W-:Y:S01]  /*11900*/  F2FP.F16.F32.PACK_AB R199, R203, R202 ;  /* 0x000000cacbc7723e */ /* 0x000fe200000000ff */
[----:B------:R-:W-:Y:S01]  /*11910*/  IMAD.IADD R0, R11, 0x1, -R0 ;  /* 0x000000010b007824 */ /* 0x000fe200078e0a00 */
[----:B------:R-:W-:Y:S02]  /*11920*/  F2FP.F16.F32.PACK_AB R141, R143, R142 ;  /* 0x0000008e8f8d723e */ /* 0x000fe400000000ff */
[----:B------:R-:W-:Y:S02]  /*11930*/  F2FP.F16.F32.PACK_AB R148, R149, R148 ;  /* 0x000000949594723e */ /* 0x000fe400000000ff */
[----:B------:R-:W-:-:S02]  /*11940*/  SHF.R.S32.HI R3, RZ, 0x1f, R0 ;  /* 0x0000001fff037819 */ /* 0x000fc40000011400 */
[----:B------:R-:W-:Y:S02]  /*11950*/  F2FP.F16.F32.PACK_AB R142, R145, R144 ;  /* 0x00000090918e723e */ /* 0x000fe400000000ff */
[----:B------:R-:W-:Y:S02]  /*11960*/  LEA.HI R3, R3, R0, RZ, 0x3 ;  /* 0x0000000003037211 */ /* 0x000fe400078f18ff */
[----:B------:R-:W-:Y:S02]  /*11970*/  F2FP.F16.F32.PACK_AB R143, R147, R146 ;  /* 0x00000092938f723e */ /* 0x000fe400000000ff */
[C---:B------:R-:W-:Y:S01]  /*11980*/  LOP3.LUT R5, R3.reuse, 0xfffffff8, RZ, 0xc0, !PT ;  /* 0xfffffff803057812 */ /* 0x040fe200078ec0ff */
[----:B------:R-:W-:Y:S01]  /*11990*/  IMAD.SHL.U32 R3, R3, 0x40, RZ ;  /* 0x0000004003037824 */ /* 0x000fe200078e00ff */
[----:B------:R-:W-:Y:S02]  /*119a0*/  F2FP.F16.F32.PACK_AB R149, R151, R150 ;  /* 0x000000969795723e */ /* 0x000fe400000000ff */
[----:B------:R-:W-:Y:S01]  /*119b0*/  F2FP.F16.F32.PACK_AB R156, R157, R156 ;  /* 0x0000009c9d9c723e */ /* 0x000fe200000000ff */
[----:B------:R-:W-:Y:S01]  /*119c0*/  IMAD.IADD R5, R0, 0x1, -R5 ;  /* 0x0000000100057824 */ /* 0x000fe200078e0a05 */
[----:B------:R-:W-:-:S02]  /*119d0*/  LOP3.LUT R3, R3, 0x7ffffe00, RZ, 0xc0, !PT ;  /* 0x7ffffe0003037812 */ /* 0x000fc400078ec0ff */
[----:B------:R-:W-:Y:S02]  /*119e0*/  F2FP.F16.F32.PACK_AB R150, R153, R152 ;  /* 0x000000989996723e */ /* 0x000fe400000000ff */
[C---:B------:R-:W-:Y:S02]  /*119f0*/  SHF.L.U32 R0, R5.reuse, 0x6, RZ ;  /* 0x0000000605007819 */ /* 0x040fe400000006ff */
[----:B------:R-:W-:Y:S02]  /*11a00*/  R2P PR, R5, 0x6 ;  /* 0x0000000605007804 */ /* 0x000fe40000000000 */
[----:B------:R-:W-:Y:S02]  /*11a10*/  LOP3.LUT R0, R0, 0x1c0, RZ, 0xc0, !PT ;  /* 0x000001c000007812 */ /* 0x000fe400078ec0ff */
[----:B------:R-:W-:Y:S02]  /*11a20*/  MOV R5, 0x40 ;  /* 0x0000004000057802 */ /* 0x000fe40000000f00 */
[----:B------:R-:W-:-:S02]  /*11a30*/  LOP3.LUT R7, R0, 0x8, R7, 0xf8, !PT ;  /* 0x0000000800077812 */ /* 0x000fc400078ef807 */
[----:B------:R-:W-:Y:S01]  /*11a40*/  SHF.R.U32.HI R2, RZ, 0x3, R0 ;  /* 0x00000003ff027819 */ /* 0x000fe20000011600 */
[----:B------:R-:W-:Y:S01]  /*11a50*/  IMAD.SHL.U32 R0, R4, 0x20, RZ ;  /* 0x0000002004007824 */ /* 0x000fe200078e00ff */
[----:B------:R-:W-:Y:S02]  /*11a60*/  SEL R5, R5, 0xffffffc0, !P2 ;  /* 0xffffffc005057807 */ /* 0x000fe40005000000 */
        /* <DEDUP_REMOVED lines=12> */
[----:B------:R-:W-:Y:S01]  /*11b30*/  IMAD.IADD R3, R3, 0x1, R6 ;  /* 0x0000000103037824 */ /* 0x000fe200078e0206 */
        /* <DEDUP_REMOVED lines=15> */
[----:B------:R-:W-:Y:S01]  /*11c30*/  MOV R4, UR4 ;  /* 0x0000000400047c02 */ /* 0x000fe20008000f00 */
        /* <DEDUP_REMOVED lines=9> */
[----:B--2---:R-:W-:Y:S01]  /*11cd0*/  LOP3.LUT R6, R19, 0x1ffffff8, RZ, 0xc0, !PT ;  /* 0x1ffffff813067812 */ /* 0x004fe200078ec0ff */
[----:B------:R-:W2:Y:S01]  /*11ce0*/  S2R R27, SR_CTAID.X ;  /* 0x00000000001b7919 */ /* 0x000ea20000002500 */
[----:B------:R-:W-:Y:S01]  /*11cf0*/  SHF.R.S32.HI R19, RZ, 0x3, R19 ;  /* 0x00000003ff137819 */ /* 0x000fe20000011413 */
[----:B------:R-:W-:Y:S01]  /*11d00*/  IMAD.U32 R0, RZ, RZ, UR7 ;  /* 0x00000007ff007e24 */ /* 0x000fe2000f8e00ff */
[----:B------:R-:W1:Y:S01]  /*11d10*/  S2R R31, SR_CTAID.Y ;  /* 0x00000000001f7919 */ /* 0x000e620000002600 */
[----:B------:R-:W-:Y:S01]  /*11d20*/  IMAD.IADD R6, R11, 0x1, -R6 ;  /* 0x000000010b067824 */ /* 0x000fe200078e0a06 */
[----:B------:R-:W-:Y:S02]  /*11d30*/  SHF.L.U32 R8, R19, 0x6, RZ ;  /* 0x0000000613087819 */ /* 0x000fe400000006ff */
[----:B------:R-:W-:Y:S02]  /*11d40*/  PLOP3.LUT P0, PT, PT, PT, UP0, 0x80, 0x0 ;  /* 0x000000000000781c */ /* 0x000fe40003f0f008 */
[----:B------:R-:W-:Y:S01]  /*11d50*/  @UP0 ULDC.64 UR4, c[0x0][0x878] ;  /* 0x00021e0000040ab9 */ /* 0x000fe20000000a00 */
[----:B------:R-:W-:Y:S01]  /*11d60*/  IMAD.SHL.U32 R20, R6, 0x8, RZ ;  /* 0x0000000806147824 */ /* 0x000fe200078e00ff */
[----:B------:R-:W-:Y:S01]  /*11d70*/  @UP0 UIMAD.WIDE UR4, UR37, 0x4, UR4 ;  /* 0x00000004250408a5 */ /* 0x000fe2000f8e0204 */
[----:B------:R-:W-:-:S02]  /*11d80*/  LOP3.LUT R9, R8, 0x1c0, RZ, 0xc0, !PT ;  /* 0x000001c008097812 */ /* 0x000fc400078ec0ff */
[----:B------:R-:W-:Y:S02]  /*11d90*/  LEA.HI R8, R10, R11, RZ, 0x6 ;  /* 0x0000000b0a087211 */ /* 0x000fe400078f30ff */
[----:B------:R-:W-:Y:S01]  /*11da0*/  LOP3.LUT R6, R9, 0x38, R20, 0xf8, !PT ;  /* 0x0000003809067812 */ /* 0x000fe200078ef814 */
[----:B---3--:R-:W-:Y:S01]  /*11db0*/  IMAD.U32 R3, RZ, RZ, UR5 ;  /* 0x00000005ff037e24 */ /* 0x008fe2000f8e00ff */
[----:B------:R-:W-:Y:S02]  /*11dc0*/  MOV R2, UR4 ;  /* 0x0000000400027c02 */ /* 0x000fe40008000f00 */
[----:B------:R-:W-:Y:S01]  /*11dd0*/  SHF.R.U32.HI R9, RZ, 0x3, R9 ;  /* 0x00000003ff097819 */ /* 0x000fe20000011609 */
[----:B------:R-:W-:Y:S02]  /*11de0*/  IMAD.SHL.U32 R8, R8, 0x8, RZ ;  /* 0x0000000808087824 */ /* 0x000fe400078e00ff */
[----:B------:R3:W5:Y:S01]  /*11df0*/  @P0 LDG.E R0, desc[UR38][R2.64] ;  /* 0x0000002602000981 */ /* 0x000762000c1e1900 */
[----:B------:R-:W-:-:S04]  /*11e00*/  LOP3.LUT R9, R6, R9, RZ, 0x3c, !PT ;  /* 0x0000000906097212 */ /* 0x000fc800078e3cff */
[----:B------:R-:W-:Y:S02]  /*11e10*/  LOP3.LUT R8, R9, 0x7ffffe00, R8, 0xf8, !PT ;  /* 0x7ffffe0009087812 */ /* 0x000fe400078ef808 */
[----:B---3--:R-:W-:Y:S02]  /*11e20*/  CS2R R2, SRZ ;  /* 0x0000000000027805 */ /* 0x008fe4000001ff00 */
[----:B----4-:R-:W-:Y:S02]  /*11e30*/  @P4 SHF.R.S32.HI R3, RZ, 0x1f, R7 ;  /* 0x0000001fff034819 */ /* 0x010fe40000011407 */
[----:B------:R-:W-:Y:S01]  /*11e40*/  @P4 MOV R2, R7 ;  /* 0x0000000700024202 */ /* 0x000fe20000000f00 */
[----:B-12---:R-:W-:Y:S06]  /*11e50*/  @P0 BRA `(.L_x_1908) ;  /* 0x0000000000100947 */ /* 0x006fec0003800000 */
[----:B------:R-:W-:Y:S05]  /*11e60*/  @!P4 BRA `(.L_x_1908) ;  /* 0x00000000000cc947 */ /* 0x000fea0003800000 */
[----:B------:R-:W2:Y:S04]  /*11e70*/  LDG.E R7, desc[UR38][R4.64] ;  /* 0x0000002604077981 */ /* 0x000ea8000c1e1900 */
[----:B-----5:R-:W2:Y:S02]  /*11e80*/  LDG.E R0, desc[UR38][R4.64+0x4] ;  /* 0x0000042604007981 */ /* 0x020ea4000c1e1900 */
[----:B--2---:R-:W-:-:S07]  /*11e90*/  IMAD.IADD R0, R0, 0x1, -R7 ;  /* 0x0000000100007824 */ /* 0x004fce00078e0a07 */
.L_x_1908:
        /* <DEDUP_REMOVED lines=10> */
[C---:B------:R-:W-:Y:S01]  /*11f40*/  IMAD.WIDE.U32 R16, R31.reuse, UR4, R20 ;  /* 0x000000041f107c25 */ /* 0x040fe2000f8e0014 */
[----:B------:R-:W-:Y:S01]  /*11f50*/  USHF.R.S32.HI UR4, URZ, 0x1f, UR37 ;  /* 0x0000001f3f047899 */ /* 0x000fe20008011425 */
[----:B------:R-:W-:Y:S01]  /*11f60*/  VIMNMX R22, R0, 0x80, PT ;  /* 0x0000008000167848 */ /* 0x000fe20003fe0100 */
[----:B------:R2:W2:Y:S01]  /*11f70*/  LDS.128 R4, [R30+0x3000] ;  /* 0x003000001e047984 */ /* 0x0004a20000000c00 */
[----:B------:R-:W2:Y:S01]  /*11f80*/  LDC R35, c[0x0][0x80c] ;  /* 0x00020300ff237b82 */ /* 0x000ea20000000800 */
[----:B------:R-:W-:Y:S01]  /*11f90*/  IMAD R23, R31, UR5, R18 ;  /* 0x000000051f177c24 */ /* 0x000fe2000f8e0212 */
[C---:B------:R-:W-:Y:S01]  /*11fa0*/  ISETP.GE.AND P3, PT, R19.reuse, R22, PT ;  /* 0x000000161300720c */ /* 0x040fe20003f66270 */
[----:B------:R-:W-:Y:S01]  /*11fb0*/  IMAD.U32 R34, RZ, RZ, UR4 ;  /* 0x00000004ff227e24 */ /* 0x000fe2000f8e00ff */
[----:B------:R-:W-:Y:S01]  /*11fc0*/  ULDC.64 UR4, c[0x0][0x858] ;  /* 0x0002160000047ab9 */ /* 0x000fe20000000a00 */
[----:B------:R-:W-:Y:S01]  /*11fd0*/  VIADD R0, R19, 0x20 ;  /* 0x0000002013007836 */ /* 0x000fe20000000000 */
[----:B------:R-:W-:Y:S01]  /*11fe0*/  IADD3 R17, R17, R23, RZ ;  /* 0x0000001711117210 */ /* 0x000fe20007ffe0ff */
[----:B------:R-:W-:Y:S01]  /*11ff0*/  BSSY B0, `(.L_x_1909) ;  /* 0x000001d000007945 */ /* 0x000fe20003800000 */
[----:B------:R-:W-:-:S02]  /*12000*/  SEL R34, R34, RZ, !P4 ;  /* 0x000000ff22227207 */ /* 0x000fc40006000000 */
[-C--:B------:R-:W-:Y:S02]  /*12010*/  ISETP.GE.AND P2, PT, R0, R22.reuse, PT ;  /* 0x000000160000720c */ /* 0x080fe40003f46270 */
[----:B-1----:R-:W-:Y:S01]  /*12020*/  ISETP.GE.OR P6, PT, R20, R33, P3 ;  /* 0x000000211400720c */ /* 0x002fe20001fc6670 */
[----:B------:R-:W-:Y:S01]  /*12030*/  IMAD R0, R34, UR4, RZ ;  /* 0x0000000422007c24 */ /* 0x000fe2000f8e02ff */
[----:B------:R-:W-:Y:S02]  /*12040*/  SEL R37, RZ, UR37, P4 ;  /* 0x00000025ff257c07 */ /* 0x000fe4000a000000 */
[C---:B------:R-:W-:Y:S02]  /*12050*/  IADD3 R18, R19.reuse, 0x40, RZ ;  /* 0x0000004013127810 */ /* 0x040fe40007ffe0ff */
[C---:B------:R-:W-:Y:S01]  /*12060*/  LEA.HI.X.SX32 R3, R19.reuse, R3, 0x1, P0 ;  /* 0x0000000313037211 */ /* 0x040fe200000f0eff */
[----:B------:R-:W-:Y:S01]  /*12070*/  VIADD R19, R19, 0x60 ;  /* 0x0000006013137836 */ /* 0x000fe20000000000 */
[-C--:B------:R-:W-:Y:S01]  /*12080*/  ISETP.GE.AND P1, PT, R18, R22.reuse, PT ;  /* 0x000000161200720c */ /* 0x080fe20003f26270 */
[C---:B------:R-:W-:Y:S01]  /*12090*/  IMAD R23, R37.reuse, UR5, R0 ;  /* 0x0000000525177c24 */ /* 0x040fe2000f8e0200 */
[----:B------:R-:W-:Y:S01]  /*120a0*/  ISETP.GE.OR P5, PT, R20, R33, P2 ;  /* 0x000000211400720c */ /* 0x000fe200017a6670 */
[----:B------:R-:W-:Y:S01]  /*120b0*/  IMAD.WIDE.U32 R28, R37, UR4, R16 ;  /* 0x00000004251c7c25 */ /* 0x000fe2000f8e0010 */
[----:B------:R-:W-:-:S02]  /*120c0*/  ISETP.GE.AND P0, PT, R19, R22, PT ;  /* 0x000000161300720c */ /* 0x000fc40003f06270 */
[----:B------:R-:W-:Y:S01]  /*120d0*/  ISETP.GE.OR P4, PT, R20, R33, P1 ;  /* 0x000000211400720c */ /* 0x000fe20000f86670 */
[----:B------:R-:W-:-:S04]  /*120e0*/  IMAD.WIDE R26, R27, 0x80, R2 ;  /* 0x000000801b1a7825 */ /* 0x000fc800078e0202 */
[----:B------:R-:W-:Y:S01]  /*120f0*/  IMAD.IADD R23, R29, 0x1, R23 ;  /* 0x000000011d177824 */ /* 0x000fe200078e0217 */
[----:B--234-:R-:W-:Y:S07]  /*12100*/  @P6 BRA `(.L_x_1910) ;  /* 0x00000000002c6947 */ /* 0x01cfee0003800000 */
[----:B------:R-:W1:Y:S01]  /*12110*/  LDS.128 R16, [R30+0x4000] ;  /* 0x004000001e107984 */ /* 0x000e620000000c00 */
        /* <DEDUP_REMOVED lines=9> */
[----:B-1----:R1:W-:Y:S02]  /*121b0*/  STG.E.128 desc[UR38][R24.64], R16 ;  /* 0x0000001018007986 */ /* 0x0023e4000c101d26 */
.L_x_1910:
[----:B------:R-:W-:Y:S05]  /*121c0*/  BSYNC B0 ;  /* 0x0000000000007941 */ /* 0x000fea0003800000 */
.L_x_1909:
        /* <DEDUP_REMOVED lines=17> */
.L_x_1912:
[----:B------:R-:W-:Y:S05]  /*122e0*/  BSYNC B0 ;  /* 0x0000000000007941 */ /* 0x000fea0003800000 */
.L_x_1911:
[----:B--23--:R2:W3:Y:S01]  /*122f0*/  LDS.128 R16, [R30+0x6000] ;  /* 0x006000001e107984 */ /* 0x00c4e20000000c00 */
        /* <DEDUP_REMOVED lines=15> */
.L_x_1914:
[----:B------:R-:W-:Y:S05]  /*123f0*/  BSYNC B0 ;  /* 0x0000000000007941 */ /* 0x000fea0003800000 */
.L_x_1913:
[----:B---34-:R3:W4:Y:S01]  /*12400*/  LDS.128 R16, [R30+0x7000] ;  /* 0x007000001e107984 */ /* 0x0187220000000c00 */
        /* <DEDUP_REMOVED lines=14> */
[----:B----4-:R4:W-:Y:S02]  /*124f0*/  STG.E.128 desc[UR38][R22.64], R16 ;  /* 0x0000001016007986 */ /* 0x0109e4000c101d26 */
.L_x_1916:
[----:B------:R-:W-:Y:S05]  /*12500*/  BSYNC B0 ;  /* 0x0000000000007941 */ /* 0x000fea0003800000 */
.L_x_1915:
        /* <DEDUP_REMOVED lines=27> */
.L_x_1918:
[----:B------:R-:W-:Y:S05]  /*126c0*/  BSYNC B0 ;  /* 0x0000000000007941 */ /* 0x000fea0003800000 */
.L_x_1917:
        /* <DEDUP_REMOVED lines=15> */
.L_x_1920:
[----:B------:R-:W-:Y:S05]  /*127c0*/  BSYNC B0 ;  /* 0x0000000000007941 */ /* 0x000fea0003800000 */
.L_x_1919:
        /* <DEDUP_REMOVED lines=15> */
.L_x_1922:
[----:B------:R-:W-:Y:S05]  /*128c0*/  BSYNC B0 ;  /* 0x0000000000007941 */ /* 0x000fea0003800000 */
.L_x_1921:
        /* <DEDUP_REMOVED lines=15> */
.L_x_1907:
        /* <DEDUP_REMOVED lines=16> */
[----:B------:R-:W-:Y:S01]  /*12ac0*/  IMAD.U32 R6, RZ, RZ, UR4 ;  /* 0x00000004ff067e24 */ /* 0x000fe2000f8e00ff */
[----:B------:R-:W-:-:S05]  /*12ad0*/  MOV R7, UR5 ;  /* 0x0000000500077c02 */ /* 0x000fca0008000f00 */
        /* <DEDUP_REMOVED lines=8> */
[----:B------:R-:W-:-:S05]  /*12b60*/  LOP3.LUT R11, R10, 0x1ffffff8, RZ, 0xc0, !PT ;  /* 0x1ffffff80a0b7812 */ /* 0x000fca00078ec0ff */
[----:B------:R-:W-:Y:S01]  /*12b70*/  IMAD.IADD R11, R8, 0x1, -R11 ;  /* 0x00000001080b7824 */ /* 0x000fe200078e0a0b */
[----:B--2---:R-:W-:Y:S02]  /*12b80*/  @P4 SHF.R.S32.HI R3, RZ, 0x1f, R9 ;  /* 0x0000001fff034819 */ /* 0x004fe40000011409 */
[----:B------:R-:W-:Y:S01]  /*12b90*/  @P4 MOV R2, R9 ;  /* 0x0000000900024202 */ /* 0x000fe20000000f00 */
[----:B-1-3--:R-:W-:Y:S06]  /*12ba0*/  @P0 BRA `(.L_x_1923) ;  /* 0x0000000000100947 */ /* 0x00afec0003800000 */
[----:B------:R-:W-:Y:S05]  /*12bb0*/  @!P4 BRA `(.L_x_1923) ;  /* 0x00000000000cc947 */ /* 0x000fea0003800000 */
[----:B------:R-:W2:Y:S04]  /*12bc0*/  LDG.E R7, desc[UR38][R4.64] ;  /* 0x0000002604077981 */ /* 0x000ea8000c1e1900 */
[----:B-----5:R-:W2:Y:S02]  /*12bd0*/  LDG.E R0, desc[UR38][R4.64+0x4] ;  /* 0x0000042604007981 */ /* 0x020ea4000c1e1900 */
[----:B--2---:R-:W-:-:S07]  /*12be0*/  IMAD.IADD R0, R0, 0x1, -R7 ;  /* 0x0000000100007824 */ /* 0x004fce00078e0a07 */
.L_x_1923:
[----:B------:R-:W1:Y:S01]  /*12bf0*/  LDC R21, c[0x0][0x80c] ;  /* 0x00020300ff157b82 */ /* 0x000e620000000800 */
[----:B------:R-:W-:Y:S01]  /*12c00*/  SHF.R.S32.HI R7, RZ, 0x3, R10 ;  /* 0x00000003ff077819 */ /* 0x000fe2000001140a */
[----:B------:R-:W-:Y:S01]  /*12c10*/  IMAD.SHL.U32 R10, R11, 0x8, RZ ;  /* 0x000000080b0a7824 */ /* 0x000fe200078e00ff */
[----:B------:R-:W-:Y:S01]  /*12c20*/  SHF.R.S32.HI R14, RZ, 0x1f, R19 ;  /* 0x0000001fff0e7819 */ /* 0x000fe20000011413 */
[----:B------:R-:W-:Y:S01]  /*12c30*/  ULDC.64 UR4, c[0x0][0x820] ;  /* 0x0002080000047ab9 */ /* 0x000fe20000000a00 */
[----:B-----5:R-:W-:Y:S01]  /*12c40*/  IMAD R0, R15, -0x80, R0 ;  /* 0xffffff800f007824 */ /* 0x020fe200078e0200 */
[C---:B------:R-:W-:Y:S01]  /*12c50*/  IADD3 R2, P0, R7.reuse, R2, RZ ;  /* 0x0000000207027210 */ /* 0x040fe20007f1e0ff */
[C---:B------:R-:W-:Y:S01]  /*12c60*/  VIADD R17, R7.reuse, 0x40 ;  /* 0x0000004007117836 */ /* 0x040fe20000000000 */
[--C-:B------:R-:W-:Y:S01]  /*12c70*/  SHF.R.S32.HI R11, RZ, 0x1f, R10.reuse ;  /* 0x0000001fff0b7819 */ /* 0x100fe2000001140a */
[----:B------:R-:W-:Y:S01]  /*12c80*/  IMAD R6, R14, UR4, RZ ;  /* 0x000000040e067c24 */ /* 0x000fe2000f8e02ff */
[----:B------:R-:W2:Y:S01]  /*12c90*/  LDC R23, c[0x0][0x83c] ;  /* 0x00020f00ff177b82 */ /* 0x000ea20000000800 */
[----:B------:R-:W-:Y:S01]  /*12ca0*/  ISETP.GE.AND P3, PT, R7, R0, PT ;  /* 0x000000000700720c */ /* 0x000fe20003f66270 */
[----:B------:R-:W-:Y:S01]  /*12cb0*/  BSSY B0, `(.L_x_1924) ;  /* 0x0000022000007945 */ /* 0x000fe20003800000 */
[----:B------:R-:W-:Y:S01]  /*12cc0*/  IMAD.WIDE.U32 R4, R19, UR4, R10 ;  /* 0x0000000413047c25 */ /* 0x000fe2000f8e000a */
[----:B------:R-:W-:Y:S01]  /*12cd0*/  USHF.R.S32.HI UR4, URZ, 0x1f, UR37 ;  /* 0x0000001f3f047899 */ /* 0x000fe20008011425 */
[----:B------:R-:W-:-:S02]  /*12ce0*/  LEA.HI.X.SX32 R3, R7, R3, 0x1, P0 ;  /* 0x0000000307037211 */ /* 0x000fc400000f0eff */
[C---:B------:R-:W-:Y:S01]  /*12cf0*/  IADD3 R13, R7.reuse, 0x20, RZ ;  /* 0x00000020070d7810 */ /* 0x040fe20007ffe0ff */
[----:B------:R-:W-:Y:S01]  /*12d00*/  VIADD R7, R7, 0x60 ;  /* 0x0000006007077836 */ /* 0x000fe20000000000 */
[-C--:B------:R-:W-:Y:S01]  /*12d10*/  ISETP.GE.AND P1, PT, R17, R0.reuse, PT ;  /* 0x000000001100720c */ /* 0x080fe20003f26270 */
[----:B------:R-:W-:Y:S01]  /*12d20*/  IMAD R9, R19, UR5, R6 ;  /* 0x0000000513097c24 */ /* 0x000fe2000f8e0206 */
[----:B------:R-:W-:Y:S01]  /*12d30*/  MOV R12, UR4 ;  /* 0x00000004000c7c02 */ /* 0x000fe20008000f00 */
[----:B------:R-:W-:Y:S01]  /*12d40*/  ULDC.64 UR4, c[0x0][0x828] ;  /* 0x00020a0000047ab9 */ /* 0x000fe20000000a00 */
[----:B------:R-:W-:Y:S01]  /*12d50*/  ISETP.GE.AND P2, PT, R13, R0, PT ;  /* 0x000000000d00720c */ /* 0x000fe20003f46270 */
[----:B------:R-:W-:Y:S01]  /*12d60*/  IMAD.IADD R5, R5, 0x1, R9 ;  /* 0x0000000105057824 */ /* 0x000fe200078e0209 */
[----:B-1----:R-:W-:Y:S02]  /*12d70*/  ISETP.GE.OR P6, PT, R10, R21, P3 ;  /* 0x000000150a00720c */ /* 0x002fe40001fc6670 */
[----:B------:R-:W-:-:S02]  /*12d80*/  SEL R12, R12, RZ, !P4 ;  /* 0x000000ff0c0c7207 */ /* 0x000fc40006000000 */
[----:B------:R-:W-:Y:S01]  /*12d90*/  ISETP.GE.AND P0, PT, R7, R0, PT ;  /* 0x000000000700720c */ /* 0x000fe20003f06270 */
[----:B------:R-:W-:Y:S01]  /*12da0*/  IMAD.WIDE R6, R15, 0x80, R2 ;  /* 0x000000800f067825 */ /* 0x000fe200078e0202 */
[----:B------:R-:W-:Y:S02]  /*12db0*/  SEL R17, RZ, UR37, P4 ;  /* 0x00000025ff117c07 */ /* 0x000fe4000a000000 */
[-C--:B------:R-:W-:Y:S01]  /*12dc0*/  ISETP.GE.OR P5, PT, R10, R21.reuse, P2 ;  /* 0x000000150a00720c */ /* 0x080fe200017a6670 */
[----:B------:R-:W-:Y:S01]  /*12dd0*/  IMAD R0, R12, UR4, RZ ;  /* 0x000000040c007c24 */ /* 0x000fe2000f8e02ff */
[----:B------:R-:W-:Y:S01]  /*12de0*/  ISETP.GE.OR P4, PT, R10, R21, P1 ;  /* 0x000000150a00720c */ /* 0x000fe20000f86670 */
[----:B------:R-:W-:-:S04]  /*12df0*/  IMAD.WIDE.U32 R8, R17, UR4, R4 ;  /* 0x0000000411087c25 */ /* 0x000fc8000f8e0004 */
[----:B------:R-:W-:-:S04]  /*12e00*/  IMAD R13, R17, UR5, R0 ;  /* 0x00000005110d7c24 */ /* 0x000fc8000f8e0200 */
[----:B------:R-:W-:Y:S01]  /*12e10*/  IMAD.IADD R5, R9, 0x1, R13 ;  /* 0x0000000109057824 */ /* 0x000fe200078e020d */
[----:B--2---:R-:W-:Y:S06]  /*12e20*/  @P6 BRA `(.L_x_1925) ;  /* 0x0000000000286947 */ /* 0x004fec0003800000 */
        /* <DEDUP_REMOVED lines=10> */
.L_x_1925:
[----:B------:R-:W-:Y:S05]  /*12ed0*/  BSYNC B0 ;  /* 0x0000000000007941 */ /* 0x000fea0003800000 */
.L_x_1924:
        /* <DEDUP_REMOVED lines=16> */
.L_x_1927:
[----:B------:R-:W-:Y:S05]  /*12fe0*/  BSYNC B0 ;  /* 0x0000000000007941 */ /* 0x000fea0003800000 */
.L_x_1926:
        /* <DEDUP_REMOVED lines=11> */
[----:B--2---:R-:W-:Y:S02]  /*130a0*/  LEA R20, P4, R2, UR4, 0x1 ;  /* 0x0000000402147c11 */ /* 0x004fe4000f8808ff */
[----:B------:R-:W-:-:S04]  /*130b0*/  IADD3 R3, R3, R13, RZ ;  /* 0x0000000d03037210 */ /* 0x000fc80007ffe0ff */
[----:B------:R-:W-:-:S05]  /*130c0*/  LEA.HI.X R21, R2, UR5, R3, 0x1, P4 ;  /* 0x0000000502157c11 */ /* 0x000fca000a0f0c03 */
[----:B------:R3:W-:Y:S02]  /*130d0*/  STG.E.128 desc[UR38][R20.64], RZ ;  /* 0x000000ff14007986 */ /* 0x0007e4000c101d26 */
.L_x_1929:
[----:B------:R-:W-:Y:S05]  /*130e0*/  BSYNC B0 ;  /* 0x0000000000007941 */ /* 0x000fea0003800000 */
.L_x_1928:
        /* <DEDUP_REMOVED lines=15> */
.L_x_1931:
[----:B------:R-:W-:Y:S05]  /*131e0*/  BSYNC B0 ;  /* 0x0000000000007941 */ /* 0x000fea0003800000 */
.L_x_1930:
        /* <DEDUP_REMOVED lines=26> */
.L_x_1933:
[----:B------:R-:W-:Y:S05]  /*13390*/  BSYNC B0 ;  /* 0x0000000000007941 */ /* 0x000fea0003800000 */
.L_x_1932:
[----:B------:R-:W-:Y:S04]  /*133a0*/  BSSY B0, `(.L_x_1934) ;  /* 0x000000f000007945 */ /* 0x000fe80003800000 */
[----:B------:R-:W-:Y:S05]  /*133b0*/  @P2 BRA `(.L_x_1935) ;  /* 0x0000000000342947 */ /* 0x000fea0003800000 */
[----:B----4-:R-:W-:Y:S01]  /*133c0*/  IADD3 R11, P2, R6, 0x20, RZ ;  /* 0x00000020060b7810 */ /* 0x010fe20007f5e0ff */
        /* <DEDUP_REMOVED lines=12> */
.L_x_1935:
[----:B------:R-:W-:Y:S05]  /*13490*/  BSYNC B0 ;  /* 0x0000000000007941 */ /* 0x000fea0003800000 */
.L_x_1934:
        /* <DEDUP_REMOVED lines=15> */
.L_x_1937:
[----:B------:R-:W-:Y:S05]  /*13590*/  BSYNC B0 ;  /* 0x0000000000007941 */ /* 0x000fea0003800000 */
.L_x_1936:
        /* <DEDUP_REMOVED lines=13> */
[----:B------:R1:W-:Y:S01]  /*13670*/  STG.E.128 desc[UR38][R4.64], RZ ;  /* 0x000000ff04007986 */ /* 0x0003e2000c101d26 */
[----:B------:R-:W-:Y:S05]  /*13680*/  BRA `(.L_x_1857) ;  /* 0x0000004400887947 */ /* 0x000fea0003800000 */
.L_x_1852:
        /* <DEDUP_REMOVED lines=21> */
.L_x_1939:
        /* <DEDUP_REMOVED lines=13> */
.L_x_1941:
[----:B------:R-:W-:-:S05]  /*138b0*/  ULDC UR4, c[0x0][0x8bc] ;  /* 0x00022f0000047ab9 */ /* 0x000fca0000000800 */
.L_x_1940:
        /* <DEDUP_REMOVED lines=13> */
[----:B------:R-:W-:Y:S01]  /*13990*/  IMAD.U32 R2, RZ, RZ, UR4 ;  /* 0x00000004ff027e24 */ /* 0x000fe2000f8e00ff */
[----:B------:R-:W-:Y:S01]  /*139a0*/  MOV R3, UR5 ;  /* 0x0000000500037c02 */ /* 0x000fe20008000f00 */
[----:B------:R-:W-:Y:S02]  /*139b0*/  ULDC.64 UR4, c[0x0][0x780] ;  /* 0x0001e00000047ab9 */ /* 0x000fe40000000a00 */
[----:B------:R-:W-:-:S04]  /*139c0*/  UISETP.NE.U32.AND UP1, UPT, UR4, URZ, UPT ;  /* 0x0000003f0400728c */ /* 0x000fc8000bf25070 */
[----:B------:R-:W2:Y:S01]  /*139d0*/  @P1 LDG.E R0, desc[UR38][R2.64] ;  /* 0x0000002602001981 */ /* 0x000ea2000c1e1900 */
[----:B------:R-:W-:-:S06]  /*139e0*/  UISETP.NE.AND.EX UP1, UPT, UR5, URZ, UPT, UP1 ;  /* 0x0000003f0500728c */ /* 0x000fcc000bf25310 */
[----:B------:R-:W-:-:S05]  /*139f0*/  PLOP3.LUT P2, PT, PT, PT, UP1, 0x80, 0x0 ;  /* 0x000000000000781c */ /* 0x000fca0003f4f018 */
[----:B------:R-:W-:Y:S02]  /*13a00*/  @UP1 ULDC.64 UR4, c[0x0][0x780] ;  /* 0x0001e00000041ab9 */ /* 0x000fe40000000a00 */
[----:B------:R-:W-:-:S06]  /*13a10*/  @UP1 UIMAD.WIDE UR4, UR16, 0x4, UR4 ;  /* 0x00000004100418a5 */ /* 0x000fcc000f8e0204 */
[----:B------:R-:W-:Y:S02]  /*13a20*/  IMAD.U32 R4, RZ, RZ, UR4 ;  /* 0x00000004ff047e24 */ /* 0x000fe4000f8e00ff */
[----:B------:R-:W-:-:S05]  /*13a30*/  IMAD.U32 R5, RZ, RZ, UR5 ;  /* 0x00000005ff057e24 */ /* 0x000fca000f8e00ff */
[----:B------:R-:W3:Y:S01]  /*13a40*/  @P2 LDG.E R4, desc[UR38][R4.64] ;  /* 0x0000002604042981 */ /* 0x000ee2000c1e1900 */
[----:B------:R-:W-:Y:S01]  /*13a50*/  PLOP3.LUT P0, PT, PT, PT, UP0, 0x80, 0x0 ;  /* 0x000000000000781c */ /* 0x000fe20003f0f008 */
[----:B------:R-:W-:Y:S01]  /*13a60*/  ULDC UR10, c[0x0][0x280] ;  /* 0x0000a000000a7ab9 */ /* 0x000fe20000000800 */
[----:B-1----:R-:W-:-:S11]  /*13a70*/  USHF.R.S32.HI UR17, URZ, 0x1f, UR7 ;  /* 0x0000001f3f117899 */ /* 0x002fd60008011407 */
[----:B--2---:R-:W-:Y:S02]  /*13a80*/  @P0 R2UR UR4, R0 ;  /* 0x00000000000402ca */ /* 0x004fe400000e0000 */
[----:B------:R-:W-:-:S04]  /*13a90*/  ISETP.NE.U32.AND P0, PT, RZ, UR8, PT ;  /* 0x00000008ff007c0c */ /* 0x000fc8000bf05070 */
        /* <DEDUP_REMOVED lines=14> */
.L_x_1942:
        /* <DEDUP_REMOVED lines=8> */
[----:B------:R-:W-:Y:S02]  /*13c00*/  IMAD.U32 R2, RZ, RZ, UR8 ;  /* 0x00000008ff027e24 */ /* 0x000fe4000f8e00ff */
[----:B------:R-:W-:-:S05]  /*13c10*/  IMAD.U32 R3, RZ, RZ, UR9 ;  /* 0x00000009ff037e24 */ /* 0x000fca000f8e00ff */
[----:B------:R-:W2:Y:S02]  /*13c20*/  LDG.E R2, desc[UR38][R2.64] ;  /* 0x0000002602027981 */ /* 0x000ea4000c1e1900 */
[----:B--2---:R-:W-:Y:S01]  /*13c30*/  R2UR UR11, R2 ;  /* 0x00000000020b72ca */ /* 0x004fe200000e0000 */
[----:B------:R-:W-:-:S14]  /*13c40*/  BRA `(.L_x_1944) ;  /* 0x0000000000307947 */ /* 0x000fdc0003800000 */
.L_x_1943:
        /* <DEDUP_REMOVED lines=8> */
[----:B------:R-:W2:Y:S04]  /*13cd0*/  LDG.E R0, desc[UR38][R2.64] ;  /* 0x0000002602007981 */ /* 0x000ea8000c1e1900 */
[----:B------:R-:W2:Y:S02]  /*13ce0*/  LDG.E R5, desc[UR38][R2.64+0x4] ;  /* 0x0000042602057981 */ /* 0x000ea4000c1e1900 */
[----:B--2---:R-:W-:-:S05]  /*13cf0*/  IMAD.IADD R0, R5, 0x1, -R0 ;  /* 0x0000000105007824 */ /* 0x004fca00078e0a00 */
[----:B------:R-:W-:-:S15]  /*13d00*/  R2UR UR11, R0 ;  /* 0x00000000000b72ca */ /* 0x000fde00000e0000 */
.L_x_1944:
[----:B------:R-:W-:Y:S01]  /*13d10*/  UIADD3 UR8, -UR11, UR10, UR6 ;  /* 0x0000000a0b087290 */ /* 0x000fe2000fffe106 */
[----:B------:R-:W-:Y:S01]  /*13d20*/  ISETP.LE.AND P0, PT, RZ, UR22, PT ;  /* 0x00000016ff007c0c */ /* 0x000fe2000bf03270 */
[----:B------:R-:W-:Y:S01]  /*13d30*/  ULDC UR9, c[0x0][0x74c] ;  /* 0x0001d30000097ab9 */ /* 0x000fe20000000800 */
[----:B------:R-:W-:Y:S02]  /*13d40*/  USHF.R.S32.HI UR13, URZ, 0x1f, UR16 ;  /* 0x0000001f3f0d7899 */ /* 0x000fe40008011410 */
[----:B------:R-:W-:Y:S02]  /*13d50*/  UIADD3 UR9, UR8, -UR9, URZ ;  /* 0x8000000908097290 */ /* 0x000fe4000fffe03f */
[----:B------:R-:W-:Y:S02]  /*13d60*/  UIADD3 UR8, UR10, 0x7f, URZ ;  /* 0x0000007f0a087890 */ /* 0x000fe4000fffe03f */
[----:B------:R-:W-:Y:S01]  /*13d70*/  USHF.R.S32.HI UR12, URZ, 0x1f, UR9 ;  /* 0x0000001f3f0c7899 */ /* 0x000fe20008011409 */
[----:B------:R-:W-:Y:S01]  /*13d80*/  ULDC UR15, c[0x0][0x288] ;  /* 0x0000a200000f7ab9 */ /* 0x000fe20000000800 */
[----:B------:R-:W-:-:S02]  /*13d90*/  USEL UR20, UR13, URZ, !UP0 ;  /* 0x0000003f0d147287 */ /* 0x000fc4000c000000 */
[----:B------:R-:W-:Y:S02]  /*13da0*/  ULEA.HI UR12, UR12, UR9, URZ, 0x7 ;  /* 0x000000090c0c7291 */ /* 0x000fe4000f8f383f */
[----:B------:R-:W-:Y:S02]  /*13db0*/  USHF.R.S32.HI UR9, URZ, 0x1f, UR8 ;  /* 0x0000001f3f097899 */ /* 0x000fe40008011408 */
[----:B------:R-:W-:Y:S02]  /*13dc0*/  USHF.R.S32.HI UR12, URZ, 0x7, UR12 ;  /* 0x000000073f0c7899 */ /* 0x000fe4000801140c */
[----:B------:R-:W-:Y:S02]  /*13dd0*/  ULEA.HI UR8, UR9, UR8, URZ, 0x7 ;  /* 0x0000000809087291 */ /* 0x000fe4000f8f383f */
[----:B------:R-:W-:Y:S02]  /*13de0*/  UIMAD UR13, UR16, UR15, URZ ;  /* 0x0000000f100d72a4 */ /* 0x000fe4000f8e023f */
[----:B------:R-:W-:-:S02]  /*13df0*/  UISETP.LT.AND UP1, UPT, URZ, UR12, UPT ;  /* 0x0000000c3f00728c */ /* 0x000fc4000bf21270 */
[----:B------:R-:W-:Y:S02]  /*13e00*/  USHF.R.S32.HI UR8, URZ, 0x7, UR8 ;  /* 0x000000073f087899 */ /* 0x000fe40008011408 */
[----:B------:R-:W-:Y:S02]  /*13e10*/  USEL UR14, UR16, URZ, !UP0 ;  /* 0x0000003f100e7287 */ /* 0x000fe4000c000000 */
[----:B------:R-:W-:Y:S02]  /*13e20*/  UIADD3 UR23, UP0, UR13, UR7, URZ ;  /* 0x000000070d177290 */ /* 0x000fe4000ff1e03f */
[----:B------:R-:W-:Y:S01]  /*13e30*/  USEL UR9, URZ, UR12, !UP1 ;  /* 0x0000000c3f097287 */ /* 0x000fe2000c800000 */
[----:B------:R-:W-:Y:S01]  /*13e40*/  MOV R9, UR8 ;  /* 0x0000000800097c02 */ /* 0x000fe20008000f00 */
[----:B------:R-:W-:Y:S10]  /*13e50*/  @!P0 BRA `(.L_x_1945) ;  /* 0x0000000000248947 */ /* 0x000ff40003800000 */
[----:B------:R-:W-:-:S03]  /*13e60*/  UIADD3 UR6, UR6, 0xff, UR10 ;  /* 0x000000ff06067890 */ /* 0x000fc6000fffe00a */
[----:B------:R-:W-:Y:S02]  /*13e70*/  ULDC UR10, c[0x0][0x748] ;  /* 0x0001d200000a7ab9 */ /* 0x000fe40000000800 */
[----:B------:R-:W-:-:S04]  /*13e80*/  UIADD3 UR6, UR6, UR10, -UR11 ;  /* 0x0000000a06067290 */ /* 0x000fc8000fffe80b */
[----:B------:R-:W-:-:S04]  /*13e90*/  USHF.R.S32.HI UR10, URZ, 0x1f, UR6 ;  /* 0x0000001f3f0a7899 */ /* 0x000fc80008011406 */
[----:B------:R-:W-:-:S04]  /*13ea0*/  ULEA.HI UR10, UR10, UR6, URZ, 0x7 ;  /* 0x000000060a0a7291 */ /* 0x000fc8000f8f383f */
[----:B------:R-:W-:-:S04]  /*13eb0*/  USHF.R.S32.HI UR10, URZ, 0x7, UR10 ;  /* 0x000000073f0a7899 */ /* 0x000fc8000801140a */
[----:B------:R-:W-:-:S04]  /*13ec0*/  UISETP.LT.AND UP1, UPT, UR8, UR10, UPT ;  /* 0x0000000a0800728c */ /* 0x000fc8000bf21270 */
[----:B------:R-:W-:-:S06]  /*13ed0*/  USEL UR10, UR8, UR10, UP1 ;  /* 0x0000000a080a7287 */ /* 0x000fcc0008800000 */
[----:B------:R-:W-:-:S07]  /*13ee0*/  IMAD.U32 R9, RZ, RZ, UR10 ;  /* 0x0000000aff097e24 */ /* 0x000fce000f8e00ff */
.L_x_1945:
[----:B------:R-:W-:Y:S02]  /*13ef0*/  ISETP.GT.AND P1, PT, R9, UR9, PT ;  /* 0x0000000909007c0c */ /* 0x000fe4000bf24270 */
[----:B------:R-:W-:Y:S01]  /*13f00*/  ELECT P0, URZ, PT ;  /* 0x00000000003f782f */ /* 0x000fe20003800000 */
[----:B------:R-:W-:-:S10]  /*13f10*/  ULEA.HI.X.SX32 UR10, UR13, UR17, 0x1, UP0 ;  /* 0x000000110d0a7291 */ /* 0x000fd400080f0e3f */
[----:B------:R-:W-:Y:S05]  /*13f20*/  @!P1 BRA `(.L_x_1946) ;  /* 0x0000001000849947 */ /* 0x000fea0003800000 */
[----:B------:R-:W1:Y:S01]  /*13f30*/  S2R R2, SR_TID.X ;  /* 0x0000000000027919 */ /* 0x000e620000002100 */
[----:B------:R-:W-:Y:S01]  /*13f40*/  ULDC.64 UR18, c[0x0][0x2d8] ;  /* 0x0000b60000127ab9 */ /* 0x000fe20000000a00 */
[----:B------:R-:W-:Y:S01]  /*13f50*/  VIADD R0, R9, -UR9 ;  /* 0x8000000909007c36 */ /* 0x000fe20008000000 */
[----:B------:R-:W-:Y:S02]  /*13f60*/  UIMAD UR6, UR17, UR18, URZ ;  /* 0x00000012110672a4 */ /* 0x000fe4000f8e023f */
[----:B------:R-:W-:Y:S02]  /*13f70*/  UIMAD.WIDE.U32 UR12, UR7, UR18, URZ ;  /* 0x00000012070c72a5 */ /* 0x000fe4000f8e003f */
[----:B------:R-:W-:Y:S01]  /*13f80*/  UIMAD UR19, UR7, UR19, UR6 ;  /* 0x00000013071372a4 */ /* 0x000fe2000f8e0206 */
[----:B------:R-:W-:Y:S01]  /*13f90*/  LOP3.LUT R0, R0, 0x1, RZ, 0xc0, !PT ;  /* 0x0000000100007812 */ /* 0x000fe200078ec0ff */
[----:B------:R-:W-:Y:S02]  /*13fa0*/  UIADD3 UR6, UP0, UR4, UR12, URZ ;  /* 0x0000000c04067290 */ /* 0x000fe4000ff1e03f */
[----:B------:R-:W-:Y:S01]  /*13fb0*/  UIADD3 UR19, UR13, UR19, URZ ;  /* 0x000000130d137290 */ /* 0x000fe2000fffe03f */
[----:B------:R-:W-:Y:S01]  /*13fc0*/  ISETP.NE.U32.AND P1, PT, R0, 0x1, PT ;  /* 0x000000010000780c */ /* 0x000fe20003f25070 */
[----:B------:R-:W-:Y:S01]  /*13fd0*/  ULDC.64 UR16, c[0x0][0x2e0] ;  /* 0x0000b80000107ab9 */ /* 0x000fe20000000a00 */
[----:B------:R-:W-:Y:S01]  /*13fe0*/  ULDC UR18, c[0x0][0x760] ;  /* 0x0001d80000127ab9 */ /* 0x000fe20000000800 */
[----:B------:R-:W-:-:S02]  /*13ff0*/  UIADD3.X UR7, UR5, UR19, URZ, UP0, !UPT ;  /* 0x0000001305077290 */ /* 0x000fc400087fe43f */
[----:B------:R-:W-:Y:S02]  /*14000*/  UIMAD UR11, UR20, UR16, URZ ;  /* 0x00000010140b72a4 */ /* 0x000fe4000f8e023f */
[----:B------:R-:W-:Y:S02]  /*14010*/  UIMAD.WIDE.U32 UR6, UR14, UR16, UR6 ;  /* 0x000000100e0672a5 */ /* 0x000fe4000f8e0006 */
[----:B------:R-:W-:Y:S02]  /*14020*/  UIMAD UR17, UR14, UR17, UR11 ;  /* 0x000000110e1172a4 */ /* 0x000fe4000f8e020b */
[----:B------:R-:W-:Y:S02]  /*14030*/  UIMAD UR11, UR15, UR18, URZ ;  /* 0x000000120f0b72a4 */ /* 0x000fe4000f8e023f */
[----:B------:R-:W-:Y:S01]  /*14040*/  UIADD3 UR24, UR7, UR17, URZ ;  /* 0x0000001107187290 */ /* 0x000fe2000fffe03f */
[----:B-1----:R-:W-:Y:S01]  /*14050*/  LOP3.LUT R10, R2, 0x1f, RZ, 0xc0, !PT ;  /* 0x0000001f020a7812 */ /* 0x002fe200078ec0ff */
[----:B------:R-:W-:Y:S10]  /*14060*/  @P1 BRA `(.L_x_1947) ;  /* 0x00000004006c1947 */ /* 0x000ff40003800000 */
        /* <DEDUP_REMOVED lines=11> */
.L_x_1950:
[----:B------:R-:W2:Y:S04]  /*14120*/  LDG.E.STRONG.GPU R0, desc[UR38][R2.64] ;  /* 0x0000002602007981 */ /* 0x000ea8000c1ef900 */
[----:B--2---:R-:W-:Y:S01]  /*14130*/  CCTL.IVALL ;  /* 0x00000000ff00798f */ /* 0x004fe20002000000 */
[----:B------:R-:W-:Y:S05]  /*14140*/  YIELD ;  /* 0x0000000000007946 */ /* 0x000fea0003800000 */
[----:B------:R-:W-:-:S13]  /*14150*/  ISETP.NE.AND P1, PT, R0, UR22, PT ;  /* 0x0000001600007c0c */ /* 0x000fda000bf25270 */
[----:B------:R-:W-:Y:S05]  /*14160*/  @P1 BRA `(.L_x_1950) ;  /* 0xfffffffc00ec1947 */ /* 0x000fea000383ffff */
.L_x_1949:
[----:B------:R-:W-:Y:S05]  /*14170*/  BSYNC B0 ;  /* 0x0000000000007941 */ /* 0x000fea0003800000 */
.L_x_1948:
[----:B------:R-:W-:-:S03]  /*14180*/  UMOV UR15, 0xffffffff ;  /* 0xffffffff000f7882 */ /* 0x000fc60000000000 */
[----:B------:R-:W-:Y:S05]  /*14190*/  BRA.DIV UR15, `(.L_x_1951) ;  /* 0x0000003e0f787947 */ /* 0x000fea000b800000 */
[----:B------:R-:W-:Y:S01]  /*141a0*/  NOP ;  /* 0x0000000000007918 */ /* 0x000fe20000000000 */
.L_x_2034:
        /* <DEDUP_REMOVED lines=22> */
.L_x_1953:
[----:B------:R-:W-:Y:S05]  /*14310*/  BSYNC B0 ;  /* 0x0000000000007941 */ /* 0x000fea0003800000 */
.L_x_1952:
        /* <DEDUP_REMOVED lines=20> */
.L_x_1955:
[----:B------:R-:W-:Y:S05]  /*14460*/  BSYNC B0 ;  /* 0x0000000000007941 */ /* 0x000fea0003800000 */
.L_x_1954:
[----:B------:R-:W-:Y:S06]  /*14470*/  BAR.ARV 0xa, 0xa0 ;  /* 0x0282800000007b1d */ /* 0x000fec0000002000 */
[----:B------:R-:W-:Y:S04]  /*14480*/  BSSY B0, `(.L_x_1956) ;  /* 0x0000003000007945 */ /* 0x000fe80003800000 */
[----:B------:R-:W-:Y:S05]  /*14490*/  @!P0 BRA `(.L_x_1957) ;  /* 0x0000000000048947 */ /* 0x000fea0003800000 */
[----:B------:R-:W-:-:S04]  /*144a0*/  DEPBAR.LE SB0, 0x0 ;  /* 0x000080000000791a */ /* 0x000fc80000000000 */
.L_x_1957:
[----:B------:R-:W-:Y:S05]  /*144b0*/  BSYNC B0 ;  /* 0x0000000000007941 */ /* 0x000fea0003800000 */
.L_x_1956:
        /* <DEDUP_REMOVED lines=19> */
.L_x_1959:
[----:B------:R-:W-:Y:S05]  /*145f0*/  BSYNC B0 ;  /* 0x0000000000007941 */ /* 0x000fea0003800000 */
.L_x_1958:
[----:B------:R-:W-:Y:S01]  /*14600*/  UIADD3 UR15, UR9, 0x1, URZ ;  /* 0x00000001090f7890 */ /* 0x000fe2000fffe03f */
[----:B------:R-:W-:Y:S11]  /*14610*/  BRA `(.L_x_1960) ;  /* 0x0000000000047947 */ /* 0x000ff60003800000 */
.L_x_1947:
[----:B------:R-:W-:-:S05]  /*14620*/  UMOV UR15, UR9 ;  /* 0x00000009000f7c82 */ /* 0x000fca0008000000 */
.L_x_1960:
[----:B------:R-:W-:-:S06]  /*14630*/  UIADD3 UR9, UR9, 0x1, URZ ;  /* 0x0000000109097890 */ /* 0x000fcc000fffe03f */
[----:B------:R-:W-:Y:S01]  /*14640*/  ISETP.NE.AND P1, PT, R9, UR9, PT ;  /* 0x0000000909007c0c */ /* 0x000fe2000bf25270 */
[----:B------:R-:W-:-:S12]  /*14650*/  UMOV UR9, UR15 ;  /* 0x0000000f00097c82 */ /* 0x000fd80008000000 */
[----:B------:R-:W-:Y:S05]  /*14660*/  @!P1 BRA `(.L_x_1946) ;  /* 0x0000000800b49947 */ /* 0x000fea0003800000 */
[----:B------:R-:W-:Y:S01]  /*14670*/  UMOV UR18, UR12 ;  /* 0x0000000c00127c82 */ /* 0x000fe20008000000 */
[----:B------:R-:W-:Y:S01]  /*14680*/  UMOV UR9, UR15 ;  /* 0x0000000f00097c82 */ /* 0x000fe20008000000 */
[----:B------:R-:W-:-:S03]  /*14690*/  UIMAD.WIDE.U32 UR12, UR14, UR16, UR18 ;  /* 0x000000100e0c72a5 */ /* 0x000fc6000f8e0012 */
[----:B------:R-:W-:Y:S01]  /*146a0*/  ULDC.64 UR18, c[0x0][0x2c0] ;  /* 0x0000b00000127ab9 */ /* 0x000fe20000000a00 */
[----:B------:R-:W-:-:S04]  /*146b0*/  UIADD3 UR4, UP0, UR4, UR12, URZ ;  /* 0x0000000c04047290 */ /* 0x000fc8000ff1e03f */
[----:B------:R-:W-:Y:S02]  /*146c0*/  UIADD3.X UR5, UR5, UR17, UR13, UP0, !UPT ;  /* 0x0000001105057290 */ /* 0x000fe400087fe40d */
[----:B------:R-:W-:-:S04]  /*146d0*/  ULEA UR14, UP0, UR4, UR18, 0x2 ;  /* 0x00000012040e7291 */ /* 0x000fc8000f80103f */
[----:B------:R-:W-:Y:S02]  /*146e0*/  ULEA.HI.X UR5, UR4, UR19, UR5, 0x2, UP0 ;  /* 0x0000001304057291 */ /* 0x000fe400080f1405 */
[----:B------:R-:W-:Y:S01]  /*146f0*/  UIADD3 UR14, UP0, UR14, 0x4000, URZ ;  /* 0x000040000e0e7890 */ /* 0x000fe2000ff1e03f */
[----:B------:R-:W-:-:S03]  /*14700*/  UMOV UR4, URZ ;  /* 0x0000003f00047c82 */ /* 0x000fc60008000000 */
[----:B------:R-:W-:-:S12]  /*14710*/  UIADD3.X UR5, URZ, UR5, URZ, UP0, !UPT ;  /* 0x000000053f057290 */ /* 0x000fd800087fe43f */
.L_x_1985:
        /* <DEDUP_REMOVED lines=11> */
.L_x_1963:
[----:B------:R-:W2:Y:S04]  /*147d0*/  LDG.E.STRONG.GPU R0, desc[UR38][R2.64] ;  /* 0x0000002602007981 */ /* 0x000ea8000c1ef900 */
[----:B--2---:R-:W-:Y:S01]  /*147e0*/  CCTL.IVALL ;  /* 0x00000000ff00798f */ /* 0x004fe20002000000 */
[----:B------:R-:W-:Y:S05]  /*147f0*/  YIELD ;  /* 0x0000000000007946 */ /* 0x000fea0003800000 */
[----:B------:R-:W-:-:S13]  /*14800*/  ISETP.NE.AND P1, PT, R0, UR22, PT ;  /* 0x0000001600007c0c */ /* 0x000fda000bf25270 */
[----:B------:R-:W-:Y:S05]  /*14810*/  @P1 BRA `(.L_x_1963) ;  /* 0xfffffffc00ec1947 */ /* 0x000fea000383ffff */
.L_x_1962:
[----:B------:R-:W-:Y:S05]  /*14820*/  BSYNC B0 ;  /* 0x0000000000007941 */ /* 0x000fea0003800000 */
.L_x_1961:
[----:B------:R-:W-:-:S03]  /*14830*/  UMOV UR16, 0xffffffff ;  /* 0xffffffff00107882 */ /* 0x000fc60000000000 */
[----:B------:R-:W-:Y:S05]  /*14840*/  BRA.DIV UR16, `(.L_x_1964) ;  /* 0x0000003610e87947 */ /* 0x000fea000b800000 */
[----:B------:R-:W-:Y:S01]  /*14850*/  NOP ;  /* 0x0000000000007918 */ /* 0x000fe20000000000 */
.L_x_2037:
        /* <DEDUP_REMOVED lines=8> */
[----:B------:R-:W-:Y:S01]  /*148e0*/  UIADD3 UR25, UP0, UR16, UR6, URZ ;  /* 0x0000000610197290 */ /* 0x000fe2000ff1e03f */
[----:B------:R-:W-:Y:S01]  /*148f0*/  UMOV UR26, 0x0 ;  /* 0x00000000001a7882 */ /* 0x000fe20000000000 */
[----:B------:R-:W-:Y:S01]  /*14900*/  UMOV UR27, 0x14f00000 ;  /* 0x14f00000001b7882 */ /* 0x000fe20000000000 */
[----:B-1----:R-:W-:Y:S02]  /*14910*/  ULEA UR18, UR18, UR17, 0x18 ;  /* 0x0000001112127291 */ /* 0x002fe4000f8ec03f */
[----:B------:R-:W-:-:S02]  /*14920*/  ULEA.HI.X.SX32 UR17, UR16, UR24, 0x1, UP0 ;  /* 0x0000001810117291 */ /* 0x000fc400080f0e3f */
[----:B------:R-:W-:Y:S02]  /*14930*/  ULEA UR16, UP0, UR25, UR20, 0x2 ;  /* 0x0000001419107291 */ /* 0x000fe4000f80103f */
[----:B------:R-:W-:Y:S02]  /*14940*/  UIADD3 UR18, UR18, 0x8000, URZ ;  /* 0x0000800012127890 */ /* 0x000fe4000fffe03f */
[----:B------:R-:W-:Y:S01]  /*14950*/  ULEA.HI.X UR17, UR25, UR21, UR17, 0x2, UP0 ;  /* 0x0000001519117291 */ /* 0x000fe200080f1411 */
[----:B------:R-:W-:-:S08]  /*14960*/  UMOV UR20, 0x400 ;  /* 0x0000040000147882 */ /* 0x000fd00000000000 */
[----:B------:R1:W-:Y:S02]  /*14970*/  UBLKRED.G.S.ADD.F32.RN [UR16], [UR18], UR20, desc[UR26] ;  /* 0x00001a10120073bb */ /* 0x0003e400080a1414 */
[----:B-1----:R0:W-:Y:S02]  /*14980*/  UTMACMDFLUSH ;  /* 0x00000000000079b7 */ /* 0x0021e40000000000 */
.L_x_1966:
[----:B------:R-:W-:Y:S05]  /*14990*/  BSYNC B0 ;  /* 0x0000000000007941 */ /* 0x000fea0003800000 */
.L_x_1965:
[----:B------:R-:W-:Y:S01]  /*149a0*/  ULEA UR18, UR15, UR4, 0xd ;  /* 0x000000040f127291 */ /* 0x000fe2000f8e683f */
[----:B------:R-:W-:Y:S06]  /*149b0*/  BAR.SYNC.DEFER_BLOCKING 0xe, 0xa0 ;  /* 0x0382800000007b1d */ /* 0x000fec0000010000 */
[----:B------:R-:W-:Y:S01]  /*149c0*/  UMOV UR16, UR14 ;  /* 0x0000000e00107c82 */ /* 0x000fe20008000000 */
[----:B------:R-:W-:Y:S01]  /*149d0*/  UMOV UR17, UR5 ;  /* 0x0000000500117c82 */ /* 0x000fe20008000000 */
[----:B------:R-:W-:Y:S01]  /*149e0*/  BSSY B0, `(.L_x_1967) ;  /* 0x000000d000007945 */ /* 0x000fe20003800000 */
[----:B------:R-:W-:-:S03]  /*149f0*/  UIMAD.WIDE UR16, UR18, 0x4, UR16 ;  /* 0x00000004121078a5 */ /* 0x000fc6000f8e0210 */
[----:B------:R-:W-:Y:S09]  /*14a00*/  @!P0 BRA `(.L_x_1968) ;  /* 0x0000000000288947 */ /* 0x000ff20003800000 */
        /* <DEDUP_REMOVED lines=10> */
.L_x_1968:
[----:B------:R-:W-:Y:S05]  /*14ab0*/  BSYNC B0 ;  /* 0x0000000000007941 */ /* 0x000fea0003800000 */
.L_x_1967:
[----:B------:R-:W-:Y:S06]  /*14ac0*/  BAR.ARV 0xa, 0xa0 ;  /* 0x0282800000007b1d */ /* 0x000fec0000002000 */
[----:B------:R-:W-:Y:S04]  /*14ad0*/  BSSY B0, `(.L_x_1969) ;  /* 0x0000003000007945 */ /* 0x000fe80003800000 */
[----:B------:R-:W-:Y:S05]  /*14ae0*/  @!P0 BRA `(.L_x_1970) ;  /* 0x0000000000048947 */ /* 0x000fea0003800000 */
[----:B------:R-:W-:-:S04]  /*14af0*/  DEPBAR.LE SB0, 0x0 ;  /* 0x000080000000791a */ /* 0x000fc80000000000 */
.L_x_1970:
[----:B------:R-:W-:Y:S05]  /*14b00*/  BSYNC B0 ;  /* 0x0000000000007941 */ /* 0x000fea0003800000 */
.L_x_1969:
        /* <DEDUP_REMOVED lines=19> */
.L_x_1972:
[----:B------:R-:W-:Y:S05]  /*14c40*/  BSYNC B0 ;  /* 0x0000000000007941 */ /* 0x000fea0003800000 */
.L_x_1971:
        /* <DEDUP_REMOVED lines=9> */
.L_x_1975:
[----:B------:R-:W2:Y:S04]  /*14ce0*/  LDG.E.STRONG.GPU R0, desc[UR38][R2.64] ;  /* 0x0000002602007981 */ /* 0x000ea8000c1ef900 */
[----:B--2---:R-:W-:Y:S01]  /*14cf0*/  CCTL.IVALL ;  /* 0x00000000ff00798f */ /* 0x004fe20002000000 */
[----:B------:R-:W-:Y:S05]  /*14d00*/  YIELD ;  /* 0x0000000000007946 */ /* 0x000fea0003800000 */
[----:B------:R-:W-:-:S13]  /*14d10*/  ISETP.NE.AND P1, PT, R0, UR22, PT ;  /* 0x0000001600007c0c */ /* 0x000fda000bf25270 */
[----:B------:R-:W-:Y:S05]  /*14d20*/  @P1 BRA `(.L_x_1975) ;  /* 0xfffffffc00ec1947 */ /* 0x000fea000383ffff */
.L_x_1974:
[----:B------:R-:W-:Y:S05]  /*14d30*/  BSYNC B0 ;  /* 0x0000000000007941 */ /* 0x000fea0003800000 */
.L_x_1973:
[----:B------:R-:W-:-:S03]  /*14d40*/  UMOV UR12, 0xffffffff ;  /* 0xffffffff000c7882 */ /* 0x000fc60000000000 */
[----:B------:R-:W-:Y:S05]  /*14d50*/  BRA.DIV UR12, `(.L_x_1976) ;  /* 0x000000320cc07947 */ /* 0x000fea000b800000 */
[----:B------:R-:W-:Y:S01]  /*14d60*/  NOP ;  /* 0x0000000000007918 */ /* 0x000fe20000000000 */
.L_x_2040:
        /* <DEDUP_REMOVED lines=15> */
.L_x_1978:
[----:B------:R-:W-:Y:S05]  /*14e60*/  BSYNC B0 ;  /* 0x0000000000007941 */ /* 0x000fea0003800000 */
.L_x_1977:
        /* <DEDUP_REMOVED lines=15> */
.L_x_1980:
[----:B------:R-:W-:Y:S05]  /*14f60*/  BSYNC B0 ;  /* 0x0000000000007941 */ /* 0x000fea0003800000 */
.L_x_1979:
[----:B------:R-:W-:Y:S06]  /*14f70*/  BAR.ARV 0xa, 0xa0 ;  /* 0x0282800000007b1d */ /* 0x000fec0000002000 */
[----:B------:R-:W-:Y:S04]  /*14f80*/  BSSY B0, `(.L_x_1981) ;  /* 0x0000003000007945 */ /* 0x000fe80003800000 */
[----:B------:R-:W-:Y:S05]  /*14f90*/  @!P0 BRA `(.L_x_1982) ;  /* 0x0000000000048947 */ /* 0x000fea0003800000 */
[----:B------:R-:W-:-:S04]  /*14fa0*/  DEPBAR.LE SB0, 0x0 ;  /* 0x000080000000791a */ /* 0x000fc80000000000 */
.L_x_1982:
[----:B------:R-:W-:Y:S05]  /*14fb0*/  BSYNC B0 ;  /* 0x0000000000007941 */ /* 0x000fea0003800000 */
.L_x_1981:
        /* <DEDUP_REMOVED lines=19> */
.L_x_1984:
[----:B------:R-:W-:Y:S05]  /*150f0*/  BSYNC B0 ;  /* 0x0000000000007941 */ /* 0x000fea0003800000 */
.L_x_1983:
[----:B------:R-:W-:Y:S02]  /*15100*/  UIADD3 UR9, UR9, 0x2, URZ ;  /* 0x0000000209097890 */ /* 0x000fe4000fffe03f */
[----:B------:R-:W-:-:S04]  /*15110*/  UIADD3 UR4, UR4, 0x4000, URZ ;  /* 0x0000400004047890 */ /* 0x000fc8000fffe03f */
[----:B------:R-:W-:-:S13]  /*15120*/  ISETP.LE.AND P1, PT, R9, UR9, PT ;  /* 0x0000000909007c0c */ /* 0x000fda000bf23270 */
[----:B------:R-:W-:Y:S05]  /*15130*/  @!P1 BRA `(.L_x_1985) ;  /* 0xfffffff400789947 */ /* 0x000fea000383ffff */
.L_x_1946:
        /* <DEDUP_REMOVED lines=35> */
[----:B------:R-:W-:Y:S01]  /*15370*/  MOV R3, UR6 ;  /* 0x0000000600037c02 */ /* 0x000fe20008000f00 */
[----:B------:R-:W-:-:S02]  /*15380*/  UFLO.U32 UR11, UR5 ;  /* 0x00000005000b72bd */ /* 0x000fc400080e0000 */
[----:B------:R-:W2:Y:S04]  /*15390*/  POPC R5, UR5 ;  /* 0x0000000500057d09 */ /* 0x000ea80008000000 */
[----:B-1----:R-:W-:Y:S01]  /*153a0*/  ISETP.EQ.U32.AND P0, PT, R2, UR11, PT ;  /* 0x0000000b02007c0c */ /* 0x002fe2000bf02070 */
[----:B------:R-:W-:-:S12]  /*153b0*/  IMAD.U32 R2, RZ, RZ, UR7 ;  /* 0x00000007ff027e24 */ /* 0x000fd8000f8e00ff */
[----:B--2---:R2:W-:Y:S02]  /*153c0*/  @P0 REDG.E.ADD.S32.STRONG.GPU desc[UR38][R2.64], R5 ;  /* 0x000000050200098e */ /* 0x0045e4000c10e3a6 */
.L_x_1988:
[----:B------:R-:W-:Y:S05]  /*153d0*/  BSYNC B0 ;  /* 0x0000000000007941 */ /* 0x000fea0003800000 */
.L_x_1987:
[----:B------:R-:W-:Y:S05]  /*153e0*/  BRA `(.L_x_1989) ;  /* 0x0000000000047947 */ /* 0x000fea0003800000 */
.L_x_1986:
[----:B------:R-:W-:-:S05]  /*153f0*/  UMOV UR4, UR9 ;  /* 0x0000000900047c82 */ /* 0x000fca0008000000 */
.L_x_1989:
        /* <DEDUP_REMOVED lines=11> */
.L_x_1994:
        /* <DEDUP_REMOVED lines=18> */
[----:B-12---:R-:W-:Y:S01]  /*155d0*/  IMAD.U32 R2, RZ, RZ, UR16 ;  /* 0x00000010ff027e24 */ /* 0x006fe2000f8e00ff */
[----:B------:R-:W-:-:S02]  /*155e0*/  UFLO.U32 UR13, UR11 ;  /* 0x0000000b000d72bd */ /* 0x000fc400080e0000 */
[----:B------:R-:W1:Y:S01]  /*155f0*/  POPC R5, UR11 ;  /* 0x0000000b00057d09 */ /* 0x000e620008000000 */
[----:B------:R-:W-:-:S03]  /*15600*/  IMAD.U32 R3, RZ, RZ, UR12 ;  /* 0x0000000cff037e24 */ /* 0x000fc6000f8e00ff */
[----:B---3--:R-:W-:-:S13]  /*15610*/  ISETP.EQ.U32.AND P0, PT, R0, UR13, PT ;  /* 0x0000000d00007c0c */ /* 0x008fda000bf02070 */
[----:B-1----:R3:W-:Y:S02]  /*15620*/  @P0 REDG.E.ADD.S32.STRONG.GPU desc[UR38][R2.64], R5 ;  /* 0x000000050200098e */ /* 0x0027e4000c10e3a6 */
.L_x_1991:
[----:B------:R-:W-:Y:S05]  /*15630*/  BSYNC B0 ;  /* 0x0000000000007941 */ /* 0x000fea0003800000 */
.L_x_1990:
        /* <DEDUP_REMOVED lines=24> */
.L_x_1993:
[----:B------:R-:W-:Y:S05]  /*157c0*/  BSYNC B0 ;  /* 0x0000000000007941 */ /* 0x000fea0003800000 */
.L_x_1992:
[----:B------:R-:W-:Y:S02]  /*157d0*/  UIADD3 UR7, UR7, 0x2, URZ ;  /* 0x0000000207077890 */ /* 0x000fe4000fffe03f */
[----:B------:R-:W-:Y:S02]  /*157e0*/  ULEA UR5, UR19, UR5, 0x1 ;  /* 0x0000000513057291 */ /* 0x000fe4000f8e083f */
[----:B------:R-:W-:Y:S02]  /*157f0*/  ULEA UR6, UR19, UR6, 0x1 ;  /* 0x0000000613067291 */ /* 0x000fe4000f8e083f */
[----:B------:R-:W-:-:S13]  /*15800*/  ISETP.NE.AND P0, PT, RZ, UR7, PT ;  /* 0x00000007ff007c0c */ /* 0x000fda000bf05270 */
[----:B------:R-:W-:Y:S05]  /*15810*/  @!P0 BRA `(.L_x_1857) ;  /* 0x0000002400248947 */ /* 0x000fea0003800000 */
[----:B------:R-:W-:Y:S05]  /*15820*/  BRA `(.L_x_1994) ;  /* 0xfffffffc00207947 */ /* 0x000fea000383ffff */
.L_x_1938:
        /* <DEDUP_REMOVED lines=14> */
.L_x_1995:
        /* <DEDUP_REMOVED lines=9> */
[----:B------:R-:W4:Y:S01]  /*159a0*/  LDG.E R4, desc[UR38][R2.64+0x4] ;  /* 0x0000042602047981 */ /* 0x000f22000c1e1900 */
[----:B--2---:R-:W-:Y:S02]  /*159b0*/  R2UR UR4, R0 ;  /* 0x00000000000472ca */ /* 0x004fe400000e0000 */
[----:B----4-:R-:W-:-:S13]  /*159c0*/  R2UR UR5, R4 ;  /* 0x00000000040572ca */ /* 0x010fda00000e0000 */
[----:B------:R-:W-:Y:S01]  /*159d0*/  UIADD3 UR4, -UR4, UR5, URZ ;  /* 0x0000000504047290 */ /* 0x000fe2000fffe13f */
[----:B------:R-:W-:Y:S11]  /*159e0*/  BRA `(.L_x_1996) ;  /* 0x0000000000047947 */ /* 0x000ff60003800000 */
.L_x_1997:
[----:B------:R-:W-:-:S05]  /*159f0*/  ULDC UR4, c[0x0][0x8bc] ;  /* 0x00022f0000047ab9 */ /* 0x000fca0000000800 */
.L_x_1996:
        /* <DEDUP_REMOVED lines=14> */
[----:B------:R-:W-:Y:S01]  /*15ae0*/  IMAD.U32 R2, RZ, RZ, UR14 ;  /* 0x0000000eff027e24 */ /* 0x000fe2000f8e00ff */
[----:B------:R-:W-:Y:S01]  /*15af0*/  MOV R3, UR15 ;  /* 0x0000000f00037c02 */ /* 0x000fe20008000f00 */
[----:B------:R-:W-:Y:S01]  /*15b00*/  ULDC.64 UR16, c[0x0][0x778] ;  /* 0x0001de0000107ab9 */ /* 0x000fe20000000a00 */
[----:B------:R-:W-:Y:S01]  /*15b10*/  PLOP3.LUT P1, PT, PT, PT, UP1, 0x80, 0x0 ;  /* 0x000000000000781c */ /* 0x000fe20003f2f018 */
[----:B------:R-:W-:-:S02]  /*15b20*/  UISETP.NE.U32.AND UP0, UPT, UR4, URZ, UPT ;  /* 0x0000003f0400728c */ /* 0x000fc4000bf05070 */
[----:B------:R-:W-:Y:S02]  /*15b30*/  UISETP.NE.U32.AND UP2, UPT, UR6, URZ, UPT ;  /* 0x0000003f0600728c */ /* 0x000fe4000bf45070 */
[----:B------:R-:W-:Y:S02]  /*15b40*/  UISETP.NE.AND.EX UP0, UPT, UR5, URZ, UPT, UP0 ;  /* 0x0000003f0500728c */ /* 0x000fe4000bf05300 */
[----:B------:R-:W-:Y:S01]  /*15b50*/  UISETP.NE.AND.EX UP2, UPT, UR7, URZ, UPT, UP2 ;  /* 0x0000003f0700728c */ /* 0x000fe2000bf45320 */
[----:B------:R-:W-:-:S05]  /*15b60*/  ULDC.64 UR22, c[0x0][0x788] ;  /* 0x0001e20000167ab9 */ /* 0x000fca0000000a00 */
[----:B------:R-:W2:Y:S01]  /*15b70*/  @P1 LDG.E R6, desc[UR38][R2.64] ;  /* 0x0000002602061981 */ /* 0x000ea2000c1e1900 */
[----:B------:R-:W-:Y:S01]  /*15b80*/  PLOP3.LUT P2, PT, PT, PT, UP0, 0x80, 0x0 ;  /* 0x000000000000781c */ /* 0x000fe20003f4f008 */
[----:B------:R-:W-:Y:S01]  /*15b90*/  UIMAD.WIDE UR16, UR13, 0x4, UR16 ;  /* 0x000000040d1078a5 */ /* 0x000fe2000f8e0210 */
[----:B------:R-:W-:Y:S01]  /*15ba0*/  PLOP3.LUT P3, PT, PT, PT, UP2, 0x80, 0x0 ;  /* 0x000000000000781c */ /* 0x000fe20003f6f028 */
[----:B------:R1:W4:Y:S01]  /*15bb0*/  @P1 LDG.E R0, desc[UR38][R2.64] ;  /* 0x0000002602001981 */ /* 0x000322000c1e1900 */
[----:B------:R-:W-:Y:S02]  /*15bc0*/  @UP2 ULDC.64 UR4, c[0x0][0x780] ;  /* 0x0001e00000042ab9 */ /* 0x000fe40000000a00 */
[----:B------:R-:W-:Y:S01]  /*15bd0*/  @UP2 UIMAD.WIDE UR4, UR13, 0x4, UR4 ;  /* 0x000000040d0428a5 */ /* 0x000fe2000f8e0204 */
[----:B-1----:R-:W-:Y:S02]  /*15be0*/  IMAD.U32 R2, RZ, RZ, UR16 ;  /* 0x00000010ff027e24 */ /* 0x002fe4000f8e00ff */
        /* <DEDUP_REMOVED lines=13> */
[----:B------:R-:W-:-:S04]  /*15cc0*/  @UP1 USHF.R.S32.HI UR5, URZ, 0x1f, UR4 ;  /* 0x0000001f3f051899 */ /* 0x000fc80008011404 */
[----:B------:R-:W-:Y:S01]  /*15cd0*/  @UP1 ULEA.HI UR5, UR5, UR4, URZ, 0x7 ;  /* 0x0000000405051291 */ /* 0x000fe2000f8f383f */
[----:B-----5:R-:W-:-:S03]  /*15ce0*/  @P2 R2UR UR11, R4 ;  /* 0x00000000040b22ca */ /* 0x020fc600000e0000 */
[----:B------:R-:W-:-:S04]  /*15cf0*/  @UP1 ULOP3.LUT UR6, UR5, 0xffffff80, URZ, 0xc0, !UPT ;  /* 0xffffff8005061892 */ /* 0x000fc8000f8ec03f */
[----:B------:R-:W-:Y:S01]  /*15d00*/  @UP1 USHF.R.S32.HI UR12, URZ, 0x1f, UR6 ;  /* 0x0000001f3f0c1899 */ /* 0x000fe20008011406 */
[----:B---3--:R-:W-:Y:S01]  /*15d10*/  @P3 R2UR UR9, R5 ;  /* 0x00000000050932ca */ /* 0x008fe200000e0000 */
[----:B------:R-:W-:-:S14]  /*15d20*/  @P3 BRA `(.L_x_1999) ;  /* 0x0000000000203947 */ /* 0x000fdc0003800000 */
[----:B------:R-:W-:Y:S05]  /*15d30*/  @!P1 BRA `(.L_x_1999) ;  /* 0x00000000001c9947 */ /* 0x000fea0003800000 */
[----:B------:R-:W-:Y:S01]  /*15d40*/  IMAD.U32 R2, RZ, RZ, UR14 ;  /* 0x0000000eff027e24 */ /* 0x000fe2000f8e00ff */
[----:B------:R-:W-:-:S05]  /*15d50*/  MOV R3, UR15 ;  /* 0x0000000f00037c02 */ /* 0x000fca0008000f00 */
[----:B------:R-:W2:Y:S04]  /*15d60*/  LDG.E R0, desc[UR38][R2.64] ;  /* 0x0000002602007981 */ /* 0x000ea8000c1e1900 */
[----:B------:R-:W3:Y:S01]  /*15d70*/  LDG.E R4, desc[UR38][R2.64+0x4] ;  /* 0x0000042602047981 */ /* 0x000ee2000c1e1900 */
[----:B--2---:R-:W-:Y:S02]  /*15d80*/  R2UR UR4, R0 ;  /* 0x00000000000472ca */ /* 0x004fe400000e0000 */
[----:B---3--:R-:W-:-:S13]  /*15d90*/  R2UR UR9, R4 ;  /* 0x00000000040972ca */ /* 0x008fda00000e0000 */
[----:B------:R-:W-:-:S12]  /*15da0*/  UIADD3 UR9, -UR4, UR9, URZ ;  /* 0x0000000904097290 */ /* 0x000fd8000fffe13f */
.L_x_1999:
        /* <DEDUP_REMOVED lines=13> */
.L_x_2000:
        /* <DEDUP_REMOVED lines=8> */
.L_x_2001:
        /* <DEDUP_REMOVED lines=21> */
.L_x_2002:
[----:B------:R-:W-:Y:S01]  /*16050*/  ISETP.LT.AND P0, PT, R4, UR6, PT ;  /* 0x0000000604007c0c */ /* 0x000fe2000bf01270 */
[----:B------:R-:W-:-:S12]  /*16060*/  IMAD.MOV.U32 R0, RZ, RZ, RZ ;  /* 0x000000ffff007224 */ /* 0x000fd800078e00ff */
[----:B------:R-:W-:Y:S05]  /*16070*/  @!P0 BRA `(.L_x_1998) ;  /* 0x0000001800788947 */ /* 0x000fea0003800000 */
[----:B------:R-:W-:Y:S01]  /*16080*/  USHF.R.S32.HI UR10, URZ, 0x1f, UR20 ;  /* 0x0000001f3f0a7899 */ /* 0x000fe20008011414 */
[----:B------:R-:W-:Y:S01]  /*16090*/  BSSY B0, `(.L_x_1998) ;  /* 0x000019c000007945 */ /* 0x000fe20003800000 */
[----:B------:R-:W-:Y:S01]  /*160a0*/  ULDC.64 UR16, c[0x0][0x718] ;  /* 0x0001c60000107ab9 */ /* 0x000fe20000000a00 */
[----:B------:R-:W-:Y:S01]  /*160b0*/  UISETP.NE.U32.AND UP1, UPT, UR18, URZ, UPT ;  /* 0x0000003f1200728c */ /* 0x000fe2000bf25070 */
[----:B------:R-:W-:Y:S01]  /*160c0*/  MOV R0, RZ ;  /* 0x000000ff00007202 */ /* 0x000fe20000000f00 */
        /* <DEDUP_REMOVED lines=42> */
.L_x_2041:
[----:B------:R-:W2:Y:S01]  /*16370*/  S2R R2, SR_TID.X ;  /* 0x0000000000027919 */ /* 0x000ea20000002100 */
[----:B------:R-:W-:Y:S01]  /*16380*/  MOV R11, UR4 ;  /* 0x00000004000b7c02 */ /* 0x000fe20008000f00 */
[----:B------:R-:W-:Y:S01]  /*16390*/  IMAD.U32 R14, RZ, RZ, UR5 ;  /* 0x00000005ff0e7e24 */ /* 0x000fe2000f8e00ff */
[----:B------:R-:W-:-:S03]  /*163a0*/  MOV R10, 0x1 ;  /* 0x00000001000a7802 */ /* 0x000fc60000000f00 */
[----:B------:R-:W-:Y:S02]  /*163b0*/  VIADD R14, R14, UR23 ;  /* 0x000000170e0e7c36 */ /* 0x000fe40008000000 */
        /* <DEDUP_REMOVED lines=10> */
.L_x_2005:
[----:B------:R-:W-:Y:S01]  /*16460*/  R2UR UR19, R4 ;  /* 0x00000000041372ca */ /* 0x000fe200000e0000 */
[----:B------:R-:W2:Y:S01]  /*16470*/  LDC.64 R12, c[0x0][0x198] ;  /* 0x00006600ff0c7b82 */ /* 0x000ea20000000a00 */
[----:B------:R-:W-:Y:S01]  /*16480*/  ULDC.64 UR16, c[0x0][0x700] ;  /* 0x0001c00000107ab9 */ /* 0x000fe20000000a00 */
[----:B------:R-:W-:Y:S01]  /*16490*/  UMOV UR34, 0x0 ;  /* 0x0000000000227882 */ /* 0x000fe20000000000 */
[----:B------:R-:W-:Y:S01]  /*164a0*/  MOV R9, UR16 ;  /* 0x0000001000097c02 */ /* 0x000fe20008000f00 */
[----:B------:R-:W-:Y:S01]  /*164b0*/  IMAD.U32 R8, RZ, RZ, UR17 ;  /* 0x00000011ff087e24 */ /* 0x000fe2000f8e00ff */
[----:B------:R-:W-:Y:S01]  /*164c0*/  UMOV UR35, 0x14f00000 ;  /* 0x14f0000000237882 */ /* 0x000fe20000000000 */
[----:B------:R-:W-:Y:S01]  /*164d0*/  UMOV UR18, URZ ;  /* 0x0000003f00127c82 */ /* 0x000fe20008000000 */
[----:B------:R-:W-:Y:S01]  /*164e0*/  UMOV UR37, 0x20 ;  /* 0x0000002000257882 */ /* 0x000fe20000000000 */
[----:B------:R-:W-:Y:S01]  /*164f0*/  UMOV UR40, 0x0 ;  /* 0x0000000000287882 */ /* 0x000fe20000000000 */
[----:B------:R-:W-:Y:S01]  /*16500*/  UMOV UR41, 0x10000000 ;  /* 0x1000000000297882 */ /* 0x000fe20000000000 */
[----:B------:R-:W-:Y:S01]  /*16510*/  UMOV UR10, UR18 ;  /* 0x00000012000a7c82 */ /* 0x000fe20008000000 */
[----:B------:R-:W-:Y:S01]  /*16520*/  UMOV UR27, UR11 ;  /* 0x0000000b001b7c82 */ /* 0x000fe20008000000 */
[----:B------:R-:W-:Y:S01]  /*16530*/  USHF.L.U32 UR19, UR19, 0x7, URZ ;  /* 0x0000000713137899 */ /* 0x000fe2000800063f */
[----:B------:R-:W-:Y:S01]  /*16540*/  MOV R16, RZ ;  /* 0x000000ff00107202 */ /* 0x000fe20000000f00 */
        /* <DEDUP_REMOVED lines=23> */
[----:B------:R-:W-:Y:S01]  /*166c0*/  UIADD3 UR9, UR8, 0x30c00, URZ ;  /* 0x00030c0008097890 */ /* 0x000fe2000fffe03f */
[----:B------:R-:W-:Y:S01]  /*166d0*/  IADD3.X R0, RZ, R6, RZ, P1, !PT ;  /* 0x00000006ff007210 */ /* 0x000fe20000ffe4ff */
[----:B------:R-:W-:Y:S01]  /*166e0*/  UIADD3 UR24, UR8, 0x4000, URZ ;  /* 0x0000400008187890 */ /* 0x000fe2000fffe03f */
[----:B------:R-:W-:Y:S01]  /*166f0*/  IADD3 R2, P1, R7, 0xf0, RZ ;  /* 0x000000f007027810 */ /* 0x000fe20007f3e0ff */
[----:B------:R-:W-:Y:S01]  /*16700*/  UMOV UR43, UR17 ;  /* 0x00000011002b7c82 */ /* 0x000fe20008000000 */
[----:B------:R-:W-:-:S02]  /*16710*/  R2UR UR45, R0 ;  /* 0x00000000002d72ca */ /* 0x000fc400000e0000 */
[----:B------:R-:W-:Y:S01]  /*16720*/  R2UR UR32, R2 ;  /* 0x00000000022072ca */ /* 0x000fe200000e0000 */
[----:B------:R-:W-:Y:S01]  /*16730*/  IMAD.X R3, RZ, RZ, R6, P1 ;  /* 0x000000ffff037224 */ /* 0x000fe200008e0606 */
[----:B------:R-:W-:Y:S01]  /*16740*/  IADD3.X R0, RZ, R6, RZ, P2, !PT ;  /* 0x00000006ff007210 */ /* 0x000fe200017fe4ff */
[----:B------:R-:W-:-:S03]  /*16750*/  UMOV UR25, UR9 ;  /* 0x0000000900197c82 */ /* 0x000fc60008000000 */
[----:B------:R-:W-:Y:S02]  /*16760*/  R2UR UR33, R3 ;  /* 0x00000000032172ca */ /* 0x000fe400000e0000 */
[----:B------:R-:W-:Y:S01]  /*16770*/  R2UR UR47, R0 ;  /* 0x00000000002f72ca */ /* 0x000fe200000e0000 */
[----:B------:R-:W-:-:S10]  /*16780*/  IMAD.MOV.U32 R0, RZ, RZ, 0x8000 ;  /* 0x00008000ff007424 */ /* 0x000fd400078e00ff */
[----:B------:R1:W-:Y:S01]  /*16790*/  UTMALDG.4D [UR16], [UR32], desc[UR34] ;  /* 0x00002210200075b4 */ /* 0x0003e20008019000 */
[----:B------:R1:W-:Y:S01]  /*167a0*/  UBLKCP.S.G [UR42], [UR30], UR37 ;  /* 0x0000002a1e0073ba */ /* 0x0003e20008000225 */
[----:B------:R2:W-:Y:S01]  /*167b0*/  SYNCS.ARRIVE.TRANS64 RZ, [R15+URZ+0x30c00], R0 ;  /* 0x030c00000fff79a7 */ /* 0x0005e2000800003f */
[----:B------:R1:W-:Y:S01]  /*167c0*/  UTMALDG.4D [UR8], [UR44], desc[UR40] ;  /* 0x000028082c0075b4 */ /* 0x0003e20008019000 */
[----:B--2---:R-:W-:-:S05]  /*167d0*/  MOV R0, UR6 ;  /* 0x0000000600007c02 */ /* 0x004fca0008000f00 */
[----:B------:R-:W-:Y:S01]  /*167e0*/  VIADD R5, R0, 0xffffffff ;  /* 0xffffffff00057836 */ /* 0x000fe20000000000 */
[----:B------:R1:W-:Y:S04]  /*167f0*/  UTMALDG.4D [UR24], [UR46], desc[UR40] ;  /* 0x000028182e0075b4 */ /* 0x0003e80008019000 */
[----:B------:R-:W-:Y:S01]  /*16800*/  ISETP.GE.AND P1, PT, R4, R5, PT ;  /* 0x000000050400720c */ /* 0x000fe20003f26270 */
[----:B------:R1:W-:-:S12]  /*16810*/  STL [R1], R5 ;  /* 0x0000000501007387 */ /* 0x0003d80000100800 */
[----:B-1----:R-:W-:Y:S05]  /*16820*/  @P1 BRA `(.L_x_2006) ;  /* 0x0000000c00c81947 */ /* 0x002fea0003800000 */
[----:B------:R-:W-:Y:S01]  /*16830*/  R2UR UR8, R4 ;  /* 0x00000000040872ca */ /* 0x000fe200000e0000 */
[----:B------:R-:W-:Y:S01]  /*16840*/  UIADD3 UR9, UR6, -0x2, URZ ;  /* 0xfffffffe06097890 */ /* 0x000fe2000fffe03f */
[----:B------:R-:W-:-:S05]  /*16850*/  MOV R10, 0x1 ;  /* 0x00000001000a7802 */ /* 0x000fca0000000f00 */
[----:B------:R-:W-:-:S06]  /*16860*/  ISETP.NE.AND P1, PT, R4, UR9, PT ;  /* 0x0000000904007c0c */ /* 0x000fcc000bf25270 */
[----:B------:R-:W-:-:S04]  /*16870*/  ULOP3.LUT UR8, URZ, UR8, URZ, 0x33, !UPT ;  /* 0x000000083f087292 */ /* 0x000fc8000f8e333f */
[----:B------:R-:W-:-:S06]  /*16880*/  UIADD3 UR8, UR8, UR6, URZ ;  /* 0x0000000608087290 */ /* 0x000fcc000fffe03f */
[----:B------:R-:W-:-:S05]  /*16890*/  IMAD.U32 R0, RZ, RZ, UR8 ;  /* 0x00000008ff007e24 */ /* 0x000fca000f8e00ff */
[----:B------:R-:W-:Y:S01]  /*168a0*/  LOP3.LUT R5, R0, 0x1, RZ, 0xc0, !PT ;  /* 0x0000000100057812 */ /* 0x000fe200078ec0ff */
[----:B------:R-:W-:-:S04]  /*168b0*/  IMAD.MOV.U32 R0, RZ, RZ, R4 ;  /* 0x000000ffff007224 */ /* 0x000fc800078e0004 */
[----:B------:R1:W-:Y:S01]  /*168c0*/  STL [R1+0x4], R5 ;  /* 0x0000040501007387 */ /* 0x0003e20000100800 */
[----:B------:R-:W-:Y:S05]  /*168d0*/  @!P1 BRA `(.L_x_2007) ;  /* 0x0000000800689947 */ /* 0x000fea0003800000 */
[----:B------:R-:W-:Y:S01]  /*168e0*/  R2UR UR9, R5 ;  /* 0x00000000050972ca */ /* 0x000fe200000e0000 */
[----:B------:R-:W-:Y:S01]  /*168f0*/  IMAD.MOV.U32 R10, RZ, RZ, 0x1 ;  /* 0x00000001ff0a7424 */ /* 0x000fe200078e00ff */
[----:B------:R-:W-:-:S11]  /*16900*/  MOV R0, R4 ;  /* 0x0000000400007202 */ /* 0x000fd60000000f00 */
[----:B------:R-:W-:-:S06]  /*16910*/  UIADD3 UR8, UR8, -UR9, URZ ;  /* 0x8000000908087290 */ /* 0x000fcc000fffe03f */
[----:B------:R-:W-:-:S07]  /*16920*/  MOV R17, UR8 ;  /* 0x0000000800117c02 */ /* 0x000fce0008000f00 */
.L_x_2016:
[----:B-123--:R-:W-:-:S04]  /*16930*/  SHF.L.U32 R18, R10, 0x1f, RZ ;  /* 0x0000001f0a127819 */ /* 0x00efc800000006ff */
[----:B------:R-:W2:Y:S02]  /*16940*/  SYNCS.PHASECHK.TRANS64.TRYWAIT P1, [R15+URZ+0x30c40], R18 ;  /* 0x030c40120f0075a7 */ /* 0x000ea4000802017f */
[----:B--2---:R-:W-:Y:S05]  /*16950*/  @!P1 BRA `(.L_x_2008) ;  /* 0x0000001400f09947 */ /* 0x004fea0003800000 */
.L_x_2042:
        /* <DEDUP_REMOVED lines=8> */
.L_x_2009:
[----:B------:R-:W3:Y:S01]  /*169e0*/  LDC.64 R12, c[0x0][0x728] ;  /* 0x0001ca00ff0c7b82 */ /* 0x000ee20000000a00 */
[----:B------:R-:W-:Y:S01]  /*169f0*/  SHF.L.U32 R19, R0, 0x7, RZ ;  /* 0x0000000700137819 */ /* 0x000fe200000006ff */
[----:B------:R-:W-:Y:S01]  /*16a00*/  UMOV UR28, 0x0 ;  /* 0x00000000001c7882 */ /* 0x000fe20000000000 */
[----:B------:R-:W-:Y:S01]  /*16a10*/  R2UR UR8, R15 ;  /* 0x000000000f0872ca */ /* 0x000fe200000e0000 */
[----:B------:R-:W-:Y:S01]  /*16a20*/  UMOV UR29, 0x14f00000 ;  /* 0x14f00000001d7882 */ /* 0x000fe20000000000 */
[C---:B------:R-:W-:Y:S01]  /*16a30*/  IADD3 R2, P1, R19.reuse, UR14, RZ ;  /* 0x0000000e13027c10 */ /* 0x040fe2000ff3e0ff */
[----:B------:R-:W-:Y:S01]  /*16a40*/  UMOV UR18, URZ ;  /* 0x0000003f00127c82 */ /* 0x000fe20008000000 */
[----:B------:R-:W-:Y:S01]  /*16a50*/  R2UR UR19, R19 ;  /* 0x00000000131372ca */ /* 0x000fe200000e0000 */
[----:B-1----:R-:W1:Y:S01]  /*16a60*/  LDC.64 R4, c[0x0][0x198] ;  /* 0x00006600ff047b82 */ /* 0x002e620000000a00 */
[----:B------:R-:W-:-:S07]  /*16a70*/  UMOV UR10, 0x20 ;  /* 0x00000020000a7882 */ /* 0x000fce0000000000 */
[----:B------:R-:W-:Y:S02]  /*16a80*/  UIADD3 UR16, UR8, 0x18000, URZ ;  /* 0x0001800008107890 */ /* 0x000fe4000fffe03f */
[----:B------:R-:W-:Y:S02]  /*16a90*/  UIADD3 UR17, UR8, 0x30c30, URZ ;  /* 0x00030c3008117890 */ /* 0x000fe4000fffe03f */
[----:B------:R-:W-:Y:S02]  /*16aa0*/  UIADD3 UR19, UR19, UR7, URZ ;  /* 0x0000000713137290 */ /* 0x000fe4000fffe03f */
[----:B------:R-:W-:Y:S01]  /*16ab0*/  UIADD3 UR8, UR8, 0x20400, URZ ;  /* 0x0002040008087890 */ /* 0x000fe2000fffe03f */
[----:B---3--:R-:W-:Y:S02]  /*16ac0*/  LEA R3, P2, R2, R12, 0x2 ;  /* 0x0000000c02037211 */ /* 0x008fe400078410ff */
[----:B------:R-:W-:Y:S02]  /*16ad0*/  UMOV UR9, UR17 ;  /* 0x0000001100097c82 */ /* 0x000fe40008000000 */
[----:B------:R-:W-:-:S02]  /*16ae0*/  R2UR UR24, R3 ;  /* 0x00000000031872ca */ /* 0x000fc400000e0000 */
[----:B------:R-:W-:Y:S01]  /*16af0*/  LEA.HI.X.SX32 R3, R19, R11, 0x1, P1 ;  /* 0x0000000b13037211 */ /* 0x000fe200008f0eff */
[----:B-1----:R-:W-:Y:S01]  /*16b00*/  IMAD.MOV.U32 R7, RZ, RZ, R4 ;  /* 0x000000ffff077224 */ /* 0x002fe200078e0004 */
[----:B------:R-:W-:Y:S02]  /*16b10*/  MOV R6, R5 ;  /* 0x0000000500067202 */ /* 0x000fe40000000f00 */
        /* <DEDUP_REMOVED lines=9> */
[----:B-1-3--:R-:W-:Y:S05]  /*16bb0*/  @!P1 BRA `(.L_x_2010) ;  /* 0x00000014006c9947 */ /* 0x00afea0003800000 */
.L_x_2043:
        /* <DEDUP_REMOVED lines=8> */
.L_x_2011:
[----:B------:R-:W-:Y:S01]  /*16c40*/  VIADD R19, R19, 0x80 ;  /* 0x0000008013137836 */ /* 0x000fe20000000000 */
[----:B------:R-:W-:Y:S01]  /*16c50*/  ULDC.64 UR8, c[0x0][0x700] ;  /* 0x0001c00000087ab9 */ /* 0x000fe20000000a00 */
[----:B------:R-:W-:Y:S01]  /*16c60*/  R2UR UR26, R15 ;  /* 0x000000000f1a72ca */ /* 0x000fe200000e0000 */
[----:B------:R-:W-:Y:S01]  /*16c70*/  IMAD.U32 R8, RZ, RZ, UR9 ;  /* 0x00000009ff087e24 */ /* 0x000fe2000f8e00ff */
[----:B------:R-:W-:Y:S01]  /*16c80*/  MOV R9, UR8 ;  /* 0x0000000800097c02 */ /* 0x000fe20008000f00 */
[----:B------:R-:W-:Y:S01]  /*16c90*/  UMOV UR24, 0x0 ;  /* 0x0000000000187882 */ /* 0x000fe20000000000 */
[C---:B------:R-:W-:Y:S01]  /*16ca0*/  IADD3 R2, P1, R19.reuse, UR22, RZ ;  /* 0x0000001613027c10 */ /* 0x040fe2000ff3e0ff */
[----:B------:R-:W-:Y:S01]  /*16cb0*/  UMOV UR25, 0x14f00000 ;  /* 0x14f0000000197882 */ /* 0x000fe20000000000 */
[----:B------:R-:W-:Y:S01]  /*16cc0*/  SHF.R.S32.HI R20, RZ, 0x1f, R19 ;  /* 0x0000001fff147819 */ /* 0x000fe20000011413 */
[----:B------:R-:W-:Y:S01]  /*16cd0*/  UMOV UR18, URZ ;  /* 0x0000003f00127c82 */ /* 0x000fe20008000000 */
[----:B------:R-:W-:Y:S01]  /*16ce0*/  LEA R3, P2, R2, R9, 0x2 ;  /* 0x0000000902037211 */ /* 0x000fe200078410ff */
[----:B------:R-:W-:Y:S01]  /*16cf0*/  UMOV UR10, 0x20 ;  /* 0x00000020000a7882 */ /* 0x000fe20000000000 */
[----:B------:R-:W-:-:S02]  /*16d00*/  IADD3 R21, R19, UR7, RZ ;  /* 0x0000000713157c10 */ /* 0x000fc4000fffe0ff */
[----:B------:R-:W-:Y:S01]  /*16d10*/  R2UR UR28, R3 ;  /* 0x00000000031c72ca */ /* 0x000fe200000e0000 */
[----:B------:R-:W-:Y:S01]  /*16d20*/  UIADD3 UR16, UR26, 0x14000, URZ ;  /* 0x000140001a107890 */ /* 0x000fe2000fffe03f */
[----:B------:R-:W-:Y:S01]  /*16d30*/  IADD3.X R3, R20, R14, RZ, P1, !PT ;  /* 0x0000000e14037210 */ /* 0x000fe20000ffe4ff */
[----:B------:R-:W-:Y:S01]  /*16d40*/  UIADD3 UR17, UR26, 0x30c18, URZ ;  /* 0x00030c181a117890 */ /* 0x000fe2000fffe03f */
[----:B------:R-:W-:Y:S01]  /*16d50*/  R2UR UR19, R21 ;  /* 0x00000000151372ca */ /* 0x000fe200000e0000 */
        /* <DEDUP_REMOVED lines=12> */
.L_x_2044:
[----:B------:R-:W-:Y:S05]  /*16e20*/  @P0 BRA `(.L_x_2013) ;  /* 0x00000000001c0947 */ /* 0x000fea0003800000 */
[----:B-123--:R-:W-:-:S04]  /*16e30*/  IMAD.MOV.U32 R18, RZ, RZ, 0x4200 ;  /* 0x00004200ff127424 */ /* 0x00efc800078e00ff */
[----:B------:R1:W-:Y:S02]  /*16e40*/  SYNCS.ARRIVE.TRANS64 RZ, [R15+URZ+0x30c38], R18 ;  /* 0x030c38120fff79a7 */ /* 0x0003e4000800003f */
[----:B-1----:R-:W1:Y:S02]  /*16e50*/  S2R R18, SR_TID.X ;  /* 0x0000000000127919 */ /* 0x002e640000002100 */
[----:B-1----:R-:W-:-:S04]  /*16e60*/  LOP3.LUT R18, R18, 0x1f, RZ, 0xc0, !PT ;  /* 0x0000001f12127812 */ /* 0x002fc800078ec0ff */
[----:B------:R-:W-:-:S13]  /*16e70*/  ISETP.NE.AND P1, PT, R18, RZ, PT ;  /* 0x000000ff1200720c */ /* 0x000fda0003f25270 */
[----:B------:R-:W-:Y:S05]  /*16e80*/  @!P1 BRA `(.L_x_2013) ;  /* 0x0000000000049947 */ /* 0x000fea0003800000 */
[----:B------:R-:W-:Y:S01]  /*16e90*/  BPT.TRAP 0x1 ;  /* 0x000000040000795c */ /* 0x000fe20000300000 */
.L_x_2013:
[----:B------:R-:W-:Y:S01]  /*16ea0*/  IADD3 R19, P1, R19, UR14, RZ ;  /* 0x0000000e13137c10 */ /* 0x000fe2000ff3e0ff */
[----:B------:R-:W-:Y:S01]  /*16eb0*/  UMOV UR24, 0x0 ;  /* 0x0000000000187882 */ /* 0x000fe20000000000 */
[----:B------:R-:W-:Y:S01]  /*16ec0*/  R2UR UR26, R15 ;  /* 0x000000000f1a72ca */ /* 0x000fe200000e0000 */
[----:B------:R-:W-:Y:S01]  /*16ed0*/  UMOV UR25, 0x14f00000 ;  /* 0x14f0000000197882 */ /* 0x000fe20000000000 */
[----:B------:R-:W-:Y:S01]  /*16ee0*/  IADD3.X R20, R20, R11, RZ, P1, !PT ;  /* 0x0000000b14147210 */ /* 0x000fe20000ffe4ff */
[----:B------:R-:W-:Y:S01]  /*16ef0*/  UMOV UR18, URZ ;  /* 0x0000003f00127c82 */ /* 0x000fe20008000000 */
[----:B------:R-:W-:Y:S01]  /*16f00*/  LEA R12, P1, R19, R12, 0x2 ;  /* 0x0000000c130c7211 */ /* 0x000fe200078210ff */
[----:B------:R-:W-:Y:S01]  /*16f10*/  UMOV UR10, 0x20 ;  /* 0x00000020000a7882 */ /* 0x000fe20000000000 */
[----:B------:R-:W-:Y:S02]  /*16f20*/  R2UR UR19, R21 ;  /* 0x00000000151372ca */ /* 0x000fe400000e0000 */
[----:B------:R-:W-:-:S02]  /*16f30*/  LEA.HI.X R20, R19, R13, R20, 0x2, P1 ;  /* 0x0000000d13147211 */ /* 0x000fc400008f1414 */
[----:B------:R-:W-:Y:S02]  /*16f40*/  R2UR UR8, R4 ;  /* 0x00000000040872ca */ /* 0x000fe400000e0000 */
[----:B------:R-:W-:Y:S01]  /*16f50*/  R2UR UR9, R5 ;  /* 0x00000000050972ca */ /* 0x000fe200000e0000 */
[----:B------:R-:W-:Y:S01]  /*16f60*/  UIADD3 UR16, UR26, 0x1c000, URZ ;  /* 0x0001c0001a107890 */ /* 0x000fe2000fffe03f */
[----:B------:R-:W-:Y:S01]  /*16f70*/  R2UR UR28, R12 ;  /* 0x000000000c1c72ca */ /* 0x000fe200000e0000 */
[----:B------:R-:W-:Y:S01]  /*16f80*/  UIADD3 UR17, UR26, 0x30c38, URZ ;  /* 0x00030c381a117890 */ /* 0x000fe2000fffe03f */
[----:B------:R-:W-:Y:S01]  /*16f90*/  R2UR UR29, R20 ;  /* 0x00000000141d72ca */ /* 0x000fe200000e0000 */
[----:B------:R-:W-:Y:S01]  /*16fa0*/  UIADD3 UR26, UR26, 0x20600, URZ ;  /* 0x000206001a1a7890 */ /* 0x000fe2000fffe03f */
[----:B------:R-:W-:-:S04]  /*16fb0*/  LOP3.LUT R10, R10, 0x1, RZ, 0x3c, !PT ;  /* 0x000000010a0a7812 */ /* 0x000fc800078e3cff */
[----:B------:R-:W-:Y:S01]  /*16fc0*/  SHF.L.U32 R4, R10, 0x1f, RZ ;  /* 0x0000001f0a047819 */ /* 0x000fe200000006ff */
[----:B------:R-:W-:Y:S02]  /*16fd0*/  UMOV UR27, UR17 ;  /* 0x00000011001b7c82 */ /* 0x000fe40008000000 */
[----:B------:R4:W-:Y:S04]  /*16fe0*/  UTMALDG.4D [UR16], [UR8], desc[UR24] ;  /* 0x00001810080075b4 */ /* 0x0009e80008019000 */
[----:B------:R4:W-:Y:S01]  /*16ff0*/  UBLKCP.S.G [UR26], [UR28], UR10 ;  /* 0x0000001a1c0073ba */ /* 0x0009e2000800020a */
[----:B------:R-:W5:Y:S02]  /*17000*/  SYNCS.PHASECHK.TRANS64.TRYWAIT P1, [R15+URZ+0x30c20], R4 ;  /* 0x030c20040f0075a7 */ /* 0x000f64000802017f */
[----:B----45:R-:W-:Y:S05]  /*17010*/  @!P1 BRA `(.L_x_2014) ;  /* 0x00000010007c9947 */ /* 0x030fea0003800000 */
.L_x_2046:
[----:B------:R-:W-:Y:S05]  /*17020*/  @P0 BRA `(.L_x_2015) ;  /* 0x00000000001c0947 */ /* 0x000fea0003800000 */
[----:B------:R-:W5:Y:S01]  /*17030*/  S2R R5, SR_TID.X ;  /* 0x0000000000057919 */ /* 0x000f620000002100 */
[----:B----4-:R-:W-:-:S04]  /*17040*/  IMAD.MOV.U32 R4, RZ, RZ, 0x4200 ;  /* 0x00004200ff047424 */ /* 0x010fc800078e00ff */
[----:B------:R4:W-:Y:S01]  /*17050*/  SYNCS.ARRIVE.TRANS64 RZ, [R15+URZ+0x30c10], R4 ;  /* 0x030c10040fff79a7 */ /* 0x0009e2000800003f */
[----:B-----5:R-:W-:-:S04]  /*17060*/  LOP3.LUT R5, R5, 0x1f, RZ, 0xc0, !PT ;  /* 0x0000001f05057812 */ /* 0x020fc800078ec0ff */
[----:B------:R-:W-:-:S13]  /*17070*/  ISETP.NE.AND P1, PT, R5, RZ, PT ;  /* 0x000000ff0500720c */ /* 0x000fda0003f25270 */
[----:B----4-:R-:W-:Y:S05]  /*17080*/  @!P1 BRA `(.L_x_2015) ;  /* 0x0000000000049947 */ /* 0x010fea0003800000 */
[----:B------:R-:W-:Y:S01]  /*17090*/  BPT.TRAP 0x1 ;  /* 0x000000040000795c */ /* 0x000fe20000300000 */
.L_x_2015:
[----:B------:R-:W-:Y:S01]  /*170a0*/  R2UR UR10, R0 ;  /* 0x00000000000a72ca */ /* 0x000fe200000e0000 */
[----:B------:R-:W-:Y:S01]  /*170b0*/  UMOV UR24, 0x0 ;  /* 0x0000000000187882 */ /* 0x000fe20000000000 */
[----:B------:R-:W-:Y:S01]  /*170c0*/  R2UR UR26, R15 ;  /* 0x000000000f1a72ca */ /* 0x000fe200000e0000 */
[----:B------:R-:W-:Y:S01]  /*170d0*/  UMOV UR25, 0x14f00000 ;  /* 0x14f0000000197882 */ /* 0x000fe20000000000 */
[----:B------:R-:W-:Y:S01]  /*170e0*/  IADD3 R17, R17, -0x2, RZ ;  /* 0xfffffffe11117810 */ /* 0x000fe20007ffe0ff */
[----:B------:R-:W-:Y:S01]  /*170f0*/  UMOV UR18, URZ ;  /* 0x0000003f00127c82 */ /* 0x000fe20008000000 */
[----:B------:R-:W-:Y:S01]  /*17100*/  R2UR UR9, R3 ;  /* 0x00000000030972ca */ /* 0x000fe200000e0000 */
[----:B------:R-:W-:-:S06]  /*17110*/  UMOV UR28, 0x20 ;  /* 0x00000020001c7882 */ /* 0x000fcc0000000000 */
[----:B------:R-:W-:Y:S02]  /*17120*/  UIADD3 UR10, UR10, 0x2, URZ ;  /* 0x000000020a0a7890 */ /* 0x000fe4000fffe03f */
[----:B------:R-:W-:Y:S02]  /*17130*/  UIADD3 UR16, UR26, 0x10000, URZ ;  /* 0x000100001a107890 */ /* 0x000fe4000fffe03f */
[----:B------:R-:W-:Y:S02]  /*17140*/  USHF.L.U32 UR19, UR10, 0x7, URZ ;  /* 0x000000070a137899 */ /* 0x000fe4000800063f */
[----:B------:R-:W-:Y:S02]  /*17150*/  UIADD3 UR17, UR26, 0x30c10, URZ ;  /* 0x00030c101a117890 */ /* 0x000fe4000fffe03f */
[----:B------:R-:W-:Y:S02]  /*17160*/  UIADD3 UR8, UP0, UR19, UR22, URZ ;  /* 0x0000001613087290 */ /* 0x000fe4000ff1e03f */
[----:B------:R-:W-:Y:S01]  /*17170*/  IMAD.U32 R5, RZ, RZ, UR19 ;  /* 0x00000013ff057e24 */ /* 0x000fe2000f8e00ff */
[----:B------:R-:W-:-:S02]  /*17180*/  UIADD3 UR19, UR19, UR7, URZ ;  /* 0x0000000713137290 */ /* 0x000fc4000fffe03f */
[----:B------:R-:W-:Y:S01]  /*17190*/  UIADD3 UR26, UR26, 0x20000, URZ ;  /* 0x000200001a1a7890 */ /* 0x000fe2000fffe03f */
[----:B------:R-:W-:Y:S01]  /*171a0*/  MOV R0, UR8 ;  /* 0x0000000800007c02 */ /* 0x000fe20008000f00 */
[----:B------:R-:W-:Y:S01]  /*171b0*/  UMOV UR27, UR17 ;  /* 0x00000011001b7c82 */ /* 0x000fe20008000000 */
[----:B------:R-:W-:Y:S02]  /*171c0*/  PLOP3.LUT P2, PT, PT, PT, UP0, 0x80, 0x0 ;  /* 0x000000000000781c */ /* 0x000fe40003f4f008 */
[----:B----4-:R-:W-:Y:S02]  /*171d0*/  LEA R4, P1, R0, R9, 0x2 ;  /* 0x0000000900047211 */ /* 0x010fe400078210ff */
[----:B------:R-:W-:Y:S02]  /*171e0*/  LEA.HI.X.SX32 R5, R5, R14, 0x1, P2 ;  /* 0x0000000e05057211 */ /* 0x000fe400010f0eff */
[----:B------:R-:W-:Y:S02]  /*171f0*/  R2UR UR8, R2 ;  /* 0x00000000020872ca */ /* 0x000fe400000e0000 */
[----:B------:R-:W-:-:S02]  /*17200*/  LEA.HI.X R0, R0, R8, R5, 0x2, P1 ;  /* 0x0000000800007211 */ /* 0x000fc400008f1405 */
[----:B------:R-:W-:Y:S02]  /*17210*/  R2UR UR30, R4 ;  /* 0x00000000041e72ca */ /* 0x000fe400000e0000 */
[----:B------:R-:W-:Y:S01]  /*17220*/  R2UR UR31, R0 ;  /* 0x00000000001f72ca */ /* 0x000fe200000e0000 */
[----:B------:R-:W-:Y:S01]  /*17230*/  IMAD.U32 R0, RZ, RZ, UR10 ;  /* 0x0000000aff007e24 */ /* 0x000fe2000f8e00ff */
[----:B------:R-:W-:-:S05]  /*17240*/  ISETP.NE.AND P1, PT, R17, RZ, PT ;  /* 0x000000ff1100720c */ /* 0x000fca0003f25270 */
[----:B------:R4:W-:Y:S06]  /*17250*/  UTMALDG.4D [UR16], [UR8], desc[UR24] ;  /* 0x00001810080075b4 */ /* 0x0009ec0008019000 */
[----:B------:R4:W-:Y:S02]  /*17260*/  UBLKCP.S.G [UR26], [UR30], UR28 ;  /* 0x0000001a1e0073ba */ /* 0x0009e4000800021c */
[----:B----4-:R-:W-:Y:S05]  /*17270*/  @P1 BRA `(.L_x_2016) ;  /* 0xfffffff400ac1947 */ /* 0x010fea000383ffff */
.L_x_2007:
[----:B------:R-:W4:Y:S02]  /*17280*/  LDL.LU R4, [R1+0x4] ;  /* 0x0000040001047983 */ /* 0x000f240000300800 */
[----:B----4-:R-:W-:Y:S02]  /*17290*/  ISETP.NE.AND P1, PT, R4, RZ, PT ;  /* 0x000000ff0400720c */ /* 0x010fe40003f25270 */
[----:B------:R4:W5:Y:S11]  /*172a0*/  LDL R4, [R1] ;  /* 0x0000000001047983 */ /* 0x0009760000100800 */
[----:B----4-:R-:W-:Y:S05]  /*172b0*/  @!P1 BRA `(.L_x_2006) ;  /* 0x0000000400249947 */ /* 0x010fea0003800000 */
[----:B------:R-:W-:-:S04]  /*172c0*/  SHF.L.U32 R12, R10, 0x1f, RZ ;  /* 0x0000001f0a0c7819 */ /* 0x000fc800000006ff */
[----:B------:R-:W4:Y:S02]  /*172d0*/  SYNCS.PHASECHK.TRANS64.TRYWAIT P1, [R15+URZ+0x30c40], R12 ;  /* 0x030c400c0f0075a7 */ /* 0x000f24000802017f */
[----:B----4-:R-:W-:Y:S05]  /*172e0*/  @!P1 BRA `(.L_x_2017) ;  /* 0x0000000c00e09947 */ /* 0x010fea0003800000 */
.L_x_2047:
[----:B------:R-:W-:Y:S05]  /*172f0*/  @P0 BRA `(.L_x_2018) ;  /* 0x00000000001c0947 */ /* 0x000fea0003800000 */
[----:B-----5:R-:W1:Y:S02]  /*17300*/  S2R R4, SR_TID.X ;  /* 0x0000000000047919 */ /* 0x020e640000002100 */
[----:B-1----:R-:W-:Y:S02]  /*17310*/  LOP3.LUT R5, R4, 0x1f, RZ, 0xc0, !PT ;  /* 0x0000001f04057812 */ /* 0x002fe400078ec0ff */
[----:B------:R-:W-:Y:S02]  /*17320*/  MOV R4, 0x4200 ;  /* 0x0000420000047802 */ /* 0x000fe40000000f00 */
[----:B------:R-:W-:Y:S02]  /*17330*/  ISETP.NE.AND P1, PT, R5, RZ, PT ;  /* 0x000000ff0500720c */ /* 0x000fe40003f25270 */
[----:B------:R1:W-:Y:S11]  /*17340*/  SYNCS.ARRIVE.TRANS64 RZ, [R15+URZ+0x30c30], R4 ;  /* 0x030c30040fff79a7 */ /* 0x0003f6000800003f */
[----:B-1----:R-:W-:Y:S05]  /*17350*/  @!P1 BRA `(.L_x_2018) ;  /* 0x0000000000049947 */ /* 0x002fea0003800000 */
[----:B------:R-:W-:Y:S01]  /*17360*/  BPT.TRAP 0x1 ;  /* 0x000000040000795c */ /* 0x000fe20000300000 */
.L_x_2018:
[----:B-1---5:R-:W1:Y:S01]  /*17370*/  LDC.64 R4, c[0x0][0x728] ;  /* 0x0001ca00ff047b82 */ /* 0x022e620000000a00 */
        /* <DEDUP_REMOVED lines=10> */
[----:B------:R-:W-:Y:S02]  /*17420*/  UIADD3 UR26, UR26, 0x20400, URZ ;  /* 0x000204001a1a7890 */ /* 0x000fe4000fffe03f */
[----:B------:R-:W-:Y:S01]  /*17430*/  UIADD3 UR19, UR19, UR7, URZ ;  /* 0x0000000713137290 */ /* 0x000fe2000fffe03f */
[----:B-1----:R-:W-:Y:S02]  /*17440*/  LEA R4, P2, R13, R4, 0x2 ;  /* 0x000000040d047211 */ /* 0x002fe400078410ff */
        /* <DEDUP_REMOVED lines=13> */
.L_x_2048:
[----:B------:R-:W-:Y:S05]  /*17520*/  @P0 BRA `(.L_x_2020) ;  /* 0x00000000001c0947 */ /* 0x000fea0003800000 */
[----:B------:R-:W2:Y:S02]  /*17530*/  S2R R4, SR_TID.X ;  /* 0x0000000000047919 */ /* 0x000ea40000002100 */
[----:B--2---:R-:W-:Y:S01]  /*17540*/  LOP3.LUT R5, R4, 0x1f, RZ, 0xc0, !PT ;  /* 0x0000001f04057812 */ /* 0x004fe200078ec0ff */
[----:B------:R-:W-:-:S03]  /*17550*/  IMAD.MOV.U32 R4, RZ, RZ, 0x4200 ;  /* 0x00004200ff047424 */ /* 0x000fc600078e00ff */
[----:B------:R-:W-:Y:S01]  /*17560*/  ISETP.NE.AND P0, PT, R5, RZ, PT ;  /* 0x000000ff0500720c */ /* 0x000fe20003f05270 */
[----:B------:R2:W-:-:S12]  /*17570*/  SYNCS.ARRIVE.TRANS64 RZ, [R15+URZ+0x30c18], R4 ;  /* 0x030c18040fff79a7 */ /* 0x0005d8000800003f */
[----:B--2---:R-:W-:Y:S05]  /*17580*/  @!P0 BRA `(.L_x_2020) ;  /* 0x0000000000048947 */ /* 0x004fea0003800000 */
[----:B------:R-:W-:Y:S01]  /*17590*/  BPT.TRAP 0x1 ;  /* 0x000000040000795c */ /* 0x000fe20000300000 */
.L_x_2020:
        /* <DEDUP_REMOVED lines=11> */
[----:B------:R-:W-:Y:S01]  /*17650*/  MOV R5, UR19 ;  /* 0x0000001300057c02 */ /* 0x000fe20008000f00 */
[----:B------:R-:W-:Y:S02]  /*17660*/  UIADD3 UR17, UR26, 0x30c18, URZ ;  /* 0x00030c181a117890 */ /* 0x000fe4000fffe03f */
[----:B------:R-:W-:Y:S01]  /*17670*/  UIADD3 UR19, UR19, UR7, URZ ;  /* 0x0000000713137290 */ /* 0x000fe2000fffe03f */
[----:B------:R-:W-:Y:S01]  /*17680*/  PLOP3.LUT P0, PT, PT, PT, UP0, 0x80, 0x0 ;  /* 0x000000000000781c */ /* 0x000fe20003f0f008 */
[----:B------:R-:W-:Y:S01]  /*17690*/  IMAD.U32 R0, RZ, RZ, UR8 ;  /* 0x00000008ff007e24 */ /* 0x000fe2000f8e00ff */
[----:B------:R-:W-:Y:S01]  /*176a0*/  R2UR UR8, R2 ;  /* 0x00000000020872ca */ /* 0x000fe200000e0000 */
[----:B------:R-:W-:Y:S01]  /*176b0*/  UIADD3 UR26, UR26, 0x20200, URZ ;  /* 0x000202001a1a7890 */ /* 0x000fe2000fffe03f */
[----:B------:R-:W-:Y:S01]  /*176c0*/  LEA.HI.X.SX32 R5, R5, R14, 0x1, P0 ;  /* 0x0000000e05057211 */ /* 0x000fe200000f0eff */
[----:B------:R-:W-:Y:S01]  /*176d0*/  UMOV UR27, UR17 ;  /* 0x00000011001b7c82 */ /* 0x000fe20008000000 */
[----:B------:R-:W-:-:S04]  /*176e0*/  LEA R9, P0, R0, R9, 0x2 ;  /* 0x0000000900097211 */ /* 0x000fc800078010ff */
[----:B------:R-:W-:Y:S02]  /*176f0*/  LEA.HI.X R8, R0, R8, R5, 0x2, P0 ;  /* 0x0000000800087211 */ /* 0x000fe400000f1405 */
[----:B------:R-:W-:Y:S02]  /*17700*/  R2UR UR28, R9 ;  /* 0x00000000091c72ca */ /* 0x000fe400000e0000 */
[----:B------:R-:W-:Y:S01]  /*17710*/  R2UR UR29, R8 ;  /* 0x00000000081d72ca */ /* 0x000fe200000e0000 */
[----:B------:R2:W-:-:S12]  /*17720*/  UTMALDG.4D [UR16], [UR8], desc[UR24] ;  /* 0x00001810080075b4 */ /* 0x0005d80008019000 */
[----:B------:R2:W-:Y:S02]  /*17730*/  UBLKCP.S.G [UR26], [UR28], UR10 ;  /* 0x0000001a1c0073ba */ /* 0x0005e4000800020a */
[----:B--2---:R-:W-:-:S07]  /*17740*/  MOV R16, 0x1 ;  /* 0x0000000100107802 */ /* 0x004fce0000000f00 */
.L_x_2006:
[----:B------:R-:W1:Y:S01]  /*17750*/  S2R R0, SR_TID.X ;  /* 0x0000000000007919 */ /* 0x000e620000002100 */
[----:B------:R-:W-:Y:S01]  /*17760*/  IMAD R3, R16, 0x8, R15 ;  /* 0x0000000810037824 */ /* 0x000fe200078e020f */
[----:B-1----:R-:W-:Y:S02]  /*17770*/  LOP3.LUT R2, R0, 0x7f, RZ, 0xc0, !PT ;  /* 0x0000007f00027812 */ /* 0x002fe400078ec0ff */
[----:B------:R-:W-:Y:S02]  /*17780*/  SHF.L.U32 R0, R10, 0x1f, RZ ;  /* 0x0000001f0a007819 */ /* 0x000fe400000006ff */
[----:B------:R-:W-:Y:S02]  /*17790*/  ISETP.NE.AND P1, PT, R2, RZ, PT ;  /* 0x000000ff0200720c */ /* 0x000fe40003f25270 */
[----:B------:R-:W1:Y:S02]  /*177a0*/  SYNCS.PHASECHK.TRANS64.TRYWAIT P0, [R3+URZ+0x30c40], R0 ;  /* 0x030c4000030075a7 */ /* 0x000e64000800017f */
[----:B-1----:R-:W-:Y:S09]  /*177b0*/  @!P0 BRA `(.L_x_2021) ;  /* 0x0000000800d48947 */ /* 0x002ff20003800000 */
.L_x_2049:
[----:B------:R-:W-:Y:S05]  /*177c0*/  @P1 BRA `(.L_x_2022) ;  /* 0x0000000000181947 */ /* 0x000fea0003800000 */
[----:B------:R-:W1:Y:S01]  /*177d0*/  S2R R2, SR_TID.X ;  /* 0x0000000000027919 */ /* 0x000e620000002100 */
[----:B------:R-:W-:-:S04]  /*177e0*/  MOV R0, 0x4200 ;  /* 0x0000420000007802 */ /* 0x000fc80000000f00 */
[----:B------:R1:W-:Y:S02]  /*177f0*/  SYNCS.ARRIVE.TRANS64 RZ, [R3+URZ+0x30c30], R0 ;  /* 0x030c300003ff79a7 */ /* 0x0003e4000800003f */
[----:B-1----:R-:W-:-:S13]  /*17800*/  LOP3.LUT P0, RZ, R2, 0x1f, RZ, 0xc0, !PT ;  /* 0x0000001f02ff7812 */ /* 0x002fda000780c0ff */
[----:B------:R-:W-:Y:S05]  /*17810*/  @!P0 BRA `(.L_x_2022) ;  /* 0x0000000000048947 */ /* 0x000fea0003800000 */
[----:B------:R-:W-:Y:S01]  /*17820*/  BPT.TRAP 0x1 ;  /* 0x000000040000795c */ /* 0x000fe20000300000 */
.L_x_2022:
[----:B-----5:R-:W-:Y:S01]  /*17830*/  R2UR UR19, R4 ;  /* 0x00000000041372ca */ /* 0x020fe200000e0000 */
[C---:B------:R-:W-:Y:S01]  /*17840*/  IMAD R0, R16.reuse, 0x4000, R15 ;  /* 0x0000400010007824 */ /* 0x040fe200078e020f */
[----:B------:R-:W-:Y:S01]  /*17850*/  R2UR UR9, R11 ;  /* 0x000000000b0972ca */ /* 0x000fe200000e0000 */
[----:B------:R-:W-:Y:S01]  /*17860*/  ULDC.64 UR26, c[0x0][0x728] ;  /* 0x0001ca00001a7ab9 */ /* 0x000fe20000000a00 */
[----:B--234-:R-:W-:Y:S02]  /*17870*/  LEA R15, R16, R15, 0x9 ;  /* 0x0000000f100f7211 */ /* 0x01cfe400078e48ff */
        /* <DEDUP_REMOVED lines=10> */
[----:B------:R-:W-:Y:S01]  /*17920*/  ULEA.HI.X.SX32 UR9, UR19, UR9, 0x1, UP0 ;  /* 0x0000000913097291 */ /* 0x000fe200080f0e3f */
[C---:B------:R-:W-:Y:S01]  /*17930*/  ISETP.NE.AND P0, PT, R0.reuse, 0x2, PT ;  /* 0x000000020000780c */ /* 0x040fe20003f05270 */
[----:B------:R-:W-:Y:S02]  /*17940*/  ULEA UR8, UP0, UR18, UR26, 0x2 ;  /* 0x0000001a12087291 */ /* 0x000fe4000f80103f */
[----:B------:R-:W-:Y:S01]  /*17950*/  UIADD3 UR17, UR17, 0x30c30, URZ ;  /* 0x00030c3011117890 */ /* 0x000fe2000fffe03f */
        /* <DEDUP_REMOVED lines=15> */
.L_x_2003:
[----:B------:R-:W-:Y:S05]  /*17a50*/  BSYNC B0 ;  /* 0x0000000000007941 */ /* 0x000fea0003800000 */
.L_x_1998:
[----:B------:R-:W-:-:S03]  /*17a60*/  UMOV UR8, 0xffffffff ;  /* 0xffffffff00087882 */ /* 0x000fc60000000000 */
[----:B------:R-:W-:Y:S05]  /*17a70*/  BRA.DIV UR8, `(.L_x_2023) ;  /* 0x0000000a08387947 */ /* 0x000fea000b800000 */
[----:B------:R-:W-:-:S13]  /*17a80*/  ELECT P6, URZ, PT ;  /* 0x00000000003f782f */ /* 0x000fda00038c0000 */
.L_x_2052:
[----:B------:R-:W-:Y:S05]  /*17a90*/  @!P6 BRA `(.L_x_1857) ;  /* 0x000000000084e947 */ /* 0x000fea0003800000 */
[----:B------:R-:W-:-:S06]  /*17aa0*/  ULOP3.LUT UR8, UR36, 0x2, URZ, 0xfc, !UPT ;  /* 0x0000000224087892 */ /* 0x000fcc000f8efc3f */
[----:B------:R-:W-:-:S05]  /*17ab0*/  IMAD.U32 R2, RZ, RZ, UR8 ;  /* 0x00000008ff027e24 */ /* 0x000fca000f8e00ff */
[----:B------:R-:W-:-:S13]  /*17ac0*/  ISETP.NE.AND P2, PT, R2, 0x3, PT ;  /* 0x000000030200780c */ /* 0x000fda0003f45270 */
[----:B------:R-:W-:Y:S05]  /*17ad0*/  @!P2 BRA `(.L_x_2024) ;  /* 0x000000000004a947 */ /* 0x000fea0003800000 */
[----:B---3--:R-:W-:Y:S01]  /*17ae0*/  BPT.TRAP 0x1 ;  /* 0x000000040000795c */ /* 0x008fe20000300000 */
.L_x_2024:
        /* <DEDUP_REMOVED lines=15> */
.L_x_2053:
[----:B------:R-:W2:Y:S02]  /*17be0*/  SYNCS.PHASECHK.TRANS64.TRYWAIT P0, [R3+URZ], R2 ;  /* 0x00000002030075a7 */ /* 0x000ea4000800017f */
[----:B--2---:R-:W-:Y:S05]  /*17bf0*/  @!P0 BRA `(.L_x_2026) ;  /* 0x00000008000c8947 */ /* 0x004fea0003800000 */
.L_x_2054:
[----:B------:R-:W-:Y:S05]  /*17c00*/  @!P2 BRA `(.L_x_2027) ;  /* 0x000000000004a947 */ /* 0x000fea0003800000 */
[----:B---3--:R-:W-:Y:S01]  /*17c10*/  BPT.TRAP 0x1 ;  /* 0x000000040000795c */ /* 0x008fe20000300000 */
.L_x_2027:
[----:B--2---:R-:W-:-:S05]  /*17c20*/  IADD3 R3, R8, 0x30c40, RZ ;  /* 0x00030c4008037810 */ /* 0x004fca0007ffe0ff */
[----:B------:R-:W-:-:S04]  /*17c30*/  IMAD R5, R0, 0x8, R3 ;  /* 0x0000000800057824 */ /* 0x000fc800078e0203 */
[----:B------:R-:W2:Y:S02]  /*17c40*/  SYNCS.PHASECHK.TRANS64.TRYWAIT P0, [R5+URZ], R4 ;  /* 0x00000004050075a7 */ /* 0x000ea4000800017f */
[----:B--2---:R-:W-:Y:S05]  /*17c50*/  @!P0 BRA `(.L_x_2028) ;  /* 0x0000000800088947 */ /* 0x004fea0003800000 */
.L_x_2055:
[----:B------:R-:W-:-:S07]  /*17c60*/  LEA R3, R6, R3, 0x3 ;  /* 0x0000000306037211 */ /* 0x000fce00078e18ff */
.L_x_2029:
[----:B----4-:R4:W1:Y:S02]  /*17c70*/  SYNCS.PHASECHK.TRANS64.TRYWAIT P0, [R3+URZ], R2 ;  /* 0x00000002030075a7 */ /* 0x010864000800017f */
[----:B-1----:R-:W-:Y:S05]  /*17c80*/  @!P0 NANOSLEEP.SYNCS 0x989680 ;  /* 0x009896800000895d */ /* 0x002fea0003900000 */
[----:B------:R-:W1:Y:S02]  /*17c90*/  @!P0 SYNCS.PHASECHK.TRANS64 P0, [R3+URZ], R2 ;  /* 0x00000002030085a7 */ /* 0x000e64000800007f */
[----:B-1----:R-:W-:Y:S05]  /*17ca0*/  @!P0 BRA `(.L_x_2029) ;  /* 0xfffffffc00f08947 */ /* 0x002fea000383ffff */
.L_x_1857:
[----:B---3--:R-:W-:Y:S05]  /*17cb0*/  BSYNC B6 ;  /* 0x0000000000067941 */ /* 0x008fea0003800000 */
.L_x_1851:
[----:B------:R-:W-:Y:S05]  /*17cc0*/  EXIT ;  /* 0x000000000000794d */ /* 0x000fea0003800000 */
.L_x_1868:
[----:B------:R-:W-:Y:S01]  /*17cd0*/  IMAD.MOV.U32 R13, RZ, RZ, R18 ;  /* 0x000000ffff0d7224 */ /* 0x000fe200078e0012 */
[----:B------:R-:W-:Y:S01]  /*17ce0*/  MOV R12, RZ ;  /* 0x000000ff000c7202 */ /* 0x000fe20000000f00 */
[----:B------:R-:W-:Y:S01]  /*17cf0*/  IMAD.MOV.U32 R11, RZ, RZ, 0x1f ;  /* 0x0000001fff0b7424 */ /* 0x000fe200078e00ff */
[----:B------:R-:W-:-:S07]  /*17d00*/  MOV R15, 0xffffffff ;  /* 0xffffffff000f7802 */ /* 0x000fce0000000f00 */
[----:B------:R-:W-:Y:S05]  /*17d10*/  WARPSYNC.COLLECTIVE R15, `(.L_x_2030) ;  /* 0x000000000f087348 */ /* 0x000fea0003c00000 */
[----:B------:R1:W2:Y:S02]  /*17d20*/  SHFL.IDX P6, R14, R13, R12, R11 ;  /* 0x0000000c0d0e7389 */ /* 0x0002a400000c000b */
[----:B-12---:R-:W-:Y:S01]  /*17d30*/  ENDCOLLECTIVE ;  /* 0x000000000000791b */ /* 0x006fe20003800000 */
.L_x_2030:
[----:B------:R-:W-:Y:S05]  /*17d40*/  BRA `(.L_x_2031) ;  /* 0xfffffe9400b47947 */ /* 0x000fea000383ffff */
.L_x_1870:
[----:B--2---:R2:W3:Y:S02]  /*17d50*/  SYNCS.PHASECHK.TRANS64.TRYWAIT P0, [R16+URZ+0x30c00], R11 ;  /* 0x030c000b100075a7 */ /* 0x0044e4000800017f */
[----:B---3--:R-:W-:Y:S05]  /*17d60*/  @!P0 NANOSLEEP.SYNCS 0x989680 ;  /* 0x009896800000895d */ /* 0x008fea0003900000 */
[----:B------:R-:W3:Y:S02]  /*17d70*/  @!P0 SYNCS.PHASECHK.TRANS64 P0, [R16+URZ+0x30c00], R11 ;  /* 0x030c000b100085a7 */ /* 0x000ee4000800007f */
[----:B---3--:R-:W-:Y:S05]  /*17d80*/  @!P0 BRA `(.L_x_1870) ;  /* 0xfffffffc00f08947 */ /* 0x008fea000383ffff */
[----:B------:R-:W-:Y:S05]  /*17d90*/  BRA `(.L_x_1869) ;  /* 0xfffffe9800007947 */ /* 0x000fea000383ffff */
.L_x_1875:
[----:B--2---:R2:W3:Y:S02]  /*17da0*/  SYNCS.PHASECHK.TRANS64.TRYWAIT P0, [R6+URZ+0x30c10], R23 ;  /* 0x030c1017060075a7 */ /* 0x0044e4000800017f */
[----:B---3--:R-:W-:Y:S05]  /*17db0*/  @!P0 NANOSLEEP.SYNCS 0x989680 ;  /* 0x009896800000895d */ /* 0x008fea0003900000 */
[----:B------:R-:W3:Y:S02]  /*17dc0*/  @!P0 SYNCS.PHASECHK.TRANS64 P0, [R6+URZ+0x30c10], R23 ;  /* 0x030c1017060085a7 */ /* 0x000ee4000800007f */
[----:B---3--:R-:W-:Y:S05]  /*17dd0*/  @!P0 BRA `(.L_x_1875) ;  /* 0xfffffffc00f08947 */ /* 0x008fea000383ffff */
[----:B------:R-:W-:Y:S05]  /*17de0*/  BRA `(.L_x_1874) ;  /* 0xfffffea000387947 */ /* 0x000fea000383ffff */
.L_x_1879:
[----:B------:R1:W1:Y:S02]  /*17df0*/  SYNCS.PHASECHK.TRANS64.TRYWAIT P0, [R6+URZ+0x30c30], R23 ;  /* 0x030c3017060075a7 */ /* 0x000264000800017f */
[----:B-1----:R-:W-:Y:S05]  /*17e00*/  @!P0 NANOSLEEP.SYNCS 0x989680 ;  /* 0x009896800000895d */ /* 0x002fea0003900000 */
[----:B------:R-:W1:Y:S02]  /*17e10*/  @!P0 SYNCS.PHASECHK.TRANS64 P0, [R6+URZ+0x30c30], R23 ;  /* 0x030c3017060085a7 */ /* 0x000e64000800007f */
[----:B-1----:R-:W-:Y:S05]  /*17e20*/  @!P0 BRA `(.L_x_1879) ;  /* 0xfffffffc00f08947 */ /* 0x002fea000383ffff */
[----:B------:R-:W-:Y:S05]  /*17e30*/  BRA `(.L_x_1878) ;  /* 0xfffffea400407947 */ /* 0x000fea000383ffff */
.L_x_1887:
[----:B--2---:R2:W3:Y:S02]  /*17e40*/  SYNCS.PHASECHK.TRANS64.TRYWAIT P1, [R6+URZ+0x30c10], R21 ;  /* 0x030c1015060075a7 */ /* 0x0044e4000802017f */
[----:B---3--:R-:W-:Y:S05]  /*17e50*/  @!P1 NANOSLEEP.SYNCS 0x989680 ;  /* 0x009896800000995d */ /* 0x008fea0003900000 */
[----:B------:R-:W3:Y:S02]  /*17e60*/  @!P1 SYNCS.PHASECHK.TRANS64 P1, [R6+URZ+0x30c10], R21 ;  /* 0x030c1015060095a7 */ /* 0x000ee4000802007f */
[----:B---3--:R-:W-:Y:S05]  /*17e70*/  @!P1 BRA `(.L_x_1887) ;  /* 0xfffffffc00f09947 */ /* 0x008fea000383ffff */
[----:B------:R-:W-:Y:S05]  /*17e80*/  BRA `(.L_x_1886) ;  /* 0xfffffef800487947 */ /* 0x000fea000383ffff */
.L_x_1891:
[----:B------:R1:W1:Y:S02]  /*17e90*/  SYNCS.PHASECHK.TRANS64.TRYWAIT P1, [R6+URZ+0x30c30], R21 ;  /* 0x030c3015060075a7 */ /* 0x000264000802017f */
[----:B-1----:R-:W-:Y:S05]  /*17ea0*/  @!P1 NANOSLEEP.SYNCS 0x989680 ;  /* 0x009896800000995d */ /* 0x002fea0003900000 */
[----:B------:R-:W1:Y:S02]  /*17eb0*/  @!P1 SYNCS.PHASECHK.TRANS64 P1, [R6+URZ+0x30c30], R21 ;  /* 0x030c3015060095a7 */ /* 0x000e64000802007f */
[----:B-1----:R-:W-:Y:S05]  /*17ec0*/  @!P1 BRA `(.L_x_1891) ;  /* 0xfffffffc00f09947 */ /* 0x002fea000383ffff */
[----:B------:R-:W-:Y:S05]  /*17ed0*/  BRA `(.L_x_1890) ;  /* 0xfffffefc00487947 */ /* 0x000fea000383ffff */
.L_x_1899:
[----:B--2---:R2:W4:Y:S02]  /*17ee0*/  SYNCS.PHASECHK.TRANS64.TRYWAIT P0, [R6+URZ+0x30c10], R21 ;  /* 0x030c1015060075a7 */ /* 0x004524000800017f */
[----:B----4-:R-:W-:Y:S05]  /*17ef0*/  @!P0 NANOSLEEP.SYNCS 0x989680 ;  /* 0x009896800000895d */ /* 0x010fea0003900000 */
[----:B------:R-:W4:Y:S02]  /*17f00*/  @!P0 SYNCS.PHASECHK.TRANS64 P0, [R6+URZ+0x30c10], R21 ;  /* 0x030c1015060085a7 */ /* 0x000f24000800007f */
[----:B----4-:R-:W-:Y:S05]  /*17f10*/  @!P0 BRA `(.L_x_1899) ;  /* 0xfffffffc00f08947 */ /* 0x010fea000383ffff */
[----:B------:R-:W-:Y:S05]  /*17f20*/  BRA `(.L_x_1898) ;  /* 0xffffff4400807947 */ /* 0x000fea000383ffff */
.L_x_1903:
[----:B------:R1:W1:Y:S02]  /*17f30*/  SYNCS.PHASECHK.TRANS64.TRYWAIT P0, [R6+URZ+0x30c30], R21 ;  /* 0x030c3015060075a7 */ /* 0x000264000800017f */
[----:B-1----:R-:W-:Y:S05]  /*17f40*/  @!P0 NANOSLEEP.SYNCS 0x989680 ;  /* 0x009896800000895d */ /* 0x002fea0003900000 */
[----:B------:R-:W1:Y:S02]  /*17f50*/  @!P0 SYNCS.PHASECHK.TRANS64 P0, [R6+URZ+0x30c30], R21 ;  /* 0x030c3015060085a7 */ /* 0x000e64000800007f */
[----:B-1----:R-:W-:Y:S05]  /*17f60*/  @!P0 BRA `(.L_x_1903) ;  /* 0xfffffffc00f08947 */ /* 0x002fea000383ffff */
[----:B------:R-:W-:Y:S05]  /*17f70*/  BRA `(.L_x_1902) ;  /* 0xffffff4800887947 */ /* 0x000fea000383ffff */
.L_x_1951:
[----:B------:R-:W-:Y:S01]  /*17f80*/  BSSY B0, `(.L_x_2032) ;  /* 0x0000005000007945 */ /* 0x000fe20003800000 */
[----:B------:R-:W-:-:S07]  /*17f90*/  IMAD.MOV.U32 R15, RZ, RZ, -0x1 ;  /* 0xffffffffff0f7424 */ /* 0x000fce00078e00ff */
[----:B------:R-:W-:Y:S05]  /*17fa0*/  WARPSYNC.COLLECTIVE R15, `(.L_x_2033) ;  /* 0x000000000f087348 */ /* 0x000fea0003c00000 */
[----:B------:R-:W-:Y:S01]  /*17fb0*/  NOP ;  /* 0x0000000000007918 */ /* 0x000fe20000000000 */
[----:B------:R-:W-:Y:S01]  /*17fc0*/  ENDCOLLECTIVE ;  /* 0x000000000000791b */ /* 0x000fe20003800000 */
.L_x_2033:
[----:B------:R-:W-:Y:S05]  /*17fd0*/  BSYNC B0 ;  /* 0x0000000000007941 */ /* 0x000fea0003800000 */
.L_x_2032:
[----:B------:R-:W-:Y:S05]  /*17fe0*/  BRA `(.L_x_2034) ;  /* 0xffffffc000707947 */ /* 0x000fea000383ffff */
.L_x_1964:
[----:B------:R-:W-:Y:S01]  /*17ff0*/  BSSY B0, `(.L_x_2035) ;  /* 0x0000005000007945 */ /* 0x000fe20003800000 */
[----:B------:R-:W-:-:S07]  /*18000*/  MOV R15, 0xffffffff ;  /* 0xffffffff000f7802 */ /* 0x000fce0000000f00 */
[----:B------:R-:W-:Y:S05]  /*18010*/  WARPSYNC.COLLECTIVE R15, `(.L_x_2036) ;  /* 0x000000000f087348 */ /* 0x000fea0003c00000 */
[----:B------:R-:W-:Y:S01]  /*18020*/  NOP ;  /* 0x0000000000007918 */ /* 0x000fe20000000000 */
[----:B------:R-:W-:Y:S01]  /*18030*/  ENDCOLLECTIVE ;  /* 0x000000000000791b */ /* 0x000fe20003800000 */
.L_x_2036:
[----:B------:R-:W-:Y:S05]  /*18040*/  BSYNC B0 ;  /* 0x0000000000007941 */ /* 0x000fea0003800000 */
.L_x_2035:
[----:B------:R-:W-:Y:S05]  /*18050*/  BRA `(.L_x_2037) ;  /* 0xffffffc800007947 */ /* 0x000fea000383ffff */
.L_x_1976:
[----:B------:R-:W-:Y:S01]  /*18060*/  BSSY B0, `(.L_x_2038) ;  /* 0x0000005000007945 */ /* 0x000fe20003800000 */
[----:B------:R-:W-:-:S07]  /*18070*/  IMAD.MOV.U32 R15, RZ, RZ, -0x1 ;  /* 0xffffffffff0f7424 */ /* 0x000fce00078e00ff */
[----:B------:R-:W-:Y:S05]  /*18080*/  WARPSYNC.COLLECTIVE R15, `(.L_x_2039) ;  /* 0x000000000f087348 */ /* 0x000fea0003c00000 */
[----:B------:R-:W-:Y:S01]  /*18090*/  NOP ;  /* 0x0000000000007918 */ /* 0x000fe20000000000 */
[----:B------:R-:W-:Y:S01]  /*180a0*/  ENDCOLLECTIVE ;  /* 0x000000000000791b */ /* 0x000fe20003800000 */
.L_x_2039:
[----:B------:R-:W-:Y:S05]  /*180b0*/  BSYNC B0 ;  /* 0x0000000000007941 */ /* 0x000fea0003800000 */
.L_x_2038:
[----:B------:R-:W-:Y:S05]  /*180c0*/  BRA `(.L_x_2040) ;  /* 0xffffffcc00287947 */ /* 0x000fea000383ffff */
.L_x_2004:
[----:B-1----:R1:W2:Y:S02]  /*180d0*/  SYNCS.PHASECHK.TRANS64.TRYWAIT P0, [R15+URZ+0x30c20], R0 ;  /* 0x030c20000f0075a7 */ /* 0x0022a4000800017f */
[----:B--2---:R-:W-:Y:S05]  /*180e0*/  @!P0 NANOSLEEP.SYNCS 0x989680 ;  /* 0x009896800000895d */ /* 0x004fea0003900000 */
[----:B------:R-:W2:Y:S02]  /*180f0*/  @!P0 SYNCS.PHASECHK.TRANS64 P0, [R15+URZ+0x30c20], R0 ;  /* 0x030c20000f0085a7 */ /* 0x000ea4000800007f */
[----:B--2---:R-:W-:Y:S05]  /*18100*/  @!P0 BRA `(.L_x_2004) ;  /* 0xfffffffc00f08947 */ /* 0x004fea000383ffff */
[----:B------:R-:W-:Y:S05]  /*18110*/  BRA `(.L_x_2041) ;  /* 0xffffffe000947947 */ /* 0x000fea000383ffff */
.L_x_2008:
[----:B--2---:R2:W3:Y:S02]  /*18120*/  SYNCS.PHASECHK.TRANS64.TRYWAIT P1, [R15+URZ+0x30c40], R18 ;  /* 0x030c40120f0075a7 */ /* 0x0044e4000802017f */
[----:B---3--:R-:W-:Y:S05]  /*18130*/  @!P1 NANOSLEEP.SYNCS 0x989680 ;  /* 0x009896800000995d */ /* 0x008fea0003900000 */
[----:B------:R-:W3:Y:S02]  /*18140*/  @!P1 SYNCS.PHASECHK.TRANS64 P1, [R15+URZ+0x30c40], R18 ;  /* 0x030c40120f0095a7 */ /* 0x000ee4000802007f */
[----:B---3--:R-:W-:Y:S05]  /*18150*/  @!P1 BRA `(.L_x_2008) ;  /* 0xfffffffc00f09947 */ /* 0x008fea000383ffff */
[----:B------:R-:W-:Y:S05]  /*18160*/  BRA `(.L_x_2042) ;  /* 0xffffffe400fc7947 */ /* 0x000fea000383ffff */
.L_x_2010:
[----:B-1----:R1:W3:Y:S02]  /*18170*/  SYNCS.PHASECHK.TRANS64.TRYWAIT P1, [R15+URZ+0x30c28], R18 ;  /* 0x030c28120f0075a7 */ /* 0x0022e4000802017f */
[----:B---3--:R-:W-:Y:S05]  /*18180*/  @!P1 NANOSLEEP.SYNCS 0x989680 ;  /* 0x009896800000995d */ /* 0x008fea0003900000 */
[----:B------:R-:W3:Y:S02]  /*18190*/  @!P1 SYNCS.PHASECHK.TRANS64 P1, [R15+URZ+0x30c28], R18 ;  /* 0x030c28120f0095a7 */ /* 0x000ee4000802007f */
[----:B---3--:R-:W-:Y:S05]  /*181a0*/  @!P1 BRA `(.L_x_2010) ;  /* 0xfffffffc00f09947 */ /* 0x008fea000383ffff */
[----:B------:R-:W-:Y:S05]  /*181b0*/  BRA `(.L_x_2043) ;  /* 0xffffffe800807947 */ /* 0x000fea000383ffff */
.L_x_2012:
[----:B---3--:R3:W4:Y:S02]  /*181c0*/  SYNCS.PHASECHK.TRANS64.TRYWAIT P1, [R15+URZ+0x30c48], R18 ;  /* 0x030c48120f0075a7 */ /* 0x008724000802017f */
[----:B----4-:R-:W-:Y:S05]  /*181d0*/  @!P1 NANOSLEEP.SYNCS 0x989680 ;  /* 0x009896800000995d */ /* 0x010fea0003900000 */
[----:B------:R-:W4:Y:S02]  /*181e0*/  @!P1 SYNCS.PHASECHK.TRANS64 P1, [R15+URZ+0x30c48], R18 ;  /* 0x030c48120f0095a7 */ /* 0x000f24000802007f */
[----:B----4-:R-:W-:Y:S05]  /*181f0*/  @!P1 BRA `(.L_x_2012) ;  /* 0xfffffffc00f09947 */ /* 0x010fea000383ffff */
[----:B------:R-:W-:Y:S05]  /*18200*/  BRA `(.L_x_2044) ;  /* 0xffffffec00047947 */ /* 0x000fea000383ffff */
.L_x_2014:
[----:B------:R-:W-:-:S07]  /*18210*/  SHF.L.U32 R4, R10, 0x1f, RZ ;  /* 0x0000001f0a047819 */ /* 0x000fce00000006ff */
.L_x_2045:
[----:B----4-:R4:W1:Y:S02]  /*18220*/  SYNCS.PHASECHK.TRANS64.TRYWAIT P1, [R15+URZ+0x30c20], R4 ;  /* 0x030c20040f0075a7 */ /* 0x010864000802017f */
[----:B-1----:R-:W-:Y:S05]  /*18230*/  @!P1 NANOSLEEP.SYNCS 0x989680 ;  /* 0x009896800000995d */ /* 0x002fea0003900000 */
[----:B------:R-:W1:Y:S02]  /*18240*/  @!P1 SYNCS.PHASECHK.TRANS64 P1, [R15+URZ+0x30c20], R4 ;  /* 0x030c20040f0095a7 */ /* 0x000e64000802007f */
[----:B-1----:R-:W-:Y:S05]  /*18250*/  @!P1 BRA `(.L_x_2045) ;  /* 0xfffffffc00f09947 */ /* 0x002fea000383ffff */
[----:B------:R-:W-:Y:S05]  /*18260*/  BRA `(.L_x_2046) ;  /* 0xffffffec006c7947 */ /* 0x000fea000383ffff */
.L_x_2017:
[----:B----4-:R4:W1:Y:S02]  /*18270*/  SYNCS.PHASECHK.TRANS64.TRYWAIT P1, [R15+URZ+0x30c40], R12 ;  /* 0x030c400c0f0075a7 */ /* 0x010864000802017f */
[----:B-1----:R-:W-:Y:S05]  /*18280*/  @!P1 NANOSLEEP.SYNCS 0x989680 ;  /* 0x009896800000995d */ /* 0x002fea0003900000 */
[----:B------:R-:W1:Y:S02]  /*18290*/  @!P1 SYNCS.PHASECHK.TRANS64 P1, [R15+URZ+0x30c40], R12 ;  /* 0x030c400c0f0095a7 */ /* 0x000e64000802007f */
[----:B-1----:R-:W-:Y:S05]  /*182a0*/  @!P1 BRA `(.L_x_2017) ;  /* 0xfffffffc00f09947 */ /* 0x002fea000383ffff */
[----:B------:R-:W-:Y:S05]  /*182b0*/  BRA `(.L_x_2047) ;  /* 0xfffffff0000c7947 */ /* 0x000fea000383ffff */
.L_x_2019:
[----:B-1----:R1:W2:Y:S02]  /*182c0*/  SYNCS.PHASECHK.TRANS64.TRYWAIT P1, [R15+URZ+0x30c28], R12 ;  /* 0x030c280c0f0075a7 */ /* 0x0022a4000802017f */
[----:B--2---:R-:W-:Y:S05]  /*182d0*/  @!P1 NANOSLEEP.SYNCS 0x989680 ;  /* 0x009896800000995d */ /* 0x004fea0003900000 */
[----:B------:R-:W2:Y:S02]  /*182e0*/  @!P1 SYNCS.PHASECHK.TRANS64 P1, [R15+URZ+0x30c28], R12 ;  /* 0x030c280c0f0095a7 */ /* 0x000ea4000802007f */
[----:B--2---:R-:W-:Y:S05]  /*182f0*/  @!P1 BRA `(.L_x_2019) ;  /* 0xfffffffc00f09947 */ /* 0x004fea000383ffff */
[----:B------:R-:W-:Y:S05]  /*18300*/  BRA `(.L_x_2048) ;  /* 0xfffffff000847947 */ /* 0x000fea000383ffff */
.L_x_2021:
[----:B------:R1:W1:Y:S02]  /*18310*/  SYNCS.PHASECHK.TRANS64.TRYWAIT P0, [R3+URZ+0x30c40], R0 ;  /* 0x030c4000030075a7 */ /* 0x000264000800017f */
[----:B-1----:R-:W-:Y:S05]  /*18320*/  @!P0 NANOSLEEP.SYNCS 0x989680 ;  /* 0x009896800000895d */ /* 0x002fea0003900000 */
[----:B------:R-:W1:Y:S02]  /*18330*/  @!P0 SYNCS.PHASECHK.TRANS64 P0, [R3+URZ+0x30c40], R0 ;  /* 0x030c4000030085a7 */ /* 0x000e64000800007f */
[----:B-1----:R-:W-:Y:S05]  /*18340*/  @!P0 BRA `(.L_x_2021) ;  /* 0xfffffffc00f08947 */ /* 0x002fea000383ffff */
[----:B------:R-:W-:Y:S05]  /*18350*/  BRA `(.L_x_2049) ;  /* 0xfffffff400187947 */ /* 0x000fea000383ffff */
.L_x_2023:
[----:B------:R-:W-:Y:S01]  /*18360*/  BSSY B0, `(.L_x_2050) ;  /* 0x0000006000007945 */ /* 0x000fe20003800000 */
[----:B------:R-:W-:-:S07]  /*18370*/  MOV R15, 0xffffffff ;  /* 0xffffffff000f7802 */ /* 0x000fce0000000f00 */
[----:B---3--:R-:W-:Y:S05]  /*18380*/  WARPSYNC.COLLECTIVE R15, `(.L_x_2051) ;  /* 0x000000000f0c7348 */ /* 0x008fea0003c00000 */
[----:B------:R-:W-:Y:S02]  /*18390*/  ELECT P6, UR62, PT ;  /* 0x00000000003e782f */ /* 0x000fe400038c0000 */
[----:B------:R-:W-:Y:S01]  /*183a0*/  MOV R14, UR62 ;  /* 0x0000003e000e7c02 */ /* 0x000fe20008000f00 */
[----:B---3--:R-:W-:Y:S10]  /*183b0*/  ENDCOLLECTIVE ;  /* 0x000000000000791b */ /* 0x008ff40003800000 */
.L_x_2051:
[----:B------:R-:W-:Y:S05]  /*183c0*/  BSYNC B0 ;  /* 0x0000000000007941 */ /* 0x000fea0003800000 */
.L_x_2050:
[----:B------:R-:W-:Y:S05]  /*183d0*/  BRA `(.L_x_2052) ;  /* 0xfffffff400ac7947 */ /* 0x000fea000383ffff */
.L_x_2025:
[----:B-1----:R1:W2:Y:S02]  /*183e0*/  SYNCS.PHASECHK.TRANS64.TRYWAIT P0, [R7+URZ], R4 ;  /* 0x00000004070075a7 */ /* 0x0022a4000800017f */
[----:B--2---:R-:W-:Y:S05]  /*183f0*/  @!P0 NANOSLEEP.SYNCS 0x989680 ;  /* 0x009896800000895d */ /* 0x004fea0003900000 */
[----:B------:R-:W2:Y:S02]  /*18400*/  @!P0 SYNCS.PHASECHK.TRANS64 P0, [R7+URZ], R4 ;  /* 0x00000004070085a7 */ /* 0x000ea4000800007f */
[----:B--2---:R-:W-:Y:S05]  /*18410*/  @!P0 BRA `(.L_x_2025) ;  /* 0xfffffffc00f08947 */ /* 0x004fea000383ffff */
[----:B------:R-:W-:Y:S05]  /*18420*/  BRA `(.L_x_2053) ;  /* 0xfffffff400ec7947 */ /* 0x000fea000383ffff */
.L_x_2026:
[----:B--2---:R2:W4:Y:S02]  /*18430*/  SYNCS.PHASECHK.TRANS64.TRYWAIT P0, [R3+URZ], R2 ;  /* 0x00000002030075a7 */ /* 0x004524000800017f */
[----:B----4-:R-:W-:Y:S05]  /*18440*/  @!P0 NANOSLEEP.SYNCS 0x989680 ;  /* 0x009896800000895d */ /* 0x010fea0003900000 */
[----:B------:R-:W4:Y:S02]  /*18450*/  @!P0 SYNCS.PHASECHK.TRANS64 P0, [R3+URZ], R2 ;  /* 0x00000002030085a7 */ /* 0x000f24000800007f */
[----:B----4-:R-:W-:Y:S05]  /*18460*/  @!P0 BRA `(.L_x_2026) ;  /* 0xfffffffc00f08947 */ /* 0x010fea000383ffff */
[----:B------:R-:W-:Y:S05]  /*18470*/  BRA `(.L_x_2054) ;  /* 0xfffffff400e07947 */ /* 0x000fea000383ffff */
.L_x_2028:
[----:B--2---:R2:W4:Y:S02]  /*18480*/  SYNCS.PHASECHK.TRANS64.TRYWAIT P0, [R5+URZ], R4 ;  /* 0x00000004050075a7 */ /* 0x004524000800017f */
[----:B----4-:R-:W-:Y:S05]  /*18490*/  @!P0 NANOSLEEP.SYNCS 0x989680 ;  /* 0x009896800000895d */ /* 0x010fea0003900000 */
[----:B------:R-:W4:Y:S02]  /*184a0*/  @!P0 SYNCS.PHASECHK.TRANS64 P0, [R5+URZ], R4 ;  /* 0x00000004050085a7 */ /* 0x000f24000800007f */
[----:B----4-:R-:W-:Y:S05]  /*184b0*/  @!P0 BRA `(.L_x_2028) ;  /* 0xfffffffc00f08947 */ /* 0x010fea000383ffff */
[----:B------:R-:W-:Y:S05]  /*184c0*/  BRA `(.L_x_2055) ;  /* 0xfffffff400e47947 */ /* 0x000fea000383ffff */
.L_x_2056:
        /* <DEDUP_REMOVED lines=11> */
.L_x_7387:


//--------------------- .text._ZN7cutlass13device_kernelIN5flash11enable_sm90INS1_16FlashAttnBwdSm90INS1_25CollectiveMainloopBwdSm90ILi2ELi2ELi2EN4cute5tupleIJNS5_1CILi1EEES8_S8_EEENS6_IJNS7_ILi128EEESA_NS7_ILi64EEEEEENS_6half_tEfNS_4arch4Sm90ELb0ELb1ELb1ELb1ELb0ELb1ELb0ELb0ELi2ELi1ELi2ELi2ELb0EEENS1_24CollectiveEpilogueBwdGQAISC_fSF_Li256ELb1ELb0EEENS1_19SingleTileSchedulerILb1ELb0ELb0ELi128EEEEEEEEEvNT_6ParamsE --------------------------
	.section	.text._ZN7cutlass13device_kernelIN5flash11enable_sm90INS1_16FlashAttnBwdSm90INS1_25CollectiveMainloopBwdSm90ILi2ELi2ELi2EN4cute5tupleIJNS5_1CILi1EEES8_S8_EEENS6_IJNS7_ILi128EEESA_NS7_ILi64EEEEEENS_6half_tEfNS_4arch4Sm90ELb0ELb1ELb1ELb1ELb0ELb1ELb0ELb0ELi2ELi1ELi2ELi2ELb0EEENS1_24CollectiveEpilogueBwdGQAISC_fSF_Li256ELb1ELb0EEENS1_19SingleTileSchedulerILb1ELb0ELb0ELi128EEEEEEEEEvNT_6ParamsE,"ax",@progbits
	.align	128
.text._ZN7cutlass13device_kernelIN5flash11enable_sm90INS1_16FlashAttnBwdSm90INS1_25CollectiveMainloopBwdSm90ILi2ELi2ELi2EN4cute5tupleIJNS5_1CILi1EEES8_S8_EEENS6_IJNS7_ILi128EEESA_NS7_ILi64EEEEEENS_6half_tEfNS_4arch4Sm90ELb0ELb1ELb1ELb1ELb0ELb1ELb0ELb0ELi2ELi1ELi2ELi2ELb0EEENS1_24CollectiveEpilogueBwdGQAISC_fSF_Li256ELb1ELb0EEENS1_19SingleTileSchedulerILb1ELb0ELb0ELi128EEEEEEEEEvNT_6ParamsE:
        .type           _ZN7cutlass13device_kernelIN5flash11enable_sm90INS1_16FlashAttnBwdSm90INS1_25CollectiveMainloopBwdSm90ILi2ELi2ELi2EN4cute5tupleIJNS5_1CILi1EEES8_S8_EEENS6_IJNS7_ILi128EEESA_NS7_ILi64EEEEEENS_6half_tEfNS_4arch4Sm90ELb0ELb1ELb1ELb1ELb0ELb1ELb0ELb0ELi2ELi1ELi2ELi2ELb0EEENS1_24CollectiveEpilogueBwdGQAISC_fSF_Li256ELb1ELb0EEENS1_19SingleTileSchedulerILb1ELb0ELb0ELi128EEEEEEEEEvNT_6ParamsE,@function
        .size           _ZN7cutlass13device_kernelIN5flash11enable_sm90INS1_16FlashAttnBwdSm90INS1_25CollectiveMainloopBwdSm90ILi2ELi2ELi2EN4cute5tupleIJNS5_1CILi1EEES8_S8_EEENS6_IJNS7_ILi128EEESA_NS7_ILi64EEEEEENS_6half_tEfNS_4arch4Sm90ELb0ELb1ELb1ELb1ELb0ELb1ELb0ELb0ELi2ELi1ELi2ELi2ELb0EEENS1_24CollectiveEpilogueBwdGQAISC_fSF_Li256ELb1ELb0EEENS1_19SingleTileSchedulerILb1ELb0ELb0ELi128EEEEEEEEEvNT_6ParamsE,(.L_x_7388 - _ZN7cutlass13device_kernelIN5flash11enable_sm90INS1_16FlashAttnBwdSm90INS1_25CollectiveMainloopBwdSm90ILi2ELi2ELi2EN4cute5tupleIJNS5_1CILi1EEES8_S8_EEENS6_IJNS7_ILi128EEESA_NS7_ILi64EEEEEENS_6half_tEfNS_4arch4Sm90ELb0ELb1ELb1ELb1ELb0ELb1ELb0ELb0ELi2ELi1ELi2ELi2ELb0EEENS1_24CollectiveEpilogueBwdGQAISC_fSF_Li256ELb1ELb0EEENS1_19SingleTileSchedulerILb1ELb0ELb0ELi128EEEEEEEEEvNT_6ParamsE)
        .other          _ZN7cutlass13device_kernelIN5flash11enable_sm90INS1_16FlashAttnBwdSm90INS1_25CollectiveMainloopBwdSm90ILi2ELi2ELi2EN4cute5tupleIJNS5_1CILi1EEES8_S8_EEENS6_IJNS7_ILi128EEESA_NS7_ILi64EEEEEENS_6half_tEfNS_4arch4Sm90ELb0ELb1ELb1ELb1ELb0ELb1ELb0ELb0ELi2ELi1ELi2ELi2ELb0EEENS1_24CollectiveEpilogueBwdGQAISC_fSF_Li256ELb1ELb0EEENS1_19SingleTileSchedulerILb1ELb0ELb0ELi128EEEEEEEEEvNT_6ParamsE,@"STO_CUDA_ENTRY STV_DEFAULT"
_ZN7cutlass13device_kernelIN5flash11enable_sm90INS1_16FlashAttnBwdSm90INS1_25CollectiveMainloopBwdSm90ILi2ELi2ELi2EN4cute5tupleIJNS5_1CILi1EEES8_S8_EEENS6_IJNS7_ILi128EEESA_NS7_ILi64EEEEEENS_6half_tEfNS_4arch4Sm90ELb0ELb1ELb1ELb1ELb0ELb1ELb0ELb0ELi2ELi1ELi2ELi2ELb0EEENS1_24CollectiveEpilogueBwdGQAISC_fSF_Li256ELb1ELb0EEENS1_19SingleTileSchedulerILb1ELb0ELb0ELi128EEEEEEEEEvNT_6ParamsE:
        /* <DEDUP_REMOVED lines=24> */
.L_x_2058:
[----:B------:R-:W-:Y:S05]  /*0180*/  BSYNC B0 ;  /* 0x0000000000007941 */ /* 0x000fea0003800000 */
.L_x_2057:
        /* <DEDUP_REMOVED lines=37> */
.L_x_2059:
        /* <DEDUP_REMOVED lines=22> */
.L_x_2060:
[----:B------:R-:W-:Y:S01]  /*0540*/  PLOP3.LUT P0, PT, PT, PT, UP0, 0x80, 0x0 ;  /* 0x000000000000781c */ /* 0x000fe20003f0f008 */
[----:B------:R-:W-:Y:S01]  /*0550*/  NOP ;  /* 0x0000000000007918 */ /* 0x000fe20000000000 */
[----:B------:R-:W-:Y:S01]  /*0560*/  ULDC.64 UR38, c[0x0][0x208] ;  /* 0x0000820000267ab9 */ /* 0x000fe20000000a00 */
[----:B------:R-:W-:Y:S01]  /*0570*/  BSSY B6, `(.L_x_2061) ;  /* 0x0001546000067945 */ /* 0x000fe20003800000 */
[----:B-12-4-:R-:W-:Y:S09]  /*0580*/  BAR.SYNC.DEFER_BLOCKING 0x0 ;  /* 0x0000000000007b1d */ /* 0x016ff20000010000 */
[----:B------:R-:W-:Y:S05]  /*0590*/  @!P0 BRA `(.L_x_2062) ;  /* 0x0000011c00488947 */ /* 0x000fea0003800000 */
.L_x_2063:
        /* <DEDUP_REMOVED lines=24> */
.L_x_2064:
        /* <DEDUP_REMOVED lines=14> */
.L_x_2066:
[----:B------:R-:W-:-:S05]  /*0800*/  ULDC UR4, c[0x0][0x8c4] ;  /* 0x0002310000047ab9 */ /* 0x000fca0000000800 */
.L_x_2065:
        /* <DEDUP_REMOVED lines=19> */
.L_x_2068:
        /* <DEDUP_REMOVED lines=14> */
.L_x_2069:
        /* <DEDUP_REMOVED lines=11> */
.L_x_2070:
        /* <DEDUP_REMOVED lines=13> */
.L_x_2071:
        /* <DEDUP_REMOVED lines=50> */
.L_x_2072:
        /* <DEDUP_REMOVED lines=28> */
.L_x_2075:
        /* <DEDUP_REMOVED lines=15> */
.L_x_2074:
        /* <DEDUP_REMOVED lines=22> */
.L_x_2077:
        /* <DEDUP_REMOVED lines=15> */
.L_x_2076:
[----:B------:R-:W-:Y:S01]  /*13c0*/  SHF.R.S32.HI R6, RZ, 0x1f, R17 ;  /* 0x0000001fff067819 */ /* 0x000fe20000011411 */
[----:B------:R-:W-:-:S03]  /*13d0*/  UMOV UR4, 0xffffffff ;  /* 0xffffffff00047882 */ /* 0x000fc60000000000 */
[----:B------:R-:W-:-:S04]  /*13e0*/  LEA.HI R0, R6, R17, RZ, 0x7 ;  /* 0x0000001106007211 */ /* 0x000fc800078f38ff */
[----:B------:R-:W-:Y:S01]  /*13f0*/  SHF.R.S32.HI R18, RZ, 0x7, R0 ;  /* 0x00000007ff127819 */ /* 0x000fe20000011400 */
[----:B------:R-:W-:Y:S06]  /*1400*/  BRA.DIV UR4, `(.L_x_2078) ;  /* 0x0000014604787947 */ /* 0x000fec000b800000 */
[----:B------:R1:W2:Y:S02]  /*1410*/  SHFL.IDX PT, R14, R18, RZ, 0x1f ;  /* 0x00001fff120e7589 */ /* 0x0002a400000e0000 */
.L_x_2186:
        /* <DEDUP_REMOVED lines=24> */
.L_x_2079:
        /* <DEDUP_REMOVED lines=61> */
[----:B------:R-:W-:Y:S02]  /*1970*/  LOP3.LUT R0, R5, 0xffffffe0, RZ, 0xc0, !PT ;  /* 0xffffffe005007812 */ /* 0x000fe400078ec0ff */
[----:B------:R-:W-:Y:S02]  /*1980*/  CS2R R170, SRZ ;  /* 0x0000000000aa7805 */ /* 0x000fe4000001ff00 */
[--C-:B------:R-:W-:Y:S02]  /*1990*/  SHF.R.S32.HI R7, RZ, 0x2, R8.reuse ;  /* 0x00000002ff077819 */ /* 0x100fe40000011408 */
[----:B------:R-:W-:Y:S02]  /*19a0*/  CS2R R168, SRZ ;  /* 0x0000000000a87805 */ /* 0x000fe4000001ff00 */
[----:B------:R-:W-:Y:S01]  /*19b0*/  SHF.R.S32.HI R4, RZ, 0x1f, R8 ;  /* 0x0000001fff047819 */ /* 0x000fe20000011408 */
[----:B------:R-:W-:Y:S01]  /*19c0*/  IMAD.IADD R0, R17, 0x1, -R0 ;  /* 0x0000000111007824 */ /* 0x000fe200078e0a00 */
[----:B------:R-:W-:-:S02]  /*19d0*/  LEA.HI R6, R6, R17, RZ, 0x2 ;  /* 0x0000001106067211 */ /* 0x000fc400078f10ff */
[----:B------:R-:W-:Y:S02]  /*19e0*/  CS2R R166, SRZ ;  /* 0x0000000000a67805 */ /* 0x000fe4000001ff00 */
[----:B------:R-:W-:Y:S02]  /*19f0*/  LEA.HI R4, R4, R7, RZ, 0x3 ;  /* 0x0000000704047211 */ /* 0x000fe400078f18ff */
[----:B------:R-:W-:Y:S02]  /*1a00*/  CS2R R164, SRZ ;  /* 0x0000000000a47805 */ /* 0x000fe4000001ff00 */
[----:B------:R-:W-:Y:S02]  /*1a10*/  LOP3.LUT R8, R6, 0xfffffffc, RZ, 0xc0, !PT ;  /* 0xfffffffc06087812 */ /* 0x000fe400078ec0ff */
[----:B------:R-:W-:Y:S02]  /*1a20*/  CS2R R162, SRZ ;  /* 0x0000000000a27805 */ /* 0x000fe4000001ff00 */
[----:B------:R-:W-:-:S02]  /*1a30*/  SHF.R.S32.HI R5, RZ, 0x1f, R0 ;  /* 0x0000001fff057819 */ /* 0x000fc40000011400 */
[----:B------:R-:W-:Y:S02]  /*1a40*/  CS2R R160, SRZ ;  /* 0x0000000000a07805 */ /* 0x000fe4000001ff00 */
        /* <DEDUP_REMOVED lines=10> */
[----:B------:R-:W-:Y:S02]  /*1af0*/  SHF.R.S32.HI R11, RZ, 0x5, R8 ;  /* 0x00000005ff0b7819 */ /* 0x000fe40000011408 */
[----:B------:R-:W-:Y:S02]  /*1b00*/  CS2R R150, SRZ ;  /* 0x0000000000967805 */ /* 0x000fe4000001ff00 */
[----:B------:R-:W-:-:S02]  /*1b10*/  LEA.HI R10, R12, R12, RZ, 0x1 ;  /* 0x0000000c0c0a7211 */ /* 0x000fc400078f08ff */
[----:B------:R-:W-:Y:S02]  /*1b20*/  CS2R R148, SRZ ;  /* 0x0000000000947805 */ /* 0x000fe4000001ff00 */
[----:B------:R-:W-:Y:S01]  /*1b30*/  SHF.R.S32.HI R0, RZ, 0x3, R4 ;  /* 0x00000003ff007819 */ /* 0x000fe20000011404 */
[----:B------:R-:W-:Y:S01]  /*1b40*/  IMAD R11, R11, 0x10, R6 ;  /* 0x000000100b0b7824 */ /* 0x000fe200078e0206 */
[----:B------:R-:W-:Y:S02]  /*1b50*/  SHF.R.S32.HI R7, RZ, 0x1f, R4 ;  /* 0x0000001fff077819 */ /* 0x000fe40000011404 */
[----:B------:R-:W-:Y:S02]  /*1b60*/  CS2R R146, SRZ ;  /* 0x0000000000927805 */ /* 0x000fe4000001ff00 */
[----:B------:R-:W-:Y:S02]  /*1b70*/  SHF.R.S32.HI R4, RZ, 0x2, R5 ;  /* 0x00000002ff047819 */ /* 0x000fe40000011405 */
[----:B------:R-:W-:-:S02]  /*1b80*/  CS2R R144, SRZ ;  /* 0x0000000000907805 */ /* 0x000fc4000001ff00 */
[----:B------:R-:W-:Y:S02]  /*1b90*/  LOP3.LUT R10, R10, 0x3fffffe, RZ, 0xc0, !PT ;  /* 0x03fffffe0a0a7812 */ /* 0x000fe400078ec0ff */
[----:B------:R-:W-:Y:S02]  /*1ba0*/  CS2R R142, SRZ ;  /* 0x00000000008e7805 */ /* 0x000fe4000001ff00 */
        /* <DEDUP_REMOVED lines=11> */
[----:B------:R-:W-:Y:S02]  /*1c60*/  CS2R R202, SRZ ;  /* 0x0000000000ca7805 */ /* 0x000fe4000001ff00 */
[----:B------:R-:W-:Y:S02]  /*1c70*/  LOP3.LUT R7, R8, 0xfffffffe, RZ, 0xc0, !PT ;  /* 0xfffffffe08077812 */ /* 0x000fe400078ec0ff */
[----:B------:R-:W-:Y:S02]  /*1c80*/  CS2R R200, SRZ ;  /* 0x0000000000c87805 */ /* 0x000fe4000001ff00 */
[----:B------:R-:W-:Y:S02]  /*1c90*/  LOP3.LUT R5, R5, 0xfffffffe, RZ, 0xc0, !PT ;  /* 0xfffffffe05057812 */ /* 0x000fe400078ec0ff */
[----:B------:R-:W-:Y:S02]  /*1ca0*/  CS2R R198, SRZ ;  /* 0x0000000000c67805 */ /* 0x000fe4000001ff00 */
[----:B------:R-:W-:Y:S01]  /*1cb0*/  SHF.R.S32.HI R11, RZ, 0x1f, R8 ;  /* 0x0000001fff0b7819 */ /* 0x000fe20000011408 */
[----:B------:R-:W-:Y:S01]  /*1cc0*/  IMAD.IADD R7, R6, 0x1, -R7 ;  /* 0x0000000106077824 */ /* 0x000fe200078e0a07 */
[----:B------:R-:W-:-:S02]  /*1cd0*/  IADD3 R5, R4, -R5, RZ ;  /* 0x8000000504057210 */ /* 0x000fc40007ffe0ff */
[----:B------:R-:W-:Y:S02]  /*1ce0*/  CS2R R196, SRZ ;  /* 0x0000000000c47805 */ /* 0x000fe4000001ff00 */
[----:B------:R-:W-:Y:S02]  /*1cf0*/  LEA.HI R6, R10, R10, RZ, 0x1 ;  /* 0x0000000a0a067211 */ /* 0x000fe400078f08ff */
[----:B------:R-:W-:Y:S02]  /*1d00*/  CS2R R194, SRZ ;  /* 0x0000000000c27805 */ /* 0x000fe4000001ff00 */
[----:B------:R-:W-:Y:S01]  /*1d10*/  SHF.R.S32.HI R4, RZ, 0x1, R8 ;  /* 0x00000001ff047819 */ /* 0x000fe20000011408 */
[----:B------:R-:W-:Y:S01]  /*1d20*/  IMAD R0, R0, 0x8, R5 ;  /* 0x0000000800007824 */ /* 0x000fe200078e0205 */
[----:B------:R-:W-:Y:S02]  /*1d30*/  LEA.HI R14, R12, R12, RZ, 0x1 ;  /* 0x0000000c0c0e7211 */ /* 0x000fe400078f08ff */
[----:B------:R-:W-:-:S02]  /*1d40*/  CS2R R192, SRZ ;  /* 0x0000000000c07805 */ /* 0x000fc4000001ff00 */
[----:B------:R-:W-:Y:S02]  /*1d50*/  LOP3.LUT R13, R6, 0xfffffffe, RZ, 0xc0, !PT ;  /* 0xfffffffe060d7812 */ /* 0x000fe400078ec0ff */
[----:B------:R-:W-:Y:S02]  /*1d60*/  CS2R R190, SRZ ;  /* 0x0000000000be7805 */ /* 0x000fe4000001ff00 */
[--C-:B------:R-:W-:Y:S01]  /*1d70*/  SHF.R.S32.HI R8, RZ, 0x1, R6.reuse ;  /* 0x00000001ff087819 */ /* 0x100fe20000011406 */
[----:B------:R1:W-:Y:S01]  /*1d80*/  STL [R1+0x64], R0 ;  /* 0x0000640001007387 */ /* 0x0003e20000100800 */
[----:B------:R-:W-:Y:S01]  /*1d90*/  SHF.R.S32.HI R15, RZ, 0x1f, R6 ;  /* 0x0000001fff0f7819 */ /* 0x000fe20000011406 */
[----:B------:R-:W-:Y:S01]  /*1da0*/  IMAD.IADD R13, R10, 0x1, -R13 ;  /* 0x000000010a0d7824 */ /* 0x000fe200078e0a0d */
[----:B------:R-:W-:Y:S02]  /*1db0*/  LEA.HI R11, R11, R4, RZ, 0x4 ;  /* 0x000000040b0b7211 */ /* 0x000fe400078f20ff */
[----:B------:R-:W-:-:S02]  /*1dc0*/  CS2R R188, SRZ ;  /* 0x0000000000bc7805 */ /* 0x000fc4000001ff00 */
[--C-:B------:R-:W-:Y:S02]  /*1dd0*/  SHF.R.S32.HI R6, RZ, 0x1, R14.reuse ;  /* 0x00000001ff067819 */ /* 0x100fe4000001140e */
[----:B------:R-:W-:Y:S02]  /*1de0*/  CS2R R186, SRZ ;  /* 0x0000000000ba7805 */ /* 0x000fe4000001ff00 */
[----:B------:R-:W-:Y:S02]  /*1df0*/  SHF.R.S32.HI R17, RZ, 0x1f, R14 ;  /* 0x0000001fff117819 */ /* 0x000fe4000001140e */
[----:B------:R-:W-:Y:S02]  /*1e00*/  CS2R R184, SRZ ;  /* 0x0000000000b87805 */ /* 0x000fe4000001ff00 */
[----:B------:R-:W-:Y:S02]  /*1e10*/  LEA.HI R15, R15, R8, RZ, 0x4 ;  /* 0x000000080f0f7211 */ /* 0x000fe400078f20ff */
[----:B------:R-:W-:-:S02]  /*1e20*/  CS2R R182, SRZ ;  /* 0x0000000000b67805 */ /* 0x000fc4000001ff00 */
[----:B------:R-:W-:Y:S02]  /*1e30*/  LOP3.LUT R11, R11, 0x1ffffff0, RZ, 0xc0, !PT ;  /* 0x1ffffff00b0b7812 */ /* 0x000fe400078ec0ff */
[----:B------:R-:W-:Y:S02]  /*1e40*/  CS2R R180, SRZ ;  /* 0x0000000000b47805 */ /* 0x000fe4000001ff00 */
[----:B------:R-:W-:Y:S02]  /*1e50*/  LEA.HI R10, R17, R6, RZ, 0x4 ;  /* 0x00000006110a7211 */ /* 0x000fe400078f20ff */
[----:B------:R-:W-:Y:S02]  /*1e60*/  CS2R R178, SRZ ;  /* 0x0000000000b27805 */ /* 0x000fe4000001ff00 */
[----:B------:R-:W-:Y:S01]  /*1e70*/  LOP3.LUT R15, R15, 0x1ffffff0, RZ, 0xc0, !PT ;  /* 0x1ffffff00f0f7812 */ /* 0x000fe200078ec0ff */
[----:B------:R-:W-:Y:S01]  /*1e80*/  IMAD.IADD R4, R4, 0x1, -R11 ;  /* 0x0000000104047824 */ /* 0x000fe200078e0a0b */
[----:B------:R-:W-:-:S02]  /*1e90*/  LOP3.LUT R17, R14, 0xfffffffe, RZ, 0xc0, !PT ;  /* 0xfffffffe0e117812 */ /* 0x000fc400078ec0ff */
[----:B------:R-:W-:Y:S02]  /*1ea0*/  CS2R R176, SRZ ;  /* 0x0000000000b07805 */ /* 0x000fe4000001ff00 */
[----:B------:R-:W-:Y:S01]  /*1eb0*/  LOP3.LUT R19, R10, 0x1ffffff0, RZ, 0xc0, !PT ;  /* 0x1ffffff00a137812 */ /* 0x000fe200078ec0ff */
[----:B------:R-:W-:Y:S01]  /*1ec0*/  IMAD.IADD R8, R8, 0x1, -R15 ;  /* 0x0000000108087824 */ /* 0x000fe200078e0a0f */
[----:B------:R-:W-:Y:S01]  /*1ed0*/  IADD3 R17, R12, -R17, RZ ;  /* 0x800000110c117210 */ /* 0x000fe20007ffe0ff */
[----:B------:R-:W-:Y:S01]  /*1ee0*/  IMAD R5, R4, 0x8, R7 ;  /* 0x0000000804057824 */ /* 0x000fe200078e0207 */
[----:B------:R-:W-:Y:S02]  /*1ef0*/  IADD3 R6, R6, -R19, RZ ;  /* 0x8000001306067210 */ /* 0x000fe40007ffe0ff */
[----:B------:R-:W-:Y:S02]  /*1f00*/  CS2R R174, SRZ ;  /* 0x0000000000ae7805 */ /* 0x000fe4000001ff00 */
[----:B------:R-:W-:-:S02]  /*1f10*/  LEA R4, R8, R13, 0x3 ;  /* 0x0000000d08047211 */ /* 0x000fc400078e18ff */
[----:B------:R-:W-:Y:S01]  /*1f20*/  CS2R R172, SRZ ;  /* 0x0000000000ac7805 */ /* 0x000fe2000001ff00 */
        /* <DEDUP_REMOVED lines=9> */
.L_x_2092:
[----:B------:R-:W-:-:S06]  /*1fc0*/  ULOP3.LUT UR4, UR36, 0x1, URZ, 0xfc, !UPT ;  /* 0x0000000124047892 */ /* 0x000fcc000f8efc3f */
[----:B------:R-:W-:-:S05]  /*1fd0*/  IMAD.U32 R5, RZ, RZ, UR4 ;  /* 0x00000004ff057e24 */ /* 0x000fca000f8e00ff */
[----:B------:R-:W-:-:S13]  /*1fe0*/  ISETP.NE.AND P6, PT, R5, 0x3, PT ;  /* 0x000000030500780c */ /* 0x000fda0003fc5270 */
[----:B------:R-:W-:Y:S05]  /*1ff0*/  @!P6 BRA `(.L_x_2082) ;  /* 0x000000000004e947 */ /* 0x000fea0003800000 */
[----:B------:R-:W-:Y:S01]  /*2000*/  BPT.TRAP 0x1 ;  /* 0x000000040000795c */ /* 0x000fe20000300000 */
.L_x_2082:
[----:B------:R-:W-:Y:S02]  /*2010*/  LEA R6, R0, R16, 0x3 ;  /* 0x0000001000067211 */ /* 0x000fe400078e18ff */
[----:B------:R-:W-:-:S04]  /*2020*/  SHF.L.U32 R23, R4, 0x1f, RZ ;  /* 0x0000001f04177819 */ /* 0x000fc800000006ff */
[----:B------:R1:W2:Y:S01]  /*2030*/  SYNCS.PHASECHK.TRANS64.TRYWAIT P0, [R6+URZ+0x30c10], R23 ;  /* 0x030c1017060075a7 */ /* 0x0002a2000800017f */
[----:B------:R-:W-:Y:S05]  /*2040*/  @!P6 BRA `(.L_x_2083) ;  /* 0x000000000004e947 */ /* 0x000fea0003800000 */
[----:B------:R-:W-:Y:S01]  /*2050*/  BPT.TRAP 0x1 ;  /* 0x000000040000795c */ /* 0x000fe20000300000 */
.L_x_2083:
[----:B------:R-:W-:-:S05]  /*2060*/  VIADD R5, R16, 0x10000 ;  /* 0x0001000010057836 */ /* 0x000fca0000000000 */
[----:B------:R-:W-:-:S04]  /*2070*/  SHF.R.U32.HI R5, RZ, 0x4, R5 ;  /* 0x00000004ff057819 */ /* 0x000fc80000011605 */
[----:B------:R-:W-:Y:S01]  /*2080*/  LOP3.LUT R5, R5, 0x3fff, RZ, 0xc0, !PT ;  /* 0x00003fff05057812 */ /* 0x000fe200078ec0ff */
[----:B--2---:R-:W-:Y:S06]  /*2090*/  @P0 BRA `(.L_x_2084) ;  /* 0x0000000000080947 */ /* 0x004fec0003800000 */
[----:B------:R-:W2:Y:S02]  /*20a0*/  SYNCS.PHASECHK.TRANS64.TRYWAIT P0, [R6+URZ+0x30c10], R23 ;  /* 0x030c1017060075a7 */ /* 0x000ea4000800017f */
[----:B--2---:R-:W-:Y:S05]  /*20b0*/  @!P0 BRA `(.L_x_2085) ;  /* 0x0000013800808947 */ /* 0x004fea0003800000 */
.L_x_2084:
        /* <DEDUP_REMOVED lines=65> */
.L_x_2086:
[----:B------:R1:W1:Y:S01]  /*24d0*/  SYNCS.PHASECHK.TRANS64.TRYWAIT P0, [R6+URZ+0x30c30], R23 ;  /* 0x030c3017060075a7 */ /* 0x000262000800017f */
[----:B------:R-:W-:Y:S05]  /*24e0*/  @!P6 BRA `(.L_x_2087) ;  /* 0x000000000004e947 */ /* 0x000fea0003800000 */
[----:B------:R-:W-:Y:S01]  /*24f0*/  BPT.TRAP 0x1 ;  /* 0x000000040000795c */ /* 0x000fe20000300000 */
.L_x_2087:
[----:B-1----:R-:W-:Y:S05]  /*2500*/  @P0 BRA `(.L_x_2088) ;  /* 0x0000000000080947 */ /* 0x002fea0003800000 */
[----:B------:R-:W1:Y:S02]  /*2510*/  SYNCS.PHASECHK.TRANS64.TRYWAIT P0, [R6+URZ+0x30c30], R23 ;  /* 0x030c3017060075a7 */ /* 0x000e64000800017f */
[----:B-1----:R-:W-:Y:S05]  /*2520*/  @!P0 BRA `(.L_x_2089) ;  /* 0x0000013400788947 */ /* 0x002fea0003800000 */
.L_x_2088:
        /* <DEDUP_REMOVED lines=49> */
[C---:B------:R-:W-:Y:S01]  /*2840*/  ISETP.GT.AND P2, PT, R7.reuse, RZ, PT ;  /* 0x000000ff0700720c */ /* 0x040fe20003f44270 */
[----:B------:R-:W-:Y:S01]  /*2850*/  FMUL.FTZ R92, R92, UR13 ;  /* 0x0000000d5c5c7c20 */ /* 0x000fe20008410000 */
[C---:B------:R-:W-:Y:S01]  /*2860*/  ISETP.GT.AND P1, PT, R8.reuse, RZ, PT ;  /* 0x000000ff0800720c */ /* 0x040fe20003f24270 */
[----:B------:R3:W-:Y:S01]  /*2870*/  STL [R1+0x124], R200 ;  /* 0x000124c801007387 */ /* 0x0007e20000100800 */
[----:B------:R-:W-:Y:S01]  /*2880*/  ISETP.GT.AND P0, PT, R7, 0x8, PT ;  /* 0x000000080700780c */ /* 0x000fe20003f04270 */
        /* <DEDUP_REMOVED lines=17> */
[----:B---3--:R2:W-:Y:S01]  /*29a0*/  MUFU.TANH R200, R89 ;  /* 0x0000005900c87308 */ /* 0x0085e20000002400 */
[----:B------:R-:W-:Y:S01]  /*29b0*/  UMOV UR11, 0x40000040 ;  /* 0x40000040000b7882 */ /* 0x000fe20000000000 */
        /* <DEDUP_REMOVED lines=17> */
[----:B------:R-:W-:-:S02]  /*2ad0*/  IMAD R132, R0, 0x400, R132 ;  /* 0x0000040000847824 */ /* 0x000fc400078e0284 */
[----:B------:R-:W-:Y:S01]  /*2ae0*/  FMUL.FTZ R104, R104, UR13 ;  /* 0x0000000d68687c20 */ /* 0x000fe20008410000 */
[----:B------:R-:W-:Y:S01]  /*2af0*/  FMUL.FTZ R108, R108, UR13 ;  /* 0x0000000d6c6c7c20 */ /* 0x000fe20008410000 */
[----:B------:R-:W-:Y:S01]  /*2b00*/  STL [R1+0xfc], R165 ;  /* 0x0000fca501007387 */ /* 0x000fe20000100800 */
[----:B------:R-:W-:Y:S01]  /*2b10*/  FMUL.FTZ R109, R109, UR13 ;  /* 0x0000000d6d6d7c20 */ /* 0x000fe20008410000 */
[----:B------:R-:W4:Y:S01]  /*2b20*/  MUFU.TANH R230, R230 ;  /* 0x000000e600e67308 */ /* 0x000f220000002400 */
[----:B------:R-:W-:Y:S01]  /*2b30*/  FMUL.FTZ R121, R121, UR13 ;  /* 0x0000000d79797c20 */ /* 0x000fe20008410000 */
[----:B------:R-:W-:Y:S01]  /*2b40*/  STL [R1+0xf8], R164 ;  /* 0x0000f8a401007387 */ /* 0x000fe20000100800 */
[----:B------:R-:W-:Y:S01]  /*2b50*/  R2UR UR12, R132 ;  /* 0x00000000840c72ca */ /* 0x000fe200000e0000 */
        /* <DEDUP_REMOVED lines=61> */
[----:B------:R-:W-:Y:S02]  /*2f30*/  ULEA UR4, UR43, -UR41, 0x7 ;  /* 0x800000292b047291 */ /* 0x000fe4000f8e383f */
[----:B------:R-:W-:Y:S02]  /*2f40*/  UIADD3 UR6, UR8, 0x4, URZ ;  /* 0x0000000408067890 */ /* 0x000fe4000fffe03f */
[----:B------:R-:W3:Y:S01]  /*2f50*/  MUFU.TANH R23, R23 ;  /* 0x0000001700177308 */ /* 0x000ee20000002400 */
[----:B------:R-:W-:Y:S01]  /*2f60*/  UMOV UR7, 0x40000040 ;  /* 0x4000004000077882 */ /* 0x000fe20000000000 */
[----:B------:R-:W-:Y:S01]  /*2f70*/  UMOV UR5, 0x40000040 ;  /* 0x4000004000057882 */ /* 0x000fe20000000000 */
[----:B------:R-:W-:Y:S01]  /*2f80*/  LEA R91, R3, UR4, 0x1 ;  /* 0x00000004035b7c11 */ /* 0x000fe2000f8e08ff */
[----:B------:R-:W-:Y:S01]  /*2f90*/  UIADD3 UR4, UR9, 0x4, URZ ;  /* 0x0000000409047890 */ /* 0x000fe2000fffe03f */
[----:B------:R-:W-:Y:S01]  /*2fa0*/  STL [R1+0x8c], R4 ;  /* 0x00008c0401007387 */ /* 0x000fe20000100800 */
[----:B------:R-:W-:Y:S01]  /*2fb0*/  UIADD3 UR8, UR9, 0x6, URZ ;  /* 0x0000000609087890 */ /* 0x000fe2000fffe03f */
[----:B------:R-:W-:Y:S01]  /*2fc0*/  IADD3 R91, R8, R91, RZ ;  /* 0x0000005b085b7210 */ /* 0x000fe20007ffe0ff */
[----:B------:R-:W3:Y:S01]  /*2fd0*/  MUFU.TANH R232, R232 ;  /* 0x000000e800e87308 */ /* 0x000ee20000002400 */
[----:B------:R-:W-:Y:S01]  /*2fe0*/  UMOV UR9, 0x40000040 ;  /* 0x4000004000097882 */ /* 0x000fe20000000000 */
[----:B------:R-:W-:Y:S01]  /*2ff0*/  STL [R1+0x88], R2 ;  /* 0x0000880201007387 */ /* 0x000fe20000100800 */
[----:B--2---:R-:W-:Y:S01]  /*3000*/  IADD3 R90, RZ, -R91, -R89 ;  /* 0x8000005bff5a7210 */ /* 0x004fe20007ffe859 */
[C-C-:B-1----:R-:W-:Y:S01]  /*3010*/  IMAD.IADD R115, R88.reuse, 0x1, -R91.reuse ;  /* 0x0000000158737824 */ /* 0x142fe200078e0a5b */
[----:B------:R-:W-:Y:S01]  /*3020*/  IADD3 R215, R88, 0x8, -R91 ;  /* 0x0000000858d77810 */ /* 0x000fe20007ffe85b */
[----:B------:R-:W-:Y:S01]  /*3030*/  FMUL.FTZ R88, R124, UR13 ;  /* 0x0000000d7c587c20 */ /* 0x000fe20008410000 */
[----:B------:R-:W-:Y:S01]  /*3040*/  IADD3 R214, -R91, 0x8, -R89 ;  /* 0x000000085bd67810 */ /* 0x000fe20007ffe959 */
[----:B------:R-:W1:Y:S01]  /*3050*/  MUFU.TANH R228, R228 ;  /* 0x000000e400e47308 */ /* 0x000e620000002400 */
[----:B------:R-:W-:-:S02]  /*3060*/  SEL R115, R115, 0x80, !P2 ;  /* 0x0000008073737807 */ /* 0x000fc40005000000 */
        /* <DEDUP_REMOVED lines=70> */
[----:B------:R-:W3:Y:S01]  /*34d0*/  MUFU.TANH R163, R101 ;  /* 0x0000006500a37308 */ /* 0x000ee20000002400 */
[C---:B------:R-:W-:Y:S01]  /*34e0*/  ISETP.GE.AND P3, PT, R215.reuse, 0x10, PT ;  /* 0x00000010d700780c */ /* 0x040fe20003f66270 */
[----:B------:R-:W-:Y:S02]  /*34f0*/  WARPGROUP.DEPBAR.LE gsb0, 0x0 ;  /* 0x00008000000079c5 */ /* 0x000fe40000010000 */
[----:B------:R-:W4:Y:S01]  /*3500*/  LDS R218, [R218+0x400] ;  /* 0x00040000dada7984 */ /* 0x000f220000000800 */
[----:B------:R-:W-:Y:S01]  /*3510*/  WARPGROUP.ARRIVE ;  /* 0x00000000000079c5 */ /* 0x000fe20000000000 */
[----:B------:R-:W-:Y:S02]  /*3520*/  ISETP.GE.AND P5, PT, R215, 0x11, PT ;  /* 0x00000011d700780c */ /* 0x000fe40003fa6270 */
[C---:B------:R-:W-:Y:S01]  /*3530*/  ISETP.GT.OR P4, PT, R214.reuse, RZ, !P4 ;  /* 0x000000ffd600720c */ /* 0x040fe20006784670 */
[----:B------:R-:W3:Y:S01]  /*3540*/  MUFU.TANH R160, R104 ;  /* 0x0000006800a07308 */ /* 0x000ee20000002400 */
[C---:B------:R-:W-:Y:S01]  /*3550*/  ISETP.GT.OR P2, PT, R214.reuse, 0x1, !P2 ;  /* 0x00000001d600780c */ /* 0x040fe20005744670 */
[----:B------:R-:W-:Y:S01]  /*3560*/  HGMMA.64x128x16.F32 R24, gdesc[UR4], R24, gsb0 ;  /* 0x01e00000041879f0 */ /* 0x000fe20008000818 */
[C---:B------:R-:W-:Y:S01]  /*3570*/  ISETP.GT.OR P0, PT, R214.reuse, 0x8, !P0 ;  /* 0x00000008d600780c */ /* 0x040fe20004704670 */
[----:B------:R-:W-:Y:S01]  /*3580*/  ULDC UR4, c[0x0][0x744] ;  /* 0x0001d10000047ab9 */ /* 0x000fe20000000800 */
[----:B------:R-:W-:-:S02]  /*3590*/  ISETP.GT.OR P1, PT, R214, 0x9, !P1 ;  /* 0x00000009d600780c */ /* 0x000fc40004f24670 */
[C---:B------:R-:W-:Y:S01]  /*35a0*/  ISETP.GT.OR P3, PT, R214.reuse, 0x10, !P3 ;  /* 0x00000010d600780c */ /* 0x040fe20005f64670 */
[----:B------:R-:W3:Y:S01]  /*35b0*/  MUFU.TANH R156, R108 ;  /* 0x0000006c009c7308 */ /* 0x000ee20000002400 */
[----:B------:R-:W-:Y:S02]  /*35c0*/  ISETP.GT.OR P5, PT, R214, 0x11, !P5 ;  /* 0x00000011d600780c */ /* 0x000fe40006fa4670 */
[----:B------:R-:W-:Y:S02]  /*35d0*/  FSEL R212, R20, -INF , !P4 ;  /* 0xff80000014d47808 */ /* 0x000fe40006000000 */
[C---:B------:R-:W-:Y:S01]  /*35e0*/  FSEL R213, R21.reuse, -INF , !P2 ;  /* 0xff80000015d57808 */ /* 0x040fe20005000000 */
[----:B------:R-:W-:Y:S01]  /*35f0*/  FFMA.FTZ R21, -R21, R21, 1 ;  /* 0x3f80000015157423 */ /* 0x000fe20000010115 */
[C---:B------:R-:W-:Y:S01]  /*3600*/  FSEL R219, R23.reuse, -INF , !P0 ;  /* 0xff80000017db7808 */ /* 0x040fe20004000000 */
[----:B------:R-:W3:Y:S01]  /*3610*/  MUFU.TANH R155, R109 ;  /* 0x0000006d009b7308 */ /* 0x000ee20000002400 */
[----:B------:R-:W-:Y:S01]  /*3620*/  FSEL R224, R232, -INF , !P1 ;  /* 0xff800000e8e07808 */ /* 0x000fe20004800000 */
[----:B------:R-:W-:Y:S01]  /*3630*/  FFMA.FTZ R23, -R23, R23, 1 ;  /* 0x3f80000017177423 */ /* 0x000fe20000010117 */
[----:B------:R-:W-:-:S02]  /*3640*/  ISETP.GE.AND P4, PT, R215, 0x18, PT ;  /* 0x00000018d700780c */ /* 0x000fc40003f86270 */
[C---:B------:R-:W-:Y:S02]  /*3650*/  ISETP.GE.AND P2, PT, R215.reuse, 0x19, PT ;  /* 0x00000019d700780c */ /* 0x040fe40003f46270 */
[C---:B------:R-:W-:Y:S01]  /*3660*/  ISETP.GE.AND P0, PT, R215.reuse, 0x20, PT ;  /* 0x00000020d700780c */ /* 0x040fe20003f06270 */
[----:B------:R1:W-:Y:S01]  /*3670*/  MUFU.TANH R143, R121 ;  /* 0x00000079008f7308 */ /* 0x0003e20000002400 */
[----:B------:R-:W-:Y:S02]  /*3680*/  ISETP.GE.AND P1, PT, R215, 0x21, PT ;  /* 0x00000021d700780c */ /* 0x000fe40003f26270 */
[C---:B------:R-:W-:Y:S01]  /*3690*/  FSEL R208, R228.reuse, -INF , !P3 ;  /* 0xff800000e4d07808 */ /* 0x040fe20005800000 */
[----:B------:R-:W-:Y:S01]  /*36a0*/  FFMA.FTZ R228, -R228, R228, 1 ;  /* 0x3f800000e4e47423 */ /* 0x000fe200000101e4 */
[----:B------:R-:W-:Y:S02]  /*36b0*/  FSEL R206, R237, -INF , !P5 ;  /* 0xff800000edce7808 */ /* 0x000fe40006800000 */
[C---:B------:R-:W-:Y:S01]  /*36c0*/  ISETP.GE.AND P3, PT, R215.reuse, 0x28, PT ;  /* 0x00000028d700780c */ /* 0x040fe20003f66270 */
[----:B------:R-:W3:Y:S01]  /*36d0*/  MUFU.TANH R162, R102 ;  /* 0x0000006600a27308 */ /* 0x000ee20000002400 */
[----:B------:R-:W-:-:S02]  /*36e0*/  ISETP.GE.AND P5, PT, R215, 0x29, PT ;  /* 0x00000029d700780c */ /* 0x000fc40003fa6270 */
[C---:B------:R-:W-:Y:S01]  /*36f0*/  ISETP.GT.OR P4, PT, R214.reuse, 0x18, !P4 ;  /* 0x00000018d600780c */ /* 0x040fe20006784670 */
[----:B----4-:R-:W-:Y:S01]  /*3700*/  SHFL.IDX PT, R223, R218, R9, 0x1f ;  /* 0x00001f09dadf7589 */ /* 0x010fe200000e0000 */
[C---:B------:R-:W-:Y:S02]  /*3710*/  ISETP.GT.OR P2, PT, R214.reuse, 0x19, !P2 ;  /* 0x00000019d600780c */ /* 0x040fe40005744670 */
[C---:B------:R-:W-:Y:S01]  /*3720*/  ISETP.GT.OR P0, PT, R214.reuse, 0x20, !P0 ;  /* 0x00000020d600780c */ /* 0x040fe20004704670 */
[----:B------:R4:W-:Y:S01]  /*3730*/  MUFU.TANH R150, R114 ;  /* 0x0000007200967308 */ /* 0x0009e20000002400 */
[C---:B------:R-:W-:Y:S02]  /*3740*/  ISETP.GT.OR P1, PT, R214.reuse, 0x21, !P1 ;  /* 0x00000021d600780c */ /* 0x040fe40004f24670 */
[C---:B------:R-:W-:Y:S02]  /*3750*/  ISETP.GT.OR P3, PT, R214.reuse, 0x28, !P3 ;  /* 0x00000028d600780c */ /* 0x040fe40005f64670 */
[----:B------:R-:W-:-:S02]  /*3760*/  ISETP.GT.OR P5, PT, R214, 0x29, !P5 ;  /* 0x00000029d600780c */ /* 0x000fc40006fa4670 */
[----:B------:R-:W-:Y:S01]  /*3770*/  FSEL R204, R236, -INF , !P4 ;  /* 0xff800000eccc7808 */ /* 0x000fe20006000000 */
[----:B------:R-:W3:Y:S01]  /*3780*/  MUFU.TANH R161, R103 ;  /* 0x0000006700a17308 */ /* 0x000ee20000002400 */
[----:B------:R-:W-:Y:S02]  /*3790*/  FSEL R139, R234, -INF , !P2 ;  /* 0xff800000ea8b7808 */ /* 0x000fe40005000000 */
[----:B------:R-:W-:Y:S02]  /*37a0*/  FSEL R137, R197, -INF , !P0 ;  /* 0xff800000c5897808 */ /* 0x000fe40004000000 */
[----:B------:R-:W-:Y:S02]  /*37b0*/  FSEL R135, R198, -INF , !P1 ;  /* 0xff800000c6877808 */ /* 0x000fe40004800000 */
[C---:B------:R-:W-:Y:S01]  /*37c0*/  ISETP.GE.AND P4, PT, R215.reuse, 0x30, PT ;  /* 0x00000030d700780c */ /* 0x040fe20003f86270 */
[----:B------:R-:W3:Y:S01]  /*37d0*/  MUFU.TANH R158, R106 ;  /* 0x0000006a009e7308 */ /* 0x000ee20000002400 */
[----:B------:R-:W-:-:S02]  /*37e0*/  ISETP.GE.AND P2, PT, R215, 0x31, PT ;  /* 0x00000031d700780c */ /* 0x000fc40003f46270 */
[C---:B------:R-:W-:Y:S02]  /*37f0*/  ISETP.GE.AND P0, PT, R215.reuse, 0x38, PT ;  /* 0x00000038d700780c */ /* 0x040fe40003f06270 */
[----:B------:R-:W-:Y:S02]  /*3800*/  ISETP.GE.AND P1, PT, R215, 0x39, PT ;  /* 0x00000039d700780c */ /* 0x000fe40003f26270 */
[----:B------:R-:W-:Y:S01]  /*3810*/  FSEL R132, R201, -INF , !P3 ;  /* 0xff800000c9847808 */ /* 0x000fe20005800000 */
[----:B------:R-:W3:Y:S01]  /*3820*/  MUFU.TANH R157, R107 ;  /* 0x0000006b009d7308 */ /* 0x000ee20000002400 */
[----:B-1----:R-:W-:Y:S02]  /*3830*/  FSEL R121, R171, -INF , !P5 ;  /* 0xff800000ab797808 */ /* 0x002fe40006800000 */
[C---:B------:R-:W-:Y:S02]  /*3840*/  ISETP.GE.AND P3, PT, R115.reuse, 0x40, PT ;  /* 0x000000407300780c */ /* 0x040fe40003f66270 */
[----:B------:R-:W-:-:S02]  /*3850*/  ISETP.GE.AND P5, PT, R115, 0x41, PT ;  /* 0x000000417300780c */ /* 0x000fc40003fa6270 */
[C---:B------:R-:W-:Y:S01]  /*3860*/  ISETP.GT.OR P4, PT, R214.reuse, 0x30, !P4 ;  /* 0x00000030d600780c */ /* 0x040fe20006784670 */
[----:B------:R3:W-:Y:S01]  /*3870*/  MUFU.TANH R152, R111 ;  /* 0x0000006f00987308 */ /* 0x0007e20000002400 */
        /* <DEDUP_REMOVED lines=16> */
[----:B--2---:R-:W-:Y:S02]  /*3980*/  FSEL R109, R164, -INF , !P3 ;  /* 0xff800000a46d7808 */ /* 0x004fe40005800000 */
[----:B---3--:R-:W-:Y:S02]  /*3990*/  FSEL R111, R163, -INF , !P5 ;  /* 0xff800000a36f7808 */ /* 0x008fe40006800000 */
[C---:B------:R-:W-:Y:S01]  /*39a0*/  ISETP.GE.AND P3, PT, R115.reuse, 0x58, PT ;  /* 0x000000587300780c */ /* 0x040fe20003f66270 */
[----:B------:R-:W2:Y:S01]  /*39b0*/  MUFU.TANH R144, R120 ;  /* 0x0000007800907308 */ /* 0x000ea20000002400 */
        /* <DEDUP_REMOVED lines=19> */
[----:B------:R-:W-:Y:S02]  /*3af0*/  WARPGROUP.DEPBAR.LE gsb0, 0x0 ;  /* 0x00008000000079c5 */ /* 0x000fe40000010000 */
[----:B------:R-:W-:Y:S01]  /*3b00*/  WARPGROUP.ARRIVE ;  /* 0x00000000000079c5 */ /* 0x000fe20000000000 */
[----:B------:R-:W-:Y:S01]  /*3b10*/  FSEL R103, R151, -INF , !P5 ;  /* 0xff80000097677808 */ /* 0x000fe20006800000 */
[----:B------:R-:W3:Y:S01]  /*3b20*/  MUFU.TANH R141, R123 ;  /* 0x0000007b008d7308 */ /* 0x000ee20000002400 */
[----:B------:R-:W-:-:S02]  /*3b30*/  ISETP.GE.AND P3, PT, R215, 0x50, PT ;  /* 0x00000050d700780c */ /* 0x000fc40003f66270 */
[----:B------:R-:W-:Y:S01]  /*3b40*/  ISETP.GE.AND P5, PT, R215, 0x51, PT ;  /* 0x00000051d700780c */ /* 0x000fe20003fa6270 */
[----:B------:R-:W-:Y:S01]  /*3b50*/  HGMMA.64x128x16.F32 R24, gdesc[UR8], R24, gsb0 ;  /* 0x01e00000081879f0 */ /* 0x000fe20008000818 */
[C---:B------:R-:W-:Y:S02]  /*3b60*/  ISETP.GT.OR P4, PT, R214.reuse, 0x40, !P4 ;  /* 0x00000040d600780c */ /* 0x040fe40006784670 */
[C---:B------:R-:W-:Y:S01]  /*3b70*/  ISETP.GT.OR P2, PT, R214.reuse, 0x41, !P2 ;  /* 0x00000041d600780c */ /* 0x040fe20005744670 */
[----:B------:R-:W3:Y:S01]  /*3b80*/  MUFU.TANH R5, R126 ;  /* 0x0000007e00057308 */ /* 0x000ee20000002400 */
[C---:B------:R-:W-:Y:S02]  /*3b90*/  ISETP.GT.OR P0, PT, R214.reuse, 0x48, !P0 ;  /* 0x00000048d600780c */ /* 0x040fe40004704670 */
[C---:B------:R-:W-:Y:S02]  /*3ba0*/  ISETP.GT.OR P1, PT, R214.reuse, 0x49, !P1 ;  /* 0x00000049d600780c */ /* 0x040fe40004f24670 */
[----:B------:R-:W-:-:S02]  /*3bb0*/  ISETP.GT.OR P3, PT, R214, 0x50, !P3 ;  /* 0x00000050d600780c */ /* 0x000fc40005f64670 */
[----:B------:R-:W-:Y:S01]  /*3bc0*/  ISETP.GT.OR P5, PT, R214, 0x51, !P5 ;  /* 0x00000051d600780c */ /* 0x000fe20006fa4670 */
[----:B------:R1:W-:Y:S01]  /*3bd0*/  MUFU.TANH R6, R125 ;  /* 0x0000007d00067308 */ /* 0x0003e20000002400 */
[----:B------:R-:W-:Y:S02]  /*3be0*/  FSEL R101, R162, -INF , !P4 ;  /* 0xff800000a2657808 */ /* 0x000fe40006000000 */
[----:B------:R-:W-:Y:S02]  /*3bf0*/  FSEL R90, R161, -INF , !P2 ;  /* 0xff800000a15a7808 */ /* 0x000fe40005000000 */
[----:B------:R-:W-:Y:S02]  /*3c00*/  FSEL R104, R158, -INF , !P0 ;  /* 0xff8000009e687808 */ /* 0x000fe40004000000 */
[----:B------:R-:W-:Y:S01]  /*3c10*/  FSEL R99, R157, -INF , !P1 ;  /* 0xff8000009d637808 */ /* 0x000fe20004800000 */
[----:B------:R4:W-:Y:S01]  /*3c20*/  MUFU.TANH R4, R127 ;  /* 0x0000007f00047308 */ /* 0x0009e20000002400 */
[C---:B------:R-:W-:Y:S01]  /*3c30*/  ISETP.GE.AND P4, PT, R215.reuse, 0x58, PT ;  /* 0x00000058d700780c */ /* 0x040fe20003f86270 */
[----:B-1----:R-:W-:Y:S01]  /*3c40*/  FMUL.FTZ R125, R128, UR13 ;  /* 0x0000000d807d7c20 */ /* 0x002fe20008410000 */
[----:B------:R-:W-:-:S02]  /*3c50*/  ISETP.GE.AND P2, PT, R215, 0x59, PT ;  /* 0x00000059d700780c */ /* 0x000fc40003f46270 */
[C---:B------:R-:W-:Y:S02]  /*3c60*/  ISETP.GE.AND P0, PT, R115.reuse, 0x60, PT ;  /* 0x000000607300780c */ /* 0x040fe40003f06270 */
[C---:B------:R-:W-:Y:S01]  /*3c70*/  ISETP.GE.AND P1, PT, R115.reuse, 0x61, PT ;  /* 0x000000617300780c */ /* 0x040fe20003f26270 */
[----:B------:R1:W-:Y:S01]  /*3c80*/  MUFU.TANH R2, R125 ;  /* 0x0000007d00027308 */ /* 0x0003e20000002400 */
[----:B------:R-:W-:Y:S01]  /*3c90*/  FSEL R96, R154, -INF , !P3 ;  /* 0xff8000009a607808 */ /* 0x000fe20005800000 */
[----:B----4-:R-:W-:Y:S01]  /*3ca0*/  FMUL.FTZ R127, R130, UR13 ;  /* 0x0000000d827f7c20 */ /* 0x010fe20008410000 */
[----:B------:R-:W-:Y:S02]  /*3cb0*/  FSEL R107, R152, -INF , !P5 ;  /* 0xff800000986b7808 */ /* 0x000fe40006800000 */
[C---:B------:R-:W-:Y:S02]  /*3cc0*/  ISETP.GE.AND P3, PT, R115.reuse, 0x68, PT ;  /* 0x000000687300780c */ /* 0x040fe40003f66270 */
[----:B------:R-:W-:Y:S01]  /*3cd0*/  ISETP.GE.AND P5, PT, R115, 0x69, PT ;  /* 0x000000697300780c */ /* 0x000fe20003fa6270 */
[----:B------:R-:W-:Y:S01]  /*3ce0*/  MUFU.TANH R127, R127 ;  /* 0x0000007f007f7308 */ /* 0x000fe20000002400 */
[C---:B------:R-:W-:Y:S01]  /*3cf0*/  ISETP.GT.OR P4, PT, R214.reuse, 0x58, !P4 ;  /* 0x00000058d600780c */ /* 0x040fe20006784670 */
[----:B-1----:R-:W-:Y:S01]  /*3d00*/  VIADD R125, R9, 0xc ;  /* 0x0000000c097d7836 */ /* 0x002fe20000000000 */
[----:B------:R-:W-:-:S02]  /*3d10*/  ISETP.GT.OR P2, PT, R214, 0x59, !P2 ;  /* 0x00000059d600780c */ /* 0x000fc40005744670 */
[C---:B------:R-:W-:Y:S02]  /*3d20*/  ISETP.GT.OR P0, PT, R124.reuse, 0x60, !P0 ;  /* 0x000000607c00780c */ /* 0x040fe40004704670 */
[C---:B------:R-:W-:Y:S01]  /*3d30*/  ISETP.GT.OR P1, PT, R124.reuse, 0x61, !P1 ;  /* 0x000000617c00780c */ /* 0x040fe20004f24670 */
[----:B------:R-:W1:Y:S01]  /*3d40*/  SHFL.IDX PT, R233, R17, R125, 0x1f ;  /* 0x00001f7d11e97589 */ /* 0x000e6200000e0000 */
[C---:B------:R-:W-:Y:S01]  /*3d50*/  ISETP.GT.OR P3, PT, R124.reuse, 0x68, !P3 ;  /* 0x000000687c00780c */ /* 0x040fe20005f64670 */
[----:B------:R-:W-:Y:S01]  /*3d60*/  MUFU.TANH R227, R227 ;  /* 0x000000e300e37308 */ /* 0x000fe20000002400 */
[----:B------:R-:W-:Y:S02]  /*3d70*/  ISETP.GT.OR P5, PT, R124, 0x69, !P5 ;  /* 0x000000697c00780c */ /* 0x000fe40006fa4670 */
[----:B------:R-:W-:Y:S02]  /*3d80*/  FSEL R93, R150, -INF , !P4 ;  /* 0xff800000965d7808 */ /* 0x000fe40006000000 */
[----:B------:R-:W-:-:S02]  /*3d90*/  FSEL R110, R149, -INF , !P2 ;  /* 0xff800000956e7808 */ /* 0x000fc40005000000 */
[----:B------:R-:W-:Y:S01]  /*3da0*/  FSEL R106, R148, -INF , !P0 ;  /* 0xff800000946a7808 */ /* 0x000fe20004000000 */
[----:B------:R-:W-:Y:S01]  /*3db0*/  MUFU.TANH R131, R131 ;  /* 0x0000008300837308 */ /* 0x000fe20000002400 */
[----:B------:R-:W-:Y:S02]  /*3dc0*/  FSEL R94, R147, -INF , !P1 ;  /* 0xff800000935e7808 */ /* 0x000fe40004800000 */
[C---:B------:R-:W-:Y:S02]  /*3dd0*/  ISETP.GE.AND P4, PT, R115.reuse, 0x70, PT ;  /* 0x000000707300780c */ /* 0x040fe40003f86270 */
[C---:B------:R-:W-:Y:S02]  /*3de0*/  ISETP.GE.AND P2, PT, R115.reuse, 0x71, PT ;  /* 0x000000717300780c */ /* 0x040fe40003f46270 */
[C---:B------:R-:W-:Y:S02]  /*3df0*/  ISETP.GE.AND P0, PT, R115.reuse, 0x78, PT ;  /* 0x000000787300780c */ /* 0x040fe40003f06270 */
[----:B------:R-:W-:-:S02]  /*3e00*/  ISETP.GE.AND P1, PT, R115, 0x79, PT ;  /* 0x000000797300780c */ /* 0x000fc40003f26270 */
[----:B--2---:R-:W-:Y:S02]  /*3e10*/  FSEL R115, R144, -INF , !P3 ;  /* 0xff80000090737808 */ /* 0x004fe40005800000 */
[----:B------:R-:W-:Y:S01]  /*3e20*/  FSEL R116, R143, -INF , !P5 ;  /* 0xff8000008f747808 */ /* 0x000fe20006800000 */
[----:B-1----:R-:W-:Y:S01]  /*3e30*/  FFMA.FTZ R224, R224, UR4, -R233 ;  /* 0x00000004e0e07c23 */ /* 0x002fe200080108e9 */
[C---:B------:R-:W-:Y:S02]  /*3e40*/  ISETP.GE.AND P3, PT, R215.reuse, 0x60, PT ;  /* 0x00000060d700780c */ /* 0x040fe40003f66270 */
[----:B------:R-:W-:Y:S02]  /*3e50*/  ISETP.GE.AND P5, PT, R215, 0x61, PT ;  /* 0x00000061d700780c */ /* 0x000fe40003fa6270 */
[----:B------:R-:W-:Y:S02]  /*3e60*/  ISETP.GT.OR P4, PT, R124, 0x70, !P4 ;  /* 0x000000707c00780c */ /* 0x000fe40006784670 */
[----:B------:R-:W-:-:S02]  /*3e70*/  ISETP.GT.OR P3, PT, R214, 0x60, !P3 ;  /* 0x00000060d600780c */ /* 0x000fc40005f64670 */
[----:B------:R-:W-:Y:S02]  /*3e80*/  ISETP.GT.OR P5, PT, R214, 0x61, !P5 ;  /* 0x00000061d600780c */ /* 0x000fe40006fa4670 */
[----:B------:R-:W-:Y:S02]  /*3e90*/  FSEL R118, R140, -INF , !P4 ;  /* 0xff8000008c767808 */ /* 0x000fe40006000000 */
[----:B---3--:R-:W-:Y:S02]  /*3ea0*/  FSEL R119, R146, -INF , !P3 ;  /* 0xff80000092777808 */ /* 0x008fe40005800000 */
[----:B------:R-:W-:Y:S02]  /*3eb0*/  FSEL R122, R145, -INF , !P5 ;  /* 0xff800000917a7808 */ /* 0x000fe40006800000 */
[C---:B------:R-:W-:Y:S02]  /*3ec0*/  ISETP.GE.AND P4, PT, R215.reuse, 0x68, PT ;  /* 0x00000068d700780c */ /* 0x040fe40003f86270 */
[----:B------:R-:W-:-:S02]  /*3ed0*/  ISETP.GE.AND P3, PT, R215, 0x69, PT ;  /* 0x00000069d700780c */ /* 0x000fc40003f66270 */
[----:B------:R-:W-:Y:S02]  /*3ee0*/  ISETP.GE.AND P5, PT, R215, 0x70, PT ;  /* 0x00000070d700780c */ /* 0x000fe40003fa6270 */
[C---:B------:R-:W-:Y:S02]  /*3ef0*/  ISETP.GT.OR P2, PT, R124.reuse, 0x71, !P2 ;  /* 0x000000717c00780c */ /* 0x040fe40005744670 */
[C---:B------:R-:W-:Y:S02]  /*3f00*/  ISETP.GT.OR P0, PT, R124.reuse, 0x78, !P0 ;  /* 0x000000787c00780c */ /* 0x040fe40004704670 */
[----:B------:R-:W-:Y:S01]  /*3f10*/  ISETP.GT.OR P1, PT, R124, 0x79, !P1 ;  /* 0x000000797c00780c */ /* 0x000fe20004f24670 */
[----:B------:R-:W-:Y:S01]  /*3f20*/  VIADD R124, R9, 0x4 ;  /* 0x00000004097c7836 */ /* 0x000fe20000000000 */
[C---:B------:R-:W-:Y:S02]  /*3f30*/  ISETP.GT.OR P4, PT, R214.reuse, 0x68, !P4 ;  /* 0x00000068d600780c */ /* 0x040fe40006784670 */
[----:B------:R-:W-:-:S02]  /*3f40*/  ISETP.GT.OR P3, PT, R214, 0x69, !P3 ;  /* 0x00000069d600780c */ /* 0x000fc40005f64670 */
[----:B------:R-:W-:Y:S01]  /*3f50*/  ISETP.GT.OR P5, PT, R214, 0x70, !P5 ;  /* 0x00000070d600780c */ /* 0x000fe20006fa4670 */
[----:B------:R-:W-:Y:S01]  /*3f60*/  SHFL.IDX PT, R128, R218, R124, 0x1f ;  /* 0x00001f7cda807589 */ /* 0x000fe200000e0000 */
[----:B------:R-:W-:Y:S02]  /*3f70*/  IADD3 R126, R9, 0x8, RZ ;  /* 0x00000008097e7810 */ /* 0x000fe40007ffe0ff */
[----:B------:R-:W-:Y:S01]  /*3f80*/  FSEL R117, R142, -INF , !P4 ;  /* 0xff8000008e757808 */ /* 0x000fe20006000000 */
[----:B------:R-:W1:Y:S01]  /*3f90*/  SHFL.IDX PT, R217, R17, R124, 0x1f ;  /* 0x00001f7c11d97589 */ /* 0x000e6200000e0000 */
[----:B------:R-:W-:Y:S02]  /*3fa0*/  FSEL R123, R141, -INF , !P3 ;  /* 0xff8000008d7b7808 */ /* 0x000fe40005800000 */
[----:B------:R-:W-:Y:S01]  /*3fb0*/  FSEL R120, R5, -INF , !P5 ;  /* 0xff80000005787808 */ /* 0x000fe20006800000 */
[----:B------:R-:W2:Y:S01]  /*3fc0*/  SHFL.IDX PT, R216, R218, R126, 0x1f ;  /* 0x00001f7edad87589 */ /* 0x000ea200000e0000 */
[----:B------:R-:W-:-:S02]  /*3fd0*/  ISETP.GE.AND P4, PT, R215, 0x71, PT ;  /* 0x00000071d700780c */ /* 0x000fc40003f86270 */
[C---:B------:R-:W-:Y:S02]  /*3fe0*/  ISETP.GE.AND P3, PT, R215.reuse, 0x78, PT ;  /* 0x00000078d700780c */ /* 0x040fe40003f66270 */
[----:B------:R-:W-:Y:S02]  /*3ff0*/  ISETP.GE.AND P5, PT, R215, 0x79, PT ;  /* 0x00000079d700780c */ /* 0x000fe40003fa6270 */
[----:B------:R-:W3:Y:S01]  /*4000*/  SHFL.IDX PT, R215, R17, R9, 0x1f ;  /* 0x00001f0911d77589 */ /* 0x000ee200000e0000 */
[C---:B------:R-:W-:Y:S02]  /*4010*/  ISETP.GT.OR P4, PT, R214.reuse, 0x71, !P4 ;  /* 0x00000071d600780c */ /* 0x040fe40006784670 */
[C---:B------:R-:W-:Y:S02]  /*4020*/  ISETP.GT.OR P3, PT, R214.reuse, 0x78, !P3 ;  /* 0x00000078d600780c */ /* 0x040fe40005f64670 */
[----:B------:R-:W-:Y:S02]  /*4030*/  ISETP.GT.OR P5, PT, R214, 0x79, !P5 ;  /* 0x00000079d600780c */ /* 0x000fe40006fa4670 */
[----:B------:R-:W4:Y:S01]  /*4040*/  SHFL.IDX PT, R214, R218, R125, 0x1f ;  /* 0x00001f7ddad67589 */ /* 0x000f2200000e0000 */
[----:B-1----:R-:W-:Y:S01]  /*4050*/  FFMA.FTZ R211, R211, UR4, -R217 ;  /* 0x00000004d3d37c23 */ /* 0x002fe200080108d9 */
[----:B------:R-:W-:-:S02]  /*4060*/  WARPGROUP.DEPBAR.LE gsb0, 0x0 ;  /* 0x00008000000079c5 */ /* 0x000fc40000010000 */
[----:B------:R-:W-:Y:S01]  /*4070*/  FADD.FTZ R221, R25, -R128 ;  /* 0x8000008019dd7221 */ /* 0x000fe20000010000 */
[--C-:B--2---:R-:W-:Y:S01]  /*4080*/  FADD.FTZ R129, R28, -R216.reuse ;  /* 0x800000d81c817221 */ /* 0x104fe20000010000 */
[----:B------:R-:W-:Y:S01]  /*4090*/  FADD.FTZ R130, R30, -R216 ;  /* 0x800000d81e827221 */ /* 0x000fe20000010000 */
[--C-:B------:R-:W-:Y:S01]  /*40a0*/  FADD.FTZ R226, R24, -R223.reuse ;  /* 0x800000df18e27221 */ /* 0x100fe20000010000 */
[----:B------:R-:W-:Y:S01]  /*40b0*/  FADD.FTZ R223, R26, -R223 ;  /* 0x800000df1adf7221 */ /* 0x000fe20000010000 */
[--C-:B---3--:R-:W-:Y:S01]  /*40c0*/  FFMA.FTZ R216, R210, UR4, -R215.reuse ;  /* 0x00000004d2d87c23 */ /* 0x108fe200080108d7 */
[----:B------:R-:W-:Y:S01]  /*40d0*/  FFMA.FTZ R25, R212, UR4, -R215 ;  /* 0x00000004d4197c23 */ /* 0x000fe200080108d7 */
[----:B------:R-:W-:Y:S02]  /*40e0*/  VIADD R215, R9, 0x10 ;  /* 0x0000001009d77836 */ /* 0x000fe40000000000 */
[----:B------:R-:W-:Y:S01]  /*40f0*/  FFMA.FTZ R26, R213, UR4, -R217 ;  /* 0x00000004d51a7c23 */ /* 0x000fe200080108d9 */
[----:B------:R-:W-:Y:S01]  /*4100*/  FADD.FTZ R128, R27, -R128 ;  /* 0x800000801b807221 */ /* 0x000fe20000010000 */
[C---:B------:R-:W-:Y:S01]  /*4110*/  IADD3 R217, R9.reuse, 0x14, RZ ;  /* 0x0000001409d97810 */ /* 0x040fe20007ffe0ff */
[----:B------:R-:W1:Y:S01]  /*4120*/  SHFL.IDX PT, R28, R17, R126, 0x1f ;  /* 0x00001f7e111c7589 */ /* 0x000e6200000e0000 */
[----:B------:R-:W-:-:S02]  /*4130*/  VIADD R213, R9, 0x1c ;  /* 0x0000001c09d57836 */ /* 0x000fc40000000000 */
[--C-:B----4-:R-:W-:Y:S01]  /*4140*/  FADD.FTZ R210, R29, -R214.reuse ;  /* 0x800000d61dd27221 */ /* 0x110fe20000010000 */
[----:B------:R-:W-:Y:S01]  /*4150*/  VIADD R212, R9, 0x18 ;  /* 0x0000001809d47836 */ /* 0x000fe20000000000 */
        /* <DEDUP_REMOVED lines=672> */
.L_x_2090:
        /* <DEDUP_REMOVED lines=68> */
.L_x_2091:
        /* <DEDUP_REMOVED lines=12> */
.L_x_2081:
        /* <DEDUP_REMOVED lines=8> */
[----:B------:R-:W-:-:S05]  /*70e0*/  IMAD.U32 R5, RZ, RZ, UR5 ;  /* 0x00000005ff057e24 */ /* 0x000fca000f8e00ff */
        /* <DEDUP_REMOVED lines=15> */
[C---:B-1----:R-:W-:Y:S01]  /*71e0*/  VIADD R15, R13.reuse, 0xffffff80 ;  /* 0xffffff800d0f7836 */ /* 0x042fe20000000000 */
[----:B------:R-:W-:-:S04]  /*71f0*/  IADD3 R17, R13, -0x80, RZ ;  /* 0xffffff800d117810 */ /* 0x000fc80007ffe0ff */
[----:B------:R-:W-:-:S04]  /*7200*/  SHF.R.S32.HI R15, RZ, 0x1f, R15 ;  /* 0x0000001fff0f7819 */ /* 0x000fc8000001140f */
[----:B------:R-:W-:-:S04]  /*7210*/  LEA.HI R15, R15, R17, RZ, 0x7 ;  /* 0x000000110f0f7211 */ /* 0x000fc800078f38ff */
[----:B------:R-:W-:-:S04]  /*7220*/  SHF.R.S32.HI R15, RZ, 0x7, R15 ;  /* 0x00000007ff0f7819 */ /* 0x000fc8000001140f */
[----:B------:R-:W-:Y:S02]  /*7230*/  LEA.HI R13, R15, R15, RZ, 0x1 ;  /* 0x0000000f0f0d7211 */ /* 0x000fe400078f08ff */
[----:B--2---:R-:W-:Y:S02]  /*7240*/  MOV R14, R10 ;  /* 0x0000000a000e7202 */ /* 0x004fe40000000f00 */
[----:B------:R-:W-:-:S03]  /*7250*/  SHF.R.S32.HI R10, RZ, 0x1f, R7 ;  /* 0x0000001fff0a7819 */ /* 0x000fc60000011407 */
[----:B------:R-:W-:Y:S01]  /*7260*/  IMAD.MOV.U32 R22, RZ, RZ, R14 ;  /* 0x000000ffff167224 */ /* 0x000fe200078e000e */
[----:B------:R-:W-:Y:S02]  /*7270*/  LEA.HI R5, R10, R7, RZ, 0x5 ;  /* 0x000000070a057211 */ /* 0x000fe400078f28ff */
[----:B---3--:R-:W-:Y:S02]  /*7280*/  LEA.HI R6, R6, R11, RZ, 0x5 ;  /* 0x0000000b06067211 */ /* 0x008fe400078f28ff */
[----:B------:R-:W-:Y:S02]  /*7290*/  LEA.HI R10, R10, R7, RZ, 0x2 ;  /* 0x000000070a0a7211 */ /* 0x000fe400078f10ff */
[----:B------:R-:W-:Y:S02]  /*72a0*/  SHF.R.S32.HI R9, RZ, 0x5, R6 ;  /* 0x00000005ff097819 */ /* 0x000fe40000011406 */
[--C-:B----4-:R-:W-:Y:S02]  /*72b0*/  SHF.R.S32.HI R11, RZ, 0x2, R12.reuse ;  /* 0x00000002ff0b7819 */ /* 0x110fe4000001140c */
[----:B------:R-:W-:Y:S01]  /*72c0*/  SHF.R.S32.HI R8, RZ, 0x1f, R12 ;  /* 0x0000001fff087819 */ /* 0x000fe2000001140c */
[----:B------:R-:W-:Y:S01]  /*72d0*/  IMAD.U32 R12, RZ, RZ, UR4 ;  /* 0x00000004ff0c7e24 */ /* 0x000fe2000f8e00ff */
[----:B------:R-:W-:-:S02]  /*72e0*/  LOP3.LUT R6, R5, 0xffffffe0, RZ, 0xc0, !PT ;  /* 0xffffffe005067812 */ /* 0x000fc400078ec0ff */
[----:B------:R-:W-:Y:S02]  /*72f0*/  LEA.HI R5, R8, R11, RZ, 0x3 ;  /* 0x0000000b08057211 */ /* 0x000fe400078f18ff */
[----:B------:R-:W-:Y:S01]  /*7300*/  LOP3.LUT R10, R10, 0xfffffffc, RZ, 0xc0, !PT ;  /* 0xfffffffc0a0a7812 */ /* 0x000fe200078ec0ff */
[----:B------:R-:W-:Y:S02]  /*7310*/  IMAD.IADD R8, R7, 0x1, -R6 ;  /* 0x0000000107087824 */ /* 0x000fe400078e0a06 */
[----:B------:R-:W-:Y:S01]  /*7320*/  IMAD R6, R9, -0x10, R12 ;  /* 0xfffffff009067824 */ /* 0x000fe200078e020c */
[----:B------:R-:W-:Y:S02]  /*7330*/  LOP3.LUT R12, R5, 0xfffffff8, RZ, 0xc0, !PT ;  /* 0xfffffff8050c7812 */ /* 0x000fe400078ec0ff */
[----:B------:R-:W-:Y:S02]  /*7340*/  SHF.R.S32.HI R9, RZ, 0x1f, R8 ;  /* 0x0000001fff097819 */ /* 0x000fe40000011408 */
[----:B------:R-:W-:-:S02]  /*7350*/  IADD3 R6, R6, R12, -R11 ;  /* 0x0000000c06067210 */ /* 0x000fc40007ffe80b */
[-C--:B------:R-:W-:Y:S02]  /*7360*/  LEA.HI R11, R9, R8.reuse, RZ, 0x3 ;  /* 0x00000008090b7211 */ /* 0x080fe400078f18ff */
[----:B------:R-:W-:Y:S02]  /*7370*/  LOP3.LUT R5, R13, 0xfffffffe, RZ, 0xc0, !PT ;  /* 0xfffffffe0d057812 */ /* 0x000fe400078ec0ff */
[----:B------:R-:W-:Y:S02]  /*7380*/  LEA.HI R12, R9, R8, RZ, 0x2 ;  /* 0x00000008090c7211 */ /* 0x000fe400078f10ff */
[--C-:B------:R-:W-:Y:S02]  /*7390*/  SHF.R.S32.HI R9, RZ, 0x3, R11.reuse ;  /* 0x00000003ff097819 */ /* 0x100fe4000001140b */
[----:B------:R-:W-:Y:S02]  /*73a0*/  SHF.R.S32.HI R14, RZ, 0x1f, R11 ;  /* 0x0000001fff0e7819 */ /* 0x000fe4000001140b */
[----:B------:R-:W-:-:S02]  /*73b0*/  IADD3 R5, R15, -R5, RZ ;  /* 0x800000050f057210 */ /* 0x000fc40007ffe0ff */
[----:B------:R-:W-:Y:S02]  /*73c0*/  SHF.R.S32.HI R11, RZ, 0x2, R12 ;  /* 0x00000002ff0b7819 */ /* 0x000fe4000001140c */
[----:B------:R-:W-:Y:S01]  /*73d0*/  LEA.HI R14, R14, R9, RZ, 0x4 ;  /* 0x000000090e0e7211 */ /* 0x000fe200078f20ff */
[----:B------:R-:W-:Y:S01]  /*73e0*/  IMAD R8, R5, -0x40, R6 ;  /* 0xffffffc005087824 */ /* 0x000fe200078e0206 */
[----:B------:R-:W-:Y:S01]  /*73f0*/  LEA.HI R12, R12, R11, RZ, 0x1 ;  /* 0x0000000b0c0c7211 */ /* 0x000fe200078f08ff */
[C---:B------:R-:W-:Y:S01]  /*7400*/  VIADD R5, R11.reuse, 0x8 ;  /* 0x000000080b057836 */ /* 0x040fe20000000000 */
[----:B------:R-:W-:Y:S01]  /*7410*/  LOP3.LUT R14, R14, 0x1ffffff0, RZ, 0xc0, !PT ;  /* 0x1ffffff00e0e7812 */ /* 0x000fe200078ec0ff */
[----:B------:R-:W-:Y:S01]  /*7420*/  VIADD R15, R11, 0x18 ;  /* 0x000000180b0f7836 */ /* 0x000fe20000000000 */
[----:B------:R-:W-:Y:S02]  /*7430*/  LOP3.LUT R12, R12, 0xfffffffe, RZ, 0xc0, !PT ;  /* 0xfffffffe0c0c7812 */ /* 0x000fe400078ec0ff */
[----:B------:R-:W-:Y:S01]  /*7440*/  LEA.HI R6, R5, R5, RZ, 0x1 ;  /* 0x0000000505067211 */ /* 0x000fe200078f08ff */
[----:B------:R-:W-:Y:S01]  /*7450*/  IMAD.IADD R9, R9, 0x1, -R14 ;  /* 0x0000000109097824 */ /* 0x000fe200078e0a0e */
[----:B------:R-:W-:Y:S01]  /*7460*/  IADD3 R7, R7, -R10, RZ ;  /* 0x8000000a07077210 */ /* 0x000fe20007ffe0ff */
[----:B------:R-:W-:Y:S01]  /*7470*/  IMAD.IADD R12, R11, 0x1, -R12 ;  /* 0x000000010b0c7824 */ /* 0x000fe200078e0a0c */
[----:B------:R-:W-:-:S02]  /*7480*/  LOP3.LUT R10, R6, 0xfffffffe, RZ, 0xc0, !PT ;  /* 0xfffffffe060a7812 */ /* 0x000fc400078ec0ff */
[----:B------:R-:W-:Y:S01]  /*7490*/  IADD3 R13, R11, 0x10, RZ ;  /* 0x000000100b0d7810 */ /* 0x000fe20007ffe0ff */
[----:B------:R-:W-:Y:S01]  /*74a0*/  IMAD R11, R9, 0x8, R12 ;  /* 0x00000008090b7824 */ /* 0x000fe200078e020c */
[----:B------:R-:W-:Y:S02]  /*74b0*/  IADD3 R10, R5, -R10, RZ ;  /* 0x8000000a050a7210 */ /* 0x000fe40007ffe0ff */
[----:B------:R-:W-:Y:S02]  /*74c0*/  LEA.HI R9, R13, R13, RZ, 0x1 ;  /* 0x0000000d0d097211 */ /* 0x000fe400078f08ff */
[--C-:B------:R-:W-:Y:S01]  /*74d0*/  SHF.R.S32.HI R5, RZ, 0x1, R6.reuse ;  /* 0x00000001ff057819 */ /* 0x100fe20000011406 */
[----:B------:R1:W-:Y:S01]  /*74e0*/  STL [R1+0x54], R11 ;  /* 0x0000540b01007387 */ /* 0x0003e20000100800 */
[----:B------:R-:W-:Y:S02]  /*74f0*/  SHF.R.S32.HI R6, RZ, 0x1f, R6 ;  /* 0x0000001fff067819 */ /* 0x000fe40000011406 */
[----:B------:R-:W-:-:S02]  /*7500*/  LEA.HI R17, R15, R15, RZ, 0x1 ;  /* 0x0000000f0f117211 */ /* 0x000fc400078f08ff */
[--C-:B------:R-:W-:Y:S02]  /*7510*/  SHF.R.S32.HI R14, RZ, 0x1f, R9.reuse ;  /* 0x0000001fff0e7819 */ /* 0x100fe40000011409 */
[----:B------:R-:W-:Y:S02]  /*7520*/  LOP3.LUT R12, R9, 0xfffffffe, RZ, 0xc0, !PT ;  /* 0xfffffffe090c7812 */ /* 0x000fe400078ec0ff */
[----:B------:R-:W-:Y:S02]  /*7530*/  LEA.HI R6, R6, R5, RZ, 0x4 ;  /* 0x0000000506067211 */ /* 0x000fe400078f20ff */
[----:B-1----:R-:W-:Y:S01]  /*7540*/  SHF.R.S32.HI R11, RZ, 0x1, R9 ;  /* 0x00000001ff0b7819 */ /* 0x002fe20000011409 */
[----:B------:R-:W-:Y:S01]  /*7550*/  IMAD.IADD R12, R13, 0x1, -R12 ;  /* 0x000000010d0c7824 */ /* 0x000fe200078e0a0c */
[--C-:B------:R-:W-:Y:S02]  /*7560*/  SHF.R.S32.HI R9, RZ, 0x1, R17.reuse ;  /* 0x00000001ff097819 */ /* 0x100fe40000011411 */
[----:B------:R-:W-:-:S02]  /*7570*/  SHF.R.S32.HI R18, RZ, 0x1f, R17 ;  /* 0x0000001fff127819 */ /* 0x000fc40000011411 */
[----:B------:R-:W-:Y:S02]  /*7580*/  LEA.HI R14, R14, R11, RZ, 0x4 ;  /* 0x0000000b0e0e7211 */ /* 0x000fe400078f20ff */
[----:B------:R-:W-:Y:S02]  /*7590*/  LOP3.LUT R6, R6, 0x1ffffff0, RZ, 0xc0, !PT ;  /* 0x1ffffff006067812 */ /* 0x000fe400078ec0ff */
[----:B------:R-:W-:Y:S02]  /*75a0*/  LEA.HI R13, R18, R9, RZ, 0x4 ;  /* 0x00000009120d7211 */ /* 0x000fe400078f20ff */
[----:B------:R-:W-:Y:S01]  /*75b0*/  LOP3.LUT R14, R14, 0x1ffffff0, RZ, 0xc0, !PT ;  /* 0x1ffffff00e0e7812 */ /* 0x000fe200078ec0ff */
[----:B------:R-:W-:Y:S01]  /*75c0*/  IMAD.IADD R5, R5, 0x1, -R6 ;  /* 0x0000000105057824 */ /* 0x000fe200078e0a06 */
[----:B------:R-:W-:Y:S01]  /*75d0*/  LOP3.LUT R20, R13, 0x1ffffff0, RZ, 0xc0, !PT ;  /* 0x1ffffff00d147812 */ /* 0x000fe200078ec0ff */
[----:B------:R-:W-:Y:S01]  /*75e0*/  IMAD R6, R22, 0x2000, R16 ;  /* 0x0000200016067824 */ /* 0x000fe200078e0210 */
[----:B------:R-:W-:Y:S01]  /*75f0*/  LOP3.LUT R18, R17, 0xfffffffe, RZ, 0xc0, !PT ;  /* 0xfffffffe11127812 */ /* 0x000fe200078ec0ff */
[----:B------:R-:W-:Y:S01]  /*7600*/  IMAD.IADD R11, R11, 0x1, -R14 ;  /* 0x000000010b0b7824 */ /* 0x000fe200078e0a0e */
[----:B------:R-:W-:Y:S01]  /*7610*/  LEA R10, R5, R10, 0x3 ;  /* 0x0000000a050a7211 */ /* 0x000fe200078e18ff */
[----:B------:R-:W-:Y:S01]  /*7620*/  IMAD.IADD R9, R9, 0x1, -R20 ;  /* 0x0000000109097824 */ /* 0x000fe200078e0a14 */
[----:B------:R-:W-:Y:S01]  /*7630*/  IADD3 R18, R15, -R18, RZ ;  /* 0x800000120f127210 */ /* 0x000fe20007ffe0ff */
[----:B------:R-:W-:Y:S01]  /*7640*/  IMAD R5, R11, 0x8, R12 ;  /* 0x000000080b057824 */ /* 0x000fe200078e020c */
[----:B------:R-:W-:Y:S01]  /*7650*/  MOV R11, 0x40000040 ;  /* 0x40000040000b7802 */ /* 0x000fe20000000f00 */
[----:B------:R1:W-:Y:S01]  /*7660*/  STL [R1+0x4c], R10 ;  /* 0x00004c0a01007387 */ /* 0x0003e20000100800 */
[----:B------:R-:W-:-:S02]  /*7670*/  IMAD.MOV.U32 R15, RZ, RZ, 0x40000040 ;  /* 0x40000040ff0f7424 */ /* 0x000fc400078e00ff */
[----:B------:R-:W-:Y:S01]  /*7680*/  IMAD.MOV.U32 R13, RZ, RZ, 0x40000040 ;  /* 0x40000040ff0d7424 */ /* 0x000fe200078e00ff */
[----:B------:R2:W-:Y:S01]  /*7690*/  STL [R1+0x48], R5 ;  /* 0x0000480501007387 */ /* 0x0005e20000100800 */
[----:B-1----:R-:W-:Y:S01]  /*76a0*/  LEA R10, R9, R18, 0x3 ;  /* 0x00000012090a7211 */ /* 0x002fe200078e18ff */
[C---:B------:R-:W-:Y:S02]  /*76b0*/  VIADD R9, R6.reuse, 0x4000 ;  /* 0x0000400006097836 */ /* 0x040fe40000000000 */
[----:B--2---:R-:W-:Y:S01]  /*76c0*/  VIADD R5, R6, 0x20c00 ;  /* 0x00020c0006057836 */ /* 0x004fe20000000000 */
[----:B------:R-:W-:Y:S01]  /*76d0*/  SHF.R.U32.HI R6, RZ, 0x4, R6 ;  /* 0x00000004ff067819 */ /* 0x000fe20000011606 */
[----:B------:R1:W-:Y:S01]  /*76e0*/  STL [R1+0x44], R10 ;  /* 0x0000440a01007387 */ /* 0x0003e20000100800 */
[----:B------:R-:W-:Y:S02]  /*76f0*/  SHF.R.U32.HI R9, RZ, 0x4, R9 ;  /* 0x00000004ff097819 */ /* 0x000fe40000011609 */
[----:B------:R-:W-:-:S02]  /*7700*/  SHF.R.U32.HI R5, RZ, 0x4, R5 ;  /* 0x00000004ff057819 */ /* 0x000fc40000011605 */
        /* <DEDUP_REMOVED lines=10> */
[----:B------:R-:W-:Y:S01]  /*77b0*/  VIADD R18, R12, 0x6 ;  /* 0x000000060c127836 */ /* 0x000fe20000000000 */
[C---:B------:R-:W-:Y:S01]  /*77c0*/  IADD3 R14, R6.reuse, 0x2, RZ ;  /* 0x00000002060e7810 */ /* 0x040fe20007ffe0ff */
[----:B-1----:R-:W-:Y:S01]  /*77d0*/  VIADD R10, R6, 0x6 ;  /* 0x00000006060a7836 */ /* 0x002fe20000000000 */
[----:B------:R1:W-:Y:S01]  /*77e0*/  STL [R1+0x58], R5 ;  /* 0x0000580501007387 */ /* 0x0003e20000100800 */
[----:B------:R-:W-:-:S03]  /*77f0*/  VIADD R9, R7, 0x14 ;  /* 0x0000001407097836 */ /* 0x000fc60000000000 */
[----:B------:R3:W-:Y:S01]  /*7800*/  STL [R1+0x38], R6 ;  /* 0x0000380601007387 */ /* 0x0007e20000100800 */
[----:B--2---:R-:W-:-:S03]  /*7810*/  VIADD R12, R6, 0x4 ;  /* 0x00000004060c7836 */ /* 0x004fc60000000000 */
[----:B------:R2:W-:Y:S01]  /*7820*/  STL.64 [R1+0x30], R22 ;  /* 0x0000301601007387 */ /* 0x0005e20000100a00 */
[----:B-1----:R-:W-:-:S03]  /*7830*/  IADD3 R5, R7, 0x4, RZ ;  /* 0x0000000407057810 */ /* 0x002fc60007ffe0ff */
        /* <DEDUP_REMOVED lines=9> */
.L_x_2104:
[----:B------:R-:W-:-:S05]  /*78d0*/  IMAD.U32 R5, RZ, RZ, UR36 ;  /* 0x00000024ff057e24 */ /* 0x000fca000f8e00ff */
[----:B------:R-:W-:-:S04]  /*78e0*/  LOP3.LUT R5, R5, 0x1, RZ, 0xfc, !PT ;  /* 0x0000000105057812 */ /* 0x000fc800078efcff */
[----:B------:R-:W-:-:S13]  /*78f0*/  ISETP.NE.AND P0, PT, R5, 0x3, PT ;  /* 0x000000030500780c */ /* 0x000fda0003f05270 */
[----:B------:R-:W-:Y:S05]  /*7900*/  @!P0 BRA `(.L_x_2094) ;  /* 0x0000000000048947 */ /* 0x000fea0003800000 */
[----:B------:R-:W-:Y:S01]  /*7910*/  BPT.TRAP 0x1 ;  /* 0x000000040000795c */ /* 0x000fe20000300000 */
.L_x_2094:
[----:B------:R-:W-:Y:S01]  /*7920*/  IMAD R6, R0, 0x8, R16 ;  /* 0x0000000800067824 */ /* 0x000fe200078e0210 */
[----:B--2---:R-:W-:-:S04]  /*7930*/  SHF.L.U32 R23, R4, 0x1f, RZ ;  /* 0x0000001f04177819 */ /* 0x004fc800000006ff */
[----:B------:R1:W2:Y:S01]  /*7940*/  SYNCS.PHASECHK.TRANS64.TRYWAIT P1, [R6+URZ+0x30c10], R23 ;  /* 0x030c1017060075a7 */ /* 0x0002a2000802017f */
[----:B------:R-:W-:Y:S05]  /*7950*/  @!P0 BRA `(.L_x_2095) ;  /* 0x0000000000048947 */ /* 0x000fea0003800000 */
[----:B------:R-:W-:Y:S01]  /*7960*/  BPT.TRAP 0x1 ;  /* 0x000000040000795c */ /* 0x000fe20000300000 */
.L_x_2095:
[----:B------:R-:W-:-:S04]  /*7970*/  IADD3 R5, R16, 0x10000, RZ ;  /* 0x0001000010057810 */ /* 0x000fc80007ffe0ff */
[----:B------:R-:W-:-:S04]  /*7980*/  SHF.R.U32.HI R5, RZ, 0x4, R5 ;  /* 0x00000004ff057819 */ /* 0x000fc80000011605 */
[----:B------:R-:W-:-:S04]  /*7990*/  LOP3.LUT R5, R5, 0x3fff, RZ, 0xc0, !PT ;  /* 0x00003fff05057812 */ /* 0x000fc800078ec0ff */
[----:B------:R-:W-:Y:S01]  /*79a0*/  LOP3.LUT R9, R5, 0x10000, RZ, 0xfc, !PT ;  /* 0x0001000005097812 */ /* 0x000fe200078efcff */
[----:B--2---:R-:W-:Y:S06]  /*79b0*/  @P1 BRA `(.L_x_2096) ;  /* 0x0000000000081947 */ /* 0x004fec0003800000 */
[----:B------:R-:W2:Y:S02]  /*79c0*/  SYNCS.PHASECHK.TRANS64.TRYWAIT P1, [R6+URZ+0x30c10], R23 ;  /* 0x030c1017060075a7 */ /* 0x000ea4000802017f */
[----:B--2---:R-:W-:Y:S05]  /*79d0*/  @!P1 BRA `(.L_x_2097) ;  /* 0x000000e000609947 */ /* 0x004fea0003800000 */
.L_x_2096:
        /* <DEDUP_REMOVED lines=63> */
.L_x_2098:
[----:B------:R1:W1:Y:S01]  /*7dd0*/  SYNCS.PHASECHK.TRANS64.TRYWAIT P1, [R6+URZ+0x30c30], R23 ;  /* 0x030c3017060075a7 */ /* 0x000262000802017f */
[----:B------:R-:W-:Y:S05]  /*7de0*/  @!P0 BRA `(.L_x_2099) ;  /* 0x0000000000048947 */ /* 0x000fea0003800000 */
[----:B------:R-:W-:Y:S01]  /*7df0*/  BPT.TRAP 0x1 ;  /* 0x000000040000795c */ /* 0x000fe20000300000 */
.L_x_2099:
[----:B-1----:R-:W-:Y:S05]  /*7e00*/  @P1 BRA `(.L_x_2100) ;  /* 0x0000000000081947 */ /* 0x002fea0003800000 */
[----:B------:R-:W1:Y:S02]  /*7e10*/  SYNCS.PHASECHK.TRANS64.TRYWAIT P1, [R6+URZ+0x30c30], R23 ;  /* 0x030c3017060075a7 */ /* 0x000e64000802017f */
[----:B-1----:R-:W-:Y:S05]  /*7e20*/  @!P1 BRA `(.L_x_2101) ;  /* 0x000000dc00609947 */ /* 0x002fea0003800000 */
.L_x_2100:
        /* <DEDUP_REMOVED lines=96> */
[C---:B------:R-:W-:Y:S01]  /*8430*/  VIADD R212, R7.reuse, 0x8 ;  /* 0x0000000807d47836 */ /* 0x040fe20000000000 */
[----:B------:R-:W-:Y:S01]  /*8440*/  ISETP.GT.AND P1, PT, R8, 0x8, PT ;  /* 0x000000080800780c */ /* 0x000fe20003f24270 */
[----:B------:R-:W-:-:S03]  /*8450*/  VIADD R213, R7, 0xc ;  /* 0x0000000c07d57836 */ /* 0x000fc60000000000 */
        /* <DEDUP_REMOVED lines=25> */
[C---:B------:R-:W-:Y:S01]  /*85f0*/  IADD3 R220, R7.reuse, 0x10, RZ ;  /* 0x0000001007dc7810 */ /* 0x040fe20007ffe0ff */
[----:B------:R-:W-:-:S03]  /*8600*/  VIADD R224, R7, 0x14 ;  /* 0x0000001407e07836 */ /* 0x000fc60000000000 */
        /* <DEDUP_REMOVED lines=209> */
[C---:B------:R-:W-:Y:S01]  /*9320*/  VIADD R215, R7.reuse, 0x18 ;  /* 0x0000001807d77836 */ /* 0x040fe20000000000 */
[----:B------:R3:W-:Y:S01]  /*9330*/  MUFU.EX2 R12, R122 ;  /* 0x0000007a000c7308 */ /* 0x0007e20000000800 */
[----:B------:R-:W-:Y:S01]  /*9340*/  FFMA.FTZ R128, R128, UR5, -R127 ;  /* 0x0000000580807c23 */ /* 0x000fe2000801087f */
[----:B------:R-:W4:Y:S06]  /*9350*/  SHFL.IDX PT, R230, R11, R230, 0x1f ;  /* 0x00001fe60be67589 */ /* 0x000f2c00000e0000 */
[----:B------:R-:W4:Y:S01]  /*9360*/  MUFU.TANH R114, R114 ;  /* 0x0000007200727308 */ /* 0x000f220000002400 */
[----:B---3--:R-:W-:Y:S01]  /*9370*/  FSEL R122, R112, -INF , P1 ;  /* 0xff800000707a7808 */ /* 0x008fe20000800000 */
[----:B------:R-:W3:Y:S01]  /*9380*/  SHFL.IDX PT, R215, R217, R215, 0x1f ;  /* 0x00001fd7d9d77589 */ /* 0x000ee200000e0000 */
[----:B------:R-:W-:-:S03]  /*9390*/  IADD3 R26, R7, 0x8, RZ ;  /* 0x00000008071a7810 */ /* 0x000fc60007ffe0ff */
        /* <DEDUP_REMOVED lines=11> */
[----:B------:R-:W-:-:S02]  /*9450*/  VIADD R27, R7, 0xc ;  /* 0x0000000c071b7836 */ /* 0x000fc40000000000 */
        /* <DEDUP_REMOVED lines=68> */
[----:B---3--:R-:W-:Y:S02]  /*98a0*/  VIADD R233, R7, 0x1c ;  /* 0x0000001c07e97836 */ /* 0x008fe40000000000 */
[----:B------:R-:W-:-:S03]  /*98b0*/  FFMA.FTZ R222, R222, UR5, -R230 ;  /* 0x00000005dede7c23 */ /* 0x000fc600080108e6 */
        /* <DEDUP_REMOVED lines=36> */
[----:B------:R-:W-:Y:S02]  /*9b00*/  VIADD R230, R7, 0x8 ;  /* 0x0000000807e67836 */ /* 0x000fe40000000000 */
[----:B------:R-:W-:Y:S01]  /*9b10*/  FMUL.FTZ R205, R205, R231 ;  /* 0x000000e7cdcd7220 */ /* 0x000fe20000410000 */
        /* <DEDUP_REMOVED lines=8> */
[C---:B------:R-:W-:Y:S01]  /*9ba0*/  IADD3 R229, R7.reuse, 0x4, RZ ;  /* 0x0000000407e57810 */ /* 0x040fe20007ffe0ff */
[----:B------:R-:W2:Y:S02]  /*9bb0*/  MUFU.EX2 R105, R105 ;  /* 0x0000006900697308 */ /* 0x000ea40000000800 */
[----:B------:R-:W3:Y:S01]  /*9bc0*/  SHFL.IDX PT, R230, R223, R230, 0x1f ;  /* 0x00001fe6dfe67589 */ /* 0x000ee200000e0000 */
[----:B------:R-:W-:Y:S01]  /*9bd0*/  FMUL.FTZ R88, R88, R215 ;  /* 0x000000d758587220 */ /* 0x000fe20000410000 */
[----:B-1----:R-:W-:-:S04]  /*9be0*/  VIADD R35, R7, 0x18 ;  /* 0x0000001807237836 */ /* 0x002fc80000000000 */
        /* <DEDUP_REMOVED lines=30> */
[----:B------:R-:W-:Y:S02]  /*9dd0*/  VIADD R229, R7, 0x8 ;  /* 0x0000000807e57836 */ /* 0x000fe40000000000 */
[----:B--2---:R-:W-:Y:S01]  /*9de0*/  FMUL.FTZ R124, R110, R124 ;  /* 0x0000007c6e7c7220 */ /* 0x004fe20000410000 */
[----:B------:R-:W2:Y:S01]  /*9df0*/  SHFL.IDX PT, R223, R223, R233, 0x1f ;  /* 0x00001fe9dfdf7589 */ /* 0x000ea200000e0000 */
[----:B------:R-:W-:Y:S01]  /*9e00*/  FMUL.FTZ R52, R52, R44 ;  /* 0x0000002c34347220 */ /* 0x000fe20000410000 */
[----:B------:R-:W-:Y:S01]  /*9e10*/  FMUL.FTZ R44, R92, R46 ;  /* 0x0000002e5c2c7220 */ /* 0x000fe20000410000 */
[----:B------:R-:W-:Y:S01]  /*9e20*/  FMUL.FTZ R46, R91, R124 ;  /* 0x0000007c5b2e7220 */ /* 0x000fe20000410000 */
        /* <DEDUP_REMOVED lines=31> */
[----:B------:R-:W-:Y:S01]  /*a020*/  IADD3 R230, R7, 0x4, RZ ;  /* 0x0000000407e67810 */ /* 0x000fe20007ffe0ff */
[----:B------:R-:W-:Y:S01]  /*a030*/  FMUL.FTZ R131, R131, R214 ;  /* 0x000000d683837220 */ /* 0x000fe20000410000 */
[C---:B------:R-:W-:Y:S01]  /*a040*/  IADD3 R217, R7.reuse, 0x10, RZ ;  /* 0x0000001007d97810 */ /* 0x040fe20007ffe0ff */
[--C-:B------:R-:W-:Y:S01]  /*a050*/  FADD.FTZ R60, R60, -R91.reuse ;  /* 0x8000005b3c3c7221 */ /* 0x100fe20000010000 */
[----:B------:R-:W-:Y:S01]  /*a060*/  FADD.FTZ R62, R62, -R91 ;  /* 0x8000005b3e3e7221 */ /* 0x000fe20000010000 */
[----:B------:R-:W-:Y:S01]  /*a070*/  VIADD R214, R7, 0x14 ;  /* 0x0000001407d67836 */ /* 0x000fe20000000000 */
[----:B------:R-:W-:Y:S01]  /*a080*/  LDS R91, [R14+0x400] ;  /* 0x000400000e5b7984 */ /* 0x000fe20000000800 */
[----:B------:R-:W-:Y:S01]  /*a090*/  FMUL.FTZ R53, R53, R47 ;  /* 0x0000002f35357220 */ /* 0x000fe20000410000 */
[----:B------:R-:W-:Y:S01]  /*a0a0*/  FMUL.FTZ R50, R235, R48 ;  /* 0x00000030eb327220 */ /* 0x000fe20000410000 */
[----:B------:R-:W-:-:S02]  /*a0b0*/  VIADD R232, R7, 0x18 ;  /* 0x0000001807e87836 */ /* 0x000fc40000000000 */
        /* <DEDUP_REMOVED lines=401> */
.L_x_2102:
        /* <DEDUP_REMOVED lines=70> */
.L_x_2103:
[----:B--2---:R-:W2:Y:S01]  /*be30*/  LDL R5, [R1+0x40] ;  /* 0x0000400001057983 */ /* 0x004ea20000100800 */
        /* <DEDUP_REMOVED lines=11> */
.L_x_2093:
[----:B------:R-:W-:-:S06]  /*bef0*/  UISETP.GE.AND UP0, UPT, UR43, UR42, UPT ;  /* 0x0000002a2b00728c */ /* 0x000fcc000bf06270 */
[----:B------:R-:W-:-:S13]  /*bf00*/  PLOP3.LUT P0, PT, PT, PT, UP0, 0x80, 0x0 ;  /* 0x000000000000781c */ /* 0x000fda0003f0f008 */
[----:B------:R-:W-:Y:S05]  /*bf10*/  @P0 BRA `(.L_x_2105) ;  /* 0x0000005800200947 */ /* 0x000fea0003800000 */
[----:B------:R-:W2:Y:S04]  /*bf20*/  LDL.LU R12, [R1+0x68] ;  /* 0x00006800010c7983 */ /* 0x000ea80000300800 */
[----:B------:R-:W3:Y:S01]  /*bf30*/  LDL.LU R20, [R1+0x50] ;  /* 0x0000500001147983 */ /* 0x000ee20000300800 */
[----:B------:R-:W4:Y:S01]  /*bf40*/  S2R R10, SR_TID.X ;  /* 0x00000000000a7919 */ /* 0x000f220000002100 */
[----:B------:R-:W5:Y:S01]  /*bf50*/  S2R R5, SR_TID.X ;  /* 0x0000000000057919 */ /* 0x000f620000002100 */
[C---:B----4-:R-:W-:Y:S02]  /*bf60*/  VIADD R13, R10.reuse, 0xffffff80 ;  /* 0xffffff800a0d7836 */ /* 0x050fe40000000000 */
[----:B------:R-:W-:Y:S01]  /*bf70*/  VIADD R14, R10, 0xffffff80 ;  /* 0xffffff800a0e7836 */ /* 0x000fe20000000000 */
[----:B-----5:R-:W-:-:S02]  /*bf80*/  IADD3 R5, R5, -0x80, RZ ;  /* 0xffffff8005057810 */ /* 0x020fc40007ffe0ff */
[----:B------:R-:W-:Y:S02]  /*bf90*/  SHF.R.S32.HI R13, RZ, 0x1f, R13 ;  /* 0x0000001fff0d7819 */ /* 0x000fe4000001140d */
[----:B------:R-:W-:Y:S02]  /*bfa0*/  SHF.R.S32.HI R6, RZ, 0x1f, R5 ;  /* 0x0000001fff067819 */ /* 0x000fe40000011405 */
[----:B------:R-:W-:Y:S02]  /*bfb0*/  LEA.HI R13, R13, R14, RZ, 0x7 ;  /* 0x0000000e0d0d7211 */ /* 0x000fe400078f38ff */
[----:B------:R-:W-:Y:S02]  /*bfc0*/  LEA.HI R7, R6, R5, RZ, 0x5 ;  /* 0x0000000506077211 */ /* 0x000fe400078f28ff */
        /* <DEDUP_REMOVED lines=15> */
[----:B------:R-:W-:Y:S02]  /*c0c0*/  IADD3 R8, R5, -R8, RZ ;  /* 0x8000000805087210 */ /* 0x000fe40007ffe0ff */
[----:B------:R-:W-:Y:S02]  /*c0d0*/  LOP3.LUT R10, R10, 0xfffffff8, RZ, 0xc0, !PT ;  /* 0xfffffff80a0a7812 */ /* 0x000fe400078ec0ff */
[----:B------:R-:W-:Y:S02]  /*c0e0*/  LOP3.LUT R12, R7, 0x3fffffe, RZ, 0xc0, !PT ;  /* 0x03fffffe070c7812 */ /* 0x000fe400078ec0ff */
[----:B------:R-:W-:Y:S01]  /*c0f0*/  SHF.R.S32.HI R7, RZ, 0x1f, R8 ;  /* 0x0000001fff077819 */ /* 0x000fe20000011408 */
[----:B------:R-:W-:Y:S01]  /*c100*/  IMAD.IADD R10, R9, 0x1, -R10 ;  /* 0x00000001090a7824 */ /* 0x000fe200078e0a0a */
[----:B------:R-:W-:Y:S01]  /*c110*/  LEA.HI R9, R6, R5, RZ, 0x2 ;  /* 0x0000000506097211 */ /* 0x000fe200078f10ff */
[----:B------:R-:W-:Y:S01]  /*c120*/  IMAD.IADD R13, R13, 0x1, -R12 ;  /* 0x000000010d0d7824 */ /* 0x000fe200078e0a0c */
[----:B------:R-:W-:-:S02]  /*c130*/  LEA.HI R6, R7, R8, RZ, 0x3 ;  /* 0x0000000807067211 */ /* 0x000fc400078f18ff */
[----:B------:R-:W-:Y:S02]  /*c140*/  LEA.HI R8, R7, R8, RZ, 0x2 ;  /* 0x0000000807087211 */ /* 0x000fe400078f10ff */
[--C-:B------:R-:W-:Y:S02]  /*c150*/  SHF.R.S32.HI R7, RZ, 0x3, R6.reuse ;  /* 0x00000003ff077819 */ /* 0x100fe40000011406 */
[----:B------:R-:W-:Y:S02]  /*c160*/  LOP3.LUT R12, R9, 0xfffffffc, RZ, 0xc0, !PT ;  /* 0xfffffffc090c7812 */ /* 0x000fe400078ec0ff */
[----:B------:R-:W-:Y:S02]  /*c170*/  SHF.R.S32.HI R6, RZ, 0x1f, R6 ;  /* 0x0000001fff067819 */ /* 0x000fe40000011406 */
[----:B------:R-:W-:Y:S02]  /*c180*/  LEA R10, R11, R10, 0x4 ;  /* 0x0000000a0b0a7211 */ /* 0x000fe400078e20ff */
[----:B------:R-:W-:Y:S01]  /*c190*/  SHF.R.S32.HI R11, RZ, 0x2, R8 ;  /* 0x00000002ff0b7819 */ /* 0x000fe20000011408 */
[----:B------:R-:W-:Y:S01]  /*c1a0*/  IMAD.IADD R9, R5, 0x1, -R12 ;  /* 0x0000000105097824 */ /* 0x000fe200078e0a0c */
[----:B------:R-:W-:-:S02]  /*c1b0*/  LEA.HI R6, R6, R7, RZ, 0x4 ;  /* 0x0000000706067211 */ /* 0x000fc400078f20ff */
[----:B------:R-:W-:Y:S01]  /*c1c0*/  IADD3 R5, R11, 0x8, RZ ;  /* 0x000000080b057810 */ /* 0x000fe20007ffe0ff */
[----:B------:R-:W-:Y:S01]  /*c1d0*/  IMAD R19, R13, 0x40, R10 ;  /* 0x000000400d137824 */ /* 0x000fe200078e020a */
[----:B------:R-:W-:Y:S01]  /*c1e0*/  LOP3.LUT R6, R6, 0x1ffffff0, RZ, 0xc0, !PT ;  /* 0x1ffffff006067812 */ /* 0x000fe200078ec0ff */
[----:B------:R-:W-:Y:S01]  /*c1f0*/  VIADD R12, R11, 0x10 ;  /* 0x000000100b0c7836 */ /* 0x000fe20000000000 */
[----:B------:R-:W-:Y:S02]  /*c200*/  LEA.HI R10, R5, R5, RZ, 0x1 ;  /* 0x00000005050a7211 */ /* 0x000fe400078f08ff */
[----:B------:R-:W-:Y:S01]  /*c210*/  LEA.HI R8, R8, R11, RZ, 0x1 ;  /* 0x0000000b08087211 */ /* 0x000fe200078f08ff */
[----:B------:R-:W-:Y:S01]  /*c220*/  IMAD.IADD R7, R7, 0x1, -R6 ;  /* 0x0000000107077824 */ /* 0x000fe200078e0a06 */
[----:B------:R-:W-:Y:S02]  /*c230*/  LEA.HI R13, R12, R12, RZ, 0x1 ;  /* 0x0000000c0c0d7211 */ /* 0x000fe400078f08ff */
[----:B------:R-:W-:Y:S01]  /*c240*/  LOP3.LUT R6, R10, 0xfffffffe, RZ, 0xc0, !PT ;  /* 0xfffffffe0a067812 */ /* 0x000fe200078ec0ff */
[----:B------:R-:W-:Y:S01]  /*c250*/  VIADD R14, R11, 0x18 ;  /* 0x000000180b0e7836 */ /* 0x000fe20000000000 */
[----:B------:R-:W-:-:S02]  /*c260*/  LOP3.LUT R8, R8, 0xfffffffe, RZ, 0xc0, !PT ;  /* 0xfffffffe08087812 */ /* 0x000fc400078ec0ff */
[----:B------:R-:W-:Y:S01]  /*c270*/  LOP3.LUT R15, R13, 0xfffffffe, RZ, 0xc0, !PT ;  /* 0xfffffffe0d0f7812 */ /* 0x000fe200078ec0ff */
[----:B------:R-:W-:Y:S01]  /*c280*/  IMAD.IADD R6, R5, 0x1, -R6 ;  /* 0x0000000105067824 */ /* 0x000fe200078e0a06 */
[--C-:B------:R-:W-:Y:S02]  /*c290*/  SHF.R.S32.HI R5, RZ, 0x1, R10.reuse ;  /* 0x00000001ff057819 */ /* 0x100fe4000001140a */
[----:B------:R-:W-:Y:S02]  /*c2a0*/  SHF.R.S32.HI R10, RZ, 0x1f, R10 ;  /* 0x0000001fff0a7819 */ /* 0x000fe4000001140a */
[----:B------:R-:W-:Y:S02]  /*c2b0*/  IADD3 R8, R11, -R8, RZ ;  /* 0x800000080b087210 */ /* 0x000fe40007ffe0ff */
[----:B------:R-:W-:Y:S02]  /*c2c0*/  IADD3 R15, R12, -R15, RZ ;  /* 0x8000000f0c0f7210 */ /* 0x000fe40007ffe0ff */
[----:B------:R-:W-:-:S02]  /*c2d0*/  SHF.R.S32.HI R11, RZ, 0x1, R13 ;  /* 0x00000001ff0b7819 */ /* 0x000fc4000001140d */
[----:B------:R-:W-:Y:S02]  /*c2e0*/  SHF.R.S32.HI R12, RZ, 0x1f, R13 ;  /* 0x0000001fff0c7819 */ /* 0x000fe4000001140d */
[----:B------:R-:W-:Y:S02]  /*c2f0*/  LEA.HI R17, R14, R14, RZ, 0x1 ;  /* 0x0000000e0e117211 */ /* 0x000fe400078f08ff */
[----:B------:R-:W-:Y:S02]  /*c300*/  LEA.HI R10, R10, R5, RZ, 0x4 ;  /* 0x000000050a0a7211 */ /* 0x000fe400078f20ff */
[----:B------:R-:W-:Y:S02]  /*c310*/  LEA.HI R12, R12, R11, RZ, 0x4 ;  /* 0x0000000b0c0c7211 */ /* 0x000fe400078f20ff */
[--C-:B------:R-:W-:Y:S02]  /*c320*/  SHF.R.S32.HI R13, RZ, 0x1, R17.reuse ;  /* 0x00000001ff0d7819 */ /* 0x100fe40000011411 */
[----:B-1----:R-:W-:-:S02]  /*c330*/  SHF.R.S32.HI R18, RZ, 0x1f, R17 ;  /* 0x0000001fff127819 */ /* 0x002fc40000011411 */
[----:B------:R-:W-:Y:S02]  /*c340*/  LOP3.LUT R10, R10, 0x1ffffff0, RZ, 0xc0, !PT ;  /* 0x1ffffff00a0a7812 */ /* 0x000fe400078ec0ff */
[----:B------:R-:W-:Y:S02]  /*c350*/  LOP3.LUT R12, R12, 0x1ffffff0, RZ, 0xc0, !PT ;  /* 0x1ffffff00c0c7812 */ /* 0x000fe400078ec0ff */
[----:B------:R-:W-:Y:S01]  /*c360*/  LEA.HI R18, R18, R13, RZ, 0x4 ;  /* 0x0000000d12127211 */ /* 0x000fe200078f20ff */
[----:B------:R-:W-:Y:S01]  /*c370*/  IMAD.IADD R5, R5, 0x1, -R10 ;  /* 0x0000000105057824 */ /* 0x000fe200078e0a0a */
[----:B------:R-:W-:Y:S02]  /*c380*/  IADD3 R12, R11, -R12, RZ ;  /* 0x8000000c0b0c7210 */ /* 0x000fe40007ffe0ff */
[----:B------:R-:W-:Y:S02]  /*c390*/  LOP3.LUT R17, R17, 0xfffffffe, RZ, 0xc0, !PT ;  /* 0xfffffffe11117812 */ /* 0x000fe400078ec0ff */
[----:B------:R-:W-:Y:S01]  /*c3a0*/  LOP3.LUT R18, R18, 0x1ffffff0, RZ, 0xc0, !PT ;  /* 0x1ffffff012127812 */ /* 0x000fe200078ec0ff */
[----:B------:R-:W-:Y:S01]  /*c3b0*/  IMAD R8, R7, 0x8, R8 ;  /* 0x0000000807087824 */ /* 0x000fe200078e0208 */
[----:B------:R-:W-:Y:S01]  /*c3c0*/  LEA R7, R5, R6, 0x3 ;  /* 0x0000000605077211 */ /* 0x000fe200078e18ff */
[----:B------:R-:W-:-:S02]  /*c3d0*/  IMAD R5, R12, 0x8, R15 ;  /* 0x000000080c057824 */ /* 0x000fc400078e020f */
[----:B------:R-:W-:Y:S02]  /*c3e0*/  IMAD.IADD R17, R14, 0x1, -R17 ;  /* 0x000000010e117824 */ /* 0x000fe400078e0a11 */
[----:B------:R-:W-:Y:S01]  /*c3f0*/  IMAD.IADD R18, R13, 0x1, -R18 ;  /* 0x000000010d127824 */ /* 0x000fe200078e0a12 */
[----:B------:R-:W-:Y:S03]  /*c400*/  STL [R1+0x84], R8 ;  /* 0x0000840801007387 */ /* 0x000fe60000100800 */
[----:B------:R-:W-:Y:S01]  /*c410*/  IMAD R6, R18, 0x8, R17 ;  /* 0x0000000812067824 */ /* 0x000fe200078e0211 */
[----:B------:R-:W-:Y:S04]  /*c420*/  STL [R1+0x80], R7 ;  /* 0x0000800701007387 */ /* 0x000fe80000100800 */
[----:B------:R3:W-:Y:S04]  /*c430*/  STL [R1+0x7c], R5 ;  /* 0x00007c0501007387 */ /* 0x0007e80000100800 */
[----:B------:R1:W-:Y:S01]  /*c440*/  STL [R1+0x78], R6 ;  /* 0x0000780601007387 */ /* 0x0003e20000100800 */
[----:B---3--:R-:W-:-:S05]  /*c450*/  LEA R5, R20, R16, 0xd ;  /* 0x0000001014057211 */ /* 0x008fca00078e68ff */
[C---:B-1----:R-:W-:Y:S02]  /*c460*/  VIADD R6, R5.reuse, 0x4000 ;  /* 0x0000400005067836 */ /* 0x042fe40000000000 */
[----:B------:R-:W-:Y:S01]  /*c470*/  VIADD R7, R5, 0x20c00 ;  /* 0x00020c0005077836 */ /* 0x000fe20000000000 */
        /* <DEDUP_REMOVED lines=11> */
[C---:B------:R-:W-:Y:S01]  /*c530*/  IADD3 R24, R12.reuse, 0x2, RZ ;  /* 0x000000020c187810 */ /* 0x040fe20007ffe0ff */
[----:B------:R2:W-:Y:S01]  /*c540*/  STL [R1+0x6c], R12 ;  /* 0x00006c0c01007387 */ /* 0x0005e20000100800 */
[----:B------:R-:W-:Y:S01]  /*c550*/  VIADD R20, R12, 0x6 ;  /* 0x000000060c147836 */ /* 0x000fe20000000000 */
[----:B------:R-:W-:Y:S01]  /*c560*/  MOV R11, 0x40000040 ;  /* 0x40000040000b7802 */ /* 0x000fe20000000f00 */
[C---:B------:R-:W-:Y:S01]  /*c570*/  VIADD R10, R5.reuse, 0x6 ;  /* 0x00000006050a7836 */ /* 0x040fe20000000000 */
[----:B------:R-:W-:Y:S01]  /*c580*/  STL [R1+0x74], R6 ;  /* 0x0000740601007387 */ /* 0x000fe20000100800 */
[----:B------:R-:W-:Y:S01]  /*c590*/  IADD3 R14, R5, 0x2, RZ ;  /* 0x00000002050e7810 */ /* 0x000fe20007ffe0ff */
[----:B------:R-:W-:-:S02]  /*c5a0*/  IMAD.MOV.U32 R15, RZ, RZ, 0x40000040 ;  /* 0x40000040ff0f7424 */ /* 0x000fc400078e00ff */
[----:B------:R3:W-:Y:S01]  /*c5b0*/  STL [R1+0x68], R5 ;  /* 0x0000680501007387 */ /* 0x0007e20000100800 */
[----:B------:R-:W-:Y:S02]  /*c5c0*/  IMAD.MOV.U32 R13, RZ, RZ, 0x40000040 ;  /* 0x40000040ff0d7424 */ /* 0x000fe400078e00ff */
[----:B--2---:R-:W-:Y:S01]  /*c5d0*/  VIADD R12, R5, 0x4 ;  /* 0x00000004050c7836 */ /* 0x004fe20000000000 */
[----:B------:R2:W-:Y:S04]  /*c5e0*/  STL.64 [R1+0x60], R24 ;  /* 0x0000601801007387 */ /* 0x0005e80000100a00 */
[----:B------:R2:W-:Y:S04]  /*c5f0*/  STL.64 [R1+0x58], R22 ;  /* 0x0000581601007387 */ /* 0x0005e80000100a00 */
[----:B------:R2:W-:Y:S04]  /*c600*/  STL.64 [R1+0x50], R20 ;  /* 0x0000501401007387 */ /* 0x0005e80000100a00 */
[----:B------:R2:W-:Y:S04]  /*c610*/  STL.64 [R1+0x38], R10 ;  /* 0x0000380a01007387 */ /* 0x0005e80000100a00 */
[----:B------:R2:W-:Y:S04]  /*c620*/  STL.64 [R1+0x48], R14 ;  /* 0x0000480e01007387 */ /* 0x0005e80000100a00 */
[----:B------:R2:W-:Y:S01]  /*c630*/  STL.64 [R1+0x40], R12 ;  /* 0x0000400c01007387 */ /* 0x0005e20000100a00 */
[C---:B---3--:R-:W-:Y:S01]  /*c640*/  IADD3 R5, R9.reuse, 0x4, RZ ;  /* 0x0000000409057810 */ /* 0x048fe20007ffe0ff */
[C---:B------:R-:W-:Y:S01]  /*c650*/  VIADD R7, R9.reuse, 0x8 ;  /* 0x0000000809077836 */ /* 0x040fe20000000000 */
[C---:B------:R-:W-:Y:S01]  /*c660*/  IADD3 R5, R9.reuse, 0x10, RZ ;  /* 0x0000001009057810 */ /* 0x040fe20007ffe0ff */
[C---:B------:R-:W-:Y:S01]  /*c670*/  VIADD R6, R9.reuse, 0xc ;  /* 0x0000000c09067836 */ /* 0x040fe20000000000 */
[C---:B------:R-:W-:Y:S01]  /*c680*/  IADD3 R5, R9.reuse, 0x1c, RZ ;  /* 0x0000001c09057810 */ /* 0x040fe20007ffe0ff */
[----:B------:R-:W-:Y:S01]  /*c690*/  VIADD R7, R9, 0x14 ;  /* 0x0000001409077836 */ /* 0x000fe20000000000 */
[----:B------:R-:W-:Y:S01]  /*c6a0*/  IADD3 R7, -R19, UR4, RZ ;  /* 0x0000000413077c10 */ /* 0x000fe2000fffe1ff */
[----:B------:R-:W-:-:S02]  /*c6b0*/  VIADD R6, R9, 0x18 ;  /* 0x0000001809067836 */ /* 0x000fc40000000000 */
[----:B-1----:R-:W-:-:S07]  /*c6c0*/  IMAD R8, R8, -0x80, -R19 ;  /* 0xffffff8008087824 */ /* 0x002fce00078e0a13 */
.L_x_2116:
[----:B------:R-:W-:-:S05]  /*c6d0*/  IMAD.U32 R5, RZ, RZ, UR36 ;  /* 0x00000024ff057e24 */ /* 0x000fca000f8e00ff */
[----:B------:R-:W-:-:S04]  /*c6e0*/  LOP3.LUT R5, R5, 0x1, RZ, 0xfc, !PT ;  /* 0x0000000105057812 */ /* 0x000fc800078efcff */
[----:B------:R-:W-:-:S13]  /*c6f0*/  ISETP.NE.AND P6, PT, R5, 0x3, PT ;  /* 0x000000030500780c */ /* 0x000fda0003fc5270 */
[----:B------:R-:W-:Y:S05]  /*c700*/  @!P6 BRA `(.L_x_2106) ;  /* 0x000000000004e947 */ /* 0x000fea0003800000 */
[----:B------:R-:W-:Y:S01]  /*c710*/  BPT.TRAP 0x1 ;  /* 0x000000040000795c */ /* 0x000fe20000300000 */
.L_x_2106:
[----:B------:R-:W-:Y:S01]  /*c720*/  IMAD R6, R0, 0x8, R16 ;  /* 0x0000000800067824 */ /* 0x000fe200078e0210 */
[----:B--2---:R-:W-:-:S04]  /*c730*/  SHF.L.U32 R23, R4, 0x1f, RZ ;  /* 0x0000001f04177819 */ /* 0x004fc800000006ff */
[----:B------:R1:W2:Y:S01]  /*c740*/  SYNCS.PHASECHK.TRANS64.TRYWAIT P0, [R6+URZ+0x30c10], R23 ;  /* 0x030c1017060075a7 */ /* 0x0002a2000800017f */
[----:B------:R-:W-:Y:S05]  /*c750*/  @!P6 BRA `(.L_x_2107) ;  /* 0x000000000004e947 */ /* 0x000fea0003800000 */
[----:B------:R-:W-:Y:S01]  /*c760*/  BPT.TRAP 0x1 ;  /* 0x000000040000795c */ /* 0x000fe20000300000 */
.L_x_2107:
[----:B------:R-:W-:-:S04]  /*c770*/  IADD3 R5, R16, 0x10000, RZ ;  /* 0x0001000010057810 */ /* 0x000fc80007ffe0ff */
[----:B------:R-:W-:-:S04]  /*c780*/  SHF.R.U32.HI R5, RZ, 0x4, R5 ;  /* 0x00000004ff057819 */ /* 0x000fc80000011605 */
[----:B------:R-:W-:-:S04]  /*c790*/  LOP3.LUT R5, R5, 0x3fff, RZ, 0xc0, !PT ;  /* 0x00003fff05057812 */ /* 0x000fc800078ec0ff */
[----:B------:R-:W-:Y:S01]  /*c7a0*/  LOP3.LUT R11, R5, 0x10000, RZ, 0xfc, !PT ;  /* 0x00010000050b7812 */ /* 0x000fe200078efcff */
[----:B--2---:R-:W-:Y:S06]  /*c7b0*/  @P0 BRA `(.L_x_2108) ;  /* 0x0000000000080947 */ /* 0x004fec0003800000 */
[----:B------:R-:W2:Y:S02]  /*c7c0*/  SYNCS.PHASECHK.TRANS64.TRYWAIT P0, [R6+URZ+0x30c10], R23 ;  /* 0x030c1017060075a7 */ /* 0x000ea4000800017f */
[----:B--2---:R-:W-:Y:S05]  /*c7d0*/  @!P0 BRA `(.L_x_2109) ;  /* 0x0000009400088947 */ /* 0x004fea0003800000 */
.L_x_2108:
        /* <DEDUP_REMOVED lines=63> */
.L_x_2110:
[----:B------:R1:W1:Y:S01]  /*cbd0*/  SYNCS.PHASECHK.TRANS64.TRYWAIT P0, [R6+URZ+0x30c30], R23 ;  /* 0x030c3017060075a7 */ /* 0x000262000800017f */
[----:B------:R-:W-:Y:S05]  /*cbe0*/  @!P6 BRA `(.L_x_2111) ;  /* 0x000000000004e947 */ /* 0x000fea0003800000 */
[----:B------:R-:W-:Y:S01]  /*cbf0*/  BPT.TRAP 0x1 ;  /* 0x000000040000795c */ /* 0x000fe20000300000 */
.L_x_2111:
[----:B-1----:R-:W-:Y:S05]  /*cc00*/  @P0 BRA `(.L_x_2112) ;  /* 0x0000000000080947 */ /* 0x002fea0003800000 */
[----:B------:R-:W1:Y:S02]  /*cc10*/  SYNCS.PHASECHK.TRANS64.TRYWAIT P0, [R6+URZ+0x30c30], R23 ;  /* 0x030c3017060075a7 */ /* 0x000e64000800017f */
[----:B-1----:R-:W-:Y:S05]  /*cc20*/  @!P0 BRA `(.L_x_2113) ;  /* 0x0000009000088947 */ /* 0x002fea0003800000 */
.L_x_2112:
        /* <DEDUP_REMOVED lines=139> */
[----:B------:R1:W-:Y:S01]  /*d4e0*/  MUFU.TANH R6, R126 ;  /* 0x0000007e00067308 */ /* 0x0003e20000002400 */
[----:B--2---:R-:W-:Y:S01]  /*d4f0*/  IADD3 R2, -R2, 0x8, RZ ;  /* 0x0000000802027810 */ /* 0x004fe20007ffe1ff */
[----:B------:R-:W1:Y:S01]  /*d500*/  LDC.64 R94, c[0x0][0x748] ;  /* 0x0001d200ff5e7b82 */ /* 0x000e620000000a00 */
        /* <DEDUP_REMOVED lines=11> */
[----:B------:R-:W-:Y:S01]  /*d5c0*/  IMAD.IADD R96, R7, 0x1, R96 ;  /* 0x0000000107607824 */ /* 0x000fe200078e0260 */
[----:B------:R-:W-:-:S03]  /*d5d0*/  UIADD3 UR6, UR6, 0x6, URZ ;  /* 0x0000000606067890 */ /* 0x000fc6000fffe03f */
[----:B------:R-:W4:Y:S01]  /*d5e0*/  MUFU.TANH R90, R90 ;  /* 0x0000005a005a7308 */ /* 0x000f220000002400 */
        /* <DEDUP_REMOVED lines=120> */
[----:B------:R-:W-:-:S02]  /*dd70*/  ISETP.GE.AND P5, PT, R128, 0x20, PT ;  /* 0x000000208000780c */ /* 0x000fc40003fa6270 */
[----:B------:R-:W-:Y:S01]  /*dd80*/  LEA R136, R0, R136, 0xa ;  /* 0x0000008800887211 */ /* 0x000fe200078e50ff */
[----:B------:R-:W-:Y:S01]  /*dd90*/  VIADD R223, R9, 0x4 ;  /* 0x0000000409df7836 */ /* 0x000fe20000000000 */
[----:B------:R-:W-:Y:S01]  /*dda0*/  ISETP.GE.AND P4, PT, R128, 0x21, PT ;  /* 0x000000218000780c */ /* 0x000fe20003f86270 */
[----:B------:R-:W-:Y:S01]  /*ddb0*/  FMUL.FTZ R138, R129, UR9 ;  /* 0x00000009818a7c20 */ /* 0x000fe20008410000 */
[----:B----4-:R-:W-:Y:S01]  /*ddc0*/  FSEL R103, R90, -INF , !P0 ;  /* 0xff8000005a677808 */ /* 0x010fe20004000000 */
[----:B------:R4:W-:Y:S01]  /*ddd0*/  MUFU.TANH R146, R119 ;  /* 0x0000007700927308 */ /* 0x0009e20000002400 */
[----:B-1----:R-:W-:Y:S01]  /*dde0*/  FSEL R109, R91, -INF , !P1 ;  /* 0xff8000005b6d7808 */ /* 0x002fe20004800000 */
[----:B------:R-:W1:Y:S01]  /*ddf0*/  SHFL.IDX PT, R226, R224, R9, 0x1f ;  /* 0x00001f09e0e27589 */ /* 0x000e6200000e0000 */
[C---:B------:R-:W-:Y:S01]  /*de00*/  ISETP.GE.AND P0, PT, R128.reuse, 0x28, PT ;  /* 0x000000288000780c */ /* 0x040fe20003f06270 */
[----:B------:R-:W-:Y:S01]  /*de10*/  VIADD R231, R9, 0x8 ;  /* 0x0000000809e77836 */ /* 0x000fe20000000000 */
[----:B------:R-:W-:Y:S01]  /*de20*/  ISETP.GE.AND P1, PT, R128, 0x29, PT ;  /* 0x000000298000780c */ /* 0x000fe20003f26270 */
[----:B------:R-:W-:Y:S01]  /*de30*/  ULDC UR4, c[0x0][0x744] ;  /* 0x0001d10000047ab9 */ /* 0x000fe20000000800 */
        /* <DEDUP_REMOVED lines=34> */
[----:B----4-:R-:W-:Y:S02]  /*e060*/  FSEL R119, R160, -INF , !P1 ;  /* 0xff800000a0777808 */ /* 0x010fe40004800000 */
        /* <DEDUP_REMOVED lines=8> */
[----:B------:R-:W4:Y:S01]  /*e0f0*/  MUFU.TANH R147, R118 ;  /* 0x0000007600937308 */ /* 0x000f220000002400 */
        /* <DEDUP_REMOVED lines=20> */
[----:B---3--:R-:W-:Y:S02]  /*e240*/  FSEL R111, R155, -INF , !P5 ;  /* 0xff8000009b6f7808 */ /* 0x008fe40006800000 */
        /* <DEDUP_REMOVED lines=16> */
[----:B----4-:R-:W-:-:S02]  /*e350*/  FSEL R98, R147, -INF , !P2 ;  /* 0xff80000093627808 */ /* 0x010fc40005000000 */
        /* <DEDUP_REMOVED lines=21> */
[C---:B------:R-:W-:Y:S02]  /*e4b0*/  ISETP.GT.OR P2, PT, R221.reuse, 0x68, !P2 ;  /* 0x00000068dd00780c */ /* 0x040fe40005744670 */
[C---:B------:R-:W-:Y:S02]  /*e4c0*/  ISETP.GT.OR P0, PT, R221.reuse, 0x69, !P0 ;  /* 0x00000069dd00780c */ /* 0x040fe40004704670 */
[----:B------:R-:W-:Y:S02]  /*e4d0*/  ISETP.GT.OR P1, PT, R221, 0x70, !P1 ;  /* 0x00000070dd00780c */ /* 0x000fe40004f24670 */
[----:B------:R-:W-:-:S02]  /*e4e0*/  R2UR UR8, R136 ;  /* 0x00000000880872ca */ /* 0x000fc400000e0000 */
[----:B------:R-:W-:Y:S02]  /*e4f0*/  FSEL R129, R6, -INF , !P2 ;  /* 0xff80000006817808 */ /* 0x000fe40005000000 */
[----:B--2---:R-:W-:Y:S02]  /*e500*/  FSEL R139, R5, -INF , !P0 ;  /* 0xff800000058b7808 */ /* 0x004fe40004000000 */
[----:B----4-:R-:W-:Y:S02]  /*e510*/  FSEL R136, R2, -INF , !P1 ;  /* 0xff80000002887808 */ /* 0x010fe40004800000 */
[C---:B------:R-:W-:Y:S02]  /*e520*/  ISETP.GE.AND P2, PT, R128.reuse, 0x71, PT ;  /* 0x000000718000780c */ /* 0x040fe40003f46270 */
[C---:B------:R-:W-:Y:S02]  /*e530*/  ISETP.GE.AND P0, PT, R128.reuse, 0x78, PT ;  /* 0x000000788000780c */ /* 0x040fe40003f06270 */
[----:B------:R-:W-:-:S02]  /*e540*/  ISETP.GE.AND P1, PT, R128, 0x79, PT ;  /* 0x000000798000780c */ /* 0x000fc40003f26270 */
[----:B------:R1:W-:Y:S02]  /*e550*/  MUFU.TANH R128, R212 ;  /* 0x000000d400807308 */ /* 0x0003e40000002400 */
[----:B-1----:R-:W1:Y:S01]  /*e560*/  SHFL.IDX PT, R212, R224, R223, 0x1f ;  /* 0x00001fdfe0d47589 */ /* 0x002e6200000e0000 */
[C---:B------:R-:W-:Y:S02]  /*e570*/  ISETP.GT.OR P3, PT, R218.reuse, 0x71, !P3 ;  /* 0x00000071da00780c */ /* 0x040fe40005f64670 */
[C---:B------:R-:W-:Y:S02]  /*e580*/  ISETP.GT.OR P5, PT, R218.reuse, 0x78, !P5 ;  /* 0x00000078da00780c */ /* 0x040fe40006fa4670 */
[----:B------:R-:W-:Y:S02]  /*e590*/  ISETP.GT.OR P4, PT, R218, 0x79, !P4 ;  /* 0x00000079da00780c */ /* 0x000fe40006784670 */
[----:B------:R-:W2:Y:S01]  /*e5a0*/  SHFL.IDX PT, R218, R17, R9, 0x1f ;  /* 0x00001f0911da7589 */ /* 0x000ea200000e0000 */
[----:B------:R-:W-:Y:S01]  /*e5b0*/  IADD3 R232, R9, 0xc, RZ ;  /* 0x0000000c09e87810 */ /* 0x000fe20007ffe0ff */
[----:B------:R-:W-:-:S02]  /*e5c0*/  WARPGROUP.DEPBAR.LE gsb0, 0x0 ;  /* 0x00008000000079c5 */ /* 0x000fc40000010000 */
        /* <DEDUP_REMOVED lines=13> */
[----:B------:R-:W-:-:S02]  /*e6a0*/  VIADD R221, R9, 0x14 ;  /* 0x0000001409dd7836 */ /* 0x000fc40000000000 */
[----:B------:R-:W-:Y:S02]  /*e6b0*/  FFMA.FTZ R26, R214, UR4, -R218 ;  /* 0x00000004d61a7c23 */ /* 0x000fe400080108da */
[----:B------:R2:W4:Y:S01]  /*e6c0*/  MUFU.EX2 R214, R216 ;  /* 0x000000d800d67308 */ /* 0x0005220000000800 */
[----:B------:R-:W4:Y:S01]  /*e6d0*/  SHFL.IDX PT, R231, R17, R231, 0x1f ;  /* 0x00001fe711e77589 */ /* 0x000f2200000e0000 */
[--C-:B---3--:R-:W-:Y:S01]  /*e6e0*/  FADD.FTZ R218, R30, -R24.reuse ;  /* 0x800000181eda7221 */ /* 0x108fe20000010000 */
[----:B--2---:R-:W-:Y:S02]  /*e6f0*/  FADD.FTZ R216, R28, -R24 ;  /* 0x800000181cd87221 */ /* 0x004fe40000010000 */
[----:B------:R-:W2:Y:S04]  /*e700*/  SHFL.IDX PT, R28, R224, R27, 0x1f ;  /* 0x00001f1be01c7589 */ /* 0x000ea800000e0000 */
[----:B------:R1:W-:Y:S04]  /*e710*/  SHFL.IDX PT, R27, R224, R221, 0x1f ;  /* 0x00001fdde01b7589 */ /* 0x0003e800000e0000 */
[----:B------:R3:W2:Y:S01]  /*e720*/  SHFL.IDX PT, R30, R17, R232, 0x1f ;  /* 0x00001fe8111e7589 */ /* 0x0006a200000e0000 */
[--C-:B-1----:R-:W-:Y:S01]  /*e730*/  FADD.FTZ R221, R29, -R223.reuse ;  /* 0x800000df1ddd7221 */ /* 0x102fe20000010000 */
[----:B------:R-:W-:Y:S01]  /*e740*/  IADD3 R29, R9, 0x18, RZ ;  /* 0x00000018091d7810 */ /* 0x000fe20007ffe0ff */
[----:B------:R-:W-:Y:S01]  /*e750*/  FADD.FTZ R223, R31, -R223 ;  /* 0x800000df1fdf7221 */ /* 0x000fe20000010000 */
[----:B------:R-:W-:-:S04]  /*e760*/  VIADD R31, R9, 0x10 ;  /* 0x00000010091f7836 */ /* 0x000fc80000000000 */
        /* <DEDUP_REMOVED lines=10> */
[----:B------:R-:W-:Y:S01]  /*e810*/  IADD3 R32, R9, 0x14, RZ ;  /* 0x0000001409207810 */ /* 0x000fe20007ffe0ff */
        /* <DEDUP_REMOVED lines=12> */
[----:B------:R-:W-:Y:S02]  /*e8e0*/  VIADD R229, R9, 0x1c ;  /* 0x0000001c09e57836 */ /* 0x000fe40000000000 */
[--C-:B------:R-:W-:Y:S02]  /*e8f0*/  FADD.FTZ R225, R33, -R27.reuse ;  /* 0x8000001b21e17221 */ /* 0x100fe40000010000 */
[----:B------:R-:W2:Y:S04]  /*e900*/  SHFL.IDX PT, R33, R17, R34, 0x1f ;  /* 0x00001f2211217589 */ /* 0x000ea800000e0000 */
[----:B------:R-:W3:Y:S01]  /*e910*/  SHFL.IDX PT, R34, R17, R229, 0x1f ;  /* 0x00001fe511227589 */ /* 0x000ee200000e0000 */
[----:B------:R-:W-:Y:S01]  /*e920*/  FMUL.FTZ R226, R24, R226 ;  /* 0x000000e218e27220 */ /* 0x000fe20000410000 */
[--C-:B-1----:R-:W-:Y:S01]  /*e930*/  FFMA.FTZ R211, R211, UR4, -R32.reuse ;  /* 0x00000004d3d37c23 */ /* 0x102fe20008010820 */
[----:B------:R-:W-:Y:S01]  /*e940*/  FFMA.FTZ R32, R210, UR4, -R32 ;  /* 0x00000004d2207c23 */ /* 0x000fe20008010820 */
[----:B------:R-:W-:Y:S01]  /*e950*/  FFMA.FTZ R210, -R19, R19, 1 ;  /* 0x3f80000013d27423 */ /* 0x000fe20000010113 */
[----:B------:R-:W1:Y:S01]  /*e960*/  MUFU.EX2 R219, R219 ;  /* 0x000000db00db7308 */ /* 0x000e620000000800 */
[----:B------:R-:W-:-:S02]  /*e970*/  FADD.FTZ R228, R35, -R27 ;  /* 0x8000001b23e47221 */ /* 0x000fc40000010000 */
[----:B------:R-:W-:Y:S01]  /*e980*/  FMUL.FTZ R210, R210, R226 ;  /* 0x000000e2d2d27220 */ /* 0x000fe20000410000 */
[----:B------:R-:W4:Y:S01]  /*e990*/  SHFL.IDX PT, R35, R15, R9, 0x1f ;  /* 0x00001f090f237589 */ /* 0x000f2200000e0000 */
[----:B------:R-:W-:-:S03]  /*e9a0*/  IADD3 R226, R9, 0x4, RZ ;  /* 0x0000000409e27810 */ /* 0x000fc60007ffe0ff */
[----:B------:R2:W-:Y:S01]  /*e9b0*/  MUFU.EX2 R18, R31 ;  /* 0x0000001f00127308 */ /* 0x0005e20000000800 */
[----:B------:R-:W-:-:S07]  /*e9c0*/  VIADD R36, R9, 0xc ;  /* 0x0000000c09247836 */ /* 0x000fce0000000000 */
[----:B------:R3:W-:Y:S01]  /*e9d0*/  MUFU.EX2 R19, R32 ;  /* 0x0000002000137308 */ /* 0x0007e20000000800 */
[--C-:B--2---:R-:W-:Y:S01]  /*e9e0*/  FFMA.FTZ R31, R208, UR4, -R33.reuse ;  /* 0x00000004d01f7c23 */ /* 0x104fe20008010821 */
[----:B---3--:R-:W-:Y:S01]  /*e9f0*/  FFMA.FTZ R32, R209, UR4, -R33 ;  /* 0x00000004d1207c23 */ /* 0x008fe20008010821 */
[----:B------:R-:W-:Y:S02]  /*ea00*/  FFMA.FTZ R33, R206, UR4, -R34 ;  /* 0x00000004ce217c23 */ /* 0x000fe40008010822 */
[----:B------:R-:W2:Y:S03]  /*ea10*/  SHFL.IDX PT, R206, R15, R226, 0x1f ;  /* 0x00001fe20fce7589 */ /* 0x000ea600000e0000 */
[----:B------:R3:W-:Y:S01]  /*ea20*/  MUFU.EX2 R27, R231 ;  /* 0x000000e7001b7308 */ /* 0x0007e20000000800 */
[----:B------:R-:W-:Y:S01]  /*ea30*/  FFMA.FTZ R208, -R230, R230, 1 ;  /* 0x3f800000e6d07423 */ /* 0x000fe200000101e6 */
[----:B-1----:R-:W-:Y:S01]  /*ea40*/  FMUL.FTZ R227, R219, R227 ;  /* 0x000000e3dbe37220 */ /* 0x002fe20000410000 */
[----:B---3--:R-:W-:-:S02]  /*ea50*/  FADD.FTZ R231, R37, -R232 ;  /* 0x800000e825e77221 */ /* 0x008fc40000010000 */
[----:B------:R1:W3:Y:S01]  /*ea60*/  SHFL.IDX PT, R37, R15, R36, 0x1f ;  /* 0x00001f240f257589 */ /* 0x0002e200000e0000 */
[----:B------:R-:W-:Y:S01]  /*ea70*/  FMUL.FTZ R208, R208, R227 ;  /* 0x000000e3d0d07220 */ /* 0x000fe20000410000 */
[C---:B------:R-:W-:Y:S01]  /*ea80*/  VIADD R215, R9.reuse, 0x8 ;  /* 0x0000000809d77836 */ /* 0x040fe20000000000 */
[C---:B------:R-:W-:Y:S01]  /*ea90*/  IADD3 R227, R9.reuse, 0x10, RZ ;  /* 0x0000001009e37810 */ /* 0x040fe20007ffe0ff */
[--C-:B----4-:R-:W-:Y:S01]  /*eaa0*/  FFMA.FTZ R204, R204, UR4, -R35.reuse ;  /* 0x00000004cccc7c23 */ /* 0x110fe20008010823 */
[----:B------:R-:W-:Y:S02]  /*eab0*/  VIADD R230, R9, 0x18 ;  /* 0x0000001809e67836 */ /* 0x000fe40000000000 */
[----:B------:R-:W4:Y:S01]  /*eac0*/  SHFL.IDX PT, R209, R15, R215, 0x1f ;  /* 0x00001fd70fd17589 */ /* 0x000f2200000e0000 */
[----:B-1----:R-:W-:-:S03]  /*ead0*/  FFMA.FTZ R36, R205, UR4, -R35 ;  /* 0x00000004cd247c23 */ /* 0x002fc60008010823 */
[----:B------:R-:W1:Y:S01]  /*eae0*/  SHFL.IDX PT, R205, R15, R227, 0x1f ;  /* 0x00001fe30fcd7589 */ /* 0x000e6200000e0000 */
[----:B------:R2:W-:Y:S01]  /*eaf0*/  MUFU.EX2 R35, R204 ;  /* 0x000000cc00237308 */ /* 0x0005e20000000800 */
[----:B------:R-:W-:Y:S02]  /*eb00*/  FADD.FTZ R232, R39, -R232 ;  /* 0x800000e827e87221 */ /* 0x000fe40000010000 */
[----:B------:R-:W-:Y:S01]  /*eb10*/  SHFL.IDX PT, R39, R15, R230, 0x1f ;  /* 0x00001fe60f277589 */ /* 0x000fe200000e0000 */
[--C-:B--2---:R-:W-:Y:S01]  /*eb20*/  FFMA.FTZ R204, R122, UR4, -R206.reuse ;  /* 0x000000047acc7c23 */ /* 0x104fe200080108ce */
[----:B------:R-:W-:Y:S02]  /*eb30*/  FFMA.FTZ R206, R124, UR4, -R206 ;  /* 0x000000047cce7c23 */ /* 0x000fe400080108ce */
[----:B------:R-:W2:Y:S01]  /*eb40*/  SHFL.IDX PT, R122, R15, R229, 0x1f ;  /* 0x00001fe50f7a7589 */ /* 0x000ea200000e0000 */
        /* <DEDUP_REMOVED lines=8> */
[----:B-1----:R-:W-:-:S02]  /*ebd0*/  VIADD R211, R9, 0x14 ;  /* 0x0000001409d37836 */ /* 0x002fc40000000000 */
[----:B------:R-:W-:Y:S01]  /*ebe0*/  FFMA.FTZ R125, R125, UR4, -R209 ;  /* 0x000000047d7d7c23 */ /* 0x000fe200080108d1 */
[--C-:B------:R-:W-:Y:S02]  /*ebf0*/  FFMA.FTZ R123, R103, UR4, -R205.reuse ;  /* 0x00000004677b7c23 */ /* 0x100fe400080108cd */
[----:B------:R1:W-:Y:S01]  /*ec00*/  SHFL.IDX PT, R38, R15, R211, 0x1f ;  /* 0x00001fd30f267589 */ /* 0x0003e200000e0000 */
[----:B------:R-:W-:Y:S01]  /*ec10*/  IADD3 R209, R9, 0xc, RZ ;  /* 0x0000000c09d17810 */ /* 0x000fe20007ffe0ff */
[----:B------:R-:W-:Y:S01]  /*ec20*/  FFMA.FTZ R114, R114, UR4, -R205 ;  /* 0x0000000472727c23 */ /* 0x000fe200080108cd */
[----:B--2---:R-:W-:Y:S01]  /*ec30*/  FFMA.FTZ R205, R95, UR4, -R122 ;  /* 0x000000045fcd7c23 */ /* 0x004fe2000801087a */
[--C-:B------:R-:W-:Y:S01]  /*ec40*/  FFMA.FTZ R112, R112, UR4, -R39.reuse ;  /* 0x0000000470707c23 */ /* 0x100fe20008010827 */
[----:B-1----:R1:W-:Y:S01]  /*ec50*/  MUFU.EX2 R15, R204 ;  /* 0x000000cc000f7308 */ /* 0x0023e20000000800 */
        /* <DEDUP_REMOVED lines=39> */
[----:B------:R-:W-:-:S06]  /*eed0*/  VIADD R233, R9, 0xc ;  /* 0x0000000c09e97836 */ /* 0x000fcc0000000000 */
        /* <DEDUP_REMOVED lines=40> */
[----:B------:R-:W4:Y:S01]  /*f160*/  MUFU.EX2 R32, R32 ;  /* 0x0000002000207308 */ /* 0x000f220000000800 */
[----:B------:R-:W-:Y:S01]  /*f170*/  FFMA.FTZ R20, -R20, R20, 1 ;  /* 0x3f80000014147423 */ /* 0x000fe20000010114 */
[----:B------:R-:W-:Y:S01]  /*f180*/  FMUL.FTZ R224, R18, R224 ;  /* 0x000000e012e07220 */ /* 0x000fe20000410000 */
[----:B------:R-:W-:Y:S01]  /*f190*/  FMUL.FTZ R225, R17, R225 ;  /* 0x000000e111e17220 */ /* 0x000fe20000410000 */
[----:B------:R-:W-:Y:S01]  /*f1a0*/  FFMA.FTZ R21, -R21, R21, 1 ;  /* 0x3f80000015157423 */ /* 0x000fe20000010115 */
[C---:B------:R-:W-:Y:S01]  /*f1b0*/  VIADD R235, R9.reuse, 0x10 ;  /* 0x0000001009eb7836 */ /* 0x040fe20000000000 */
[----:B------:R-:W-:Y:S01]  /*f1c0*/  IADD3 R234, R9, 0x14, RZ ;  /* 0x0000001409ea7810 */ /* 0x000fe20007ffe0ff */
[----:B---3--:R-:W-:Y:S01]  /*f1d0*/  FFMA.FTZ R11, -R170, R170, 1 ;  /* 0x3f800000aa0b7423 */ /* 0x008fe200000101aa */
[----:B------:R-:W3:Y:S01]  /*f1e0*/  MUFU.EX2 R30, R30 ;  /* 0x0000001e001e7308 */ /* 0x000ee20000000800 */
[----:B-1----:R-:W-:Y:S01]  /*f1f0*/  FADD.FTZ R40, R40, -R218 ;  /* 0x800000da28287221 */ /* 0x002fe20000010000 */
[----:B------:R-:W-:-:S03]  /*f200*/  FMUL.FTZ R22, R20, R22 ;  /* 0x0000001614167220 */ /* 0x000fc60000410000 */
[----:B------:R-:W-:Y:S01]  /*f210*/  FMUL.FTZ R40, R35, R40 ;  /* 0x0000002823287220 */ /* 0x000fe20000410000 */
[--C-:B--2---:R-:W-:Y:S01]  /*f220*/  FADD.FTZ R41, R41, -R221.reuse ;  /* 0x800000dd29297221 */ /* 0x104fe20000010000 */
[----:B------:R-:W-:Y:S01]  /*f230*/  FMUL.FTZ R20, R211, R224 ;  /* 0x000000e0d3147220 */ /* 0x000fe20000410000 */
[----:B------:R-:W-:Y:S01]  /*f240*/  FMUL.FTZ R21, R21, R225 ;  /* 0x000000e115157220 */ /* 0x000fe20000410000 */
[----:B------:R-:W1:Y:S01]  /*f250*/  SHFL.IDX PT, R224, R14, R235, 0x1f ;  /* 0x00001feb0ee07589 */ /* 0x000e6200000e0000 */
[----:B------:R-:W-:Y:S01]  /*f260*/  FADD.FTZ R43, R43, -R221 ;  /* 0x800000dd2b2b7221 */ /* 0x000fe20000010000 */
[----:B------:R-:W-:Y:S01]  /*f270*/  FMUL.FTZ R11, R11, R40 ;  /* 0x000000280b0b7220 */ /* 0x000fe20000410000 */
[--C-:B------:R-:W-:Y:S01]  /*f280*/  FFMA.FTZ R105, R105, UR4, -R97.reuse ;  /* 0x0000000469697c23 */ /* 0x100fe20008010861 */
[----:B------:R-:W2:Y:S01]  /*f290*/  SHFL.IDX PT, R225, R14, R234, 0x1f ;  /* 0x00001fea0ee17589 */ /* 0x000ea200000e0000 */
[----:B------:R-:W-:Y:S01]  /*f2a0*/  FFMA.FTZ R104, R104, UR4, -R97 ;  /* 0x0000000468687c23 */ /* 0x000fe20008010861 */
[----:B------:R-:W-:Y:S01]  /*f2b0*/  FFMA.FTZ R40, -R169, R169, 1 ;  /* 0x3f800000a9287423 */ /* 0x000fe200000101a9 */
[----:B------:R-:W-:Y:S01]  /*f2c0*/  FMUL.FTZ R221, R15, R41 ;  /* 0x000000290fdd7220 */ /* 0x000fe20000410000 */
[----:B------:R3:W-:Y:S01]  /*f2d0*/  MUFU.EX2 R97, R109 ;  /* 0x0000006d00617308 */ /* 0x0007e20000000800 */
[--C-:B------:R-:W-:Y:S01]  /*f2e0*/  FADD.FTZ R44, R44, -R222.reuse ;  /* 0x800000de2c2c7221 */ /* 0x100fe20000010000 */
[----:B------:R-:W-:Y:S01]  /*f2f0*/  FADD.FTZ R46, R46, -R222 ;  /* 0x800000de2e2e7221 */ /* 0x000fe20000010000 */
[----:B------:R-:W-:Y:S01]  /*f300*/  FMUL.FTZ R222, R37, R43 ;  /* 0x0000002b25de7220 */ /* 0x000fe20000410000 */
[----:B------:R-:W-:Y:S01]  /*f310*/  FMUL.FTZ R43, R40, R221 ;  /* 0x000000dd282b7220 */ /* 0x000fe20000410000 */
[----:B------:R-:W-:Y:S01]  /*f320*/  FFMA.FTZ R40, -R23, R23, 1 ;  /* 0x3f80000017287423 */ /* 0x000fe20000010117 */
[----:B---3--:R4:W-:Y:S01]  /*f330*/  SHFL.IDX PT, R109, R12, R227, 0x1f ;  /* 0x00001fe30c6d7589 */ /* 0x0089e200000e0000 */
[----:B------:R-:W-:Y:S01]  /*f340*/  FFMA.FTZ R23, -R88, R88, 1 ;  /* 0x3f80000058177423 */ /* 0x000fe20000010158 */
[----:B------:R-:W-:Y:S01]  /*f350*/  FMUL.FTZ R46, R39, R46 ;  /* 0x0000002e272e7220 */ /* 0x000fe20000410000 */
[----:B------:R3:W2:Y:S01]  /*f360*/  MUFU.EX2 R10, R121 ;  /* 0x00000079000a7308 */ /* 0x0006a20000000800 */
[----:B----4-:R-:W-:-:S02]  /*f370*/  FMUL.FTZ R227, R32, R220 ;  /* 0x000000dc20e37220 */ /* 0x010fc40000410000 */
[----:B------:R-:W4:Y:S01]  /*f380*/  SHFL.IDX PT, R220, R14, R229, 0x1f ;  /* 0x00001fe50edc7589 */ /* 0x000f2200000e0000 */
[----:B------:R-:W-:Y:S01]  /*f390*/  FMUL.FTZ R23, R23, R46 ;  /* 0x0000002e17177220 */ /* 0x000fe20000410000 */
[----:B------:R-:W-:Y:S01]  /*f3a0*/  FMUL.FTZ R223, R30, R223 ;  /* 0x000000df1edf7220 */ /* 0x000fe20000410000 */
[----:B------:R-:W-:Y:S02]  /*f3b0*/  FFMA.FTZ R46, -R92, R92, 1 ;  /* 0x3f8000005c2e7423 */ /* 0x000fe4000001015c */
[----:B------:R-:W4:Y:S01]  /*f3c0*/  MUFU.EX2 R36, R36 ;  /* 0x0000002400247308 */ /* 0x000f220000000800 */
[----:B------:R-:W4:Y:S01]  /*f3d0*/  SHFL.IDX PT, R92, R217, R233, 0x1f ;  /* 0x00001fe9d95c7589 */ /* 0x000f2200000e0000 */
[----:B------:R-:W-:-:S03]  /*f3e0*/  FMUL.FTZ R209, R209, R223 ;  /* 0x000000dfd1d17220 */ /* 0x000fc60000410000 */
[----:B------:R-:W4:Y:S01]  /*f3f0*/  SHFL.IDX PT, R223, R14, R230, 0x1f ;  /* 0x00001fe60edf7589 */ /* 0x000f2200000e0000 */
[----:B------:R-:W-:-:S03]  /*f400*/  FMUL.FTZ R45, R94, R45 ;  /* 0x0000002d5e2d7220 */ /* 0x000fc60000410000 */
[----:B---3--:R3:W-:Y:S01]  /*f410*/  SHFL.IDX PT, R121, R12, R226, 0x1f ;  /* 0x00001fe20c797589 */ /* 0x0087e200000e0000 */
[----:B------:R-:W-:Y:S01]  /*f420*/  FFMA.FTZ R211, -R200, R200, 1 ;  /* 0x3f800000c8d37423 */ /* 0x000fe200000101c8 */
[----:B------:R-:W-:Y:S01]  /*f430*/  FMUL.FTZ R228, R19, R228 ;  /* 0x000000e413e47220 */ /* 0x000fe20000410000 */
[----:B-1----:R-:W-:Y:S01]  /*f440*/  FADD.FTZ R48, R48, -R224 ;  /* 0x800000e030307221 */ /* 0x002fe20000010000 */
[----:B--2---:R-:W-:Y:S01]  /*f450*/  FADD.FTZ R49, R49, -R225 ;  /* 0x800000e131317221 */ /* 0x004fe20000010000 */
        /* <DEDUP_REMOVED lines=11> */
[--C-:B----4-:R-:W-:Y:S01]  /*f510*/  FADD.FTZ R53, R53, -R220.reuse ;  /* 0x800000dc35357221 */ /* 0x110fe20000010000 */
[----:B------:R-:W-:Y:S01]  /*f520*/  FADD.FTZ R55, R55, -R220 ;  /* 0x800000dc37377221 */ /* 0x000fe20000010000 */
[----:B------:R-:W-:Y:S01]  /*f530*/  FFMA.FTZ R91, -R91, R91, 1 ;  /* 0x3f8000005b5b7423 */ /* 0x000fe2000001015b */
[----:B------:R-:W-:Y:S02]  /*f540*/  VIADD R228, R9, 0x8 ;  /* 0x0000000809e47836 */ /* 0x000fe40000000000 */
[----:B------:R-:W-:Y:S01]  /*f550*/  FFMA.FTZ R218, -R168, R168, 1 ;  /* 0x3f800000a8da7423 */ /* 0x000fe200000101a8 */
[----:B------:R-:W-:Y:S01]  /*f560*/  FMUL.FTZ R220, R36, R42 ;  /* 0x0000002a24dc7220 */ /* 0x000fe20000410000 */
        /* <DEDUP_REMOVED lines=465> */
.L_x_2114:
        /* <DEDUP_REMOVED lines=70> */
.L_x_2115:
        /* <DEDUP_REMOVED lines=12> */
.L_x_2105:
        /* <DEDUP_REMOVED lines=34> */
.L_x_2073:
[----:B------:R-:W-:Y:S05]  /*119c0*/  @P0 BRA `(.L_x_2067) ;  /* 0x0000004000000947 */ /* 0x000fea0003800000 */
[----:B------:R-:W-:Y:S01]  /*119d0*/  ULDC.64 UR4, c[0x0][0x878] ;  /* 0x00021e0000047ab9 */ /* 0x000fe20000000a00 */
[----:B------:R-:W2:Y:S01]  /*119e0*/  S2R R12, SR_TID.X ;  /* 0x00000000000c7919 */ /* 0x000ea20000002100 */
[----:B------:R-:W-:Y:S01]  /*119f0*/  UISETP.NE.U32.AND UP0, UPT, UR4, URZ, UPT ;  /* 0x0000003f0400728c */ /* 0x000fe2000bf05070 */
[----:B------:R-:W3:Y:S01]  /*11a00*/  S2UR UR8, SR_CTAID.Y ;  /* 0x00000000000879c3 */ /* 0x000ee20000002600 */
[----:B------:R-:W-:Y:S02]  /*11a10*/  ULDC.64 UR10, c[0x0][0x848] ;  /* 0x00021200000a7ab9 */ /* 0x000fe40000000a00 */
[----:B------:R-:W-:Y:S01]  /*11a20*/  UISETP.NE.AND.EX UP0, UPT, UR5, URZ, UPT, UP0 ;  /* 0x0000003f0500728c */ /* 0x000fe2000bf05300 */
[----:B------:R-:W4:Y:S04]  /*11a30*/  S2R R0, SR_CTAID.X ;  /* 0x0000000000007919 */ /* 0x000f280000002500 */
[----:B------:R-:W5:Y:S01]  /*11a40*/  LDC.64 R8, c[0x0][0x818] ;  /* 0x00020600ff087b82 */ /* 0x000f620000000a00 */
[----:B------:R-:W-:-:S05]  /*11a50*/  PLOP3.LUT P0, PT, PT, PT, UP0, 0x80, 0x0 ;  /* 0x000000000000781c */ /* 0x000fca0003f0f008 */
[----:B------:R-:W-:Y:S02]  /*11a60*/  @UP0 ULDC.64 UR4, c[0x0][0x878] ;  /* 0x00021e0000040ab9 */ /* 0x000fe40000000a00 */
[----:B------:R-:W-:Y:S01]  /*11a70*/  @UP0 UIMAD.WIDE UR4, UR37, 0x4, UR4 ;  /* 0x00000004250408a5 */ /* 0x000fe2000f8e0204 */
[----:B------:R-:W1:Y:S05]  /*11a80*/  LDC.64 R10, c[0x0][0x840] ;  /* 0x00021000ff0a7b82 */ /* 0x000e6a0000000a00 */
[----:B------:R-:W-:Y:S01]  /*11a90*/  MOV R2, UR4 ;  /* 0x0000000400027c02 */ /* 0x000fe20008000f00 */
[----:B------:R-:W-:Y:S01]  /*11aa0*/  IMAD.U32 R3, RZ, RZ, UR5 ;  /* 0x00000005ff037e24 */ /* 0x000fe2000f8e00ff */
[----:B------:R-:W-:-:S04]  /*11ab0*/  ULDC UR5, c[0x0][0x850] ;  /* 0x0002140000057ab9 */ /* 0x000fc80000000800 */
[----:B------:R-:W3:Y:S01]  /*11ac0*/  @P0 LDG.E R2, desc[UR38][R2.64] ;  /* 0x0000002602020981 */ /* 0x000ee2000c1e1900 */
[----:B------:R-:W-:Y:S01]  /*11ad0*/  UISETP.NE.AND UP1, UPT, UR5, 0x1, UPT ;  /* 0x000000010500788c */ /* 0x000fe2000bf25270 */
[----:B--2---:R-:W-:Y:S01]  /*11ae0*/  VIADD R13, R12, 0xffffff80 ;  /* 0xffffff800c0d7836 */ /* 0x004fe20000000000 */
[----:B------:R-:W-:Y:S01]  /*11af0*/  MOV R14, 0x400 ;  /* 0x00000400000e7802 */ /* 0x000fe20000000f00 */
[----:B------:R-:W2:Y:S01]  /*11b00*/  S2R R15, SR_CgaCtaId ;  /* 0x00000000000f7919 */ /* 0x000ea20000008800 */
[----:B----4-:R-:W-:Y:S02]  /*11b10*/  SHF.L.U32 R0, R0, 0xd, RZ ;  /* 0x0000000d00007819 */ /* 0x010fe400000006ff */
[----:B--2---:R-:W-:Y:S02]  /*11b20*/  LEA R15, R15, R14, 0x18 ;  /* 0x0000000e0f0f7211 */ /* 0x004fe400078ec0ff */
[----:B---3--:R-:W-:Y:S02]  /*11b30*/  @P0 R2UR UR4, R2 ;  /* 0x00000000020402ca */ /* 0x008fe400000e0000 */
[----:B------:R-:W-:-:S04]  /*11b40*/  SHF.R.S32.HI R2, RZ, 0x1f, R13 ;  /* 0x0000001fff027819 */ /* 0x000fc8000001140d */
[----:B------:R-:W-:-:S07]  /*11b50*/  LEA.HI R3, R2, R13, RZ, 0x7 ;  /* 0x0000000d02037211 */ /* 0x000fce00078f38ff */
[----:B------:R-:W-:-:S03]  /*11b60*/  @UP0 ULEA UR6, UR37, UR4, 0x7 ;  /* 0x0000000425060291 */ /* 0x000fc6000f8e383f */
[----:B------:R-:W-:Y:S01]  /*11b70*/  @UP1 ULDC UR4, c[0x0][0x854] ;  /* 0x0002150000041ab9 */ /* 0x000fe20000000800 */
[----:B------:R-:W-:Y:S02]  /*11b80*/  @UP0 USHF.R.S32.HI UR7, URZ, 0x1f, UR6 ;  /* 0x0000001f3f070899 */ /* 0x000fe40008011406 */
[----:B------:R-:W-:Y:S02]  /*11b90*/  UIMAD.WIDE.U32 UR4, UR8, UR4, URZ ;  /* 0x00000004080472a5 */ /* 0x000fe4000f8e003f */
[----:B------:R-:W-:-:S03]  /*11ba0*/  @UP0 ULEA.HI UR7, UR7, UR6, URZ, 0x7 ;  /* 0x0000000607070291 */ /* 0x000fc6000f8f383f */
[----:B------:R-:W-:Y:S01]  /*11bb0*/  UMOV UR6, UR8 ;  /* 0x0000000800067c82 */ /* 0x000fe20008000000 */
[----:B------:R-:W-:Y:S01]  /*11bc0*/  @UP1 ULDC UR8, c[0x0][0x858] ;  /* 0x0002160000081ab9 */ /* 0x000fe20000000800 */
[----:B------:R-:W-:Y:S02]  /*11bd0*/  @UP0 USHF.L.U32 UR7, UR7, 0x6, URZ ;  /* 0x0000000607070899 */ /* 0x000fe4000800063f */
[----:B------:R-:W-:Y:S02]  /*11be0*/  @UP1 USHF.R.U32.HI UR6, URZ, UR8, UR5 ;  /* 0x000000083f061299 */ /* 0x000fe40008011605 */
[----:B------:R-:W-:Y:S02]  /*11bf0*/  @UP0 ULOP3.LUT UR4, UR7, 0xffffe000, URZ, 0xc0, !UPT ;  /* 0xffffe00007040892 */ /* 0x000fe4000f8ec03f */
[----:B------:R-:W-:Y:S02]  /*11c00*/  USHF.R.S32.HI UR7, URZ, 0x1f, UR6 ;  /* 0x0000001f3f077899 */ /* 0x000fe40008011406 */
[----:B------:R-:W-:Y:S01]  /*11c10*/  @UP0 USHF.R.S32.HI UR5, URZ, 0x1f, UR4 ;  /* 0x0000001f3f050899 */ /* 0x000fe20008011404 */
[----:B------:R-:W-:-:S02]  /*11c20*/  ULDC.64 UR8, c[0x0][0x820] ;  /* 0x0002080000087ab9 */ /* 0x000fc40000000a00 */
[----:B------:R-:W-:Y:S01]  /*11c30*/  @!UP0 UMOV UR4, URZ ;  /* 0x0000003f00048c82 */ /* 0x000fe20008000000 */
[----:B-----5:R-:W-:Y:S01]  /*11c40*/  IMAD R2, R8, UR7, RZ ;  /* 0x0000000708027c24 */ /* 0x020fe2000f8e02ff */
[----:B------:R-:W-:Y:S01]  /*11c50*/  IADD3 R4, P0, R0, UR4, RZ ;  /* 0x0000000400047c10 */ /* 0x000fe2000ff1e0ff */
[----:B-1----:R-:W-:Y:S01]  /*11c60*/  IMAD R6, R10, UR7, RZ ;  /* 0x000000070a067c24 */ /* 0x002fe2000f8e02ff */
[----:B------:R-:W-:Y:S01]  /*11c70*/  @!UP0 UMOV UR5, URZ ;  /* 0x0000003f00058c82 */ /* 0x000fe20008000000 */
[----:B------:R-:W-:Y:S01]  /*11c80*/  IMAD R9, R9, UR6, R2 ;  /* 0x0000000609097c24 */ /* 0x000fe2000f8e0202 */
[C---:B------:R-:W-:Y:S01]  /*11c90*/  LOP3.LUT R2, R3.reuse, 0xfffff80, RZ, 0xc0, !PT ;  /* 0x0fffff8003027812 */ /* 0x040fe200078ec0ff */
[----:B------:R-:W-:Y:S01]  /*11ca0*/  IMAD.SHL.U32 R3, R3, 0x20, RZ ;  /* 0x0000002003037824 */ /* 0x000fe200078e00ff */
[----:B------:R-:W-:Y:S01]  /*11cb0*/  LEA.HI.X.SX32 R5, R0, UR5, 0x1, P0 ;  /* 0x0000000500057c11 */ /* 0x000fe200080f0eff */
[----:B------:R-:W-:Y:S02]  /*11cc0*/  USHF.R.S32.HI UR4, URZ, 0x1f, UR37 ;  /* 0x0000001f3f047899 */ /* 0x000fe40008011425 */
[----:B------:R-:W-:Y:S01]  /*11cd0*/  IMAD.IADD R0, R13, 0x1, -R2 ;  /* 0x000000010d007824 */ /* 0x000fe200078e0a02 */
[----:B------:R-:W-:Y:S01]  /*11ce0*/  LOP3.LUT R7, R3, 0x3ffff000, RZ, 0xc0, !PT ;  /* 0x3ffff00003077812 */ /* 0x000fe200078ec0ff */
[----:B------:R-:W-:Y:S01]  /*11cf0*/  IMAD.WIDE.U32 R2, R8, UR6, R4 ;  /* 0x0000000608027c25 */ /* 0x000fe2000f8e0004 */
[----:B------:R-:W-:-:S02]  /*11d00*/  USEL UR4, UR4, URZ, !UP0 ;  /* 0x0000003f04047287 */ /* 0x000fc4000c000000 */
[----:B------:R-:W-:Y:S01]  /*11d10*/  LEA R0, R0, R7, 0x2 ;  /* 0x0000000700007211 */ /* 0x000fe200078e10ff */
[----:B------:R-:W-:Y:S01]  /*11d20*/  IMAD R7, R11, UR6, R6 ;  /* 0x000000060b077c24 */ /* 0x000fe2000f8e0206 */
[----:B------:R-:W-:Y:S01]  /*11d30*/  UIMAD UR5, UR4, UR8, URZ ;  /* 0x00000008040572a4 */ /* 0x000fe2000f8e023f */
[----:B------:R-:W-:Y:S01]  /*11d40*/  IMAD.WIDE.U32 R4, R10, UR6, R4 ;  /* 0x000000060a047c25 */ /* 0x000fe2000f8e0004 */
[----:B------:R-:W-:Y:S01]  /*11d50*/  USEL UR6, UR37, URZ, !UP0 ;  /* 0x0000003f25067287 */ /* 0x000fe2000c000000 */
[----:B------:R-:W-:Y:S01]  /*11d60*/  LEA R0, R0, R15, 0x2 ;  /* 0x0000000f00007211 */ /* 0x000fe200078e10ff */
[----:B------:R-:W-:Y:S01]  /*11d70*/  UIMAD UR4, UR4, UR10, URZ ;  /* 0x0000000a040472a4 */ /* 0x000fe2000f8e023f */
[----:B------:R-:W-:Y:S01]  /*11d80*/  IMAD.IADD R3, R3, 0x1, R9 ;  /* 0x0000000103037824 */ /* 0x000fe200078e0209 */
[----:B------:R-:W-:Y:S01]  /*11d90*/  IADD3 R5, R5, R7, RZ ;  /* 0x0000000705057210 */ /* 0x000fe20007ffe0ff */
[----:B------:R-:W-:Y:S01]  /*11da0*/  IMAD.U32 R7, RZ, RZ, UR10 ;  /* 0x0000000aff077e24 */ /* 0x000fe2000f8e00ff */
[----:B------:R-:W-:Y:S01]  /*11db0*/  UIMAD UR5, UR6, UR9, UR5 ;  /* 0x00000009060572a4 */ /* 0x000fe2000f8e0205 */
[----:B------:R-:W-:Y:S01]  /*11dc0*/  IMAD.U32 R9, RZ, RZ, UR8 ;  /* 0x00000008ff097e24 */ /* 0x000fe2000f8e00ff */
[----:B------:R-:W-:-:S02]  /*11dd0*/  UIMAD UR4, UR6, UR11, UR4 ;  /* 0x0000000b060472a4 */ /* 0x000fc4000f8e0204 */
[----:B------:R-:W-:-:S04]  /*11de0*/  IMAD.WIDE.U32 R4, R7, UR6, R4 ;  /* 0x0000000607047c25 */ /* 0x000fc8000f8e0004 */
[----:B------:R-:W-:Y:S01]  /*11df0*/  IMAD.WIDE.U32 R2, R9, UR6, R2 ;  /* 0x0000000609027c25 */ /* 0x000fe2000f8e0002 */
[----:B------:R-:W-:-:S03]  /*11e00*/  IADD3 R6, R5, UR4, RZ ;  /* 0x0000000405067c10 */ /* 0x000fc6000fffe0ff */
[----:B------:R-:W-:Y:S01]  /*11e10*/  VIADD R7, R3, UR5 ;  /* 0x0000000503077c36 */ /* 0x000fe20008000000 */
[----:B------:R-:W-:Y:S05]  /*11e20*/  WARPSYNC.ALL ;  /* 0x0000000000007948 */ /* 0x000fea0003800000 */
        /* <DEDUP_REMOVED lines=32> */
.L_x_2119:
[----:B------:R-:W-:Y:S01]  /*12030*/  @P0 ELECT P1, URZ, PT ;  /* 0x00000000003f082f */ /* 0x000fe20003820000 */
[----:B------:R1:W-:-:S12]  /*12040*/  UBLKRED.G.S.ADD.F32.RN [UR4], [UR6], UR7, desc[UR8] ;  /* 0x00000804060073bb */ /* 0x0003d800080a1407 */
[----:B------:R-:W-:Y:S02]  /*12050*/  @P1 PLOP3.LUT P0, PT, P1, PT, PT, 0x8, 0x0 ;  /* 0x000000000000181c */ /* 0x000fe40000f0e170 */
[----:B------:R-:W-:-:S11]  /*12060*/  PLOP3.LUT P1, PT, PT, PT, PT, 0x8, 0x0 ;  /* 0x000000000000781c */ /* 0x000fd60003f2e170 */
[----:B-1----:R-:W-:Y:S05]  /*12070*/  @P0 BRA.U.ANY `(.L_x_2119) ;  /* 0xfffffffd00ec0947 */ /* 0x002fea000393ffff */
[----:B------:R0:W-:Y:S01]  /*12080*/  UTMACMDFLUSH ;  /* 0x00000000000079b7 */ /* 0x0001e20000000000 */
[----:B------:R-:W-:-:S04]  /*12090*/  DEPBAR.LE SB0, 0x0 ;  /* 0x000080000000791a */ /* 0x000fc80000000000 */
.L_x_2118:
[----:B------:R-:W-:Y:S05]  /*120a0*/  BSYNC B0 ;  /* 0x0000000000007941 */ /* 0x000fea0003800000 */
.L_x_2117:
        /* <DEDUP_REMOVED lines=25> */
.L_x_2120:
[----:B------:R-:W-:Y:S01]  /*12240*/  @P0 ELECT P1, URZ, PT ;  /* 0x00000000003f082f */ /* 0x000fe20003820000 */
[----:B------:R2:W-:-:S12]  /*12250*/  UBLKRED.G.S.ADD.F32.RN [UR4], [UR6], UR7, desc[UR8] ;  /* 0x00000804060073bb */ /* 0x0005d800080a1407 */
[----:B------:R-:W-:Y:S02]  /*12260*/  @P1 PLOP3.LUT P0, PT, P1, PT, PT, 0x8, 0x0 ;  /* 0x000000000000181c */ /* 0x000fe40000f0e170 */
[----:B------:R-:W-:-:S11]  /*12270*/  PLOP3.LUT P1, PT, PT, PT, PT, 0x8, 0x0 ;  /* 0x000000000000781c */ /* 0x000fd60003f2e170 */
[----:B--2---:R-:W-:Y:S05]  /*12280*/  @P0 BRA.U.ANY `(.L_x_2120) ;  /* 0xfffffffd00ec0947 */ /* 0x004fea000393ffff */
[----:B------:R0:W-:Y:S01]  /*12290*/  UTMACMDFLUSH ;  /* 0x00000000000079b7 */ /* 0x0001e20000000000 */
[----:B------:R-:W-:-:S04]  /*122a0*/  DEPBAR.LE SB0, 0x0 ;  /* 0x000080000000791a */ /* 0x000fc80000000000 */
[----:B------:R-:W-:Y:S05]  /*122b0*/  BRA `(.L_x_2067) ;  /* 0x0000003400c47947 */ /* 0x000fea0003800000 */
.L_x_2062:
        /* <DEDUP_REMOVED lines=21> */
.L_x_2122:
        /* <DEDUP_REMOVED lines=13> */
.L_x_2124:
[----:B------:R-:W-:-:S05]  /*124e0*/  ULDC UR4, c[0x0][0x8c4] ;  /* 0x0002310000047ab9 */ /* 0x000fca0000000800 */
.L_x_2123:
        /* <DEDUP_REMOVED lines=44> */
.L_x_2125:
        /* <DEDUP_REMOVED lines=13> */
.L_x_2126:
        /* <DEDUP_REMOVED lines=12> */
.L_x_2127:
        /* <DEDUP_REMOVED lines=22> */
.L_x_2128:
[----:B------:R-:W-:-:S13]  /*12aa0*/  ISETP.GT.AND P0, PT, R2, UR7, PT ;  /* 0x0000000702007c0c */ /* 0x000fda000bf04270 */
[----:B------:R-:W-:Y:S05]  /*12ab0*/  @!P0 BRA `(.L_x_2067) ;  /* 0x0000002c00c48947 */ /* 0x000fea0003800000 */
[----:B------:R-:W-:Y:S01]  /*12ac0*/  ULDC.64 UR14, c[0x0][0x2d8] ;  /* 0x0000b600000e7ab9 */ /* 0x000fe20000000a00 */
[----:B------:R-:W-:Y:S01]  /*12ad0*/  VIADD R0, R2, -UR7 ;  /* 0x8000000702007c36 */ /* 0x000fe20008000000 */
[----:B------:R-:W-:Y:S02]  /*12ae0*/  UIMAD UR11, UR11, UR14, URZ ;  /* 0x0000000e0b0b72a4 */ /* 0x000fe4000f8e023f */
[----:B------:R-:W-:Y:S02]  /*12af0*/  USHF.R.S32.HI UR6, URZ, 0x1f, UR12 ;  /* 0x0000001f3f067899 */ /* 0x000fe4000801140c */
[----:B------:R-:W-:Y:S01]  /*12b00*/  UIMAD.WIDE.U32 UR8, UR16, UR14, URZ ;  /* 0x0000000e100872a5 */ /* 0x000fe2000f8e003f */
        /* <DEDUP_REMOVED lines=33> */
.L_x_2131:
[----:B------:R-:W-:Y:S05]  /*12d20*/  BSYNC B0 ;  /* 0x0000000000007941 */ /* 0x000fea0003800000 */
.L_x_2130:
        /* <DEDUP_REMOVED lines=19> */
.L_x_2133:
[----:B------:R-:W-:Y:S05]  /*12e60*/  BSYNC B0 ;  /* 0x0000000000007941 */ /* 0x000fea0003800000 */
.L_x_2132:
[----:B------:R-:W-:Y:S06]  /*12e70*/  BAR.ARV 0xa, 0xa0 ;  /* 0x0282800000007b1d */ /* 0x000fec0000002000 */
[----:B------:R-:W-:Y:S04]  /*12e80*/  BSSY B0, `(.L_x_2134) ;  /* 0x0000003000007945 */ /* 0x000fe80003800000 */
[----:B------:R-:W-:Y:S05]  /*12e90*/  @!P0 BRA `(.L_x_2135) ;  /* 0x0000000000048947 */ /* 0x000fea0003800000 */
[----:B------:R-:W-:-:S04]  /*12ea0*/  DEPBAR.LE SB0, 0x0 ;  /* 0x000080000000791a */ /* 0x000fc80000000000 */
.L_x_2135:
[----:B------:R-:W-:Y:S05]  /*12eb0*/  BSYNC B0 ;  /* 0x0000000000007941 */ /* 0x000fea0003800000 */
.L_x_2134:
[----:B------:R-:W-:Y:S06]  /*12ec0*/  BAR.ARV 0xb, 0xa0 ;  /* 0x02c2800000007b1d */ /* 0x000fec0000002000 */
[----:B------:R-:W-:Y:S01]  /*12ed0*/  UIADD3 UR15, UR7, 0x1, URZ ;  /* 0x00000001070f7890 */ /* 0x000fe2000fffe03f */
[----:B------:R-:W-:Y:S11]  /*12ee0*/  BRA `(.L_x_2136) ;  /* 0x0000000000047947 */ /* 0x000ff60003800000 */
.L_x_2129:
[----:B------:R-:W-:-:S05]  /*12ef0*/  UMOV UR15, UR7 ;  /* 0x00000007000f7c82 */ /* 0x000fca0008000000 */
.L_x_2136:
        /* <DEDUP_REMOVED lines=21> */
.L_x_2149:
        /* <DEDUP_REMOVED lines=20> */
.L_x_2138:
[----:B------:R-:W-:Y:S05]  /*13190*/  BSYNC B0 ;  /* 0x0000000000007941 */ /* 0x000fea0003800000 */
.L_x_2137:
        /* <DEDUP_REMOVED lines=13> */
.L_x_2140:
[----:B------:R-:W-:Y:S05]  /*13270*/  BSYNC B0 ;  /* 0x0000000000007941 */ /* 0x000fea0003800000 */
.L_x_2139:
[----:B------:R-:W-:Y:S06]  /*13280*/  BAR.ARV 0xa, 0xa0 ;  /* 0x0282800000007b1d */ /* 0x000fec0000002000 */
[----:B------:R-:W-:Y:S04]  /*13290*/  BSSY B0, `(.L_x_2141) ;  /* 0x0000003000007945 */ /* 0x000fe80003800000 */
[----:B------:R-:W-:Y:S05]  /*132a0*/  @!P0 BRA `(.L_x_2142) ;  /* 0x0000000000048947 */ /* 0x000fea0003800000 */
[----:B------:R-:W-:-:S04]  /*132b0*/  DEPBAR.LE SB0, 0x0 ;  /* 0x000080000000791a */ /* 0x000fc80000000000 */
.L_x_2142:
[----:B------:R-:W-:Y:S05]  /*132c0*/  BSYNC B0 ;  /* 0x0000000000007941 */ /* 0x000fea0003800000 */
.L_x_2141:
        /* <DEDUP_REMOVED lines=13> */
.L_x_2144:
[----:B------:R-:W-:Y:S05]  /*133a0*/  BSYNC B0 ;  /* 0x0000000000007941 */ /* 0x000fea0003800000 */
.L_x_2143:
        /* <DEDUP_REMOVED lines=13> */
.L_x_2146:
[----:B------:R-:W-:Y:S05]  /*13480*/  BSYNC B0 ;  /* 0x0000000000007941 */ /* 0x000fea0003800000 */
.L_x_2145:
[----:B------:R-:W-:Y:S01]  /*13490*/  UIADD3 UR15, UR15, 0x2, URZ ;  /* 0x000000020f0f7890 */ /* 0x000fe2000fffe03f */
[----:B------:R-:W-:Y:S06]  /*134a0*/  BAR.ARV 0xa, 0xa0 ;  /* 0x0282800000007b1d */ /* 0x000fec0000002000 */
[----:B------:R-:W-:Y:S01]  /*134b0*/  BSSY B0, `(.L_x_2147) ;  /* 0x0000004000007945 */ /* 0x000fe20003800000 */
[----:B------:R-:W-:-:S03]  /*134c0*/  ISETP.LE.AND P1, PT, R2, UR15, PT ;  /* 0x0000000f02007c0c */ /* 0x000fc6000bf23270 */
[----:B------:R-:W-:Y:S10]  /*134d0*/  @!P0 BRA `(.L_x_2148) ;  /* 0x0000000000048947 */ /* 0x000ff40003800000 */
[----:B------:R-:W-:-:S04]  /*134e0*/  DEPBAR.LE SB0, 0x0 ;  /* 0x000080000000791a */ /* 0x000fc80000000000 */
.L_x_2148:
[----:B------:R-:W-:Y:S05]  /*134f0*/  BSYNC B0 ;  /* 0x0000000000007941 */ /* 0x000fea0003800000 */
.L_x_2147:
[----:B------:R-:W-:Y:S06]  /*13500*/  BAR.ARV 0xb, 0xa0 ;  /* 0x02c2800000007b1d */ /* 0x000fec0000002000 */
[----:B------:R-:W-:Y:S02]  /*13510*/  UIADD3 UR19, UR19, 0x4000, URZ ;  /* 0x0000400013137890 */ /* 0x000fe4000fffe03f */
[----:B------:R-:W-:Y:S01]  /*13520*/  UIADD3 UR6, UR6, 0x4000, URZ ;  /* 0x0000400006067890 */ /* 0x000fe2000fffe03f */
[----:B------:R-:W-:Y:S11]  /*13530*/  @!P1 BRA `(.L_x_2149) ;  /* 0xfffffff800c49947 */ /* 0x000ff6000383ffff */
[----:B------:R-:W-:Y:S05]  /*13540*/  BRA `(.L_x_2067) ;  /* 0x0000002400207947 */ /* 0x000fea0003800000 */
.L_x_2121:
        /* <DEDUP_REMOVED lines=14> */
.L_x_2150:
        /* <DEDUP_REMOVED lines=14> */
.L_x_2152:
[----:B------:R-:W-:-:S05]  /*13710*/  ULDC UR4, c[0x0][0x8c4] ;  /* 0x0002310000047ab9 */ /* 0x000fca0000000800 */
.L_x_2151:
        /* <DEDUP_REMOVED lines=59> */
.L_x_2154:
        /* <DEDUP_REMOVED lines=13> */
.L_x_2155:
        /* <DEDUP_REMOVED lines=8> */
.L_x_2156:
        /* <DEDUP_REMOVED lines=21> */
.L_x_2157:
        /* <DEDUP_REMOVED lines=50> */
.L_x_2187:
        /* <DEDUP_REMOVED lines=15> */
.L_x_2160:
        /* <DEDUP_REMOVED lines=77> */
.L_x_2171:
[----:B-123--:R-:W-:-:S04]  /*14650*/  SHF.L.U32 R18, R10, 0x1f, RZ ;  /* 0x0000001f0a127819 */ /* 0x00efc800000006ff */
[----:B------:R-:W2:Y:S02]  /*14660*/  SYNCS.PHASECHK.TRANS64.TRYWAIT P1, [R15+URZ+0x30c40], R18 ;  /* 0x030c40120f0075a7 */ /* 0x000ea4000802017f */
[----:B--2---:R-:W-:Y:S05]  /*14670*/  @!P1 BRA `(.L_x_2163) ;  /* 0x00000014009c9947 */ /* 0x004fea0003800000 */
.L_x_2188:
        /* <DEDUP_REMOVED lines=8> */
.L_x_2164:
        /* <DEDUP_REMOVED lines=30> */
.L_x_2189:
        /* <DEDUP_REMOVED lines=8> */
.L_x_2166:
        /* <DEDUP_REMOVED lines=30> */
.L_x_2190:
        /* <DEDUP_REMOVED lines=8> */
.L_x_2168:
        /* <DEDUP_REMOVED lines=24> */
.L_x_2192:
        /* <DEDUP_REMOVED lines=8> */
.L_x_2170:
        /* <DEDUP_REMOVED lines=30> */
.L_x_2162:
[----:B------:R-:W4:Y:S02]  /*14fa0*/  LDL.LU R4, [R1+0x4] ;  /* 0x0000040001047983 */ /* 0x000f240000300800 */
[----:B----4-:R-:W-:Y:S02]  /*14fb0*/  ISETP.NE.AND P1, PT, R4, RZ, PT ;  /* 0x000000ff0400720c */ /* 0x010fe40003f25270 */
[----:B------:R4:W5:Y:S11]  /*14fc0*/  LDL R4, [R1] ;  /* 0x0000000001047983 */ /* 0x0009760000100800 */
[----:B----4-:R-:W-:Y:S05]  /*14fd0*/  @!P1 BRA `(.L_x_2161) ;  /* 0x0000000400249947 */ /* 0x010fea0003800000 */
[----:B------:R-:W-:-:S04]  /*14fe0*/  SHF.L.U32 R12, R10, 0x1f, RZ ;  /* 0x0000001f0a0c7819 */ /* 0x000fc800000006ff */
[----:B------:R-:W4:Y:S02]  /*14ff0*/  SYNCS.PHASECHK.TRANS64.TRYWAIT P1, [R15+URZ+0x30c40], R12 ;  /* 0x030c400c0f0075a7 */ /* 0x000f24000802017f */
[----:B----4-:R-:W-:Y:S05]  /*15000*/  @!P1 BRA `(.L_x_2172) ;  /* 0x0000000c008c9947 */ /* 0x010fea0003800000 */
.L_x_2193:
        /* <DEDUP_REMOVED lines=8> */
.L_x_2173:
        /* <DEDUP_REMOVED lines=27> */
.L_x_2194:
        /* <DEDUP_REMOVED lines=8> */
.L_x_2175:
        /* <DEDUP_REMOVED lines=27> */
.L_x_2161:
[----:B------:R-:W1:Y:S01]  /*15470*/  S2R R0, SR_TID.X ;  /* 0x0000000000007919 */ /* 0x000e620000002100 */
[----:B------:R-:W-:Y:S02]  /*15480*/  LEA R3, R16, R15, 0x3 ;  /* 0x0000000f10037211 */ /* 0x000fe400078e18ff */
[----:B-1----:R-:W-:Y:S02]  /*15490*/  LOP3.LUT R2, R0, 0x7f, RZ, 0xc0, !PT ;  /* 0x0000007f00027812 */ /* 0x002fe400078ec0ff */
[----:B------:R-:W-:Y:S02]  /*154a0*/  SHF.L.U32 R0, R10, 0x1f, RZ ;  /* 0x0000001f0a007819 */ /* 0x000fe400000006ff */
[----:B------:R-:W-:Y:S02]  /*154b0*/  ISETP.NE.AND P1, PT, R2, RZ, PT ;  /* 0x000000ff0200720c */ /* 0x000fe40003f25270 */
[----:B------:R-:W1:Y:S02]  /*154c0*/  SYNCS.PHASECHK.TRANS64.TRYWAIT P0, [R3+URZ+0x30c40], R0 ;  /* 0x030c4000030075a7 */ /* 0x000e64000800017f */
[----:B-1----:R-:W-:Y:S09]  /*154d0*/  @!P0 BRA `(.L_x_2176) ;  /* 0x0000000800808947 */ /* 0x002ff20003800000 */
.L_x_2195:
[----:B------:R-:W-:Y:S05]  /*154e0*/  @P1 BRA `(.L_x_2177) ;  /* 0x0000000000181947 */ /* 0x000fea0003800000 */
[----:B------:R-:W1:Y:S01]  /*154f0*/  S2R R2, SR_TID.X ;  /* 0x0000000000027919 */ /* 0x000e620000002100 */
[----:B------:R-:W-:-:S04]  /*15500*/  IMAD.MOV.U32 R0, RZ, RZ, 0x4200 ;  /* 0x00004200ff007424 */ /* 0x000fc800078e00ff */
[----:B------:R1:W-:Y:S02]  /*15510*/  SYNCS.ARRIVE.TRANS64 RZ, [R3+URZ+0x30c30], R0 ;  /* 0x030c300003ff79a7 */ /* 0x0003e4000800003f */
[----:B-1----:R-:W-:-:S13]  /*15520*/  LOP3.LUT P0, RZ, R2, 0x1f, RZ, 0xc0, !PT ;  /* 0x0000001f02ff7812 */ /* 0x002fda000780c0ff */
[----:B------:R-:W-:Y:S05]  /*15530*/  @!P0 BRA `(.L_x_2177) ;  /* 0x0000000000048947 */ /* 0x000fea0003800000 */
[----:B------:R-:W-:Y:S01]  /*15540*/  BPT.TRAP 0x1 ;  /* 0x000000040000795c */ /* 0x000fe20000300000 */
.L_x_2177:
        /* <DEDUP_REMOVED lines=34> */
.L_x_2158:
[----:B------:R-:W-:Y:S05]  /*15770*/  BSYNC B0 ;  /* 0x0000000000007941 */ /* 0x000fea0003800000 */
.L_x_2153:
[----:B------:R-:W-:-:S03]  /*15780*/  UMOV UR8, 0xffffffff ;  /* 0xffffffff00087882 */ /* 0x000fc60000000000 */
[----:B------:R-:W-:Y:S05]  /*15790*/  BRA.DIV UR8, `(.L_x_2178) ;  /* 0x0000000608e47947 */ /* 0x000fea000b800000 */
[----:B------:R-:W-:-:S13]  /*157a0*/  ELECT P6, URZ, PT ;  /* 0x00000000003f782f */ /* 0x000fda00038c0000 */
.L_x_2198:
[----:B------:R-:W-:Y:S05]  /*157b0*/  @!P6 BRA `(.L_x_2067) ;  /* 0x000000000084e947 */ /* 0x000fea0003800000 */
[----:B------:R-:W-:-:S06]  /*157c0*/  ULOP3.LUT UR8, UR36, 0x2, URZ, 0xfc, !UPT ;  /* 0x0000000224087892 */ /* 0x000fcc000f8efc3f */
[----:B------:R-:W-:-:S04]  /*157d0*/  MOV R2, UR8 ;  /* 0x0000000800027c02 */ /* 0x000fc80008000f00 */
[----:B------:R-:W-:-:S13]  /*157e0*/  ISETP.NE.AND P2, PT, R2, 0x3, PT ;  /* 0x000000030200780c */ /* 0x000fda0003f45270 */
[----:B------:R-:W-:Y:S05]  /*157f0*/  @!P2 BRA `(.L_x_2179) ;  /* 0x000000000004a947 */ /* 0x000fea0003800000 */
[----:B---3--:R-:W-:Y:S01]  /*15800*/  BPT.TRAP 0x1 ;  /* 0x000000040000795c */ /* 0x008fe20000300000 */
.L_x_2179:
        /* <DEDUP_REMOVED lines=15> */
.L_x_2199:
[----:B------:R-:W2:Y:S02]  /*15900*/  SYNCS.PHASECHK.TRANS64.TRYWAIT P0, [R3+URZ], R2 ;  /* 0x00000002030075a7 */ /* 0x000ea4000800017f */
[----:B--2---:R-:W-:Y:S05]  /*15910*/  @!P0 BRA `(.L_x_2181) ;  /* 0x0000000400b88947 */ /* 0x004fea0003800000 */
.L_x_2200:
[----:B------:R-:W-:Y:S05]  /*15920*/  @!P2 BRA `(.L_x_2182) ;  /* 0x000000000004a947 */ /* 0x000fea0003800000 */
[----:B---3--:R-:W-:Y:S01]  /*15930*/  BPT.TRAP 0x1 ;  /* 0x000000040000795c */ /* 0x008fe20000300000 */
.L_x_2182:
[----:B--2---:R-:W-:-:S05]  /*15940*/  VIADD R3, R8, 0x30c40 ;  /* 0x00030c4008037836 */ /* 0x004fca0000000000 */
[----:B------:R-:W-:-:S04]  /*15950*/  LEA R5, R0, R3, 0x3 ;  /* 0x0000000300057211 */ /* 0x000fc800078e18ff */
[----:B------:R-:W2:Y:S02]  /*15960*/  SYNCS.PHASECHK.TRANS64.TRYWAIT P0, [R5+URZ], R4 ;  /* 0x00000004050075a7 */ /* 0x000ea4000800017f */
[----:B--2---:R-:W-:Y:S05]  /*15970*/  @!P0 BRA `(.L_x_2183) ;  /* 0x0000000400b48947 */ /* 0x004fea0003800000 */
.L_x_2201:
[----:B------:R-:W-:-:S07]  /*15980*/  IMAD R3, R6, 0x8, R3 ;  /* 0x0000000806037824 */ /* 0x000fce00078e0203 */
.L_x_2184:
[----:B----4-:R4:W1:Y:S02]  /*15990*/  SYNCS.PHASECHK.TRANS64.TRYWAIT P0, [R3+URZ], R2 ;  /* 0x00000002030075a7 */ /* 0x010864000800017f */
[----:B-1----:R-:W-:Y:S05]  /*159a0*/  @!P0 NANOSLEEP.SYNCS 0x989680 ;  /* 0x009896800000895d */ /* 0x002fea0003900000 */
[----:B------:R-:W1:Y:S02]  /*159b0*/  @!P0 SYNCS.PHASECHK.TRANS64 P0, [R3+URZ], R2 ;  /* 0x00000002030085a7 */ /* 0x000e64000800007f */
[----:B-1----:R-:W-:Y:S05]  /*159c0*/  @!P0 BRA `(.L_x_2184) ;  /* 0xfffffffc00f08947 */ /* 0x002fea000383ffff */
.L_x_2067:
[----:B---3--:R-:W-:Y:S05]  /*159d0*/  BSYNC B6 ;  /* 0x0000000000067941 */ /* 0x008fea0003800000 */
.L_x_2061:
[----:B------:R-:W-:Y:S05]  /*159e0*/  EXIT ;  /* 0x000000000000794d */ /* 0x000fea0003800000 */
.L_x_2078:
[----:B------:R-:W-:Y:S01]  /*159f0*/  MOV R13, R18 ;  /* 0x00000012000d7202 */ /* 0x000fe20000000f00 */
[----:B------:R-:W-:Y:S01]  /*15a00*/  IMAD.MOV.U32 R12, RZ, RZ, RZ ;  /* 0x000000ffff0c7224 */ /* 0x000fe200078e00ff */
[----:B------:R-:W-:Y:S01]  /*15a10*/  MOV R11, 0x1f ;  /* 0x0000001f000b7802 */ /* 0x000fe20000000f00 */
[----:B------:R-:W-:-:S07]  /*15a20*/  IMAD.MOV.U32 R15, RZ, RZ, -0x1 ;  /* 0xffffffffff0f7424 */ /* 0x000fce00078e00ff */
[----:B------:R-:W-:Y:S05]  /*15a30*/  WARPSYNC.COLLECTIVE R15, `(.L_x_2185) ;  /* 0x000000000f087348 */ /* 0x000fea0003c00000 */
[----:B------:R1:W2:Y:S02]  /*15a40*/  SHFL.IDX P6, R14, R13, R12, R11 ;  /* 0x0000000c0d0e7389 */ /* 0x0002a400000c000b */
[----:B-12---:R-:W-:Y:S01]  /*15a50*/  ENDCOLLECTIVE ;  /* 0x000000000000791b */ /* 0x006fe20003800000 */
.L_x_2185:
[----:B------:R-:W-:Y:S05]  /*15a60*/  BRA `(.L_x_2186) ;  /* 0xfffffeb8006c7947 */ /* 0x000fea000383ffff */
.L_x_2080:
[----:B--2---:R2:W3:Y:S02]  /*15a70*/  SYNCS.PHASECHK.TRANS64.TRYWAIT P0, [R16+URZ+0x30c00], R11 ;  /* 0x030c000b100075a7 */ /* 0x0044e4000800017f */
[----:B---3--:R-:W-:Y:S05]  /*15a80*/  @!P0 NANOSLEEP.SYNCS 0x989680 ;  /* 0x009896800000895d */ /* 0x008fea0003900000 */
[----:B------:R-:W3:Y:S02]  /*15a90*/  @!P0 SYNCS.PHASECHK.TRANS64 P0, [R16+URZ+0x30c00], R11 ;  /* 0x030c000b100085a7 */ /* 0x000ee4000800007f */
[----:B---3--:R-:W-:Y:S05]  /*15aa0*/  @!P0 BRA `(.L_x_2080) ;  /* 0xfffffffc00f08947 */ /* 0x008fea000383ffff */
[----:B------:R-:W-:Y:S05]  /*15ab0*/  BRA `(.L_x_2079) ;  /* 0xfffffeb800b87947 */ /* 0x000fea000383ffff */
.L_x_2085:
[----:B--2---:R2:W3:Y:S02]  /*15ac0*/  SYNCS.PHASECHK.TRANS64.TRYWAIT P0, [R6+URZ+0x30c10], R23 ;  /* 0x030c1017060075a7 */ /* 0x0044e4000800017f */
[----:B---3--:R-:W-:Y:S05]  /*15ad0*/  @!P0 NANOSLEEP.SYNCS 0x989680 ;  /* 0x009896800000895d */ /* 0x008fea0003900000 */
[----:B------:R-:W3:Y:S02]  /*15ae0*/  @!P0 SYNCS.PHASECHK.TRANS64 P0, [R6+URZ+0x30c10], R23 ;  /* 0x030c1017060085a7 */ /* 0x000ee4000800007f */
[----:B---3--:R-:W-:Y:S05]  /*15af0*/  @!P0 BRA `(.L_x_2085) ;  /* 0xfffffffc00f08947 */ /* 0x008fea000383ffff */
[----:B------:R-:W-:Y:S05]  /*15b00*/  BRA `(.L_x_2084) ;  /* 0xfffffec4006c7947 */ /* 0x000fea000383ffff */
.L_x_2089:
[----:B------:R1:W1:Y:S02]  /*15b10*/  SYNCS.PHASECHK.TRANS64.TRYWAIT P0, [R6+URZ+0x30c30], R23 ;  /* 0x030c3017060075a7 */ /* 0x000264000800017f */
[----:B-1----:R-:W-:Y:S05]  /*15b20*/  @!P0 NANOSLEEP.SYNCS 0x989680 ;  /* 0x009896800000895d */ /* 0x002fea0003900000 */
[----:B------:R-:W1:Y:S02]  /*15b30*/  @!P0 SYNCS.PHASECHK.TRANS64 P0, [R6+URZ+0x30c30], R23 ;  /* 0x030c3017060085a7 */ /* 0x000e64000800007f */
[----:B-1----:R-:W-:Y:S05]  /*15b40*/  @!P0 BRA `(.L_x_2089) ;  /* 0xfffffffc00f08947 */ /* 0x002fea000383ffff */
[----:B------:R-:W-:Y:S05]  /*15b50*/  BRA `(.L_x_2088) ;  /* 0xfffffec800747947 */ /* 0x000fea000383ffff */
.L_x_2097:
[----:B--2---:R2:W3:Y:S02]  /*15b60*/  SYNCS.PHASECHK.TRANS64.TRYWAIT P1, [R6+URZ+0x30c10], R23 ;  /* 0x030c1017060075a7 */ /* 0x0044e4000802017f */
[----:B---3--:R-:W-:Y:S05]  /*15b70*/  @!P1 NANOSLEEP.SYNCS 0x989680 ;  /* 0x009896800000995d */ /* 0x008fea0003900000 */
[----:B------:R-:W3:Y:S02]  /*15b80*/  @!P1 SYNCS.PHASECHK.TRANS64 P1, [R6+URZ+0x30c10], R23 ;  /* 0x030c1017060095a7 */ /* 0x000ee4000802007f */
[----:B---3--:R-:W-:Y:S05]  /*15b90*/  @!P1 BRA `(.L_x_2097) ;  /* 0xfffffffc00f09947 */ /* 0x008fea000383ffff */
[----:B------:R-:W-:Y:S05]  /*15ba0*/  BRA `(.L_x_2096) ;  /* 0xffffff1c008c7947 */ /* 0x000fea000383ffff */
.L_x_2101:
[----:B------:R1:W1:Y:S02]  /*15bb0*/  SYNCS.PHASECHK.TRANS64.TRYWAIT P1, [R6+URZ+0x30c30], R23 ;  /* 0x030c3017060075a7 */ /* 0x000264000802017f */
[----:B-1----:R-:W-:Y:S05]  /*15bc0*/  @!P1 NANOSLEEP.SYNCS 0x989680 ;  /* 0x009896800000995d */ /* 0x002fea0003900000 */
[----:B------:R-:W1:Y:S02]  /*15bd0*/  @!P1 SYNCS.PHASECHK.TRANS64 P1, [R6+URZ+0x30c30], R23 ;  /* 0x030c3017060095a7 */ /* 0x000e64000802007f */
[----:B-1----:R-:W-:Y:S05]  /*15be0*/  @!P1 BRA `(.L_x_2101) ;  /* 0xfffffffc00f09947 */ /* 0x002fea000383ffff */
[----:B------:R-:W-:Y:S05]  /*15bf0*/  BRA `(.L_x_2100) ;  /* 0xffffff20008c7947 */ /* 0x000fea000383ffff */
.L_x_2109:
[----:B--2---:R2:W3:Y:S02]  /*15c00*/  SYNCS.PHASECHK.TRANS64.TRYWAIT P0, [R6+URZ+0x30c10], R23 ;  /* 0x030c1017060075a7 */ /* 0x0044e4000800017f */
[----:B---3--:R-:W-:Y:S05]  /*15c10*/  @!P0 NANOSLEEP.SYNCS 0x989680 ;  /* 0x009896800000895d */ /* 0x008fea0003900000 */
[----:B------:R-:W3:Y:S02]  /*15c20*/  @!P0 SYNCS.PHASECHK.TRANS64 P0, [R6+URZ+0x30c10], R23 ;  /* 0x030c1017060085a7 */ /* 0x000ee4000800007f */
[----:B---3--:R-:W-:Y:S05]  /*15c30*/  @!P0 BRA `(.L_x_2109) ;  /* 0xfffffffc00f08947 */ /* 0x008fea000383ffff */
[----:B------:R-:W-:Y:S05]  /*15c40*/  BRA `(.L_x_2108) ;  /* 0xffffff6800e47947 */ /* 0x000fea000383ffff */
.L_x_2113:
[----:B------:R1:W1:Y:S02]  /*15c50*/  SYNCS.PHASECHK.TRANS64.TRYWAIT P0, [R6+URZ+0x30c30], R23 ;  /* 0x030c3017060075a7 */ /* 0x000264000800017f */
[----:B-1----:R-:W-:Y:S05]  /*15c60*/  @!P0 NANOSLEEP.SYNCS 0x989680 ;  /* 0x009896800000895d */ /* 0x002fea0003900000 */
[----:B------:R-:W1:Y:S02]  /*15c70*/  @!P0 SYNCS.PHASECHK.TRANS64 P0, [R6+URZ+0x30c30], R23 ;  /* 0x030c3017060085a7 */ /* 0x000e64000800007f */
[----:B-1----:R-:W-:Y:S05]  /*15c80*/  @!P0 BRA `(.L_x_2113) ;  /* 0xfffffffc00f08947 */ /* 0x002fea000383ffff */
[----:B------:R-:W-:Y:S05]  /*15c90*/  BRA `(.L_x_2112) ;  /* 0xffffff6c00e47947 */ /* 0x000fea000383ffff */
.L_x_2159:
[----:B-1----:R1:W2:Y:S02]  /*15ca0*/  SYNCS.PHASECHK.TRANS64.TRYWAIT P0, [R15+URZ+0x30c20], R0 ;  /* 0x030c20000f0075a7 */ /* 0x0022a4000800017f */
[----:B--2---:R-:W-:Y:S05]  /*15cb0*/  @!P0 NANOSLEEP.SYNCS 0x989680 ;  /* 0x009896800000895d */ /* 0x004fea0003900000 */
[----:B------:R-:W2:Y:S02]  /*15cc0*/  @!P0 SYNCS.PHASECHK.TRANS64 P0, [R15+URZ+0x30c20], R0 ;  /* 0x030c20000f0085a7 */ /* 0x000ea4000800007f */
[----:B--2---:R-:W-:Y:S05]  /*15cd0*/  @!P0 BRA `(.L_x_2159) ;  /* 0xfffffffc00f08947 */ /* 0x004fea000383ffff */
[----:B------:R-:W-:Y:S05]  /*15ce0*/  BRA `(.L_x_2187) ;  /* 0xffffffe000e87947 */ /* 0x000fea000383ffff */
.L_x_2163:
[----:B--2---:R2:W3:Y:S02]  /*15cf0*/  SYNCS.PHASECHK.TRANS64.TRYWAIT P1, [R15+URZ+0x30c40], R18 ;  /* 0x030c40120f0075a7 */ /* 0x0044e4000802017f */
[----:B---3--:R-:W-:Y:S05]  /*15d00*/  @!P1 NANOSLEEP.SYNCS 0x989680 ;  /* 0x009896800000995d */ /* 0x008fea0003900000 */
[----:B------:R-:W3:Y:S02]  /*15d10*/  @!P1 SYNCS.PHASECHK.TRANS64 P1, [R15+URZ+0x30c40], R18 ;  /* 0x030c40120f0095a7 */ /* 0x000ee4000802007f */
[----:B---3--:R-:W-:Y:S05]  /*15d20*/  @!P1 BRA `(.L_x_2163) ;  /* 0xfffffffc00f09947 */ /* 0x008fea000383ffff */
[----:B------:R-:W-:Y:S05]  /*15d30*/  BRA `(.L_x_2188) ;  /* 0xffffffe800507947 */ /* 0x000fea000383ffff */
.L_x_2165:
[----:B-1----:R1:W3:Y:S02]  /*15d40*/  SYNCS.PHASECHK.TRANS64.TRYWAIT P1, [R15+URZ+0x30c28], R18 ;  /* 0x030c28120f0075a7 */ /* 0x0022e4000802017f */
[----:B---3--:R-:W-:Y:S05]  /*15d50*/  @!P1 NANOSLEEP.SYNCS 0x989680 ;  /* 0x009896800000995d */ /* 0x008fea0003900000 */
[----:B------:R-:W3:Y:S02]  /*15d60*/  @!P1 SYNCS.PHASECHK.TRANS64 P1, [R15+URZ+0x30c28], R18 ;  /* 0x030c28120f0095a7 */ /* 0x000ee4000802007f */
[----:B---3--:R-:W-:Y:S05]  /*15d70*/  @!P1 BRA `(.L_x_2165) ;  /* 0xfffffffc00f09947 */ /* 0x008fea000383ffff */
[----:B------:R-:W-:Y:S05]  /*15d80*/  BRA `(.L_x_2189) ;  /* 0xffffffe800d47947 */ /* 0x000fea000383ffff */
.L_x_2167:
[----:B---3--:R3:W4:Y:S02]  /*15d90*/  SYNCS.PHASECHK.TRANS64.TRYWAIT P1, [R15+URZ+0x30c48], R18 ;  /* 0x030c48120f0075a7 */ /* 0x008724000802017f */
[----:B----4-:R-:W-:Y:S05]  /*15da0*/  @!P1 NANOSLEEP.SYNCS 0x989680 ;  /* 0x009896800000995d */ /* 0x010fea0003900000 */
[----:B------:R-:W4:Y:S02]  /*15db0*/  @!P1 SYNCS.PHASECHK.TRANS64 P1, [R15+URZ+0x30c48], R18 ;  /* 0x030c48120f0095a7 */ /* 0x000f24000802007f */
[----:B----4-:R-:W-:Y:S05]  /*15dc0*/  @!P1 BRA `(.L_x_2167) ;  /* 0xfffffffc00f09947 */ /* 0x010fea000383ffff */
[----:B------:R-:W-:Y:S05]  /*15dd0*/  BRA `(.L_x_2190) ;  /* 0xffffffec00587947 */ /* 0x000fea000383ffff */
.L_x_2169:
[----:B------:R-:W-:-:S07]  /*15de0*/  SHF.L.U32 R4, R10, 0x1f, RZ ;  /* 0x0000001f0a047819 */ /* 0x000fce00000006ff */
.L_x_2191:
[----:B----4-:R4:W1:Y:S02]  /*15df0*/  SYNCS.PHASECHK.TRANS64.TRYWAIT P1, [R15+URZ+0x30c20], R4 ;  /* 0x030c20040f0075a7 */ /* 0x010864000802017f */
[----:B-1----:R-:W-:Y:S05]  /*15e00*/  @!P1 NANOSLEEP.SYNCS 0x989680 ;  /* 0x009896800000995d */ /* 0x002fea0003900000 */
[----:B------:R-:W1:Y:S02]  /*15e10*/  @!P1 SYNCS.PHASECHK.TRANS64 P1, [R15+URZ+0x30c20], R4 ;  /* 0x030c20040f0095a7 */ /* 0x000e64000802007f */
[----:B-1----:R-:W-:Y:S05]  /*15e20*/  @!P1 BRA `(.L_x_2191) ;  /* 0xfffffffc00f09947 */ /* 0x002fea000383ffff */
[----:B------:R-:W-:Y:S05]  /*15e30*/  BRA `(.L_x_2192) ;  /* 0xffffffec00c07947 */ /* 0x000fea000383ffff */
.L_x_2172:
[----:B----4-:R4:W1:Y:S02]  /*15e40*/  SYNCS.PHASECHK.TRANS64.TRYWAIT P1, [R15+URZ+0x30c40], R12 ;  /* 0x030c400c0f0075a7 */ /* 0x010864000802017f */
[----:B-1----:R-:W-:Y:S05]  /*15e50*/  @!P1 NANOSLEEP.SYNCS 0x989680 ;  /* 0x009896800000995d */ /* 0x002fea0003900000 */
[----:B------:R-:W1:Y:S02]  /*15e60*/  @!P1 SYNCS.PHASECHK.TRANS64 P1, [R15+URZ+0x30c40], R12 ;  /* 0x030c400c0f0095a7 */ /* 0x000e64000802007f */
[----:B-1----:R-:W-:Y:S05]  /*15e70*/  @!P1 BRA `(.L_x_2172) ;  /* 0xfffffffc00f09947 */ /* 0x002fea000383ffff */
[----:B------:R-:W-:Y:S05]  /*15e80*/  BRA `(.L_x_2193) ;  /* 0xfffffff000607947 */ /* 0x000fea000383ffff */
.L_x_2174:
[----:B-1----:R1:W2:Y:S02]  /*15e90*/  SYNCS.PHASECHK.TRANS64.TRYWAIT P1, [R15+URZ+0x30c28], R12 ;  /* 0x030c280c0f0075a7 */ /* 0x0022a4000802017f */
[----:B--2---:R-:W-:Y:S05]  /*15ea0*/  @!P1 NANOSLEEP.SYNCS 0x989680 ;  /* 0x009896800000995d */ /* 0x004fea0003900000 */
[----:B------:R-:W2:Y:S02]  /*15eb0*/  @!P1 SYNCS.PHASECHK.TRANS64 P1, [R15+URZ+0x30c28], R12 ;  /* 0x030c280c0f0095a7 */ /* 0x000ea4000802007f */
[----:B--2---:R-:W-:Y:S05]  /*15ec0*/  @!P1 BRA `(.L_x_2174) ;  /* 0xfffffffc00f09947 */ /* 0x004fea000383ffff */
[----:B------:R-:W-:Y:S05]  /*15ed0*/  BRA `(.L_x_2194) ;  /* 0xfffffff000d87947 */ /* 0x000fea000383ffff */
.L_x_2176:
[----:B------:R1:W1:Y:S02]  /*15ee0*/  SYNCS.PHASECHK.TRANS64.TRYWAIT P0, [R3+URZ+0x30c40], R0 ;  /* 0x030c4000030075a7 */ /* 0x000264000800017f */
[----:B-1----:R-:W-:Y:S05]  /*15ef0*/  @!P0 NANOSLEEP.SYNCS 0x989680 ;  /* 0x009896800000895d */ /* 0x002fea0003900000 */
[----:B------:R-:W1:Y:S02]  /*15f00*/  @!P0 SYNCS.PHASECHK.TRANS64 P0, [R3+URZ+0x30c40], R0 ;  /* 0x030c4000030085a7 */ /* 0x000e64000800007f */
[----:B-1----:R-:W-:Y:S05]  /*15f10*/  @!P0 BRA `(.L_x_2176) ;  /* 0xfffffffc00f08947 */ /* 0x002fea000383ffff */
[----:B------:R-:W-:Y:S05]  /*15f20*/  BRA `(.L_x_2195) ;  /* 0xfffffff4006c7947 */ /* 0x000fea000383ffff */
.L_x_2178:
[----:B------:R-:W-:Y:S01]  /*15f30*/  BSSY B0, `(.L_x_2196) ;  /* 0x0000006000007945 */ /* 0x000fe20003800000 */
[----:B------:R-:W-:-:S07]  /*15f40*/  MOV R15, 0xffffffff ;  /* 0xffffffff000f7802 */ /* 0x000fce0000000f00 */
[----:B---3--:R-:W-:Y:S05]  /*15f50*/  WARPSYNC.COLLECTIVE R15, `(.L_x_2197) ;  /* 0x000000000f0c7348 */ /* 0x008fea0003c00000 */
[----:B------:R-:W-:Y:S02]  /*15f60*/  ELECT P6, UR62, PT ;  /* 0x00000000003e782f */ /* 0x000fe400038c0000 */
[----:B------:R-:W-:Y:S01]  /*15f70*/  MOV R14, UR62 ;  /* 0x0000003e000e7c02 */ /* 0x000fe20008000f00 */
[----:B---3--:R-:W-:Y:S10]  /*15f80*/  ENDCOLLECTIVE ;  /* 0x000000000000791b */ /* 0x008ff40003800000 */
.L_x_2197:
[----:B------:R-:W-:Y:S05]  /*15f90*/  BSYNC B0 ;  /* 0x0000000000007941 */ /* 0x000fea0003800000 */
.L_x_2196:
[----:B------:R-:W-:Y:S05]  /*15fa0*/  BRA `(.L_x_2198) ;  /* 0xfffffff800007947 */ /* 0x000fea000383ffff */
.L_x_2180:
[----:B-1----:R1:W2:Y:S02]  /*15fb0*/  SYNCS.PHASECHK.TRANS64.TRYWAIT P0, [R7+URZ], R4 ;  /* 0x00000004070075a7 */ /* 0x0022a4000800017f */
[----:B--2---:R-:W-:Y:S05]  /*15fc0*/  @!P0 NANOSLEEP.SYNCS 0x989680 ;  /* 0x009896800000895d */ /* 0x004fea0003900000 */
[----:B------:R-:W2:Y:S02]  /*15fd0*/  @!P0 SYNCS.PHASECHK.TRANS64 P0, [R7+URZ], R4 ;  /* 0x00000004070085a7 */ /* 0x000ea4000800007f */
[----:B--2---:R-:W-:Y:S05]  /*15fe0*/  @!P0 BRA `(.L_x_2180) ;  /* 0xfffffffc00f08947 */ /* 0x004fea000383ffff */
[----:B------:R-:W-:Y:S05]  /*15ff0*/  BRA `(.L_x_2199) ;  /* 0xfffffff800407947 */ /* 0x000fea000383ffff */
.L_x_2181:
[----:B--2---:R2:W4:Y:S02]  /*16000*/  SYNCS.PHASECHK.TRANS64.TRYWAIT P0, [R3+URZ], R2 ;  /* 0x00000002030075a7 */ /* 0x004524000800017f */
[----:B----4-:R-:W-:Y:S05]  /*16010*/  @!P0 NANOSLEEP.SYNCS 0x989680 ;  /* 0x009896800000895d */ /* 0x010fea0003900000 */
[----:B------:R-:W4:Y:S02]  /*16020*/  @!P0 SYNCS.PHASECHK.TRANS64 P0, [R3+URZ], R2 ;  /* 0x00000002030085a7 */ /* 0x000f24000800007f */
[----:B----4-:R-:W-:Y:S05]  /*16030*/  @!P0 BRA `(.L_x_2181) ;  /* 0xfffffffc00f08947 */ /* 0x010fea000383ffff */
[----:B------:R-:W-:Y:S05]  /*16040*/  BRA `(.L_x_2200) ;  /* 0xfffffff800347947 */ /* 0x000fea000383ffff */
.L_x_2183:
[----:B--2---:R2:W4:Y:S02]  /*16050*/  SYNCS.PHASECHK.TRANS64.TRYWAIT P0, [R5+URZ], R4 ;  /* 0x00000004050075a7 */ /* 0x004524000800017f */
[----:B----4-:R-:W-:Y:S05]  /*16060*/  @!P0 NANOSLEEP.SYNCS 0x989680 ;  /* 0x009896800000895d */ /* 0x010fea0003900000 */
[----:B------:R-:W4:Y:S02]  /*16070*/  @!P0 SYNCS.PHASECHK.TRANS64 P0, [R5+URZ], R4 ;  /* 0x00000004050085a7 */ /* 0x000f24000800007f */
[----:B----4-:R-:W-:Y:S05]  /*16080*/  @!P0 BRA `(.L_x_2183) ;  /* 0xfffffffc00f08947 */ /* 0x010fea000383ffff */
[----:B------:R-:W-:Y:S05]  /*16090*/  BRA `(.L_x_2201) ;  /* 0xfffffff800387947 */ /* 0x000fea000383ffff */
.L_x_2202:
        /* <DEDUP_REMOVED lines=14> */
.L_x_7388:


//--------------------- .text._ZN7cutlass13device_kernelIN5flash11enable_sm90INS1_16FlashAttnBwdSm90INS1_25CollectiveMainloopBwdSm90ILi2ELi2ELi2EN4cute5tupleIJNS5_1CILi1EEES8_S8_EEENS6_IJNS7_ILi128EEESA_NS7_ILi64EEEEEENS_6half_tEfNS_4arch4Sm90ELb0ELb1ELb1ELb1ELb1ELb1ELb0ELb0ELi2ELi1ELi2ELi2ELb0EEENS1_24CollectiveEpilogueBwdGQAISC_fSF_Li256ELb1ELb1EEENS1_19SingleTileSchedulerILb1ELb0ELb0ELi128EEEEEEEEEvNT_6ParamsE --------------------------
	.section	.text._ZN7cutlass13device_kernelIN5flash11enable_sm90INS1_16FlashAttnBwdSm90INS1_25CollectiveMainloopBwdSm90ILi2ELi2ELi2EN4cute5tupleIJNS5_1CILi1EEES8_S8_EEENS6_IJNS7_ILi128EEESA_NS7_ILi64EEEEEENS_6half_tEfNS_4arch4Sm90ELb0ELb1ELb1ELb1ELb1ELb1ELb0ELb0ELi2ELi1ELi2ELi2ELb0EEENS1_24CollectiveEpilogueBwdGQAISC_fSF_Li256ELb1ELb1EEENS1_19SingleTileSchedulerILb1ELb0ELb0ELi128EEEEEEEEEvNT_6ParamsE,"ax",@progbits
	.align	128
.text._ZN7cutlass13device_kernelIN5flash11enable_sm90INS1_16FlashAttnBwdSm90INS1_25CollectiveMainloopBwdSm90ILi2ELi2ELi2EN4cute5tupleIJNS5_1CILi1EEES8_S8_EEENS6_IJNS7_ILi128EEESA_NS7_ILi64EEEEEENS_6half_tEfNS_4arch4Sm90ELb0ELb1ELb1ELb1ELb1ELb1ELb0ELb0ELi2ELi1ELi2ELi2ELb0EEENS1_24CollectiveEpilogueBwdGQAISC_fSF_Li256ELb1ELb1EEENS1_19SingleTileSchedulerILb1ELb0ELb0ELi128EEEEEEEEEvNT_6ParamsE:
        .type           _ZN7cutlass13device_kernelIN5flash11enable_sm90INS1_16FlashAttnBwdSm90INS1_25CollectiveMainloopBwdSm90ILi2ELi2ELi2EN4cute5tupleIJNS5_1CILi1EEES8_S8_EEENS6_IJNS7_ILi128EEESA_NS7_ILi64EEEEEENS_6half_tEfNS_4arch4Sm90ELb0ELb1ELb1ELb1ELb1ELb1ELb0ELb0ELi2ELi1ELi2ELi2ELb0EEENS1_24CollectiveEpilogueBwdGQAISC_fSF_Li256ELb1ELb1EEENS1_19SingleTileSchedulerILb1ELb0ELb0ELi128EEEEEEEEEvNT_6ParamsE,@function
        .size           _ZN7cutlass13device_kernelIN5flash11enable_sm90INS1_16FlashAttnBwdSm90INS1_25CollectiveMainloopBwdSm90ILi2ELi2ELi2EN4cute5tupleIJNS5_1CILi1EEES8_S8_EEENS6_IJNS7_ILi128EEESA_NS7_ILi64EEEEEENS_6half_tEfNS_4arch4Sm90ELb0ELb1ELb1ELb1ELb1ELb1ELb0ELb0ELi2ELi1ELi2ELi2ELb0EEENS1_24CollectiveEpilogueBwdGQAISC_fSF_Li256ELb1ELb1EEENS1_19SingleTileSchedulerILb1ELb0ELb0ELi128EEEEEEEEEvNT_6ParamsE,(.L_x_7389 - _ZN7cutlass13device_kernelIN5flash11enable_sm90INS1_16FlashAttnBwdSm90INS1_25CollectiveMainloopBwdSm90ILi2ELi2ELi2EN4cute5tupleIJNS5_1CILi1EEES8_S8_EEENS6_IJNS7_ILi128EEESA_NS7_ILi64EEEEEENS_6half_tEfNS_4arch4Sm90ELb0ELb1ELb1ELb1ELb1ELb1ELb0ELb0ELi2ELi1ELi2ELi2ELb0EEENS1_24CollectiveEpilogueBwdGQAISC_fSF_Li256ELb1ELb1EEENS1_19SingleTileSchedulerILb1ELb0ELb0ELi128EEEEEEEEEvNT_6ParamsE)
        .other          _ZN7cutlass13device_kernelIN5flash11enable_sm90INS1_16FlashAttnBwdSm90INS1_25CollectiveMainloopBwdSm90ILi2ELi2ELi2EN4cute5tupleIJNS5_1CILi1EEES8_S8_EEENS6_IJNS7_ILi128EEESA_NS7_ILi64EEEEEENS_6half_tEfNS_4arch4Sm90ELb0ELb1ELb1ELb1ELb1ELb1ELb0ELb0ELi2ELi1ELi2ELi2ELb0EEENS1_24CollectiveEpilogueBwdGQAISC_fSF_Li256ELb1ELb1EEENS1_19SingleTileSchedulerILb1ELb0ELb0ELi128EEEEEEEEEvNT_6ParamsE,@"STO_CUDA_ENTRY STV_DEFAULT"
_ZN7cutlass13device_kernelIN5flash11enable_sm90INS1_16FlashAttnBwdSm90INS1_25CollectiveMainloopBwdSm90ILi2ELi2ELi2EN4cute5tupleIJNS5_1CILi1EEES8_S8_EEENS6_IJNS7_ILi128EEESA_NS7_ILi64EEEEEENS_6half_tEfNS_4arch4Sm90ELb0ELb1ELb1ELb1ELb1ELb1ELb0ELb0ELi2ELi1ELi2ELi2ELb0EEENS1_24CollectiveEpilogueBwdGQAISC_fSF_Li256ELb1ELb1EEENS1_19SingleTileSchedulerILb1ELb0ELb0ELi128EEEEEEEEEvNT_6ParamsE:
        /* <DEDUP_REMOVED lines=24> */
.L_x_2204:
[----:B------:R-:W-:Y:S05]  /*0180*/  BSYNC B0 ;  /* 0x0000000000007941 */ /* 0x000fea0003800000 */
.L_x_2203:
        /* <DEDUP_REMOVED lines=37> */
.L_x_2205:
        /* <DEDUP_REMOVED lines=22> */
.L_x_2206:
[----:B------:R-:W-:Y:S01]  /*0540*/  PLOP3.LUT P0, PT, PT, PT, UP0, 0x80, 0x0 ;  /* 0x000000000000781c */ /* 0x000fe20003f0f008 */
[----:B------:R-:W-:Y:S01]  /*0550*/  NOP ;  /* 0x0000000000007918 */ /* 0x000fe20000000000 */
[----:B------:R-:W-:Y:S01]  /*0560*/  ULDC.64 UR38, c[0x0][0x208] ;  /* 0x0000820000267ab9 */ /* 0x000fe20000000a00 */
[----:B------:R-:W-:Y:S01]  /*0570*/  BSSY B6, `(.L_x_2207) ;  /* 0x0001676000067945 */ /* 0x000fe20003800000 */
[----:B-12-4-:R-:W-:Y:S09]  /*0580*/  BAR.SYNC.DEFER_BLOCKING 0x0 ;  /* 0x0000000000007b1d */ /* 0x016ff20000010000 */
[----:B------:R-:W-:Y:S05]  /*0590*/  @!P0 BRA `(.L_x_2208) ;  /* 0x0000012000448947 */ /* 0x000fea0003800000 */
.L_x_2209:
        /* <DEDUP_REMOVED lines=24> */
.L_x_2210:
        /* <DEDUP_REMOVED lines=14> */
.L_x_2212:
[----:B------:R-:W-:-:S05]  /*0800*/  ULDC UR4, c[0x0][0x8c4] ;  /* 0x0002310000047ab9 */ /* 0x000fca0000000800 */
.L_x_2211:
        /* <DEDUP_REMOVED lines=19> */
.L_x_2214:
        /* <DEDUP_REMOVED lines=14> */
.L_x_2215:
        /* <DEDUP_REMOVED lines=11> */
.L_x_2216:
        /* <DEDUP_REMOVED lines=13> */
.L_x_2217:
        /* <DEDUP_REMOVED lines=50> */
.L_x_2218:
        /* <DEDUP_REMOVED lines=28> */
.L_x_2221:
        /* <DEDUP_REMOVED lines=15> */
.L_x_2220:
        /* <DEDUP_REMOVED lines=22> */
.L_x_2223:
        /* <DEDUP_REMOVED lines=15> */
.L_x_2222:
[----:B------:R-:W-:Y:S01]  /*13c0*/  SHF.R.S32.HI R6, RZ, 0x1f, R17 ;  /* 0x0000001fff067819 */ /* 0x000fe20000011411 */
[----:B------:R-:W-:-:S03]  /*13d0*/  UMOV UR4, 0xffffffff ;  /* 0xffffffff00047882 */ /* 0x000fc60000000000 */
[----:B------:R-:W-:-:S04]  /*13e0*/  LEA.HI R0, R6, R17, RZ, 0x7 ;  /* 0x0000001106007211 */ /* 0x000fc800078f38ff */
[----:B------:R-:W-:Y:S01]  /*13f0*/  SHF.R.S32.HI R18, RZ, 0x7, R0 ;  /* 0x00000007ff127819 */ /* 0x000fe20000011400 */
[----:B------:R-:W-:Y:S06]  /*1400*/  BRA.DIV UR4, `(.L_x_2224) ;  /* 0x0000015a04387947 */ /* 0x000fec000b800000 */
[----:B------:R1:W2:Y:S02]  /*1410*/  SHFL.IDX PT, R14, R18, RZ, 0x1f ;  /* 0x00001fff120e7589 */ /* 0x0002a400000e0000 */
.L_x_2372:
        /* <DEDUP_REMOVED lines=24> */
.L_x_2225:
        /* <DEDUP_REMOVED lines=162> */
.L_x_2238:
[----:B------:R-:W-:-:S06]  /*1fc0*/  ULOP3.LUT UR4, UR36, 0x1, URZ, 0xfc, !UPT ;  /* 0x0000000124047892 */ /* 0x000fcc000f8efc3f */
[----:B------:R-:W-:-:S05]  /*1fd0*/  IMAD.U32 R5, RZ, RZ, UR4 ;  /* 0x00000004ff057e24 */ /* 0x000fca000f8e00ff */
[----:B------:R-:W-:-:S13]  /*1fe0*/  ISETP.NE.AND P6, PT, R5, 0x3, PT ;  /* 0x000000030500780c */ /* 0x000fda0003fc5270 */
[----:B------:R-:W-:Y:S05]  /*1ff0*/  @!P6 BRA `(.L_x_2228) ;  /* 0x000000000004e947 */ /* 0x000fea0003800000 */
[----:B------:R-:W-:Y:S01]  /*2000*/  BPT.TRAP 0x1 ;  /* 0x000000040000795c */ /* 0x000fe20000300000 */
.L_x_2228:
[----:B------:R-:W-:Y:S02]  /*2010*/  LEA R6, R0, R16, 0x3 ;  /* 0x0000001000067211 */ /* 0x000fe400078e18ff */
[----:B------:R-:W-:-:S04]  /*2020*/  SHF.L.U32 R23, R4, 0x1f, RZ ;  /* 0x0000001f04177819 */ /* 0x000fc800000006ff */
[----:B------:R1:W2:Y:S01]  /*2030*/  SYNCS.PHASECHK.TRANS64.TRYWAIT P0, [R6+URZ+0x30c10], R23 ;  /* 0x030c1017060075a7 */ /* 0x0002a2000800017f */
[----:B------:R-:W-:Y:S05]  /*2040*/  @!P6 BRA `(.L_x_2229) ;  /* 0x000000000004e947 */ /* 0x000fea0003800000 */
[----:B------:R-:W-:Y:S01]  /*2050*/  BPT.TRAP 0x1 ;  /* 0x000000040000795c */ /* 0x000fe20000300000 */
.L_x_2229:
[----:B------:R-:W-:-:S05]  /*2060*/  VIADD R5, R16, 0x10000 ;  /* 0x0001000010057836 */ /* 0x000fca0000000000 */
[----:B------:R-:W-:-:S04]  /*2070*/  SHF.R.U32.HI R5, RZ, 0x4, R5 ;  /* 0x00000004ff057819 */ /* 0x000fc80000011605 */
[----:B------:R-:W-:Y:S01]  /*2080*/  LOP3.LUT R5, R5, 0x3fff, RZ, 0xc0, !PT ;  /* 0x00003fff05057812 */ /* 0x000fe200078ec0ff */
[----:B--2---:R-:W-:Y:S06]  /*2090*/  @P0 BRA `(.L_x_2230) ;  /* 0x0000000000080947 */ /* 0x004fec0003800000 */
[----:B------:R-:W2:Y:S02]  /*20a0*/  SYNCS.PHASECHK.TRANS64.TRYWAIT P0, [R6+URZ+0x30c10], R23 ;  /* 0x030c1017060075a7 */ /* 0x000ea4000800017f */
[----:B--2---:R-:W-:Y:S05]  /*20b0*/  @!P0 BRA `(.L_x_2231) ;  /* 0x0000014c00408947 */ /* 0x004fea0003800000 */
.L_x_2230:
        /* <DEDUP_REMOVED lines=65> */
.L_x_2232:
[----:B------:R1:W1:Y:S01]  /*24d0*/  SYNCS.PHASECHK.TRANS64.TRYWAIT P0, [R6+URZ+0x30c30], R23 ;  /* 0x030c3017060075a7 */ /* 0x000262000800017f */
[----:B------:R-:W-:Y:S05]  /*24e0*/  @!P6 BRA `(.L_x_2233) ;  /* 0x000000000004e947 */ /* 0x000fea0003800000 */
[----:B------:R-:W-:Y:S01]  /*24f0*/  BPT.TRAP 0x1 ;  /* 0x000000040000795c */ /* 0x000fe20000300000 */
.L_x_2233:
[----:B-1----:R-:W-:Y:S05]  /*2500*/  @P0 BRA `(.L_x_2234) ;  /* 0x0000000000080947 */ /* 0x002fea0003800000 */
[----:B------:R-:W1:Y:S02]  /*2510*/  SYNCS.PHASECHK.TRANS64.TRYWAIT P0, [R6+URZ+0x30c30], R23 ;  /* 0x030c3017060075a7 */ /* 0x000e64000800017f */
[----:B-1----:R-:W-:Y:S05]  /*2520*/  @!P0 BRA `(.L_x_2235) ;  /* 0x0000014800388947 */ /* 0x002fea0003800000 */
.L_x_2234:
        /* <DEDUP_REMOVED lines=1123> */
.L_x_2236:
        /* <DEDUP_REMOVED lines=68> */
.L_x_2237:
        /* <DEDUP_REMOVED lines=12> */
.L_x_2227:
        /* <DEDUP_REMOVED lines=18> */
[----:B------:R-:W-:Y:S01]  /*7180*/  MOV R21, 0x40000040 ;  /* 0x4000004000157802 */ /* 0x000fe20000000f00 */
[----:B------:R-:W-:Y:S01]  /*7190*/  IMAD.MOV.U32 R19, RZ, RZ, 0x40000040 ;  /* 0x40000040ff137424 */ /* 0x000fe200078e00ff */
[----:B------:R-:W5:Y:S03]  /*71a0*/  S2R R5, SR_TID.X ;  /* 0x0000000000057919 */ /* 0x000f660000002100 */
[----:B------:R-:W-:-:S02]  /*71b0*/  IMAD.U32 R14, RZ, RZ, UR4 ;  /* 0x00000004ff0e7e24 */ /* 0x000fc4000f8e00ff */
[----:B-----5:R-:W-:-:S05]  /*71c0*/  VIADD R8, R5, 0xffffff80 ;  /* 0xffffff8005087836 */ /* 0x020fca0000000000 */
[----:B------:R-:W-:-:S04]  /*71d0*/  SHF.R.S32.HI R7, RZ, 0x1f, R8 ;  /* 0x0000001fff077819 */ /* 0x000fc80000011408 */
[----:B------:R-:W-:-:S04]  /*71e0*/  LEA.HI R5, R7, R8, RZ, 0x5 ;  /* 0x0000000807057211 */ /* 0x000fc800078f28ff */
[----:B------:R-:W-:Y:S02]  /*71f0*/  LOP3.LUT R5, R5, 0xffffffe0, RZ, 0xc0, !PT ;  /* 0xffffffe005057812 */ /* 0x000fe400078ec0ff */
[----:B--2---:R-:W-:Y:S02]  /*7200*/  MOV R15, R10 ;  /* 0x0000000a000f7202 */ /* 0x004fe40000000f00 */
[----:B------:R-:W2:Y:S01]  /*7210*/  S2R R10, SR_TID.X ;  /* 0x00000000000a7919 */ /* 0x000ea20000002100 */
[----:B---3--:R-:W-:Y:S02]  /*7220*/  LEA.HI R9, R11, R12, RZ, 0x5 ;  /* 0x0000000c0b097211 */ /* 0x008fe400078f28ff */
[--C-:B----4-:R-:W-:Y:S02]  /*7230*/  SHF.R.S32.HI R11, RZ, 0x2, R6.reuse ;  /* 0x00000002ff0b7819 */ /* 0x110fe40000011406 */
[----:B------:R-:W-:Y:S02]  /*7240*/  SHF.R.S32.HI R6, RZ, 0x1f, R6 ;  /* 0x0000001fff067819 */ /* 0x000fe40000011406 */
[----:B------:R-:W-:Y:S01]  /*7250*/  SHF.R.S32.HI R13, RZ, 0x5, R9 ;  /* 0x00000005ff0d7819 */ /* 0x000fe20000011409 */
[----:B------:R-:W-:Y:S01]  /*7260*/  IMAD.IADD R9, R8, 0x1, -R5 ;  /* 0x0000000108097824 */ /* 0x000fe200078e0a05 */
[----:B------:R-:W-:-:S03]  /*7270*/  LEA.HI R12, R6, R11, RZ, 0x3 ;  /* 0x0000000b060c7211 */ /* 0x000fc600078f18ff */
[----:B------:R-:W-:Y:S01]  /*7280*/  IMAD R6, R13, -0x10, R14 ;  /* 0xfffffff00d067824 */ /* 0x000fe200078e020e */
[----:B------:R-:W-:Y:S02]  /*7290*/  LOP3.LUT R12, R12, 0xfffffff8, RZ, 0xc0, !PT ;  /* 0xfffffff80c0c7812 */ /* 0x000fe400078ec0ff */
[----:B------:R-:W-:Y:S02]  /*72a0*/  LEA.HI R13, R7, R8, RZ, 0x2 ;  /* 0x00000008070d7211 */ /* 0x000fe400078f10ff */
[----:B------:R-:W-:Y:S02]  /*72b0*/  IADD3 R6, R6, R12, -R11 ;  /* 0x0000000c06067210 */ /* 0x000fe40007ffe80b */
[----:B------:R-:W-:-:S05]  /*72c0*/  LOP3.LUT R13, R13, 0xfffffffc, RZ, 0xc0, !PT ;  /* 0xfffffffc0d0d7812 */ /* 0x000fca00078ec0ff */
[----:B------:R-:W-:Y:S01]  /*72d0*/  IMAD.IADD R8, R8, 0x1, -R13 ;  /* 0x0000000108087824 */ /* 0x000fe200078e0a0d */
[C---:B--2---:R-:W-:Y:S01]  /*72e0*/  IADD3 R17, R10.reuse, -0x80, RZ ;  /* 0xffffff800a117810 */ /* 0x044fe20007ffe0ff */
[----:B-1----:R-:W-:-:S03]  /*72f0*/  VIADD R18, R10, 0xffffff80 ;  /* 0xffffff800a127836 */ /* 0x002fc60000000000 */
[----:B------:R-:W-:-:S04]  /*7300*/  SHF.R.S32.HI R17, RZ, 0x1f, R17 ;  /* 0x0000001fff117819 */ /* 0x000fc80000011411 */
[----:B------:R-:W-:-:S04]  /*7310*/  LEA.HI R17, R17, R18, RZ, 0x7 ;  /* 0x0000001211117211 */ /* 0x000fc800078f38ff */
[----:B------:R-:W-:-:S04]  /*7320*/  SHF.R.S32.HI R17, RZ, 0x7, R17 ;  /* 0x00000007ff117819 */ /* 0x000fc80000011411 */
[----:B------:R-:W-:-:S04]  /*7330*/  LEA.HI R10, R17, R17, RZ, 0x1 ;  /* 0x00000011110a7211 */ /* 0x000fc800078f08ff */
[----:B------:R-:W-:Y:S02]  /*7340*/  LOP3.LUT R5, R10, 0xfffffffe, RZ, 0xc0, !PT ;  /* 0xfffffffe0a057812 */ /* 0x000fe400078ec0ff */
[----:B------:R-:W-:Y:S02]  /*7350*/  SHF.R.S32.HI R10, RZ, 0x1f, R9 ;  /* 0x0000001fff0a7819 */ /* 0x000fe40000011409 */
[----:B------:R-:W-:Y:S01]  /*7360*/  IADD3 R5, R17, -R5, RZ ;  /* 0x8000000511057210 */ /* 0x000fe20007ffe0ff */
[----:B------:R-:W-:Y:S01]  /*7370*/  IMAD.MOV.U32 R17, RZ, RZ, R15 ;  /* 0x000000ffff117224 */ /* 0x000fe200078e000f */
[CC--:B------:R-:W-:Y:S02]  /*7380*/  LEA.HI R7, R10.reuse, R9.reuse, RZ, 0x3 ;  /* 0x000000090a077211 */ /* 0x0c0fe400078f18ff */
[----:B------:R-:W-:Y:S01]  /*7390*/  LEA.HI R11, R10, R9, RZ, 0x2 ;  /* 0x000000090a0b7211 */ /* 0x000fe200078f10ff */
[----:B------:R-:W-:Y:S01]  /*73a0*/  IMAD R9, R5, -0x40, R6 ;  /* 0xffffffc005097824 */ /* 0x000fe200078e0206 */
[----:B------:R-:W-:-:S02]  /*73b0*/  SHF.R.S32.HI R10, RZ, 0x3, R7 ;  /* 0x00000003ff0a7819 */ /* 0x000fc40000011407 */
[----:B------:R-:W-:Y:S02]  /*73c0*/  SHF.R.S32.HI R7, RZ, 0x1f, R7 ;  /* 0x0000001fff077819 */ /* 0x000fe40000011407 */
[----:B------:R-:W-:Y:S02]  /*73d0*/  SHF.R.S32.HI R12, RZ, 0x2, R11 ;  /* 0x00000002ff0c7819 */ /* 0x000fe4000001140b */
[----:B------:R-:W-:Y:S02]  /*73e0*/  LEA.HI R7, R7, R10, RZ, 0x4 ;  /* 0x0000000a07077211 */ /* 0x000fe400078f20ff */
[----:B------:R-:W-:Y:S01]  /*73f0*/  LEA.HI R11, R11, R12, RZ, 0x1 ;  /* 0x0000000c0b0b7211 */ /* 0x000fe200078f08ff */
[C---:B------:R-:W-:Y:S01]  /*7400*/  VIADD R13, R12.reuse, 0x10 ;  /* 0x000000100c0d7836 */ /* 0x040fe20000000000 */
[----:B------:R-:W-:Y:S02]  /*7410*/  IADD3 R5, R12, 0x8, RZ ;  /* 0x000000080c057810 */ /* 0x000fe40007ffe0ff */
[----:B------:R-:W-:-:S02]  /*7420*/  LOP3.LUT R7, R7, 0x1ffffff0, RZ, 0xc0, !PT ;  /* 0x1ffffff007077812 */ /* 0x000fc400078ec0ff */
[----:B------:R-:W-:Y:S02]  /*7430*/  LOP3.LUT R11, R11, 0xfffffffe, RZ, 0xc0, !PT ;  /* 0xfffffffe0b0b7812 */ /* 0x000fe400078ec0ff */
[----:B------:R-:W-:Y:S01]  /*7440*/  LEA.HI R6, R5, R5, RZ, 0x1 ;  /* 0x0000000505067211 */ /* 0x000fe200078f08ff */
[----:B------:R-:W-:Y:S01]  /*7450*/  IMAD.IADD R10, R10, 0x1, -R7 ;  /* 0x000000010a0a7824 */ /* 0x000fe200078e0a07 */
[C---:B------:R-:W-:Y:S01]  /*7460*/  IADD3 R11, R12.reuse, -R11, RZ ;  /* 0x8000000b0c0b7210 */ /* 0x040fe20007ffe0ff */
[----:B------:R-:W-:Y:S01]  /*7470*/  VIADD R12, R12, 0x18 ;  /* 0x000000180c0c7836 */ /* 0x000fe20000000000 */
[----:B------:R-:W-:Y:S02]  /*7480*/  LOP3.LUT R14, R6, 0xfffffffe, RZ, 0xc0, !PT ;  /* 0xfffffffe060e7812 */ /* 0x000fe400078ec0ff */
[----:B------:R-:W-:Y:S01]  /*7490*/  LEA.HI R15, R13, R13, RZ, 0x1 ;  /* 0x0000000d0d0f7211 */ /* 0x000fe200078f08ff */
[----:B------:R-:W-:Y:S01]  /*74a0*/  IMAD R7, R10, 0x8, R11 ;  /* 0x000000080a077824 */ /* 0x000fe200078e020b */
[----:B------:R-:W-:-:S02]  /*74b0*/  IADD3 R14, R5, -R14, RZ ;  /* 0x8000000e050e7210 */ /* 0x000fc40007ffe0ff */
[--C-:B------:R-:W-:Y:S02]  /*74c0*/  SHF.R.S32.HI R5, RZ, 0x1, R6.reuse ;  /* 0x00000001ff057819 */ /* 0x100fe40000011406 */
[----:B------:R-:W-:Y:S01]  /*74d0*/  LOP3.LUT R18, R15, 0xfffffffe, RZ, 0xc0, !PT ;  /* 0xfffffffe0f127812 */ /* 0x000fe200078ec0ff */
[----:B------:R1:W-:Y:S01]  /*74e0*/  STL [R1+0x4c], R7 ;  /* 0x00004c0701007387 */ /* 0x0003e20000100800 */
[----:B------:R-:W-:Y:S02]  /*74f0*/  SHF.R.S32.HI R6, RZ, 0x1f, R6 ;  /* 0x0000001fff067819 */ /* 0x000fe40000011406 */
[--C-:B------:R-:W-:Y:S01]  /*7500*/  SHF.R.S32.HI R11, RZ, 0x1, R15.reuse ;  /* 0x00000001ff0b7819 */ /* 0x100fe2000001140f */
[----:B------:R-:W-:Y:S01]  /*7510*/  IMAD.IADD R18, R13, 0x1, -R18 ;  /* 0x000000010d127824 */ /* 0x000fe200078e0a12 */
[----:B------:R-:W-:Y:S02]  /*7520*/  SHF.R.S32.HI R10, RZ, 0x1f, R15 ;  /* 0x0000001fff0a7819 */ /* 0x000fe4000001140f */
[----:B------:R-:W-:-:S02]  /*7530*/  LEA.HI R6, R6, R5, RZ, 0x4 ;  /* 0x0000000506067211 */ /* 0x000fc400078f20ff */
[----:B-1----:R-:W-:-:S04]  /*7540*/  LEA.HI R7, R12, R12, RZ, 0x1 ;  /* 0x0000000c0c077211 */ /* 0x002fc800078f08ff */
[--C-:B------:R-:W-:Y:S02]  /*7550*/  SHF.R.S32.HI R13, RZ, 0x1, R7.reuse ;  /* 0x00000001ff0d7819 */ /* 0x100fe40000011407 */
[----:B------:R-:W-:Y:S02]  /*7560*/  SHF.R.S32.HI R20, RZ, 0x1f, R7 ;  /* 0x0000001fff147819 */ /* 0x000fe40000011407 */
[----:B------:R-:W-:Y:S02]  /*7570*/  LOP3.LUT R15, R7, 0xfffffffe, RZ, 0xc0, !PT ;  /* 0xfffffffe070f7812 */ /* 0x000fe400078ec0ff */
[----:B------:R-:W-:Y:S02]  /*7580*/  LEA.HI R7, R10, R11, RZ, 0x4 ;  /* 0x0000000b0a077211 */ /* 0x000fe400078f20ff */
[----:B------:R-:W-:Y:S01]  /*7590*/  LOP3.LUT R10, R6, 0x1ffffff0, RZ, 0xc0, !PT ;  /* 0x1ffffff0060a7812 */ /* 0x000fe200078ec0ff */
[----:B------:R-:W-:Y:S01]  /*75a0*/  IMAD.IADD R15, R12, 0x1, -R15 ;  /* 0x000000010c0f7824 */ /* 0x000fe200078e0a0f */
[----:B------:R-:W-:-:S02]  /*75b0*/  LOP3.LUT R12, R7, 0x1ffffff0, RZ, 0xc0, !PT ;  /* 0x1ffffff0070c7812 */ /* 0x000fc400078ec0ff */
[----:B------:R-:W-:Y:S01]  /*75c0*/  LEA R6, R17, R16, 0xd ;  /* 0x0000001011067211 */ /* 0x000fe200078e68ff */
[----:B------:R-:W-:Y:S01]  /*75d0*/  IMAD.IADD R7, R5, 0x1, -R10 ;  /* 0x0000000105077824 */ /* 0x000fe200078e0a0a */
[----:B------:R-:W-:Y:S01]  /*75e0*/  LEA.HI R20, R20, R13, RZ, 0x4 ;  /* 0x0000000d14147211 */ /* 0x000fe200078f20ff */
[----:B------:R-:W-:Y:S01]  /*75f0*/  IMAD.IADD R11, R11, 0x1, -R12 ;  /* 0x000000010b0b7824 */ /* 0x000fe200078e0a0c */
[----:B------:R-:W-:Y:S01]  /*7600*/  IADD3 R17, R8, 0x8, RZ ;  /* 0x0000000808117810 */ /* 0x000fe20007ffe0ff */
[C---:B------:R-:W-:Y:S01]  /*7610*/  VIADD R10, R6.reuse, 0x4000 ;  /* 0x00004000060a7836 */ /* 0x040fe20000000000 */
[----:B------:R-:W-:Y:S01]  /*7620*/  LEA R7, R7, R14, 0x3 ;  /* 0x0000000e07077211 */ /* 0x000fe200078e18ff */
[----:B------:R-:W-:Y:S01]  /*7630*/  VIADD R5, R6, 0x20c00 ;  /* 0x00020c0006057836 */ /* 0x000fe20000000000 */
[----:B------:R-:W-:Y:S02]  /*7640*/  LOP3.LUT R20, R20, 0x1ffffff0, RZ, 0xc0, !PT ;  /* 0x1ffffff014147812 */ /* 0x000fe400078ec0ff */
[----:B------:R-:W-:Y:S01]  /*7650*/  SHF.R.U32.HI R6, RZ, 0x4, R6 ;  /* 0x00000004ff067819 */ /* 0x000fe20000011606 */
[----:B------:R1:W-:Y:S01]  /*7660*/  STL [R1+0x44], R7 ;  /* 0x0000440701007387 */ /* 0x0003e20000100800 */
[----:B------:R-:W-:-:S02]  /*7670*/  SHF.R.U32.HI R10, RZ, 0x4, R10 ;  /* 0x00000004ff0a7819 */ /* 0x000fc4000001160a */
[----:B------:R-:W-:Y:S02]  /*7680*/  SHF.R.U32.HI R5, RZ, 0x4, R5 ;  /* 0x00000004ff057819 */ /* 0x000fe40000011605 */
[----:B------:R-:W-:Y:S02]  /*7690*/  IADD3 R20, R13, -R20, RZ ;  /* 0x800000140d147210 */ /* 0x000fe40007ffe0ff */
        /* <DEDUP_REMOVED lines=8> */
[----:B------:R-:W-:Y:S01]  /*7720*/  LOP3.LUT R5, R5, 0x10000, RZ, 0xfc, !PT ;  /* 0x0001000005057812 */ /* 0x000fe200078efcff */
[----:B------:R-:W-:Y:S01]  /*7730*/  IMAD.MOV.U32 R15, RZ, RZ, 0x40000040 ;  /* 0x40000040ff0f7424 */ /* 0x000fe200078e00ff */
[----:B------:R-:W-:Y:S01]  /*7740*/  IADD3 R17, R8, 0x14, RZ ;  /* 0x0000001408117810 */ /* 0x000fe20007ffe0ff */
[----:B------:R2:W-:Y:S04]  /*7750*/  STL [R1+0x3c], R12 ;  /* 0x00003c0c01007387 */ /* 0x0005e80000100800 */
[----:B------:R3:W-:Y:S01]  /*7760*/  STL [R1+0x50], R5 ;  /* 0x0000500501007387 */ /* 0x0007e20000100800 */
[----:B-1----:R-:W-:-:S02]  /*7770*/  LOP3.LUT R7, R6, 0x10000, RZ, 0xfc, !PT ;  /* 0x0001000006077812 */ /* 0x002fc400078efcff */
[----:B------:R-:W-:Y:S02]  /*7780*/  LOP3.LUT R6, R10, 0x10000, RZ, 0xfc, !PT ;  /* 0x000100000a067812 */ /* 0x000fe400078efcff */
[C---:B------:R-:W-:Y:S01]  /*7790*/  IADD3 R20, R7.reuse, 0x4, RZ ;  /* 0x0000000407147810 */ /* 0x040fe20007ffe0ff */
[----:B------:R-:W-:Y:S01]  /*77a0*/  VIADD R18, R7, 0x6 ;  /* 0x0000000607127836 */ /* 0x000fe20000000000 */
[C---:B--2---:R-:W-:Y:S01]  /*77b0*/  IADD3 R12, R6.reuse, 0x4, RZ ;  /* 0x00000004060c7810 */ /* 0x044fe20007ffe0ff */
[C---:B------:R-:W-:Y:S01]  /*77c0*/  VIADD R10, R6.reuse, 0x6 ;  /* 0x00000006060a7836 */ /* 0x040fe20000000000 */
[----:B------:R1:W-:Y:S01]  /*77d0*/  STL [R1+0x8], R6 ;  /* 0x0000080601007387 */ /* 0x0003e20000100800 */
[----:B------:R-:W-:Y:S02]  /*77e0*/  VIADD R14, R6, 0x2 ;  /* 0x00000002060e7836 */ /* 0x000fe40000000000 */
[C---:B---3--:R-:W-:Y:S01]  /*77f0*/  VIADD R5, R8.reuse, 0x4 ;  /* 0x0000000408057836 */ /* 0x048fe20000000000 */
[----:B------:R2:W-:Y:S01]  /*7800*/  STL.64 [R1+0x30], R20 ;  /* 0x0000301401007387 */ /* 0x0005e20000100a00 */
[----:B------:R-:W-:-:S02]  /*7810*/  VIADD R5, R8, 0x10 ;  /* 0x0000001008057836 */ /* 0x000fc40000000000 */
[C---:B------:R-:W-:Y:S01]  /*7820*/  VIADD R5, R8.reuse, 0x1c ;  /* 0x0000001c08057836 */ /* 0x040fe20000000000 */
[----:B------:R2:W-:Y:S01]  /*7830*/  STL.64 [R1+0x28], R18 ;  /* 0x0000281201007387 */ /* 0x0005e20000100a00 */
[----:B-1----:R-:W-:-:S03]  /*7840*/  VIADD R6, R8, 0xc ;  /* 0x0000000c08067836 */ /* 0x002fc60000000000 */
[----:B------:R2:W-:Y:S01]  /*7850*/  STL.64 [R1+0x10], R10 ;  /* 0x0000100a01007387 */ /* 0x0005e20000100a00 */
[----:B------:R-:W-:-:S03]  /*7860*/  VIADD R6, R8, 0x18 ;  /* 0x0000001808067836 */ /* 0x000fc60000000000 */
[----:B------:R2:W-:Y:S04]  /*7870*/  STL.64 [R1+0x20], R14 ;  /* 0x0000200e01007387 */ /* 0x0005e80000100a00 */
[----:B------:R2:W-:Y:S02]  /*7880*/  STL.64 [R1+0x18], R12 ;  /* 0x0000180c01007387 */ /* 0x0005e40000100a00 */
.L_x_2250:
[----:B------:R-:W-:-:S06]  /*7890*/  ULOP3.LUT UR4, UR36, 0x1, URZ, 0xfc, !UPT ;  /* 0x0000000124047892 */ /* 0x000fcc000f8efc3f */
[----:B------:R-:W-:-:S05]  /*78a0*/  IMAD.U32 R5, RZ, RZ, UR4 ;  /* 0x00000004ff057e24 */ /* 0x000fca000f8e00ff */
[----:B------:R-:W-:-:S13]  /*78b0*/  ISETP.NE.AND P0, PT, R5, 0x3, PT ;  /* 0x000000030500780c */ /* 0x000fda0003f05270 */
[----:B------:R-:W-:Y:S05]  /*78c0*/  @!P0 BRA `(.L_x_2240) ;  /* 0x0000000000048947 */ /* 0x000fea0003800000 */
[----:B------:R-:W-:Y:S01]  /*78d0*/  BPT.TRAP 0x1 ;  /* 0x000000040000795c */ /* 0x000fe20000300000 */
.L_x_2240:
[----:B------:R-:W-:Y:S02]  /*78e0*/  LEA R6, R0, R16, 0x3 ;  /* 0x0000001000067211 */ /* 0x000fe400078e18ff */
[----:B--2---:R-:W-:-:S04]  /*78f0*/  SHF.L.U32 R21, R4, 0x1f, RZ ;  /* 0x0000001f04157819 */ /* 0x004fc800000006ff */
[----:B------:R1:W2:Y:S01]  /*7900*/  SYNCS.PHASECHK.TRANS64.TRYWAIT P1, [R6+URZ+0x30c10], R21 ;  /* 0x030c1015060075a7 */ /* 0x0002a2000802017f */
[----:B------:R-:W-:Y:S05]  /*7910*/  @!P0 BRA `(.L_x_2241) ;  /* 0x0000000000048947 */ /* 0x000fea0003800000 */
[----:B------:R-:W-:Y:S01]  /*7920*/  BPT.TRAP 0x1 ;  /* 0x000000040000795c */ /* 0x000fe20000300000 */
.L_x_2241:
[----:B------:R-:W-:-:S05]  /*7930*/  VIADD R5, R16, 0x10000 ;  /* 0x0001000010057836 */ /* 0x000fca0000000000 */
[----:B------:R-:W-:-:S04]  /*7940*/  SHF.R.U32.HI R5, RZ, 0x4, R5 ;  /* 0x00000004ff057819 */ /* 0x000fc80000011605 */
[----:B------:R-:W-:-:S04]  /*7950*/  LOP3.LUT R5, R5, 0x3fff, RZ, 0xc0, !PT ;  /* 0x00003fff05057812 */ /* 0x000fc800078ec0ff */
[----:B------:R-:W-:Y:S01]  /*7960*/  LOP3.LUT R11, R5, 0x10000, RZ, 0xfc, !PT ;  /* 0x00010000050b7812 */ /* 0x000fe200078efcff */
[----:B--2---:R-:W-:Y:S06]  /*7970*/  @P1 BRA `(.L_x_2242) ;  /* 0x0000000000081947 */ /* 0x004fec0003800000 */
[----:B------:R-:W2:Y:S02]  /*7980*/  SYNCS.PHASECHK.TRANS64.TRYWAIT P1, [R6+URZ+0x30c10], R21 ;  /* 0x030c1015060075a7 */ /* 0x000ea4000802017f */
[----:B--2---:R-:W-:Y:S05]  /*7990*/  @!P1 BRA `(.L_x_2243) ;  /* 0x000000f400309947 */ /* 0x004fea0003800000 */
.L_x_2242:
[----:B------:R-:W3:Y:S01]  /*79a0*/  LDL.64 R22, [R1+0x30] ;  /* 0x0000300001167983 */ /* 0x000ee20000100a00 */
[----:B------:R-:W-:Y:S01]  /*79b0*/  IMAD R11, R0, 0x400, R11 ;  /* 0x00000400000b7824 */ /* 0x000fe200078e020b */
        /* <DEDUP_REMOVED lines=11> */
[----:B------:R-:W-:Y:S01]  /*7a70*/  IMAD.MOV.U32 R11, RZ, RZ, 0x40000040 ;  /* 0x40000040ff0b7424 */ /* 0x000fe200078e00ff */
[----:B------:R-:W-:Y:S01]  /*7a80*/  IADD3 R10, R7, 0x2, RZ ;  /* 0x00000002070a7810 */ /* 0x000fe20007ffe0ff */
[----:B------:R-:W2:Y:S03]  /*7a90*/  LDL R14, [R1+0x40] ;  /* 0x00004000010e7983 */ /* 0x000ea60000100800 */
[----:B------:R-:W-:-:S02]  /*7aa0*/  R2UR UR8, R10 ;  /* 0x000000000a0872ca */ /* 0x000fc400000e0000 */
        /* <DEDUP_REMOVED lines=19> */
[C---:B-----5:R-:W-:Y:S02]  /*7be0*/  IMAD R10, R0.reuse, 0x80, R15 ;  /* 0x00000080000a7824 */ /* 0x060fe400078e020f */
[C---:B--2---:R-:W-:Y:S01]  /*7bf0*/  IMAD R18, R0.reuse, 0x80, R13 ;  /* 0x0000008000127824 */ /* 0x044fe200078e020d */
[C---:B------:R-:W-:Y:S01]  /*7c00*/  LEA R12, R0.reuse, R12, 0x7 ;  /* 0x0000000c000c7211 */ /* 0x040fe200078e38ff */
[----:B------:R-:W-:Y:S01]  /*7c10*/  IMAD R14, R0, 0x80, R14 ;  /* 0x00000080000e7824 */ /* 0x000fe200078e020e */
[----:B------:R-:W-:-:S03]  /*7c20*/  LEA R15, R3, R10, 0x1 ;  /* 0x0000000a030f7211 */ /* 0x000fc600078e08ff */
[C---:B------:R-:W-:Y:S01]  /*7c30*/  IMAD R11, R3.reuse, 0x2, R12 ;  /* 0x00000002030b7824 */ /* 0x040fe200078e020c */
[C---:B------:R-:W-:Y:S01]  /*7c40*/  LEA R19, R3.reuse, R18, 0x1 ;  /* 0x0000001203137211 */ /* 0x040fe200078e08ff */
[----:B------:R-:W-:Y:S02]  /*7c50*/  IMAD R17, R3, 0x2, R14 ;  /* 0x0000000203117824 */ /* 0x000fe400078e020e */
        /* <DEDUP_REMOVED lines=19> */
.L_x_2244:
[----:B------:R1:W1:Y:S01]  /*7d90*/  SYNCS.PHASECHK.TRANS64.TRYWAIT P1, [R6+URZ+0x30c30], R21 ;  /* 0x030c3015060075a7 */ /* 0x000262000802017f */
[----:B------:R-:W-:Y:S05]  /*7da0*/  @!P0 BRA `(.L_x_2245) ;  /* 0x0000000000048947 */ /* 0x000fea0003800000 */
[----:B------:R-:W-:Y:S01]  /*7db0*/  BPT.TRAP 0x1 ;  /* 0x000000040000795c */ /* 0x000fe20000300000 */
.L_x_2245:
[----:B-1----:R-:W-:Y:S05]  /*7dc0*/  @P1 BRA `(.L_x_2246) ;  /* 0x0000000000081947 */ /* 0x002fea0003800000 */
[----:B------:R-:W1:Y:S02]  /*7dd0*/  SYNCS.PHASECHK.TRANS64.TRYWAIT P1, [R6+URZ+0x30c30], R21 ;  /* 0x030c3015060075a7 */ /* 0x000e64000802017f */
[----:B-1----:R-:W-:Y:S05]  /*7de0*/  @!P1 BRA `(.L_x_2247) ;  /* 0x000000f000309947 */ /* 0x002fea0003800000 */
.L_x_2246:
        /* <DEDUP_REMOVED lines=85> */
[C---:B------:R-:W-:Y:S01]  /*8340*/  IADD3 R223, R8.reuse, 0x4, RZ ;  /* 0x0000000408df7810 */ /* 0x040fe20007ffe0ff */
        /* <DEDUP_REMOVED lines=14> */
[----:B------:R-:W-:Y:S01]  /*8430*/  VIADD R213, R8, 0xc ;  /* 0x0000000c08d57836 */ /* 0x000fe20000000000 */
[----:B------:R-:W4:Y:S02]  /*8440*/  MUFU.TANH R23, R23 ;  /* 0x0000001700177308 */ /* 0x000f240000002400 */
[----:B------:R1:W-:Y:S01]  /*8450*/  STL [R1+0x70], R2 ;  /* 0x0000700201007387 */ /* 0x0003e20000100800 */
[----:B------:R-:W-:-:S02]  /*8460*/  ISETP.GT.AND P2, PT, R9, RZ, PT ;  /* 0x000000ff0900720c */ /* 0x000fc40003f44270 */
[----:B------:R-:W-:-:S03]  /*8470*/  ISETP.GT.AND P1, PT, R9, 0x8, PT ;  /* 0x000000080900780c */ /* 0x000fc60003f24270 */
[----:B------:R-:W4:Y:S01]  /*8480*/  MUFU.TANH R205, R205 ;  /* 0x000000cd00cd7308 */ /* 0x000f220000002400 */
[----:B-1----:R-:W2:Y:S01]  /*8490*/  LDL.64 R2, [R1+0x20] ;  /* 0x0000200001027983 */ /* 0x002ea20000100a00 */
[----:B------:R-:W-:Y:S01]  /*84a0*/  WARPGROUP.ARRIVE ;  /* 0x00000000000079c5 */ /* 0x000fe20000000000 */
[C---:B------:R-:W-:Y:S01]  /*84b0*/  VIADD R217, R8.reuse, 0x14 ;  /* 0x0000001408d97836 */ /* 0x040fe20000000000 */
[----:B------:R-:W-:-:S04]  /*84c0*/  IADD3 R220, R8, 0x10, RZ ;  /* 0x0000001008dc7810 */ /* 0x000fc80007ffe0ff */
        /* <DEDUP_REMOVED lines=12> */
[----:B------:R-:W-:-:S05]  /*8590*/  ULDC UR5, c[0x0][0x744] ;  /* 0x0001d10000057ab9 */ /* 0x000fca0000000800 */
[----:B------:R-:W1:Y:S01]  /*85a0*/  MUFU.TANH R206, R206 ;  /* 0x000000ce00ce7308 */ /* 0x000e620000002400 */
[----:B------:R-:W-:Y:S01]  /*85b0*/  UMOV UR14, UR4 ;  /* 0x00000004000e7c82 */ /* 0x000fe20008000000 */
[----:B------:R-:W-:-:S06]  /*85c0*/  VIADD R214, R8, 0x18 ;  /* 0x0000001808d67836 */ /* 0x000fcc0000000000 */
        /* <DEDUP_REMOVED lines=64> */
[----:B------:R-:W3:Y:S01]  /*89d0*/  MUFU.TANH R225, R225 ;  /* 0x000000e100e17308 */ /* 0x000ee20000002400 */
[--C-:B------:R-:W-:Y:S01]  /*89e0*/  FFMA.FTZ R96, R96, UR5, -R95.reuse ;  /* 0x0000000560607c23 */ /* 0x100fe2000801085f */
[----:B------:R-:W-:-:S06]  /*89f0*/  FFMA.FTZ R95, R97, UR5, -R95 ;  /* 0x00000005615f7c23 */ /* 0x000fcc000801085f */
[----:B------:R1:W-:Y:S01]  /*8a00*/  MUFU.TANH R159, R107 ;  /* 0x0000006b009f7308 */ /* 0x0003e20000002400 */
[----:B------:R-:W-:Y:S01]  /*8a10*/  FSEL R97, R204, -INF , P2 ;  /* 0xff800000cc617808 */ /* 0x000fe20001000000 */
[----:B-1----:R1:W3:Y:S06]  /*8a20*/  SHFL.IDX PT, R107, R18, R214, 0x1f ;  /* 0x00001fd6126b7589 */ /* 0x0022ec00000e0000 */
[----:B------:R-:W3:Y:S01]  /*8a30*/  MUFU.TANH R88, R88 ;  /* 0x0000005800587308 */ /* 0x000ee20000002400 */
[----:B------:R-:W-:-:S07]  /*8a40*/  FSEL R102, R206, -INF , P1 ;  /* 0xff800000ce667808 */ /* 0x000fce0000800000 */
[----:B------:R2:W-:Y:S01]  /*8a50*/  MUFU.TANH R144, R123 ;  /* 0x0000007b00907308 */ /* 0x0005e20000002400 */
[----:B------:R-:W-:Y:S07]  /*8a60*/  SHFL.IDX PT, R139, R10, R214, 0x1f ;  /* 0x00001fd60a8b7589 */ /* 0x000fee00000e0000 */
[----:B------:R-:W3:Y:S01]  /*8a70*/  MUFU.TANH R226, R226 ;  /* 0x000000e200e27308 */ /* 0x000ee20000002400 */
[----:B--2---:R-:W2:Y:S01]  /*8a80*/  SHFL.IDX PT, R123, R10, R230, 0x1f ;  /* 0x00001fe60a7b7589 */ /* 0x004ea200000e0000 */
[----:B------:R-:W-:-:S06]  /*8a90*/  FFMA.FTZ R97, R97, UR5, -R104 ;  /* 0x0000000561617c23 */ /* 0x000fcc0008010868 */
[----:B------:R-:W2:Y:S01]  /*8aa0*/  MUFU.TANH R237, R237 ;  /* 0x000000ed00ed7308 */ /* 0x000ea20000002400 */
[----:B------:R-:W-:-:S07]  /*8ab0*/  FFMA.FTZ R104, R102, UR5, -R104 ;  /* 0x0000000566687c23 */ /* 0x000fce0008010868 */
[----:B------:R-:W-:Y:S01]  /*8ac0*/  MUFU.TANH R92, R92 ;  /* 0x0000005c005c7308 */ /* 0x000fe20000002400 */
[----:B------:R-:W-:-:S07]  /*8ad0*/  FSEL R102, R207, -INF , P2 ;  /* 0xff800000cf667808 */ /* 0x000fce0001000000 */
[----:B------:R4:W-:Y:S01]  /*8ae0*/  MUFU.TANH R145, R121 ;  /* 0x0000007900917308 */ /* 0x0009e20000002400 */
[----:B-1----:R-:W-:Y:S01]  /*8af0*/  FSEL R18, R228, -INF , P1 ;  /* 0xff800000e4127808 */ /* 0x002fe20000800000 */
[----:B------:R-:W-:Y:S06]  /*8b00*/  SHFL.IDX PT, R212, R10, R213, 0x1f ;  /* 0x00001fd50ad47589 */ /* 0x000fec00000e0000 */
[----:B------:R1:W-:Y:S01]  /*8b10*/  MUFU.TANH R4, R131 ;  /* 0x0000008300047308 */ /* 0x0003e20000002400 */
[----:B----4-:R-:W4:Y:S01]  /*8b20*/  SHFL.IDX PT, R121, R10, R8, 0x1f ;  /* 0x00001f080a797589 */ /* 0x010f2200000e0000 */
[----:B------:R-:W-:-:S06]  /*8b30*/  FSEL R108, R235, -INF , P2 ;  /* 0xff800000eb6c7808 */ /* 0x000fcc0001000000 */
[----:B------:R-:W4:Y:S01]  /*8b40*/  MUFU.TANH R231, R231 ;  /* 0x000000e700e77308 */ /* 0x000f220000002400 */
[----:B-1----:R-:W1:Y:S07]  /*8b50*/  SHFL.IDX PT, R131, R14, R230, 0x1f ;  /* 0x00001fe60e837589 */ /* 0x002e6e00000e0000 */
[----:B------:R-:W1:Y:S01]  /*8b60*/  MUFU.TANH R89, R89 ;  /* 0x0000005900597308 */ /* 0x000e620000002400 */
[----:B------:R-:W1:Y:S07]  /*8b70*/  SHFL.IDX PT, R135, R14, R8, 0x1f ;  /* 0x00001f080e877589 */ /* 0x000e6e00000e0000 */
[----:B------:R3:W-:Y:S01]  /*8b80*/  MUFU.TANH R163, R103 ;  /* 0x0000006700a37308 */ /* 0x0007e20000002400 */
[----:B------:R-:W-:-:S02]  /*8b90*/  WARPGROUP.DEPBAR.LE gsb0, 0x0 ;  /* 0x00008000000079c5 */ /* 0x000fc40000010000 */
[----:B------:R-:W-:Y:S01]  /*8ba0*/  LDS R227, [R15+0x400] ;  /* 0x000400000fe37984 */ /* 0x000fe20000000800 */
[----:B---3--:R-:W-:-:S04]  /*8bb0*/  FSEL R103, R208, -INF , P2 ;  /* 0xff800000d0677808 */ /* 0x008fc80001000000 */
[----:B------:R3:W-:Y:S01]  /*8bc0*/  MUFU.TANH R160, R105 ;  /* 0x0000006900a07308 */ /* 0x0007e20000002400 */
[----:B------:R-:W-:Y:S01]  /*8bd0*/  FFMA.FTZ R102, R102, UR5, -R101 ;  /* 0x0000000566667c23 */ /* 0x000fe20008010865 */
[----:B------:R-:W-:Y:S01]  /*8be0*/  FFMA.FTZ R108, R108, UR5, -R106 ;  /* 0x000000056c6c7c23 */ /* 0x000fe2000801086a */
[----:B------:R-:W1:Y:S01]  /*8bf0*/  SHFL.IDX PT, R211, R10, R220, 0x1f ;  /* 0x00001fdc0ad37589 */ /* 0x000e6200000e0000 */
[--C-:B------:R-:W-:Y:S01]  /*8c00*/  FFMA.FTZ R103, R103, UR5, -R100.reuse ;  /* 0x0000000567677c23 */ /* 0x100fe20008010864 */
[----:B------:R-:W-:-:S03]  /*8c10*/  FFMA.FTZ R100, R18, UR5, -R100 ;  /* 0x0000000512647c23 */ /* 0x000fc60008010864 */
[----:B------:R2:W-:Y:S01]  /*8c20*/  MUFU.TANH R157, R110 ;  /* 0x0000006e009d7308 */ /* 0x0005e20000002400 */
[----:B---3--:R-:W-:-:S07]  /*8c30*/  FSEL R105, R209, -INF , P1 ;  /* 0xff800000d1697808 */ /* 0x008fce0000800000 */
[----:B------:R-:W3:Y:S01]  /*8c40*/  MUFU.TANH R91, R91 ;  /* 0x0000005b005b7308 */ /* 0x000ee20000002400 */
[----:B--2---:R-:W-:Y:S01]  /*8c50*/  FSEL R110, R225, -INF , P1 ;  /* 0xff800000e16e7808 */ /* 0x004fe20000800000 */
[----:B------:R-:W-:Y:S01]  /*8c60*/  FFMA.FTZ R101, R105, UR5, -R101 ;  /* 0x0000000569657c23 */ /* 0x000fe20008010865 */
[----:B------:R-:W-:-:S05]  /*8c70*/  FSEL R18, R88, -INF , P2 ;  /* 0xff80000058127808 */ /* 0x000fca0001000000 */
[----:B------:R2:W-:Y:S01]  /*8c80*/  MUFU.TANH R5, R129 ;  /* 0x0000008100057308 */ /* 0x0005e20000002400 */
[----:B------:R-:W-:Y:S01]  /*8c90*/  FSEL R105, R226, -INF , P1 ;  /* 0xff800000e2697808 */ /* 0x000fe20000800000 */
[----:B------:R-:W-:Y:S01]  /*8ca0*/  FFMA.FTZ R106, R110, UR5, -R106 ;  /* 0x000000056e6a7c23 */ /* 0x000fe2000801086a */
[----:B------:R-:W-:Y:S01]  /*8cb0*/  FSEL R110, R237, -INF , P2 ;  /* 0xff800000ed6e7808 */ /* 0x000fe20001000000 */
[----:B------:R-:W-:-:S04]  /*8cc0*/  FFMA.FTZ R18, R18, UR5, -R107 ;  /* 0x0000000512127c23 */ /* 0x000fc8000801086b */
[----:B------:R-:W3:Y:S01]  /*8cd0*/  MUFU.TANH R236, R236 ;  /* 0x000000ec00ec7308 */ /* 0x000ee20000002400 */
[----:B--2---:R-:W2:Y:S01]  /*8ce0*/  SHFL.IDX PT, R129, R14, R213, 0x1f ;  /* 0x00001fd50e817589 */ /* 0x004ea200000e0000 */
[----:B------:R-:W-:Y:S01]  /*8cf0*/  FFMA.FTZ R107, R105, UR5, -R107 ;  /* 0x00000005696b7c23 */ /* 0x000fe2000801086b */
[----:B----4-:R-:W-:-:S05]  /*8d00*/  FSEL R105, R231, -INF , P2 ;  /* 0xff800000e7697808 */ /* 0x010fca0001000000 */
[----:B------:R4:W-:Y:S01]  /*8d10*/  MUFU.TANH R141, R125 ;  /* 0x0000007d008d7308 */ /* 0x0009e20000002400 */
[----:B------:R-:W2:Y:S01]  /*8d20*/  SHFL.IDX PT, R221, R10, R217, 0x1f ;  /* 0x00001fd90add7589 */ /* 0x000ea200000e0000 */
[----:B-1----:R-:W-:Y:S01]  /*8d30*/  FSEL R109, R89, -INF , P1 ;  /* 0xff800000596d7808 */ /* 0x002fe20000800000 */
[----:B------:R-:W-:-:S05]  /*8d40*/  FFMA.FTZ R110, R110, UR5, -R123 ;  /* 0x000000056e6e7c23 */ /* 0x000fca000801087b */
[----:B------:R-:W1:Y:S01]  /*8d50*/  MUFU.TANH R94, R94 ;  /* 0x0000005e005e7308 */ /* 0x000e620000002400 */
[----:B----4-:R-:W-:Y:S01]  /*8d60*/  FSEL R125, R92, -INF , P1 ;  /* 0xff8000005c7d7808 */ /* 0x010fe20000800000 */
        /* <DEDUP_REMOVED lines=8> */
[----:B----4-:R4:W-:Y:S01]  /*8df0*/  SHFL.IDX PT, R111, R10, R223, 0x1f ;  /* 0x00001fdf0a6f7589 */ /* 0x0109e200000e0000 */
[----:B---3--:R-:W-:-:S06]  /*8e00*/  FSEL R109, R91, -INF , P2 ;  /* 0xff8000005b6d7808 */ /* 0x008fcc0001000000 */
[----:B------:R3:W-:Y:S01]  /*8e10*/  MUFU.TANH R3, R132 ;  /* 0x0000008400037308 */ /* 0x0007e20000002400 */
[----:B-1----:R-:W1:Y:S01]  /*8e20*/  SHFL.IDX PT, R127, R14, R220, 0x1f ;  /* 0x00001fdc0e7f7589 */ /* 0x002e6200000e0000 */
[----:B----4-:R-:W-:-:S06]  /*8e30*/  FSEL R10, R161, -INF , P1 ;  /* 0xff800000a10a7808 */ /* 0x010fcc0000800000 */
[----:B------:R-:W4:Y:S01]  /*8e40*/  MUFU.TANH R93, R93 ;  /* 0x0000005d005d7308 */ /* 0x000f220000002400 */
[----:B---3--:R-:W-:Y:S01]  /*8e50*/  FSEL R132, R154, -INF , P2 ;  /* 0xff8000009a847808 */ /* 0x008fe20001000000 */
[--C-:B------:R-:W-:Y:S01]  /*8e60*/  FFMA.FTZ R218, R218, UR5, -R139.reuse ;  /* 0x00000005dada7c23 */ /* 0x100fe2000801088b */
[----:B------:R-:W-:Y:S01]  /*8e70*/  FFMA.FTZ R139, R10, UR5, -R139 ;  /* 0x000000050a8b7c23 */ /* 0x000fe2000801088b */
[----:B------:R-:W-:-:S04]  /*8e80*/  FSEL R136, R158, -INF , P2 ;  /* 0xff8000009e887808 */ /* 0x000fc80001000000 */
[----:B------:R-:W3:Y:S01]  /*8e90*/  MUFU.TANH R112, R112 ;  /* 0x0000007000707308 */ /* 0x000ee20000002400 */
[--C-:B------:R-:W-:Y:S01]  /*8ea0*/  FFMA.FTZ R132, R132, UR5, -R131.reuse ;  /* 0x0000000584847c23 */ /* 0x100fe20008010883 */
[----:B------:R-:W-:Y:S01]  /*8eb0*/  FFMA.FTZ R131, R125, UR5, -R131 ;  /* 0x000000057d837c23 */ /* 0x000fe20008010883 */
[----:B------:R-:W-:Y:S01]  /*8ec0*/  FSEL R10, R157, -INF , P1 ;  /* 0xff8000009d0a7808 */ /* 0x000fe20000800000 */
[----:B------:R1:W3:Y:S04]  /*8ed0*/  SHFL.IDX PT, R125, R14, R128, 0x1f ;  /* 0x00001f800e7d7589 */ /* 0x0002e800000e0000 */
[----:B------:R2:W-:Y:S01]  /*8ee0*/  MUFU.TANH R143, R124 ;  /* 0x0000007c008f7308 */ /* 0x0005e20000002400 */
[----:B------:R-:W-:Y:S01]  /*8ef0*/  FFMA.FTZ R109, R109, UR5, -R212 ;  /* 0x000000056d6d7c23 */ /* 0x000fe200080108d4 */
[----:B------:R-:W-:Y:S01]  /*8f00*/  FSEL R234, R236, -INF , P2 ;  /* 0xff800000ecea7808 */ /* 0x000fe20001000000 */
[----:B------:R-:W-:Y:S01]  /*8f10*/  FFMA.FTZ R136, R136, UR5, -R135 ;  /* 0x0000000588887c23 */ /* 0x000fe20008010887 */
[----:B------:R-:W-:-:S04]  /*8f20*/  LEA R210, R0, R210, 0xa ;  /* 0x000000d200d27211 */ /* 0x000fc800078e50ff */
[----:B------:R4:W-:Y:S01]  /*8f30*/  MUFU.TANH R2, R133 ;  /* 0x0000008500027308 */ /* 0x0009e20000002400 */
[----:B--2---:R-:W-:Y:S01]  /*8f40*/  FSEL R124, R164, -INF , P1 ;  /* 0xff800000a47c7808 */ /* 0x004fe20000800000 */
[----:B------:R-:W-:-:S06]  /*8f50*/  FFMA.FTZ R135, R10, UR5, -R135 ;  /* 0x000000050a877c23 */ /* 0x000fcc0008010887 */
[----:B------:R-:W2:Y:S01]  /*8f60*/  MUFU.TANH R232, R232 ;  /* 0x000000e800e87308 */ /* 0x000ea20000002400 */
[----:B----4-:R-:W4:Y:S01]  /*8f70*/  SHFL.IDX PT, R133, R14, R223, 0x1f ;  /* 0x00001fdf0e857589 */ /* 0x010f2200000e0000 */
[----:B------:R-:W-:Y:S01]  /*8f80*/  FFMA.FTZ R212, R124, UR5, -R212 ;  /* 0x000000057cd47c23 */ /* 0x000fe200080108d4 */
[----:B------:R-:W-:Y:S01]  /*8f90*/  FSEL R124, R94, -INF , P1 ;  /* 0xff8000005e7c7808 */ /* 0x000fe20000800000 */
[----:B------:R-:W-:-:S04]  /*8fa0*/  FFMA.FTZ R234, R234, UR5, -R211 ;  /* 0x00000005eaea7c23 */ /* 0x000fc800080108d3 */
[----:B------:R1:W-:Y:S01]  /*8fb0*/  MUFU.TANH R6, R130 ;  /* 0x0000008200067308 */ /* 0x0003e20000002400 */
[----:B------:R-:W-:Y:S01]  /*8fc0*/  R2UR UR4, R210 ;  /* 0x00000000d20472ca */ /* 0x000fe200000e0000 */
[----:B------:R-:W-:Y:S01]  /*8fd0*/  FFMA.FTZ R211, R124, UR5, -R211 ;  /* 0x000000057cd37c23 */ /* 0x000fe200080108d3 */
[----:B------:R-:W-:Y:S01]  /*8fe0*/  FSEL R210, R93, -INF , P2 ;  /* 0xff8000005dd27808 */ /* 0x000fe20001000000 */
[----:B------:R-:W4:Y:S04]  /*8ff0*/  SHFL.IDX PT, R222, R227, R223, 0x1f ;  /* 0x00001fdfe3de7589 */ /* 0x000f2800000e0000 */
[----:B------:R3:W-:Y:S01]  /*9000*/  MUFU.EX2 R10, R121 ;  /* 0x00000079000a7308 */ /* 0x0007e20000000800 */
[----:B-1----:R-:W-:Y:S01]  /*9010*/  FSEL R130, R152, -INF , P2 ;  /* 0xff80000098827808 */ /* 0x002fe20001000000 */
[----:B------:R-:W-:Y:S01]  /*9020*/  SHFL.IDX PT, R124, R14, R217, 0x1f ;  /* 0x00001fd90e7c7589 */ /* 0x000fe200000e0000 */
[----:B------:R-:W-:-:S05]  /*9030*/  FSEL R15, R163, -INF , P1 ;  /* 0xff800000a30f7808 */ /* 0x000fca0000800000 */
[----:B------:R-:W1:Y:S01]  /*9040*/  MUFU.TANH R90, R90 ;  /* 0x0000005a005a7308 */ /* 0x000e620000002400 */
[----:B---3--:R-:W-:Y:S01]  /*9050*/  FSEL R121, R151, -INF , P1 ;  /* 0xff80000097797808 */ /* 0x008fe20000800000 */
[--C-:B------:R-:W-:Y:S01]  /*9060*/  FFMA.FTZ R130, R130, UR5, -R129.reuse ;  /* 0x0000000582827c23 */ /* 0x100fe20008010881 */
[----:B------:R-:W-:Y:S01]  /*9070*/  FSEL R128, R150, -INF , P2 ;  /* 0xff80000096807808 */ /* 0x000fe20001000000 */
[----:B------:R-:W3:Y:S02]  /*9080*/  SHFL.IDX PT, R219, R227, R8, 0x1f ;  /* 0x00001f08e3db7589 */ /* 0x000ee400000e0000 */
[----:B------:R-:W-:Y:S01]  /*9090*/  FFMA.FTZ R129, R121, UR5, -R129 ;  /* 0x0000000579817c23 */ /* 0x000fe20008010881 */
[----:B------:R-:W-:Y:S01]  /*90a0*/  FSEL R121, R112, -INF , P1 ;  /* 0xff80000070797808 */ /* 0x000fe20000800000 */
[----:B------:R-:W3:Y:S01]  /*90b0*/  SHFL.IDX PT, R214, R14, R214, 0x1f ;  /* 0x00001fd60ed67589 */ /* 0x000ee200000e0000 */
[--C-:B------:R-:W-:Y:S01]  /*90c0*/  FFMA.FTZ R210, R210, UR5, -R221.reuse ;  /* 0x00000005d2d27c23 */ /* 0x100fe200080108dd */
[----:B------:R2:W1:Y:S01]  /*90d0*/  MUFU.TANH R146, R122 ;  /* 0x0000007a00927308 */ /* 0x0004620000002400 */
[----:B------:R-:W-:Y:S01]  /*90e0*/  FFMA.FTZ R221, R15, UR5, -R221 ;  /* 0x000000050fdd7c23 */ /* 0x000fe200080108dd */
[----:B------:R4:W3:Y:S01]  /*90f0*/  SHFL.IDX PT, R229, R227, R213, 0x1f ;  /* 0x00001fd5e3e57589 */ /* 0x0008e200000e0000 */
[----:B------:R-:W-:Y:S01]  /*9100*/  FSEL R138, R160, -INF , P2 ;  /* 0xff800000a08a7808 */ /* 0x000fe20001000000 */
[--C-:B------:R-:W-:Y:S01]  /*9110*/  FFMA.FTZ R128, R128, UR5, -R127.reuse ;  /* 0x0000000580807c23 */ /* 0x100fe2000801087f */
[----:B------:R-:W-:Y:S01]  /*9120*/  FSEL R15, R159, -INF , P1 ;  /* 0xff8000009f0f7808 */ /* 0x000fe20000800000 */
[----:B------:R-:W-:Y:S01]  /*9130*/  FFMA.FTZ R127, R121, UR5, -R127 ;  /* 0x00000005797f7c23 */ /* 0x000fe2000801087f */
[----:B------:R-:W-:Y:S01]  /*9140*/  FSEL R121, R145, -INF , P2 ;  /* 0xff80000091797808 */ /* 0x000fe20001000000 */
[----:B------:R-:W3:Y:S01]  /*9150*/  SHFL.IDX PT, R215, R227, R230, 0x1f ;  /* 0x00001fe6e3d77589 */ /* 0x000ee200000e0000 */
[----:B--2---:R-:W-:Y:S01]  /*9160*/  FSEL R122, R232, -INF , P2 ;  /* 0xff800000e87a7808 */ /* 0x004fe20001000000 */
[--C-:B------:R-:W-:Y:S01]  /*9170*/  FFMA.FTZ R138, R138, UR5, -R137.reuse ;  /* 0x000000058a8a7c23 */ /* 0x100fe20008010889 */
[----:B----4-:R-:W-:Y:S01]  /*9180*/  FSEL R213, R144, -INF , P1 ;  /* 0xff80000090d57808 */ /* 0x010fe20000800000 */
[----:B------:R-:W-:Y:S01]  /*9190*/  FFMA.FTZ R137, R15, UR5, -R137 ;  /* 0x000000050f897c23 */ /* 0x000fe20008010889 */
[----:B------:R-:W-:Y:S01]  /*91a0*/  FSEL R134, R156, -INF , P2 ;  /* 0xff8000009c867808 */ /* 0x000fe20001000000 */
[----:B------:R-:W-:Y:S01]  /*91b0*/  FFMA.FTZ R121, R121, UR5, -R125 ;  /* 0x0000000579797c23 */ /* 0x000fe2000801087d */
[----:B------:R-:W-:Y:S01]  /*91c0*/  FSEL R15, R155, -INF , P1 ;  /* 0xff8000009b0f7808 */ /* 0x000fe20000800000 */
[----:B------:R-:W-:Y:S01]  /*91d0*/  FFMA.FTZ R122, R122, UR5, -R111 ;  /* 0x000000057a7a7c23 */ /* 0x000fe2000801086f */
[----:B------:R-:W-:Y:S01]  /*91e0*/  FFMA.FTZ R125, R213, UR5, -R125 ;  /* 0x00000005d57d7c23 */ /* 0x000fe2000801087d */
[----:B------:R1:W2:Y:S01]  /*91f0*/  MUFU.TANH R142, R126 ;  /* 0x0000007e008e7308 */ /* 0x0002a20000002400 */
[----:B------:R-:W4:Y:S01]  /*9200*/  SHFL.IDX PT, R213, R13, R223, 0x1f ;  /* 0x00001fdf0dd57589 */ /* 0x000f2200000e0000 */
[--C-:B------:R-:W-:Y:S01]  /*9210*/  FFMA.FTZ R134, R134, UR5, -R133.reuse ;  /* 0x0000000586867c23 */ /* 0x100fe20008010885 */
[----:B------:R-:W-:-:S02]  /*9220*/  FFMA.FTZ R133, R15, UR5, -R133 ;  /* 0x000000050f857c23 */ /* 0x000fc40008010885 */
[----:B------:R3:W2:Y:S01]  /*9230*/  SHFL.IDX PT, R224, R227, R220, 0x1f ;  /* 0x00001fdce3e07589 */ /* 0x0006a200000e0000 */
[----:B-1----:R-:W-:Y:S02]  /*9240*/  FSEL R126, R90, -INF , P1 ;  /* 0xff8000005a7e7808 */ /* 0x002fe40000800000 */
[----:B------:R1:W-:Y:S01]  /*9250*/  MUFU.EX2 R15, R122 ;  /* 0x0000007a000f7308 */ /* 0x0003e20000000800 */
[----:B------:R-:W-:Y:S01]  /*9260*/  FSEL R14, R148, -INF , P1 ;  /* 0xff800000940e7808 */ /* 0x000fe20000800000 */
[----:B------:R-:W-:Y:S01]  /*9270*/  SHFL.IDX PT, R233, R13, R8, 0x1f ;  /* 0x00001f080de97589 */ /* 0x000fe200000e0000 */
[----:B------:R-:W-:Y:S01]  /*9280*/  FSEL R216, R146, -INF , P1 ;  /* 0xff80000092d87808 */ /* 0x000fe20000800000 */
[----:B------:R-:W-:Y:S01]  /*9290*/  FFMA.FTZ R111, R126, UR5, -R111 ;  /* 0x000000057e6f7c23 */ /* 0x000fe2000801086f */
[----:B------:R-:W-:-:S03]  /*92a0*/  FSEL R126, R147, -INF , P2 ;  /* 0xff800000937e7808 */ /* 0x000fc60001000000 */
[----:B------:R-:W-:Y:S01]  /*92b0*/  MUFU.EX2 R98, R98 ;  /* 0x0000006200627308 */ /* 0x000fe20000000800 */
[----:B-1----:R-:W-:Y:S01]  /*92c0*/  FSEL R122, R149, -INF , P2 ;  /* 0xff800000957a7808 */ /* 0x002fe20001000000 */
[----:B---3--:R-:W-:Y:S01]  /*92d0*/  FADD.FTZ R220, R25, -R222 ;  /* 0x800000de19dc7221 */ /* 0x008fe20000010000 */
[----:B------:R-:W-:Y:S02]  /*92e0*/  VIADD R25, R8, 0x18 ;  /* 0x0000001808197836 */ /* 0x000fe40000000000 */
[----:B------:R-:W-:-:S03]  /*92f0*/  FADD.FTZ R223, R24, -R219 ;  /* 0x800000db18df7221 */ /* 0x000fc60000010000 */
[----:B------:R-:W1:Y:S01]  /*9300*/  MUFU.EX2 R118, R118 ;  /* 0x0000007600767308 */ /* 0x000e620000000800 */
[--C-:B------:R-:W-:Y:S01]  /*9310*/  FFMA.FTZ R122, R122, UR5, -R124.reuse ;  /* 0x000000057a7a7c23 */ /* 0x100fe2000801087c */
[----:B------:R-:W-:Y:S01]  /*9320*/  FFMA.FTZ R124, R14, UR5, -R124 ;  /* 0x000000050e7c7c23 */ /* 0x000fe2000801087c */
[----:B------:R-:W-:Y:S01]  /*9330*/  FFMA.FTZ R126, R126, UR5, -R214 ;  /* 0x000000057e7e7c23 */ /* 0x000fe200080108d6 */
[----:B------:R-:W3:Y:S04]  /*9340*/  SHFL.IDX PT, R217, R227, R217, 0x1f ;  /* 0x00001fd9e3d97589 */ /* 0x000ee800000e0000 */
[----:B------:R4:W-:Y:S01]  /*9350*/  MUFU.EX2 R14, R123 ;  /* 0x0000007b000e7308 */ /* 0x0009e20000000800 */
[----:B------:R-:W-:Y:S01]  /*9360*/  FADD.FTZ R219, R26, -R219 ;  /* 0x800000db1adb7221 */ /* 0x000fe20000010000 */
[----:B------:R-:W-:-:S06]  /*9370*/  IADD3 R26, R8, 0x1c, RZ ;  /* 0x0000001c081a7810 */ /* 0x000fcc0007ffe0ff */
[----:B------:R-:W1:Y:S01]  /*9380*/  MUFU.EX2 R99, R99 ;  /* 0x0000006300637308 */ /* 0x000e620000000800 */
[----:B----4-:R-:W-:Y:S01]  /*9390*/  FFMA.FTZ R123, R216, UR5, -R214 ;  /* 0x00000005d87b7c23 */ /* 0x010fe200080108d6 */
[----:B------:R-:W-:-:S06]  /*93a0*/  FADD.FTZ R214, R29, -R229 ;  /* 0x800000e51dd67221 */ /* 0x000fcc0000010000 */
[----:B------:R-:W4:Y:S01]  /*93b0*/  MUFU.TANH R113, R113 ;  /* 0x0000007100717308 */ /* 0x000f220000002400 */
[----:B------:R-:W-:Y:S01]  /*93c0*/  FADD.FTZ R216, R28, -R215 ;  /* 0x800000d71cd87221 */ /* 0x000fe20000010000 */
[----:B------:R-:W-:Y:S06]  /*93d0*/  SHFL.IDX PT, R230, R13, R230, 0x1f ;  /* 0x00001fe60de67589 */ /* 0x000fec00000e0000 */
[----:B------:R-:W4:Y:S01]  /*93e0*/  MUFU.TANH R114, R114 ;  /* 0x0000007200727308 */ /* 0x000f220000002400 */
[----:B------:R-:W-:-:S07]  /*93f0*/  FSEL R28, R141, -INF , P2 ;  /* 0xff8000008d1c7808 */ /* 0x000fce0001000000 */
[----:B------:R-:W4:Y:S01]  /*9400*/  MUFU.EX2 R96, R96 ;  /* 0x0000006000607308 */ /* 0x000f220000000800 */
[----:B------:R-:W-:-:S07]  /*9410*/  FFMA.FTZ R22, -R22, R22, 1 ;  /* 0x3f80000016167423 */ /* 0x000fce0000010116 */
[----:B------:R-:W4:Y:S08]  /*9420*/  MUFU.TANH R115, R115 ;  /* 0x0000007300737308 */ /* 0x000f300000002400 */
[----:B------:R-:W4:Y:S08]  /*9430*/  MUFU.EX2 R95, R95 ;  /* 0x0000005f005f7308 */ /* 0x000f300000000800 */
[----:B------:R-:W-:Y:S08]  /*9440*/  MUFU.TANH R117, R117 ;  /* 0x0000007500757308 */ /* 0x000ff00000002400 */
[----:B------:R-:W4:Y:S01]  /*9450*/  MUFU.TANH R116, R116 ;  /* 0x0000007400747308 */ /* 0x000f220000002400 */
[----:B------:R-:W-:-:S07]  /*9460*/  FFMA.FTZ R23, -R23, R23, 1 ;  /* 0x3f80000017177423 */ /* 0x000fce0000010117 */
[----:B------:R-:W-:Y:S08]  /*9470*/  MUFU.EX2 R97, R97 ;  /* 0x0000006100617308 */ /* 0x000ff00000000800 */
[----:B------:R-:W4:Y:S08]  /*9480*/  MUFU.TANH R120, R120 ;  /* 0x0000007800787308 */ /* 0x000f300000002400 */
[----:B------:R-:W-:Y:S01]  /*9490*/  MUFU.EX2 R104, R104 ;  /* 0x0000006800687308 */ /* 0x000fe20000000800 */
[----:B------:R-:W-:Y:S01]  /*94a0*/  FFMA.FTZ R207, -R207, R207, 1 ;  /* 0x3f800000cfcf7423 */ /* 0x000fe200000101cf */
[----:B------:R-:W-:Y:S06]  /*94b0*/  LDS R17, [R17+0x400] ;  /* 0x0004000011117984 */ /* 0x000fec0000000800 */
[----:B------:R2:W-:Y:S01]  /*94c0*/  MUFU.EX2 R24, R212 ;  /* 0x000000d400187308 */ /* 0x0005e20000000800 */
[----:B------:R-:W-:Y:S01]  /*94d0*/  FADD.FTZ R222, R27, -R222 ;  /* 0x800000de1bde7221 */ /* 0x000fe20000010000 */
[----:B--2---:R-:W-:-:S02]  /*94e0*/  FADD.FTZ R212, R31, -R229 ;  /* 0x800000e51fd47221 */ /* 0x004fc40000010000 */
[----:B------:R2:W1:Y:S01]  /*94f0*/  SHFL.IDX PT, R229, R227, R25, 0x1f ;  /* 0x00001f19e3e57589 */ /* 0x00046200000e0000 */
[----:B------:R-:W-:Y:S01]  /*9500*/  FSEL R31, R140, -INF , P1 ;  /* 0xff8000008c1f7808 */ /* 0x000fe20000800000 */
[----:B------:R-:W-:Y:S02]  /*9510*/  VIADD R27, R8, 0xc ;  /* 0x0000000c081b7836 */ /* 0x000fe40000000000 */
[----:B------:R-:W4:Y:S01]  /*9520*/  SHFL.IDX PT, R227, R227, R26, 0x1f ;  /* 0x00001f1ae3e37589 */ /* 0x000f2200000e0000 */
[--C-:B------:R-:W-:Y:S01]  /*9530*/  FFMA.FTZ R28, R28, UR5, -R213.reuse ;  /* 0x000000051c1c7c23 */ /* 0x100fe200080108d5 */
[----:B------:R-:W-:Y:S01]  /*9540*/  FFMA.FTZ R31, R31, UR5, -R213 ;  /* 0x000000051f1f7c23 */ /* 0x000fe200080108d5 */
[--C-:B------:R-:W-:Y:S01]  /*9550*/  FADD.FTZ R213, R32, -R224.reuse ;  /* 0x800000e020d57221 */ /* 0x100fe20000010000 */
[----:B------:R-:W-:Y:S02]  /*9560*/  FADD.FTZ R34, R34, -R224 ;  /* 0x800000e022227221 */ /* 0x000fe40000010000 */
[----:B------:R1:W4:Y:S01]  /*9570*/  SHFL.IDX PT, R224, R13, R27, 0x1f ;  /* 0x00001f1b0de07589 */ /* 0x00032200000e0000 */
[----:B--2---:R2:W-:Y:S01]  /*9580*/  MUFU.EX2 R25, R234 ;  /* 0x000000ea00197308 */ /* 0x0045e20000000800 */
[--C-:B---3--:R-:W-:Y:S01]  /*9590*/  FADD.FTZ R33, R33, -R217.reuse ;  /* 0x800000d921217221 */ /* 0x108fe20000010000 */
[----:B------:R-:W-:Y:S01]  /*95a0*/  FADD.FTZ R35, R35, -R217 ;  /* 0x800000d923237221 */ /* 0x000fe20000010000 */
[----:B------:R-:W-:Y:S01]  /*95b0*/  FSEL R32, R6, -INF , P1 ;  /* 0xff80000006207808 */ /* 0x000fe20000800000 */
[----:B------:R-:W-:Y:S01]  /*95c0*/  FMUL.FTZ R223, R119, R223 ;  /* 0x000000df77df7220 */ /* 0x000fe20000410000 */
[----:B--2---:R-:W-:-:S03]  /*95d0*/  VIADD R234, R8, 0x10 ;  /* 0x0000001008ea7836 */ /* 0x004fc60000000000 */
[----:B-1----:R1:W-:Y:S01]  /*95e0*/  MUFU.EX2 R27, R210 ;  /* 0x000000d2001b7308 */ /* 0x0023e20000000800 */
[--C-:B------:R-:W-:Y:S01]  /*95f0*/  FADD.FTZ R217, R36, -R229.reuse ;  /* 0x800000e524d97221 */ /* 0x100fe20000010000 */
[----:B------:R-:W-:Y:S01]  /*9600*/  FADD.FTZ R36, R38, -R229 ;  /* 0x800000e526247221 */ /* 0x000fe20000010000 */
[----:B------:R-:W-:Y:S01]  /*9610*/  FFMA.FTZ R38, -R19, R19, 1 ;  /* 0x3f80000013267423 */ /* 0x000fe20000010113 */
[----:B------:R-:W-:-:S04]  /*9620*/  FADD.FTZ R215, R30, -R215 ;  /* 0x800000d71ed77221 */ /* 0x000fc80000010000 */
[----:B------:R2:W-:Y:S01]  /*9630*/  MUFU.EX2 R26, R211 ;  /* 0x000000d3001a7308 */ /* 0x0005e20000000800 */
[----:B-1----:R-:W-:Y:S01]  /*9640*/  FFMA.FTZ R210, R32, UR5, -R230 ;  /* 0x0000000520d27c23 */ /* 0x002fe200080108e6 */
[----:B------:R-:W-:Y:S01]  /*9650*/  FSEL R29, R143, -INF , P2 ;  /* 0xff8000008f1d7808 */ /* 0x000fe20001000000 */
[----:B------:R1:W3:Y:S01]  /*9660*/  SHFL.IDX PT, R32, R13, R234, 0x1f ;  /* 0x00001fea0d207589 */ /* 0x0002e200000e0000 */
[----:B------:R-:W-:Y:S01]  /*9670*/  FSEL R30, R142, -INF , P1 ;  /* 0xff8000008e1e7808 */ /* 0x000fe20000800000 */
[----:B------:R-:W-:Y:S01]  /*9680*/  FMUL.FTZ R38, R38, R223 ;  /* 0x000000df26267220 */ /* 0x000fe20000410000 */
[----:B------:R-:W-:Y:S02]  /*9690*/  FSEL R223, R4, -INF , P1 ;  /* 0xff80000004df7808 */ /* 0x000fe40000800000 */
[----:B------:R4:W-:Y:S01]  /*96a0*/  MUFU.EX2 R19, R221 ;  /* 0x000000dd00137308 */ /* 0x0009e20000000800 */
[----:B--2---:R-:W-:Y:S02]  /*96b0*/  FSEL R211, R7, -INF , P2 ;  /* 0xff80000007d37808 */ /* 0x004fe40001000000 */
[----:B-1----:R-:W-:-:S03]  /*96c0*/  IADD3 R234, R8, 0x14, RZ ;  /* 0x0000001408ea7810 */ /* 0x002fc60007ffe0ff */
[----:B------:R-:W-:Y:S01]  /*96d0*/  FFMA.FTZ R211, R211, UR5, -R230 ;  /* 0x00000005d3d37c23 */ /* 0x000fe200080108e6 */
[----:B----4-:R-:W-:Y:S01]  /*96e0*/  FADD.FTZ R221, R39, -R227 ;  /* 0x800000e327dd7221 */ /* 0x010fe20000010000 */
[----:B------:R-:W-:Y:S01]  /*96f0*/  FFMA.FTZ R39, -R21, R21, 1 ;  /* 0x3f80000015277423 */ /* 0x000fe20000010115 */
[----:B------:R-:W-:Y:S01]  /*9700*/  FFMA.FTZ R21, -R20, R20, 1 ;  /* 0x3f80000014157423 */ /* 0x000fe20000010114 */
[--C-:B------:R-:W-:Y:S01]  /*9710*/  FFMA.FTZ R29, R29, UR5, -R233.reuse ;  /* 0x000000051d1d7c23 */ /* 0x100fe200080108e9 */
[----:B------:R1:W-:Y:S01]  /*9720*/  MUFU.EX2 R20, R218 ;  /* 0x000000da00147308 */ /* 0x0003e20000000800 */
[----:B------:R-:W-:Y:S01]  /*9730*/  FFMA.FTZ R30, R30, UR5, -R233 ;  /* 0x000000051e1e7c23 */ /* 0x000fe200080108e9 */
[----:B------:R2:W4:Y:S01]  /*9740*/  SHFL.IDX PT, R230, R13, R234, 0x1f ;  /* 0x00001fea0de67589 */ /* 0x00052200000e0000 */
        /* <DEDUP_REMOVED lines=10> */
[----:B--2---:R-:W-:-:S03]  /*97f0*/  VIADD R234, R8, 0x1c ;  /* 0x0000001c08ea7836 */ /* 0x004fc60000000000 */
[----:B------:R-:W-:Y:S02]  /*9800*/  FFMA.FTZ R220, R227, UR5, -R224 ;  /* 0x00000005e3dc7c23 */ /* 0x000fe400080108e0 */
[----:B------:R2:W1:Y:S01]  /*9810*/  SHFL.IDX PT, R227, R13, R234, 0x1f ;  /* 0x00001fea0de37589 */ /* 0x00046200000e0000 */
[----:B------:R-:W-:Y:S01]  /*9820*/  FMUL.FTZ R224, R99, R222 ;  /* 0x000000de63e07220 */ /* 0x000fe20000410000 */
[----:B------:R3:W-:Y:S01]  /*9830*/  MUFU.EX2 R21, R139 ;  /* 0x0000008b00157308 */ /* 0x0007e20000000800 */
[----:B--2---:R-:W-:-:S07]  /*9840*/  FSEL R13, R3, -INF , P2 ;  /* 0xff800000030d7808 */ /* 0x004fce0001000000 */
[----:B------:R2:W-:Y:S01]  /*9850*/  MUFU.EX2 R11, R138 ;  /* 0x0000008a000b7308 */ /* 0x0005e20000000800 */
[----:B---3--:R-:W-:Y:S01]  /*9860*/  FSEL R139, R113, -INF , P1 ;  /* 0xff800000718b7808 */ /* 0x008fe20000800000 */
[----:B------:R-:W-:-:S06]  /*9870*/  FFMA.FTZ R222, R13, UR5, -R32 ;  /* 0x000000050dde7c23 */ /* 0x000fcc0008010820 */
[----:B------:R-:W3:Y:S01]  /*9880*/  MUFU.EX2 R102, R102 ;  /* 0x0000006600667308 */ /* 0x000ee20000000800 */
[----:B--2---:R-:W-:Y:S01]  /*9890*/  FMUL.FTZ R138, R22, R224 ;  /* 0x000000e0168a7220 */ /* 0x004fe20000410000 */
[----:B------:R-:W-:Y:S02]  /*98a0*/  FSEL R224, R2, -INF , P2 ;  /* 0xff80000002e07808 */ /* 0x000fe40001000000 */
[----:B------:R-:W-:Y:S01]  /*98b0*/  FSEL R22, R114, -INF , P1 ;  /* 0xff80000072167808 */ /* 0x000fe20000800000 */
[----:B------:R-:W-:Y:S01]  /*98c0*/  FFMA.FTZ R139, R139, UR5, -R32 ;  /* 0x000000058b8b7c23 */ /* 0x000fe20008010820 */
[----:B------:R-:W-:Y:S01]  /*98d0*/  FMUL.FTZ R32, R96, R216 ;  /* 0x000000d860207220 */ /* 0x000fe20000410000 */
[--C-:B----4-:R-:W-:Y:S01]  /*98e0*/  FFMA.FTZ R224, R224, UR5, -R230.reuse ;  /* 0x00000005e0e07c23 */ /* 0x110fe200080108e6 */
[----:B------:R-:W2:Y:S01]  /*98f0*/  MUFU.EX2 R101, R101 ;  /* 0x0000006500657308 */ /* 0x000ea20000000800 */
[----:B------:R-:W-:Y:S01]  /*9900*/  FFMA.FTZ R216, R22, UR5, -R230 ;  /* 0x0000000516d87c23 */ /* 0x000fe200080108e6 */
[----:B------:R-:W-:Y:S01]  /*9910*/  FSEL R230, R115, -INF , P2 ;  /* 0xff80000073e67808 */ /* 0x000fe20001000000 */
[----:B------:R-:W-:-:S05]  /*9920*/  FMUL.FTZ R233, R95, R215 ;  /* 0x000000d75fe97220 */ /* 0x000fca0000410000 */
[----:B------:R4:W-:Y:S01]  /*9930*/  MUFU.EX2 R13, R137 ;  /* 0x00000089000d7308 */ /* 0x0009e20000000800 */
[----:B-1----:R-:W-:Y:S01]  /*9940*/  FFMA.FTZ R215, R230, UR5, -R229 ;  /* 0x00000005e6d77c23 */ /* 0x002fe200080108e5 */
[----:B------:R-:W-:-:S06]  /*9950*/  FSEL R230, R116, -INF , P2 ;  /* 0xff80000074e67808 */ /* 0x000fcc0001000000 */
[----:B------:R-:W-:Y:S01]  /*9960*/  MUFU.EX2 R100, R100 ;  /* 0x0000006400647308 */ /* 0x000fe20000000800 */
[----:B----4-:R-:W-:Y:S01]  /*9970*/  FMUL.FTZ R137, R23, R32 ;  /* 0x0000002017897220 */ /* 0x010fe20000410000 */
[----:B------:R-:W-:Y:S01]  /*9980*/  FSEL R32, R117, -INF , P1 ;  /* 0xff80000075207808 */ /* 0x000fe20000800000 */
[----:B------:R-:W-:-:S05]  /*9990*/  FFMA.FTZ R23, -R205, R205, 1 ;  /* 0x3f800000cd177423 */ /* 0x000fca00000101cd */
[----:B------:R-:W1:Y:S01]  /*99a0*/  MUFU.EX2 R18, R18 ;  /* 0x0000001200127308 */ /* 0x000e620000000800 */
[----:B------:R-:W-:Y:S01]  /*99b0*/  FFMA.FTZ R205, R32, UR5, -R229 ;  /* 0x0000000520cd7c23 */ /* 0x000fe200080108e5 */
[----:B------:R-:W-:Y:S01]  /*99c0*/  FSEL R229, R120, -INF , P1 ;  /* 0xff80000078e57808 */ /* 0x000fe20000800000 */
[----:B---3--:R-:W-:-:S05]  /*99d0*/  FMUL.FTZ R213, R102, R213 ;  /* 0x000000d566d57220 */ /* 0x008fca0000410000 */
[----:B------:R3:W-:Y:S01]  /*99e0*/  MUFU.EX2 R22, R136 ;  /* 0x0000008800167308 */ /* 0x0007e20000000800 */
[----:B------:R-:W-:Y:S01]  /*99f0*/  FFMA.FTZ R32, -R204, R204, 1 ;  /* 0x3f800000cc207423 */ /* 0x000fe200000101cc */
[--C-:B------:R-:W-:Y:S01]  /*9a00*/  FFMA.FTZ R204, R229, UR5, -R227.reuse ;  /* 0x00000005e5cc7c23 */ /* 0x100fe200080108e3 */
[----:B---3--:R-:W-:Y:S01]  /*9a10*/  FMUL.FTZ R136, R23, R233 ;  /* 0x000000e917887220 */ /* 0x008fe20000410000 */
[----:B------:R-:W-:Y:S01]  /*9a20*/  FMUL.FTZ R233, R97, R214 ;  /* 0x000000d661e97220 */ /* 0x000fe20000410000 */
[----:B------:R-:W-:Y:S01]  /*9a30*/  FFMA.FTZ R214, R230, UR5, -R227 ;  /* 0x00000005e6d67c23 */ /* 0x000fe200080108e3 */
[C---:B------:R-:W-:Y:S02]  /*9a40*/  VIADD R230, R8.reuse, 0x8 ;  /* 0x0000000808e67836 */ /* 0x040fe40000000000 */
[----:B------:R-:W-:Y:S01]  /*9a50*/  FFMA.FTZ R209, -R209, R209, 1 ;  /* 0x3f800000d1d17423 */ /* 0x000fe200000101d1 */
[----:B--2---:R-:W-:Y:S01]  /*9a60*/  FMUL.FTZ R34, R101, R34 ;  /* 0x0000002265227220 */ /* 0x004fe20000410000 */
[----:B------:R-:W-:Y:S01]  /*9a70*/  FMUL.FTZ R207, R207, R213 ;  /* 0x000000d5cfcf7220 */ /* 0x000fe20000410000 */
[----:B------:R2:W-:Y:S01]  /*9a80*/  MUFU.EX2 R23, R135 ;  /* 0x0000008700177308 */ /* 0x0005e20000000800 */
[----:B------:R-:W-:Y:S01]  /*9a90*/  IADD3 R229, R8, 0x4, RZ ;  /* 0x0000000408e57810 */ /* 0x000fe20007ffe0ff */
[----:B------:R3:W4:Y:S01]  /*9aa0*/  SHFL.IDX PT, R213, R223, R230, 0x1f ;  /* 0x00001fe6dfd57589 */ /* 0x00072200000e0000 */
[----:B------:R-:W-:Y:S01]  /*9ab0*/  FFMA.FTZ R227, -R208, R208, 1 ;  /* 0x3f800000d0e37423 */ /* 0x000fe200000101d0 */
[----:B------:R-:W-:Y:S01]  /*9ac0*/  FMUL.FTZ R208, R104, R212 ;  /* 0x000000d468d07220 */ /* 0x000fe20000410000 */
[----:B------:R-:W-:Y:S01]  /*9ad0*/  FFMA.FTZ R228, -R228, R228, 1 ;  /* 0x3f800000e4e47423 */ /* 0x000fe200000101e4 */
[----:B--2---:R-:W-:-:S02]  /*9ae0*/  FMUL.FTZ R135, R32, R233 ;  /* 0x000000e920877220 */ /* 0x004fc40000410000 */
[----:B------:R2:W-:Y:S01]  /*9af0*/  MUFU.EX2 R32, R134 ;  /* 0x0000008600207308 */ /* 0x0005e20000000800 */
[----:B---3--:R-:W-:Y:S01]  /*9b00*/  VIADD R230, R8, 0xc ;  /* 0x0000000c08e67836 */ /* 0x008fe20000000000 */
[----:B------:R-:W3:Y:S01]  /*9b10*/  SHFL.IDX PT, R212, R223, R229, 0x1f ;  /* 0x00001fe5dfd47589 */ /* 0x000ee200000e0000 */
[----:B-1----:R-:W-:-:S03]  /*9b20*/  FMUL.FTZ R217, R18, R217 ;  /* 0x000000d912d97220 */ /* 0x002fc60000410000 */
[----:B------:R1:W-:Y:S01]  /*9b30*/  SHFL.IDX PT, R229, R223, R230, 0x1f ;  /* 0x00001fe6dfe57589 */ /* 0x0003e200000e0000 */
[----:B--2---:R-:W-:Y:S01]  /*9b40*/  FMUL.FTZ R134, R209, R34 ;  /* 0x00000022d1867220 */ /* 0x004fe20000410000 */
[----:B------:R-:W-:Y:S01]  /*9b50*/  FMUL.FTZ R34, R100, R35 ;  /* 0x0000002364227220 */ /* 0x000fe20000410000 */
[----:B------:R-:W2:Y:S01]  /*9b60*/  MUFU.EX2 R103, R103 ;  /* 0x0000006700677308 */ /* 0x000ea20000000800 */
[----:B------:R-:W-:Y:S02]  /*9b70*/  FFMA.FTZ R35, -R88, R88, 1 ;  /* 0x3f80000058237423 */ /* 0x000fe40000010158 */
[----:B------:R-:W-:Y:S01]  /*9b80*/  FMUL.FTZ R88, R228, R34 ;  /* 0x00000022e4587220 */ /* 0x000fe20000410000 */
[----:B-1----:R-:W-:-:S04]  /*9b90*/  VIADD R230, R8, 0x18 ;  /* 0x0000001808e67836 */ /* 0x002fc80000000000 */
[----:B------:R1:W-:Y:S08]  /*9ba0*/  MUFU.EX2 R34, R132 ;  /* 0x0000008400227308 */ /* 0x0003f00000000800 */
[----:B------:R-:W4:Y:S01]  /*9bb0*/  MUFU.EX2 R108, R108 ;  /* 0x0000006c006c7308 */ /* 0x000f220000000800 */
[----:B-1----:R-:W-:Y:S02]  /*9bc0*/  FMUL.FTZ R132, R35, R217 ;  /* 0x000000d923847220 */ /* 0x002fe40000410000 */
[----:B------:R-:W1:Y:S05]  /*9bd0*/  SHFL.IDX PT, R217, R223, R230, 0x1f ;  /* 0x00001fe6dfd97589 */ /* 0x000e6a00000e0000 */
[----:B------:R-:W3:Y:S01]  /*9be0*/  MUFU.EX2 R107, R107 ;  /* 0x0000006b006b7308 */ /* 0x000ee20000000800 */
[----:B------:R-:W-:Y:S01]  /*9bf0*/  FFMA.FTZ R206, -R206, R206, 1 ;  /* 0x3f800000cece7423 */ /* 0x000fe200000101ce */
[----:B--2---:R-:W-:-:S06]  /*9c00*/  FMUL.FTZ R33, R103, R33 ;  /* 0x0000002167217220 */ /* 0x004fcc0000410000 */
[----:B------:R-:W2:Y:S01]  /*9c10*/  MUFU.EX2 R106, R106 ;  /* 0x0000006a006a7308 */ /* 0x000ea20000000800 */
[----:B------:R-:W-:Y:S01]  /*9c20*/  FMUL.FTZ R208, R206, R208 ;  /* 0x000000d0ced07220 */ /* 0x000fe20000410000 */
[----:B------:R-:W-:-:S06]  /*9c30*/  VIADD R233, R8, 0x14 ;  /* 0x0000001408e97836 */ /* 0x000fcc0000000000 */
[----:B------:R-:W1:Y:S01]  /*9c40*/  MUFU.EX2 R110, R110 ;  /* 0x0000006e006e7308 */ /* 0x000e620000000800 */
[----:B------:R-:W-:Y:S01]  /*9c50*/  FMUL.FTZ R206, R227, R33 ;  /* 0x00000021e3ce7220 */ /* 0x000fe20000410000 */
[----:B------:R-:W1:Y:S06]  /*9c60*/  SHFL.IDX PT, R209, R223, R8, 0x1f ;  /* 0x00001f08dfd17589 */ /* 0x000e6c00000e0000 */
[----:B------:R-:W1:Y:S01]  /*9c70*/  MUFU.EX2 R109, R109 ;  /* 0x0000006d006d7308 */ /* 0x000e620000000800 */
[----:B----4-:R-:W-:Y:S01]  /*9c80*/  FMUL.FTZ R37, R108, R37 ;  /* 0x000000256c257220 */ /* 0x010fe20000410000 */
[----:B------:R-:W4:Y:S01]  /*9c90*/  SHFL.IDX PT, R228, R223, R233, 0x1f ;  /* 0x00001fe9dfe47589 */ /* 0x000f2200000e0000 */
[----:B---3--:R-:W-:Y:S01]  /*9ca0*/  FMUL.FTZ R36, R107, R36 ;  /* 0x000000246b247220 */ /* 0x008fe20000410000 */
[----:B------:R-:W-:-:S04]  /*9cb0*/  IADD3 R227, R8, 0x10, RZ ;  /* 0x0000001008e37810 */ /* 0x000fc80007ffe0ff */
[----:B------:R3:W-:Y:S01]  /*9cc0*/  MUFU.EX2 R33, R133 ;  /* 0x0000008500217308 */ /* 0x0007e20000000800 */
[----:B------:R-:W-:Y:S01]  /*9cd0*/  FFMA.FTZ R226, -R226, R226, 1 ;  /* 0x3f800000e2e27423 */ /* 0x000fe200000101e2 */
[--C-:B------:R-:W-:Y:S01]  /*9ce0*/  FADD.FTZ R44, R44, -R213.reuse ;  /* 0x800000d52c2c7221 */ /* 0x100fe20000010000 */
[----:B------:R-:W-:Y:S01]  /*9cf0*/  FFMA.FTZ R225, -R225, R225, 1 ;  /* 0x3f800000e1e17423 */ /* 0x000fe200000101e1 */
[----:B--2---:R-:W-:Y:S01]  /*9d00*/  FMUL.FTZ R221, R106, R221 ;  /* 0x000000dd6add7220 */ /* 0x004fe20000410000 */
[----:B---3--:R-:W-:Y:S01]  /*9d10*/  FFMA.FTZ R133, -R235, R235, 1 ;  /* 0x3f800000eb857423 */ /* 0x008fe200000101eb */
[----:B------:R-:W-:Y:S02]  /*9d20*/  FADD.FTZ R46, R46, -R213 ;  /* 0x800000d52e2e7221 */ /* 0x000fe40000010000 */
[----:B------:R2:W-:Y:S01]  /*9d30*/  MUFU.EX2 R35, R131 ;  /* 0x0000008300237308 */ /* 0x0005e20000000800 */
[----:B------:R-:W-:Y:S01]  /*9d40*/  FMUL.FTZ R133, R133, R37 ;  /* 0x0000002585857220 */ /* 0x000fe20000410000 */
[--C-:B------:R-:W-:Y:S01]  /*9d50*/  FADD.FTZ R41, R41, -R212.reuse ;  /* 0x800000d429297221 */ /* 0x100fe20000010000 */
[----:B------:R-:W-:Y:S01]  /*9d60*/  FADD.FTZ R43, R43, -R212 ;  /* 0x800000d42b2b7221 */ /* 0x000fe20000010000 */
[----:B-1----:R-:W-:-:S04]  /*9d70*/  FADD.FTZ R212, R52, -R217 ;  /* 0x800000d934d47221 */ /* 0x002fc80000010000 */
[----:B------:R1:W-:Y:S01]  /*9d80*/  MUFU.EX2 R37, R129 ;  /* 0x0000008100257308 */ /* 0x0003e20000000800 */
[----:B--2---:R-:W-:Y:S01]  /*9d90*/  FMUL.FTZ R131, R226, R36 ;  /* 0x00000024e2837220 */ /* 0x004fe20000410000 */
[----:B------:R-:W-:Y:S01]  /*9da0*/  FFMA.FTZ R52, -R237, R237, 1 ;  /* 0x3f800000ed347423 */ /* 0x000fe200000101ed */
[----:B------:R-:W-:Y:S01]  /*9db0*/  FMUL.FTZ R44, R110, R44 ;  /* 0x0000002c6e2c7220 */ /* 0x000fe20000410000 */
[----:B------:R-:W2:Y:S01]  /*9dc0*/  SHFL.IDX PT, R227, R223, R227, 0x1f ;  /* 0x00001fe3dfe37589 */ /* 0x000ea200000e0000 */
[----:B------:R-:W-:Y:S01]  /*9dd0*/  FFMA.FTZ R92, -R92, R92, 1 ;  /* 0x3f8000005c5c7423 */ /* 0x000fe2000001015c */
[----:B------:R-:W-:Y:S01]  /*9de0*/  FFMA.FTZ R91, -R91, R91, 1 ;  /* 0x3f8000005b5b7423 */ /* 0x000fe2000001015b */
[----:B-1----:R-:W-:Y:S01]  /*9df0*/  FADD.FTZ R129, R45, -R229 ;  /* 0x800000e52d817221 */ /* 0x002fe20000010000 */
[----:B------:R1:W-:Y:S01]  /*9e00*/  MUFU.EX2 R36, R130 ;  /* 0x0000008200247308 */ /* 0x0003e20000000800 */
[----:B------:R-:W-:Y:S02]  /*9e10*/  FMUL.FTZ R46, R14, R46 ;  /* 0x0000002e0e2e7220 */ /* 0x000fe40000410000 */
[----:B------:R-:W-:Y:S01]  /*9e20*/  FMUL.FTZ R129, R109, R129 ;  /* 0x000000816d817220 */ /* 0x000fe20000410000 */
[----:B------:R-:W3:Y:S01]  /*9e30*/  SHFL.IDX PT, R223, R223, R234, 0x1f ;  /* 0x00001feadfdf7589 */ /* 0x000ee200000e0000 */
[----:B------:R-:W-:-:S03]  /*9e40*/  FMUL.FTZ R52, R52, R44 ;  /* 0x0000002c34347220 */ /* 0x000fc60000410000 */
[----:B------:R-:W2:Y:S01]  /*9e50*/  MUFU.EX2 R105, R105 ;  /* 0x0000006900697308 */ /* 0x000ea20000000800 */
[----:B-1----:R-:W-:Y:S01]  /*9e60*/  FMUL.FTZ R130, R225, R221 ;  /* 0x000000dde1827220 */ /* 0x002fe20000410000 */
[----:B------:R-:W-:Y:S02]  /*9e70*/  VIADD R221, R8, 0x8 ;  /* 0x0000000808dd7836 */ /* 0x000fe40000000000 */
[----:B------:R-:W-:Y:S01]  /*9e80*/  FMUL.FTZ R44, R92, R46 ;  /* 0x0000002e5c2c7220 */ /* 0x000fe20000410000 */
[----:B------:R-:W-:Y:S02]  /*9e90*/  FMUL.FTZ R46, R91, R129 ;  /* 0x000000815b2e7220 */ /* 0x000fe40000410000 */
[----:B------:R-:W1:Y:S01]  /*9ea0*/  SHFL.IDX PT, R91, R17, R221, 0x1f ;  /* 0x00001fdd115b7589 */ /* 0x000e6200000e0000 */
[----:B------:R-:W1:Y:S01]  /*9eb0*/  MUFU.EX2 R111, R111 ;  /* 0x0000006f006f7308 */ /* 0x000e620000000800 */
[--C-:B------:R-:W-:Y:S01]  /*9ec0*/  FADD.FTZ R40, R40, -R209.reuse ;  /* 0x800000d128287221 */ /* 0x100fe20000010000 */
[----:B------:R-:W-:Y:S01]  /*9ed0*/  FADD.FTZ R42, R42, -R209 ;  /* 0x800000d12a2a7221 */ /* 0x000fe20000010000 */
[----:B----4-:R-:W-:Y:S01]  /*9ee0*/  FADD.FTZ R209, R49, -R228 ;  /* 0x800000e431d17221 */ /* 0x010fe20000010000 */
[----:B------:R-:W-:Y:S01]  /*9ef0*/  FFMA.FTZ R45, -R231, R231, 1 ;  /* 0x3f800000e72d7423 */ /* 0x000fe200000101e7 */
[----:B--2---:R-:W-:Y:S01]  /*9f00*/  FMUL.FTZ R49, R105, R40 ;  /* 0x0000002869317220 */ /* 0x004fe20000410000 */
[----:B------:R-:W-:Y:S01]  /*9f10*/  FMUL.FTZ R41, R15, R41 ;  /* 0x000000290f297220 */ /* 0x000fe20000410000 */
[----:B------:R-:W-:-:S02]  /*9f20*/  FADD.FTZ R47, R47, -R229 ;  /* 0x800000e52f2f7221 */ /* 0x000fc40000010000 */
[----:B------:R-:W-:Y:S01]  /*9f30*/  FMUL.FTZ R45, R45, R49 ;  /* 0x000000312d2d7220 */ /* 0x000fe20000410000 */
[----:B------:R-:W-:Y:S01]  /*9f40*/  FFMA.FTZ R49, -R232, R232, 1 ;  /* 0x3f800000e8317423 */ /* 0x000fe200000101e8 */
[--C-:B------:R-:W-:Y:S01]  /*9f50*/  FADD.FTZ R48, R48, -R227.reuse ;  /* 0x800000e330307221 */ /* 0x100fe20000010000 */
[----:B------:R-:W-:Y:S01]  /*9f60*/  FADD.FTZ R50, R50, -R227 ;  /* 0x800000e332327221 */ /* 0x000fe20000010000 */
[----:B---3--:R-:W-:Y:S01]  /*9f70*/  FADD.FTZ R40, R53, -R223 ;  /* 0x800000df35287221 */ /* 0x008fe20000010000 */
[----:B------:R-:W-:Y:S01]  /*9f80*/  FMUL.FTZ R49, R49, R41 ;  /* 0x0000002931317220 */ /* 0x000fe20000410000 */
[----:B------:R-:W-:Y:S01]  /*9f90*/  FFMA.FTZ R90, -R90, R90, 1 ;  /* 0x3f8000005a5a7423 */ /* 0x000fe2000001015a */
[----:B------:R-:W-:Y:S01]  /*9fa0*/  FFMA.FTZ R53, -R164, R164, 1 ;  /* 0x3f800000a4357423 */ /* 0x000fe200000101a4 */
[----:B------:R-:W-:Y:S01]  /*9fb0*/  FFMA.FTZ R236, -R236, R236, 1 ;  /* 0x3f800000ecec7423 */ /* 0x000fe200000101ec */
[----:B------:R-:W-:Y:S01]  /*9fc0*/  FFMA.FTZ R93, -R93, R93, 1 ;  /* 0x3f8000005d5d7423 */ /* 0x000fe2000001015d */
[----:B------:R-:W-:Y:S01]  /*9fd0*/  FMUL.FTZ R47, R24, R47 ;  /* 0x0000002f182f7220 */ /* 0x000fe20000410000 */
[----:B------:R-:W-:Y:S01]  /*9fe0*/  FMUL.FTZ R48, R25, R48 ;  /* 0x0000003019307220 */ /* 0x000fe20000410000 */
[----:B------:R-:W-:Y:S01]  /*9ff0*/  FMUL.FTZ R41, R26, R50 ;  /* 0x000000321a297220 */ /* 0x000fe20000410000 */
[----:B-1----:R-:W-:Y:S01]  /*a000*/  FMUL.FTZ R43, R111, R43 ;  /* 0x0000002b6f2b7220 */ /* 0x002fe20000410000 */
[----:B------:R-:W-:Y:S01]  /*a010*/  FFMA.FTZ R94, -R94, R94, 1 ;  /* 0x3f8000005e5e7423 */ /* 0x000fe2000001015e */
[----:B------:R-:W-:Y:S01]  /*a020*/  FMUL.FTZ R209, R27, R209 ;  /* 0x000000d11bd17220 */ /* 0x000fe20000410000 */
[----:B------:R-:W-:Y:S01]  /*a030*/  IADD3 R225, R8, 0x4, RZ ;  /* 0x0000000408e17810 */ /* 0x000fe20007ffe0ff */
[--C-:B------:R-:W-:Y:S01]  /*a040*/  FADD.FTZ R60, R60, -R91.reuse ;  /* 0x8000005b3c3c7221 */ /* 0x100fe20000010000 */
[----:B------:R-:W-:Y:S01]  /*a050*/  IADD3 R235, R8, 0x10, RZ ;  /* 0x0000001008eb7810 */ /* 0x000fe20007ffe0ff */
[----:B------:R-:W-:Y:S01]  /*a060*/  FADD.FTZ R62, R62, -R91 ;  /* 0x8000005b3e3e7221 */ /* 0x000fe20000010000 */
[----:B------:R-:W-:Y:S01]  /*a070*/  FMUL.FTZ R53, R53, R47 ;  /* 0x0000002f35357220 */ /* 0x000fe20000410000 */
[----:B------:R-:W-:Y:S01]  /*a080*/  LDS R91, [R12+0x400] ;  /* 0x000400000c5b7984 */ /* 0x000fe20000000800 */
        /* <DEDUP_REMOVED lines=187> */
[----:B-1----:R-:W-:-:S02]  /*ac40*/  FMUL.FTZ R92, R123, R92 ;  /* 0x0000005c7b5c7220 */ /* 0x002fc40000410000 */
[----:B------:R-:W-:Y:S01]  /*ac50*/  FMUL.FTZ R63, R65, R74 ;  /* 0x0000004a413f7220 */ /* 0x000fe20000410000 */
[----:B------:R-:W-:Y:S01]  /*ac60*/  FMUL.FTZ R90, R90, R72 ;  /* 0x000000485a5a7220 */ /* 0x000fe20000410000 */
[----:B------:R-:W-:Y:S01]  /*ac70*/  FFMA.FTZ R72, -R115, R115, 1 ;  /* 0x3f80000073487423 */ /* 0x000fe20000010173 */
[----:B------:R-:W-:Y:S01]  /*ac80*/  FFMA.FTZ R65, -R116, R116, 1 ;  /* 0x3f80000074417423 */ /* 0x000fe20000010174 */
[----:B------:R-:W-:Y:S01]  /*ac90*/  FFMA.FTZ R115, -R117, R117, 1 ;  /* 0x3f80000075737423 */ /* 0x000fe20000010175 */
[----:B------:R-:W-:Y:S01]  /*aca0*/  FFMA.FTZ R116, -R120, R120, 1 ;  /* 0x3f80000078747423 */ /* 0x000fe20000010178 */
[----:B----4-:R-:W-:Y:S01]  /*acb0*/  FMUL.FTZ R86, R205, R86 ;  /* 0x00000056cd567220 */ /* 0x010fe20000410000 */
        /* <DEDUP_REMOVED lines=209> */
.L_x_2248:
        /* <DEDUP_REMOVED lines=68> */
.L_x_2249:
        /* <DEDUP_REMOVED lines=12> */
.L_x_2239:
[----:B------:R-:W-:-:S06]  /*bed0*/  UISETP.GE.AND UP0, UPT, UR43, UR42, UPT ;  /* 0x0000002a2b00728c */ /* 0x000fcc000bf06270 */
[----:B------:R-:W-:-:S13]  /*bee0*/  PLOP3.LUT P0, PT, PT, PT, UP0, 0x80, 0x0 ;  /* 0x000000000000781c */ /* 0x000fda0003f0f008 */
[----:B------:R-:W-:Y:S05]  /*bef0*/  @P0 BRA `(.L_x_2251) ;  /* 0x0000005800000947 */ /* 0x000fea0003800000 */
[----:B------:R-:W2:Y:S01]  /*bf00*/  LDL.LU R21, [R1+0x48] ;  /* 0x0000480001157983 */ /* 0x000ea20000300800 */
[----:B------:R-:W3:Y:S01]  /*bf10*/  S2UR UR4, SR_CTAID.X ;  /* 0x00000000000479c3 */ /* 0x000ee20000002500 */
[----:B------:R-:W-:Y:S01]  /*bf20*/  IMAD.MOV.U32 R19, RZ, RZ, 0x40000040 ;  /* 0x40000040ff137424 */ /* 0x000fe200078e00ff */
[----:B------:R-:W4:Y:S01]  /*bf30*/  S2R R5, SR_TID.X ;  /* 0x0000000000057919 */ /* 0x000f220000002100 */
[----:B------:R-:W5:Y:S01]  /*bf40*/  S2R R6, SR_TID.X ;  /* 0x0000000000067919 */ /* 0x000f620000002100 */
[----:B---3--:R-:W-:Y:S01]  /*bf50*/  UIMAD UR4, UR4, -0x80, UR40 ;  /* 0xffffff80040478a4 */ /* 0x008fe2000f8e0228 */
[----:B----4-:R-:W-:Y:S02]  /*bf60*/  VIADD R5, R5, 0xffffff80 ;  /* 0xffffff8005057836 */ /* 0x010fe40000000000 */
[----:B-----5:R-:W-:-:S03]  /*bf70*/  VIADD R9, R6, 0xffffff80 ;  /* 0xffffff8006097836 */ /* 0x020fc60000000000 */
        /* <DEDUP_REMOVED lines=8> */
[----:B------:R-:W-:Y:S02]  /*c000*/  IADD3 R9, R9, -R10, RZ ;  /* 0x8000000a09097210 */ /* 0x000fe40007ffe0ff */
[----:B------:R-:W-:Y:S02]  /*c010*/  LOP3.LUT R6, R6, 0xfffffffc, RZ, 0xc0, !PT ;  /* 0xfffffffc06067812 */ /* 0x000fe400078ec0ff */
[----:B------:R-:W-:Y:S02]  /*c020*/  SHF.R.S32.HI R12, RZ, 0x1f, R9 ;  /* 0x0000001fff0c7819 */ /* 0x000fe40000011409 */
[----:B------:R-:W-:Y:S01]  /*c030*/  SHF.R.S32.HI R7, RZ, 0x1f, R8 ;  /* 0x0000001fff077819 */ /* 0x000fe20000011408 */
[----:B------:R-:W-:Y:S01]  /*c040*/  IMAD.IADD R10, R5, 0x1, -R6 ;  /* 0x00000001050a7824 */ /* 0x000fe200078e0a06 */
[----:B------:R-:W-:-:S02]  /*c050*/  LEA.HI R6, R12, R9, RZ, 0x2 ;  /* 0x000000090c067211 */ /* 0x000fc400078f10ff */
[----:B------:R-:W-:Y:S02]  /*c060*/  LEA.HI R5, R7, R8, RZ, 0x3 ;  /* 0x0000000807057211 */ /* 0x000fe400078f18ff */
[----:B------:R-:W-:Y:S02]  /*c070*/  LEA.HI R13, R12, R9, RZ, 0x5 ;  /* 0x000000090c0d7211 */ /* 0x000fe400078f28ff */
[--C-:B------:R-:W-:Y:S02]  /*c080*/  SHF.R.S32.HI R9, RZ, 0x2, R6.reuse ;  /* 0x00000002ff097819 */ /* 0x100fe40000011406 */
[----:B------:R-:W-:Y:S02]  /*c090*/  SHF.R.S32.HI R12, RZ, 0x1f, R6 ;  /* 0x0000001fff0c7819 */ /* 0x000fe40000011406 */
[--C-:B------:R-:W-:Y:S02]  /*c0a0*/  SHF.R.S32.HI R6, RZ, 0x3, R5.reuse ;  /* 0x00000003ff067819 */ /* 0x100fe40000011405 */
[----:B------:R-:W-:-:S02]  /*c0b0*/  SHF.R.S32.HI R5, RZ, 0x1f, R5 ;  /* 0x0000001fff057819 */ /* 0x000fc40000011405 */
[----:B------:R-:W-:Y:S02]  /*c0c0*/  LEA.HI R7, R7, R8, RZ, 0x2 ;  /* 0x0000000807077211 */ /* 0x000fe400078f10ff */
[----:B------:R-:W-:Y:S02]  /*c0d0*/  LEA.HI R5, R5, R6, RZ, 0x4 ;  /* 0x0000000605057211 */ /* 0x000fe400078f20ff */
[----:B------:R-:W-:Y:S02]  /*c0e0*/  SHF.R.S32.HI R8, RZ, 0x2, R7 ;  /* 0x00000002ff087819 */ /* 0x000fe40000011407 */
[----:B------:R-:W-:Y:S02]  /*c0f0*/  LEA.HI R12, R12, R9, RZ, 0x3 ;  /* 0x000000090c0c7211 */ /* 0x000fe400078f18ff */
[----:B------:R-:W-:Y:S02]  /*c100*/  SHF.R.S32.HI R22, RZ, 0x7, R11 ;  /* 0x00000007ff167819 */ /* 0x000fe4000001140b */
[----:B------:R-:W-:-:S02]  /*c110*/  LOP3.LUT R5, R5, 0x1ffffff0, RZ, 0xc0, !PT ;  /* 0x1ffffff005057812 */ /* 0x000fc400078ec0ff */
[----:B------:R-:W-:Y:S02]  /*c120*/  LEA.HI R7, R7, R8, RZ, 0x1 ;  /* 0x0000000807077211 */ /* 0x000fe400078f08ff */
[----:B------:R-:W-:Y:S01]  /*c130*/  LOP3.LUT R12, R12, 0xfffffff8, RZ, 0xc0, !PT ;  /* 0xfffffff80c0c7812 */ /* 0x000fe200078ec0ff */
[----:B------:R-:W-:Y:S01]  /*c140*/  IMAD.IADD R6, R6, 0x1, -R5 ;  /* 0x0000000106067824 */ /* 0x000fe200078e0a05 */
[----:B------:R-:W-:Y:S02]  /*c150*/  LEA.HI R11, R22, R22, RZ, 0x1 ;  /* 0x00000016160b7211 */ /* 0x000fe400078f08ff */
[----:B------:R-:W-:Y:S01]  /*c160*/  LOP3.LUT R7, R7, 0xfffffffe, RZ, 0xc0, !PT ;  /* 0xfffffffe07077812 */ /* 0x000fe200078ec0ff */
[----:B------:R-:W-:Y:S01]  /*c170*/  IMAD.IADD R12, R9, 0x1, -R12 ;  /* 0x00000001090c7824 */ /* 0x000fe200078e0a0c */
[C---:B------:R-:W-:Y:S02]  /*c180*/  IADD3 R5, R8.reuse, 0x8, RZ ;  /* 0x0000000808057810 */ /* 0x040fe40007ffe0ff */
[----:B------:R-:W-:Y:S01]  /*c190*/  LOP3.LUT R11, R11, 0x3fffffe, RZ, 0xc0, !PT ;  /* 0x03fffffe0b0b7812 */ /* 0x000fe200078ec0ff */
[----:B------:R-:W-:Y:S01]  /*c1a0*/  IMAD.IADD R7, R8, 0x1, -R7 ;  /* 0x0000000108077824 */ /* 0x000fe200078e0a07 */
[----:B------:R-:W-:-:S02]  /*c1b0*/  SHF.R.S32.HI R15, RZ, 0x5, R13 ;  /* 0x00000005ff0f7819 */ /* 0x000fc4000001140d */
[----:B------:R-:W-:Y:S01]  /*c1c0*/  LEA.HI R9, R5, R5, RZ, 0x1 ;  /* 0x0000000505097211 */ /* 0x000fe200078f08ff */
[----:B------:R-:W-:Y:S01]  /*c1d0*/  IMAD R6, R6, 0x8, R7 ;  /* 0x0000000806067824 */ /* 0x000fe200078e0207 */
[----:B------:R-:W-:Y:S01]  /*c1e0*/  IADD3 R22, R22, -R11, RZ ;  /* 0x8000000b16167210 */ /* 0x000fe20007ffe0ff */
[C---:B------:R-:W-:Y:S01]  /*c1f0*/  VIADD R11, R8.reuse, 0x10 ;  /* 0x00000010080b7836 */ /* 0x040fe20000000000 */
[----:B------:R-:W-:Y:S01]  /*c200*/  LEA R17, R15, R12, 0x4 ;  /* 0x0000000c0f117211 */ /* 0x000fe200078e20ff */
[----:B------:R-:W-:Y:S01]  /*c210*/  VIADD R15, R8, 0x18 ;  /* 0x00000018080f7836 */ /* 0x000fe20000000000 */
[----:B------:R-:W-:Y:S01]  /*c220*/  LOP3.LUT R12, R9, 0xfffffffe, RZ, 0xc0, !PT ;  /* 0xfffffffe090c7812 */ /* 0x000fe200078ec0ff */
[----:B------:R3:W-:Y:S01]  /*c230*/  STL [R1+0x64], R6 ;  /* 0x0000640601007387 */ /* 0x0007e20000100800 */
[----:B------:R-:W-:Y:S02]  /*c240*/  LEA.HI R13, R11, R11, RZ, 0x1 ;  /* 0x0000000b0b0d7211 */ /* 0x000fe400078f08ff */
[----:B------:R-:W-:-:S02]  /*c250*/  IADD3 R12, R5, -R12, RZ ;  /* 0x8000000c050c7210 */ /* 0x000fc40007ffe0ff */
[----:B------:R-:W-:Y:S02]  /*c260*/  SHF.R.S32.HI R5, RZ, 0x1, R9 ;  /* 0x00000001ff057819 */ /* 0x000fe40000011409 */
[--C-:B------:R-:W-:Y:S02]  /*c270*/  SHF.R.S32.HI R7, RZ, 0x1, R13.reuse ;  /* 0x00000001ff077819 */ /* 0x100fe4000001140d */
[----:B------:R-:W-:Y:S02]  /*c280*/  SHF.R.S32.HI R8, RZ, 0x1f, R13 ;  /* 0x0000001fff087819 */ /* 0x000fe4000001140d */
[----:B---3--:R-:W-:Y:S02]  /*c290*/  SHF.R.S32.HI R6, RZ, 0x1f, R9 ;  /* 0x0000001fff067819 */ /* 0x008fe40000011409 */
[----:B------:R-:W-:Y:S01]  /*c2a0*/  LOP3.LUT R14, R13, 0xfffffffe, RZ, 0xc0, !PT ;  /* 0xfffffffe0d0e7812 */ /* 0x000fe200078ec0ff */
[----:B------:R-:W-:Y:S01]  /*c2b0*/  IMAD.MOV.U32 R13, RZ, RZ, 0x40000040 ;  /* 0x40000040ff0d7424 */ /* 0x000fe200078e00ff */
[----:B------:R-:W-:-:S02]  /*c2c0*/  LEA.HI R6, R6, R5, RZ, 0x4 ;  /* 0x0000000506067211 */ /* 0x000fc400078f20ff */
[----:B------:R-:W-:Y:S01]  /*c2d0*/  LEA.HI R8, R8, R7, RZ, 0x4 ;  /* 0x0000000708087211 */ /* 0x000fe200078f20ff */
[----:B------:R-:W-:Y:S01]  /*c2e0*/  IMAD.IADD R14, R11, 0x1, -R14 ;  /* 0x000000010b0e7824 */ /* 0x000fe200078e0a0e */
[----:B------:R-:W-:Y:S02]  /*c2f0*/  LOP3.LUT R6, R6, 0x1ffffff0, RZ, 0xc0, !PT ;  /* 0x1ffffff006067812 */ /* 0x000fe400078ec0ff */
[----:B------:R-:W-:Y:S02]  /*c300*/  LEA.HI R11, R15, R15, RZ, 0x1 ;  /* 0x0000000f0f0b7211 */ /* 0x000fe400078f08ff */
[----:B------:R-:W-:Y:S01]  /*c310*/  LOP3.LUT R8, R8, 0x1ffffff0, RZ, 0xc0, !PT ;  /* 0x1ffffff008087812 */ /* 0x000fe200078ec0ff */
[----:B------:R-:W-:Y:S01]  /*c320*/  IMAD.IADD R5, R5, 0x1, -R6 ;  /* 0x0000000105057824 */ /* 0x000fe200078e0a06 */
[--C-:B------:R-:W-:Y:S02]  /*c330*/  SHF.R.S32.HI R9, RZ, 0x1, R11.reuse ;  /* 0x00000001ff097819 */ /* 0x100fe4000001140b */
[----:B------:R-:W-:Y:S01]  /*c340*/  SHF.R.S32.HI R20, RZ, 0x1f, R11 ;  /* 0x0000001fff147819 */ /* 0x000fe2000001140b */
[----:B------:R-:W-:Y:S01]  /*c350*/  IMAD.IADD R7, R7, 0x1, -R8 ;  /* 0x0000000107077824 */ /* 0x000fe200078e0a08 */
[----:B-1----:R-:W-:Y:S01]  /*c360*/  LOP3.LUT R18, R11, 0xfffffffe, RZ, 0xc0, !PT ;  /* 0xfffffffe0b127812 */ /* 0x002fe200078ec0ff */
[----:B------:R-:W-:Y:S01]  /*c370*/  IMAD R6, R5, 0x8, R12 ;  /* 0x0000000805067824 */ /* 0x000fe200078e020c */
[----:B------:R-:W-:Y:S01]  /*c380*/  LEA.HI R20, R20, R9, RZ, 0x4 ;  /* 0x0000000914147211 */ /* 0x000fe200078f20ff */
[----:B------:R-:W1:Y:S01]  /*c390*/  S2R R8, SR_CTAID.X ;  /* 0x0000000000087919 */ /* 0x000e620000002500 */
[----:B------:R-:W-:Y:S01]  /*c3a0*/  LEA R7, R7, R14, 0x3 ;  /* 0x0000000e07077211 */ /* 0x000fe200078e18ff */
[----:B------:R-:W-:Y:S01]  /*c3b0*/  IMAD.IADD R18, R15, 0x1, -R18 ;  /* 0x000000010f127824 */ /* 0x000fe200078e0a12 */
[----:B------:R-:W-:Y:S01]  /*c3c0*/  LOP3.LUT R20, R20, 0x1ffffff0, RZ, 0xc0, !PT ;  /* 0x1ffffff014147812 */ /* 0x000fe200078ec0ff */
[----:B------:R3:W-:Y:S01]  /*c3d0*/  STL [R1+0x60], R6 ;  /* 0x0000600601007387 */ /* 0x0007e20000100800 */
[----:B------:R-:W-:-:S02]  /*c3e0*/  MOV R15, 0x40000040 ;  /* 0x40000040000f7802 */ /* 0x000fc40000000f00 */
[----:B------:R-:W-:Y:S01]  /*c3f0*/  IADD3 R9, R9, -R20, RZ ;  /* 0x8000001409097210 */ /* 0x000fe20007ffe0ff */
[----:B------:R4:W-:Y:S01]  /*c400*/  STL [R1+0x5c], R7 ;  /* 0x00005c0701007387 */ /* 0x0009e20000100800 */
[----:B------:R-:W-:-:S03]  /*c410*/  LEA R17, R22, R17, 0x6 ;  /* 0x0000001116117211 */ /* 0x000fc600078e30ff */
[----:B------:R-:W-:-:S05]  /*c420*/  IMAD R9, R9, 0x8, R18 ;  /* 0x0000000809097824 */ /* 0x000fca00078e0212 */
[----:B------:R5:W-:Y:S01]  /*c430*/  STL [R1+0x58], R9 ;  /* 0x0000580901007387 */ /* 0x000be20000100800 */
[----:B-1----:R-:W-:Y:S02]  /*c440*/  IMAD R8, R8, -0x80, -R17 ;  /* 0xffffff8008087824 */ /* 0x002fe400078e0a11 */
[----:B--2---:R-:W-:-:S04]  /*c450*/  IMAD R5, R21, 0x2000, R16 ;  /* 0x0000200015057824 */ /* 0x004fc800078e0210 */
[C---:B---3--:R-:W-:Y:S01]  /*c460*/  VIADD R6, R5.reuse, 0x4000 ;  /* 0x0000400005067836 */ /* 0x048fe20000000000 */
[----:B----4-:R-:W-:Y:S02]  /*c470*/  IADD3 R7, R5, 0x20c00, RZ ;  /* 0x00020c0005077810 */ /* 0x010fe40007ffe0ff */
        /* <DEDUP_REMOVED lines=13> */
[----:B------:R-:W-:-:S02]  /*c550*/  VIADD R7, R10, 0x8 ;  /* 0x000000080a077836 */ /* 0x000fc40000000000 */
[----:B------:R-:W-:Y:S01]  /*c560*/  VIADD R7, R10, 0x14 ;  /* 0x000000140a077836 */ /* 0x000fe20000000000 */
[----:B------:R2:W-:Y:S01]  /*c570*/  STL [R1+0x50], R5 ;  /* 0x0000500501007387 */ /* 0x0005e20000100800 */
[----:B------:R-:W-:-:S03]  /*c580*/  IADD3 R7, -R17, UR4, RZ ;  /* 0x0000000411077c10 */ /* 0x000fc6000fffe1ff */
        /* <DEDUP_REMOVED lines=8> */
.L_x_2262:
[----:B------:R-:W-:-:S05]  /*c610*/  IMAD.U32 R5, RZ, RZ, UR36 ;  /* 0x00000024ff057e24 */ /* 0x000fca000f8e00ff */
[----:B------:R-:W-:-:S04]  /*c620*/  LOP3.LUT R5, R5, 0x1, RZ, 0xfc, !PT ;  /* 0x0000000105057812 */ /* 0x000fc800078efcff */
[----:B------:R-:W-:-:S13]  /*c630*/  ISETP.NE.AND P6, PT, R5, 0x3, PT ;  /* 0x000000030500780c */ /* 0x000fda0003fc5270 */
[----:B------:R-:W-:Y:S05]  /*c640*/  @!P6 BRA `(.L_x_2252) ;  /* 0x000000000004e947 */ /* 0x000fea0003800000 */
[----:B------:R-:W-:Y:S01]  /*c650*/  BPT.TRAP 0x1 ;  /* 0x000000040000795c */ /* 0x000fe20000300000 */
.L_x_2252:
[----:B------:R-:W-:Y:S02]  /*c660*/  LEA R6, R0, R16, 0x3 ;  /* 0x0000001000067211 */ /* 0x000fe400078e18ff */
[----:B------:R-:W-:-:S04]  /*c670*/  SHF.L.U32 R21, R4, 0x1f, RZ ;  /* 0x0000001f04157819 */ /* 0x000fc800000006ff */
[----:B------:R1:W2:Y:S01]  /*c680*/  SYNCS.PHASECHK.TRANS64.TRYWAIT P0, [R6+URZ+0x30c10], R21 ;  /* 0x030c1015060075a7 */ /* 0x0002a2000800017f */
[----:B------:R-:W-:Y:S05]  /*c690*/  @!P6 BRA `(.L_x_2253) ;  /* 0x000000000004e947 */ /* 0x000fea0003800000 */
[----:B------:R-:W-:Y:S01]  /*c6a0*/  BPT.TRAP 0x1 ;  /* 0x000000040000795c */ /* 0x000fe20000300000 */
.L_x_2253:
[----:B------:R-:W-:-:S05]  /*c6b0*/  VIADD R5, R16, 0x10000 ;  /* 0x0001000010057836 */ /* 0x000fca0000000000 */
[----:B------:R-:W-:-:S04]  /*c6c0*/  SHF.R.U32.HI R5, RZ, 0x4, R5 ;  /* 0x00000004ff057819 */ /* 0x000fc80000011605 */
[----:B------:R-:W-:-:S04]  /*c6d0*/  LOP3.LUT R5, R5, 0x3fff, RZ, 0xc0, !PT ;  /* 0x00003fff05057812 */ /* 0x000fc800078ec0ff */
[----:B------:R-:W-:Y:S01]  /*c6e0*/  LOP3.LUT R11, R5, 0x10000, RZ, 0xfc, !PT ;  /* 0x00010000050b7812 */ /* 0x000fe200078efcff */
[----:B--2---:R-:W-:Y:S06]  /*c6f0*/  @P0 BRA `(.L_x_2254) ;  /* 0x0000000000080947 */ /* 0x004fec0003800000 */
[----:B------:R-:W2:Y:S02]  /*c700*/  SYNCS.PHASECHK.TRANS64.TRYWAIT P0, [R6+URZ+0x30c10], R21 ;  /* 0x030c1015060075a7 */ /* 0x000ea4000800017f */
[----:B--2---:R-:W-:Y:S05]  /*c710*/  @!P0 BRA `(.L_x_2255) ;  /* 0x000000a400f88947 */ /* 0x004fea0003800000 */
.L_x_2254:
[----:B------:R-:W-:Y:S01]  /*c720*/  IMAD R11, R0, 0x400, R11 ;  /* 0x00000400000b7824 */ /* 0x000fe200078e020b */
        /* <DEDUP_REMOVED lines=12> */
[----:B------:R-:W-:-:S04]  /*c7f0*/  IADD3 R12, R9, 0x2, RZ ;  /* 0x00000002090c7810 */ /* 0x000fc80007ffe0ff */
[----:B------:R-:W-:Y:S02]  /*c800*/  R2UR UR8, R12 ;  /* 0x000000000c0872ca */ /* 0x000fe400000e0000 */
[----:B------:R-:W-:Y:S01]  /*c810*/  R2UR UR9, R13 ;  /* 0x000000000d0972ca */ /* 0x000fe200000e0000 */
[----:B------:R-:W-:Y:S01]  /*c820*/  UIADD3 UR4, UR6, 0x2, URZ ;  /* 0x0000000206047890 */ /* 0x000fe2000fffe03f */
[----:B------:R-:W-:-:S06]  /*c830*/  UMOV UR11, 0x40000040 ;  /* 0x40000040000b7882 */ /* 0x000fcc0000000000 */
[----:B------:R-:W-:Y:S01]  /*c840*/  UMOV UR10, UR4 ;  /* 0x00000004000a7c82 */ /* 0x000fe20008000000 */
[----:B------:R-:W-:Y:S01]  /*c850*/  VIADD R12, R9, 0x4 ;  /* 0x00000004090c7836 */ /* 0x000fe20000000000 */
[----:B------:R-:W-:Y:S01]  /*c860*/  MOV R13, 0x40000040 ;  /* 0x40000040000d7802 */ /* 0x000fe20000000f00 */
[----:B------:R-:W-:Y:S01]  /*c870*/  UIADD3 UR4, UR6, 0x4, URZ ;  /* 0x0000000406047890 */ /* 0x000fe2000fffe03f */
[----:B------:R-:W-:Y:S02]  /*c880*/  WARPGROUP.DEPBAR.LE gsb0, 0x0 ;  /* 0x00008000000079c5 */ /* 0x000fe40000010000 */
[----:B------:R-:W-:-:S06]  /*c890*/  WARPGROUP.ARRIVE ;  /* 0x00000000000079c5 */ /* 0x000fcc0000000000 */
[----:B------:R-:W-:Y:S01]  /*c8a0*/  HGMMA.64x128x16.F32 R72, gdesc[UR8], R72, gsb0 ;  /* 0x01e00000084879f0 */ /* 0x000fe20008000848 */
[----:B------:R-:W-:Y:S02]  /*c8b0*/  R2UR UR8, R12 ;  /* 0x000000000c0872ca */ /* 0x000fe400000e0000 */
[----:B------:R-:W-:Y:S01]  /*c8c0*/  R2UR UR9, R13 ;  /* 0x000000000d0972ca */ /* 0x000fe200000e0000 */
[----:B------:R-:W-:Y:S01]  /*c8d0*/  UMOV UR10, UR4 ;  /* 0x00000004000a7c82 */ /* 0x000fe20008000000 */
[----:B------:R-:W-:Y:S01]  /*c8e0*/  UMOV UR11, 0x40000040 ;  /* 0x40000040000b7882 */ /* 0x000fe20000000000 */
[----:B------:R-:W-:Y:S02]  /*c8f0*/  VIADD R12, R9, 0x6 ;  /* 0x00000006090c7836 */ /* 0x000fe40000000000 */
[----:B------:R-:W-:-:S03]  /*c900*/  IMAD.MOV.U32 R13, RZ, RZ, 0x40000040 ;  /* 0x40000040ff0d7424 */ /* 0x000fc600078e00ff */
[----:B------:R-:W-:Y:S02]  /*c910*/  R2UR UR4, R12 ;  /* 0x000000000c0472ca */ /* 0x000fe400000e0000 */
[----:B------:R-:W-:Y:S01]  /*c920*/  R2UR UR5, R13 ;  /* 0x000000000d0572ca */ /* 0x000fe200000e0000 */
[----:B------:R-:W-:Y:S01]  /*c930*/  UIADD3 UR6, UR6, 0x6, URZ ;  /* 0x0000000606067890 */ /* 0x000fe2000fffe03f */
[----:B------:R-:W-:Y:S02]  /*c940*/  WARPGROUP.DEPBAR.LE gsb0, 0x0 ;  /* 0x00008000000079c5 */ /* 0x000fe40000010000 */
[----:B------:R-:W-:-:S06]  /*c950*/  WARPGROUP.ARRIVE ;  /* 0x00000000000079c5 */ /* 0x000fcc0000000000 */
[----:B------:R-:W-:Y:S01]  /*c960*/  HGMMA.64x128x16.F32 R72, gdesc[UR8], R72, gsb0 ;  /* 0x01e00000084879f0 */ /* 0x000fe20008000848 */
[----:B------:R-:W-:Y:S01]  /*c970*/  UMOV UR7, 0x40000040 ;  /* 0x4000004000077882 */ /* 0x000fe20000000000 */
[C---:B---3--:R-:W-:Y:S01]  /*c980*/  LEA R12, R0.reuse, R18, 0x7 ;  /* 0x00000012000c7211 */ /* 0x048fe200078e38ff */
[C---:B----4-:R-:W-:Y:S02]  /*c990*/  IMAD R18, R0.reuse, 0x80, R17 ;  /* 0x0000008000127824 */ /* 0x050fe400078e0211 */
[C---:B-----5:R-:W-:Y:S01]  /*c9a0*/  IMAD R14, R0.reuse, 0x80, R14 ;  /* 0x00000080000e7824 */ /* 0x060fe200078e020e */
[----:B--2---:R-:W-:-:S03]  /*c9b0*/  LEA R20, R0, R15, 0x7 ;  /* 0x0000000f00147211 */ /* 0x004fc600078e38ff */
[C---:B------:R-:W-:Y:S01]  /*c9c0*/  IMAD R17, R3.reuse, 0x2, R14 ;  /* 0x0000000203117824 */ /* 0x040fe200078e020e */
[C---:B------:R-:W-:Y:S01]  /*c9d0*/  LEA R15, R3.reuse, R18, 0x1 ;  /* 0x00000012030f7211 */ /* 0x040fe200078e08ff */
[C---:B------:R-:W-:Y:S02]  /*c9e0*/  IMAD R13, R3.reuse, 0x2, R12 ;  /* 0x00000002030d7824 */ /* 0x040fe400078e020c */
[----:B------:R-:W-:Y:S01]  /*c9f0*/  IMAD R19, R3, 0x2, R20 ;  /* 0x0000000203137824 */ /* 0x000fe200078e0214 */
[----:B------:R-:W-:Y:S01]  /*ca00*/  LEA R12, R17, R16, 0x2 ;  /* 0x00000010110c7211 */ /* 0x000fe200078e10ff */
[--C-:B------:R-:W-:Y:S02]  /*ca10*/  IMAD R18, R13, 0x4, R16.reuse ;  /* 0x000000040d127824 */ /* 0x100fe400078e0210 */
[----:B------:R-:W-:Y:S01]  /*ca20*/  IMAD R11, R15, 0x4, R16 ;  /* 0x000000040f0b7824 */ /* 0x000fe200078e0210 */
[----:B------:R-:W-:Y:S02]  /*ca30*/  WARPGROUP.DEPBAR.LE gsb0, 0x0 ;  /* 0x00008000000079c5 */ /* 0x000fe40000010000 */
[----:B------:R-:W-:-:S06]  /*ca40*/  WARPGROUP.ARRIVE ;  /* 0x00000000000079c5 */ /* 0x000fcc0000000000 */
[----:B------:R-:W-:Y:S01]  /*ca50*/  HGMMA.64x128x16.F32 R72, gdesc[UR4], R72, gsb0 ;  /* 0x01e00000044879f0 */ /* 0x000fe20008000848 */
[----:B------:R-:W-:Y:S01]  /*ca60*/  IMAD R14, R19, 0x4, R16 ;  /* 0x00000004130e7824 */ /* 0x000fe200078e0210 */
        /* <DEDUP_REMOVED lines=12> */
.L_x_2256:
[----:B------:R1:W1:Y:S01]  /*cb30*/  SYNCS.PHASECHK.TRANS64.TRYWAIT P0, [R6+URZ+0x30c30], R21 ;  /* 0x030c3015060075a7 */ /* 0x000262000800017f */
[----:B------:R-:W-:Y:S05]  /*cb40*/  @!P6 BRA `(.L_x_2257) ;  /* 0x000000000004e947 */ /* 0x000fea0003800000 */
[----:B------:R-:W-:Y:S01]  /*cb50*/  BPT.TRAP 0x1 ;  /* 0x000000040000795c */ /* 0x000fe20000300000 */
.L_x_2257:
[----:B-1----:R-:W-:Y:S05]  /*cb60*/  @P0 BRA `(.L_x_2258) ;  /* 0x0000000000080947 */ /* 0x002fea0003800000 */
[----:B------:R-:W1:Y:S02]  /*cb70*/  SYNCS.PHASECHK.TRANS64.TRYWAIT P0, [R6+URZ+0x30c30], R21 ;  /* 0x030c3015060075a7 */ /* 0x000e64000800017f */
[----:B-1----:R-:W-:Y:S05]  /*cb80*/  @!P0 BRA `(.L_x_2259) ;  /* 0x000000a000f08947 */ /* 0x002fea0003800000 */
.L_x_2258:
[----:B------:R-:W2:Y:S01]  /*cb90*/  LDL R26, [R1+0x34] ;  /* 0x00003400011a7983 */ /* 0x000ea20000100800 */
[----:B------:R-:W-:Y:S01]  /*cba0*/  ULDC UR9, c[0x0][0x75c] ;  /* 0x0001d70000097ab9 */ /* 0x000fe20000000800 */
[----:B------:R-:W-:Y:S02]  /*cbb0*/  VIADD R24, R16, 0x18000 ;  /* 0x0001800010187836 */ /* 0x000fe40000000000 */
        /* <DEDUP_REMOVED lines=15> */
[----:B------:R-:W-:Y:S01]  /*ccb0*/  LEA R25, R0, R25, 0xa ;  /* 0x0000001900197211 */ /* 0x000fe200078e50ff */
[----:B------:R3:W-:Y:S01]  /*ccc0*/  STL [R1+0x100], R171 ;  /* 0x000100ab01007387 */ /* 0x0007e20000100800 */
[----:B-1----:R-:W-:Y:S01]  /*ccd0*/  MUFU.TANH R200, R75 ;  /* 0x0000004b00c87308 */ /* 0x002fe20000002400 */
[----:B------:R-:W-:Y:S01]  /*cce0*/  FMUL.FTZ R237, R76, UR9 ;  /* 0x000000094ced7c20 */ /* 0x000fe20008410000 */
[----:B------:R-:W-:Y:S01]  /*ccf0*/  FMUL.FTZ R236, R77, UR9 ;  /* 0x000000094dec7c20 */ /* 0x000fe20008410000 */
[----:B------:R-:W-:Y:S01]  /*cd00*/  STL [R1+0xfc], R170 ;  /* 0x0000fcaa01007387 */ /* 0x000fe20000100800 */
[----:B------:R-:W-:Y:S01]  /*cd10*/  FMUL.FTZ R235, R78, UR9 ;  /* 0x000000094eeb7c20 */ /* 0x000fe20008410000 */
[----:B------:R-:W-:Y:S01]  /*cd20*/  FMUL.FTZ R234, R79, UR9 ;  /* 0x000000094fea7c20 */ /* 0x000fe20008410000 */
[----:B------:R-:W-:Y:S01]  /*cd30*/  FMUL.FTZ R233, R80, UR9 ;  /* 0x0000000950e97c20 */ /* 0x000fe20008410000 */
[----:B------:R-:W-:Y:S01]  /*cd40*/  STL [R1+0xf8], R169 ;  /* 0x0000f8a901007387 */ /* 0x000fe20000100800 */
[----:B------:R-:W-:Y:S01]  /*cd50*/  R2UR UR6, R25 ;  /* 0x00000000190672ca */ /* 0x000fe200000e0000 */
        /* <DEDUP_REMOVED lines=8> */
[----:B------:R-:W-:Y:S02]  /*cde0*/  MUFU.TANH R201, R83 ;  /* 0x0000005300c97308 */ /* 0x000fe40000002400 */
[----:B------:R-:W-:Y:S04]  /*cdf0*/  STL [R1+0xec], R166 ;  /* 0x0000eca601007387 */ /* 0x000fe80000100800 */
[----:B------:R-:W-:Y:S01]  /*ce00*/  STL [R1+0xe8], R165 ;  /* 0x0000e8a501007387 */ /* 0x000fe20000100800 */
[----:B-1----:R-:W-:Y:S01]  /*ce10*/  FMUL.FTZ R88, R93, UR9 ;  /* 0x000000095d587c20 */ /* 0x002fe20008410000 */
[----:B------:R1:W-:Y:S02]  /*ce20*/  MUFU.TANH R202, R85 ;  /* 0x0000005500ca7308 */ /* 0x0003e40000002400 */
[----:B------:R-:W-:Y:S04]  /*ce30*/  STL [R1+0xe4], R164 ;  /* 0x0000e4a401007387 */ /* 0x000fe80000100800 */
[----:B------:R-:W-:Y:S01]  /*ce40*/  STL [R1+0xe0], R163 ;  /* 0x0000e0a301007387 */ /* 0x000fe20000100800 */
[----:B------:R-:W-:Y:S01]  /*ce50*/  UMOV UR5, 0x40000040 ;  /* 0x4000004000057882 */ /* 0x000fe20000000000 */
[----:B------:R-:W-:Y:S01]  /*ce60*/  UMOV UR7, 0x40000040 ;  /* 0x4000004000077882 */ /* 0x000fe20000000000 */
[----:B------:R-:W-:Y:S01]  /*ce70*/  UMOV UR15, 0x40000040 ;  /* 0x40000040000f7882 */ /* 0x000fe20000000000 */
[----:B------:R-:W-:Y:S01]  /*ce80*/  STL [R1+0xdc], R162 ;  /* 0x0000dca201007387 */ /* 0x000fe20000100800 */
[----:B------:R-:W-:Y:S01]  /*ce90*/  FMUL.FTZ R204, R91, UR9 ;  /* 0x000000095bcc7c20 */ /* 0x000fe20008410000 */
[----:B--2---:R-:W-:-:S02]  /*cea0*/  R2UR UR4, R26 ;  /* 0x000000001a0472ca */ /* 0x004fc400000e0000 */
[----:B------:R-:W-:Y:S01]  /*ceb0*/  STL [R1+0xd8], R161 ;  /* 0x0000d8a101007387 */ /* 0x000fe20000100800 */
[----:B------:R-:W-:Y:S01]  /*cec0*/  FMUL.FTZ R139, R89, UR9 ;  /* 0x00000009598b7c20 */ /* 0x000fe20008410000 */
[----:B------:R-:W-:Y:S01]  /*ced0*/  FMUL.FTZ R126, R126, UR9 ;  /* 0x000000097e7e7c20 */ /* 0x000fe20008410000 */
[----:B------:R-:W2:Y:S01]  /*cee0*/  MUFU.TANH R19, R19 ;  /* 0x0000001300137308 */ /* 0x000ea20000002400 */
[----:B------:R-:W-:Y:S04]  /*cef0*/  STL [R1+0xd4], R160 ;  /* 0x0000d4a001007387 */ /* 0x000fe80000100800 */
[----:B------:R-:W-:Y:S01]  /*cf00*/  STL [R1+0xd0], R159 ;  /* 0x0000d09f01007387 */ /* 0x000fe20000100800 */
[----:B------:R-:W-:Y:S02]  /*cf10*/  ISETP.GT.AND P2, PT, R8, RZ, PT ;  /* 0x000000ff0800720c */ /* 0x000fe40003f44270 */
[----:B------:R-:W3:Y:S01]  /*cf20*/  MUFU.TANH R230, R230 ;  /* 0x000000e600e67308 */ /* 0x000ee20000002400 */
        /* <DEDUP_REMOVED lines=85> */
[----:B------:R-:W-:Y:S01]  /*d480*/  R2UR UR13, R5 ;  /* 0x00000000050d72ca */ /* 0x000fe200000e0000 */
[----:B------:R-:W-:Y:S01]  /*d490*/  IMAD.IADD R96, R7, 0x1, R96 ;  /* 0x0000000107607824 */ /* 0x000fe200078e0260 */
[----:B------:R-:W3:Y:S01]  /*d4a0*/  LDL.64 R4, [R1+0x38] ;  /* 0x0000380001047983 */ /* 0x000ee20000100a00 */
[----:B------:R-:W-:Y:S01]  /*d4b0*/  WARPGROUP.ARRIVE ;  /* 0x00000000000079c5 */ /* 0x000fe20000000000 */
[----:B--2---:R-:W-:Y:S01]  /*d4c0*/  IADD3 R2, -R2, 0x8, RZ ;  /* 0x0000000802027810 */ /* 0x004fe20007ffe1ff */
[----:B------:R-:W-:Y:S01]  /*d4d0*/  UIADD3 UR6, UR6, 0x6, URZ ;  /* 0x0000000606067890 */ /* 0x000fe2000fffe03f */
[----:B------:R-:W2:Y:S07]  /*d4e0*/  MUFU.TANH R167, R205 ;  /* 0x000000cd00a77308 */ /* 0x000eae0000002400 */
[----:B------:R-:W-:Y:S01]  /*d4f0*/  HGMMA.64x128x16.F32 R24, gdesc[UR12], R24, gsb0 ;  /* 0x01e000000c1879f0 */ /* 0x000fe20008000818 */
[----:B------:R-:W-:Y:S01]  /*d500*/  R2UR UR12, R98 ;  /* 0x00000000620c72ca */ /* 0x000fe200000e0000 */
[----:B------:R-:W-:Y:S01]  /*d510*/  UMOV UR7, 0x40000040 ;  /* 0x4000004000077882 */ /* 0x000fe20000000000 */
[----:B------:R-:W-:Y:S01]  /*d520*/  R2UR UR13, R99 ;  /* 0x00000000630d72ca */ /* 0x000fe200000e0000 */
[----:B------:R-:W-:Y:S01]  /*d530*/  UMOV UR14, UR4 ;  /* 0x00000004000e7c82 */ /* 0x000fe20008000000 */
[----:B------:R-:W-:Y:S01]  /*d540*/  UMOV UR15, 0x40000040 ;  /* 0x40000040000f7882 */ /* 0x000fe20000000000 */
[----:B-1----:R-:W-:Y:S01]  /*d550*/  IADD3 R126, -R96, R94, RZ ;  /* 0x0000005e607e7210 */ /* 0x002fe20007ffe1ff */
[----:B------:R-:W-:Y:S01]  /*d560*/  IMAD.IADD R221, R2, 0x1, -R96 ;  /* 0x0000000102dd7824 */ /* 0x000fe200078e0a60 */
[----:B------:R-:W-:Y:S01]  /*d570*/  IADD3 R95, RZ, -R96, -R95 ;  /* 0x80000060ff5f7210 */ /* 0x000fe20007ffe85f */
[----:B------:R-:W1:Y:S01]  /*d580*/  MUFU.TANH R91, R91 ;  /* 0x0000005b005b7308 */ /* 0x000e620000002400 */
[----:B------:R-:W-:-:S02]  /*d590*/  SEL R126, R126, 0x80, !P2 ;  /* 0x000000807e7e7807 */ /* 0x000fc40005000000 */
[----:B------:R-:W-:Y:S02]  /*d5a0*/  IADD3 R94, R94, 0x8, -R96 ;  /* 0x000000085e5e7810 */ /* 0x000fe40007ffe860 */
[----:B------:R-:W-:Y:S02]  /*d5b0*/  SEL R221, R221, 0x80, P3 ;  /* 0x00000080dddd7807 */ /* 0x000fe40001800000 */
[----:B------:R-:W-:Y:S01]  /*d5c0*/  SEL R218, R95, 0x80, P1 ;  /* 0x000000805fda7807 */ /* 0x000fe20000800000 */
[----:B------:R-:W1:Y:S01]  /*d5d0*/  MUFU.TANH R92, R92 ;  /* 0x0000005c005c7308 */ /* 0x000e620000002400 */
[C---:B------:R-:W-:Y:S02]  /*d5e0*/  ISETP.GE.AND P3, PT, R126.reuse, RZ, PT ;  /* 0x000000ff7e00720c */ /* 0x040fe40003f66270 */
[C---:B------:R-:W-:Y:S02]  /*d5f0*/  ISETP.GE.AND P4, PT, R126.reuse, 0x1, PT ;  /* 0x000000017e00780c */ /* 0x040fe40003f86270 */
[----:B------:R-:W-:-:S02]  /*d600*/  ISETP.GE.AND P1, PT, R126, 0x9, PT ;  /* 0x000000097e00780c */ /* 0x000fc40003f26270 */
[----:B------:R-:W-:Y:S01]  /*d610*/  ISETP.GT.OR P3, PT, R218, RZ, !P3 ;  /* 0x000000ffda00720c */ /* 0x000fe20005f64670 */
[----:B------:R-:W-:Y:S08]  /*d620*/  MUFU.TANH R169, R138 ;  /* 0x0000008a00a97308 */ /* 0x000ff00000002400 */
        /* <DEDUP_REMOVED lines=14> */
[----:B------:R-:W4:Y:S01]  /*d710*/  LDS R224, [R224+0x400] ;  /* 0x00040000e0e07984 */ /* 0x000f220000000800 */
[----:B------:R-:W-:-:S04]  /*d720*/  WARPGROUP.ARRIVE ;  /* 0x00000000000079c5 */ /* 0x000fc80000000000 */
[----:B------:R-:W-:Y:S02]  /*d730*/  MUFU.TANH R153, R112 ;  /* 0x0000007000997308 */ /* 0x000fe40000002400 */
[----:B------:R-:W-:Y:S01]  /*d740*/  HGMMA.64x128x16.F32 R24, gdesc[UR12], R24, gsb0 ;  /* 0x01e000000c1879f0 */ /* 0x000fe20008000818 */
[C---:B------:R-:W-:Y:S02]  /*d750*/  ISETP.GT.OR P4, PT, R218.reuse, 0x1, !P4 ;  /* 0x00000001da00780c */ /* 0x040fe40006784670 */
[----:B------:R-:W-:-:S03]  /*d760*/  ISETP.GT.OR P1, PT, R218, 0x9, !P1 ;  /* 0x00000009da00780c */ /* 0x000fc60004f24670 */
[----:B------:R-:W-:Y:S01]  /*d770*/  MUFU.TANH R141, R124 ;  /* 0x0000007c008d7308 */ /* 0x000fe20000002400 */
[----:B------:R-:W-:Y:S02]  /*d780*/  FSEL R216, R19, -INF , !P3 ;  /* 0xff80000013d87808 */ /* 0x000fe40005800000 */
[----:B------:R-:W-:Y:S02]  /*d790*/  FSEL R219, R230, -INF , !P4 ;  /* 0xff800000e6db7808 */ /* 0x000fe40006000000 */
[C---:B------:R-:W-:Y:S02]  /*d7a0*/  ISETP.GE.AND P2, PT, R126.reuse, 0x10, PT ;  /* 0x000000107e00780c */ /* 0x040fe40003f46270 */
[C---:B------:R-:W-:Y:S01]  /*d7b0*/  ISETP.GE.AND P3, PT, R126.reuse, 0x11, PT ;  /* 0x000000117e00780c */ /* 0x040fe20003f66270 */
[----:B------:R-:W1:Y:S01]  /*d7c0*/  MUFU.TANH R157, R108 ;  /* 0x0000006c009d7308 */ /* 0x000e620000002400 */
[C---:B------:R-:W-:Y:S02]  /*d7d0*/  ISETP.GE.AND P5, PT, R126.reuse, 0x18, PT ;  /* 0x000000187e00780c */ /* 0x040fe40003fa6270 */
[----:B------:R-:W-:-:S02]  /*d7e0*/  ISETP.GE.AND P4, PT, R126, 0x19, PT ;  /* 0x000000197e00780c */ /* 0x000fc40003f86270 */
[----:B------:R-:W-:Y:S02]  /*d7f0*/  FSEL R220, R236, -INF , !P1 ;  /* 0xff800000ecdc7808 */ /* 0x000fe40004800000 */
[C---:B------:R-:W-:Y:S01]  /*d800*/  ISETP.GT.OR P2, PT, R218.reuse, 0x10, !P2 ;  /* 0x00000010da00780c */ /* 0x040fe20005744670 */
[----:B------:R-:W1:Y:S01]  /*d810*/  MUFU.TANH R152, R113 ;  /* 0x0000007100987308 */ /* 0x000e620000002400 */
[C---:B------:R-:W-:Y:S02]  /*d820*/  ISETP.GT.OR P3, PT, R218.reuse, 0x11, !P3 ;  /* 0x00000011da00780c */ /* 0x040fe40005f64670 */
[C---:B------:R-:W-:Y:S02]  /*d830*/  ISETP.GT.OR P5, PT, R218.reuse, 0x18, !P5 ;  /* 0x00000018da00780c */ /* 0x040fe40006fa4670 */
[----:B------:R-:W-:Y:S02]  /*d840*/  ISETP.GT.OR P4, PT, R218, 0x19, !P4 ;  /* 0x00000019da00780c */ /* 0x000fe40006784670 */
[----:B------:R-:W-:Y:S01]  /*d850*/  FSEL R215, R233, -INF , !P2 ;  /* 0xff800000e9d77808 */ /* 0x000fe20005000000 */
[----:B------:R-:W-:Y:S01]  /*d860*/  MUFU.TANH R144, R121 ;  /* 0x0000007900907308 */ /* 0x000fe20000002400 */
[----:B------:R-:W-:-:S02]  /*d870*/  FSEL R211, R21, -INF , !P3 ;  /* 0xff80000015d37808 */ /* 0x000fc40005800000 */
[----:B------:R-:W-:Y:S02]  /*d880*/  FSEL R208, R23, -INF , !P5 ;  /* 0xff80000017d07808 */ /* 0x000fe40006800000 */
[----:B------:R-:W-:-:S03]  /*d890*/  FSEL R206, R202, -INF , !P4 ;  /* 0xff800000cace7808 */ /* 0x000fc60006000000 */
[----:B------:R-:W-:Y:S01]  /*d8a0*/  MUFU.TANH R140, R125 ;  /* 0x0000007d008c7308 */ /* 0x000fe20000002400 */
[----:B------:R-:W-:Y:S01]  /*d8b0*/  FMUL.FTZ R110, R110, UR9 ;  /* 0x000000096e6e7c20 */ /* 0x000fe20008410000 */
[----:B------:R-:W-:Y:S01]  /*d8c0*/  FMUL.FTZ R111, R111, UR9 ;  /* 0x000000096f6f7c20 */ /* 0x000fe20008410000 */
[----:B------:R-:W-:-:S05]  /*d8d0*/  FMUL.FTZ R119, R119, UR9 ;  /* 0x0000000977777c20 */ /* 0x000fca0008410000 */
[----:B------:R-:W1:Y:S01]  /*d8e0*/  MUFU.TANH R150, R116 ;  /* 0x0000007400967308 */ /* 0x000e620000002400 */
[----:B------:R-:W-:-:S07]  /*d8f0*/  FMUL.FTZ R115, R115, UR9 ;  /* 0x0000000973737c20 */ /* 0x000fce0008410000 */
[----:B------:R-:W1:Y:S01]  /*d900*/  MUFU.TANH R148, R117 ;  /* 0x0000007500947308 */ /* 0x000e620000002400 */
[----:B------:R-:W-:-:S07]  /*d910*/  FMUL.FTZ R118, R118, UR9 ;  /* 0x0000000976767c20 */ /* 0x000fce0008410000 */
[----:B------:R-:W-:Y:S08]  /*d920*/  MUFU.TANH R158, R107 ;  /* 0x0000006b009e7308 */ /* 0x000ff00000002400 */
[----:B------:R-:W-:Y:S08]  /*d930*/  MUFU.TANH R151, R114 ;  /* 0x0000007200977308 */ /* 0x000ff00000002400 */
        /* <DEDUP_REMOVED lines=18> */
[----:B------:R-:W-:Y:S01]  /*da60*/  ISETP.GE.AND P2, PT, R128, 0x8, PT ;  /* 0x000000088000780c */ /* 0x000fe20003f46270 */
[----:B------:R-:W-:Y:S01]  /*da70*/  FMUL.FTZ R130, R130, UR9 ;  /* 0x0000000982827c20 */ /* 0x000fe20008410000 */
[C---:B------:R-:W-:Y:S01]  /*da80*/  ISETP.GE.AND P3, PT, R128.reuse, 0x9, PT ;  /* 0x000000098000780c */ /* 0x040fe20003f66270 */
[----:B------:R-:W-:Y:S01]  /*da90*/  FMUL.FTZ R212, R131, UR9 ;  /* 0x0000000983d47c20 */ /* 0x000fe20008410000 */
[C---:B------:R-:W-:Y:S01]  /*daa0*/  ISETP.GE.AND P5, PT, R128.reuse, 0x10, PT ;  /* 0x000000108000780c */ /* 0x040fe20003fa6270 */
[----:B------:R3:W-:Y:S01]  /*dab0*/  MUFU.TANH R146, R119 ;  /* 0x0000007700927308 */ /* 0x0007e20000002400 */
[----:B------:R-:W-:Y:S01]  /*dac0*/  ISETP.GE.AND P4, PT, R128, 0x11, PT ;  /* 0x000000118000780c */ /* 0x000fe20003f86270 */
[----:B------:R-:W-:Y:S01]  /*dad0*/  IMAD R137, R0, 0x400, R137 ;  /* 0x0000040000897824 */ /* 0x000fe200078e0289 */
[----:B------:R-:W-:Y:S01]  /*dae0*/  FSEL R214, R20, -INF , !P0 ;  /* 0xff80000014d67808 */ /* 0x000fe20004000000 */
[----:B------:R-:W-:Y:S01]  /*daf0*/  FMUL.FTZ R129, R129, UR9 ;  /* 0x0000000981817c20 */ /* 0x000fe20008410000 */
[----:B------:R-:W-:Y:S01]  /*db00*/  FSEL R228, R200, -INF , !P1 ;  /* 0xff800000c8e47808 */ /* 0x000fe20004800000 */
[----:B------:R-:W-:Y:S01]  /*db10*/  VIADD R223, R10, 0x4 ;  /* 0x000000040adf7836 */ /* 0x000fe20000000000 */
[C---:B------:R-:W-:Y:S01]  /*db20*/  ISETP.GE.AND P0, PT, R128.reuse, 0x18, PT ;  /* 0x000000188000780c */ /* 0x040fe20003f06270 */
[----:B------:R-:W3:Y:S01]  /*db30*/  MUFU.TANH R149, R115 ;  /* 0x0000007300957308 */ /* 0x000ee20000002400 */
[----:B------:R-:W-:Y:S01]  /*db40*/  ISETP.GE.AND P1, PT, R128, 0x19, PT ;  /* 0x000000198000780c */ /* 0x000fe20003f26270 */
[----:B----4-:R-:W4:Y:S01]  /*db50*/  SHFL.IDX PT, R226, R224, R10, 0x1f ;  /* 0x00001f0ae0e27589 */ /* 0x010f2200000e0000 */
[----:B------:R-:W-:-:S02]  /*db60*/  ISETP.GT.OR P2, PT, R221, 0x8, !P2 ;  /* 0x00000008dd00780c */ /* 0x000fc40005744670 */
[C---:B------:R-:W-:Y:S01]  /*db70*/  IADD3 R231, R10.reuse, 0x8, RZ ;  /* 0x000000080ae77810 */ /* 0x040fe20007ffe0ff */
[----:B------:R-:W-:Y:S01]  /*db80*/  VIADD R232, R10, 0xc ;  /* 0x0000000c0ae87836 */ /* 0x000fe20000000000 */
[C---:B------:R-:W-:Y:S01]  /*db90*/  ISETP.GT.OR P3, PT, R221.reuse, 0x9, !P3 ;  /* 0x00000009dd00780c */ /* 0x040fe20005f64670 */
[----:B------:R-:W4:Y:S01]  /*dba0*/  MUFU.TANH R147, R118 ;  /* 0x0000007600937308 */ /* 0x000f220000002400 */
[C---:B------:R-:W-:Y:S01]  /*dbb0*/  ISETP.GT.OR P5, PT, R221.reuse, 0x10, !P5 ;  /* 0x00000010dd00780c */ /* 0x040fe20006fa4670 */
[----:B------:R-:W-:Y:S01]  /*dbc0*/  ULDC UR4, c[0x0][0x744] ;  /* 0x0001d10000047ab9 */ /* 0x000fe20000000800 */
[C---:B------:R-:W-:Y:S02]  /*dbd0*/  ISETP.GT.OR P4, PT, R221.reuse, 0x11, !P4 ;  /* 0x00000011dd00780c */ /* 0x040fe40006784670 */
[C---:B------:R-:W-:Y:S02]  /*dbe0*/  ISETP.GT.OR P0, PT, R221.reuse, 0x18, !P0 ;  /* 0x00000018dd00780c */ /* 0x040fe40004704670 */
[----:B------:R-:W-:-:S02]  /*dbf0*/  ISETP.GT.OR P1, PT, R221, 0x19, !P1 ;  /* 0x00000019dd00780c */ /* 0x000fc40004f24670 */
[----:B------:R-:W-:Y:S02]  /*dc00*/  FSEL R222, R235, -INF , !P2 ;  /* 0xff800000ebde7808 */ /* 0x000fe40005000000 */
[----:B------:R-:W-:Y:S02]  /*dc10*/  FSEL R217, R234, -INF , !P3 ;  /* 0xff800000ead97808 */ /* 0x000fe40005800000 */
[----:B------:R-:W-:Y:S02]  /*dc20*/  FSEL R213, R22, -INF , !P5 ;  /* 0xff80000016d57808 */ /* 0x000fe40006800000 */
[----:B------:R-:W-:Y:S02]  /*dc30*/  FSEL R210, R201, -INF , !P4 ;  /* 0xff800000c9d27808 */ /* 0x000fe40006000000 */
[C---:B------:R-:W-:Y:S02]  /*dc40*/  ISETP.GE.AND P2, PT, R126.reuse, 0x20, PT ;  /* 0x000000207e00780c */ /* 0x040fe40003f46270 */
[----:B------:R-:W-:-:S02]  /*dc50*/  ISETP.GE.AND P3, PT, R126, 0x21, PT ;  /* 0x000000217e00780c */ /* 0x000fc40003f66270 */
[C---:B------:R-:W-:Y:S02]  /*dc60*/  ISETP.GE.AND P5, PT, R126.reuse, 0x28, PT ;  /* 0x000000287e00780c */ /* 0x040fe40003fa6270 */
[----:B------:R-:W-:Y:S02]  /*dc70*/  ISETP.GE.AND P4, PT, R126, 0x29, PT ;  /* 0x000000297e00780c */ /* 0x000fe40003f86270 */
[----:B------:R-:W-:Y:S02]  /*dc80*/  FSEL R209, R203, -INF , !P0 ;  /* 0xff800000cbd17808 */ /* 0x000fe40004000000 */
[----:B------:R-:W-:Y:S02]  /*dc90*/  FSEL R207, R136, -INF , !P1 ;  /* 0xff80000088cf7808 */ /* 0x000fe40004800000 */
[C---:B------:R-:W-:Y:S02]  /*dca0*/  ISETP.GE.AND P0, PT, R126.reuse, 0x30, PT ;  /* 0x000000307e00780c */ /* 0x040fe40003f06270 */
[----:B------:R-:W-:-:S02]  /*dcb0*/  ISETP.GE.AND P1, PT, R126, 0x31, PT ;  /* 0x000000317e00780c */ /* 0x000fc40003f26270 */
[C---:B------:R-:W-:Y:S02]  /*dcc0*/  ISETP.GT.OR P2, PT, R218.reuse, 0x20, !P2 ;  /* 0x00000020da00780c */ /* 0x040fe40005744670 */
[C---:B------:R-:W-:Y:S02]  /*dcd0*/  ISETP.GT.OR P3, PT, R218.reuse, 0x21, !P3 ;  /* 0x00000021da00780c */ /* 0x040fe40005f64670 */
[C---:B------:R-:W-:Y:S02]  /*dce0*/  ISETP.GT.OR P5, PT, R218.reuse, 0x28, !P5 ;  /* 0x00000028da00780c */ /* 0x040fe40006fa4670 */
[C---:B------:R-:W-:Y:S02]  /*dcf0*/  ISETP.GT.OR P4, PT, R218.reuse, 0x29, !P4 ;  /* 0x00000029da00780c */ /* 0x040fe40006784670 */
[C---:B------:R-:W-:Y:S02]  /*dd00*/  ISETP.GT.OR P0, PT, R218.reuse, 0x30, !P0 ;  /* 0x00000030da00780c */ /* 0x040fe40004704670 */
[----:B------:R-:W-:-:S02]  /*dd10*/  ISETP.GT.OR P1, PT, R218, 0x31, !P1 ;  /* 0x00000031da00780c */ /* 0x000fc40004f24670 */
[----:B------:R-:W-:Y:S02]  /*dd20*/  FSEL R204, R171, -INF , !P2 ;  /* 0xff800000abcc7808 */ /* 0x000fe40005000000 */
[----:B------:R-:W-:Y:S02]  /*dd30*/  FSEL R122, R170, -INF , !P3 ;  /* 0xff800000aa7a7808 */ /* 0x000fe40005800000 */
[----:B--2---:R-:W-:Y:S02]  /*dd40*/  FSEL R123, R167, -INF , !P5 ;  /* 0xff800000a77b7808 */ /* 0x004fe40006800000 */
[----:B------:R-:W-:Y:S02]  /*dd50*/  FSEL R120, R88, -INF , !P4 ;  /* 0xff80000058787808 */ /* 0x000fe40006000000 */
[C---:B------:R-:W-:Y:S02]  /*dd60*/  ISETP.GE.AND P2, PT, R126.reuse, 0x38, PT ;  /* 0x000000387e00780c */ /* 0x040fe40003f46270 */
[----:B------:R-:W-:-:S02]  /*dd70*/  ISETP.GE.AND P3, PT, R126, 0x39, PT ;  /* 0x000000397e00780c */ /* 0x000fc40003f66270 */
[C---:B------:R-:W-:Y:S02]  /*dd80*/  ISETP.GE.AND P5, PT, R128.reuse, 0x20, PT ;  /* 0x000000208000780c */ /* 0x040fe40003fa6270 */
[----:B------:R-:W-:Y:S02]  /*dd90*/  ISETP.GE.AND P4, PT, R128, 0x21, PT ;  /* 0x000000218000780c */ /* 0x000fe40003f86270 */
[----:B-1----:R-:W-:Y:S02]  /*dda0*/  FSEL R103, R91, -INF , !P0 ;  /* 0xff8000005b677808 */ /* 0x002fe40004000000 */
[----:B------:R-:W-:Y:S02]  /*ddb0*/  FSEL R109, R92, -INF , !P1 ;  /* 0xff8000005c6d7808 */ /* 0x000fe40004800000 */
[C---:B------:R-:W-:Y:S02]  /*ddc0*/  ISETP.GE.AND P0, PT, R128.reuse, 0x28, PT ;  /* 0x000000288000780c */ /* 0x040fe40003f06270 */
[----:B------:R-:W-:-:S02]  /*ddd0*/  ISETP.GE.AND P1, PT, R128, 0x29, PT ;  /* 0x000000298000780c */ /* 0x000fc40003f26270 */
[C---:B------:R-:W-:Y:S02]  /*dde0*/  ISETP.GT.OR P2, PT, R218.reuse, 0x38, !P2 ;  /* 0x00000038da00780c */ /* 0x040fe40005744670 */
[----:B------:R-:W-:Y:S02]  /*ddf0*/  ISETP.GT.OR P3, PT, R218, 0x39, !P3 ;  /* 0x00000039da00780c */ /* 0x000fe40005f64670 */
[C---:B------:R-:W-:Y:S02]  /*de00*/  ISETP.GT.OR P5, PT, R221.reuse, 0x20, !P5 ;  /* 0x00000020dd00780c */ /* 0x040fe40006fa4670 */
        /* <DEDUP_REMOVED lines=18> */
[----:B------:R-:W-:Y:S02]  /*df30*/  ISETP.GT.OR P4, PT, R221, 0x39, !P4 ;  /* 0x00000039dd00780c */ /* 0x000fe40006784670 */
        /* <DEDUP_REMOVED lines=11> */
[----:B---3--:R-:W-:Y:S02]  /*dff0*/  FSEL R119, R160, -INF , !P1 ;  /* 0xff800000a0777808 */ /* 0x008fe40004800000 */
        /* <DEDUP_REMOVED lines=33> */
[C---:B------:R-:W-:Y:S02]  /*e210*/  ISETP.GE.AND P4, PT, R126.reuse, 0x61, PT ;  /* 0x000000617e00780c */ /* 0x040fe40003f86270 */
[----:B------:R-:W-:Y:S02]  /*e220*/  FSEL R100, R151, -INF , !P0 ;  /* 0xff80000097647808 */ /* 0x000fe40004000000 */
        /* <DEDUP_REMOVED lines=34> */
[----:B------:R-:W-:Y:S01]  /*e450*/  ISETP.GT.OR P1, PT, R221, 0x70, !P1 ;  /* 0x00000070dd00780c */ /* 0x000fe20004f24670 */
[----:B------:R1:W-:Y:S01]  /*e460*/  MUFU.TANH R4, R129 ;  /* 0x0000008100047308 */ /* 0x0003e20000002400 */
[----:B------:R-:W-:-:S02]  /*e470*/  R2UR UR8, R137 ;  /* 0x00000000890872ca */ /* 0x000fc400000e0000 */
[----:B--2---:R-:W-:Y:S02]  /*e480*/  FSEL R139, R6, -INF , !P0 ;  /* 0xff800000068b7808 */ /* 0x004fe40004000000 */
[----:B----4-:R-:W-:Y:S02]  /*e490*/  FSEL R137, R2, -INF , !P1 ;  /* 0xff80000002897808 */ /* 0x010fe40004800000 */
[C---:B------:R-:W-:Y:S02]  /*e4a0*/  ISETP.GE.AND P0, PT, R128.reuse, 0x78, PT ;  /* 0x000000788000780c */ /* 0x040fe40003f06270 */
[----:B-1----:R-:W-:Y:S02]  /*e4b0*/  FSEL R129, R9, -INF , !P2 ;  /* 0xff80000009817808 */ /* 0x002fe40005000000 */
        /* <DEDUP_REMOVED lines=8> */
[----:B------:R-:W-:-:S02]  /*e540*/  WARPGROUP.DEPBAR.LE gsb0, 0x0 ;  /* 0x00008000000079c5 */ /* 0x000fc40000010000 */
[----:B------:R-:W-:Y:S01]  /*e550*/  FADD.FTZ R229, R24, -R226 ;  /* 0x800000e218e57221 */ /* 0x000fe20000010000 */
[C---:B------:R-:W-:Y:S01]  /*e560*/  ISETP.GT.OR P2, PT, R221.reuse, 0x71, !P2 ;  /* 0x00000071dd00780c */ /* 0x040fe20005744670 */
[----:B------:R-:W3:Y:S01]  /*e570*/  SHFL.IDX PT, R24, R224, R231, 0x1f ;  /* 0x00001fe7e0187589 */ /* 0x000ee200000e0000 */
[C---:B------:R-:W-:Y:S02]  /*e580*/  ISETP.GT.OR P0, PT, R221.reuse, 0x78, !P0 ;  /* 0x00000078dd00780c */ /* 0x040fe40004704670 */
        /* <DEDUP_REMOVED lines=26> */
[----:B------:R-:W-:Y:S01]  /*e730*/  LDS R15, [R15+0x400] ;  /* 0x000400000f0f7984 */ /* 0x000fe20000000800 */
[----:B--2---:R-:W-:-:S03]  /*e740*/  FADD.FTZ R216, R28, -R24 ;  /* 0x800000181cd87221 */ /* 0x004fc60000010000 */
        /* <DEDUP_REMOVED lines=28> */
[----:B------:R-:W-:-:S02]  /*e910*/  VIADD R34, R10, 0x18 ;  /* 0x000000180a227836 */ /* 0x000fc40000000000 */
[----:B------:R-:W-:Y:S01]  /*e920*/  FMUL.FTZ R213, R213, R229 ;  /* 0x000000e5d5d57220 */ /* 0x000fe20000410000 */
[C---:B------:R-:W-:Y:S01]  /*e930*/  IADD3 R229, R10.reuse, 0x1c, RZ ;  /* 0x0000001c0ae57810 */ /* 0x040fe20007ffe0ff */
[--C-:B------:R-:W-:Y:S02]  /*e940*/  FADD.FTZ R225, R33, -R27.reuse ;  /* 0x8000001b21e17221 */ /* 0x100fe40000010000 */
[----:B------:R-:W2:Y:S04]  /*e950*/  SHFL.IDX PT, R33, R18, R34, 0x1f ;  /* 0x00001f2212217589 */ /* 0x000ea800000e0000 */
[----:B------:R-:W3:Y:S01]  /*e960*/  SHFL.IDX PT, R34, R18, R229, 0x1f ;  /* 0x00001fe512227589 */ /* 0x000ee200000e0000 */
[----:B------:R-:W4:Y:S01]  /*e970*/  MUFU.EX2 R219, R219 ;  /* 0x000000db00db7308 */ /* 0x000f220000000800 */
[----:B------:R-:W-:Y:S01]  /*e980*/  FADD.FTZ R228, R35, -R27 ;  /* 0x8000001b23e47221 */ /* 0x000fe20000010000 */
[----:B------:R-:W-:Y:S01]  /*e990*/  VIADD R215, R10, 0x4 ;  /* 0x000000040ad77836 */ /* 0x000fe20000000000 */
[----:B------:R-:W3:Y:S01]  /*e9a0*/  SHFL.IDX PT, R35, R12, R10, 0x1f ;  /* 0x00001f0a0c237589 */ /* 0x000ee200000e0000 */
[----:B------:R-:W-:Y:S01]  /*e9b0*/  FMUL.FTZ R226, R24, R226 ;  /* 0x000000e218e27220 */ /* 0x000fe20000410000 */
[--C-:B-1----:R-:W-:Y:S01]  /*e9c0*/  FFMA.FTZ R211, R211, UR4, -R32.reuse ;  /* 0x00000004d3d37c23 */ /* 0x102fe20008010820 */
[----:B------:R-:W-:Y:S01]  /*e9d0*/  FFMA.FTZ R32, R210, UR4, -R32 ;  /* 0x00000004d2207c23 */ /* 0x000fe20008010820 */
[----:B------:R-:W-:Y:S01]  /*e9e0*/  FFMA.FTZ R210, -R20, R20, 1 ;  /* 0x3f80000014d27423 */ /* 0x000fe20000010114 */
[----:B------:R2:W-:Y:S01]  /*e9f0*/  MUFU.EX2 R19, R31 ;  /* 0x0000001f00137308 */ /* 0x0005e20000000800 */
[----:B----4-:R-:W-:-:S07]  /*ea00*/  FMUL.FTZ R227, R219, R227 ;  /* 0x000000e3dbe37220 */ /* 0x010fce0000410000 */
[----:B------:R1:W-:Y:S01]  /*ea10*/  MUFU.EX2 R20, R32 ;  /* 0x0000002000147308 */ /* 0x0003e20000000800 */
[--C-:B--2---:R-:W-:Y:S01]  /*ea20*/  FFMA.FTZ R31, R208, UR4, -R33.reuse ;  /* 0x00000004d01f7c23 */ /* 0x104fe20008010821 */
[----:B------:R-:W-:Y:S01]  /*ea30*/  FFMA.FTZ R208, -R230, R230, 1 ;  /* 0x3f800000e6d07423 */ /* 0x000fe200000101e6 */
[----:B------:R-:W-:Y:S01]  /*ea40*/  FMUL.FTZ R210, R210, R226 ;  /* 0x000000e2d2d27220 */ /* 0x000fe20000410000 */
[----:B-1----:R-:W-:Y:S01]  /*ea50*/  FFMA.FTZ R32, R209, UR4, -R33 ;  /* 0x00000004d1207c23 */ /* 0x002fe20008010821 */
[--C-:B---3--:R-:W-:Y:S02]  /*ea60*/  FFMA.FTZ R33, R206, UR4, -R34.reuse ;  /* 0x00000004ce217c23 */ /* 0x108fe40008010822 */
[----:B------:R-:W1:Y:S01]  /*ea70*/  SHFL.IDX PT, R206, R12, R215, 0x1f ;  /* 0x00001fd70cce7589 */ /* 0x000e6200000e0000 */
[C---:B------:R-:W-:Y:S01]  /*ea80*/  VIADD R209, R10.reuse, 0x8 ;  /* 0x000000080ad17836 */ /* 0x040fe20000000000 */
[----:B------:R-:W-:Y:S01]  /*ea90*/  IADD3 R226, R10, 0xc, RZ ;  /* 0x0000000c0ae27810 */ /* 0x000fe20007ffe0ff */
[----:B------:R-:W-:Y:S01]  /*eaa0*/  FMUL.FTZ R208, R208, R227 ;  /* 0x000000e3d0d07220 */ /* 0x000fe20000410000 */
[----:B------:R-:W-:Y:S01]  /*eab0*/  VIADD R227, R10, 0x14 ;  /* 0x000000140ae37836 */ /* 0x000fe20000000000 */
[----:B------:R2:W-:Y:S01]  /*eac0*/  MUFU.EX2 R27, R231 ;  /* 0x000000e7001b7308 */ /* 0x0005e20000000800 */
[----:B------:R-:W-:-:S02]  /*ead0*/  FFMA.FTZ R34, R207, UR4, -R34 ;  /* 0x00000004cf227c23 */ /* 0x000fc40008010822 */
[----:B------:R-:W3:Y:S01]  /*eae0*/  SHFL.IDX PT, R207, R12, R209, 0x1f ;  /* 0x00001fd10ccf7589 */ /* 0x000ee200000e0000 */
[----:B--2---:R-:W-:-:S03]  /*eaf0*/  FADD.FTZ R231, R37, -R232 ;  /* 0x800000e825e77221 */ /* 0x004fc60000010000 */
[----:B------:R-:W2:Y:S04]  /*eb00*/  SHFL.IDX PT, R37, R12, R226, 0x1f ;  /* 0x00001fe20c257589 */ /* 0x000ea800000e0000 */
[----:B------:R-:W4:Y:S01]  /*eb10*/  SHFL.IDX PT, R38, R12, R227, 0x1f ;  /* 0x00001fe30c267589 */ /* 0x000f2200000e0000 */
[--C-:B------:R-:W-:Y:S01]  /*eb20*/  FFMA.FTZ R204, R204, UR4, -R35.reuse ;  /* 0x00000004cccc7c23 */ /* 0x100fe20008010823 */
[----:B------:R-:W-:Y:S01]  /*eb30*/  IADD3 R230, R10, 0x18, RZ ;  /* 0x000000180ae67810 */ /* 0x000fe20007ffe0ff */
[----:B------:R-:W-:Y:S01]  /*eb40*/  FFMA.FTZ R36, R205, UR4, -R35 ;  /* 0x00000004cd247c23 */ /* 0x000fe20008010823 */
[----:B------:R1:W-:Y:S01]  /*eb50*/  MUFU.EX2 R18, R211 ;  /* 0x000000d300127308 */ /* 0x0003e20000000800 */
[----:B------:R-:W-:-:S07]  /*eb60*/  FADD.FTZ R232, R39, -R232 ;  /* 0x800000e827e87221 */ /* 0x000fce0000010000 */
[----:B------:R3:W-:Y:S01]  /*eb70*/  MUFU.EX2 R35, R204 ;  /* 0x000000cc00237308 */ /* 0x0007e20000000800 */
[----:B-1----:R-:W-:Y:S02]  /*eb80*/  VIADD R211, R10, 0x10 ;  /* 0x000000100ad37836 */ /* 0x002fe40000000000 */
[--C-:B---3--:R-:W-:Y:S01]  /*eb90*/  FFMA.FTZ R204, R122, UR4, -R206.reuse ;  /* 0x000000047acc7c23 */ /* 0x108fe200080108ce */
[----:B------:R-:W-:Y:S01]  /*eba0*/  FFMA.FTZ R206, R124, UR4, -R206 ;  /* 0x000000047cce7c23 */ /* 0x000fe200080108ce */
[----:B------:R-:W1:Y:S04]  /*ebb0*/  SHFL.IDX PT, R122, R12, R230, 0x1f ;  /* 0x00001fe60c7a7589 */ /* 0x000e6800000e0000 */
[----:B------:R-:W3:Y:S04]  /*ebc0*/  SHFL.IDX PT, R124, R12, R229, 0x1f ;  /* 0x00001fe50c7c7589 */ /* 0x000ee800000e0000 */
[----:B------:R4:W3:Y:S01]  /*ebd0*/  SHFL.IDX PT, R39, R12, R211, 0x1f ;  /* 0x00001fd30c277589 */ /* 0x0008e200000e0000 */
[--C-:B------:R-:W-:Y:S01]  /*ebe0*/  FFMA.FTZ R123, R123, UR4, -R207.reuse ;  /* 0x000000047b7b7c23 */ /* 0x100fe200080108cf */
[----:B------:R-:W-:Y:S01]  /*ebf0*/  FFMA.FTZ R125, R125, UR4, -R207 ;  /* 0x000000047d7d7c23 */ /* 0x000fe200080108cf */
[--C-:B--2---:R-:W-:Y:S01]  /*ec00*/  FFMA.FTZ R120, R120, UR4, -R37.reuse ;  /* 0x0000000478787c23 */ /* 0x104fe20008010825 */
[----:B------:R-:W-:Y:S01]  /*ec10*/  FFMA.FTZ R121, R121, UR4, -R37 ;  /* 0x0000000479797c23 */ /* 0x000fe20008010825 */
[----:B------:R-:W-:Y:S01]  /*ec20*/  SHFL.IDX PT, R207, R11, R209, 0x1f ;  /* 0x00001fd10bcf7589 */ /* 0x000fe200000e0000 */
[----:B------:R2:W-:Y:S08]  /*ec30*/  MUFU.EX2 R37, R206 ;  /* 0x000000ce00257308 */ /* 0x0005f00000000800 */
[----:B----4-:R4:W-:Y:S01]  /*ec40*/  MUFU.EX2 R12, R204 ;  /* 0x000000cc000c7308 */ /* 0x0109e20000000800 */
[----:B--2---:R-:W-:-:S02]  /*ec50*/  FFMA.FTZ R206, R97, UR4, -R38 ;  /* 0x0000000461ce7c23 */ /* 0x004fc40008010826 */
[----:B------:R-:W2:Y:S04]  /*ec60*/  SHFL.IDX PT, R97, R11, R226, 0x1f ;  /* 0x00001fe20b617589 */ /* 0x000ea800000e0000 */
[----:B----4-:R-:W4:Y:S04]  /*ec70*/  SHFL.IDX PT, R204, R11, R215, 0x1f ;  /* 0x00001fd70bcc7589 */ /* 0x010f2800000e0000 */
[----:B------:R-:W4:Y:S01]  /*ec80*/  SHFL.IDX PT, R205, R11, R10, 0x1f ;  /* 0x00001f0a0bcd7589 */ /* 0x000f2200000e0000 */
[--C-:B-1----:R-:W-:Y:S01]  /*ec90*/  FFMA.FTZ R112, R112, UR4, -R122.reuse ;  /* 0x0000000470707c23 */ /* 0x102fe2000801087a */
[----:B------:R-:W-:Y:S01]  /*eca0*/  FFMA.FTZ R107, R107, UR4, -R122 ;  /* 0x000000046b6b7c23 */ /* 0x000fe2000801087a */
[--C-:B---3--:R-:W-:Y:S01]  /*ecb0*/  FFMA.FTZ R122, R95, UR4, -R124.reuse ;  /* 0x000000045f7a7c23 */ /* 0x108fe2000801087c */
[----:B------:R-:W-:-:S02]  /*ecc0*/  FFMA.FTZ R124, R96, UR4, -R124 ;  /* 0x00000004607c7c23 */ /* 0x000fc4000801087c */
[----:B------:R-:W1:Y:S01]  /*ecd0*/  SHFL.IDX PT, R96, R11, R211, 0x1f ;  /* 0x00001fd30b607589 */ /* 0x000e6200000e0000 */
[----:B------:R-:W-:Y:S01]  /*ece0*/  FFMA.FTZ R109, R109, UR4, -R38 ;  /* 0x000000046d6d7c23 */ /* 0x000fe20008010826 */
[----:B------:R-:W-:Y:S01]  /*ecf0*/  FFMA.FTZ R103, R103, UR4, -R39 ;  /* 0x0000000467677c23 */ /* 0x000fe20008010827 */
[--C-:B--2---:R-:W-:Y:S01]  /*ed00*/  FFMA.FTZ R105, R105, UR4, -R97.reuse ;  /* 0x0000000469697c23 */ /* 0x104fe20008010861 */
[----:B------:R-:W-:Y:S01]  /*ed10*/  FFMA.FTZ R104, R104, UR4, -R97 ;  /* 0x0000000468687c23 */ /* 0x000fe20008010861 */
[--C-:B----4-:R-:W-:Y:S01]  /*ed20*/  FFMA.FTZ R119, R119, UR4, -R204.reuse ;  /* 0x0000000477777c23 */ /* 0x110fe200080108cc */
[----:B------:R-:W-:Y:S02]  /*ed30*/  FFMA.FTZ R204, R94, UR4, -R204 ;  /* 0x000000045ecc7c23 */ /* 0x000fe400080108cc */
[----:B------:R2:W-:Y:S02]  /*ed40*/  MUFU.EX2 R94, R120 ;  /* 0x00000078005e7308 */ /* 0x0005e40000000800 */
[----:B--2---:R-:W-:-:S02]  /*ed50*/  FFMA.FTZ R120, R99, UR4, -R207 ;  /* 0x0000000463787c23 */ /* 0x004fc400080108cf */
[----:B------:R-:W2:Y:S04]  /*ed60*/  SHFL.IDX PT, R99, R14, R10, 0x1f ;  /* 0x00001f0a0e637589 */ /* 0x000ea800000e0000 */
[----:B------:R3:W-:Y:S01]  /*ed70*/  MUFU.EX2 R97, R109 ;  /* 0x0000006d00617308 */ /* 0x0007e20000000800 */
[----:B------:R-:W-:Y:S01]  /*ed80*/  FFMA.FTZ R114, R114, UR4, -R39 ;  /* 0x0000000472727c23 */ /* 0x000fe20008010827 */
[--C-:B------:R-:W-:Y:S01]  /*ed90*/  FFMA.FTZ R117, R117, UR4, -R205.reuse ;  /* 0x0000000475757c23 */ /* 0x100fe200080108cd */
[----:B---3--:R-:W3:Y:S05]  /*eda0*/  SHFL.IDX PT, R109, R14, R211, 0x1f ;  /* 0x00001fd30e6d7589 */ /* 0x008eea00000e0000 */
[----:B------:R4:W-:Y:S01]  /*edb0*/  MUFU.EX2 R95, R103 ;  /* 0x00000067005f7308 */ /* 0x0009e20000000800 */
[----:B------:R-:W-:-:S02]  /*edc0*/  FFMA.FTZ R106, R106, UR4, -R205 ;  /* 0x000000046a6a7c23 */ /* 0x000fc400080108cd */
[----:B------:R-:W-:Y:S04]  /*edd0*/  SHFL.IDX PT, R205, R11, R229, 0x1f ;  /* 0x00001fe50bcd7589 */ /* 0x000fe800000e0000 */
[----:B----4-:R-:W4:Y:S01]  /*ede0*/  SHFL.IDX PT, R103, R14, R226, 0x1f ;  /* 0x00001fe20e677589 */ /* 0x010f2200000e0000 */
[----:B------:R-:W3:Y:S01]  /*edf0*/  MUFU.EX2 R25, R25 ;  /* 0x0000001900197308 */ /* 0x000ee20000000800 */
[----:B-1----:R-:W-:-:S07]  /*ee00*/  FFMA.FTZ R101, R101, UR4, -R96 ;  /* 0x0000000465657c23 */ /* 0x002fce0008010860 */
[----:B------:R1:W-:Y:S01]  /*ee10*/  MUFU.EX2 R38, R123 ;  /* 0x0000007b00267308 */ /* 0x0003e20000000800 */
[----:B------:R-:W-:-:S07]  /*ee20*/  FFMA.FTZ R100, R100, UR4, -R96 ;  /* 0x0000000464647c23 */ /* 0x000fce0008010860 */
[----:B------:R2:W-:Y:S01]  /*ee30*/  MUFU.EX2 R39, R125 ;  /* 0x0000007d00277308 */ /* 0x0005e20000000800 */
[----:B-1----:R-:W-:Y:S04]  /*ee40*/  SHFL.IDX PT, R123, R11, R230, 0x1f ;  /* 0x00001fe60b7b7589 */ /* 0x002fe800000e0000 */
[----:B--2---:R1:W-:Y:S03]  /*ee50*/  SHFL.IDX PT, R125, R11, R227, 0x1f ;  /* 0x00001fe30b7d7589 */ /* 0x0043e600000e0000 */
[----:B------:R2:W-:Y:S08]  /*ee60*/  MUFU.EX2 R96, R114 ;  /* 0x0000007200607308 */ /* 0x0005f00000000800 */
[----:B-1----:R1:W-:Y:S01]  /*ee70*/  MUFU.EX2 R11, R121 ;  /* 0x00000079000b7308 */ /* 0x0023e20000000800 */
[----:B--2---:R-:W-:Y:S04]  /*ee80*/  SHFL.IDX PT, R114, R14, R227, 0x1f ;  /* 0x00001fe30e727589 */ /* 0x004fe800000e0000 */
[----:B-1----:R-:W1:Y:S01]  /*ee90*/  SHFL.IDX PT, R121, R14, R215, 0x1f ;  /* 0x00001fd70e797589 */ /* 0x002e6200000e0000 */
[----:B------:R-:W-:Y:S01]  /*eea0*/  FFMA.FTZ R111, R111, UR4, -R207 ;  /* 0x000000046f6f7c23 */ /* 0x000fe200080108cf */
[--C-:B------:R-:W-:Y:S01]  /*eeb0*/  FFMA.FTZ R113, R113, UR4, -R99.reuse ;  /* 0x0000000471717c23 */ /* 0x100fe20008010863 */
[----:B------:R-:W-:Y:S01]  /*eec0*/  FFMA.FTZ R131, R131, UR4, -R99 ;  /* 0x0000000483837c23 */ /* 0x000fe20008010863 */
[----:B------:R-:W2:Y:S01]  /*eed0*/  SHFL.IDX PT, R207, R14, R209, 0x1f ;  /* 0x00001fd10ecf7589 */ /* 0x000ea200000e0000 */
[----:B------:R4:W-:Y:S01]  /*eee0*/  MUFU.EX2 R99, R112 ;  /* 0x0000007000637308 */ /* 0x0009e20000000800 */
[--C-:B---3--:R-:W-:Y:S01]  /*eef0*/  FFMA.FTZ R130, R130, UR4, -R109.reuse ;  /* 0x0000000482827c23 */ /* 0x108fe2000801086d */
[----:B------:R-:W-:Y:S01]  /*ef00*/  FFMA.FTZ R137, R137, UR4, -R109 ;  /* 0x0000000489897c23 */ /* 0x000fe2000801086d */
[----:B------:R-:W-:Y:S01]  /*ef10*/  FMUL.FTZ R216, R25, R216 ;  /* 0x000000d819d87220 */ /* 0x000fe20000410000 */
[----:B------:R-:W-:Y:S01]  /*ef20*/  FFMA.FTZ R109, -R237, R237, 1 ;  /* 0x3f800000ed6d7423 */ /* 0x000fe200000101ed */
[--C-:B----4-:R-:W-:Y:S01]  /*ef30*/  FFMA.FTZ R127, R127, UR4, -R103.reuse ;  /* 0x000000047f7f7c23 */ /* 0x110fe20008010867 */
[----:B------:R-:W3:Y:S02]  /*ef40*/  SHFL.IDX PT, R112, R14, R230, 0x1f ;  /* 0x00001fe60e707589 */ /* 0x000ee400000e0000 */
[----:B------:R-:W4:Y:S01]  /*ef50*/  MUFU.TANH R132, R132 ;  /* 0x0000008400847308 */ /* 0x000f220000002400 */
[----:B------:R-:W-:Y:S01]  /*ef60*/  FFMA.FTZ R139, R139, UR4, -R103 ;  /* 0x000000048b8b7c23 */ /* 0x000fe20008010867 */
[----:B------:R-:W-:Y:S01]  /*ef70*/  FMUL.FTZ R109, R109, R216 ;  /* 0x000000d86d6d7220 */ /* 0x000fe20000410000 */
[----:B------:R2:W3:Y:S05]  /*ef80*/  SHFL.IDX PT, R103, R14, R229, 0x1f ;  /* 0x00001fe50e677589 */ /* 0x0004ea00000e0000 */
[----:B------:R-:W2:Y:S01]  /*ef90*/  MUFU.TANH R134, R134 ;  /* 0x0000008600867308 */ /* 0x000ea20000002400 */
[----:B------:R-:W3:Y:S01]  /*efa0*/  SHFL.IDX PT, R216, R17, R10, 0x1f ;  /* 0x00001f0a11d87589 */ /* 0x000ee200000e0000 */
[--C-:B-1----:R-:W-:Y:S01]  /*efb0*/  FFMA.FTZ R108, R108, UR4, -R121.reuse ;  /* 0x000000046c6c7c23 */ /* 0x102fe20008010879 */
[----:B------:R-:W-:-:S05]  /*efc0*/  FFMA.FTZ R138, R138, UR4, -R121 ;  /* 0x000000048a8a7c23 */ /* 0x000fca0008010879 */
[----:B------:R-:W-:Y:S01]  /*efd0*/  MUFU.TANH R133, R133 ;  /* 0x0000008500857308 */ /* 0x000fe20000002400 */
[--C-:B------:R-:W-:Y:S01]  /*efe0*/  FFMA.FTZ R102, R102, UR4, -R125.reuse ;  /* 0x0000000466667c23 */ /* 0x100fe2000801087d */
[----:B------:R-:W-:Y:S01]  /*eff0*/  FFMA.FTZ R115, R115, UR4, -R125 ;  /* 0x0000000473737c23 */ /* 0x000fe2000801087d */
[----:B------:R-:W-:-:S05]  /*f000*/  FSEL R121, R4, -INF , !P3 ;  /* 0xff80000004797808 */ /* 0x000fca0005800000 */
[----:B------:R-:W-:Y:S01]  /*f010*/  MUFU.TANH R135, R135 ;  /* 0x0000008700877308 */ /* 0x000fe20000002400 */
[----:B------:R-:W-:-:S07]  /*f020*/  FSEL R125, R128, -INF , !P2 ;  /* 0xff800000807d7808 */ /* 0x000fce0005000000 */
[----:B------:R-:W1:Y:S08]  /*f030*/  MUFU.EX2 R26, R26 ;  /* 0x0000001a001a7308 */ /* 0x000e700000000800 */
[----:B------:R-:W3:Y:S08]  /*f040*/  MUFU.EX2 R28, R28 ;  /* 0x0000001c001c7308 */ /* 0x000ef00000000800 */
[----:B------:R-:W3:Y:S01]  /*f050*/  MUFU.EX2 R29, R29 ;  /* 0x0000001d001d7308 */ /* 0x000ee20000000800 */
[----:B------:R-:W-:-:S07]  /*f060*/  FFMA.FTZ R121, R121, UR4, -R114 ;  /* 0x0000000479797c23 */ /* 0x000fce0008010872 */
[----:B------:R-:W3:Y:S01]  /*f070*/  MUFU.EX2 R32, R32 ;  /* 0x0000002000207308 */ /* 0x000ee20000000800 */
[--C-:B------:R-:W-:Y:S01]  /*f080*/  FFMA.FTZ R110, R110, UR4, -R205.reuse ;  /* 0x000000046e6e7c23 */ /* 0x100fe200080108cd */
[----:B------:R-:W-:Y:S01]  /*f090*/  FFMA.FTZ R118, R118, UR4, -R205 ;  /* 0x0000000476767c23 */ /* 0x000fe200080108cd */
[----:B------:R-:W-:-:S05]  /*f0a0*/  FFMA.FTZ R114, R125, UR4, -R114 ;  /* 0x000000047d727c23 */ /* 0x000fca0008010872 */
[----:B------:R-:W3:Y:S01]  /*f0b0*/  MUFU.EX2 R30, R30 ;  /* 0x0000001e001e7308 */ /* 0x000ee20000000800 */
[----:B----4-:R-:W-:Y:S01]  /*f0c0*/  FSEL R125, R132, -INF , !P5 ;  /* 0xff800000847d7808 */ /* 0x010fe20006800000 */
[----:B------:R-:W-:Y:S01]  /*f0d0*/  FMUL.FTZ R218, R27, R218 ;  /* 0x000000da1bda7220 */ /* 0x000fe20000410000 */
[----:B--2---:R-:W-:-:S05]  /*f0e0*/  FSEL R205, R134, -INF , !P0 ;  /* 0xff80000086cd7808 */ /* 0x004fca0004000000 */
[----:B------:R-:W2:Y:S01]  /*f0f0*/  MUFU.EX2 R31, R31 ;  /* 0x0000001f001f7308 */ /* 0x000ea20000000800 */
[--C-:B------:R-:W-:Y:S01]  /*f100*/  FFMA.FTZ R116, R116, UR4, -R123.reuse ;  /* 0x0000000474747c23 */ /* 0x100fe2000801087b */
[----:B------:R-:W-:Y:S01]  /*f110*/  FFMA.FTZ R123, R98, UR4, -R123 ;  /* 0x00000004627b7c23 */ /* 0x000fe2000801087b */
[--C-:B------:R-:W-:Y:S01]  /*f120*/  FFMA.FTZ R126, R126, UR4, -R207.reuse ;  /* 0x000000047e7e7c23 */ /* 0x100fe200080108cf */
[----:B------:R-:W-:Y:S01]  /*f130*/  FFMA.FTZ R129, R129, UR4, -R207 ;  /* 0x0000000481817c23 */ /* 0x000fe200080108cf */
[----:B------:R-:W-:Y:S01]  /*f140*/  FFMA.FTZ R14, -R200, R200, 1 ;  /* 0x3f800000c80e7423 */ /* 0x000fe200000101c8 */
[----:B-1----:R-:W-:Y:S01]  /*f150*/  FMUL.FTZ R212, R26, R212 ;  /* 0x000000d41ad47220 */ /* 0x002fe20000410000 */
[--C-:B---3--:R-:W-:Y:S01]  /*f160*/  FFMA.FTZ R125, R125, UR4, -R112.reuse ;  /* 0x000000047d7d7c23 */ /* 0x108fe20008010870 */
[----:B------:R1:W-:Y:S01]  /*f170*/  MUFU.EX2 R98, R206 ;  /* 0x000000ce00627308 */ /* 0x0003e20000000800 */
[----:B------:R-:W-:Y:S01]  /*f180*/  FFMA.FTZ R205, R205, UR4, -R112 ;  /* 0x00000004cdcd7c23 */ /* 0x000fe20008010870 */
[----:B------:R-:W-:Y:S01]  /*f190*/  FSEL R207, R135, -INF , !P1 ;  /* 0xff80000087cf7808 */ /* 0x000fe20004800000 */
[----:B------:R-:W-:Y:S01]  /*f1a0*/  FMUL.FTZ R112, R235, R218 ;  /* 0x000000daeb707220 */ /* 0x000fe20000410000 */
[----:B------:R-:W-:Y:S01]  /*f1b0*/  FMUL.FTZ R221, R28, R221 ;  /* 0x000000dd1cdd7220 */ /* 0x000fe20000410000 */
[----:B------:R-:W-:Y:S01]  /*f1c0*/  FFMA.FTZ R211, -R234, R234, 1 ;  /* 0x3f800000ead37423 */ /* 0x000fe200000101ea */
[----:B------:R-:W-:Y:S01]  /*f1d0*/  FFMA.FTZ R209, -R233, R233, 1 ;  /* 0x3f800000e9d17423 */ /* 0x000fe200000101e9 */
[----:B------:R-:W-:Y:S01]  /*f1e0*/  FMUL.FTZ R222, R29, R222 ;  /* 0x000000de1dde7220 */ /* 0x000fe20000410000 */
[----:B------:R-:W-:Y:S01]  /*f1f0*/  FMUL.FTZ R226, R32, R220 ;  /* 0x000000dc20e27220 */ /* 0x000fe20000410000 */
[----:B-1----:R-:W-:Y:S01]  /*f200*/  FSEL R206, R133, -INF , !P4 ;  /* 0xff80000085ce7808 */ /* 0x002fe20006000000 */
[----:B------:R-:W1:Y:S01]  /*f210*/  SHFL.IDX PT, R218, R17, R215, 0x1f ;  /* 0x00001fd711da7589 */ /* 0x000e6200000e0000 */
[----:B------:R-:W-:-:S02]  /*f220*/  VIADD R234, R10, 0x8 ;  /* 0x000000080aea7836 */ /* 0x000fc40000000000 */
[----:B------:R-:W-:Y:S01]  /*f230*/  FMUL.FTZ R14, R14, R212 ;  /* 0x000000d40e0e7220 */ /* 0x000fe20000410000 */
[----:B------:R-:W-:Y:S02]  /*f240*/  VIADD R233, R10, 0xc ;  /* 0x0000000c0ae97836 */ /* 0x000fe40000000000 */
[--C-:B------:R-:W-:Y:S01]  /*f250*/  FFMA.FTZ R206, R206, UR4, -R103.reuse ;  /* 0x00000004cece7c23 */ /* 0x100fe20008010867 */
[----:B------:R-:W-:Y:S01]  /*f260*/  FFMA.FTZ R207, R207, UR4, -R103 ;  /* 0x00000004cfcf7c23 */ /* 0x000fe20008010867 */
[----:B------:R-:W-:Y:S01]  /*f270*/  FFMA.FTZ R212, -R21, R21, 1 ;  /* 0x3f80000015d47423 */ /* 0x000fe20000010115 */
[----:B------:R-:W3:Y:S01]  /*f280*/  SHFL.IDX PT, R220, R17, R229, 0x1f ;  /* 0x00001fe511dc7589 */ /* 0x000ee200000e0000 */
[----:B------:R-:W-:Y:S01]  /*f290*/  FMUL.FTZ R103, R236, R221 ;  /* 0x000000ddec677220 */ /* 0x000fe20000410000 */
[----:B------:R-:W-:Y:S01]  /*f2a0*/  FFMA.FTZ R21, -R22, R22, 1 ;  /* 0x3f80000016157423 */ /* 0x000fe20000010116 */
[----:B------:R-:W-:Y:S01]  /*f2b0*/  FMUL.FTZ R223, R30, R223 ;  /* 0x000000df1edf7220 */ /* 0x000fe20000410000 */
[----:B------:R-:W-:Y:S01]  /*f2c0*/  FMUL.FTZ R209, R209, R222 ;  /* 0x000000ded1d17220 */ /* 0x000fe20000410000 */
[----:B------:R-:W-:Y:S01]  /*f2d0*/  FMUL.FTZ R22, R18, R225 ;  /* 0x000000e112167220 */ /* 0x000fe20000410000 */
[----:B------:R-:W4:Y:S01]  /*f2e0*/  SHFL.IDX PT, R221, R17, R234, 0x1f ;  /* 0x00001fea11dd7589 */ /* 0x000f2200000e0000 */
[----:B--2---:R-:W-:Y:S01]  /*f2f0*/  FMUL.FTZ R222, R31, R217 ;  /* 0x000000d91fde7220 */ /* 0x004fe20000410000 */
[----:B------:R-:W-:Y:S01]  /*f300*/  IADD3 R235, R10, 0x10, RZ ;  /* 0x000000100aeb7810 */ /* 0x000fe20007ffe0ff */
        /* <DEDUP_REMOVED lines=18> */
[--C-:B---3--:R-:W-:Y:S01]  /*f430*/  FADD.FTZ R53, R53, -R220.reuse ;  /* 0x800000dc35357221 */ /* 0x108fe20000010000 */
[----:B------:R-:W-:Y:S01]  /*f440*/  FADD.FTZ R55, R55, -R220 ;  /* 0x800000dc37377221 */ /* 0x000fe20000010000 */
[----:B------:R-:W-:Y:S01]  /*f450*/  FMUL.FTZ R13, R13, R40 ;  /* 0x000000280d0d7220 */ /* 0x000fe20000410000 */
[----:B------:R-:W-:Y:S01]  /*f460*/  FFMA.FTZ R40, -R170, R170, 1 ;  /* 0x3f800000aa287423 */ /* 0x000fe200000101aa */
[----:B------:R-:W-:Y:S01]  /*f470*/  FMUL.FTZ R220, R12, R41 ;  /* 0x000000290cdc7220 */ /* 0x000fe20000410000 */
[--C-:B----4-:R-:W-:Y:S01]  /*f480*/  FADD.FTZ R44, R44, -R221.reuse ;  /* 0x800000dd2c2c7221 */ /* 0x110fe20000010000 */
        /* <DEDUP_REMOVED lines=321> */
[----:B----4-:R-:W-:-:S05]  /*108a0*/  IMAD R13, R0, 0x4000, R221 ;  /* 0x00004000000d7824 */ /* 0x010fca00078e02dd */
        /* <DEDUP_REMOVED lines=147> */
.L_x_2260:
        /* <DEDUP_REMOVED lines=70> */
.L_x_2261:
        /* <DEDUP_REMOVED lines=12> */
.L_x_2251:
        /* <DEDUP_REMOVED lines=34> */
.L_x_2219:
[----:B------:R-:W-:Y:S05]  /*11920*/  @P0 BRA `(.L_x_2213) ;  /* 0x0000005000e80947 */ /* 0x000fea0003800000 */
[----:B------:R-:W-:Y:S01]  /*11930*/  ULDC.64 UR4, c[0x0][0x878] ;  /* 0x00021e0000047ab9 */ /* 0x000fe20000000a00 */
[----:B------:R-:W2:Y:S01]  /*11940*/  LDC R15, c[0x0][0x850] ;  /* 0x00021400ff0f7b82 */ /* 0x000ea20000000800 */
[----:B------:R-:W-:Y:S01]  /*11950*/  UISETP.NE.U32.AND UP0, UPT, UR4, URZ, UPT ;  /* 0x0000003f0400728c */ /* 0x000fe2000bf05070 */
[----:B------:R-:W3:Y:S01]  /*11960*/  S2R R8, SR_CTAID.Y ;  /* 0x0000000000087919 */ /* 0x000ee20000002600 */
[----:B------:R-:W-:Y:S01]  /*11970*/  ULDC.64 UR6, c[0x0][0x818] ;  /* 0x0002060000067ab9 */ /* 0x000fe20000000a00 */
[----:B------:R-:W-:Y:S01]  /*11980*/  ULDC.64 UR8, c[0x0][0x820] ;  /* 0x0002080000087ab9 */ /* 0x000fe20000000a00 */
[----:B------:R-:W-:Y:S01]  /*11990*/  UISETP.NE.AND.EX UP0, UPT, UR5, URZ, UPT, UP0 ;  /* 0x0000003f0500728c */ /* 0x000fe2000bf05300 */
[----:B------:R-:W4:Y:S01]  /*119a0*/  S2R R16, SR_CTAID.X ;  /* 0x0000000000107919 */ /* 0x000f220000002500 */
[----:B------:R-:W-:-:S04]  /*119b0*/  ULDC.64 UR10, c[0x0][0x848] ;  /* 0x00021200000a7ab9 */ /* 0x000fc80000000a00 */
[----:B------:R-:W-:-:S05]  /*119c0*/  PLOP3.LUT P1, PT, PT, PT, UP0, 0x80, 0x0 ;  /* 0x000000000000781c */ /* 0x000fca0003f2f008 */
[----:B------:R-:W-:Y:S02]  /*119d0*/  @UP0 ULDC.64 UR4, c[0x0][0x878] ;  /* 0x00021e0000040ab9 */ /* 0x000fe40000000a00 */
[----:B------:R-:W-:-:S06]  /*119e0*/  @UP0 UIMAD.WIDE UR4, UR37, 0x4, UR4 ;  /* 0x00000004250408a5 */ /* 0x000fcc000f8e0204 */
[----:B------:R-:W-:Y:S01]  /*119f0*/  IMAD.U32 R2, RZ, RZ, UR4 ;  /* 0x00000004ff027e24 */ /* 0x000fe2000f8e00ff */
[----:B------:R-:W-:-:S05]  /*11a00*/  MOV R3, UR5 ;  /* 0x0000000500037c02 */ /* 0x000fca0008000f00 */
[----:B------:R4:W5:Y:S01]  /*11a10*/  @P1 LDG.E R2, desc[UR38][R2.64] ;  /* 0x0000002602021981 */ /* 0x000962000c1e1900 */
[----:B--2---:R-:W-:Y:S01]  /*11a20*/  ISETP.NE.AND P0, PT, R15, 0x1, PT ;  /* 0x000000010f00780c */ /* 0x004fe20003f05270 */
[----:B------:R-:W2:Y:S01]  /*11a30*/  S2R R12, SR_TID.X ;  /* 0x00000000000c7919 */ /* 0x000ea20000002100 */
[----:B---3--:R-:W-:Y:S01]  /*11a40*/  IMAD.MOV.U32 R7, RZ, RZ, R8 ;  /* 0x000000ffff077224 */ /* 0x008fe200078e0008 */
[----:B------:R-:W3:Y:S01]  /*11a50*/  S2R R11, SR_CgaCtaId ;  /* 0x00000000000b7919 */ /* 0x000ee20000008800 */
[----:B----4-:R-:W-:-:S09]  /*11a60*/  IMAD.SHL.U32 R3, R16, 0x2000, RZ ;  /* 0x0000200010037824 */ /* 0x010fd200078e00ff */
[----:B------:R-:W4:Y:S08]  /*11a70*/  @P0 LDC R5, c[0x0][0x854] ;  /* 0x00021500ff050b82 */ /* 0x000f300000000800 */
[----:B------:R-:W1:Y:S01]  /*11a80*/  @P0 LDC R9, c[0x0][0x858] ;  /* 0x00021600ff090b82 */ /* 0x000e620000000800 */
[----:B--2---:R-:W-:Y:S01]  /*11a90*/  IADD3 R19, R12, -0x80, RZ ;  /* 0xffffff800c137810 */ /* 0x004fe20007ffe0ff */
[----:B----4-:R-:W-:-:S05]  /*11aa0*/  @P0 IMAD.HI.U32 R0, R8, R5, RZ ;  /* 0x0000000508000227 */ /* 0x010fca00078e00ff */
[----:B-1----:R-:W-:Y:S02]  /*11ab0*/  @P0 SHF.R.U32.HI R7, RZ, R9, R0 ;  /* 0x00000009ff070219 */ /* 0x002fe40000011600 */
[----:B------:R-:W-:Y:S02]  /*11ac0*/  MOV R0, 0x400 ;  /* 0x0000040000007802 */ /* 0x000fe40000000f00 */
[----:B------:R-:W-:Y:S02]  /*11ad0*/  SHF.R.S32.HI R10, RZ, 0x1f, R7 ;  /* 0x0000001fff0a7819 */ /* 0x000fe40000011407 */
[----:B---3--:R-:W-:-:S03]  /*11ae0*/  LEA R21, R11, R0, 0x18 ;  /* 0x000000000b157211 */ /* 0x008fc600078ec0ff */
[----:B------:R-:W-:-:S04]  /*11af0*/  IMAD R0, R10, UR6, RZ ;  /* 0x000000060a007c24 */ /* 0x000fc8000f8e02ff */
[----:B------:R-:W-:Y:S01]  /*11b00*/  IMAD R11, R7, UR7, R0 ;  /* 0x00000007070b7c24 */ /* 0x000fe2000f8e0200 */
[----:B-----5:R-:W-:Y:S02]  /*11b10*/  @P1 R2UR UR4, R2 ;  /* 0x00000000020412ca */ /* 0x020fe400000e0000 */
[----:B------:R-:W-:-:S04]  /*11b20*/  SHF.R.S32.HI R2, RZ, 0x1f, R19 ;  /* 0x0000001fff027819 */ /* 0x000fc80000011413 */
[----:B------:R-:W-:-:S04]  /*11b30*/  LEA.HI R9, R2, R19, RZ, 0x7 ;  /* 0x0000001302097211 */ /* 0x000fc800078f38ff */
[----:B------:R-:W-:-:S03]  /*11b40*/  LOP3.LUT R0, R9, 0xfffff80, RZ, 0xc0, !PT ;  /* 0x0fffff8009007812 */ /* 0x000fc600078ec0ff */
[----:B------:R-:W-:Y:S02]  /*11b50*/  @UP0 ULEA UR4, UR37, UR4, 0x7 ;  /* 0x0000000425040291 */ /* 0x000fe4000f8e383f */
[----:B------:R-:W-:Y:S02]  /*11b60*/  IMAD.IADD R0, R19, 0x1, -R0 ;  /* 0x0000000113007824 */ /* 0x000fe400078e0a00 */
[----:B------:R-:W-:-:S04]  /*11b70*/  @UP0 USHF.R.S32.HI UR5, URZ, 0x1f, UR4 ;  /* 0x0000001f3f050899 */ /* 0x000fc80008011404 */
[----:B------:R-:W-:-:S04]  /*11b80*/  @UP0 ULEA.HI UR5, UR5, UR4, URZ, 0x7 ;  /* 0x0000000405050291 */ /* 0x000fc8000f8f383f */
[----:B------:R-:W-:-:S04]  /*11b90*/  @UP0 USHF.L.U32 UR5, UR5, 0x6, URZ ;  /* 0x0000000605050899 */ /* 0x000fc8000800063f */
[----:B------:R-:W-:-:S04]  /*11ba0*/  @UP0 ULOP3.LUT UR4, UR5, 0xffffe000, URZ, 0xc0, !UPT ;  /* 0xffffe00005040892 */ /* 0x000fc8000f8ec03f */
[----:B------:R-:W-:-:S03]  /*11bb0*/  @UP0 USHF.R.S32.HI UR5, URZ, 0x1f, UR4 ;  /* 0x0000001f3f050899 */ /* 0x000fc60008011404 */
[----:B------:R-:W-:Y:S02]  /*11bc0*/  @!UP0 UMOV UR4, URZ ;  /* 0x0000003f00048c82 */ /* 0x000fe40008000000 */
[C---:B------:R-:W-:Y:S02]  /*11bd0*/  IADD3 R4, P0, R3.reuse, UR4, RZ ;  /* 0x0000000403047c10 */ /* 0x040fe4000ff1e0ff */
[----:B------:R-:W-:Y:S02]  /*11be0*/  @!UP0 UMOV UR5, URZ ;  /* 0x0000003f00058c82 */ /* 0x000fe40008000000 */
[----:B------:R-:W-:Y:S01]  /*11bf0*/  LEA.HI.X.SX32 R5, R3, UR5, 0x1, P0 ;  /* 0x0000000503057c11 */ /* 0x000fe200080f0eff */
[----:B------:R-:W-:Y:S02]  /*11c00*/  ULDC.64 UR4, c[0x0][0x840] ;  /* 0x0002100000047ab9 */ /* 0x000fe40000000a00 */
[----:B------:R-:W-:Y:S02]  /*11c10*/  IMAD R6, R10, UR4, RZ ;  /* 0x000000040a067c24 */ /* 0x000fe4000f8e02ff */
[----:B------:R-:W-:Y:S01]  /*11c20*/  IMAD.WIDE.U32 R2, R7, UR6, R4 ;  /* 0x0000000607027c25 */ /* 0x000fe2000f8e0004 */
[----:B------:R-:W-:-:S03]  /*11c30*/  USEL UR6, UR37, URZ, !UP0 ;  /* 0x0000003f25067287 */ /* 0x000fc6000c000000 */
[----:B------:R-:W-:Y:S01]  /*11c40*/  IMAD R13, R7, UR5, R6 ;  /* 0x00000005070d7c24 */ /* 0x000fe2000f8e0206 */
[----:B------:R-:W-:Y:S01]  /*11c50*/  IADD3 R3, R3, R11, RZ ;  /* 0x0000000b03037210 */ /* 0x000fe20007ffe0ff */
[----:B------:R-:W-:Y:S01]  /*11c60*/  IMAD.WIDE.U32 R4, R7, UR4, R4 ;  /* 0x0000000407047c25 */ /* 0x000fe2000f8e0004 */
[----:B------:R-:W-:-:S03]  /*11c70*/  USHF.R.S32.HI UR4, URZ, 0x1f, UR37 ;  /* 0x0000001f3f047899 */ /* 0x000fc60008011425 */
[----:B------:R-:W-:Y:S01]  /*11c80*/  IMAD.SHL.U32 R6, R9, 0x20, RZ ;  /* 0x0000002009067824 */ /* 0x000fe200078e00ff */
[----:B------:R-:W-:Y:S01]  /*11c90*/  USEL UR4, UR4, URZ, !UP0 ;  /* 0x0000003f04047287 */ /* 0x000fe2000c000000 */
[----:B------:R-:W-:Y:S02]  /*11ca0*/  IMAD.IADD R5, R5, 0x1, R13 ;  /* 0x0000000105057824 */ /* 0x000fe400078e020d */
[----:B------:R-:W-:Y:S01]  /*11cb0*/  IMAD.U32 R11, RZ, RZ, UR10 ;  /* 0x0000000aff0b7e24 */ /* 0x000fe2000f8e00ff */
[----:B------:R-:W-:Y:S01]  /*11cc0*/  LOP3.LUT R9, R6, 0x3ffff000, RZ, 0xc0, !PT ;  /* 0x3ffff00006097812 */ /* 0x000fe200078ec0ff */
[----:B------:R-:W-:Y:S01]  /*11cd0*/  UIMAD UR5, UR4, UR8, URZ ;  /* 0x00000008040572a4 */ /* 0x000fe2000f8e023f */
[----:B------:R-:W-:Y:S01]  /*11ce0*/  IMAD.MOV R6, RZ, RZ, -R7 ;  /* 0x000000ffff067224 */ /* 0x000fe200078e0a07 */
[----:B------:R-:W-:Y:S01]  /*11cf0*/  UIMAD UR4, UR4, UR10, URZ ;  /* 0x0000000a040472a4 */ /* 0x000fe2000f8e023f */
[----:B------:R-:W-:Y:S01]  /*11d00*/  IMAD.WIDE.U32 R4, R11, UR6, R4 ;  /* 0x000000060b047c25 */ /* 0x000fe2000f8e0004 */
[----:B------:R-:W-:-:S02]  /*11d10*/  UIMAD UR5, UR6, UR9, UR5 ;  /* 0x00000009060572a4 */ /* 0x000fc4000f8e0205 */
[----:B------:R-:W-:Y:S01]  /*11d20*/  UIMAD UR4, UR6, UR11, UR4 ;  /* 0x0000000b060472a4 */ /* 0x000fe2000f8e0204 */
[----:B------:R-:W-:Y:S01]  /*11d30*/  IMAD R0, R0, 0x4, R9 ;  /* 0x0000000400007824 */ /* 0x000fe200078e0209 */
[----:B------:R-:W-:Y:S01]  /*11d40*/  MOV R9, UR8 ;  /* 0x0000000800097c02 */ /* 0x000fe20008000f00 */
[----:B------:R-:W-:-:S03]  /*11d50*/  IMAD R17, R15, R6, R8 ;  /* 0x000000060f117224 */ /* 0x000fc600078e0208 */
[----:B------:R-:W-:Y:S01]  /*11d60*/  LEA R0, R0, R21, 0x2 ;  /* 0x0000001500007211 */ /* 0x000fe200078e10ff */
[----:B------:R-:W-:-:S04]  /*11d70*/  IMAD.WIDE.U32 R2, R9, UR6, R2 ;  /* 0x0000000609027c25 */ /* 0x000fc8000f8e0002 */
[----:B------:R-:W-:Y:S02]  /*11d80*/  VIADD R11, R3, UR5 ;  /* 0x00000005030b7c36 */ /* 0x000fe40008000000 */
[----:B------:R-:W-:Y:S01]  /*11d90*/  VIADD R9, R5, UR4 ;  /* 0x0000000405097c36 */ /* 0x000fe20008000000 */
[----:B------:R-:W-:Y:S05]  /*11da0*/  WARPSYNC.ALL ;  /* 0x0000000000007948 */ /* 0x000fea0003800000 */
[----:B------:R-:W-:Y:S01]  /*11db0*/  BAR.SYNC.DEFER_BLOCKING 0x1, 0x100 ;  /* 0x0044000000007b1d */ /* 0x000fe20000010000 */
[----:B------:R-:W-:Y:S02]  /*11dc0*/  ISETP.NE.AND P1, PT, R12, 0x80, PT ;  /* 0x000000800c00780c */ /* 0x000fe40003f25270 */
[----:B------:R-:W-:-:S03]  /*11dd0*/  ISETP.NE.AND P0, PT, R19, RZ, PT ;  /* 0x000000ff1300720c */ /* 0x000fc60003f05270 */
[----:B------:R-:W-:Y:S02]  /*11de0*/  ULDC UR4, c[0x0][0x870] ;  /* 0x00021c0000047ab9 */ /* 0x000fe40000000800 */
[----:B------:R-:W1:Y:S01]  /*11df0*/  LDC.64 R12, c[0x0][0x800] ;  /* 0x00020000ff0c7b82 */ /* 0x000e620000000a00 */
[----:B------:R-:W-:Y:S01]  /*11e00*/  IMAD R6, R16, UR4, RZ ;  /* 0x0000000410067c24 */ /* 0x000fe2000f8e02ff */
[----:B------:R-:W-:Y:S01]  /*11e10*/  ULDC UR5, c[0x0][0x80c] ;  /* 0x0002030000057ab9 */ /* 0x000fe20000000800 */
[----:B------:R-:W-:Y:S01]  /*11e20*/  BSSY B0, `(.L_x_2263) ;  /* 0x000001d000007945 */ /* 0x000fe20003800000 */
[----:B------:R-:W-:Y:S02]  /*11e30*/  UIMAD UR4, UR37, UR5, URZ ;  /* 0x00000005250472a4 */ /* 0x000fe4000f8e023f */
[----:B------:R-:W-:Y:S02]  /*11e40*/  IMAD R6, R6, UR5, RZ ;  /* 0x0000000506067c24 */ /* 0x000fe4000f8e02ff */
[----:B------:R-:W2:Y:S01]  /*11e50*/  LDC.64 R14, c[0x0][0x828] ;  /* 0x00020a00ff0e7b82 */ /* 0x000ea20000000a00 */
[----:B------:R-:W-:-:S02]  /*11e60*/  USHF.R.S32.HI UR5, URZ, 0x1f, UR4 ;  /* 0x0000001f3f057899 */ /* 0x000fc40008011404 */
[----:B------:R-:W-:Y:S02]  /*11e70*/  IADD3 R8, P2, P3, R6, UR4, R7 ;  /* 0x0000000406087c10 */ /* 0x000fe4000fb5e007 */
[----:B------:R-:W-:Y:S02]  /*11e80*/  SHF.R.S32.HI R7, RZ, 0x1f, R6 ;  /* 0x0000001fff077819 */ /* 0x000fe40000011406 */
[C---:B------:R-:W-:Y:S02]  /*11e90*/  SHF.L.U32 R16, R8.reuse, 0x2, RZ ;  /* 0x0000000208107819 */ /* 0x040fe400000006ff */
[----:B------:R-:W-:Y:S01]  /*11ea0*/  IADD3.X R7, R7, UR5, R10, P2, P3 ;  /* 0x0000000507077c10 */ /* 0x000fe200097e640a */
[----:B------:R3:W-:Y:S01]  /*11eb0*/  STS.128 [R0], R172 ;  /* 0x000000ac00007388 */ /* 0x0007e20000000c00 */
[----:B------:R-:W-:Y:S02]  /*11ec0*/  ULDC.64 UR4, c[0x0][0x868] ;  /* 0x00021a0000047ab9 */ /* 0x000fe40000000a00 */
[----:B------:R-:W-:Y:S01]  /*11ed0*/  SHF.L.U64.HI R10, R8, 0x2, R7 ;  /* 0x00000002080a7819 */ /* 0x000fe20000010207 */
[----:B------:R3:W-:Y:S01]  /*11ee0*/  STS.128 [R0+0x800], R176 ;  /* 0x000800b000007388 */ /* 0x0007e20000000c00 */
[----:B------:R-:W-:-:S02]  /*11ef0*/  IADD3 R6, P4, R16, UR4, RZ ;  /* 0x0000000410067c10 */ /* 0x000fc4000ff9e0ff */
[----:B-1----:R-:W-:Y:S01]  /*11f00*/  LEA R12, P2, R2, R12, 0x2 ;  /* 0x0000000c020c7211 */ /* 0x002fe200078410ff */
[----:B------:R3:W-:Y:S01]  /*11f10*/  STS.128 [R0+0x1000], R180 ;  /* 0x001000b400007388 */ /* 0x0007e20000000c00 */
[----:B------:R-:W-:-:S03]  /*11f20*/  IADD3.X R7, R10, UR5, RZ, P4, !PT ;  /* 0x000000050a077c10 */ /* 0x000fc6000a7fe4ff */
[----:B------:R3:W-:Y:S01]  /*11f30*/  STS.128 [R0+0x1800], R184 ;  /* 0x001800b800007388 */ /* 0x0007e20000000c00 */
[----:B--2---:R-:W-:-:S03]  /*11f40*/  LEA R14, P3, R4, R14, 0x2 ;  /* 0x0000000e040e7211 */ /* 0x004fc600078610ff */
[----:B------:R3:W-:Y:S04]  /*11f50*/  STS.128 [R0+0x2000], R188 ;  /* 0x002000bc00007388 */ /* 0x0007e80000000c00 */
[----:B------:R3:W-:Y:S04]  /*11f60*/  STS.128 [R0+0x2800], R192 ;  /* 0x002800c000007388 */ /* 0x0007e80000000c00 */
[----:B------:R3:W-:Y:S04]  /*11f70*/  STS.128 [R0+0x3000], R196 ;  /* 0x003000c400007388 */ /* 0x0007e80000000c00 */
[----:B------:R3:W-:Y:S01]  /*11f80*/  STS.128 [R0+0x3800], R200 ;  /* 0x003800c800007388 */ /* 0x0007e20000000c00 */
[----:B------:R-:W-:Y:S05]  /*11f90*/  @P0 BRA `(.L_x_2264) ;  /* 0x0000000000140947 */ /* 0x000fea0003800000 */
.L_x_2265:
[----:B------:R-:W2:Y:S04]  /*11fa0*/  LDG.E.STRONG.GPU R8, desc[UR38][R6.64] ;  /* 0x0000002606087981 */ /* 0x000ea8000c1ef900 */
[----:B--2---:R-:W-:Y:S01]  /*11fb0*/  CCTL.IVALL ;  /* 0x00000000ff00798f */ /* 0x004fe20002000000 */
[----:B------:R-:W-:Y:S05]  /*11fc0*/  YIELD ;  /* 0x0000000000007946 */ /* 0x000fea0003800000 */
[----:B------:R-:W-:-:S13]  /*11fd0*/  ISETP.NE.AND P0, PT, R8, R17, PT ;  /* 0x000000110800720c */ /* 0x000fda0003f05270 */
[----:B------:R-:W-:Y:S05]  /*11fe0*/  @P0 BRA `(.L_x_2265) ;  /* 0xfffffffc00ec0947 */ /* 0x000fea000383ffff */
.L_x_2264:
[----:B------:R-:W-:Y:S05]  /*11ff0*/  BSYNC B0 ;  /* 0x0000000000007941 */ /* 0x000fea0003800000 */
.L_x_2263:
[----:B------:R-:W-:Y:S01]  /*12000*/  UMOV UR4, 0xffffffff ;  /* 0xffffffff00047882 */ /* 0x000fe20000000000 */
[----:B------:R-:W-:Y:S02]  /*12010*/  LEA.HI.X R11, R2, R13, R11, 0x2, P2 ;  /* 0x0000000d020b7211 */ /* 0x000fe400010f140b */
[----:B------:R-:W-:Y:S01]  /*12020*/  LEA.HI.X R9, R4, R15, R9, 0x2, P3 ;  /* 0x0000000f04097211 */ /* 0x000fe200018f1409 */
[----:B------:R-:W-:Y:S06]  /*12030*/  BRA.DIV UR4, `(.L_x_2266) ;  /* 0x0000004e04d87947 */ /* 0x000fec000b800000 */
[----:B------:R-:W-:Y:S01]  /*12040*/  NOP ;  /* 0x0000000000007918 */ /* 0x000fe20000000000 */
.L_x_2375:
        /* <DEDUP_REMOVED lines=17> */
.L_x_2269:
[----:B------:R-:W-:Y:S01]  /*12160*/  @P0 ELECT P2, URZ, PT ;  /* 0x00000000003f082f */ /* 0x000fe20003840000 */
[----:B------:R1:W-:-:S12]  /*12170*/  UBLKRED.G.S.ADD.F32.RN [UR4], [UR6], UR7, desc[UR8] ;  /* 0x00000804060073bb */ /* 0x0003d800080a1407 */
[----:B------:R-:W-:Y:S02]  /*12180*/  @P2 PLOP3.LUT P0, PT, P2, PT, PT, 0x8, 0x0 ;  /* 0x000000000000281c */ /* 0x000fe4000170e170 */
[----:B------:R-:W-:-:S11]  /*12190*/  PLOP3.LUT P2, PT, PT, PT, PT, 0x8, 0x0 ;  /* 0x000000000000781c */ /* 0x000fd60003f4e170 */
[----:B-1----:R-:W-:Y:S05]  /*121a0*/  @P0 BRA.U.ANY `(.L_x_2269) ;  /* 0xfffffffd00ec0947 */ /* 0x002fea000393ffff */
[----:B------:R0:W-:Y:S01]  /*121b0*/  UTMACMDFLUSH ;  /* 0x00000000000079b7 */ /* 0x0001e20000000000 */
[----:B------:R-:W-:-:S04]  /*121c0*/  DEPBAR.LE SB0, 0x0 ;  /* 0x000080000000791a */ /* 0x000fc80000000000 */
.L_x_2268:
[----:B------:R-:W-:Y:S05]  /*121d0*/  BSYNC B0 ;  /* 0x0000000000007941 */ /* 0x000fea0003800000 */
.L_x_2267:
        /* <DEDUP_REMOVED lines=14> */
.L_x_2271:
[----:B------:R-:W-:Y:S05]  /*122c0*/  BSYNC B0 ;  /* 0x0000000000007941 */ /* 0x000fea0003800000 */
.L_x_2270:
        /* <DEDUP_REMOVED lines=14> */
.L_x_2274:
[----:B-1-3--:R-:W2:Y:S04]  /*123b0*/  LDG.E.STRONG.GPU R0, desc[UR38][R2.64] ;  /* 0x0000002602007981 */ /* 0x00aea8000c1ef900 */
[----:B--2---:R-:W-:Y:S01]  /*123c0*/  CCTL.IVALL ;  /* 0x00000000ff00798f */ /* 0x004fe20002000000 */
[----:B------:R-:W-:Y:S05]  /*123d0*/  YIELD ;  /* 0x0000000000007946 */ /* 0x000fea0003800000 */
[----:B------:R-:W-:-:S13]  /*123e0*/  ISETP.NE.AND P0, PT, R0, R17, PT ;  /* 0x000000110000720c */ /* 0x000fda0003f05270 */
[----:B------:R-:W-:Y:S05]  /*123f0*/  @P0 BRA `(.L_x_2274) ;  /* 0xfffffffc00ec0947 */ /* 0x000fea000383ffff */
.L_x_2273:
[----:B------:R-:W-:Y:S05]  /*12400*/  BSYNC B0 ;  /* 0x0000000000007941 */ /* 0x000fea0003800000 */
.L_x_2272:
[----:B------:R-:W-:-:S03]  /*12410*/  UMOV UR4, 0xffffffff ;  /* 0xffffffff00047882 */ /* 0x000fc60000000000 */
[----:B------:R-:W-:Y:S05]  /*12420*/  BRA.DIV UR4, `(.L_x_2275) ;  /* 0x0000004a04f87947 */ /* 0x000fea000b800000 */
[----:B------:R-:W-:Y:S01]  /*12430*/  NOP ;  /* 0x0000000000007918 */ /* 0x000fe20000000000 */
.L_x_2378:
        /* <DEDUP_REMOVED lines=17> */
.L_x_2278:
[----:B------:R-:W-:Y:S01]  /*12550*/  @P0 ELECT P2, URZ, PT ;  /* 0x00000000003f082f */ /* 0x000fe20003840000 */
[----:B------:R2:W-:-:S12]  /*12560*/  UBLKRED.G.S.ADD.F32.RN [UR4], [UR6], UR7, desc[UR8] ;  /* 0x00000804060073bb */ /* 0x0005d800080a1407 */
[----:B------:R-:W-:Y:S02]  /*12570*/  @P2 PLOP3.LUT P0, PT, P2, PT, PT, 0x8, 0x0 ;  /* 0x000000000000281c */ /* 0x000fe4000170e170 */
[----:B------:R-:W-:-:S11]  /*12580*/  PLOP3.LUT P2, PT, PT, PT, PT, 0x8, 0x0 ;  /* 0x000000000000781c */ /* 0x000fd60003f4e170 */
[----:B--2---:R-:W-:Y:S05]  /*12590*/  @P0 BRA.U.ANY `(.L_x_2278) ;  /* 0xfffffffd00ec0947 */ /* 0x004fea000393ffff */
[----:B------:R0:W-:Y:S01]  /*125a0*/  UTMACMDFLUSH ;  /* 0x00000000000079b7 */ /* 0x0001e20000000000 */
[----:B------:R-:W-:-:S04]  /*125b0*/  DEPBAR.LE SB0, 0x0 ;  /* 0x000080000000791a */ /* 0x000fc80000000000 */
.L_x_2277:
[----:B------:R-:W-:Y:S05]  /*125c0*/  BSYNC B0 ;  /* 0x0000000000007941 */ /* 0x000fea0003800000 */
.L_x_2276:
        /* <DEDUP_REMOVED lines=14> */
.L_x_2208:
        /* <DEDUP_REMOVED lines=21> */
.L_x_2280:
        /* <DEDUP_REMOVED lines=13> */
.L_x_2282:
[----:B------:R-:W-:-:S05]  /*128d0*/  ULDC UR4, c[0x0][0x8c4] ;  /* 0x0002310000047ab9 */ /* 0x000fca0000000800 */
.L_x_2281:
        /* <DEDUP_REMOVED lines=44> */
.L_x_2283:
        /* <DEDUP_REMOVED lines=13> */
.L_x_2284:
        /* <DEDUP_REMOVED lines=12> */
.L_x_2285:
        /* <DEDUP_REMOVED lines=30> */
.L_x_2286:
        /* <DEDUP_REMOVED lines=35> */
.L_x_2291:
[----:B------:R-:W2:Y:S04]  /*13140*/  LDG.E.STRONG.GPU R0, desc[UR38][R2.64] ;  /* 0x0000002602007981 */ /* 0x000ea8000c1ef900 */
[----:B--2---:R-:W-:Y:S01]  /*13150*/  CCTL.IVALL ;  /* 0x00000000ff00798f */ /* 0x004fe20002000000 */
[----:B------:R-:W-:Y:S05]  /*13160*/  YIELD ;  /* 0x0000000000007946 */ /* 0x000fea0003800000 */
[----:B------:R-:W-:-:S13]  /*13170*/  ISETP.NE.AND P1, PT, R0, UR22, PT ;  /* 0x0000001600007c0c */ /* 0x000fda000bf25270 */
[----:B------:R-:W-:Y:S05]  /*13180*/  @P1 BRA `(.L_x_2291) ;  /* 0xfffffffc00ec1947 */ /* 0x000fea000383ffff */
.L_x_2290:
[----:B------:R-:W-:Y:S05]  /*13190*/  BSYNC B0 ;  /* 0x0000000000007941 */ /* 0x000fea0003800000 */
.L_x_2289:
[----:B------:R-:W-:-:S03]  /*131a0*/  UMOV UR15, 0xffffffff ;  /* 0xffffffff000f7882 */ /* 0x000fc60000000000 */
[----:B------:R-:W-:Y:S05]  /*131b0*/  BRA.DIV UR15, `(.L_x_2292) ;  /* 0x0000003e0fb07947 */ /* 0x000fea000b800000 */
[----:B------:R-:W-:Y:S01]  /*131c0*/  NOP ;  /* 0x0000000000007918 */ /* 0x000fe20000000000 */
.L_x_2381:
        /* <DEDUP_REMOVED lines=22> */
.L_x_2294:
[----:B------:R-:W-:Y:S05]  /*13330*/  BSYNC B0 ;  /* 0x0000000000007941 */ /* 0x000fea0003800000 */
.L_x_2293:
        /* <DEDUP_REMOVED lines=20> */
.L_x_2296:
[----:B------:R-:W-:Y:S05]  /*13480*/  BSYNC B0 ;  /* 0x0000000000007941 */ /* 0x000fea0003800000 */
.L_x_2295:
[----:B------:R-:W-:Y:S06]  /*13490*/  BAR.ARV 0xa, 0xa0 ;  /* 0x0282800000007b1d */ /* 0x000fec0000002000 */
[----:B------:R-:W-:Y:S04]  /*134a0*/  BSSY B0, `(.L_x_2297) ;  /* 0x0000003000007945 */ /* 0x000fe80003800000 */
[----:B------:R-:W-:Y:S05]  /*134b0*/  @!P0 BRA `(.L_x_2298) ;  /* 0x0000000000048947 */ /* 0x000fea0003800000 */
[----:B------:R-:W-:-:S04]  /*134c0*/  DEPBAR.LE SB0, 0x0 ;  /* 0x000080000000791a */ /* 0x000fc80000000000 */
.L_x_2298:
[----:B------:R-:W-:Y:S05]  /*134d0*/  BSYNC B0 ;  /* 0x0000000000007941 */ /* 0x000fea0003800000 */
.L_x_2297:
        /* <DEDUP_REMOVED lines=19> */
.L_x_2300:
[----:B------:R-:W-:Y:S05]  /*13610*/  BSYNC B0 ;  /* 0x0000000000007941 */ /* 0x000fea0003800000 */
.L_x_2299:
[----:B------:R-:W-:Y:S01]  /*13620*/  UIADD3 UR15, UR9, 0x1, URZ ;  /* 0x00000001090f7890 */ /* 0x000fe2000fffe03f */
[----:B------:R-:W-:Y:S11]  /*13630*/  BRA `(.L_x_2301) ;  /* 0x0000000000047947 */ /* 0x000ff60003800000 */
.L_x_2288:
[----:B------:R-:W-:-:S05]  /*13640*/  UMOV UR15, UR9 ;  /* 0x00000009000f7c82 */ /* 0x000fca0008000000 */
.L_x_2301:
        /* <DEDUP_REMOVED lines=15> */
.L_x_2326:
        /* <DEDUP_REMOVED lines=11> */
.L_x_2304:
[----:B------:R-:W2:Y:S04]  /*137f0*/  LDG.E.STRONG.GPU R0, desc[UR38][R2.64] ;  /* 0x0000002602007981 */ /* 0x000ea8000c1ef900 */
[----:B--2---:R-:W-:Y:S01]  /*13800*/  CCTL.IVALL ;  /* 0x00000000ff00798f */ /* 0x004fe20002000000 */
[----:B------:R-:W-:Y:S05]  /*13810*/  YIELD ;  /* 0x0000000000007946 */ /* 0x000fea0003800000 */
[----:B------:R-:W-:-:S13]  /*13820*/  ISETP.NE.AND P1, PT, R0, UR22, PT ;  /* 0x0000001600007c0c */ /* 0x000fda000bf25270 */
[----:B------:R-:W-:Y:S05]  /*13830*/  @P1 BRA `(.L_x_2304) ;  /* 0xfffffffc00ec1947 */ /* 0x000fea000383ffff */
.L_x_2303:
[----:B------:R-:W-:Y:S05]  /*13840*/  BSYNC B0 ;  /* 0x0000000000007941 */ /* 0x000fea0003800000 */
.L_x_2302:
[----:B------:R-:W-:-:S03]  /*13850*/  UMOV UR16, 0xffffffff ;  /* 0xffffffff00107882 */ /* 0x000fc60000000000 */
[----:B------:R-:W-:Y:S05]  /*13860*/  BRA.DIV UR16, `(.L_x_2305) ;  /* 0x0000003a10207947 */ /* 0x000fea000b800000 */
[----:B------:R-:W-:Y:S01]  /*13870*/  NOP ;  /* 0x0000000000007918 */ /* 0x000fe20000000000 */
.L_x_2384:
        /* <DEDUP_REMOVED lines=19> */
.L_x_2307:
[----:B------:R-:W-:Y:S05]  /*139b0*/  BSYNC B0 ;  /* 0x0000000000007941 */ /* 0x000fea0003800000 */
.L_x_2306:
        /* <DEDUP_REMOVED lines=17> */
.L_x_2309:
[----:B------:R-:W-:Y:S05]  /*13ad0*/  BSYNC B0 ;  /* 0x0000000000007941 */ /* 0x000fea0003800000 */
.L_x_2308:
[----:B------:R-:W-:Y:S06]  /*13ae0*/  BAR.ARV 0xa, 0xa0 ;  /* 0x0282800000007b1d */ /* 0x000fec0000002000 */
[----:B------:R-:W-:Y:S04]  /*13af0*/  BSSY B0, `(.L_x_2310) ;  /* 0x0000003000007945 */ /* 0x000fe80003800000 */
[----:B------:R-:W-:Y:S05]  /*13b00*/  @!P0 BRA `(.L_x_2311) ;  /* 0x0000000000048947 */ /* 0x000fea0003800000 */
[----:B------:R-:W-:-:S04]  /*13b10*/  DEPBAR.LE SB0, 0x0 ;  /* 0x000080000000791a */ /* 0x000fc80000000000 */
.L_x_2311:
[----:B------:R-:W-:Y:S05]  /*13b20*/  BSYNC B0 ;  /* 0x0000000000007941 */ /* 0x000fea0003800000 */
.L_x_2310:
        /* <DEDUP_REMOVED lines=19> */
.L_x_2313:
[----:B------:R-:W-:Y:S05]  /*13c60*/  BSYNC B0 ;  /* 0x0000000000007941 */ /* 0x000fea0003800000 */
.L_x_2312:
        /* <DEDUP_REMOVED lines=9> */
.L_x_2316:
[----:B------:R-:W2:Y:S04]  /*13d00*/  LDG.E.STRONG.GPU R0, desc[UR38][R2.64] ;  /* 0x0000002602007981 */ /* 0x000ea8000c1ef900 */
[----:B--2---:R-:W-:Y:S01]  /*13d10*/  CCTL.IVALL ;  /* 0x00000000ff00798f */ /* 0x004fe20002000000 */
[----:B------:R-:W-:Y:S05]  /*13d20*/  YIELD ;  /* 0x0000000000007946 */ /* 0x000fea0003800000 */
[----:B------:R-:W-:-:S13]  /*13d30*/  ISETP.NE.AND P1, PT, R0, UR22, PT ;  /* 0x0000001600007c0c */ /* 0x000fda000bf25270 */
[----:B------:R-:W-:Y:S05]  /*13d40*/  @P1 BRA `(.L_x_2316) ;  /* 0xfffffffc00ec1947 */ /* 0x000fea000383ffff */
.L_x_2315:
[----:B------:R-:W-:Y:S05]  /*13d50*/  BSYNC B0 ;  /* 0x0000000000007941 */ /* 0x000fea0003800000 */
.L_x_2314:
[----:B------:R-:W-:-:S03]  /*13d60*/  UMOV UR12, 0xffffffff ;  /* 0xffffffff000c7882 */ /* 0x000fc60000000000 */
[----:B------:R-:W-:Y:S05]  /*13d70*/  BRA.DIV UR12, `(.L_x_2317) ;  /* 0x000000320cf87947 */ /* 0x000fea000b800000 */
[----:B------:R-:W-:Y:S01]  /*13d80*/  NOP ;  /* 0x0000000000007918 */ /* 0x000fe20000000000 */
.L_x_2387:
        /* <DEDUP_REMOVED lines=15> */
.L_x_2319:
[----:B------:R-:W-:Y:S05]  /*13e80*/  BSYNC B0 ;  /* 0x0000000000007941 */ /* 0x000fea0003800000 */
.L_x_2318:
        /* <DEDUP_REMOVED lines=15> */
.L_x_2321:
[----:B------:R-:W-:Y:S05]  /*13f80*/  BSYNC B0 ;  /* 0x0000000000007941 */ /* 0x000fea0003800000 */
.L_x_2320:
[----:B------:R-:W-:Y:S06]  /*13f90*/  BAR.ARV 0xa, 0xa0 ;  /* 0x0282800000007b1d */ /* 0x000fec0000002000 */
[----:B------:R-:W-:Y:S04]  /*13fa0*/  BSSY B0, `(.L_x_2322) ;  /* 0x0000003000007945 */ /* 0x000fe80003800000 */
[----:B------:R-:W-:Y:S05]  /*13fb0*/  @!P0 BRA `(.L_x_2323) ;  /* 0x0000000000048947 */ /* 0x000fea0003800000 */
[----:B------:R-:W-:-:S04]  /*13fc0*/  DEPBAR.LE SB0, 0x0 ;  /* 0x000080000000791a */ /* 0x000fc80000000000 */
.L_x_2323:
[----:B------:R-:W-:Y:S05]  /*13fd0*/  BSYNC B0 ;  /* 0x0000000000007941 */ /* 0x000fea0003800000 */
.L_x_2322:
        /* <DEDUP_REMOVED lines=19> */
.L_x_2325:
[----:B------:R-:W-:Y:S05]  /*14110*/  BSYNC B0 ;  /* 0x0000000000007941 */ /* 0x000fea0003800000 */
.L_x_2324:
[----:B------:R-:W-:Y:S02]  /*14120*/  UIADD3 UR9, UR9, 0x2, URZ ;  /* 0x0000000209097890 */ /* 0x000fe4000fffe03f */
[----:B------:R-:W-:-:S04]  /*14130*/  UIADD3 UR4, UR4, 0x4000, URZ ;  /* 0x0000400004047890 */ /* 0x000fc8000fffe03f */
[----:B------:R-:W-:-:S13]  /*14140*/  ISETP.LE.AND P1, PT, R9, UR9, PT ;  /* 0x0000000909007c0c */ /* 0x000fda000bf23270 */
[----:B------:R-:W-:Y:S05]  /*14150*/  @!P1 BRA `(.L_x_2326) ;  /* 0xfffffff400789947 */ /* 0x000fea000383ffff */
.L_x_2287:
        /* <DEDUP_REMOVED lines=41> */
.L_x_2329:
[----:B------:R-:W-:Y:S05]  /*143f0*/  BSYNC B0 ;  /* 0x0000000000007941 */ /* 0x000fea0003800000 */
.L_x_2328:
[----:B------:R-:W-:Y:S05]  /*14400*/  BRA `(.L_x_2330) ;  /* 0x0000000000047947 */ /* 0x000fea0003800000 */
.L_x_2327:
[----:B------:R-:W-:-:S05]  /*14410*/  UMOV UR4, UR9 ;  /* 0x0000000900047c82 */ /* 0x000fca0008000000 */
.L_x_2330:
        /* <DEDUP_REMOVED lines=11> */
.L_x_2335:
        /* <DEDUP_REMOVED lines=24> */
.L_x_2332:
[----:B------:R-:W-:Y:S05]  /*14650*/  BSYNC B0 ;  /* 0x0000000000007941 */ /* 0x000fea0003800000 */
.L_x_2331:
        /* <DEDUP_REMOVED lines=24> */
.L_x_2334:
[----:B------:R-:W-:Y:S05]  /*147e0*/  BSYNC B0 ;  /* 0x0000000000007941 */ /* 0x000fea0003800000 */
.L_x_2333:
[----:B------:R-:W-:Y:S02]  /*147f0*/  UIADD3 UR7, UR7, 0x2, URZ ;  /* 0x0000000207077890 */ /* 0x000fe4000fffe03f */
[----:B------:R-:W-:Y:S02]  /*14800*/  ULEA UR5, UR19, UR5, 0x1 ;  /* 0x0000000513057291 */ /* 0x000fe4000f8e083f */
[----:B------:R-:W-:Y:S02]  /*14810*/  ULEA UR6, UR19, UR6, 0x1 ;  /* 0x0000000613067291 */ /* 0x000fe4000f8e083f */
[----:B------:R-:W-:-:S13]  /*14820*/  ISETP.NE.AND P0, PT, RZ, UR7, PT ;  /* 0x00000007ff007c0c */ /* 0x000fda000bf05270 */
[----:B------:R-:W-:Y:S05]  /*14830*/  @!P0 BRA `(.L_x_2213) ;  /* 0x0000002400248947 */ /* 0x000fea0003800000 */
[----:B------:R-:W-:Y:S05]  /*14840*/  BRA `(.L_x_2335) ;  /* 0xfffffffc00207947 */ /* 0x000fea000383ffff */
.L_x_2279:
        /* <DEDUP_REMOVED lines=14> */
.L_x_2336:
        /* <DEDUP_REMOVED lines=14> */
.L_x_2338:
[----:B------:R-:W-:-:S05]  /*14a10*/  ULDC UR4, c[0x0][0x8c4] ;  /* 0x0002310000047ab9 */ /* 0x000fca0000000800 */
.L_x_2337:
        /* <DEDUP_REMOVED lines=59> */
.L_x_2340:
        /* <DEDUP_REMOVED lines=13> */
.L_x_2341:
        /* <DEDUP_REMOVED lines=8> */
.L_x_2342:
        /* <DEDUP_REMOVED lines=21> */
.L_x_2343:
        /* <DEDUP_REMOVED lines=50> */
.L_x_2388:
        /* <DEDUP_REMOVED lines=15> */
.L_x_2346:
        /* <DEDUP_REMOVED lines=49> */
[----:B------:R-:W-:Y:S01]  /*15790*/  R2UR UR47, R0 ;  /* 0x00000000002f72ca */ /* 0x000fe200000e0000 */
[----:B------:R-:W-:-:S04]  /*157a0*/  IMAD.MOV.U32 R0, RZ, RZ, 0x8000 ;  /* 0x00008000ff007424 */ /* 0x000fc800078e00ff */
        /* <DEDUP_REMOVED lines=25> */
[----:B------:R-:W-:-:S07]  /*15940*/  IMAD.U32 R17, RZ, RZ, UR8 ;  /* 0x00000008ff117e24 */ /* 0x000fce000f8e00ff */
.L_x_2357:
[----:B-123--:R-:W-:-:S04]  /*15950*/  SHF.L.U32 R18, R10, 0x1f, RZ ;  /* 0x0000001f0a127819 */ /* 0x00efc800000006ff */
[----:B------:R-:W2:Y:S02]  /*15960*/  SYNCS.PHASECHK.TRANS64.TRYWAIT P1, [R15+URZ+0x30c40], R18 ;  /* 0x030c40120f0075a7 */ /* 0x000ea4000802017f */
[----:B--2---:R-:W-:Y:S05]  /*15970*/  @!P1 BRA `(.L_x_2349) ;  /* 0x0000001800289947 */ /* 0x004fea0003800000 */
.L_x_2389:
        /* <DEDUP_REMOVED lines=8> */
.L_x_2350:
        /* <DEDUP_REMOVED lines=17> */
[----:B------:R-:W-:Y:S01]  /*15b10*/  LEA.HI.X.SX32 R3, R19, R11, 0x1, P1 ;  /* 0x0000000b13037211 */ /* 0x000fe200008f0eff */
[----:B-1----:R-:W-:Y:S01]  /*15b20*/  IMAD.MOV.U32 R7, RZ, RZ, R4 ;  /* 0x000000ffff077224 */ /* 0x002fe200078e0004 */
        /* <DEDUP_REMOVED lines=10> */
[----:B-1-3--:R-:W-:Y:S05]  /*15bd0*/  @!P1 BRA `(.L_x_2351) ;  /* 0x0000001400a49947 */ /* 0x00afea0003800000 */
.L_x_2390:
        /* <DEDUP_REMOVED lines=8> */
.L_x_2352:
[----:B------:R-:W-:Y:S01]  /*15c60*/  IADD3 R19, R19, 0x80, RZ ;  /* 0x0000008013137810 */ /* 0x000fe20007ffe0ff */
[----:B------:R-:W-:Y:S01]  /*15c70*/  ULDC.64 UR8, c[0x0][0x700] ;  /* 0x0001c00000087ab9 */ /* 0x000fe20000000a00 */
[----:B------:R-:W-:Y:S01]  /*15c80*/  R2UR UR26, R15 ;  /* 0x000000000f1a72ca */ /* 0x000fe200000e0000 */
[----:B------:R-:W-:Y:S01]  /*15c90*/  IMAD.U32 R9, RZ, RZ, UR8 ;  /* 0x00000008ff097e24 */ /* 0x000fe2000f8e00ff */
[C---:B------:R-:W-:Y:S01]  /*15ca0*/  IADD3 R2, P1, R19.reuse, UR22, RZ ;  /* 0x0000001613027c10 */ /* 0x040fe2000ff3e0ff */
[----:B------:R-:W-:Y:S01]  /*15cb0*/  IMAD.U32 R8, RZ, RZ, UR9 ;  /* 0x00000009ff087e24 */ /* 0x000fe2000f8e00ff */
[----:B------:R-:W-:Y:S01]  /*15cc0*/  SHF.R.S32.HI R20, RZ, 0x1f, R19 ;  /* 0x0000001fff147819 */ /* 0x000fe20000011413 */
[----:B------:R-:W-:Y:S01]  /*15cd0*/  VIADD R21, R19, UR7 ;  /* 0x0000000713157c36 */ /* 0x000fe20008000000 */
[----:B------:R-:W-:Y:S01]  /*15ce0*/  LEA R3, P2, R2, R9, 0x2 ;  /* 0x0000000902037211 */ /* 0x000fe200078410ff */
[----:B------:R-:W-:Y:S01]  /*15cf0*/  UMOV UR24, 0x0 ;  /* 0x0000000000187882 */ /* 0x000fe20000000000 */
[----:B------:R-:W-:Y:S01]  /*15d00*/  UMOV UR25, 0x14f00000 ;  /* 0x14f0000000197882 */ /* 0x000fe20000000000 */
[----:B------:R-:W-:Y:S01]  /*15d10*/  UMOV UR18, URZ ;  /* 0x0000003f00127c82 */ /* 0x000fe20008000000 */
[----:B------:R-:W-:Y:S01]  /*15d20*/  R2UR UR28, R3 ;  /* 0x00000000031c72ca */ /* 0x000fe200000e0000 */
[----:B------:R-:W-:Y:S01]  /*15d30*/  UMOV UR10, 0x20 ;  /* 0x00000020000a7882 */ /* 0x000fe20000000000 */
[----:B------:R-:W-:Y:S01]  /*15d40*/  IADD3.X R3, R20, R14, RZ, P1, !PT ;  /* 0x0000000e14037210 */ /* 0x000fe20000ffe4ff */
[----:B------:R-:W-:Y:S01]  /*15d50*/  UIADD3 UR16, UR26, 0x14000, URZ ;  /* 0x000140001a107890 */ /* 0x000fe2000fffe03f */
[----:B------:R-:W-:Y:S01]  /*15d60*/  R2UR UR19, R21 ;  /* 0x00000000151372ca */ /* 0x000fe200000e0000 */
[----:B------:R-:W-:Y:S01]  /*15d70*/  UIADD3 UR17, UR26, 0x30c18, URZ ;  /* 0x00030c181a117890 */ /* 0x000fe2000fffe03f */
[----:B------:R-:W-:Y:S01]  /*15d80*/  LEA.HI.X R3, R2, R8, R3, 0x2, P2 ;  /* 0x0000000802037211 */ /* 0x000fe200010f1403 */
[----:B------:R-:W-:Y:S01]  /*15d90*/  UIADD3 UR26, UR26, 0x20200, URZ ;  /* 0x000202001a1a7890 */ /* 0x000fe2000fffe03f */
[----:B------:R-:W-:-:S02]  /*15da0*/  IADD3 R2, P1, R7, 0xf0, RZ ;  /* 0x000000f007027810 */ /* 0x000fc40007f3e0ff */
[----:B------:R-:W-:Y:S02]  /*15db0*/  R2UR UR29, R3 ;  /* 0x00000000031d72ca */ /* 0x000fe400000e0000 */
[----:B------:R-:W-:Y:S01]  /*15dc0*/  R2UR UR8, R2 ;  /* 0x00000000020872ca */ /* 0x000fe200000e0000 */
[----:B------:R-:W-:Y:S01]  /*15dd0*/  IMAD.X R3, RZ, RZ, R6, P1 ;  /* 0x000000ffff037224 */ /* 0x000fe200008e0606 */
[----:B------:R-:W-:-:S04]  /*15de0*/  UMOV UR27, UR17 ;  /* 0x00000011001b7c82 */ /* 0x000fc80008000000 */
[----:B------:R-:W-:-:S13]  /*15df0*/  R2UR UR9, R3 ;  /* 0x00000000030972ca */ /* 0x000fda00000e0000 */
[----:B------:R3:W-:Y:S01]  /*15e00*/  UTMALDG.4D [UR16], [UR8], desc[UR24] ;  /* 0x00001810080075b4 */ /* 0x0007e20008019000 */
[----:B------:R3:W-:Y:S01]  /*15e10*/  UBLKCP.S.G [UR26], [UR28], UR10 ;  /* 0x0000001a1c0073ba */ /* 0x0007e2000800020a */
[----:B------:R-:W4:Y:S02]  /*15e20*/  SYNCS.PHASECHK.TRANS64.TRYWAIT P1, [R15+URZ+0x30c48], R18 ;  /* 0x030c48120f0075a7 */ /* 0x000f24000802017f */
[----:B---34-:R-:W-:Y:S05]  /*15e30*/  @!P1 BRA `(.L_x_2353) ;  /* 0x0000001400209947 */ /* 0x018fea0003800000 */
.L_x_2391:
        /* <DEDUP_REMOVED lines=8> */
.L_x_2354:
        /* <DEDUP_REMOVED lines=24> */
.L_x_2393:
        /* <DEDUP_REMOVED lines=8> */
.L_x_2356:
        /* <DEDUP_REMOVED lines=30> */
.L_x_2348:
[----:B------:R-:W4:Y:S02]  /*162a0*/  LDL.LU R4, [R1+0x4] ;  /* 0x0000040001047983 */ /* 0x000f240000300800 */
[----:B----4-:R-:W-:Y:S02]  /*162b0*/  ISETP.NE.AND P1, PT, R4, RZ, PT ;  /* 0x000000ff0400720c */ /* 0x010fe40003f25270 */
[----:B------:R4:W5:Y:S11]  /*162c0*/  LDL R4, [R1] ;  /* 0x0000000001047983 */ /* 0x0009760000100800 */
[----:B----4-:R-:W-:Y:S05]  /*162d0*/  @!P1 BRA `(.L_x_2347) ;  /* 0x0000000400249947 */ /* 0x010fea0003800000 */
[----:B------:R-:W-:-:S04]  /*162e0*/  SHF.L.U32 R12, R10, 0x1f, RZ ;  /* 0x0000001f0a0c7819 */ /* 0x000fc800000006ff */
[----:B------:R-:W4:Y:S02]  /*162f0*/  SYNCS.PHASECHK.TRANS64.TRYWAIT P1, [R15+URZ+0x30c40], R12 ;  /* 0x030c400c0f0075a7 */ /* 0x000f24000802017f */
[----:B----4-:R-:W-:Y:S05]  /*16300*/  @!P1 BRA `(.L_x_2358) ;  /* 0x0000001000189947 */ /* 0x010fea0003800000 */
.L_x_2394:
        /* <DEDUP_REMOVED lines=8> */
.L_x_2359:
        /* <DEDUP_REMOVED lines=27> */
.L_x_2395:
        /* <DEDUP_REMOVED lines=8> */
.L_x_2361:
        /* <DEDUP_REMOVED lines=27> */
.L_x_2347:
[----:B------:R-:W1:Y:S01]  /*16770*/  S2R R0, SR_TID.X ;  /* 0x0000000000007919 */ /* 0x000e620000002100 */
[----:B------:R-:W-:Y:S01]  /*16780*/  IMAD R3, R16, 0x8, R15 ;  /* 0x0000000810037824 */ /* 0x000fe200078e020f */
[----:B-1----:R-:W-:Y:S02]  /*16790*/  LOP3.LUT R2, R0, 0x7f, RZ, 0xc0, !PT ;  /* 0x0000007f00027812 */ /* 0x002fe400078ec0ff */
[----:B------:R-:W-:Y:S02]  /*167a0*/  SHF.L.U32 R0, R10, 0x1f, RZ ;  /* 0x0000001f0a007819 */ /* 0x000fe400000006ff */
[----:B------:R-:W-:Y:S02]  /*167b0*/  ISETP.NE.AND P1, PT, R2, RZ, PT ;  /* 0x000000ff0200720c */ /* 0x000fe40003f25270 */
[----:B------:R-:W1:Y:S02]  /*167c0*/  SYNCS.PHASECHK.TRANS64.TRYWAIT P0, [R3+URZ+0x30c40], R0 ;  /* 0x030c4000030075a7 */ /* 0x000e64000800017f */
[----:B-1----:R-:W-:Y:S09]  /*167d0*/  @!P0 BRA `(.L_x_2362) ;  /* 0x0000000c000c8947 */ /* 0x002ff20003800000 */
.L_x_2396:
[----:B------:R-:W-:Y:S05]  /*167e0*/  @P1 BRA `(.L_x_2363) ;  /* 0x0000000000181947 */ /* 0x000fea0003800000 */
[----:B------:R-:W1:Y:S01]  /*167f0*/  S2R R2, SR_TID.X ;  /* 0x0000000000027919 */ /* 0x000e620000002100 */
[----:B------:R-:W-:-:S04]  /*16800*/  MOV R0, 0x4200 ;  /* 0x0000420000007802 */ /* 0x000fc80000000f00 */
[----:B------:R1:W-:Y:S02]  /*16810*/  SYNCS.ARRIVE.TRANS64 RZ, [R3+URZ+0x30c30], R0 ;  /* 0x030c300003ff79a7 */ /* 0x0003e4000800003f */
[----:B-1----:R-:W-:-:S13]  /*16820*/  LOP3.LUT P0, RZ, R2, 0x1f, RZ, 0xc0, !PT ;  /* 0x0000001f02ff7812 */ /* 0x002fda000780c0ff */
[----:B------:R-:W-:Y:S05]  /*16830*/  @!P0 BRA `(.L_x_2363) ;  /* 0x0000000000048947 */ /* 0x000fea0003800000 */
[----:B------:R-:W-:Y:S01]  /*16840*/  BPT.TRAP 0x1 ;  /* 0x000000040000795c */ /* 0x000fe20000300000 */
.L_x_2363:
        /* <DEDUP_REMOVED lines=34> */
.L_x_2344:
[----:B------:R-:W-:Y:S05]  /*16a70*/  BSYNC B0 ;  /* 0x0000000000007941 */ /* 0x000fea0003800000 */
.L_x_2339:
[----:B------:R-:W-:-:S03]  /*16a80*/  UMOV UR8, 0xffffffff ;  /* 0xffffffff00087882 */ /* 0x000fc60000000000 */
[----:B------:R-:W-:Y:S05]  /*16a90*/  BRA.DIV UR8, `(.L_x_2364) ;  /* 0x0000000a08707947 */ /* 0x000fea000b800000 */
[----:B------:R-:W-:-:S13]  /*16aa0*/  ELECT P6, URZ, PT ;  /* 0x00000000003f782f */ /* 0x000fda00038c0000 */
.L_x_2399:
[----:B------:R-:W-:Y:S05]  /*16ab0*/  @!P6 BRA `(.L_x_2213) ;  /* 0x000000000084e947 */ /* 0x000fea0003800000 */
[----:B------:R-:W-:-:S06]  /*16ac0*/  ULOP3.LUT UR8, UR36, 0x2, URZ, 0xfc, !UPT ;  /* 0x0000000224087892 */ /* 0x000fcc000f8efc3f */
[----:B------:R-:W-:-:S05]  /*16ad0*/  IMAD.U32 R2, RZ, RZ, UR8 ;  /* 0x00000008ff027e24 */ /* 0x000fca000f8e00ff */
[----:B------:R-:W-:-:S13]  /*16ae0*/  ISETP.NE.AND P2, PT, R2, 0x3, PT ;  /* 0x000000030200780c */ /* 0x000fda0003f45270 */
[----:B------:R-:W-:Y:S05]  /*16af0*/  @!P2 BRA `(.L_x_2365) ;  /* 0x000000000004a947 */ /* 0x000fea0003800000 */
[----:B---3--:R-:W-:Y:S01]  /*16b00*/  BPT.TRAP 0x1 ;  /* 0x000000040000795c */ /* 0x008fe20000300000 */
.L_x_2365:
        /* <DEDUP_REMOVED lines=15> */
.L_x_2400:
[----:B------:R-:W2:Y:S02]  /*16c00*/  SYNCS.PHASECHK.TRANS64.TRYWAIT P0, [R3+URZ], R2 ;  /* 0x00000002030075a7 */ /* 0x000ea4000800017f */
[----:B--2---:R-:W-:Y:S05]  /*16c10*/  @!P0 BRA `(.L_x_2367) ;  /* 0x0000000800448947 */ /* 0x004fea0003800000 */
.L_x_2401:
[----:B------:R-:W-:Y:S05]  /*16c20*/  @!P2 BRA `(.L_x_2368) ;  /* 0x000000000004a947 */ /* 0x000fea0003800000 */
[----:B---3--:R-:W-:Y:S01]  /*16c30*/  BPT.TRAP 0x1 ;  /* 0x000000040000795c */ /* 0x008fe20000300000 */
.L_x_2368:
[----:B--2---:R-:W-:-:S05]  /*16c40*/  IADD3 R3, R8, 0x30c40, RZ ;  /* 0x00030c4008037810 */ /* 0x004fca0007ffe0ff */
[----:B------:R-:W-:-:S04]  /*16c50*/  IMAD R5, R0, 0x8, R3 ;  /* 0x0000000800057824 */ /* 0x000fc800078e0203 */
[----:B------:R-:W2:Y:S02]  /*16c60*/  SYNCS.PHASECHK.TRANS64.TRYWAIT P0, [R5+URZ], R4 ;  /* 0x00000004050075a7 */ /* 0x000ea4000800017f */
[----:B--2---:R-:W-:Y:S05]  /*16c70*/  @!P0 BRA `(.L_x_2369) ;  /* 0x0000000800408947 */ /* 0x004fea0003800000 */
.L_x_2402:
[----:B------:R-:W-:-:S07]  /*16c80*/  LEA R3, R6, R3, 0x3 ;  /* 0x0000000306037211 */ /* 0x000fce00078e18ff */
.L_x_2370:
[----:B----4-:R4:W1:Y:S02]  /*16c90*/  SYNCS.PHASECHK.TRANS64.TRYWAIT P0, [R3+URZ], R2 ;  /* 0x00000002030075a7 */ /* 0x010864000800017f */
[----:B-1----:R-:W-:Y:S05]  /*16ca0*/  @!P0 NANOSLEEP.SYNCS 0x989680 ;  /* 0x009896800000895d */ /* 0x002fea0003900000 */
[----:B------:R-:W1:Y:S02]  /*16cb0*/  @!P0 SYNCS.PHASECHK.TRANS64 P0, [R3+URZ], R2 ;  /* 0x00000002030085a7 */ /* 0x000e64000800007f */
[----:B-1----:R-:W-:Y:S05]  /*16cc0*/  @!P0 BRA `(.L_x_2370) ;  /* 0xfffffffc00f08947 */ /* 0x002fea000383ffff */
.L_x_2213:
[----:B---3--:R-:W-:Y:S05]  /*16cd0*/  BSYNC B6 ;  /* 0x0000000000067941 */ /* 0x008fea0003800000 */
.L_x_2207:
[----:B------:R-:W-:Y:S05]  /*16ce0*/  EXIT ;  /* 0x000000000000794d */ /* 0x000fea0003800000 */
.L_x_2224:
[----:B------:R-:W-:Y:S01]  /*16cf0*/  IMAD.MOV.U32 R13, RZ, RZ, R18 ;  /* 0x000000ffff0d7224 */ /* 0x000fe200078e0012 */
[----:B------:R-:W-:Y:S01]  /*16d00*/  MOV R12, RZ ;  /* 0x000000ff000c7202 */ /* 0x000fe20000000f00 */
[----:B------:R-:W-:Y:S01]  /*16d10*/  IMAD.MOV.U32 R11, RZ, RZ, 0x1f ;  /* 0x0000001fff0b7424 */ /* 0x000fe200078e00ff */
[----:B------:R-:W-:-:S07]  /*16d20*/  MOV R15, 0xffffffff ;  /* 0xffffffff000f7802 */ /* 0x000fce0000000f00 */
[----:B------:R-:W-:Y:S05]  /*16d30*/  WARPSYNC.COLLECTIVE R15, `(.L_x_2371) ;  /* 0x000000000f087348 */ /* 0x000fea0003c00000 */
[----:B------:R1:W2:Y:S02]  /*16d40*/  SHFL.IDX P6, R14, R13, R12, R11 ;  /* 0x0000000c0d0e7389 */ /* 0x0002a400000c000b */
[----:B-12---:R-:W-:Y:S01]  /*16d50*/  ENDCOLLECTIVE ;  /* 0x000000000000791b */ /* 0x006fe20003800000 */
.L_x_2371:
[----:B------:R-:W-:Y:S05]  /*16d60*/  BRA `(.L_x_2372) ;  /* 0xfffffea400ac7947 */ /* 0x000fea000383ffff */
.L_x_2226:
[----:B--2---:R2:W3:Y:S02]  /*16d70*/  SYNCS.PHASECHK.TRANS64.TRYWAIT P0, [R16+URZ+0x30c00], R11 ;  /* 0x030c000b100075a7 */ /* 0x0044e4000800017f */
[----:B---3--:R-:W-:Y:S05]  /*16d80*/  @!P0 NANOSLEEP.SYNCS 0x989680 ;  /* 0x009896800000895d */ /* 0x008fea0003900000 */
[----:B------:R-:W3:Y:S02]  /*16d90*/  @!P0 SYNCS.PHASECHK.TRANS64 P0, [R16+URZ+0x30c00], R11 ;  /* 0x030c000b100085a7 */ /* 0x000ee4000800007f */
[----:B---3--:R-:W-:Y:S05]  /*16da0*/  @!P0 BRA `(.L_x_2226) ;  /* 0xfffffffc00f08947 */ /* 0x008fea000383ffff */
[----:B------:R-:W-:Y:S05]  /*16db0*/  BRA `(.L_x_2225) ;  /* 0xfffffea400f87947 */ /* 0x000fea000383ffff */
.L_x_2231:
[----:B--2---:R2:W3:Y:S02]  /*16dc0*/  SYNCS.PHASECHK.TRANS64.TRYWAIT P0, [R6+URZ+0x30c10], R23 ;  /* 0x030c1017060075a7 */ /* 0x0044e4000800017f */
[----:B---3--:R-:W-:Y:S05]  /*16dd0*/  @!P0 NANOSLEEP.SYNCS 0x989680 ;  /* 0x009896800000895d */ /* 0x008fea0003900000 */
[----:B------:R-:W3:Y:S02]  /*16de0*/  @!P0 SYNCS.PHASECHK.TRANS64 P0, [R6+URZ+0x30c10], R23 ;  /* 0x030c1017060085a7 */ /* 0x000ee4000800007f */
[----:B---3--:R-:W-:Y:S05]  /*16df0*/  @!P0 BRA `(.L_x_2231) ;  /* 0xfffffffc00f08947 */ /* 0x008fea000383ffff */
[----:B------:R-:W-:Y:S05]  /*16e00*/  BRA `(.L_x_2230) ;  /* 0xfffffeb000ac7947 */ /* 0x000fea000383ffff */
.L_x_2235:
[----:B------:R1:W1:Y:S02]  /*16e10*/  SYNCS.PHASECHK.TRANS64.TRYWAIT P0, [R6+URZ+0x30c30], R23 ;  /* 0x030c3017060075a7 */ /* 0x000264000800017f */
[----:B-1----:R-:W-:Y:S05]  /*16e20*/  @!P0 NANOSLEEP.SYNCS 0x989680 ;  /* 0x009896800000895d */ /* 0x002fea0003900000 */
[----:B------:R-:W1:Y:S02]  /*16e30*/  @!P0 SYNCS.PHASECHK.TRANS64 P0, [R6+URZ+0x30c30], R23 ;  /* 0x030c3017060085a7 */ /* 0x000e64000800007f */
[----:B-1----:R-:W-:Y:S05]  /*16e40*/  @!P0 BRA `(.L_x_2235) ;  /* 0xfffffffc00f08947 */ /* 0x002fea000383ffff */
[----:B------:R-:W-:Y:S05]  /*16e50*/  BRA `(.L_x_2234) ;  /* 0xfffffeb400b47947 */ /* 0x000fea000383ffff */
.L_x_2243:
[----:B--2---:R2:W3:Y:S02]  /*16e60*/  SYNCS.PHASECHK.TRANS64.TRYWAIT P1, [R6+URZ+0x30c10], R21 ;  /* 0x030c1015060075a7 */ /* 0x0044e4000802017f */
[----:B---3--:R-:W-:Y:S05]  /*16e70*/  @!P1 NANOSLEEP.SYNCS 0x989680 ;  /* 0x009896800000995d */ /* 0x008fea0003900000 */
[----:B------:R-:W3:Y:S02]  /*16e80*/  @!P1 SYNCS.PHASECHK.TRANS64 P1, [R6+URZ+0x30c10], R21 ;  /* 0x030c1015060095a7 */ /* 0x000ee4000802007f */
[----:B---3--:R-:W-:Y:S05]  /*16e90*/  @!P1 BRA `(.L_x_2243) ;  /* 0xfffffffc00f09947 */ /* 0x008fea000383ffff */
[----:B------:R-:W-:Y:S05]  /*16ea0*/  BRA `(.L_x_2242) ;  /* 0xffffff0800bc7947 */ /* 0x000fea000383ffff */
.L_x_2247:
[----:B------:R1:W1:Y:S02]  /*16eb0*/  SYNCS.PHASECHK.TRANS64.TRYWAIT P1, [R6+URZ+0x30c30], R21 ;  /* 0x030c3015060075a7 */ /* 0x000264000802017f */
[----:B-1----:R-:W-:Y:S05]  /*16ec0*/  @!P1 NANOSLEEP.SYNCS 0x989680 ;  /* 0x009896800000995d */ /* 0x002fea0003900000 */
[----:B------:R-:W1:Y:S02]  /*16ed0*/  @!P1 SYNCS.PHASECHK.TRANS64 P1, [R6+URZ+0x30c30], R21 ;  /* 0x030c3015060095a7 */ /* 0x000e64000802007f */
[----:B-1----:R-:W-:Y:S05]  /*16ee0*/  @!P1 BRA `(.L_x_2247) ;  /* 0xfffffffc00f09947 */ /* 0x002fea000383ffff */
[----:B------:R-:W-:Y:S05]  /*16ef0*/  BRA `(.L_x_2246) ;  /* 0xffffff0c00bc7947 */ /* 0x000fea000383ffff */
.L_x_2255:
[----:B--2---:R2:W4:Y:S02]  /*16f00*/  SYNCS.PHASECHK.TRANS64.TRYWAIT P0, [R6+URZ+0x30c10], R21 ;  /* 0x030c1015060075a7 */ /* 0x004524000800017f */
[----:B----4-:R-:W-:Y:S05]  /*16f10*/  @!P0 NANOSLEEP.SYNCS 0x989680 ;  /* 0x009896800000895d */ /* 0x010fea0003900000 */
[----:B------:R-:W4:Y:S02]  /*16f20*/  @!P0 SYNCS.PHASECHK.TRANS64 P0, [R6+URZ+0x30c10], R21 ;  /* 0x030c1015060085a7 */ /* 0x000f24000800007f */
[----:B----4-:R-:W-:Y:S05]  /*16f30*/  @!P0 BRA `(.L_x_2255) ;  /* 0xfffffffc00f08947 */ /* 0x010fea000383ffff */
[----:B------:R-:W-:Y:S05]  /*16f40*/  BRA `(.L_x_2254) ;  /* 0xffffff5400f47947 */ /* 0x000fea000383ffff */
.L_x_2259:
[----:B------:R1:W1:Y:S02]  /*16f50*/  SYNCS.PHASECHK.TRANS64.TRYWAIT P0, [R6+URZ+0x30c30], R21 ;  /* 0x030c3015060075a7 */ /* 0x000264000800017f */
[----:B-1----:R-:W-:Y:S05]  /*16f60*/  @!P0 NANOSLEEP.SYNCS 0x989680 ;  /* 0x009896800000895d */ /* 0x002fea0003900000 */
[----:B------:R-:W1:Y:S02]  /*16f70*/  @!P0 SYNCS.PHASECHK.TRANS64 P0, [R6+URZ+0x30c30], R21 ;  /* 0x030c3015060085a7 */ /* 0x000e64000800007f */
[----:B-1----:R-:W-:Y:S05]  /*16f80*/  @!P0 BRA `(.L_x_2259) ;  /* 0xfffffffc00f08947 */ /* 0x002fea000383ffff */
[----:B------:R-:W-:Y:S05]  /*16f90*/  BRA `(.L_x_2258) ;  /* 0xffffff5800fc7947 */ /* 0x000fea000383ffff */
.L_x_2266:
[----:B------:R-:W-:Y:S01]  /*16fa0*/  BSSY B0, `(.L_x_2373) ;  /* 0x0000005000007945 */ /* 0x000fe20003800000 */
[----:B------:R-:W-:-:S07]  /*16fb0*/  IMAD.MOV.U32 R15, RZ, RZ, -0x1 ;  /* 0xffffffffff0f7424 */ /* 0x000fce00078e00ff */
[----:B---3--:R-:W-:Y:S05]  /*16fc0*/  WARPSYNC.COLLECTIVE R15, `(.L_x_2374) ;  /* 0x000000000f087348 */ /* 0x008fea0003c00000 */
[----:B------:R-:W-:Y:S01]  /*16fd0*/  NOP ;  /* 0x0000000000007918 */ /* 0x000fe20000000000 */
[----:B---3--:R-:W-:Y:S01]  /*16fe0*/  ENDCOLLECTIVE ;  /* 0x000000000000791b */ /* 0x008fe20003800000 */
.L_x_2374:
[----:B------:R-:W-:Y:S05]  /*16ff0*/  BSYNC B0 ;  /* 0x0000000000007941 */ /* 0x000fea0003800000 */
.L_x_2373:
[----:B------:R-:W-:Y:S05]  /*17000*/  BRA `(.L_x_2375) ;  /* 0xffffffb000107947 */ /* 0x000fea000383ffff */
.L_x_2275:
[----:B------:R-:W-:Y:S01]  /*17010*/  BSSY B0, `(.L_x_2376) ;  /* 0x0000005000007945 */ /* 0x000fe20003800000 */
[----:B------:R-:W-:-:S07]  /*17020*/  MOV R15, 0xffffffff ;  /* 0xffffffff000f7802 */ /* 0x000fce0000000f00 */
[----:B-1-3--:R-:W-:Y:S05]  /*17030*/  WARPSYNC.COLLECTIVE R15, `(.L_x_2377) ;  /* 0x000000000f087348 */ /* 0x00afea0003c00000 */
[----:B------:R-:W-:Y:S01]  /*17040*/  NOP ;  /* 0x0000000000007918 */ /* 0x000fe20000000000 */
[----:B-1-3--:R-:W-:Y:S01]  /*17050*/  ENDCOLLECTIVE ;  /* 0x000000000000791b */ /* 0x00afe20003800000 */
.L_x_2377:
[----:B------:R-:W-:Y:S05]  /*17060*/  BSYNC B0 ;  /* 0x0000000000007941 */ /* 0x000fea0003800000 */
.L_x_2376:
[----:B------:R-:W-:Y:S05]  /*17070*/  BRA `(.L_x_2378) ;  /* 0xffffffb000f07947 */ /* 0x000fea000383ffff */
.L_x_2292:
[----:B------:R-:W-:Y:S01]  /*17080*/  BSSY B0, `(.L_x_2379) ;  /* 0x0000005000007945 */ /* 0x000fe20003800000 */
[----:B------:R-:W-:-:S07]  /*17090*/  IMAD.MOV.U32 R15, RZ, RZ, -0x1 ;  /* 0xffffffffff0f7424 */ /* 0x000fce00078e00ff */
[----:B------:R-:W-:Y:S05]  /*170a0*/  WARPSYNC.COLLECTIVE R15, `(.L_x_2380) ;  /* 0x000000000f087348 */ /* 0x000fea0003c00000 */
[----:B------:R-:W-:Y:S01]  /*170b0*/  NOP ;  /* 0x0000000000007918 */ /* 0x000fe20000000000 */
[----:B------:R-:W-:Y:S01]  /*170c0*/  ENDCOLLECTIVE ;  /* 0x000000000000791b */ /* 0x000fe20003800000 */
.L_x_2380:
[----:B------:R-:W-:Y:S05]  /*170d0*/  BSYNC B0 ;  /* 0x0000000000007941 */ /* 0x000fea0003800000 */
.L_x_2379:
[----:B------:R-:W-:Y:S05]  /*170e0*/  BRA `(.L_x_2381) ;  /* 0xffffffc000387947 */ /* 0x000fea000383ffff */
.L_x_2305:
[----:B------:R-:W-:Y:S01]  /*170f0*/  BSSY B0, `(.L_x_2382) ;  /* 0x0000005000007945 */ /* 0x000fe20003800000 */
[----:B------:R-:W-:-:S07]  /*17100*/  MOV R15, 0xffffffff ;  /* 0xffffffff000f7802 */ /* 0x000fce0000000f00 */
[----:B------:R-:W-:Y:S05]  /*17110*/  WARPSYNC.COLLECTIVE R15, `(.L_x_2383) ;  /* 0x000000000f087348 */ /* 0x000fea0003c00000 */
[----:B------:R-:W-:Y:S01]  /*17120*/  NOP ;  /* 0x0000000000007918 */ /* 0x000fe20000000000 */
[----:B------:R-:W-:Y:S01]  /*17130*/  ENDCOLLECTIVE ;  /* 0x000000000000791b */ /* 0x000fe20003800000 */
.L_x_2383:
[----:B------:R-:W-:Y:S05]  /*17140*/  BSYNC B0 ;  /* 0x0000000000007941 */ /* 0x000fea0003800000 */
.L_x_2382:
[----:B------:R-:W-:Y:S05]  /*17150*/  BRA `(.L_x_2384) ;  /* 0xffffffc400c87947 */ /* 0x000fea000383ffff */
.L_x_2317:
[----:B------:R-:W-:Y:S01]  /*17160*/  BSSY B0, `(.L_x_2385) ;  /* 0x0000005000007945 */ /* 0x000fe20003800000 */
[----:B------:R-:W-:-:S07]  /*17170*/  IMAD.MOV.U32 R15, RZ, RZ, -0x1 ;  /* 0xffffffffff0f7424 */ /* 0x000fce00078e00ff */
[----:B------:R-:W-:Y:S05]  /*17180*/  WARPSYNC.COLLECTIVE R15, `(.L_x_2386) ;  /* 0x000000000f087348 */ /* 0x000fea0003c00000 */
[----:B------:R-:W-:Y:S01]  /*17190*/  NOP ;  /* 0x0000000000007918 */ /* 0x000fe20000000000 */
[----:B------:R-:W-:Y:S01]  /*171a0*/  ENDCOLLECTIVE ;  /* 0x000000000000791b */ /* 0x000fe20003800000 */
.L_x_2386:
[----:B------:R-:W-:Y:S05]  /*171b0*/  BSYNC B0 ;  /* 0x0000000000007941 */ /* 0x000fea0003800000 */
.L_x_2385:
[----:B------:R-:W-:Y:S05]  /*171c0*/  BRA `(.L_x_2387) ;  /* 0xffffffc800f07947 */ /* 0x000fea000383ffff */
.L_x_2345:
[----:B-1----:R1:W2:Y:S02]  /*171d0*/  SYNCS.PHASECHK.TRANS64.TRYWAIT P0, [R15+URZ+0x30c20], R0 ;  /* 0x030c20000f0075a7 */ /* 0x0022a4000800017f */
[----:B--2---:R-:W-:Y:S05]  /*171e0*/  @!P0 NANOSLEEP.SYNCS 0x989680 ;  /* 0x009896800000895d */ /* 0x004fea0003900000 */
[----:B------:R-:W2:Y:S02]  /*171f0*/  @!P0 SYNCS.PHASECHK.TRANS64 P0, [R15+URZ+0x30c20], R0 ;  /* 0x030c20000f0085a7 */ /* 0x000ea4000800007f */
[----:B--2---:R-:W-:Y:S05]  /*17200*/  @!P0 BRA `(.L_x_2345) ;  /* 0xfffffffc00f08947 */ /* 0x004fea000383ffff */
[----:B------:R-:W-:Y:S05]  /*17210*/  BRA `(.L_x_2388) ;  /* 0xffffffe0005c7947 */ /* 0x000fea000383ffff */
.L_x_2349:
[----:B--2---:R2:W3:Y:S02]  /*17220*/  SYNCS.PHASECHK.TRANS64.TRYWAIT P1, [R15+URZ+0x30c40], R18 ;  /* 0x030c40120f0075a7 */ /* 0x0044e4000802017f */
[----:B---3--:R-:W-:Y:S05]  /*17230*/  @!P1 NANOSLEEP.SYNCS 0x989680 ;  /* 0x009896800000995d */ /* 0x008fea0003900000 */
[----:B------:R-:W3:Y:S02]  /*17240*/  @!P1 SYNCS.PHASECHK.TRANS64 P1, [R15+URZ+0x30c40], R18 ;  /* 0x030c40120f0095a7 */ /* 0x000ee4000802007f */
[----:B---3--:R-:W-:Y:S05]  /*17250*/  @!P1 BRA `(.L_x_2349) ;  /* 0xfffffffc00f09947 */ /* 0x008fea000383ffff */
[----:B------:R-:W-:Y:S05]  /*17260*/  BRA `(.L_x_2389) ;  /* 0xffffffe400c47947 */ /* 0x000fea000383ffff */
.L_x_2351:
[----:B-1----:R1:W3:Y:S02]  /*17270*/  SYNCS.PHASECHK.TRANS64.TRYWAIT P1, [R15+URZ+0x30c28], R18 ;  /* 0x030c28120f0075a7 */ /* 0x0022e4000802017f */
[----:B---3--:R-:W-:Y:S05]  /*17280*/  @!P1 NANOSLEEP.SYNCS 0x989680 ;  /* 0x009896800000995d */ /* 0x008fea0003900000 */
[----:B------:R-:W3:Y:S02]  /*17290*/  @!P1 SYNCS.PHASECHK.TRANS64 P1, [R15+URZ+0x30c28], R18 ;  /* 0x030c28120f0095a7 */ /* 0x000ee4000802007f */
[----:B---3--:R-:W-:Y:S05]  /*172a0*/  @!P1 BRA `(.L_x_2351) ;  /* 0xfffffffc00f09947 */ /* 0x008fea000383ffff */
[----:B------:R-:W-:Y:S05]  /*172b0*/  BRA `(.L_x_2390) ;  /* 0xffffffe800487947 */ /* 0x000fea000383ffff */
.L_x_2353:
[----:B---3--:R3:W4:Y:S02]  /*172c0*/  SYNCS.PHASECHK.TRANS64.TRYWAIT P1, [R15+URZ+0x30c48], R18 ;  /* 0x030c48120f0075a7 */ /* 0x008724000802017f */
[----:B----4-:R-:W-:Y:S05]  /*172d0*/  @!P1 NANOSLEEP.SYNCS 0x989680 ;  /* 0x009896800000995d */ /* 0x010fea0003900000 */
[----:B------:R-:W4:Y:S02]  /*172e0*/  @!P1 SYNCS.PHASECHK.TRANS64 P1, [R15+URZ+0x30c48], R18 ;  /* 0x030c48120f0095a7 */ /* 0x000f24000802007f */
[----:B----4-:R-:W-:Y:S05]  /*172f0*/  @!P1 BRA `(.L_x_2353) ;  /* 0xfffffffc00f09947 */ /* 0x010fea000383ffff */
[----:B------:R-:W-:Y:S05]  /*17300*/  BRA `(.L_x_2391) ;  /* 0xffffffe800cc7947 */ /* 0x000fea000383ffff */
.L_x_2355:
[----:B------:R-:W-:-:S07]  /*17310*/  SHF.L.U32 R4, R10, 0x1f, RZ ;  /* 0x0000001f0a047819 */ /* 0x000fce00000006ff */
.L_x_2392:
[----:B----4-:R4:W1:Y:S02]  /*17320*/  SYNCS.PHASECHK.TRANS64.TRYWAIT P1, [R15+URZ+0x30c20], R4 ;  /* 0x030c20040f0075a7 */ /* 0x010864000802017f */
[----:B-1----:R-:W-:Y:S05]  /*17330*/  @!P1 NANOSLEEP.SYNCS 0x989680 ;  /* 0x009896800000995d */ /* 0x002fea0003900000 */
[----:B------:R-:W1:Y:S02]  /*17340*/  @!P1 SYNCS.PHASECHK.TRANS64 P1, [R15+URZ+0x30c20], R4 ;  /* 0x030c20040f0095a7 */ /* 0x000e64000802007f */
[----:B-1----:R-:W-:Y:S05]  /*17350*/  @!P1 BRA `(.L_x_2392) ;  /* 0xfffffffc00f09947 */ /* 0x002fea000383ffff */
[----:B------:R-:W-:Y:S05]  /*17360*/  BRA `(.L_x_2393) ;  /* 0xffffffec00347947 */ /* 0x000fea000383ffff */
.L_x_2358:
[----:B----4-:R4:W1:Y:S02]  /*17370*/  SYNCS.PHASECHK.TRANS64.TRYWAIT P1, [R15+URZ+0x30c40], R12 ;  /* 0x030c400c0f0075a7 */ /* 0x010864000802017f */
[----:B-1----:R-:W-:Y:S05]  /*17380*/  @!P1 NANOSLEEP.SYNCS 0x989680 ;  /* 0x009896800000995d */ /* 0x002fea0003900000 */
[----:B------:R-:W1:Y:S02]  /*17390*/  @!P1 SYNCS.PHASECHK.TRANS64 P1, [R15+URZ+0x30c40], R12 ;  /* 0x030c400c0f0095a7 */ /* 0x000e64000802007f */
[----:B-1----:R-:W-:Y:S05]  /*173a0*/  @!P1 BRA `(.L_x_2358) ;  /* 0xfffffffc00f09947 */ /* 0x002fea000383ffff */
[----:B------:R-:W-:Y:S05]  /*173b0*/  BRA `(.L_x_2394) ;  /* 0xffffffec00d47947 */ /* 0x000fea000383ffff */
.L_x_2360:
[----:B-1----:R1:W2:Y:S02]  /*173c0*/  SYNCS.PHASECHK.TRANS64.TRYWAIT P1, [R15+URZ+0x30c28], R12 ;  /* 0x030c280c0f0075a7 */ /* 0x0022a4000802017f */
[----:B--2---:R-:W-:Y:S05]  /*173d0*/  @!P1 NANOSLEEP.SYNCS 0x989680 ;  /* 0x009896800000995d */ /* 0x004fea0003900000 */
[----:B------:R-:W2:Y:S02]  /*173e0*/  @!P1 SYNCS.PHASECHK.TRANS64 P1, [R15+URZ+0x30c28], R12 ;  /* 0x030c280c0f0095a7 */ /* 0x000ea4000802007f */
[----:B--2---:R-:W-:Y:S05]  /*173f0*/  @!P1 BRA `(.L_x_2360) ;  /* 0xfffffffc00f09947 */ /* 0x004fea000383ffff */
[----:B------:R-:W-:Y:S05]  /*17400*/  BRA `(.L_x_2395) ;  /* 0xfffffff0004c7947 */ /* 0x000fea000383ffff */
.L_x_2362:
[----:B------:R1:W1:Y:S02]  /*17410*/  SYNCS.PHASECHK.TRANS64.TRYWAIT P0, [R3+URZ+0x30c40], R0 ;  /* 0x030c4000030075a7 */ /* 0x000264000800017f */
[----:B-1----:R-:W-:Y:S05]  /*17420*/  @!P0 NANOSLEEP.SYNCS 0x989680 ;  /* 0x009896800000895d */ /* 0x002fea0003900000 */
[----:B------:R-:W1:Y:S02]  /*17430*/  @!P0 SYNCS.PHASECHK.TRANS64 P0, [R3+URZ+0x30c40], R0 ;  /* 0x030c4000030085a7 */ /* 0x000e64000800007f */
[----:B-1----:R-:W-:Y:S05]  /*17440*/  @!P0 BRA `(.L_x_2362) ;  /* 0xfffffffc00f08947 */ /* 0x002fea000383ffff */
[----:B------:R-:W-:Y:S05]  /*17450*/  BRA `(.L_x_2396) ;  /* 0xfffffff000e07947 */ /* 0x000fea000383ffff */
.L_x_2364:
[----:B------:R-:W-:Y:S01]  /*17460*/  BSSY B0, `(.L_x_2397) ;  /* 0x0000006000007945 */ /* 0x000fe20003800000 */
[----:B------:R-:W-:-:S07]  /*17470*/  MOV R15, 0xffffffff ;  /* 0xffffffff000f7802 */ /* 0x000fce0000000f00 */
[----:B---3--:R-:W-:Y:S05]  /*17480*/  WARPSYNC.COLLECTIVE R15, `(.L_x_2398) ;  /* 0x000000000f0c7348 */ /* 0x008fea0003c00000 */
[----:B------:R-:W-:Y:S02]  /*17490*/  ELECT P6, UR62, PT ;  /* 0x00000000003e782f */ /* 0x000fe400038c0000 */
[----:B------:R-:W-:Y:S01]  /*174a0*/  MOV R14, UR62 ;  /* 0x0000003e000e7c02 */ /* 0x000fe20008000f00 */
[----:B---3--:R-:W-:Y:S10]  /*174b0*/  ENDCOLLECTIVE ;  /* 0x000000000000791b */ /* 0x008ff40003800000 */
.L_x_2398:
[----:B------:R-:W-:Y:S05]  /*174c0*/  BSYNC B0 ;  /* 0x0000000000007941 */ /* 0x000fea0003800000 */
.L_x_2397:
[----:B------:R-:W-:Y:S05]  /*174d0*/  BRA `(.L_x_2399) ;  /* 0xfffffff400747947 */ /* 0x000fea000383ffff */
.L_x_2366:
[----:B-1----:R1:W2:Y:S02]  /*174e0*/  SYNCS.PHASECHK.TRANS64.TRYWAIT P0, [R7+URZ], R4 ;  /* 0x00000004070075a7 */ /* 0x0022a4000800017f */
[----:B--2---:R-:W-:Y:S05]  /*174f0*/  @!P0 NANOSLEEP.SYNCS 0x989680 ;  /* 0x009896800000895d */ /* 0x004fea0003900000 */
[----:B------:R-:W2:Y:S02]  /*17500*/  @!P0 SYNCS.PHASECHK.TRANS64 P0, [R7+URZ], R4 ;  /* 0x00000004070085a7 */ /* 0x000ea4000800007f */
[----:B--2---:R-:W-:Y:S05]  /*17510*/  @!P0 BRA `(.L_x_2366) ;  /* 0xfffffffc00f08947 */ /* 0x004fea000383ffff */
[----:B------:R-:W-:Y:S05]  /*17520*/  BRA `(.L_x_2400) ;  /* 0xfffffff400b47947 */ /* 0x000fea000383ffff */
.L_x_2367:
[----:B--2---:R2:W4:Y:S02]  /*17530*/  SYNCS.PHASECHK.TRANS64.TRYWAIT P0, [R3+URZ], R2 ;  /* 0x00000002030075a7 */ /* 0x004524000800017f */
[----:B----4-:R-:W-:Y:S05]  /*17540*/  @!P0 NANOSLEEP.SYNCS 0x989680 ;  /* 0x009896800000895d */ /* 0x010fea0003900000 */
[----:B------:R-:W4:Y:S02]  /*17550*/  @!P0 SYNCS.PHASECHK.TRANS64 P0, [R3+URZ], R2 ;  /* 0x00000002030085a7 */ /* 0x000f24000800007f */
[----:B----4-:R-:W-:Y:S05]  /*17560*/  @!P0 BRA `(.L_x_2367) ;  /* 0xfffffffc00f08947 */ /* 0x010fea000383ffff */
[----:B------:R-:W-:Y:S05]  /*17570*/  BRA `(.L_x_2401) ;  /* 0xfffffff400a87947 */ /* 0x000fea000383ffff */
.L_x_2369:
[----:B--2---:R2:W4:Y:S02]  /*17580*/  SYNCS.PHASECHK.TRANS64.TRYWAIT P0, [R5+URZ], R4 ;  /* 0x00000004050075a7 */ /* 0x004524000800017f */
[----:B----4-:R-:W-:Y:S05]  /*17590*/  @!P0 NANOSLEEP.SYNCS 0x989680 ;  /* 0x009896800000895d */ /* 0x010fea0003900000 */
[----:B------:R-:W4:Y:S02]  /*175a0*/  @!P0 SYNCS.PHASECHK.TRANS64 P0, [R5+URZ], R4 ;  /* 0x00000004050085a7 */ /* 0x000f24000800007f */
[----:B----4-:R-:W-:Y:S05]  /*175b0*/  @!P0 BRA `(.L_x_2369) ;  /* 0xfffffffc00f08947 */ /* 0x010fea000383ffff */
[----:B------:R-:W-:Y:S05]  /*175c0*/  BRA `(.L_x_2402) ;  /* 0xfffffff400ac7947 */ /* 0x000fea000383ffff */
.L_x_2403:
        /* <DEDUP_REMOVED lines=11> */
.L_x_7389:


//--------------------- .text._ZN7cutlass13device_kernelIN5flash11enable_sm90INS1_16FlashAttnBwdSm90INS1_25CollectiveMainloopBwdSm90ILi2ELi2ELi2EN4cute5tupleIJNS5_1CILi1EEES8_S8_EEENS6_IJNS7_ILi96EEENS7_ILi128EEENS7_ILi64EEEEEENS_6half_tEfNS_4arch4Sm90ELb1ELb0ELb1ELb0ELb0ELb1ELb0ELb1ELi2ELi1ELi2ELi2ELb0EEENS1_21CollectiveEpilogueBwdISD_SE_SG_Li256ELb0ELb0ELi1EEENS1_25SingleTileBwdLPTSchedulerILb0ELi128ELb0EEEEEEEEEvNT_6ParamsE --------------------------
	.section	.text._ZN7cutlass13device_kernelIN5flash11enable_sm90INS1_16FlashAttnBwdSm90INS1_25CollectiveMainloopBwdSm90ILi2ELi2ELi2EN4cute5tupleIJNS5_1CILi1EEES8_S8_EEENS6_IJNS7_ILi96EEENS7_ILi128EEENS7_ILi64EEEEEENS_6half_tEfNS_4arch4Sm90ELb1ELb0ELb1ELb0ELb0ELb1ELb0ELb1ELi2ELi1ELi2ELi2ELb0EEENS1_21CollectiveEpilogueBwdISD_SE_SG_Li256ELb0ELb0ELi1EEENS1_25SingleTileBwdLPTSchedulerILb0ELi128ELb0EEEEEEEEEvNT_6ParamsE,"ax",@progbits
	.align	128
.text._ZN7cutlass13device_kernelIN5flash11enable_sm90INS1_16FlashAttnBwdSm90INS1_25CollectiveMainloopBwdSm90ILi2ELi2ELi2EN4cute5tupleIJNS5_1CILi1EEES8_S8_EEENS6_IJNS7_ILi96EEENS7_ILi128EEENS7_ILi64EEEEEENS_6half_tEfNS_4arch4Sm90ELb1ELb0ELb1ELb0ELb0ELb1ELb0ELb1ELi2ELi1ELi2ELi2ELb0EEENS1_21CollectiveEpilogueBwdISD_SE_SG_Li256ELb0ELb0ELi1EEENS1_25SingleTileBwdLPTSchedulerILb0ELi128ELb0EEEEEEEEEvNT_6ParamsE:
        .type           _ZN7cutlass13device_kernelIN5flash11enable_sm90INS1_16FlashAttnBwdSm90INS1_25CollectiveMainloopBwdSm90ILi2ELi2ELi2EN4cute5tupleIJNS5_1CILi1EEES8_S8_EEENS6_IJNS7_ILi96EEENS7_ILi128EEENS7_ILi64EEEEEENS_6half_tEfNS_4arch4Sm90ELb1ELb0ELb1ELb0ELb0ELb1ELb0ELb1ELi2ELi1ELi2ELi2ELb0EEENS1_21CollectiveEpilogueBwdISD_SE_SG_Li256ELb0ELb0ELi1EEENS1_25SingleTileBwdLPTSchedulerILb0ELi128ELb0EEEEEEEEEvNT_6ParamsE,@function
        .size           _ZN7cutlass13device_kernelIN5flash11enable_sm90INS1_16FlashAttnBwdSm90INS1_25CollectiveMainloopBwdSm90ILi2ELi2ELi2EN4cute5tupleIJNS5_1CILi1EEES8_S8_EEENS6_IJNS7_ILi96EEENS7_ILi128EEENS7_ILi64EEEEEENS_6half_tEfNS_4arch4Sm90ELb1ELb0ELb1ELb0ELb0ELb1ELb0ELb1ELi2ELi1ELi2ELi2ELb0EEENS1_21CollectiveEpilogueBwdISD_SE_SG_Li256ELb0ELb0ELi1EEENS1_25SingleTileBwdLPTSchedulerILb0ELi128ELb0EEEEEEEEEvNT_6ParamsE,(.L_x_7390 - _ZN7cutlass13device_kernelIN5flash11enable_sm90INS1_16FlashAttnBwdSm90INS1_25CollectiveMainloopBwdSm90ILi2ELi2ELi2EN4cute5tupleIJNS5_1CILi1EEES8_S8_EEENS6_IJNS7_ILi96EEENS7_ILi128EEENS7_ILi64EEEEEENS_6half_tEfNS_4arch4Sm90ELb1ELb0ELb1ELb0ELb0ELb1ELb0ELb1ELi2ELi1ELi2ELi2ELb0EEENS1_21CollectiveEpilogueBwdISD_SE_SG_Li256ELb0ELb0ELi1EEENS1_25SingleTileBwdLPTSchedulerILb0ELi128ELb0EEEEEEEEEvNT_6ParamsE)
        .other          _ZN7cutlass13device_kernelIN5flash11enable_sm90INS1_16FlashAttnBwdSm90INS1_25CollectiveMainloopBwdSm90ILi2ELi2ELi2EN4cute5tupleIJNS5_1CILi1EEES8_S8_EEENS6_IJNS7_ILi96EEENS7_ILi128EEENS7_ILi64EEEEEENS_6half_tEfNS_4arch4Sm90ELb1ELb0ELb1ELb0ELb0ELb1ELb0ELb1ELi2ELi1ELi2ELi2ELb0EEENS1_21CollectiveEpilogueBwdISD_SE_SG_Li256ELb0ELb0ELi1EEENS1_25SingleTileBwdLPTSchedulerILb0ELi128ELb0EEEEEEEEEvNT_6ParamsE,@"STO_CUDA_ENTRY STV_DEFAULT"
_ZN7cutlass13device_kernelIN5flash11enable_sm90INS1_16FlashAttnBwdSm90INS1_25CollectiveMainloopBwdSm90ILi2ELi2ELi2EN4cute5tupleIJNS5_1CILi1EEES8_S8_EEENS6_IJNS7_ILi96EEENS7_ILi128EEENS7_ILi64EEEEEENS_6half_tEfNS_4arch4Sm90ELb1ELb0ELb1ELb0ELb0ELb1ELb0ELb1ELi2ELi1ELi2ELi2ELb0EEENS1_21CollectiveEpilogueBwdISD_SE_SG_Li256ELb0ELb0ELi1EEENS1_25SingleTileBwdLPTSchedulerILb0ELi128ELb0EEEEEEEEEvNT_6ParamsE:
        /* <DEDUP_REMOVED lines=29> */
.L_x_2405:
[----:B------:R-:W-:Y:S05]  /*01d0*/  BSYNC B0 ;  /* 0x0000000000007941 */ /* 0x000fea0003800000 */
.L_x_2404:
        /* <DEDUP_REMOVED lines=34> */
.L_x_2406:
        /* <DEDUP_REMOVED lines=22> */
.L_x_2407:
[----:B---3--:R-:W-:Y:S01]  /*0560*/  ISETP.NE.AND P0, PT, R2, RZ, PT ;  /* 0x000000ff0200720c */ /* 0x008fe20003f05270 */
[----:B------:R-:W-:Y:S01]  /*0570*/  IMAD.MOV.U32 R2, RZ, RZ, 0x1 ;  /* 0x00000001ff027424 */ /* 0x000fe200078e00ff */
[----:B------:R-:W-:Y:S01]  /*0580*/  NOP ;  /* 0x0000000000007918 */ /* 0x000fe20000000000 */
[----:B------:R-:W-:Y:S03]  /*0590*/  BSSY B6, `(.L_x_2408) ;  /* 0x0000db8000067945 */ /* 0x000fe60003800000 */
[----:B------:R-:W-:-:S05]  /*05a0*/  SEL R2, R2, 0x2, !P0 ;  /* 0x0000000202027807 */ /* 0x000fca0004000000 */
[----:B------:R3:W-:Y:S01]  /*05b0*/  STL [R1+0xc], R2 ;  /* 0x00000c0201007387 */ /* 0x0007e20000100800 */
[----:B-12-4-:R-:W-:Y:S06]  /*05c0*/  BAR.SYNC.DEFER_BLOCKING 0x0 ;  /* 0x0000000000007b1d */ /* 0x016fec0000010000 */
[----:B------:R-:W-:Y:S05]  /*05d0*/  @!P0 BRA `(.L_x_2409) ;  /* 0x000000ac00608947 */ /* 0x000fea0003800000 */
.L_x_2410:
[----:B------:R-:W-:-:S08]  /*05e0*/  NOP ;  /* 0x0000000000007918 */ /* 0x000fd00000000000 */
[----:B------:R-:W1:Y:S02]  /*05f0*/  USETMAXREG.TRY_ALLOC.CTAPOOL UP0, 0xf0 ;  /* 0x000000f0000079c8 */ /* 0x000e640008000600 */
[----:B-1----:R-:W-:-:S13]  /*0600*/  PLOP3.LUT P0, PT, PT, PT, UP0, 0x80, 0x0 ;  /* 0x000000000000781c */ /* 0x002fda0003f0f008 */
[----:B------:R-:W-:Y:S05]  /*0610*/  @!P0 BRA `(.L_x_2410) ;  /* 0xfffffffc00f08947 */ /* 0x000fea000383ffff */
[----:B------:R-:W-:Y:S01]  /*0620*/  LOP3.LUT R0, R0, 0x3, RZ, 0xc0, !PT ;  /* 0x0000000300007812 */ /* 0x000fe200078ec0ff */
[----:B---3--:R-:W1:Y:S01]  /*0630*/  S2R R2, SR_TID.X ;  /* 0x0000000000027919 */ /* 0x008e620000002100 */
[----:B------:R-:W2:Y:S01]  /*0640*/  S2UR UR7, SR_CTAID.X ;  /* 0x00000000000779c3 */ /* 0x000ea20000002500 */
[----:B------:R-:W-:Y:S02]  /*0650*/  ULDC UR8, c[0x0][0xb50] ;  /* 0x0002d40000087ab9 */ /* 0x000fe40000000800 */
[----:B------:R-:W-:Y:S01]  /*0660*/  UISETP.NE.AND UP0, UPT, UR8, 0x1, UPT ;  /* 0x000000010800788c */ /* 0x000fe2000bf05270 */
[----:B------:R-:W3:Y:S04]  /*0670*/  SHFL.IDX PT, R0, R0, RZ, 0x1f ;  /* 0x00001fff00007589 */ /* 0x000ee800000e0000 */
[----:B------:R-:W4:Y:S06]  /*0680*/  LDC R3, c[0x0][0xb68] ;  /* 0x0002da00ff037b82 */ /* 0x000f2c0000000800 */
[----:B------:R-:W-:Y:S01]  /*0690*/  @UP0 ULDC UR4, c[0x0][0xb54] ;  /* 0x0002d50000040ab9 */ /* 0x000fe20000000800 */
[----:B------:R-:W-:Y:S01]  /*06a0*/  @UP0 ULDC UR9, c[0x0][0xb58] ;  /* 0x0002d60000090ab9 */ /* 0x000fe20000000800 */
[----:B--2---:R-:W-:-:S02]  /*06b0*/  UIMAD.WIDE.U32 UR4, UR7, UR4, URZ ;  /* 0x00000004070472a5 */ /* 0x004fc4000f8e003f */
[----:B------:R-:W-:Y:S01]  /*06c0*/  UMOV UR6, UR7 ;  /* 0x0000000700067c82 */ /* 0x000fe20008000000 */
[----:B---3--:R-:W-:Y:S01]  /*06d0*/  ISETP.NE.AND P0, PT, R0, RZ, PT ;  /* 0x000000ff0000720c */ /* 0x008fe20003f05270 */
[----:B------:R-:W-:Y:S01]  /*06e0*/  @UP0 USHF.R.U32.HI UR6, URZ, UR9, UR5 ;  /* 0x000000093f060299 */ /* 0x000fe20008011605 */
[----:B-1----:R-:W-:-:S03]  /*06f0*/  SHF.R.U32.HI R2, RZ, 0x7, R2 ;  /* 0x00000007ff027819 */ /* 0x002fc60000011602 */
[----:B------:R-:W-:-:S04]  /*0700*/  UIADD3 UR4, -UR6, URZ, URZ ;  /* 0x0000003f06047290 */ /* 0x000fc8000fffe13f */
[----:B------:R-:W-:-:S04]  /*0710*/  UIMAD UR10, UR8, UR4, UR7 ;  /* 0x00000004080a72a4 */ /* 0x000fc8000f8e0207 */
[----:B------:R-:W-:-:S05]  /*0720*/  @!P0 IADD3 R2, R2, 0x9, RZ ;  /* 0x0000000902028810 */ /* 0x000fca0007ffe0ff */
[----:B------:R1:W-:Y:S06]  /*0730*/  @!P0 BAR.ARV R2, 0xa0 ;  /* 0x000280020000851d */ /* 0x0003ec0000002000 */
[----:B----4-:R-:W-:-:S13]  /*0740*/  ISETP.LE.AND P0, PT, R3, UR6, PT ;  /* 0x0000000603007c0c */ /* 0x010fda000bf03270 */
[----:B-1----:R-:W-:Y:S05]  /*0750*/  @!P0 BRA `(.L_x_2411) ;  /* 0x0000000000208947 */ /* 0x002fea0003800000 */
[----:B------:R-:W-:Y:S01]  /*0760*/  ULDC UR7, c[0x0][0xb5c] ;  /* 0x0002d70000077ab9 */ /* 0x000fe20000000800 */
[----:B------:R-:W-:Y:S01]  /*0770*/  UMOV UR36, UR10 ;  /* 0x0000000a00247c82 */ /* 0x000fe20008000000 */
[----:B------:R-:W-:-:S11]  /*0780*/  UISETP.NE.AND UP0, UPT, UR7, 0x1, UPT ;  /* 0x000000010700788c */ /* 0x000fd6000bf05270 */
[----:B------:R-:W-:Y:S02]  /*0790*/  @UP0 ULDC.64 UR8, c[0x0][0xb60] ;  /* 0x0002d80000080ab9 */ /* 0x000fe40000000a00 */
[----:B------:R-:W-:-:S04]  /*07a0*/  UIMAD.WIDE.U32 UR4, UR10, UR8, URZ ;  /* 0x000000080a0472a5 */ /* 0x000fc8000f8e003f */
[----:B------:R-:W-:-:S04]  /*07b0*/  @UP0 USHF.R.U32.HI UR36, URZ, UR9, UR5 ;  /* 0x000000093f240299 */ /* 0x000fc80008011605 */
[----:B------:R-:W-:Y:S01]  /*07c0*/  UIMAD UR4, UR36, UR7, URZ ;  /* 0x00000007240472a4 */ /* 0x000fe2000f8e023f */
[----:B------:R-:W-:Y:S11]  /*07d0*/  BRA `(.L_x_2412) ;  /* 0x00000000001c7947 */ /* 0x000ff60003800000 */
.L_x_2411:
[----:B------:R-:W-:Y:S01]  /*07e0*/  ULDC UR7, c[0x0][0xb44] ;  /* 0x0002d10000077ab9 */ /* 0x000fe20000000800 */
[----:B------:R-:W-:Y:S01]  /*07f0*/  UMOV UR36, UR10 ;  /* 0x0000000a00247c82 */ /* 0x000fe20008000000 */
[----:B------:R-:W-:-:S11]  /*0800*/  UISETP.NE.AND UP0, UPT, UR7, 0x1, UPT ;  /* 0x000000010700788c */ /* 0x000fd6000bf05270 */
[----:B------:R-:W-:Y:S02]  /*0810*/  @UP0 ULDC.64 UR8, c[0x0][0xb48] ;  /* 0x0002d20000080ab9 */ /* 0x000fe40000000a00 */
[----:B------:R-:W-:-:S04]  /*0820*/  UIMAD.WIDE.U32 UR4, UR10, UR8, URZ ;  /* 0x000000080a0472a5 */ /* 0x000fc8000f8e003f */
[----:B------:R-:W-:-:S04]  /*0830*/  @UP0 USHF.R.U32.HI UR36, URZ, UR9, UR5 ;  /* 0x000000093f240299 */ /* 0x000fc80008011605 */
[----:B------:R-:W-:-:S12]  /*0840*/  UIMAD UR4, UR36, UR7, URZ ;  /* 0x00000007240472a4 */ /* 0x000fd8000f8e023f */
.L_x_2412:
[----:B------:R-:W-:Y:S01]  /*0850*/  ULDC UR43, c[0x0][0xb38] ;  /* 0x0002ce00002b7ab9 */ /* 0x000fe20000000800 */
[----:B------:R-:W-:Y:S02]  /*0860*/  UIADD3 UR4, UR10, -UR4, URZ ;  /* 0x800000040a047290 */ /* 0x000fe4000fffe03f */
[----:B------:R-:W-:Y:S01]  /*0870*/  UISETP.NE.AND UP0, UPT, UR43, 0x1, UPT ;  /* 0x000000012b00788c */ /* 0x000fe2000bf05270 */
[----:B------:R-:W-:Y:S02]  /*0880*/  ULDC UR5, c[0x0][0xb44] ;  /* 0x0002d10000057ab9 */ /* 0x000fe40000000800 */
[----:B------:R-:W-:-:S08]  /*0890*/  UIMAD UR6, UR6, UR5, UR4 ;  /* 0x00000005060672a4 */ /* 0x000fd0000f8e0204 */
[----:B------:R-:W-:Y:S01]  /*08a0*/  @UP0 ULDC UR4, c[0x0][0xb3c] ;  /* 0x0002cf0000040ab9 */ /* 0x000fe20000000800 */
[----:B------:R-:W-:Y:S01]  /*08b0*/  @UP0 ULDC UR7, c[0x0][0xb40] ;  /* 0x0002d00000070ab9 */ /* 0x000fe20000000800 */
[----:B------:R-:W-:Y:S02]  /*08c0*/  UIMAD.WIDE.U32 UR4, UR6, UR4, URZ ;  /* 0x00000004060472a5 */ /* 0x000fe4000f8e003f */
[----:B------:R-:W-:Y:S02]  /*08d0*/  UMOV UR44, UR6 ;  /* 0x00000006002c7c82 */ /* 0x000fe40008000000 */
[----:B------:R-:W-:-:S04]  /*08e0*/  @UP0 USHF.R.U32.HI UR44, URZ, UR7, UR5 ;  /* 0x000000073f2c0299 */ /* 0x000fc80008011605 */
[----:B------:R-:W-:Y:S02]  /*08f0*/  UIADD3 UR4, -UR44, URZ, URZ ;  /* 0x0000003f2c047290 */ /* 0x000fe4000fffe13f */
[----:B------:R-:W-:Y:S02]  /*0900*/  ISETP.LE.AND P0, PT, RZ, UR44, PT ;  /* 0x0000002cff007c0c */ /* 0x000fe4000bf03270 */
[----:B------:R-:W-:-:S11]  /*0910*/  UIMAD UR43, UR43, UR4, UR6 ;  /* 0x000000042b2b72a4 */ /* 0x000fd6000f8e0206 */
[----:B------:R-:W-:Y:S05]  /*0920*/  @!P0 BRA `(.L_x_2413) ;  /* 0x000000d400f88947 */ /* 0x000fea0003800000 */
[----:B------:R-:W-:Y:S01]  /*0930*/  ULDC UR5, c[0x0][0x280] ;  /* 0x0000a00000057ab9 */ /* 0x000fe20000000800 */
[----:B------:R-:W-:Y:S01]  /*0940*/  ULDC UR6, c[0x0][0x290] ;  /* 0x0000a40000067ab9 */ /* 0x000fe20000000800 */
[----:B------:R-:W-:Y:S01]  /*0950*/  ULEA UR4, UR36, UR5, 0x7 ;  /* 0x0000000524047291 */ /* 0x000fe2000f8e383f */
[----:B------:R-:W-:Y:S01]  /*0960*/  PLOP3.LUT P0, PT, PT, PT, PT, 0x80, 0x0 ;  /* 0x000000000000781c */ /* 0x000fe20003f0f070 */
[----:B------:R-:W-:Y:S01]  /*0970*/  ULDC UR7, c[0x0][0x74c] ;  /* 0x0001d30000077ab9 */ /* 0x000fe20000000800 */
[----:B------:R-:W-:Y:S01]  /*0980*/  CS2R R150, SRZ ;  /* 0x0000000000967805 */ /* 0x000fe2000001ff00 */
[----:B------:R-:W-:Y:S01]  /*0990*/  UIADD3 UR6, -UR7, UR4, -UR6 ;  /* 0x0000000407067290 */ /* 0x000fe2000fffe906 */
[----:B------:R-:W-:Y:S01]  /*09a0*/  CS2R R148, SRZ ;  /* 0x0000000000947805 */ /* 0x000fe2000001ff00 */
[----:B------:R-:W-:Y:S01]  /*09b0*/  UIADD3 UR4, UR5, 0x5f, URZ ;  /* 0x0000005f05047890 */ /* 0x000fe2000fffe03f */
[----:B------:R-:W-:Y:S01]  /*09c0*/  CS2R R146, SRZ ;  /* 0x0000000000927805 */ /* 0x000fe2000001ff00 */
[----:B------:R-:W-:Y:S01]  /*09d0*/  UIMAD.WIDE UR6, UR6, 0x2aaaaaab, URZ ;  /* 0x2aaaaaab060678a5 */ /* 0x000fe2000f8e023f */
[----:B------:R-:W-:Y:S01]  /*09e0*/  CS2R R144, SRZ ;  /* 0x0000000000907805 */ /* 0x000fe2000001ff00 */
[----:B------:R-:W-:Y:S01]  /*09f0*/  UIMAD.WIDE UR4, UR4, 0x2aaaaaab, URZ ;  /* 0x2aaaaaab040478a5 */ /* 0x000fe2000f8e023f */
[----:B------:R-:W-:Y:S01]  /*0a00*/  CS2R R142, SRZ ;  /* 0x00000000008e7805 */ /* 0x000fe2000001ff00 */
[----:B------:R-:W-:Y:S01]  /*0a10*/  USHF.R.U32.HI UR6, URZ, 0x1f, UR7 ;  /* 0x0000001f3f067899 */ /* 0x000fe20008011607 */
[----:B------:R-:W-:Y:S01]  /*0a20*/  CS2R R140, SRZ ;  /* 0x00000000008c7805 */ /* 0x000fe2000001ff00 */
[----:B------:R-:W-:Y:S01]  /*0a30*/  USHF.R.U32.HI UR37, URZ, 0x1f, UR5 ;  /* 0x0000001f3f257899 */ /* 0x000fe20008011605 */
[----:B------:R-:W-:Y:S01]  /*0a40*/  CS2R R138, SRZ ;  /* 0x00000000008a7805 */ /* 0x000fe2000001ff00 */
[----:B------:R-:W-:Y:S01]  /*0a50*/  ULEA.HI.SX32 UR6, UR7, UR6, 0x1c ;  /* 0x0000000607067291 */ /* 0x000fe2000f8fe23f */
[----:B------:R-:W-:Y:S01]  /*0a60*/  CS2R R136, SRZ ;  /* 0x0000000000887805 */ /* 0x000fe2000001ff00 */
[----:B------:R-:W-:Y:S01]  /*0a70*/  ULEA.HI.SX32 UR37, UR5, UR37, 0x1c ;  /* 0x0000002505257291 */ /* 0x000fe2000f8fe23f */
[----:B------:R-:W-:-:S02]  /*0a80*/  CS2R R134, SRZ ;  /* 0x0000000000867805 */ /* 0x000fc4000001ff00 */
[----:B------:R-:W-:Y:S02]  /*0a90*/  CS2R R132, SRZ ;  /* 0x0000000000847805 */ /* 0x000fe4000001ff00 */
[----:B------:R-:W-:Y:S02]  /*0aa0*/  CS2R R130, SRZ ;  /* 0x0000000000827805 */ /* 0x000fe4000001ff00 */
[----:B------:R-:W-:Y:S02]  /*0ab0*/  VIMNMX R16, RZ, UR6, !PT ;  /* 0x00000006ff107c48 */ /* 0x000fe4000ffe0100 */
[----:B------:R-:W-:Y:S02]  /*0ac0*/  CS2R R128, SRZ ;  /* 0x0000000000807805 */ /* 0x000fe4000001ff00 */
[----:B------:R-:W-:Y:S02]  /*0ad0*/  CS2R R126, SRZ ;  /* 0x00000000007e7805 */ /* 0x000fe4000001ff00 */
[----:B------:R-:W-:-:S02]  /*0ae0*/  CS2R R124, SRZ ;  /* 0x00000000007c7805 */ /* 0x000fc4000001ff00 */
[----:B------:R-:W-:Y:S02]  /*0af0*/  ISETP.LT.AND P1, PT, R16, UR37, PT ;  /* 0x0000002510007c0c */ /* 0x000fe4000bf21270 */
        /* <DEDUP_REMOVED lines=18> */
[----:B------:R-:W-:Y:S06]  /*0c20*/  @!P1 BRA `(.L_x_2414) ;  /* 0x0000009000009947 */ /* 0x000fec0003800000 */
        /* <DEDUP_REMOVED lines=21> */
.L_x_2416:
        /* <DEDUP_REMOVED lines=15> */
.L_x_2415:
        /* <DEDUP_REMOVED lines=22> */
.L_x_2418:
        /* <DEDUP_REMOVED lines=15> */
.L_x_2417:
[----:B------:R-:W-:Y:S01]  /*10c0*/  SHF.R.S32.HI R7, RZ, 0x1f, R18 ;  /* 0x0000001fff077819 */ /* 0x000fe20000011412 */
[----:B------:R-:W-:-:S03]  /*10d0*/  UMOV UR4, 0xffffffff ;  /* 0xffffffff00047882 */ /* 0x000fc60000000000 */
[----:B------:R-:W-:-:S04]  /*10e0*/  LEA.HI R0, R7, R18, RZ, 0x7 ;  /* 0x0000001207007211 */ /* 0x000fc800078f38ff */
[----:B------:R-:W-:Y:S01]  /*10f0*/  SHF.R.S32.HI R13, RZ, 0x7, R0 ;  /* 0x00000007ff0d7819 */ /* 0x000fe20000011400 */
[----:B------:R-:W-:Y:S06]  /*1100*/  BRA.DIV UR4, `(.L_x_2419) ;  /* 0x000000d204087947 */ /* 0x000fec000b800000 */
[----:B------:R1:W2:Y:S02]  /*1110*/  SHFL.IDX PT, R14, R13, RZ, 0x1f ;  /* 0x00001fff0d0e7589 */ /* 0x0002a400000e0000 */
.L_x_2522:
[----:B------:R-:W-:Y:S01]  /*1120*/  SHF.L.U32 R2, RZ, 0x1f, RZ ;  /* 0x0000001fff027819 */ /* 0x000fe200000006ff */
[----:B------:R-:W3:Y:S01]  /*1130*/  LDC R10, c[0x0][0x74c] ;  /* 0x0001d300ff0a7b82 */ /* 0x000ee20000000800 */
[----:B------:R-:W-:Y:S02]  /*1140*/  SHF.L.U32 R3, R18, 0x6, RZ ;  /* 0x0000000612037819 */ /* 0x000fe400000006ff */
[----:B------:R-:W4:Y:S02]  /*1150*/  SYNCS.PHASECHK.TRANS64.TRYWAIT P0, [R17+URZ+0x26800], R2 ;  /* 0x02680002110075a7 */ /* 0x000f24000800017f */
[----:B----4-:R-:W-:Y:S05]  /*1160*/  @P0 BRA `(.L_x_2420) ;  /* 0x0000000000080947 */ /* 0x010fea0003800000 */
[----:B------:R-:W4:Y:S02]  /*1170*/  SYNCS.PHASECHK.TRANS64.TRYWAIT P0, [R17+URZ+0x26800], R2 ;  /* 0x02680002110075a7 */ /* 0x000f24000800017f */
[----:B----4-:R-:W-:Y:S05]  /*1180*/  @!P0 BRA `(.L_x_2421) ;  /* 0x000000d000048947 */ /* 0x010fea0003800000 */
.L_x_2420:
[CC--:B------:R-:W-:Y:S01]  /*1190*/  LEA.HI R8, R7.reuse, R18.reuse, RZ, 0x5 ;  /* 0x0000001207087211 */ /* 0x0c0fe200078f28ff */
[----:B------:R-:W-:Y:S01]  /*11a0*/  ULDC UR4, c[0x0][0x280] ;  /* 0x0000a00000047ab9 */ /* 0x000fe20000000800 */
[----:B------:R-:W-:Y:S01]  /*11b0*/  ULDC UR5, c[0x0][0x290] ;  /* 0x0000a40000057ab9 */ /* 0x000fe20000000800 */
[----:B------:R-:W-:Y:S01]  /*11c0*/  LEA.HI R5, R7, R18, RZ, 0x4 ;  /* 0x0000001207057211 */ /* 0x000fe200078f20ff */
[----:B------:R-:W-:Y:S01]  /*11d0*/  UIADD3 UR4, -UR5, 0x7f, UR4 ;  /* 0x0000007f05047890 */ /* 0x000fe2000fffe104 */
[----:B----4-:R-:W-:Y:S02]  /*11e0*/  SHF.R.S32.HI R2, RZ, 0x5, R8 ;  /* 0x00000005ff027819 */ /* 0x010fe40000011408 */
[----:B------:R-:W-:Y:S02]  /*11f0*/  CS2R R150, SRZ ;  /* 0x0000000000967805 */ /* 0x000fe4000001ff00 */
[----:B------:R-:W-:Y:S01]  /*1200*/  SHF.R.S32.HI R6, RZ, 0x4, R5 ;  /* 0x00000004ff067819 */ /* 0x000fe20000011405 */
[----:B------:R-:W-:Y:S01]  /*1210*/  ULEA UR4, UR36, UR4, 0x7 ;  /* 0x0000000424047291 */ /* 0x000fe2000f8e383f */
[----:B------:R-:W-:Y:S01]  /*1220*/  LOP3.LUT R3, R3, 0x1c0, RZ, 0xc0, !PT ;  /* 0x000001c003037812 */ /* 0x000fe200078ec0ff */
[----:B------:R-:W-:Y:S01]  /*1230*/  IMAD.SHL.U32 R4, R2, 0x10, RZ ;  /* 0x0000001002047824 */ /* 0x000fe200078e00ff */
[----:B------:R-:W-:-:S02]  /*1240*/  LEA.HI R9, R5, R6, RZ, 0x1 ;  /* 0x0000000605097211 */ /* 0x000fc400078f08ff */
[----:B------:R-:W-:Y:S02]  /*1250*/  CS2R R148, SRZ ;  /* 0x0000000000947805 */ /* 0x000fe4000001ff00 */
[----:B------:R-:W-:Y:S02]  /*1260*/  LEA.HI R2, R7, R18, RZ, 0x3 ;  /* 0x0000001207027211 */ /* 0x000fe400078f18ff */
[----:B------:R-:W-:Y:S02]  /*1270*/  CS2R R146, SRZ ;  /* 0x0000000000927805 */ /* 0x000fe4000001ff00 */
[----:B------:R-:W-:Y:S02]  /*1280*/  LOP3.LUT R5, R3, 0x30, R4, 0xf8, !PT ;  /* 0x0000003003057812 */ /* 0x000fe400078ef804 */
[----:B------:R-:W-:Y:S02]  /*1290*/  CS2R R144, SRZ ;  /* 0x0000000000907805 */ /* 0x000fe4000001ff00 */
[----:B---3--:R-:W-:-:S02]  /*12a0*/  IADD3 R4, -R10, UR4, RZ ;  /* 0x000000040a047c10 */ /* 0x008fc4000fffe1ff */
[----:B------:R-:W-:Y:S02]  /*12b0*/  CS2R R142, SRZ ;  /* 0x00000000008e7805 */ /* 0x000fe4000001ff00 */
[----:B------:R-:W-:Y:S02]  /*12c0*/  LOP3.LUT R5, R5, 0x8, R2, 0xf8, !PT ;  /* 0x0000000805057812 */ /* 0x000fe400078ef802 */
[----:B------:R-:W-:Y:S02]  /*12d0*/  CS2R R140, SRZ ;  /* 0x00000000008c7805 */ /* 0x000fe4000001ff00 */
[----:B--2---:R-:W-:Y:S01]  /*12e0*/  LEA.HI R2, R14, R14, RZ, 0x1 ;  /* 0x0000000e0e027211 */ /* 0x004fe200078f08ff */
[----:B------:R-:W-:Y:S01]  /*12f0*/  IMAD.HI R10, R4, 0x2aaaaaab, RZ ;  /* 0x2aaaaaab040a7827 */ /* 0x000fe200078e02ff */
[----:B------:R-:W-:Y:S02]  /*1300*/  SHF.R.U32.HI R4, RZ, 0x3, R3 ;  /* 0x00000003ff047819 */ /* 0x000fe40000011603 */
[----:B------:R-:W-:-:S02]  /*1310*/  CS2R R138, SRZ ;  /* 0x00000000008a7805 */ /* 0x000fc4000001ff00 */
[----:B------:R-:W-:Y:S02]  /*1320*/  LOP3.LUT R9, R9, 0x7ffffe, RZ, 0xc0, !PT ;  /* 0x007ffffe09097812 */ /* 0x000fe400078ec0ff */
[----:B------:R-:W-:Y:S02]  /*1330*/  CS2R R136, SRZ ;  /* 0x0000000000887805 */ /* 0x000fe4000001ff00 */
[----:B------:R-:W-:Y:S02]  /*1340*/  SHF.R.U32.HI R3, RZ, 0x1f, R10 ;  /* 0x0000001fff037819 */ /* 0x000fe4000001160a */
[----:B------:R-:W-:Y:S02]  /*1350*/  CS2R R134, SRZ ;  /* 0x0000000000867805 */ /* 0x000fe4000001ff00 */
[----:B------:R-:W-:Y:S01]  /*1360*/  LOP3.LUT R4, R5, R4, RZ, 0x3c, !PT ;  /* 0x0000000405047212 */ /* 0x000fe200078e3cff */
[----:B------:R-:W-:Y:S01]  /*1370*/  IMAD.IADD R6, R6, 0x1, -R9 ;  /* 0x0000000106067824 */ /* 0x000fe200078e0a09 */
[----:B------:R-:W-:-:S02]  /*1380*/  LOP3.LUT R5, R2, 0xfffffffe, RZ, 0xc0, !PT ;  /* 0xfffffffe02057812 */ /* 0x000fc400078ec0ff */
[----:B------:R-:W-:Y:S02]  /*1390*/  CS2R R132, SRZ ;  /* 0x0000000000847805 */ /* 0x000fe4000001ff00 */
[----:B------:R-:W-:Y:S01]  /*13a0*/  LEA.HI.SX32 R3, R10, R3, 0x1c ;  /* 0x000000030a037211 */ /* 0x000fe200078fe2ff */
[----:B------:R-:W-:Y:S01]  /*13b0*/  IMAD R9, R13, 0xc, R6 ;  /* 0x0000000c0d097824 */ /* 0x000fe200078e0206 */
[----:B------:R-:W-:Y:S01]  /*13c0*/  MOV R2, UR37 ;  /* 0x0000002500027c02 */ /* 0x000fe20008000f00 */
[----:B------:R-:W-:Y:S01]  /*13d0*/  IMAD.IADD R5, R14, 0x1, -R5 ;  /* 0x000000010e057824 */ /* 0x000fe200078e0a05 */
[----:B------:R-:W-:Y:S01]  /*13e0*/  CS2R R130, SRZ ;  /* 0x0000000000827805 */ /* 0x000fe2000001ff00 */
[----:B------:R-:W-:Y:S01]  /*13f0*/  IMAD.U32 R4, R9, 0x200, R4 ;  /* 0x0000020009047824 */ /* 0x000fe200078e0004 */
[----:B------:R-:W-:Y:S02]  /*1400*/  VIADDMNMX R237, R3, 0x1, R2, PT ;  /* 0x0000000103ed7846 */ /* 0x000fe40003800102 */
[----:B------:R-:W-:-:S02]  /*1410*/  CS2R R128, SRZ ;  /* 0x0000000000807805 */ /* 0x000fc4000001ff00 */
[----:B------:R-:W-:Y:S02]  /*1420*/  LOP3.LUT R3, R0, 0xffffff80, RZ, 0xc0, !PT ;  /* 0xffffff8000037812 */ /* 0x000fe400078ec0ff */
[----:B------:R-:W-:Y:S01]  /*1430*/  CS2R R126, SRZ ;  /* 0x00000000007e7805 */ /* 0x000fe2000001ff00 */
[----:B------:R2:W-:Y:S01]  /*1440*/  STL [R1+0x18], R4 ;  /* 0x0000180401007387 */ /* 0x0005e20000100800 */
[----:B------:R-:W-:Y:S02]  /*1450*/  ISETP.GE.AND P0, PT, R16, R237, PT ;  /* 0x000000ed1000720c */ /* 0x000fe40003f06270 */
[----:B------:R-:W-:Y:S01]  /*1460*/  CS2R R124, SRZ ;  /* 0x00000000007c7805 */ /* 0x000fe2000001ff00 */
[----:B------:R-:W-:Y:S01]  /*1470*/  IMAD.IADD R6, R18, 0x1, -R3 ;  /* 0x0000000112067824 */ /* 0x000fe200078e0a03 */
[----:B------:R-:W-:Y:S02]  /*1480*/  MOV R0, RZ ;  /* 0x000000ff00007202 */ /* 0x000fe40000000f00 */
[----:B------:R-:W-:-:S02]  /*1490*/  CS2R R122, SRZ ;  /* 0x00000000007a7805 */ /* 0x000fc4000001ff00 */
[----:B------:R-:W-:Y:S01]  /*14a0*/  CS2R R120, SRZ ;  /* 0x0000000000787805 */ /* 0x000fe2000001ff00 */
[--C-:B------:R-:W-:Y:S01]  /*14b0*/  IMAD R2, R13, 0x300, R6.reuse ;  /* 0x000003000d027824 */ /* 0x100fe200078e0206 */
[----:B------:R-:W-:Y:S02]  /*14c0*/  SHF.R.S32.HI R11, RZ, 0x1f, R6 ;  /* 0x0000001fff0b7819 */ /* 0x000fe40000011406 */
[----:B------:R-:W-:Y:S01]  /*14d0*/  CS2R R182, SRZ ;  /* 0x0000000000b67805 */ /* 0x000fe2000001ff00 */
[----:B--2---:R-:W-:Y:S01]  /*14e0*/  IMAD.MOV.U32 R4, RZ, RZ, RZ ;  /* 0x000000ffff047224 */ /* 0x004fe200078e00ff */
[----:B------:R-:W-:Y:S02]  /*14f0*/  CS2R R180, SRZ ;  /* 0x0000000000b47805 */ /* 0x000fe4000001ff00 */
[----:B------:R-:W-:Y:S01]  /*1500*/  LEA.HI R10, R11, R6, RZ, 0x2 ;  /* 0x000000060b0a7211 */ /* 0x000fe200078f10ff */
[----:B------:R2:W-:Y:S01]  /*1510*/  STL [R1+0x1c], R11 ;  /* 0x00001c0b01007387 */ /* 0x0005e20000100800 */
[----:B------:R-:W-:-:S02]  /*1520*/  SHF.L.U32 R2, R2, 0x2, RZ ;  /* 0x0000000202027819 */ /* 0x000fc400000006ff */
[----:B------:R-:W-:Y:S02]  /*1530*/  CS2R R178, SRZ ;  /* 0x0000000000b27805 */ /* 0x000fe4000001ff00 */
[----:B------:R-:W-:Y:S01]  /*1540*/  LOP3.LUT R3, R10, 0xfffffffc, RZ, 0xc0, !PT ;  /* 0xfffffffc0a037812 */ /* 0x000fe200078ec0ff */
[----:B------:R2:W-:Y:S01]  /*1550*/  STL [R1+0x10], R10 ;  /* 0x0000100a01007387 */ /* 0x0005e20000100800 */
        /* <DEDUP_REMOVED lines=13> */
[----:B------:R-:W-:Y:S02]  /*1630*/  IMAD R2, R2, 0x4, R17 ;  /* 0x0000000402027824 */ /* 0x000fe400078e0211 */
[----:B------:R-:W-:Y:S01]  /*1640*/  IMAD.IADD R3, R6, 0x1, -R3 ;  /* 0x0000000106037824 */ /* 0x000fe200078e0a03 */
[----:B--2---:R-:W-:Y:S06]  /*1650*/  @P0 BRA `(.L_x_2422) ;  /* 0x0000004000780947 */ /* 0x004fec0003800000 */
[----:B------:R-:W-:Y:S01]  /*1660*/  LOP3.LUT R9, R8, 0xffffffe0, RZ, 0xc0, !PT ;  /* 0xffffffe008097812 */ /* 0x000fe200078ec0ff */
[----:B------:R-:W-:Y:S01]  /*1670*/  UIMAD UR4, UR36, -0x80, UR5 ;  /* 0xffffff80240478a4 */ /* 0x000fe2000f8e0205 */
[----:B------:R-:W-:Y:S01]  /*1680*/  LEA.HI R6, R11, R6, RZ, 0x5 ;  /* 0x000000060b067211 */ /* 0x000fe200078f28ff */
[----:B------:R-:W-:Y:S01]  /*1690*/  IMAD.MOV.U32 R151, RZ, RZ, RZ ;  /* 0x000000ffff977224 */ /* 0x000fe200078e00ff */
[----:B------:R-:W-:Y:S02]  /*16a0*/  IADD3 R9, R18, -R9, RZ ;  /* 0x8000000912097210 */ /* 0x000fe40007ffe0ff */
[----:B------:R-:W-:Y:S01]  /*16b0*/  LEA.HI R4, R13, R13, RZ, 0x1 ;  /* 0x0000000d0d047211 */ /* 0x000fe200078f08ff */
[----:B------:R-:W-:Y:S01]  /*16c0*/  IMAD.U32 R23, RZ, RZ, UR4 ;  /* 0x00000004ff177e24 */ /* 0x000fe2000f8e00ff */
[----:B------:R-:W-:Y:S02]  /*16d0*/  SHF.R.S32.HI R0, RZ, 0x1f, R9 ;  /* 0x0000001fff007819 */ /* 0x000fe40000011409 */
[----:B------:R-:W-:-:S02]  /*16e0*/  SHF.R.S32.HI R8, RZ, 0x5, R6 ;  /* 0x00000005ff087819 */ /* 0x000fc40000011406 */
[----:B------:R-:W-:Y:S02]  /*16f0*/  LOP3.LUT R6, R4, 0xfffffffe, RZ, 0xc0, !PT ;  /* 0xfffffffe04067812 */ /* 0x000fe400078ec0ff */
[-C--:B------:R-:W-:Y:S01]  /*1700*/  LEA.HI R4, R0, R9.reuse, RZ, 0x2 ;  /* 0x0000000900047211 */ /* 0x080fe200078f10ff */
[----:B------:R-:W-:Y:S01]  /*1710*/  IMAD R23, R8, -0x10, R23 ;  /* 0xfffffff008177824 */ /* 0x000fe200078e0217 */
[----:B------:R-:W-:Y:S01]  /*1720*/  LEA.HI R0, R0, R9, RZ, 0x3 ;  /* 0x0000000900007211 */ /* 0x000fe200078f18ff */
[----:B------:R-:W-:Y:S01]  /*1730*/  IMAD.IADD R22, R13, 0x1, -R6 ;  /* 0x000000010d167824 */ /* 0x000fe200078e0a06 */
[----:B------:R-:W-:Y:S02]  /*1740*/  SHF.R.S32.HI R9, RZ, 0x2, R4 ;  /* 0x00000002ff097819 */ /* 0x000fe40000011404 */
[----:B------:R-:W-:Y:S02]  /*1750*/  LEA.HI R6, R7, R18, RZ, 0x2 ;  /* 0x0000001207067211 */ /* 0x000fe400078f10ff */
[--C-:B------:R-:W-:Y:S01]  /*1760*/  SHF.R.S32.HI R14, RZ, 0x2, R10.reuse ;  /* 0x00000002ff0e7819 */ /* 0x100fe2000001140a */
[----:B------:R-:W-:Y:S01]  /*1770*/  VIADD R15, R9, 0x10 ;  /* 0x00000010090f7836 */ /* 0x000fe20000000000 */
[----:B------:R-:W-:-:S02]  /*1780*/  SHF.R.S32.HI R7, RZ, 0x1f, R10 ;  /* 0x0000001fff077819 */ /* 0x000fc4000001140a */
[----:B-1----:R-:W-:Y:S02]  /*1790*/  LOP3.LUT R13, R6, 0xfffffffc, RZ, 0xc0, !PT ;  /* 0xfffffffc060d7812 */ /* 0x002fe400078ec0ff */
[----:B------:R-:W-:Y:S02]  /*17a0*/  IADD3 R10, R9, 0x8, RZ ;  /* 0x00000008090a7810 */ /* 0x000fe40007ffe0ff */
[----:B------:R-:W-:Y:S01]  /*17b0*/  SHF.R.S32.HI R0, RZ, 0x3, R0 ;  /* 0x00000003ff007819 */ /* 0x000fe20000011400 */
[----:B------:R-:W-:Y:S01]  /*17c0*/  IMAD.IADD R6, R18, 0x1, -R13 ;  /* 0x0000000112067824 */ /* 0x000fe200078e0a0d */
[----:B------:R-:W-:Y:S02]  /*17d0*/  LEA.HI R11, R10, R10, RZ, 0x1 ;  /* 0x0000000a0a0b7211 */ /* 0x000fe400078f08ff */
[----:B------:R-:W-:Y:S02]  /*17e0*/  LEA.HI R18, R15, R15, RZ, 0x1 ;  /* 0x0000000f0f127211 */ /* 0x000fe400078f08ff */
[----:B------:R-:W-:-:S02]  /*17f0*/  SHF.R.S32.HI R12, RZ, 0x1, R11 ;  /* 0x00000001ff0c7819 */ /* 0x000fc4000001140b */
[----:B------:R-:W-:Y:S01]  /*1800*/  LEA.HI R8, R7, R14, RZ, 0x3 ;  /* 0x0000000e07087211 */ /* 0x000fe200078f18ff */
[----:B------:R-:W-:Y:S01]  /*1810*/  IMAD.HI R7, R0, 0x2aaaaaab, RZ ;  /* 0x2aaaaaab00077827 */ /* 0x000fe200078e02ff */
[----:B------:R-:W-:Y:S02]  /*1820*/  SHF.R.S32.HI R19, RZ, 0x1, R18 ;  /* 0x00000001ff137819 */ /* 0x000fe40000011412 */
[----:B------:R-:W-:Y:S01]  /*1830*/  LOP3.LUT R21, R8, 0xfffffff8, RZ, 0xc0, !PT ;  /* 0xfffffff808157812 */ /* 0x000fe200078ec0ff */
[----:B------:R-:W-:Y:S01]  /*1840*/  IMAD.HI R13, R12, 0x2aaaaaab, RZ ;  /* 0x2aaaaaab0c0d7827 */ /* 0x000fe200078e02ff */
[----:B------:R-:W-:Y:S02]  /*1850*/  LEA.HI R4, R4, R9, RZ, 0x1 ;  /* 0x0000000904047211 */ /* 0x000fe400078f08ff */
[----:B------:R-:W-:Y:S01]  /*1860*/  SHF.R.U32.HI R8, RZ, 0x1, R7 ;  /* 0x00000001ff087819 */ /* 0x000fe20000011607 */
[----:B------:R-:W-:Y:S01]  /*1870*/  IMAD.HI R20, R19, 0x2aaaaaab, RZ ;  /* 0x2aaaaaab13147827 */ /* 0x000fe200078e02ff */
[----:B------:R-:W-:-:S02]  /*1880*/  IADD3 R23, R23, R21, -R14 ;  /* 0x0000001517177210 */ /* 0x000fc40007ffe80e */
[----:B------:R-:W-:Y:S02]  /*1890*/  SHF.R.U32.HI R14, RZ, 0x1, R13 ;  /* 0x00000001ff0e7819 */ /* 0x000fe4000001160d */
[----:B------:R-:W-:Y:S02]  /*18a0*/  SHF.R.U32.HI R21, RZ, 0x1, R20 ;  /* 0x00000001ff157819 */ /* 0x000fe40000011614 */
[----:B------:R-:W-:Y:S02]  /*18b0*/  LOP3.LUT R4, R4, 0xfffffffe, RZ, 0xc0, !PT ;  /* 0xfffffffe04047812 */ /* 0x000fe400078ec0ff */
[----:B------:R-:W-:Y:S02]  /*18c0*/  LEA.HI R7, R7, R8, RZ, 0x1 ;  /* 0x0000000807077211 */ /* 0x000fe400078f08ff */
[----:B------:R-:W-:Y:S02]  /*18d0*/  LEA.HI R13, R13, R14, RZ, 0x1 ;  /* 0x0000000e0d0d7211 */ /* 0x000fe400078f08ff */
[----:B------:R-:W-:-:S02]  /*18e0*/  LOP3.LUT R11, R11, 0xfffffffe, RZ, 0xc0, !PT ;  /* 0xfffffffe0b0b7812 */ /* 0x000fc400078ec0ff */
[----:B------:R-:W-:Y:S01]  /*18f0*/  LEA.HI R20, R20, R21, RZ, 0x1 ;  /* 0x0000001514147211 */ /* 0x000fe200078f08ff */
[----:B------:R-:W-:Y:S01]  /*1900*/  IMAD R12, R13, -0xc, R12 ;  /* 0xfffffff40d0c7824 */ /* 0x000fe200078e020c */
[----:B------:R-:W-:Y:S01]  /*1910*/  LOP3.LUT R18, R18, 0xfffffffe, RZ, 0xc0, !PT ;  /* 0xfffffffe12127812 */ /* 0x000fe200078ec0ff */
[----:B------:R-:W-:Y:S01]  /*1920*/  IMAD.IADD R11, R10, 0x1, -R11 ;  /* 0x000000010a0b7824 */ /* 0x000fe200078e0a0b */
[----:B------:R-:W-:Y:S01]  /*1930*/  IADD3 R4, R9, -R4, RZ ;  /* 0x8000000409047210 */ /* 0x000fe20007ffe0ff */
[----:B------:R-:W-:Y:S02]  /*1940*/  IMAD R9, R7, -0xc, R0 ;  /* 0xfffffff407097824 */ /* 0x000fe400078e0200 */
[----:B------:R-:W-:Y:S02]  /*1950*/  IMAD R19, R20, -0xc, R19 ;  /* 0xfffffff414137824 */ /* 0x000fe400078e0213 */
[----:B------:R-:W-:Y:S01]  /*1960*/  IMAD.IADD R18, R15, 0x1, -R18 ;  /* 0x000000010f127824 */ /* 0x000fe200078e0a12 */
[----:B------:R-:W-:Y:S01]  /*1970*/  LEA R4, R9, R4, 0x3 ;  /* 0x0000000409047211 */ /* 0x000fe200078e18ff */
[----:B------:R-:W-:-:S02]  /*1980*/  IMAD R0, R12, 0x8, R11 ;  /* 0x000000080c007824 */ /* 0x000fc400078e020b */
[----:B------:R-:W-:Y:S02]  /*1990*/  IMAD R8, R19, 0x8, R18 ;  /* 0x0000000813087824 */ /* 0x000fe400078e0212 */
[----:B------:R1:W-:Y:S01]  /*19a0*/  STL [R1+0x8], R4 ;  /* 0x0000080401007387 */ /* 0x0003e20000100800 */
[----:B------:R-:W-:-:S03]  /*19b0*/  IMAD R7, R22, -0x40, R23 ;  /* 0xffffffc016077824 */ /* 0x000fc600078e0217 */
[----:B------:R2:W-:Y:S04]  /*19c0*/  STL [R1+0x4], R0 ;  /* 0x0000040001007387 */ /* 0x0005e80000100800 */
[----:B------:R3:W-:Y:S01]  /*19d0*/  STL [R1], R8 ;  /* 0x0000000801007387 */ /* 0x0007e20000100800 */
[----:B-1----:R-:W-:Y:S01]  /*19e0*/  MOV R4, RZ ;  /* 0x000000ff00047202 */ /* 0x002fe20000000f00 */
[----:B--2---:R-:W-:-:S07]  /*19f0*/  IMAD.MOV.U32 R0, RZ, RZ, RZ ;  /* 0x000000ffff007224 */ /* 0x004fce00078e00ff */
.L_x_2433:
[----:B--23--:R-:W2:Y:S01]  /*1a00*/  LDL R8, [R1+0xc] ;  /* 0x00000c0001087983 */ /* 0x00cea20000100800 */
[----:B------:R-:W-:Y:S05]  /*1a10*/  YIELD ;  /* 0x0000000000007946 */ /* 0x000fea0003800000 */
[----:B--2---:R-:W-:-:S04]  /*1a20*/  LOP3.LUT R8, R8, 0x1, RZ, 0xfc, !PT ;  /* 0x0000000108087812 */ /* 0x004fc800078efcff */
[----:B------:R-:W-:-:S13]  /*1a30*/  ISETP.NE.AND P0, PT, R8, 0x3, PT ;  /* 0x000000030800780c */ /* 0x000fda0003f05270 */
[----:B------:R-:W-:Y:S05]  /*1a40*/  @!P0 BRA `(.L_x_2423) ;  /* 0x0000000000048947 */ /* 0x000fea0003800000 */
[----:B------:R-:W-:Y:S01]  /*1a50*/  BPT.TRAP 0x1 ;  /* 0x000000040000795c */ /* 0x000fe20000300000 */
.L_x_2423:
[----:B------:R-:W-:Y:S02]  /*1a60*/  LEA R8, R0, R17, 0x3 ;  /* 0x0000001100087211 */ /* 0x000fe400078e18ff */
[----:B------:R-:W-:-:S04]  /*1a70*/  SHF.L.U32 R21, R4, 0x1f, RZ ;  /* 0x0000001f04157819 */ /* 0x000fc800000006ff */
[----:B------:R1:W2:Y:S01]  /*1a80*/  SYNCS.PHASECHK.TRANS64.TRYWAIT P1, [R8+URZ+0x26810], R21 ;  /* 0x02681015080075a7 */ /* 0x0002a2000802017f */
[----:B------:R-:W-:Y:S05]  /*1a90*/  @!P0 BRA `(.L_x_2424) ;  /* 0x0000000000048947 */ /* 0x000fea0003800000 */
[----:B------:R-:W-:Y:S01]  /*1aa0*/  BPT.TRAP 0x1 ;  /* 0x000000040000795c */ /* 0x000fe20000300000 */
.L_x_2424:
[----:B------:R-:W-:-:S05]  /*1ab0*/  VIADD R9, R17, 0xe000 ;  /* 0x0000e00011097836 */ /* 0x000fca0000000000 */
[----:B------:R-:W-:-:S04]  /*1ac0*/  SHF.R.U32.HI R9, RZ, 0x4, R9 ;  /* 0x00000004ff097819 */ /* 0x000fc80000011609 */
[----:B------:R-:W-:Y:S01]  /*1ad0*/  LOP3.LUT R9, R9, 0x3fff, RZ, 0xc0, !PT ;  /* 0x00003fff09097812 */ /* 0x000fe200078ec0ff */
[----:B--2---:R-:W-:Y:S06]  /*1ae0*/  @P1 BRA `(.L_x_2425) ;  /* 0x0000000000081947 */ /* 0x004fec0003800000 */
[----:B------:R-:W2:Y:S02]  /*1af0*/  SYNCS.PHASECHK.TRANS64.TRYWAIT P1, [R8+URZ+0x26810], R21 ;  /* 0x02681015080075a7 */ /* 0x000ea4000802017f */
[----:B--2---:R-:W-:Y:S05]  /*1b00*/  @!P1 BRA `(.L_x_2426) ;  /* 0x000000c400b89947 */ /* 0x004fea0003800000 */
.L_x_2425:
        /* <DEDUP_REMOVED lines=8> */
[----:B------:R-:W5:Y:S01]  /*1b90*/  LDL R13, [R1] ;  /* 0x00000000010d7983 */ /* 0x000f620000100800 */
[----:B------:R-:W-:Y:S01]  /*1ba0*/  WARPGROUP.ARRIVE ;  /* 0x00000000000079c5 */ /* 0x000fe20000000000 */
[----:B------:R-:W-:Y:S01]  /*1bb0*/  UMOV UR7, 0x40000040 ;  /* 0x4000004000077882 */ /* 0x000fe20000000000 */
[----:B------:R-:W-:Y:S01]  /*1bc0*/  UMOV UR5, 0x40000040 ;  /* 0x4000004000057882 */ /* 0x000fe20000000000 */
[----:B------:R-:W-:-:S02]  /*1bd0*/  IADD3 R19, R17, 0x1a000, RZ ;  /* 0x0001a00011137810 */ /* 0x000fc40007ffe0ff */
[----:B------:R-:W-:-:S04]  /*1be0*/  USHF.R.U32.HI UR4, URZ, 0x4, UR9 ;  /* 0x000000043f047899 */ /* 0x000fc80008011609 */
[----:B------:R-:W-:Y:S02]  /*1bf0*/  ULOP3.LUT UR4, UR4, 0x3fff, URZ, 0xc0, !UPT ;  /* 0x00003fff04047892 */ /* 0x000fe4000f8ec03f */
[----:B------:R-:W-:Y:S02]  /*1c00*/  UMOV UR6, UR8 ;  /* 0x0000000800067c82 */ /* 0x000fe40008000000 */
[----:B------:R-:W-:-:S07]  /*1c10*/  ULOP3.LUT UR10, UR4, 0x10000, URZ, 0xfc, !UPT ;  /* 0x00010000040a7892 */ /* 0x000fce000f8efc3f */
[----:B------:R-:W-:Y:S02]  /*1c20*/  UMOV UR4, UR10 ;  /* 0x0000000a00047c82 */ /* 0x000fe40008000000 */
[----:B------:R-:W-:Y:S01]  /*1c30*/  HGMMA.64x96x16.F32 R72, gdesc[UR4], RZ, !UPT, gsb0 ;  /* 0x01600000044879f0 */ /* 0x000fe2000c0008ff */
[----:B------:R-:W-:Y:S02]  /*1c40*/  UIADD3 UR6, UR8, 0x2, URZ ;  /* 0x0000000208067890 */ /* 0x000fe4000fffe03f */
[----:B------:R-:W-:Y:S01]  /*1c50*/  UIADD3 UR4, UR10, 0x2, URZ ;  /* 0x000000020a047890 */ /* 0x000fe2000fffe03f */
[----:B------:R-:W-:Y:S01]  /*1c60*/  UMOV UR7, 0x40000040 ;  /* 0x4000004000077882 */ /* 0x000fe20000000000 */
[----:B------:R-:W-:Y:S01]  /*1c70*/  UMOV UR5, 0x40000040 ;  /* 0x4000004000057882 */ /* 0x000fe20000000000 */
[----:B------:R-:W-:Y:S02]  /*1c80*/  WARPGROUP.DEPBAR.LE gsb0, 0x0 ;  /* 0x00008000000079c5 */ /* 0x000fe40000010000 */
[----:B------:R-:W-:-:S06]  /*1c90*/  WARPGROUP.ARRIVE ;  /* 0x00000000000079c5 */ /* 0x000fcc0000000000 */
[----:B------:R-:W-:Y:S01]  /*1ca0*/  HGMMA.64x96x16.F32 R72, gdesc[UR4], R72, gsb0 ;  /* 0x01600000044879f0 */ /* 0x000fe20008000848 */
        /* <DEDUP_REMOVED lines=11> */
[----:B---3--:R-:W-:-:S04]  /*1d60*/  LEA R10, R0, R14, 0x7 ;  /* 0x0000000e000a7211 */ /* 0x008fc800078e38ff */
[----:B------:R-:W-:Y:S01]  /*1d70*/  LEA R10, R3, R10, 0x1 ;  /* 0x0000000a030a7211 */ /* 0x000fe200078e08ff */
[----:B----4-:R-:W-:-:S03]  /*1d80*/  IMAD R12, R0, 0x80, R12 ;  /* 0x00000080000c7824 */ /* 0x010fc600078e020c */
[C---:B------:R-:W-:Y:S01]  /*1d90*/  LEA R15, R10.reuse, R17, 0x2 ;  /* 0x000000110a0f7211 */ /* 0x040fe200078e10ff */
[----:B------:R-:W-:Y:S02]  /*1da0*/  IMAD R190, R10, 0x4, R19 ;  /* 0x000000040abe7824 */ /* 0x000fe400078e0213 */
[----:B-----5:R-:W-:Y:S02]  /*1db0*/  IMAD R14, R0, 0x80, R13 ;  /* 0x00000080000e7824 */ /* 0x020fe400078e020d */
[C---:B------:R-:W-:Y:S02]  /*1dc0*/  IMAD R12, R3.reuse, 0x2, R12 ;  /* 0x00000002030c7824 */ /* 0x040fe400078e020c */
[----:B------:R-:W-:Y:S02]  /*1dd0*/  IMAD R18, R3, 0x2, R14 ;  /* 0x0000000203127824 */ /* 0x000fe400078e020e */
[--C-:B------:R-:W-:Y:S02]  /*1de0*/  IMAD R14, R12, 0x4, R17.reuse ;  /* 0x000000040c0e7824 */ /* 0x100fe400078e0211 */
[C---:B------:R-:W-:Y:S01]  /*1df0*/  IMAD R13, R18.reuse, 0x4, R17 ;  /* 0x00000004120d7824 */ /* 0x040fe200078e0211 */
[----:B------:R-:W-:Y:S01]  /*1e00*/  LEA R10, R18, R19, 0x2 ;  /* 0x00000013120a7211 */ /* 0x000fe200078e10ff */
[----:B------:R-:W-:Y:S01]  /*1e10*/  IMAD R11, R12, 0x4, R19 ;  /* 0x000000040c0b7824 */ /* 0x000fe200078e0213 */
[----:B------:R-:W-:-:S02]  /*1e20*/  WARPGROUP.DEPBAR.LE gsb0, 0x0 ;  /* 0x00008000000079c5 */ /* 0x000fc40000010000 */
[----:B------:R-:W-:-:S06]  /*1e30*/  WARPGROUP.ARRIVE ;  /* 0x00000000000079c5 */ /* 0x000fcc0000000000 */
[----:B------:R-:W-:Y:S03]  /*1e40*/  HGMMA.64x96x16.F32 R72, gdesc[UR4], R72, gsb0 ;  /* 0x01600000044879f0 */ /* 0x000fe60008000848 */
[----:B------:R-:W-:Y:S02]  /*1e50*/  WARPGROUP.DEPBAR.LE gsb0, 0x0 ;  /* 0x00008000000079c5 */ /* 0x000fe40000010000 */
[----:B------:R-:W3:Y:S04]  /*1e60*/  LDS R15, [R15+0x1a000] ;  /* 0x01a000000f0f7984 */ /* 0x000ee80000000800 */
[----:B------:R-:W4:Y:S04]  /*1e70*/  LDS R14, [R14+0x1a000] ;  /* 0x01a000000e0e7984 */ /* 0x000f280000000800 */
[----:B------:R-:W1:Y:S01]  /*1e80*/  LDS R13, [R13+0x1a000] ;  /* 0x01a000000d0d7984 */ /* 0x000e620000000800 */
[----:B------:R-:W-:Y:S05]  /*1e90*/  @!P0 BRA `(.L_x_2427) ;  /* 0x0000000000048947 */ /* 0x000fea0003800000 */
[----:B------:R-:W-:Y:S01]  /*1ea0*/  BPT.TRAP 0x1 ;  /* 0x000000040000795c */ /* 0x000fe20000300000 */
.L_x_2427:
[----:B------:R1:W1:Y:S01]  /*1eb0*/  SYNCS.PHASECHK.TRANS64.TRYWAIT P1, [R8+URZ+0x26830], R21 ;  /* 0x02683015080075a7 */ /* 0x000262000802017f */
[----:B------:R-:W-:Y:S05]  /*1ec0*/  @!P0 BRA `(.L_x_2428) ;  /* 0x0000000000048947 */ /* 0x000fea0003800000 */
[----:B------:R-:W-:Y:S01]  /*1ed0*/  BPT.TRAP 0x1 ;  /* 0x000000040000795c */ /* 0x000fe20000300000 */
.L_x_2428:
[----:B------:R-:W-:-:S05]  /*1ee0*/  VIADD R12, R17, 0x14000 ;  /* 0x00014000110c7836 */ /* 0x000fca0000000000 */
[----:B------:R-:W-:-:S04]  /*1ef0*/  SHF.R.U32.HI R12, RZ, 0x4, R12 ;  /* 0x00000004ff0c7819 */ /* 0x000fc8000001160c */
[----:B------:R-:W-:-:S04]  /*1f00*/  LOP3.LUT R12, R12, 0x3fff, RZ, 0xc0, !PT ;  /* 0x00003fff0c0c7812 */ /* 0x000fc800078ec0ff */
[----:B------:R-:W-:Y:S01]  /*1f10*/  LOP3.LUT R19, R12, 0x10000, RZ, 0xfc, !PT ;  /* 0x000100000c137812 */ /* 0x000fe200078efcff */
[----:B-1----:R-:W-:Y:S06]  /*1f20*/  @P1 BRA `(.L_x_2429) ;  /* 0x0000000000081947 */ /* 0x002fec0003800000 */
[----:B------:R-:W1:Y:S02]  /*1f30*/  SYNCS.PHASECHK.TRANS64.TRYWAIT P1, [R8+URZ+0x26830], R21 ;  /* 0x02683015080075a7 */ /* 0x000e64000802017f */
[----:B-1----:R-:W-:Y:S05]  /*1f40*/  @!P1 BRA `(.L_x_2430) ;  /* 0x000000c000bc9947 */ /* 0x002fea0003800000 */
.L_x_2429:
[----:B------:R-:W-:Y:S01]  /*1f50*/  UIADD3 UR9, UR9, 0x4000, URZ ;  /* 0x0000400009097890 */ /* 0x000fe2000fffe03f */
[C---:B------:R-:W-:Y:S01]  /*1f60*/  IMAD R19, R0.reuse, 0x300, R19 ;  /* 0x0000030000137824 */ /* 0x040fe200078e0213 */
[----:B------:R-:W-:Y:S01]  /*1f70*/  WARPGROUP.ARRIVE ;  /* 0x00000000000079c5 */ /* 0x000fe20000000000 */
[----:B------:R-:W-:Y:S01]  /*1f80*/  UMOV UR7, 0x40000040 ;  /* 0x4000004000077882 */ /* 0x000fe20000000000 */
[----:B------:R-:W-:Y:S01]  /*1f90*/  USHF.R.U32.HI UR9, URZ, 0x4, UR9 ;  /* 0x000000043f097899 */ /* 0x000fe20008011609 */
[----:B------:R-:W-:Y:S01]  /*1fa0*/  ISETP.GT.AND P2, PT, R7, RZ, PT ;  /* 0x000000ff0700720c */ /* 0x000fe20003f44270 */
[----:B------:R-:W-:Y:S01]  /*1fb0*/  UMOV UR5, 0x40000040 ;  /* 0x4000004000057882 */ /* 0x000fe20000000000 */
[----:B------:R-:W-:Y:S01]  /*1fc0*/  R2UR UR8, R19 ;  /* 0x00000000130872ca */ /* 0x000fe200000e0000 */
[----:B------:R-:W-:Y:S01]  /*1fd0*/  ULOP3.LUT UR9, UR9, 0x3fff, URZ, 0xc0, !UPT ;  /* 0x00003fff09097892 */ /* 0x000fe2000f8ec03f */
[----:B------:R-:W-:Y:S01]  /*1fe0*/  ISETP.GT.AND P1, PT, R7, 0x8, PT ;  /* 0x000000080700780c */ /* 0x000fe20003f24270 */
[----:B------:R-:W-:Y:S01]  /*1ff0*/  ULDC UR10, c[0x0][0x75c] ;  /* 0x0001d700000a7ab9 */ /* 0x000fe20000000800 */
[----:B------:R-:W-:Y:S01]  /*2000*/  IMAD R236, R0, 0x300, R12 ;  /* 0x0000030000ec7824 */ /* 0x000fe200078e020c */
[----:B------:R-:W-:Y:S01]  /*2010*/  ULOP3.LUT UR9, UR9, 0x10000, URZ, 0xfc, !UPT ;  /* 0x0001000009097892 */ /* 0x000fe2000f8efc3f */
[----:B------:R-:W-:Y:S01]  /*2020*/  FMUL.FTZ R192, R72, UR10 ;  /* 0x0000000a48c07c20 */ /* 0x000fe20008410000 */
[----:B------:R-:W-:Y:S01]  /*2030*/  FMUL.FTZ R72, R79, UR10 ;  /* 0x0000000a4f487c20 */ /* 0x000fe20008410000 */
[----:B------:R-:W-:Y:S01]  /*2040*/  FMUL.FTZ R79, R86, UR10 ;  /* 0x0000000a564f7c20 */ /* 0x000fe20008410000 */
[----:B------:R-:W-:Y:S01]  /*2050*/  FMUL.FTZ R86, R93, UR10 ;  /* 0x0000000a5d567c20 */ /* 0x000fe20008410000 */
[----:B------:R-:W-:Y:S01]  /*2060*/  FMUL.FTZ R23, R78, UR10 ;  /* 0x0000000a4e177c20 */ /* 0x000fe20008410000 */
[----:B------:R-:W1:Y:S01]  /*2070*/  LDC R93, c[0x0][0x280] ;  /* 0x0000a000ff5d7b82 */ /* 0x000e620000000800 */
[----:B------:R-:W-:Y:S01]  /*2080*/  UMOV UR4, UR9 ;  /* 0x0000000900047c82 */ /* 0x000fe20008000000 */
[----:B------:R-:W-:Y:S01]  /*2090*/  UMOV UR6, UR8 ;  /* 0x0000000800067c82 */ /* 0x000fe20008000000 */
[----:B------:R-:W-:Y:S01]  /*20a0*/  FMUL.FTZ R18, R73, UR10 ;  /* 0x0000000a49127c20 */ /* 0x000fe20008410000 */
[----:B------:R-:W-:Y:S01]  /*20b0*/  HGMMA.64x96x16.F32 R24, gdesc[UR4], RZ, !UPT, gsb0 ;  /* 0x01600000041879f0 */ /* 0x000fe2000c0008ff */
        /* <DEDUP_REMOVED lines=9> */
[----:B------:R-:W-:Y:S01]  /*2150*/  FMUL.FTZ R20, R75, UR10 ;  /* 0x0000000a4b147c20 */ /* 0x000fe20008410000 */
[----:B------:R-:W-:Y:S01]  /*2160*/  FMUL.FTZ R74, R81, UR10 ;  /* 0x0000000a514a7c20 */ /* 0x000fe20008410000 */
[----:B------:R-:W-:Y:S01]  /*2170*/  FMUL.FTZ R77, R84, UR10 ;  /* 0x0000000a544d7c20 */ /* 0x000fe20008410000 */
[----:B------:R-:W5:Y:S01]  /*2180*/  MUFU.TANH R192, R192 ;  /* 0x000000c000c07308 */ /* 0x000f620000002400 */
[----:B------:R-:W-:Y:S01]  /*2190*/  FMUL.FTZ R75, R82, UR10 ;  /* 0x0000000a524b7c20 */ /* 0x000fe20008410000 */
[----:B------:R-:W-:Y:S01]  /*21a0*/  FMUL.FTZ R82, R89, UR10 ;  /* 0x0000000a59527c20 */ /* 0x000fe20008410000 */
[----:B------:R-:W-:Y:S01]  /*21b0*/  FMUL.FTZ R185, R100, UR10 ;  /* 0x0000000a64b97c20 */ /* 0x000fe20008410000 */
[----:B------:R-:W-:Y:S01]  /*21c0*/  FMUL.FTZ R188, R103, UR10 ;  /* 0x0000000a67bc7c20 */ /* 0x000fe20008410000 */
[----:B------:R-:W-:Y:S01]  /*21d0*/  FMUL.FTZ R186, R101, UR10 ;  /* 0x0000000a65ba7c20 */ /* 0x000fe20008410000 */
[----:B--2---:R-:W-:Y:S01]  /*21e0*/  FMUL.FTZ R21, R76, UR10 ;  /* 0x0000000a4c157c20 */ /* 0x004fe20008410000 */
[----:B-1----:R-:W-:Y:S01]  /*21f0*/  IMAD R92, R16, -0x60, R93 ;  /* 0xffffffa0105c7824 */ /* 0x002fe200078e025d */
[----:B------:R-:W1:Y:S01]  /*2200*/  MUFU.TANH R18, R18 ;  /* 0x0000001200127308 */ /* 0x000e620000002400 */
[----:B------:R-:W-:Y:S01]  /*2210*/  FMUL.FTZ R191, R113, UR10 ;  /* 0x0000000a71bf7c20 */ /* 0x000fe20008410000 */
[----:B------:R-:W-:Y:S01]  /*2220*/  FMUL.FTZ R76, R83, UR10 ;  /* 0x0000000a534c7c20 */ /* 0x000fe20008410000 */
[----:B------:R-:W-:-:S02]  /*2230*/  IMAD R92, R3, -0x2, R92 ;  /* 0xfffffffe035c7824 */ /* 0x000fc400078e025c */
[----:B------:R-:W-:Y:S01]  /*2240*/  FMUL.FTZ R80, R87, UR10 ;  /* 0x0000000a57507c20 */ /* 0x000fe20008410000 */
[----:B------:R-:W-:Y:S01]  /*2250*/  FMUL.FTZ R83, R90, UR10 ;  /* 0x0000000a5a537c20 */ /* 0x000fe20008410000 */
[----:B------:R-:W-:Y:S01]  /*2260*/  FMUL.FTZ R87, R94, UR10 ;  /* 0x0000000a5e577c20 */ /* 0x000fe20008410000 */
[----:B------:R-:W-:Y:S01]  /*2270*/  IMAD.IADD R92, R92, 0x1, -R7 ;  /* 0x000000015c5c7824 */ /* 0x000fe200078e0a07 */
[----:B------:R-:W2:Y:S01]  /*2280*/  MUFU.TANH R73, R73 ;  /* 0x0000004900497308 */ /* 0x000ea20000002400 */
[----:B------:R-:W-:Y:S01]  /*2290*/  FMUL.FTZ R90, R97, UR10 ;  /* 0x0000000a615a7c20 */ /* 0x000fe20008410000 */
[----:B------:R-:W-:Y:S01]  /*22a0*/  FMUL.FTZ R81, R88, UR10 ;  /* 0x0000000a58517c20 */ /* 0x000fe20008410000 */
[----:B------:R-:W-:Y:S01]  /*22b0*/  FMUL.FTZ R189, R104, UR10 ;  /* 0x0000000a68bd7c20 */ /* 0x000fe20008410000 */
[C---:B------:R-:W-:Y:S01]  /*22c0*/  SEL R103, R92.reuse, 0x60, P2 ;  /* 0x000000605c677807 */ /* 0x040fe20001000000 */
[----:B------:R-:W-:Y:S01]  /*22d0*/  FMUL.FTZ R88, R95, UR10 ;  /* 0x0000000a5f587c20 */ /* 0x000fe20008410000 */
[----:B------:R-:W-:Y:S01]  /*22e0*/  IADD3 R97, R92, 0x8, RZ ;  /* 0x000000085c617810 */ /* 0x000fe20007ffe0ff */
[----:B---3--:R-:W3:Y:S01]  /*22f0*/  SHFL.IDX PT, R104, R15, R6, 0x1f ;  /* 0x00001f060f687589 */ /* 0x008ee200000e0000 */
[----:B------:R-:W4:Y:S01]  /*2300*/  MUFU.TANH R74, R74 ;  /* 0x0000004a004a7308 */ /* 0x000f220000002400 */
[----:B------:R-:W-:Y:S01]  /*2310*/  ISETP.GT.AND P6, PT, R103, RZ, PT ;  /* 0x000000ff6700720c */ /* 0x000fe20003fc4270 */
[----:B------:R-:W-:Y:S01]  /*2320*/  FMUL.FTZ R84, R91, UR10 ;  /* 0x0000000a5b547c20 */ /* 0x000fe20008410000 */
[C---:B------:R-:W-:Y:S01]  /*2330*/  ISETP.GT.AND P5, PT, R103.reuse, 0x1, PT ;  /* 0x000000016700780c */ /* 0x040fe20003fa4270 */
[----:B------:R-:W-:Y:S01]  /*2340*/  FMUL.FTZ R91, R98, UR10 ;  /* 0x0000000a625b7c20 */ /* 0x000fe20008410000 */
[----:B------:R-:W-:Y:S01]  /*2350*/  ISETP.GT.AND P4, PT, R103, 0x10, PT ;  /* 0x000000106700780c */ /* 0x000fe20003f84270 */
[----:B------:R-:W-:Y:S01]  /*2360*/  FMUL.FTZ R89, R96, UR10 ;  /* 0x0000000a60597c20 */ /* 0x000fe20008410000 */
[----:B-----5:R-:W-:Y:S01]  /*2370*/  FSEL R113, R192, -INF , !P6 ;  /* 0xff800000c0717808 */ /* 0x020fe20007000000 */
[----:B------:R-:W5:Y:S01]  /*2380*/  MUFU.TANH R77, R77 ;  /* 0x0000004d004d7308 */ /* 0x000f620000002400 */
[----:B-1----:R-:W-:Y:S01]  /*2390*/  FSEL R197, R18, -INF , !P5 ;  /* 0xff80000012c57808 */ /* 0x002fe20006800000 */
[----:B------:R-:W-:Y:S01]  /*23a0*/  FMUL.FTZ R184, R99, UR10 ;  /* 0x0000000a63b87c20 */ /* 0x000fe20008410000 */
[C---:B------:R-:W-:Y:S01]  /*23b0*/  ISETP.GT.AND P6, PT, R103.reuse, 0x11, PT ;  /* 0x000000116700780c */ /* 0x040fe20003fc4270 */
[----:B------:R-:W-:Y:S01]  /*23c0*/  FMUL.FTZ R187, R102, UR10 ;  /* 0x0000000a66bb7c20 */ /* 0x000fe20008410000 */
[----:B------:R-:W-:Y:S01]  /*23d0*/  ISETP.GT.AND P5, PT, R103, 0x18, PT ;  /* 0x000000186700780c */ /* 0x000fe20003fa4270 */
[----:B------:R-:W-:Y:S01]  /*23e0*/  FMUL.FTZ R105, R105, UR10 ;  /* 0x0000000a69697c20 */ /* 0x000fe20008410000 */
[----:B--2---:R-:W-:Y:S01]  /*23f0*/  FSEL R94, R73, -INF , !P4 ;  /* 0xff800000495e7808 */ /* 0x004fe20006000000 */
[----:B------:R-:W1:Y:S01]  /*2400*/  MUFU.TANH R82, R82 ;  /* 0x0000005200527308 */ /* 0x000e620000002400 */
[----:B------:R-:W-:Y:S01]  /*2410*/  ISETP.GT.AND P4, PT, R103, 0x21, PT ;  /* 0x000000216700780c */ /* 0x000fe20003f84270 */
[----:B------:R-:W-:Y:S01]  /*2420*/  FMUL.FTZ R108, R108, UR10 ;  /* 0x0000000a6c6c7c20 */ /* 0x000fe20008410000 */
[----:B----4-:R-:W-:Y:S01]  /*2430*/  FSEL R93, R74, -INF , !P6 ;  /* 0xff8000004a5d7808 */ /* 0x010fe20007000000 */
[----:B------:R-:W-:Y:S01]  /*2440*/  FMUL.FTZ R109, R109, UR10 ;  /* 0x0000000a6d6d7c20 */ /* 0x000fe20008410000 */
[----:B------:R-:W-:Y:S01]  /*2450*/  ISETP.GT.AND P6, PT, R103, 0x28, PT ;  /* 0x000000286700780c */ /* 0x000fe20003fc4270 */
[----:B------:R-:W-:Y:S01]  /*2460*/  FMUL.FTZ R106, R106, UR10 ;  /* 0x0000000a6a6a7c20 */ /* 0x000fe20008410000 */
[----:B------:R-:W-:Y:S01]  /*2470*/  SEL R193, R97, 0x60, P1 ;  /* 0x0000006061c17807 */ /* 0x000fe20000800000 */
[----:B------:R-:W2:Y:S01]  /*2480*/  MUFU.TANH R85, R85 ;  /* 0x0000005500557308 */ /* 0x000ea20000002400 */
[----:B-----5:R-:W-:Y:S01]  /*2490*/  FSEL R95, R77, -INF , !P5 ;  /* 0xff8000004d5f7808 */ /* 0x020fe20006800000 */
[----:B------:R-:W-:Y:S01]  /*24a0*/  FMUL.FTZ R107, R107, UR10 ;  /* 0x0000000a6b6b7c20 */ /* 0x000fe20008410000 */
[C---:B------:R-:W-:Y:S01]  /*24b0*/  ISETP.GT.AND P5, PT, R103.reuse, 0x29, PT ;  /* 0x000000296700780c */ /* 0x040fe20003fa4270 */
[----:B------:R-:W-:Y:S01]  /*24c0*/  FMUL.FTZ R112, R112, UR10 ;  /* 0x0000000a70707c20 */ /* 0x000fe20008410000 */
[C---:B------:R-:W-:Y:S01]  /*24d0*/  ISETP.GT.AND P3, PT, R103.reuse, 0x8, PT ;  /* 0x000000086700780c */ /* 0x040fe20003f64270 */
[----:B------:R-:W-:Y:S01]  /*24e0*/  FMUL.FTZ R110, R110, UR10 ;  /* 0x0000000a6e6e7c20 */ /* 0x000fe20008410000 */
[----:B------:R-:W-:Y:S01]  /*24f0*/  ISETP.GT.AND P2, PT, R103, 0x9, PT ;  /* 0x000000096700780c */ /* 0x000fe20003f44270 */
[----:B------:R-:W4:Y:S01]  /*2500*/  MUFU.TANH R86, R86 ;  /* 0x0000005600567308 */ /* 0x000f220000002400 */
[----:B-1----:R-:W-:Y:S01]  /*2510*/  FSEL R98, R82, -INF , !P4 ;  /* 0xff80000052627808 */ /* 0x002fe20006000000 */
[----:B------:R-:W-:Y:S01]  /*2520*/  FMUL.FTZ R111, R111, UR10 ;  /* 0x0000000a6f6f7c20 */ /* 0x000fe20008410000 */
[C---:B------:R-:W-:Y:S01]  /*2530*/  ISETP.GT.AND P4, PT, R103.reuse, 0x38, PT ;  /* 0x000000386700780c */ /* 0x040fe20003f84270 */
[----:B------:R-:W-:Y:S01]  /*2540*/  FMUL.FTZ R114, R114, UR10 ;  /* 0x0000000a72727c20 */ /* 0x000fe20008410000 */
[----:B------:R-:W-:Y:S01]  /*2550*/  ISETP.GT.AND P1, PT, R103, 0x40, PT ;  /* 0x000000406700780c */ /* 0x000fe20003f24270 */
[----:B------:R-:W-:Y:S01]  /*2560*/  FFMA.FTZ R192, -R192, R192, 1 ;  /* 0x3f800000c0c07423 */ /* 0x000fe200000101c0 */
[----:B------:R-:W-:Y:S01]  /*2570*/  FMUL.FTZ R194, R117, UR10 ;  /* 0x0000000a75c27c20 */ /* 0x000fe20008410000 */
[----:B------:R-:W1:Y:S01]  /*2580*/  MUFU.TANH R185, R185 ;  /* 0x000000b900b97308 */ /* 0x000e620000002400 */
[----:B--2---:R-:W-:Y:S01]  /*2590*/  FSEL R96, R85, -INF , !P6 ;  /* 0xff80000055607808 */ /* 0x004fe20007000000 */
[----:B------:R-:W-:Y:S01]  /*25a0*/  VIADD R117, R6, 0x8 ;  /* 0x0000000806757836 */ /* 0x000fe20000000000 */
[----:B------:R-:W-:Y:S01]  /*25b0*/  ISETP.GT.AND P6, PT, R103, 0x39, PT ;  /* 0x000000396700780c */ /* 0x000fe20003fc4270 */
[----:B------:R-:W-:Y:S01]  /*25c0*/  FMUL.FTZ R201, R119, UR10 ;  /* 0x0000000a77c97c20 */ /* 0x000fe20008410000 */
[----:B------:R-:W-:Y:S01]  /*25d0*/  FMUL.FTZ R196, R118, UR10 ;  /* 0x0000000a76c47c20 */ /* 0x000fe20008410000 */
[----:B------:R-:W-:Y:S01]  /*25e0*/  IADD3 R118, R6, 0xc, RZ ;  /* 0x0000000c06767810 */ /* 0x000fe20007ffe0ff */
[----:B------:R-:W2:Y:S01]  /*25f0*/  SHFL.IDX PT, R228, R15, R117, 0x1f ;  /* 0x00001f750fe47589 */ /* 0x000ea200000e0000 */
[----:B------:R-:W5:Y:S01]  /*2600*/  MUFU.TANH R19, R19 ;  /* 0x0000001300137308 */ /* 0x000f620000002400 */
[----:B----4-:R-:W-:Y:S01]  /*2610*/  FSEL R97, R86, -INF , !P5 ;  /* 0xff80000056617808 */ /* 0x010fe20006800000 */
[----:B------:R-:W-:Y:S01]  /*2620*/  FMUL.FTZ R115, R115, UR10 ;  /* 0x0000000a73737c20 */ /* 0x000fe20008410000 */
[----:B------:R-:W-:Y:S01]  /*2630*/  ISETP.GT.AND P5, PT, R193, RZ, PT ;  /* 0x000000ffc100720c */ /* 0x000fe20003fa4270 */
[----:B------:R-:W4:Y:S04]  /*2640*/  SHFL.IDX PT, R225, R15, R118, 0x1f ;  /* 0x00001f760fe17589 */ /* 0x000f2800000e0000 */
[----:B------:R-:W3:Y:S01]  /*2650*/  MUFU.TANH R186, R186 ;  /* 0x000000ba00ba7308 */ /* 0x000ee20000002400 */
[----:B-1----:R-:W-:-:S02]  /*2660*/  FSEL R100, R185, -INF , !P4 ;  /* 0xff800000b9647808 */ /* 0x002fc40006000000 */
[----:B------:R-:W-:-:S05]  /*2670*/  ISETP.GT.AND P4, PT, R193, 0x1, PT ;  /* 0x00000001c100780c */ /* 0x000fca0003f84270 */
[----:B------:R-:W1:Y:S01]  /*2680*/  MUFU.TANH R20, R20 ;  /* 0x0000001400147308 */ /* 0x000e620000002400 */
[----:B------:R-:W-:Y:S02]  /*2690*/  WARPGROUP.DEPBAR.LE gsb0, 0x0 ;  /* 0x00008000000079c5 */ /* 0x000fe40000010000 */
[----:B------:R-:W-:Y:S01]  /*26a0*/  WARPGROUP.ARRIVE ;  /* 0x00000000000079c5 */ /* 0x000fe20000000000 */
[C---:B-----5:R-:W-:Y:S01]  /*26b0*/  FSEL R226, R19.reuse, -INF , !P5 ;  /* 0xff80000013e27808 */ /* 0x060fe20006800000 */
[----:B------:R-:W-:Y:S01]  /*26c0*/  FFMA.FTZ R19, -R19, R19, 1 ;  /* 0x3f80000013137423 */ /* 0x000fe20000010113 */
[C---:B------:R-:W-:Y:S02]  /*26d0*/  ISETP.GT.AND P5, PT, R193.reuse, 0x9, PT ;  /* 0x00000009c100780c */ /* 0x040fe40003fa4270 */
[----:B------:R-:W5:Y:S01]  /*26e0*/  MUFU.TANH R23, R23 ;  /* 0x0000001700177308 */ /* 0x000f620000002400 */
[----:B------:R-:W-:Y:S01]  /*26f0*/  HGMMA.64x96x16.F32 R24, gdesc[UR4], R24, gsb0 ;  /* 0x01600000041879f0 */ /* 0x000fe20008000818 */
[----:B------:R-:W-:Y:S01]  /*2700*/  UIADD3 UR6, UR8, 0x4, URZ ;  /* 0x0000000408067890 */ /* 0x000fe2000fffe03f */
[----:B---3--:R-:W-:Y:S01]  /*2710*/  FSEL R222, R186, -INF , !P6 ;  /* 0xff800000bade7808 */ /* 0x008fe20007000000 */
[----:B------:R-:W-:Y:S01]  /*2720*/  UIADD3 UR4, UR9, 0x4, URZ ;  /* 0x0000000409047890 */ /* 0x000fe2000fffe03f */
[----:B------:R-:W-:Y:S01]  /*2730*/  ISETP.GT.AND P6, PT, R193, 0x8, PT ;  /* 0x00000008c100780c */ /* 0x000fe20003fc4270 */
[----:B------:R-:W-:Y:S01]  /*2740*/  UMOV UR7, 0x40000040 ;  /* 0x4000004000077882 */ /* 0x000fe20000000000 */
[----:B------:R-:W-:Y:S01]  /*2750*/  UMOV UR5, 0x40000040 ;  /* 0x4000004000057882 */ /* 0x000fe20000000000 */
[----:B------:R-:W3:Y:S01]  /*2760*/  MUFU.TANH R72, R72 ;  /* 0x0000004800487308 */ /* 0x000ee20000002400 */
[----:B-1----:R-:W-:-:S02]  /*2770*/  FSEL R224, R20, -INF , !P4 ;  /* 0xff80000014e07808 */ /* 0x002fc40006000000 */
[----:B------:R-:W-:-:S05]  /*2780*/  ISETP.GT.AND P4, PT, R193, 0x10, PT ;  /* 0x00000010c100780c */ /* 0x000fca0003f84270 */
[----:B------:R-:W1:Y:S01]  /*2790*/  MUFU.TANH R75, R75 ;  /* 0x0000004b004b7308 */ /* 0x000e620000002400 */
[----:B-----5:R-:W-:Y:S02]  /*27a0*/  FSEL R219, R23, -INF , !P6 ;  /* 0xff80000017db7808 */ /* 0x020fe40007000000 */
[----:B------:R-:W-:-:S05]  /*27b0*/  ISETP.GT.AND P6, PT, R193, 0x11, PT ;  /* 0x00000011c100780c */ /* 0x000fca0003fc4270 */
[----:B------:R-:W5:Y:S01]  /*27c0*/  MUFU.TANH R21, R21 ;  /* 0x0000001500157308 */ /* 0x000f620000002400 */
[----:B---3--:R-:W-:Y:S02]  /*27d0*/  FSEL R221, R72, -INF , !P5 ;  /* 0xff80000048dd7808 */ /* 0x008fe40006800000 */
[----:B------:R-:W-:-:S05]  /*27e0*/  ISETP.GT.AND P5, PT, R193, 0x18, PT ;  /* 0x00000018c100780c */ /* 0x000fca0003fa4270 */
[----:B------:R-:W3:Y:S01]  /*27f0*/  MUFU.TANH R76, R76 ;  /* 0x0000004c004c7308 */ /* 0x000ee20000002400 */
[----:B-1----:R-:W-:Y:S02]  /*2800*/  FSEL R209, R75, -INF , !P4 ;  /* 0xff8000004bd17808 */ /* 0x002fe40006000000 */
        /* <DEDUP_REMOVED lines=24> */
[----:B------:R-:W-:Y:S01]  /*2990*/  ISETP.GT.AND P5, PT, R193, 0x30, PT ;  /* 0x00000030c100780c */ /* 0x000fe20003fa4270 */
[----:B------:R-:W-:Y:S02]  /*29a0*/  WARPGROUP.DEPBAR.LE gsb0, 0x0 ;  /* 0x00008000000079c5 */ /* 0x000fe40000010000 */
[----:B------:R-:W-:Y:S02]  /*29b0*/  WARPGROUP.ARRIVE ;  /* 0x00000000000079c5 */ /* 0x000fe40000000000 */
[----:B------:R-:W3:Y:S01]  /*29c0*/  MUFU.TANH R88, R88 ;  /* 0x0000005800587308 */ /* 0x000ee20000002400 */
[----:B-1----:R-:W-:Y:S02]  /*29d0*/  FSEL R206, R81, -INF , !P2 ;  /* 0xff80000051ce7808 */ /* 0x002fe40005000000 */
[----:B------:R-:W-:Y:S01]  /*29e0*/  ISETP.GT.AND P2, PT, R103, 0x31, PT ;  /* 0x000000316700780c */ /* 0x000fe20003f44270 */
[----:B------:R-:W-:Y:S01]  /*29f0*/  HGMMA.64x96x16.F32 R24, gdesc[UR4], R24, gsb0 ;  /* 0x01600000041879f0 */ /* 0x000fe20008000818 */
[----:B------:R-:W-:Y:S01]  /*2a00*/  UIADD3 UR6, UR8, 0x6, URZ ;  /* 0x0000000608067890 */ /* 0x000fe2000fffe03f */
[----:B-----5:R-:W-:Y:S01]  /*2a10*/  FSEL R204, R87, -INF , !P4 ;  /* 0xff80000057cc7808 */ /* 0x020fe20006000000 */
[----:B------:R-:W-:Y:S01]  /*2a20*/  UIADD3 UR4, UR9, 0x6, URZ ;  /* 0x0000000609047890 */ /* 0x000fe2000fffe03f */
[----:B------:R-:W1:Y:S01]  /*2a30*/  MUFU.TANH R89, R89 ;  /* 0x0000005900597308 */ /* 0x000e620000002400 */
[----:B------:R-:W-:Y:S01]  /*2a40*/  UMOV UR7, 0x40000040 ;  /* 0x4000004000077882 */ /* 0x000fe20000000000 */
[----:B------:R-:W-:Y:S01]  /*2a50*/  UMOV UR5, 0x40000040 ;  /* 0x4000004000057882 */ /* 0x000fe20000000000 */
        /* <DEDUP_REMOVED lines=35> */
[----:B-----5:R-:W-:Y:S01]  /*2c90*/  FSEL R214, R106, -INF , !P2 ;  /* 0xff8000006ad67808 */ /* 0x020fe20005000000 */
[----:B------:R-:W-:Y:S02]  /*2ca0*/  WARPGROUP.DEPBAR.LE gsb0, 0x0 ;  /* 0x00008000000079c5 */ /* 0x000fe40000010000 */
[----:B------:R-:W5:Y:S01]  /*2cb0*/  LDS R190, [R190+0x380] ;  /* 0x00038000bebe7984 */ /* 0x000f620000000800 */
[----:B------:R-:W-:Y:S01]  /*2cc0*/  WARPGROUP.ARRIVE ;  /* 0x00000000000079c5 */ /* 0x000fe20000000000 */
[----:B------:R-:W-:Y:S02]  /*2cd0*/  ISETP.GT.AND P2, PT, R193, 0x49, PT ;  /* 0x00000049c100780c */ /* 0x000fe40003f44270 */
[----:B------:R-:W4:Y:S01]  /*2ce0*/  MUFU.TANH R110, R110 ;  /* 0x0000006e006e7308 */ /* 0x000f220000002400 */
[----:B---3--:R-:W-:Y:S02]  /*2cf0*/  FSEL R216, R107, -INF , !P4 ;  /* 0xff8000006bd87808 */ /* 0x008fe40006000000 */
[----:B------:R-:W-:Y:S01]  /*2d00*/  HGMMA.64x96x16.F32 R24, gdesc[UR4], R24, gsb0 ;  /* 0x01600000041879f0 */ /* 0x000fe20008000818 */
[----:B------:R-:W-:Y:S01]  /*2d10*/  ULDC UR4, c[0x0][0x744] ;  /* 0x0001d10000047ab9 */ /* 0x000fe20000000800 */
[----:B------:R-:W-:Y:S01]  /*2d20*/  ISETP.GT.AND P4, PT, R193, 0x50, PT ;  /* 0x00000050c100780c */ /* 0x000fe20003f84270 */
[----:B------:R-:W-:Y:S01]  /*2d30*/  FFMA.FTZ R113, R113, UR4, -R104 ;  /* 0x0000000471717c23 */ /* 0x000fe20008010868 */
[----:B--2---:R-:W-:Y:S01]  /*2d40*/  FFMA.FTZ R198, R198, UR4, -R228 ;  /* 0x00000004c6c67c23 */ /* 0x004fe200080108e4 */
[----:B------:R-:W2:Y:S01]  /*2d50*/  MUFU.TANH R111, R111 ;  /* 0x0000006f006f7308 */ /* 0x000ea20000002400 */
[----:B-1----:R-:W-:Y:S01]  /*2d60*/  FSEL R220, R112, -INF , !P6 ;  /* 0xff80000070dc7808 */ /* 0x002fe20007000000 */
[----:B------:R-:W-:Y:S01]  /*2d70*/  FFMA.FTZ R104, R226, UR4, -R104 ;  /* 0x00000004e2687c23 */ /* 0x000fe20008010868 */
[----:B------:R-:W-:Y:S01]  /*2d80*/  ISETP.GT.AND P6, PT, R193, 0x48, PT ;  /* 0x00000048c100780c */ /* 0x000fe20003fc4270 */
[----:B----4-:R-:W-:Y:S01]  /*2d90*/  FFMA.FTZ R221, R221, UR4, -R225 ;  /* 0x00000004dddd7c23 */ /* 0x010fe200080108e1 */
[----:B------:R-:W-:-:S02]  /*2da0*/  FFMA.FTZ R219, R219, UR4, -R228 ;  /* 0x00000004dbdb7c23 */ /* 0x000fc400080108e4 */
[----:B------:R-:W1:Y:S01]  /*2db0*/  SHFL.IDX PT, R228, R14, R117, 0x1f ;  /* 0x00001f750ee47589 */ /* 0x000e6200000e0000 */
[----:B------:R-:W-:Y:S01]  /*2dc0*/  MUFU.EX2 R113, R113 ;  /* 0x0000007100717308 */ /* 0x000fe20000000800 */
[----:B------:R-:W-:Y:S02]  /*2dd0*/  FSEL R215, R110, -INF , !P6 ;  /* 0xff8000006ed77808 */ /* 0x000fe40007000000 */
[----:B------:R-:W-:-:S05]  /*2de0*/  ISETP.GT.AND P6, PT, R193, 0x51, PT ;  /* 0x00000051c100780c */ /* 0x000fca0003fc4270 */
[----:B------:R-:W3:Y:S01]  /*2df0*/  MUFU.TANH R114, R114 ;  /* 0x0000007200727308 */ /* 0x000ee20000002400 */
[----:B--2---:R-:W-:Y:S02]  /*2e00*/  FSEL R211, R111, -INF , !P2 ;  /* 0xff8000006fd37808 */ /* 0x004fe40005000000 */
[----:B------:R-:W-:-:S05]  /*2e10*/  ISETP.GT.AND P2, PT, R193, 0x58, PT ;  /* 0x00000058c100780c */ /* 0x000fca0003f44270 */
[----:B------:R-:W-:Y:S01]  /*2e20*/  MUFU.TANH R191, R191 ;  /* 0x000000bf00bf7308 */ /* 0x000fe20000002400 */
[----:B-----5:R-:W2:Y:S01]  /*2e30*/  SHFL.IDX PT, R195, R190, R6, 0x1f ;  /* 0x00001f06bec37589 */ /* 0x020ea200000e0000 */
[----:B-1----:R-:W-:-:S06]  /*2e40*/  FFMA.FTZ R204, R204, UR4, -R228 ;  /* 0x00000004cccc7c23 */ /* 0x002fcc00080108e4 */
[----:B------:R-:W-:Y:S01]  /*2e50*/  MUFU.TANH R115, R115 ;  /* 0x0000007300737308 */ /* 0x000fe20000002400 */
[----:B---3--:R-:W-:Y:S01]  /*2e60*/  FSEL R212, R114, -INF , !P4 ;  /* 0xff80000072d47808 */ /* 0x008fe20006000000 */
[----:B------:R-:W1:Y:S01]  /*2e70*/  SHFL.IDX PT, R232, R190, R118, 0x1f ;  /* 0x00001f76bee87589 */ /* 0x000e6200000e0000 */
[----:B------:R-:W-:Y:S01]  /*2e80*/  ISETP.GT.AND P4, PT, R193, 0x59, PT ;  /* 0x00000059c100780c */ /* 0x000fe20003f84270 */
[----:B------:R-:W-:-:S04]  /*2e90*/  FMUL.FTZ R193, R116, UR10 ;  /* 0x0000000a74c17c20 */ /* 0x000fc80008410000 */
[----:B------:R-:W-:Y:S08]  /*2ea0*/  MUFU.TANH R196, R196 ;  /* 0x000000c400c47308 */ /* 0x000ff00000002400 */
[----:B------:R-:W-:Y:S08]  /*2eb0*/  MUFU.TANH R193, R193 ;  /* 0x000000c100c17308 */ /* 0x000ff00000002400 */
[----:B------:R-:W-:Y:S08]  /*2ec0*/  MUFU.TANH R194, R194 ;  /* 0x000000c200c27308 */ /* 0x000ff00000002400 */
[----:B------:R-:W-:Y:S08]  /*2ed0*/  MUFU.TANH R201, R201 ;  /* 0x000000c900c97308 */ /* 0x000ff00000002400 */
[----:B------:R-:W3:Y:S01]  /*2ee0*/  MUFU.EX2 R104, R104 ;  /* 0x0000006800687308 */ /* 0x000ee20000000800 */
[----:B------:R-:W-:-:S02]  /*2ef0*/  WARPGROUP.DEPBAR.LE gsb0, 0x0 ;  /* 0x00008000000079c5 */ /* 0x000fc40000010000 */
[--C-:B--2---:R-:W-:Y:S01]  /*2f00*/  FADD.FTZ R24, R24, -R195.reuse ;  /* 0x800000c318187221 */ /* 0x104fe20000010000 */
[----:B------:R-:W-:Y:S01]  /*2f10*/  FADD.FTZ R195, R26, -R195 ;  /* 0x800000c31ac37221 */ /* 0x000fe20000010000 */
[----:B------:R-:W-:Y:S01]  /*2f20*/  FFMA.FTZ R26, R200, UR4, -R225 ;  /* 0x00000004c81a7c23 */ /* 0x000fe200080108e1 */
[----:B------:R-:W-:Y:S02]  /*2f30*/  VIADD R200, R6, 0x1c ;  /* 0x0000001c06c87836 */ /* 0x000fe40000000000 */
[----:B------:R-:W-:Y:S01]  /*2f40*/  FMUL.FTZ R199, R113, R24 ;  /* 0x0000001871c77220 */ /* 0x000fe20000410000 */
[----:B------:R-:W-:Y:S03]  /*2f50*/  SHFL.IDX PT, R225, R14, R6, 0x1f ;  /* 0x00001f060ee17589 */ /* 0x000fe600000e0000 */
[----:B------:R-:W-:Y:S01]  /*2f60*/  FMUL.FTZ R116, R192, R199 ;  /* 0x000000c7c0747220 */ /* 0x000fe20000410000 */
[C---:B------:R-:W-:Y:S01]  /*2f70*/  VIADD R192, R6.reuse, 0x4 ;  /* 0x0000000406c07836 */ /* 0x040fe20000000000 */
[----:B------:R-:W2:Y:S01]  /*2f80*/  SHFL.IDX PT, R229, R15, R200, 0x1f ;  /* 0x00001fc80fe57589 */ /* 0x000ea200000e0000 */
[----:B------:R-:W-:-:S03]  /*2f90*/  VIADD R199, R6, 0x10 ;  /* 0x0000001006c77836 */ /* 0x000fc60000000000 */
[----:B------:R-:W-:Y:S01]  /*2fa0*/  LDS R11, [R11+0x380] ;  /* 0x000380000b0b7984 */ /* 0x000fe20000000800 */
[----:B---3--:R-:W-:Y:S01]  /*2fb0*/  FMUL.FTZ R195, R104, R195 ;  /* 0x000000c368c37220 */ /* 0x008fe20000410000 */
[--C-:B-1----:R-:W-:Y:S01]  /*2fc0*/  FADD.FTZ R29, R29, -R232.reuse ;  /* 0x800000e81d1d7221 */ /* 0x102fe20000010000 */
[----:B------:R-:W-:Y:S01]  /*2fd0*/  MUFU.EX2 R26, R26 ;  /* 0x0000001a001a7308 */ /* 0x000fe20000000800 */
[----:B------:R-:W1:Y:S04]  /*2fe0*/  SHFL.IDX PT, R24, R15, R192, 0x1f ;  /* 0x00001fc00f187589 */ /* 0x000e6800000e0000 */
[----:B------:R-:W3:Y:S04]  /*2ff0*/  SHFL.IDX PT, R227, R15, R199, 0x1f ;  /* 0x00001fc70fe37589 */ /* 0x000ee800000e0000 */
[----:B------:R-:W4:Y:S04]  /*3000*/  SHFL.IDX PT, R234, R190, R192, 0x1f ;  /* 0x00001fc0beea7589 */ /* 0x000f2800000e0000 */
[----:B------:R-:W-:Y:S01]  /*3010*/  SHFL.IDX PT, R233, R190, R199, 0x1f ;  /* 0x00001fc7bee97589 */ /* 0x000fe200000e0000 */
[--C-:B--2---:R-:W-:Y:S01]  /*3020*/  FFMA.FTZ R92, R92, UR4, -R229.reuse ;  /* 0x000000045c5c7c23 */ /* 0x104fe200080108e5 */
[----:B------:R-:W-:Y:S01]  /*3030*/  FFMA.FTZ R207, R207, UR4, -R229 ;  /* 0x00000004cfcf7c23 */ /* 0x000fe200080108e5 */
[--C-:B------:R-:W-:Y:S01]  /*3040*/  FFMA.FTZ R229, R206, UR4, -R225.reuse ;  /* 0x00000004cee57c23 */ /* 0x100fe200080108e1 */
[----:B------:R-:W-:Y:S01]  /*3050*/  FFMA.FTZ R206, R223, UR4, -R225 ;  /* 0x00000004dfce7c23 */ /* 0x000fe200080108e1 */
[----:B------:R-:W-:Y:S01]  /*3060*/  FMUL.FTZ R195, R19, R195 ;  /* 0x000000c313c37220 */ /* 0x000fe20000410000 */
[----:B------:R-:W-:Y:S01]  /*3070*/  FADD.FTZ R232, R31, -R232 ;  /* 0x800000e81fe87221 */ /* 0x000fe20000010000 */
[----:B------:R-:W-:Y:S01]  /*3080*/  FFMA.FTZ R76, -R76, R76, 1 ;  /* 0x3f8000004c4c7423 */ /* 0x000fe2000001014c */
[--C-:B-1----:R-:W-:Y:S01]  /*3090*/  FFMA.FTZ R119, R197, UR4, -R24.reuse ;  /* 0x00000004c5777c23 */ /* 0x102fe20008010818 */
[----:B------:R-:W-:Y:S01]  /*30a0*/  FFMA.FTZ R224, R224, UR4, -R24 ;  /* 0x00000004e0e07c23 */ /* 0x000fe20008010818 */
[----:B------:R-:W-:Y:S01]  /*30b0*/  VIADD R197, R6, 0x14 ;  /* 0x0000001406c57836 */ /* 0x000fe20000000000 */
[----:B------:R1:W-:Y:S01]  /*30c0*/  MUFU.EX2 R24, R198 ;  /* 0x000000c600187308 */ /* 0x0003e20000000800 */
[--C-:B---3--:R-:W-:Y:S01]  /*30d0*/  FFMA.FTZ R94, R94, UR4, -R227.reuse ;  /* 0x000000045e5e7c23 */ /* 0x108fe200080108e3 */
[----:B------:R-:W-:-:S02]  /*30e0*/  FFMA.FTZ R209, R209, UR4, -R227 ;  /* 0x00000004d1d17c23 */ /* 0x000fc400080108e3 */
[----:B------:R-:W2:Y:S04]  /*30f0*/  SHFL.IDX PT, R231, R15, R197, 0x1f ;  /* 0x00001fc50fe77589 */ /* 0x000ea800000e0000 */
[----:B------:R-:W3:Y:S01]  /*3100*/  SHFL.IDX PT, R227, R14, R118, 0x1f ;  /* 0x00001f760ee37589 */ /* 0x000ee200000e0000 */
[----:B-1----:R-:W-:Y:S01]  /*3110*/  IADD3 R198, R6, 0x18, RZ ;  /* 0x0000001806c67810 */ /* 0x002fe20007ffe0ff */
[----:B------:R-:W1:Y:S02]  /*3120*/  MUFU.EX2 R19, R224 ;  /* 0x000000e000137308 */ /* 0x000e640000000800 */
[----:B------:R-:W5:Y:S04]  /*3130*/  SHFL.IDX PT, R225, R14, R197, 0x1f ;  /* 0x00001fc50ee17589 */ /* 0x000f6800000e0000 */
[----:B------:R-:W1:Y:S02]  /*3140*/  SHFL.IDX PT, R226, R15, R198, 0x1f ;  /* 0x00001fc60fe27589 */ /* 0x000e6400000e0000 */
[----:B------:R-:W1:Y:S02]  /*3150*/  MUFU.EX2 R31, R219 ;  /* 0x000000db001f7308 */ /* 0x000e640000000800 */
[----:B------:R-:W1:Y:S01]  /*3160*/  SHFL.IDX PT, R15, R14, R192, 0x1f ;  /* 0x00001fc00e0f7589 */ /* 0x000e6200000e0000 */
[----:B----4-:R-:W-:-:S05]  /*3170*/  FADD.FTZ R27, R27, -R234 ;  /* 0x800000ea1b1b7221 */ /* 0x010fca0000010000 */
[----:B------:R-:W4:Y:S01]  /*3180*/  MUFU.EX2 R94, R94 ;  /* 0x0000005e005e7308 */ /* 0x000f220000000800 */
[--C-:B--2---:R-:W-:Y:S01]  /*3190*/  FFMA.FTZ R93, R93, UR4, -R231.reuse ;  /* 0x000000045d5d7c23 */ /* 0x104fe200080108e7 */
[----:B------:R-:W-:Y:S01]  /*31a0*/  FFMA.FTZ R208, R208, UR4, -R231 ;  /* 0x00000004d0d07c23 */ /* 0x000fe200080108e7 */
[----:B------:R-:W-:Y:S01]  /*31b0*/  FFMA.FTZ R231, R96, UR4, -R228 ;  /* 0x0000000460e77c23 */ /* 0x000fe200080108e4 */
[--C-:B---3--:R-:W-:Y:S01]  /*31c0*/  FFMA.FTZ R97, R97, UR4, -R227.reuse ;  /* 0x0000000461617c23 */ /* 0x108fe200080108e3 */
[----:B------:R-:W-:Y:S01]  /*31d0*/  FFMA.FTZ R203, R203, UR4, -R227 ;  /* 0x00000004cbcb7c23 */ /* 0x000fe200080108e3 */
[----:B------:R-:W2:Y:S02]  /*31e0*/  SHFL.IDX PT, R228, R13, R192, 0x1f ;  /* 0x00001fc00de47589 */ /* 0x000ea400000e0000 */
[----:B------:R-:W3:Y:S01]  /*31f0*/  MUFU.EX2 R209, R209 ;  /* 0x000000d100d17308 */ /* 0x000ee20000000800 */
[--C-:B-----5:R-:W-:Y:S01]  /*3200*/  FFMA.FTZ R99, R99, UR4, -R225.reuse ;  /* 0x0000000463637c23 */ /* 0x120fe200080108e1 */
[----:B------:R-:W-:Y:S01]  /*3210*/  FFMA.FTZ R217, R217, UR4, -R225 ;  /* 0x00000004d9d97c23 */ /* 0x000fe200080108e1 */
[----:B------:R-:W5:Y:S01]  /*3220*/  SHFL.IDX PT, R227, R13, R117, 0x1f ;  /* 0x00001f750de37589 */ /* 0x000f6200000e0000 */
[--C-:B-1----:R-:W-:Y:S01]  /*3230*/  FFMA.FTZ R95, R95, UR4, -R226.reuse ;  /* 0x000000045f5f7c23 */ /* 0x102fe200080108e2 */
[----:B------:R-:W-:-:S02]  /*3240*/  FFMA.FTZ R205, R205, UR4, -R226 ;  /* 0x00000004cdcd7c23 */ /* 0x000fc400080108e2 */
[----:B------:R-:W1:Y:S01]  /*3250*/  SHFL.IDX PT, R225, R13, R199, 0x1f ;  /* 0x00001fc70de17589 */ /* 0x000e6200000e0000 */
[----:B------:R-:W3:Y:S01]  /*3260*/  MUFU.EX2 R93, R93 ;  /* 0x0000005d005d7308 */ /* 0x000ee20000000800 */
[--C-:B------:R-:W-:Y:S01]  /*3270*/  FFMA.FTZ R223, R98, UR4, -R15.reuse ;  /* 0x0000000462df7c23 */ /* 0x100fe2000801080f */
[----:B------:R-:W-:Y:S01]  /*3280*/  FFMA.FTZ R202, R202, UR4, -R15 ;  /* 0x00000004caca7c23 */ /* 0x000fe2000801080f */
[----:B------:R-:W4:Y:S04]  /*3290*/  SHFL.IDX PT, R226, R14, R199, 0x1f ;  /* 0x00001fc70ee27589 */ /* 0x000f2800000e0000 */
[----:B------:R-:W3:Y:S01]  /*32a0*/  SHFL.IDX PT, R98, R14, R198, 0x1f ;  /* 0x00001fc60e627589 */ /* 0x000ee200000e0000 */
[----:B------:R5:W-:Y:S01]  /*32b0*/  MUFU.EX2 R96, R223 ;  /* 0x000000df00607308 */ /* 0x000be20000000800 */
[----:B--2---:R-:W-:-:S07]  /*32c0*/  FFMA.FTZ R102, R102, UR4, -R228 ;  /* 0x0000000466667c23 */ /* 0x004fce00080108e4 */
[----:B------:R2:W-:Y:S01]  /*32d0*/  MUFU.EX2 R15, R229 ;  /* 0x000000e5000f7308 */ /* 0x0005e20000000800 */
[----:B-----5:R-:W5:Y:S01]  /*32e0*/  SHFL.IDX PT, R223, R13, R6, 0x1f ;  /* 0x00001f060ddf7589 */ /* 0x020f6200000e0000 */
[----:B------:R-:W-:Y:S01]  /*32f0*/  FFMA.FTZ R216, R216, UR4, -R228 ;  /* 0x00000004d8d87c23 */ /* 0x000fe200080108e4 */
[--C-:B------:R-:W-:Y:S01]  /*3300*/  FFMA.FTZ R103, R103, UR4, -R227.reuse ;  /* 0x0000000467677c23 */ /* 0x100fe200080108e3 */
[----:B------:R-:W-:Y:S01]  /*3310*/  FFMA.FTZ R215, R215, UR4, -R227 ;  /* 0x00000004d7d77c23 */ /* 0x000fe200080108e3 */
[----:B------:R-:W-:Y:S01]  /*3320*/  FSEL R228, R193, -INF , !P1 ;  /* 0xff800000c1e47808 */ /* 0x000fe20004800000 */
[----:B------:R-:W5:Y:S01]  /*3330*/  SHFL.IDX PT, R227, R13, R198, 0x1f ;  /* 0x00001fc60de37589 */ /* 0x000f6200000e0000 */
[--C-:B-1----:R-:W-:Y:S01]  /*3340*/  FFMA.FTZ R220, R220, UR4, -R225.reuse ;  /* 0x00000004dcdc7c23 */ /* 0x102fe200080108e1 */
[----:B------:R-:W-:Y:S01]  /*3350*/  FFMA.FTZ R212, R212, UR4, -R225 ;  /* 0x00000004d4d47c23 */ /* 0x000fe200080108e1 */
[----:B------:R-:W-:Y:S01]  /*3360*/  FSEL R225, R115, -INF , !P6 ;  /* 0xff80000073e17808 */ /* 0x000fe20007000000 */
[----:B--2---:R1:W2:Y:S01]  /*3370*/  SHFL.IDX PT, R229, R14, R200, 0x1f ;  /* 0x00001fc80ee57589 */ /* 0x0042a200000e0000 */
[--C-:B----4-:R-:W-:Y:S01]  /*3380*/  FFMA.FTZ R230, R230, UR4, -R226.reuse ;  /* 0x00000004e6e67c23 */ /* 0x110fe200080108e2 */
[----:B------:R-:W-:Y:S01]  /*3390*/  FFMA.FTZ R218, R218, UR4, -R226 ;  /* 0x00000004dada7c23 */ /* 0x000fe200080108e2 */
[----:B------:R-:W4:Y:S01]  /*33a0*/  MUFU.EX2 R208, R208 ;  /* 0x000000d000d07308 */ /* 0x000f220000000800 */
[----:B------:R-:W4:Y:S01]  /*33b0*/  SHFL.IDX PT, R226, R13, R118, 0x1f ;  /* 0x00001f760de27589 */ /* 0x000f2200000e0000 */
[--C-:B---3--:R-:W-:Y:S01]  /*33c0*/  FFMA.FTZ R100, R100, UR4, -R98.reuse ;  /* 0x0000000464647c23 */ /* 0x108fe20008010862 */
[----:B------:R-:W-:-:S05]  /*33d0*/  FFMA.FTZ R213, R213, UR4, -R98 ;  /* 0x00000004d5d57c23 */ /* 0x000fca0008010862 */
[----:B-1----:R1:W-:Y:S01]  /*33e0*/  MUFU.EX2 R14, R231 ;  /* 0x000000e7000e7308 */ /* 0x0023e20000000800 */
[--C-:B-----5:R-:W-:Y:S01]  /*33f0*/  FFMA.FTZ R101, R101, UR4, -R223.reuse ;  /* 0x0000000465657c23 */ /* 0x120fe200080108df */
[----:B------:R-:W-:Y:S02]  /*3400*/  FFMA.FTZ R214, R214, UR4, -R223 ;  /* 0x00000004d6d67c23 */ /* 0x000fe400080108df */
[----:B------:R-:W3:Y:S04]  /*3410*/  SHFL.IDX PT, R223, R13, R197, 0x1f ;  /* 0x00001fc50ddf7589 */ /* 0x000ee800000e0000 */
[----:B------:R5:W-:Y:S01]  /*3420*/  MUFU.EX2 R98, R230 ;  /* 0x000000e600627308 */ /* 0x000be20000000800 */
[----:B------:R-:W-:Y:S01]  /*3430*/  FFMA.FTZ R228, R228, UR4, -R227 ;  /* 0x00000004e4e47c23 */ /* 0x000fe200080108e3 */
[----:B-1----:R-:W-:Y:S01]  /*3440*/  SHFL.IDX PT, R231, R190, R117, 0x1f ;  /* 0x00001f75bee77589 */ /* 0x002fe200000e0000 */
[--C-:B--2---:R-:W-:Y:S01]  /*3450*/  FFMA.FTZ R222, R222, UR4, -R229.reuse ;  /* 0x00000004dede7c23 */ /* 0x104fe200080108e5 */
[----:B------:R-:W-:Y:S01]  /*3460*/  FFMA.FTZ R210, R210, UR4, -R229 ;  /* 0x00000004d2d27c23 */ /* 0x000fe200080108e5 */
[----:B------:R-:W-:Y:S01]  /*3470*/  FSEL R229, R201, -INF , !P4 ;  /* 0xff800000c9e57808 */ /* 0x000fe20006000000 */
[----:B------:R-:W-:Y:S01]  /*3480*/  FFMA.FTZ R219, -R18, R18, 1 ;  /* 0x3f80000012db7423 */ /* 0x000fe20000010112 */
[--C-:B----4-:R-:W-:Y:S01]  /*3490*/  FFMA.FTZ R235, R235, UR4, -R226.reuse ;  /* 0x00000004ebeb7c23 */ /* 0x110fe200080108e2 */
[----:B------:R-:W-:Y:S01]  /*34a0*/  FFMA.FTZ R211, R211, UR4, -R226 ;  /* 0x00000004d3d37c23 */ /* 0x000fe200080108e2 */
[----:B-----5:R-:W-:Y:S01]  /*34b0*/  SHFL.IDX PT, R230, R190, R197, 0x1f ;  /* 0x00001fc5bee67589 */ /* 0x020fe200000e0000 */
[--C-:B------:R-:W-:Y:S01]  /*34c0*/  FADD.FTZ R32, R32, -R233.reuse ;  /* 0x800000e920207221 */ /* 0x100fe20000010000 */
[----:B------:R1:W-:Y:S02]  /*34d0*/  MUFU.EX2 R12, R235 ;  /* 0x000000eb000c7308 */ /* 0x0003e40000000800 */
[----:B------:R2:W4:Y:S01]  /*34e0*/  SHFL.IDX PT, R226, R13, R200, 0x1f ;  /* 0x00001fc80de27589 */ /* 0x00052200000e0000 */
[----:B------:R-:W-:-:S05]  /*34f0*/  FADD.FTZ R34, R34, -R233 ;  /* 0x800000e922227221 */ /* 0x000fca0000010000 */
[----:B------:R-:W-:Y:S01]  /*3500*/  MUFU.EX2 R95, R95 ;  /* 0x0000005f005f7308 */ /* 0x000fe20000000800 */
[----:B-1----:R-:W5:Y:S07]  /*3510*/  LDL R235, [R1+0x18] ;  /* 0x0000180001eb7983 */ /* 0x002f6e0000100800 */
[----:B--2---:R1:W-:Y:S01]  /*3520*/  MUFU.EX2 R13, R222 ;  /* 0x000000de000d7308 */ /* 0x0043e20000000800 */
[----:B------:R-:W-:-:S07]  /*3530*/  FFMA.FTZ R77, -R77, R77, 1 ;  /* 0x3f8000004d4d7423 */ /* 0x000fce000001014d */
[----:B------:R-:W-:Y:S01]  /*3540*/  MUFU.EX2 R207, R207 ;  /* 0x000000cf00cf7308 */ /* 0x000fe20000000800 */
[----:B-1----:R-:W-:-:S05]  /*3550*/  FSEL R222, R191, -INF , !P5 ;  /* 0xff800000bfde7808 */ /* 0x002fca0006800000 */
[--C-:B---3--:R-:W-:Y:S01]  /*3560*/  FFMA.FTZ R222, R222, UR4, -R223.reuse ;  /* 0x00000004dede7c23 */ /* 0x108fe200080108df */
[----:B------:R-:W-:Y:S01]  /*3570*/  FFMA.FTZ R223, R225, UR4, -R223 ;  /* 0x00000004e1df7c23 */ /* 0x000fe200080108df */
[----:B------:R-:W-:Y:S01]  /*3580*/  FSEL R225, R196, -INF , !P2 ;  /* 0xff800000c4e17808 */ /* 0x000fe20005000000 */
[----:B------:R-:W-:Y:S04]  /*3590*/  MUFU.EX2 R202, R202 ;  /* 0x000000ca00ca7308 */ /* 0x000fe80000000800 */
[----:B------:R-:W-:Y:S01]  /*35a0*/  FFMA.FTZ R227, R225, UR4, -R227 ;  /* 0x00000004e1e37c23 */ /* 0x000fe200080108e3 */
[----:B------:R-:W-:-:S03]  /*35b0*/  FSEL R225, R194, -INF , !P3 ;  /* 0xff800000c2e17808 */ /* 0x000fc60005800000 */
[----:B------:R-:W-:Y:S02]  /*35c0*/  MUFU.EX2 R97, R97 ;  /* 0x0000006100617308 */ /* 0x000fe40000000800 */
[--C-:B----4-:R-:W-:Y:S01]  /*35d0*/  FFMA.FTZ R225, R225, UR4, -R226.reuse ;  /* 0x00000004e1e17c23 */ /* 0x110fe200080108e2 */
[----:B------:R-:W-:Y:S02]  /*35e0*/  FFMA.FTZ R226, R229, UR4, -R226 ;  /* 0x00000004e5e27c23 */ /* 0x000fe400080108e2 */
[----:B------:R-:W-:Y:S03]  /*35f0*/  SHFL.IDX PT, R229, R190, R198, 0x1f ;  /* 0x00001fc6bee57589 */ /* 0x000fe600000e0000 */
[----:B------:R-:W-:Y:S01]  /*3600*/  MUFU.EX2 R218, R218 ;  /* 0x000000da00da7308 */ /* 0x000fe20000000800 */
[----:B------:R-:W1:Y:S01]  /*3610*/  SHFL.IDX PT, R190, R190, R200, 0x1f ;  /* 0x00001fc8bebe7589 */ /* 0x000e6200000e0000 */
[--C-:B------:R-:W-:Y:S01]  /*3620*/  FADD.FTZ R28, R28, -R231.reuse ;  /* 0x800000e71c1c7221 */ /* 0x100fe20000010000 */
[----:B------:R-:W-:Y:S01]  /*3630*/  FADD.FTZ R30, R30, -R231 ;  /* 0x800000e71e1e7221 */ /* 0x000fe20000010000 */
[----:B------:R-:W-:Y:S01]  /*3640*/  FFMA.FTZ R81, -R81, R81, 1 ;  /* 0x3f80000051517423 */ /* 0x000fe20000010151 */
[----:B------:R-:W-:-:S03]  /*3650*/  FFMA.FTZ R82, -R82, R82, 1 ;  /* 0x3f80000052527423 */ /* 0x000fc60000010152 */
[----:B------:R-:W-:Y:S01]  /*3660*/  MUFU.EX2 R206, R206 ;  /* 0x000000ce00ce7308 */ /* 0x000fe20000000800 */
[----:B------:R-:W-:-:S07]  /*3670*/  FFMA.FTZ R91, -R91, R91, 1 ;  /* 0x3f8000005b5b7423 */ /* 0x000fce000001015b */
[----:B------:R-:W-:Y:S08]  /*3680*/  MUFU.EX2 R99, R99 ;  /* 0x0000006300637308 */ /* 0x000ff00000000800 */
[----:B------:R-:W-:Y:S01]  /*3690*/  MUFU.EX2 R217, R217 ;  /* 0x000000d900d97308 */ /* 0x000fe20000000800 */
[--C-:B-1----:R-:W-:Y:S01]  /*36a0*/  FADD.FTZ R37, R37, -R190.reuse ;  /* 0x800000be25257221 */ /* 0x102fe20000010000 */
[----:B------:R-:W-:Y:S01]  /*36b0*/  FADD.FTZ R39, R39, -R190 ;  /* 0x800000be27277221 */ /* 0x000fe20000010000 */
[----:B------:R-:W-:Y:S01]  /*36c0*/  FFMA.FTZ R190, -R21, R21, 1 ;  /* 0x3f80000015be7423 */ /* 0x000fe20000010115 */
[----:B------:R-:W-:Y:S01]  /*36d0*/  FFMA.FTZ R21, -R20, R20, 1 ;  /* 0x3f80000014157423 */ /* 0x000fe20000010114 */
[----:B------:R-:W-:Y:S01]  /*36e0*/  FMUL.FTZ R20, R19, R27 ;  /* 0x0000001b13147220 */ /* 0x000fe20000410000 */
[----:B------:R-:W-:-:S02]  /*36f0*/  FMUL.FTZ R27, R24, R28 ;  /* 0x0000001c181b7220 */ /* 0x000fc40000410000 */
[----:B------:R-:W-:Y:S01]  /*3700*/  MUFU.EX2 R203, R203 ;  /* 0x000000cb00cb7308 */ /* 0x000fe20000000800 */
[----:B------:R-:W-:Y:S01]  /*3710*/  FMUL.FTZ R21, R21, R20 ;  /* 0x0000001415157220 */ /* 0x000fe20000410000 */
[----:B------:R-:W-:Y:S01]  /*3720*/  FMUL.FTZ R20, R190, R27 ;  /* 0x0000001bbe147220 */ /* 0x000fe20000410000 */
[----:B------:R-:W-:Y:S01]  /*3730*/  FFMA.FTZ R27, -R22, R22, 1 ;  /* 0x3f800000161b7423 */ /* 0x000fe20000010116 */
[----:B------:R-:W-:Y:S01]  /*3740*/  FFMA.FTZ R22, -R23, R23, 1 ;  /* 0x3f80000017167423 */ /* 0x000fe20000010117 */
[----:B------:R-:W-:Y:S01]  /*3750*/  FMUL.FTZ R23, R31, R30 ;  /* 0x0000001e1f177220 */ /* 0x000fe20000410000 */
[----:B------:R-:W-:Y:S01]  /*3760*/  FMUL.FTZ R28, R26, R29 ;  /* 0x0000001d1a1c7220 */ /* 0x000fe20000410000 */
[----:B------:R-:W-:Y:S01]  /*3770*/  FFMA.FTZ R30, -R72, R72, 1 ;  /* 0x3f800000481e7423 */ /* 0x000fe20000010148 */
[----:B------:R-:W-:Y:S01]  /*3780*/  MUFU.EX2 R100, R100 ;  /* 0x0000006400647308 */ /* 0x000fe20000000800 */
[----:B------:R-:W-:Y:S01]  /*3790*/  FMUL.FTZ R22, R22, R23 ;  /* 0x0000001716167220 */ /* 0x000fe20000410000 */
[----:B------:R-:W-:Y:S01]  /*37a0*/  FMUL.FTZ R23, R27, R28 ;  /* 0x0000001c1b177220 */ /* 0x000fe20000410000 */
[----:B------:R-:W-:Y:S04]  /*37b0*/  SHFL.IDX PT, R72, R11, R118, 0x1f ;  /* 0x00001f760b487589 */ /* 0x000fe800000e0000 */
[----:B------:R-:W1:Y:S01]  /*37c0*/  SHFL.IDX PT, R28, R11, R192, 0x1f ;  /* 0x00001fc00b1c7589 */ /* 0x000e6200000e0000 */
[----:B------:R-:W2:Y:S01]  /*37d0*/  MUFU.EX2 R18, R221 ;  /* 0x000000dd00127308 */ /* 0x000ea20000000800 */
[----:B------:R-:W-:Y:S01]  /*37e0*/  FFMA.FTZ R29, -R73, R73, 1 ;  /* 0x3f800000491d7423 */ /* 0x000fe20000010149 */
[----:B------:R-:W-:Y:S01]  /*37f0*/  FMUL.FTZ R32, R94, R32 ;  /* 0x000000205e207220 */ /* 0x000fe20000410000 */
[--C-:B------:R-:W-:Y:S01]  /*3800*/  FADD.FTZ R33, R33, -R230.reuse ;  /* 0x800000e621217221 */ /* 0x100fe20000010000 */
[----:B------:R-:W-:Y:S01]  /*3810*/  FMUL.FTZ R73, R209, R34 ;  /* 0x00000022d1497220 */ /* 0x000fe20000410000 */
[----:B------:R-:W-:Y:S01]  /*3820*/  FADD.FTZ R35, R35, -R230 ;  /* 0x800000e623237221 */ /* 0x000fe20000010000 */
[----:B------:R-:W-:Y:S01]  /*3830*/  FMUL.FTZ R29, R29, R32 ;  /* 0x000000201d1d7220 */ /* 0x000fe20000410000 */
[----:B------:R-:W-:Y:S01]  /*3840*/  FFMA.FTZ R32, -R75, R75, 1 ;  /* 0x3f8000004b207423 */ /* 0x000fe2000001014b */
[----:B------:R-:W-:Y:S01]  /*3850*/  FFMA.FTZ R34, -R74, R74, 1 ;  /* 0x3f8000004a227423 */ /* 0x000fe2000001014a */
[----:B------:R-:W-:Y:S01]  /*3860*/  FMUL.FTZ R33, R93, R33 ;  /* 0x000000215d217220 */ /* 0x000fe20000410000 */
[----:B------:R-:W-:Y:S01]  /*3870*/  FMUL.FTZ R35, R208, R35 ;  /* 0x00000023d0237220 */ /* 0x000fe20000410000 */
[----:B------:R-:W-:Y:S01]  /*3880*/  FMUL.FTZ R32, R32, R73 ;  /* 0x0000004920207220 */ /* 0x000fe20000410000 */
[----:B------:R-:W-:Y:S01]  /*3890*/  FADD.FTZ R36, R36, -R229 ;  /* 0x800000e524247221 */ /* 0x000fe20000010000 */
[----:B------:R-:W3:Y:S01]  /*38a0*/  SHFL.IDX PT, R73, R11, R6, 0x1f ;  /* 0x00001f060b497589 */ /* 0x000ee200000e0000 */
[----:B------:R-:W-:Y:S01]  /*38b0*/  FMUL.FTZ R34, R34, R33 ;  /* 0x0000002122227220 */ /* 0x000fe20000410000 */
[----:B------:R-:W-:Y:S01]  /*38c0*/  FMUL.FTZ R33, R76, R35 ;  /* 0x000000234c217220 */ /* 0x000fe20000410000 */
[----:B------:R-:W-:Y:S01]  /*38d0*/  MUFU.EX2 R204, R204 ;  /* 0x000000cc00cc7308 */ /* 0x000fe20000000800 */
[----:B--2---:R-:W-:Y:S01]  /*38e0*/  FMUL.FTZ R27, R18, R232 ;  /* 0x000000e8121b7220 */ /* 0x004fe20000410000 */
[----:B------:R-:W2:Y:S01]  /*38f0*/  SHFL.IDX PT, R76, R11, R197, 0x1f ;  /* 0x00001fc50b4c7589 */ /* 0x000ea200000e0000 */
[----:B------:R-:W-:Y:S01]  /*3900*/  FMUL.FTZ R36, R95, R36 ;  /* 0x000000245f247220 */ /* 0x000fe20000410000 */
[--C-:B-1----:R-:W-:Y:S01]  /*3910*/  FADD.FTZ R41, R41, -R28.reuse ;  /* 0x8000001c29297221 */ /* 0x102fe20000010000 */
[----:B------:R-:W-:Y:S01]  /*3920*/  FADD.FTZ R43, R43, -R28 ;  /* 0x8000001c2b2b7221 */ /* 0x000fe20000010000 */
[--C-:B------:R-:W-:Y:S01]  /*3930*/  FADD.FTZ R28, R45, -R72.reuse ;  /* 0x800000482d1c7221 */ /* 0x100fe20000010000 */
[----:B------:R-:W-:Y:S01]  /*3940*/  FADD.FTZ R72, R47, -R72 ;  /* 0x800000482f487221 */ /* 0x000fe20000010000 */
[----:B------:R-:W-:Y:S01]  /*3950*/  MUFU.EX2 R213, R213 ;  /* 0x000000d500d57308 */ /* 0x000fe20000000800 */
[----:B------:R-:W-:Y:S01]  /*3960*/  LDS R47, [R10+0x380] ;  /* 0x000380000a2f7984 */ /* 0x000fe20000000800 */
[----:B------:R-:W-:Y:S01]  /*3970*/  FMUL.FTZ R30, R30, R27 ;  /* 0x0000001b1e1e7220 */ /* 0x000fe20000410000 */
[----:B------:R-:W-:-:S02]  /*3980*/  FMUL.FTZ R36, R77, R36 ;  /* 0x000000244d247220 */ /* 0x000fc40000410000 */
[----:B------:R-:W1:Y:S03]  /*3990*/  SHFL.IDX PT, R77, R11, R199, 0x1f ;  /* 0x00001fc70b4d7589 */ /* 0x000e6600000e0000 */
[----:B------:R-:W4:Y:S01]  /*39a0*/  MUFU.EX2 R27, R205 ;  /* 0x000000cd001b7308 */ /* 0x000f220000000800 */
[----:B------:R-:W-:Y:S01]  /*39b0*/  FADD.FTZ R38, R38, -R229 ;  /* 0x800000e526267221 */ /* 0x000fe20000010000 */
[----:B------:R-:W-:Y:S01]  /*39c0*/  FFMA.FTZ R35, -R79, R79, 1 ;  /* 0x3f8000004f237423 */ /* 0x000fe2000001014f */
[--C-:B---3--:R-:W-:Y:S01]  /*39d0*/  FADD.FTZ R40, R40, -R73.reuse ;  /* 0x8000004928287221 */ /* 0x108fe20000010000 */
[----:B------:R-:W3:Y:S01]  /*39e0*/  SHFL.IDX PT, R79, R11, R117, 0x1f ;  /* 0x00001f750b4f7589 */ /* 0x000ee200000e0000 */
[----:B------:R-:W-:Y:S01]  /*39f0*/  FADD.FTZ R73, R42, -R73 ;  /* 0x800000492a497221 */ /* 0x000fe20000010000 */
[----:B------:R-:W-:Y:S01]  /*3a00*/  FMUL.FTZ R39, R207, R39 ;  /* 0x00000027cf277220 */ /* 0x000fe20000410000 */
[--C-:B--2---:R-:W-:Y:S01]  /*3a10*/  FADD.FTZ R42, R49, -R76.reuse ;  /* 0x8000004c312a7221 */ /* 0x104fe20000010000 */
[----:B------:R-:W-:Y:S01]  /*3a20*/  FMUL.FTZ R40, R15, R40 ;  /* 0x000000280f287220 */ /* 0x000fe20000410000 */
[----:B------:R-:W-:Y:S01]  /*3a30*/  FMUL.FTZ R49, R96, R41 ;  /* 0x0000002960317220 */ /* 0x000fe20000410000 */
[----:B------:R-:W-:Y:S01]  /*3a40*/  FADD.FTZ R76, R51, -R76 ;  /* 0x8000004c334c7221 */ /* 0x000fe20000010000 */
[----:B------:R-:W-:Y:S01]  /*3a50*/  FFMA.FTZ R84, -R84, R84, 1 ;  /* 0x3f80000054547423 */ /* 0x000fe20000010154 */
[----:B------:R-:W-:Y:S01]  /*3a60*/  MUFU.EX2 R92, R92 ;  /* 0x0000005c005c7308 */ /* 0x000fe20000000800 */
[----:B----4-:R-:W-:Y:S01]  /*3a70*/  FMUL.FTZ R38, R27, R38 ;  /* 0x000000261b267220 */ /* 0x010fe20000410000 */
[----:B------:R-:W2:Y:S01]  /*3a80*/  SHFL.IDX PT, R74, R11, R200, 0x1f ;  /* 0x00001fc80b4a7589 */ /* 0x000ea200000e0000 */
[----:B------:R-:W-:-:S05]  /*3a90*/  FFMA.FTZ R184, -R184, R184, 1 ;  /* 0x3f800000b8b87423 */ /* 0x000fca00000101b8 */
[----:B------:R-:W-:Y:S01]  /*3aa0*/  MUFU.EX2 R101, R101 ;  /* 0x0000006500657308 */ /* 0x000fe20000000800 */
[----:B------:R-:W-:Y:S01]  /*3ab0*/  FMUL.FTZ R35, R35, R38 ;  /* 0x0000002623237220 */ /* 0x000fe20000410000 */
[----:B------:R-:W-:Y:S01]  /*3ac0*/  FFMA.FTZ R38, -R80, R80, 1 ;  /* 0x3f80000050267423 */ /* 0x000fe20000010150 */
[----:B------:R-:W-:Y:S01]  /*3ad0*/  FMUL.FTZ R51, R202, R43 ;  /* 0x0000002bca337220 */ /* 0x000fe20000410000 */
[----:B------:R-:W-:Y:S01]  /*3ae0*/  FMUL.FTZ R43, R81, R40 ;  /* 0x00000028512b7220 */ /* 0x000fe20000410000 */
[----:B------:R-:W-:Y:S01]  /*3af0*/  FMUL.FTZ R40, R82, R49 ;  /* 0x0000003152287220 */ /* 0x000fe20000410000 */
[----:B------:R-:W-:Y:S01]  /*3b00*/  FMUL.FTZ R38, R38, R39 ;  /* 0x0000002726267220 */ /* 0x000fe20000410000 */
[--C-:B-1----:R-:W-:Y:S01]  /*3b10*/  FADD.FTZ R39, R48, -R77.reuse ;  /* 0x8000004d30277221 */ /* 0x102fe20000010000 */
[----:B------:R-:W-:Y:S01]  /*3b20*/  FFMA.FTZ R49, -R86, R86, 1 ;  /* 0x3f80000056317423 */ /* 0x000fe20000010156 */
[----:B------:R-:W-:Y:S01]  /*3b30*/  FMUL.FTZ R28, R97, R28 ;  /* 0x0000001c611c7220 */ /* 0x000fe20000410000 */
[----:B------:R3:W1:Y:S01]  /*3b40*/  SHFL.IDX PT, R75, R11, R198, 0x1f ;  /* 0x00001fc60b4b7589 */ /* 0x00066200000e0000 */
[----:B------:R-:W-:Y:S01]  /*3b50*/  FADD.FTZ R77, R50, -R77 ;  /* 0x8000004d324d7221 */ /* 0x000fe20000010000 */
[----:B------:R-:W-:Y:S01]  /*3b60*/  FFMA.FTZ R50, -R89, R89, 1 ;  /* 0x3f80000059327423 */ /* 0x000fe20000010159 */
[----:B------:R-:W-:Y:S01]  /*3b70*/  FMUL.FTZ R49, R49, R28 ;  /* 0x0000001c31317220 */ /* 0x000fe20000410000 */
[----:B------:R-:W-:Y:S01]  /*3b80*/  FMUL.FTZ R39, R98, R39 ;  /* 0x0000002762277220 */ /* 0x000fe20000410000 */
[----:B------:R-:W-:Y:S01]  /*3b90*/  FMUL.FTZ R28, R218, R77 ;  /* 0x0000004dda1c7220 */ /* 0x000fe20000410000 */
[----:B------:R-:W-:Y:S01]  /*3ba0*/  SHFL.IDX PT, R192, R47, R192, 0x1f ;  /* 0x00001fc02fc07589 */ /* 0x000fe200000e0000 */
[----:B------:R-:W-:Y:S01]  /*3bb0*/  MUFU.EX2 R102, R102 ;  /* 0x0000006600667308 */ /* 0x000fe20000000800 */
[----:B------:R-:W-:Y:S01]  /*3bc0*/  FMUL.FTZ R50, R50, R39 ;  /* 0x0000002732327220 */ /* 0x000fe20000410000 */
[----:B------:R-:W-:Y:S01]  /*3bd0*/  FMUL.FTZ R39, R91, R28 ;  /* 0x0000001c5b277220 */ /* 0x000fe20000410000 */
[----:B------:R-:W4:Y:S01]  /*3be0*/  SHFL.IDX PT, R77, R47, R6, 0x1f ;  /* 0x00001f062f4d7589 */ /* 0x000f2200000e0000 */
[----:B---3--:R-:W-:-:S03]  /*3bf0*/  FADD.FTZ R11, R44, -R79 ;  /* 0x8000004f2c0b7221 */ /* 0x008fc60000010000 */
[----:B------:R-:W3:Y:S01]  /*3c00*/  SHFL.IDX PT, R28, R47, R197, 0x1f ;  /* 0x00001fc52f1c7589 */ /* 0x000ee200000e0000 */
[----:B------:R-:W-:Y:S01]  /*3c10*/  FADD.FTZ R79, R46, -R79 ;  /* 0x8000004f2e4f7221 */ /* 0x000fe20000010000 */
[----:B------:R-:W-:Y:S02]  /*3c20*/  MUFU.EX2 R119, R119 ;  /* 0x0000007700777308 */ /* 0x000fe40000000800 */
[----:B------:R-:W3:Y:S01]  /*3c30*/  SHFL.IDX PT, R199, R47, R199, 0x1f ;  /* 0x00001fc72fc77589 */ /* 0x000ee200000e0000 */
[----:B------:R-:W-:-:S03]  /*3c40*/  FMUL.FTZ R46, R206, R73 ;  /* 0x00000049ce2e7220 */ /* 0x000fc60000410000 */
[----:B------:R-:W3:Y:S01]  /*3c50*/  SHFL.IDX PT, R118, R47, R118, 0x1f ;  /* 0x00001f762f767589 */ /* 0x000ee200000e0000 */
[----:B------:R-:W-:Y:S01]  /*3c60*/  FFMA.FTZ R48, -R85, R85, 1 ;  /* 0x3f80000055307423 */ /* 0x000fe20000010155 */
[----:B------:R-:W-:Y:S01]  /*3c70*/  FMUL.FTZ R11, R14, R11 ;  /* 0x0000000b0e0b7220 */ /* 0x000fe20000410000 */
[----:B------:R-:W-:Y:S01]  /*3c80*/  FFMA.FTZ R83, -R83, R83, 1 ;  /* 0x3f80000053537423 */ /* 0x000fe20000010153 */
[----:B------:R-:W3:Y:S01]  /*3c90*/  SHFL.IDX PT, R117, R47, R117, 0x1f ;  /* 0x00001f752f757589 */ /* 0x000ee200000e0000 */
[----:B------:R-:W3:Y:S03]  /*3ca0*/  MUFU.EX2 R210, R210 ;  /* 0x000000d200d27308 */ /* 0x000ee60000000800 */
[----:B------:R-:W3:Y:S04]  /*3cb0*/  SHFL.IDX PT, R73, R47, R198, 0x1f ;  /* 0x00001fc62f497589 */ /* 0x000ee800000e0000 */
[----:B------:R4:W3:Y:S01]  /*3cc0*/  SHFL.IDX PT, R200, R47, R200, 0x1f ;  /* 0x00001fc82fc87589 */ /* 0x0008e200000e0000 */
[----:B--2---:R-:W-:Y:S01]  /*3cd0*/  FADD.FTZ R44, R53, -R74 ;  /* 0x8000004a352c7221 */ /* 0x004fe20000010000 */
[----:B------:R-:W-:Y:S01]  /*3ce0*/  FMUL.FTZ R48, R48, R11 ;  /* 0x0000000b30307220 */ /* 0x000fe20000410000 */
[----:B------:R-:W-:Y:S01]  /*3cf0*/  FFMA.FTZ R53, -R90, R90, 1 ;  /* 0x3f8000005a357423 */ /* 0x000fe2000001015a */
[----:B------:R-:W-:Y:S01]  /*3d00*/  FMUL.FTZ R42, R99, R42 ;  /* 0x0000002a632a7220 */ /* 0x000fe20000410000 */
[----:B------:R-:W-:Y:S01]  /*3d10*/  FMUL.FTZ R11, R217, R76 ;  /* 0x0000004cd90b7220 */ /* 0x000fe20000410000 */
[----:B------:R-:W2:Y:S01]  /*3d20*/  MUFU.EX2 R223, R223 ;  /* 0x000000df00df7308 */ /* 0x000ea20000000800 */
[----:B------:R-:W-:Y:S01]  /*3d30*/  FMUL.FTZ R10, R84, R51 ;  /* 0x00000033540a7220 */ /* 0x000fe20000410000 */
[----:B------:R-:W-:Y:S01]  /*3d40*/  FFMA.FTZ R51, -R88, R88, 1 ;  /* 0x3f80000058337423 */ /* 0x000fe20000010158 */
[----:B------:R-:W-:Y:S01]  /*3d50*/  FMUL.FTZ R72, R203, R72 ;  /* 0x00000048cb487220 */ /* 0x000fe20000410000 */
[--C-:B-1----:R-:W-:Y:S01]  /*3d60*/  FADD.FTZ R45, R52, -R75.reuse ;  /* 0x8000004b342d7221 */ /* 0x102fe20000010000 */
[----:B------:R-:W-:-:S03]  /*3d70*/  FADD.FTZ R54, R54, -R75 ;  /* 0x8000004b36367221 */ /* 0x000fc60000010000 */
[----:B------:R-:W1:Y:S01]  /*3d80*/  MUFU.EX2 R212, R212 ;  /* 0x000000d400d47308 */ /* 0x000e620000000800 */
[----:B------:R-:W-:Y:S01]  /*3d90*/  FMUL.FTZ R53, R53, R42 ;  /* 0x0000002a35357220 */ /* 0x000fe20000410000 */
[----:B------:R-:W-:Y:S01]  /*3da0*/  FMUL.FTZ R42, R184, R11 ;  /* 0x0000000bb82a7220 */ /* 0x000fe20000410000 */
[----:B------:R-:W-:Y:S01]  /*3db0*/  FMUL.FTZ R75, R13, R44 ;  /* 0x0000002c0d4b7220 */ /* 0x000fe20000410000 */
[----:B------:R-:W-:-:S04]  /*3dc0*/  FMUL.FTZ R51, R51, R72 ;  /* 0x0000004833337220 */ /* 0x000fc80000410000 */
[----:B------:R-:W1:Y:S01]  /*3dd0*/  MUFU.EX2 R220, R220 ;  /* 0x000000dc00dc7308 */ /* 0x000e620000000800 */
[----:B------:R-:W-:Y:S01]  /*3de0*/  FFMA.FTZ R185, -R185, R185, 1 ;  /* 0x3f800000b9b97423 */ /* 0x000fe200000101b9 */
[----:B------:R-:W-:Y:S01]  /*3df0*/  FFMA.FTZ R186, -R186, R186, 1 ;  /* 0x3f800000baba7423 */ /* 0x000fe200000101ba */
[----:B------:R-:W-:Y:S01]  /*3e00*/  FMUL.FTZ R72, R100, R45 ;  /* 0x0000002d64487220 */ /* 0x000fe20000410000 */
[----:B------:R-:W-:-:S04]  /*3e10*/  FADD.FTZ R55, R55, -R74 ;  /* 0x8000004a37377221 */ /* 0x000fc80000010000 */
[----:B------:R-:W-:Y:S01]  /*3e20*/  MUFU.EX2 R228, R228 ;  /* 0x000000e400e47308 */ /* 0x000fe20000000800 */
[----:B------:R-:W-:Y:S01]  /*3e30*/  FMUL.FTZ R41, R83, R46 ;  /* 0x0000002e53297220 */ /* 0x000fe20000410000 */
[----:B------:R-:W-:Y:S01]  /*3e40*/  FFMA.FTZ R46, -R87, R87, 1 ;  /* 0x3f800000572e7423 */ /* 0x000fe20000010157 */
[----:B------:R-:W-:-:S05]  /*3e50*/  FMUL.FTZ R79, R204, R79 ;  /* 0x0000004fcc4f7220 */ /* 0x000fca0000410000 */
[----:B------:R-:W1:Y:S01]  /*3e60*/  MUFU.EX2 R215, R215 ;  /* 0x000000d700d77308 */ /* 0x000e620000000800 */
[----:B------:R-:W-:Y:S01]  /*3e70*/  FMUL.FTZ R74, R213, R54 ;  /* 0x00000036d54a7220 */ /* 0x000fe20000410000 */
[----:B------:R-:W-:Y:S01]  /*3e80*/  FMUL.FTZ R54, R185, R72 ;  /* 0x00000048b9367220 */ /* 0x000fe20000410000 */
[----:B----4-:R-:W-:-:S05]  /*3e90*/  FMUL.FTZ R47, R186, R75 ;  /* 0x0000004bba2f7220 */ /* 0x010fca0000410000 */
[----:B------:R-:W-:Y:S01]  /*3ea0*/  MUFU.EX2 R103, R103 ;  /* 0x0000006700677308 */ /* 0x000fe20000000800 */
[----:B------:R-:W-:Y:S01]  /*3eb0*/  FADD.FTZ R72, R56, -R77 ;  /* 0x8000004d38487221 */ /* 0x000fe20000010000 */
[----:B------:R-:W-:-:S06]  /*3ec0*/  FADD.FTZ R75, R57, -R192 ;  /* 0x800000c0394b7221 */ /* 0x000fcc0000010000 */
[----:B------:R-:W-:Y:S01]  /*3ed0*/  MUFU.EX2 R225, R225 ;  /* 0x000000e100e17308 */ /* 0x000fe20000000800 */
[----:B------:R-:W-:-:S07]  /*3ee0*/  FFMA.FTZ R187, -R187, R187, 1 ;  /* 0x3f800000bbbb7423 */ /* 0x000fce00000101bb */
[----:B------:R-:W4:Y:S01]  /*3ef0*/  MUFU.EX2 R214, R214 ;  /* 0x000000d600d67308 */ /* 0x000f220000000800 */
[----:B------:R-:W-:-:S07]  /*3f00*/  FFMA.FTZ R52, -R188, R188, 1 ;  /* 0x3f800000bc347423 */ /* 0x000fce00000101bc */
[----:B------:R-:W4:Y:S01]  /*3f10*/  MUFU.EX2 R11, R216 ;  /* 0x000000d8000b7308 */ /* 0x000f220000000800 */
[----:B---3--:R-:W-:-:S07]  /*3f20*/  FMUL.FTZ R55, R210, R55 ;  /* 0x00000037d2377220 */ /* 0x008fce0000410000 */
[----:B------:R-:W3:Y:S01]  /*3f30*/  MUFU.EX2 R44, R211 ;  /* 0x000000d3002c7308 */ /* 0x000ee20000000800 */
[----:B------:R-:W-:Y:S01]  /*3f40*/  FADD.FTZ R192, R59, -R192 ;  /* 0x800000c03bc07221 */ /* 0x000fe20000010000 */
[----:B------:R-:W-:-:S06]  /*3f50*/  FADD.FTZ R56, R67, -R28 ;  /* 0x8000001c43387221 */ /* 0x000fcc0000010000 */
[----:B------:R-:W3:Y:S01]  /*3f60*/  MUFU.EX2 R222, R222 ;  /* 0x000000de00de7308 */ /* 0x000ee20000000800 */
[----:B------:R-:W-:-:S07]  /*3f70*/  FMUL.FTZ R46, R46, R79 ;  /* 0x0000004f2e2e7220 */ /* 0x000fce0000410000 */
[----:B------:R-:W5:Y:S01]  /*3f80*/  MUFU.EX2 R227, R227 ;  /* 0x000000e300e37308 */ /* 0x000f620000000800 */
[----:B------:R-:W-:-:S07]  /*3f90*/  FADD.FTZ R59, R66, -R199 ;  /* 0x800000c7423b7221 */ /* 0x000fce0000010000 */
[----:B------:R-:W5:Y:S01]  /*3fa0*/  MUFU.EX2 R226, R226 ;  /* 0x000000e200e27308 */ /* 0x000f620000000800 */
[----:B------:R-:W-:Y:S01]  /*3fb0*/  FADD.FTZ R25, R25, -R234 ;  /* 0x800000ea19197221 */ /* 0x000fe20000010000 */
[----:B------:R-:W-:Y:S01]  /*3fc0*/  FADD.FTZ R79, R61, -R118 ;  /* 0x800000763d4f7221 */ /* 0x000fe20000010000 */
[----:B------:R-:W-:Y:S01]  /*3fd0*/  FADD.FTZ R57, R64, -R199 ;  /* 0x800000c740397221 */ /* 0x000fe20000010000 */
[----:B------:R-:W-:Y:S01]  /*3fe0*/  FMUL.FTZ R45, R187, R74 ;  /* 0x0000004abb2d7220 */ /* 0x000fe20000410000 */
[----:B------:R-:W-:Y:S01]  /*3ff0*/  FMUL.FTZ R52, R52, R55 ;  /* 0x0000003734347220 */ /* 0x000fe20000410000 */
[----:B------:R-:W-:Y:S01]  /*4000*/  FFMA.FTZ R115, -R115, R115, 1 ;  /* 0x3f80000073737423 */ /* 0x000fe20000010173 */
[----:B--2---:R-:W-:Y:S01]  /*4010*/  FMUL.FTZ R56, R223, R56 ;  /* 0x00000038df387220 */ /* 0x004fe20000410000 */
[----:B------:R-:W-:Y:S01]  /*4020*/  FFMA.FTZ R78, -R78, R78, 1 ;  /* 0x3f8000004e4e7423 */ /* 0x000fe2000001014e */
[----:B------:R-:W-:Y:S01]  /*4030*/  FMUL.FTZ R37, R92, R37 ;  /* 0x000000255c257220 */ /* 0x000fe20000410000 */
[----:B------:R-:W-:Y:S01]  /*4040*/  FADD.FTZ R77, R58, -R77 ;  /* 0x8000004d3a4d7221 */ /* 0x000fe20000010000 */
[----:B------:R-:W-:Y:S01]  /*4050*/  FADD.FTZ R62, R62, -R117 ;  /* 0x800000753e3e7221 */ /* 0x000fe20000010000 */
[----:B------:R-:W-:Y:S01]  /*4060*/  FADD.FTZ R65, R65, -R28 ;  /* 0x8000001c41417221 */ /* 0x000fe20000010000 */
[----:B------:R-:W-:Y:S01]  /*4070*/  FADD.FTZ R61, R68, -R73 ;  /* 0x80000049443d7221 */ /* 0x000fe20000010000 */
[----:B------:R-:W-:Y:S01]  /*4080*/  FFMA.FTZ R55, -R189, R189, 1 ;  /* 0x3f800000bd377423 */ /* 0x000fe200000101bd */
[----:B------:R-:W-:Y:S01]  /*4090*/  FMUL.FTZ R72, R101, R72 ;  /* 0x0000004865487220 */ /* 0x000fe20000410000 */
[----:B------:R-:W-:Y:S01]  /*40a0*/  FFMA.FTZ R74, -R105, R105, 1 ;  /* 0x3f800000694a7423 */ /* 0x000fe20000010169 */
[----:B------:R-:W-:Y:S01]  /*40b0*/  FMUL.FTZ R75, R102, R75 ;  /* 0x0000004b664b7220 */ /* 0x000fe20000410000 */
[----:B------:R-:W-:Y:S01]  /*40c0*/  FFMA.FTZ R114, -R114, R114, 1 ;  /* 0x3f80000072727423 */ /* 0x000fe20000010172 */
[----:B-1----:R-:W-:Y:S01]  /*40d0*/  FMUL.FTZ R59, R212, R59 ;  /* 0x0000003bd43b7220 */ /* 0x002fe20000410000 */
[----:B------:R-:W-:Y:S01]  /*40e0*/  FMUL.FTZ R25, R119, R25 ;  /* 0x0000001977197220 */ /* 0x000fe20000410000 */
[----:B------:R-:W-:Y:S01]  /*40f0*/  FADD.FTZ R60, R60, -R117 ;  /* 0x800000753c3c7221 */ /* 0x000fe20000010000 */
[----:B------:R-:W-:Y:S01]  /*4100*/  FADD.FTZ R81, R63, -R118 ;  /* 0x800000763f517221 */ /* 0x000fe20000010000 */
[--C-:B------:R-:W-:Y:S01]  /*4110*/  FADD.FTZ R28, R69, -R200.reuse ;  /* 0x800000c8451c7221 */ /* 0x100fe20000010000 */
[----:B------:R-:W-:Y:S01]  /*4120*/  FFMA.FTZ R109, -R109, R109, 1 ;  /* 0x3f8000006d6d7423 */ /* 0x000fe2000001016d */
[----:B------:R-:W-:Y:S01]  /*4130*/  FMUL.FTZ R58, R12, R79 ;  /* 0x0000004f0c3a7220 */ /* 0x000fe20000410000 */
[----:B------:R-:W-:Y:S01]  /*4140*/  FFMA.FTZ R112, -R112, R112, 1 ;  /* 0x3f80000070707423 */ /* 0x000fe20000010170 */
[----:B------:R-:W-:Y:S01]  /*4150*/  FMUL.FTZ R57, R220, R57 ;  /* 0x00000039dc397220 */ /* 0x000fe20000410000 */
[----:B------:R-:W-:Y:S01]  /*4160*/  FADD.FTZ R70, R70, -R73 ;  /* 0x8000004946467221 */ /* 0x000fe20000010000 */
[----:B------:R-:W-:Y:S01]  /*4170*/  FADD.FTZ R71, R71, -R200 ;  /* 0x800000c847477221 */ /* 0x000fe20000010000 */
        /* <DEDUP_REMOVED lines=12> */
[----:B------:R-:W-:Y:S01]  /*4240*/  FFMA.FTZ R75, -R108, R108, 1 ;  /* 0x3f8000006c4b7423 */ /* 0x000fe2000001016c */
[----:B------:R-:W-:Y:S01]  /*4250*/  FFMA.FTZ R76, -R110, R110, 1 ;  /* 0x3f8000006e4c7423 */ /* 0x000fe2000001016e */
[----:B------:R-:W-:Y:S01]  /*4260*/  FFMA.FTZ R111, -R111, R111, 1 ;  /* 0x3f8000006f6f7423 */ /* 0x000fe2000001016f */
[----:B------:R-:W-:Y:S01]  /*4270*/  FMUL.FTZ R60, R103, R60 ;  /* 0x0000003c673c7220 */ /* 0x000fe20000410000 */
[----:B---3--:R-:W-:Y:S01]  /*4280*/  FMUL.FTZ R62, R44, R81 ;  /* 0x000000512c3e7220 */ /* 0x008fe20000410000 */
[----:B------:R-:W-:Y:S01]  /*4290*/  FMUL.FTZ R78, R109, R58 ;  /* 0x0000003a6d4e7220 */ /* 0x000fe20000410000 */
[----:B------:R-:W-:Y:S01]  /*42a0*/  FMUL.FTZ R112, R112, R57 ;  /* 0x0000003970707220 */ /* 0x000fe20000410000 */
[----:B------:R-:W-:Y:S01]  /*42b0*/  FMUL.FTZ R59, R225, R28 ;  /* 0x0000001ce13b7220 */ /* 0x000fe20000410000 */
[----:B------:R-:W-:Y:S01]  /*42c0*/  F2FP.F16.F32.PACK_AB R61, R10, R41 ;  /* 0x000000290a3d723e */ /* 0x000fe200000000ff */
[----:B------:R-:W-:Y:S01]  /*42d0*/  FFMA.FTZ R191, -R191, R191, 1 ;  /* 0x3f800000bfbf7423 */ /* 0x000fe200000101bf */
[----:B------:R-:W-:Y:S01]  /*42e0*/  FMUL.FTZ R58, R222, R65 ;  /* 0x00000041de3a7220 */ /* 0x000fe20000410000 */
[----:B------:R-:W-:Y:S01]  /*42f0*/  FFMA.FTZ R193, -R193, R193, 1 ;  /* 0x3f800000c1c17423 */ /* 0x000fe200000101c1 */
[----:B------:R-:W-:Y:S01]  /*4300*/  FFMA.FTZ R194, -R194, R194, 1 ;  /* 0x3f800000c2c27423 */ /* 0x000fe200000101c2 */
[----:B------:R-:W-:Y:S01]  /*4310*/  FFMA.FTZ R196, -R196, R196, 1 ;  /* 0x3f800000c4c47423 */ /* 0x000fe200000101c4 */
[----:B------:R-:W-:Y:S01]  /*4320*/  FFMA.FTZ R201, -R201, R201, 1 ;  /* 0x3f800000c9c97423 */ /* 0x000fe200000101c9 */
[----:B-----5:R-:W-:Y:S01]  /*4330*/  FMUL.FTZ R57, R227, R70 ;  /* 0x00000046e3397220 */ /* 0x020fe20000410000 */
[----:B------:R-:W-:Y:S01]  /*4340*/  FMUL.FTZ R28, R226, R71 ;  /* 0x00000047e21c7220 */ /* 0x000fe20000410000 */
[----:B------:R-:W-:-:S02]  /*4350*/  IMAD R10, R0, 0x3000, R235 ;  /* 0x00003000000a7824 */ /* 0x000fc400078e02eb */
        /* <DEDUP_REMOVED lines=11> */
[----:B------:R-:W-:Y:S01]  /*4410*/  IMAD R10, R10, 0x2, R17 ;  /* 0x000000020a0a7824 */ /* 0x000fe200078e0211 */
        /* <DEDUP_REMOVED lines=15> */
[----:B------:R-:W-:Y:S01]  /*4510*/  STSM.16.MT88.4 [R10+0x1a800], R68 ;  /* 0x01a800440a007844 */ /* 0x000fe20000004200 */
[----:B------:R-:W-:Y:S02]  /*4520*/  R2UR UR6, R236 ;  /* 0x00000000ec0672ca */ /* 0x000fe400000e0000 */
[----:B------:R-:W-:Y:S02]  /*4530*/  F2FP.F16.F32.PACK_AB R53, R73, R72 ;  /* 0x000000484935723e */ /* 0x000fe400000000ff */
[----:B------:R-:W-:Y:S02]  /*4540*/  F2FP.F16.F32.PACK_AB R54, R78, R75 ;  /* 0x0000004b4e36723e */ /* 0x000fe400000000ff */
[----:B------:R-:W-:Y:S01]  /*4550*/  F2FP.F16.F32.PACK_AB R55, R111, R76 ;  /* 0x0000004c6f37723e */ /* 0x000fe200000000ff */
[----:B------:R-:W-:Y:S01]  /*4560*/  STSM.16.MT88.4 [R10+0x1b000], R64 ;  /* 0x01b000400a007844 */ /* 0x000fe20000004200 */
[----:B------:R-:W-:-:S02]  /*4570*/  F2FP.F16.F32.PACK_AB R48, R191, R112 ;  /* 0x00000070bf30723e */ /* 0x000fc400000000ff */
[----:B------:R-:W-:Y:S02]  /*4580*/  F2FP.F16.F32.PACK_AB R49, R115, R114 ;  /* 0x000000727331723e */ /* 0x000fe400000000ff */
[----:B------:R-:W-:Y:S02]  /*4590*/  F2FP.F16.F32.PACK_AB R50, R194, R193 ;  /* 0x000000c1c232723e */ /* 0x000fe400000000ff */
[----:B------:R-:W-:Y:S01]  /*45a0*/  F2FP.F16.F32.PACK_AB R51, R201, R196 ;  /* 0x000000c4c933723e */ /* 0x000fe200000000ff */
[----:B------:R-:W-:Y:S01]  /*45b0*/  STSM.16.MT88.4 [R10+0x1b800], R60 ;  /* 0x01b8003c0a007844 */ /* 0x000fe20000004200 */
[----:B------:R-:W-:Y:S02]  /*45c0*/  F2FP.F16.F32.PACK_AB R28, R119, R113 ;  /* 0x00000071771c723e */ /* 0x000fe400000000ff */
[----:B------:R-:W-:Y:S01]  /*45d0*/  F2FP.F16.F32.PACK_AB R30, R26, R24 ;  /* 0x000000181a1e723e */ /* 0x000fe200000000ff */
[----:B------:R-:W-:Y:S01]  /*45e0*/  STSM.16.MT88.4 [R10+0x1c000], R56 ;  /* 0x01c000380a007844 */ /* 0x000fe20000004200 */
[----:B------:R-:W-:-:S02]  /*45f0*/  F2FP.F16.F32.PACK_AB R29, R19, R104 ;  /* 0x00000068131d723e */ /* 0x000fc400000000ff */
[----:B------:R-:W-:Y:S01]  /*4600*/  F2FP.F16.F32.PACK_AB R31, R18, R31 ;  /* 0x0000001f121f723e */ /* 0x000fe200000000ff */
[----:B------:R-:W-:Y:S04]  /*4610*/  STSM.16.MT88.4 [R10+0x1c800], R52 ;  /* 0x01c800340a007844 */ /* 0x000fe80000004200 */
[----:B------:R1:W-:Y:S01]  /*4620*/  STSM.16.MT88.4 [R10+0x1d000], R48 ;  /* 0x01d000300a007844 */ /* 0x0003e20000004200 */
[----:B------:R-:W-:Y:S01]  /*4630*/  WARPGROUP.ARRIVE ;  /* 0x00000000000079c5 */ /* 0x000fe20000000000 */
[----:B------:R-:W-:-:S05]  /*4640*/  UMOV UR7, 0x40000040 ;  /* 0x4000004000077882 */ /* 0x000fca0000000000 */
        /* <DEDUP_REMOVED lines=51> */
[----:B------:R-:W-:-:S05]  /*4980*/  IADD3 R20, R17, 0x1a800, RZ ;  /* 0x0001a80011147810 */ /* 0x000fca0007ffe0ff */
[----:B-1----:R-:W-:-:S05]  /*4990*/  IMAD R10, R5, 0x800, R20 ;  /* 0x00000800050a7824 */ /* 0x002fca00078e0214 */
        /* <DEDUP_REMOVED lines=17> */
[----:B------:R-:W-:Y:S01]  /*4ab0*/  HGMMA.64x16x16.F32 R40, gdesc[UR8].tnspA, RZ, !UPT, gsb0 ;  /* 0x20200000082879f0 */ /* 0x000fe2000c0008ff */
[----:B------:R-:W-:Y:S01]  /*4ac0*/  UIADD3 UR5, UR4, 0x100, URZ ;  /* 0x0000010004057890 */ /* 0x000fe2000fffe03f */
[----:B------:R-:W-:-:S06]  /*4ad0*/  UMOV UR11, 0x40000040 ;  /* 0x40000040000b7882 */ /* 0x000fcc0000000000 */
[----:B------:R-:W-:Y:S01]  /*4ae0*/  UMOV UR10, UR5 ;  /* 0x00000005000a7c82 */ /* 0x000fe20008000000 */
[----:B------:R-:W-:Y:S02]  /*4af0*/  WARPGROUP.DEPBAR.LE gsb0, 0x0 ;  /* 0x00008000000079c5 */ /* 0x000fe40000010000 */
        /* <DEDUP_REMOVED lines=8> */
[----:B------:R-:W-:Y:S02]  /*4b80*/  UIADD3 UR10, UR4, 0x2, URZ ;  /* 0x00000002040a7890 */ /* 0x000fe4000fffe03f */
[----:B------:R-:W-:Y:S01]  /*4b90*/  UIADD3 UR8, UR6, 0x80, URZ ;  /* 0x0000008006087890 */ /* 0x000fe2000fffe03f */
[----:B------:R-:W-:Y:S01]  /*4ba0*/  UMOV UR11, 0x40000040 ;  /* 0x40000040000b7882 */ /* 0x000fe20000000000 */
[----:B------:R-:W-:Y:S01]  /*4bb0*/  UMOV UR9, 0x40000040 ;  /* 0x4000004000097882 */ /* 0x000fe20000000000 */
[----:B------:R-:W-:Y:S02]  /*4bc0*/  WARPGROUP.DEPBAR.LE gsb0, 0x0 ;  /* 0x00008000000079c5 */ /* 0x000fe40000010000 */
[----:B------:R-:W-:-:S06]  /*4bd0*/  WARPGROUP.ARRIVE ;  /* 0x00000000000079c5 */ /* 0x000fcc0000000000 */
[----:B------:R-:W-:Y:S01]  /*4be0*/  HGMMA.64x16x16.F32 R40, gdesc[UR8].tnspA, R40, gsb0 ;  /* 0x20200000082879f0 */ /* 0x000fe20008000828 */
[----:B------:R-:W-:Y:S01]  /*4bf0*/  UIADD3 UR5, UR4, 0x102, URZ ;  /* 0x0000010204057890 */ /* 0x000fe2000fffe03f */
[----:B------:R-:W-:-:S06]  /*4c00*/  UMOV UR11, 0x40000040 ;  /* 0x40000040000b7882 */ /* 0x000fcc0000000000 */
[----:B------:R-:W-:Y:S01]  /*4c10*/  UMOV UR10, UR5 ;  /* 0x00000005000a7c82 */ /* 0x000fe20008000000 */
        /* <DEDUP_REMOVED lines=105> */
[----:B------:R-:W-:Y:S02]  /*52b0*/  UIADD3 UR6, UR4, 0x306, URZ ;  /* 0x0000030604067890 */ /* 0x000fe4000fffe03f */
[----:B------:R-:W-:Y:S02]  /*52c0*/  UIADD3 UR8, UR4, 0x406, URZ ;  /* 0x0000040604087890 */ /* 0x000fe4000fffe03f */
[----:B------:R-:W-:Y:S01]  /*52d0*/  UIADD3 UR9, UR4, 0x506, URZ ;  /* 0x0000050604097890 */ /* 0x000fe2000fffe03f */
[----:B------:R-:W-:Y:S02]  /*52e0*/  UMOV UR5, 0x40000040 ;  /* 0x4000004000057882 */ /* 0x000fe40000000000 */
[----:B------:R-:W-:Y:S01]  /*52f0*/  UMOV UR4, UR7 ;  /* 0x0000000700047c82 */ /* 0x000fe20008000000 */
[----:B------:R-:W-:Y:S01]  /*5300*/  UMOV UR7, 0x40000040 ;  /* 0x4000004000077882 */ /* 0x000fe20000000000 */
[----:B------:R-:W-:-:S02]  /*5310*/  WARPGROUP.DEPBAR.LE gsb0, 0x0 ;  /* 0x00008000000079c5 */ /* 0x000fc40000010000 */
[----:B------:R-:W-:-:S06]  /*5320*/  WARPGROUP.ARRIVE ;  /* 0x00000000000079c5 */ /* 0x000fcc0000000000 */
[----:B------:R-:W-:Y:S01]  /*5330*/  HGMMA.64x16x16.F32 R40, gdesc[UR4].tnspA, R40, gsb0 ;  /* 0x20200000042879f0 */ /* 0x000fe20008000828 */
[----:B------:R-:W-:Y:S01]  /*5340*/  UMOV UR6, UR8 ;  /* 0x0000000800067c82 */ /* 0x000fe20008000000 */
[----:B------:R-:W-:Y:S01]  /*5350*/  UMOV UR7, 0x40000040 ;  /* 0x4000004000077882 */ /* 0x000fe20000000000 */
[----:B------:R-:W-:Y:S02]  /*5360*/  WARPGROUP.DEPBAR.LE gsb0, 0x0 ;  /* 0x00008000000079c5 */ /* 0x000fe40000010000 */
[----:B------:R-:W-:-:S06]  /*5370*/  WARPGROUP.ARRIVE ;  /* 0x00000000000079c5 */ /* 0x000fcc0000000000 */
[----:B------:R-:W-:Y:S01]  /*5380*/  HGMMA.64x16x16.F32 R32, gdesc[UR4].tnspA, R32, gsb0 ;  /* 0x20200000042079f0 */ /* 0x000fe20008000820 */
[----:B------:R-:W-:Y:S01]  /*5390*/  UMOV UR6, UR9 ;  /* 0x0000000900067c82 */ /* 0x000fe20008000000 */
[----:B------:R-:W-:Y:S01]  /*53a0*/  UMOV UR7, 0x40000040 ;  /* 0x4000004000077882 */ /* 0x000fe20000000000 */
[----:B------:R-:W-:Y:S02]  /*53b0*/  WARPGROUP.DEPBAR.LE gsb0, 0x0 ;  /* 0x00008000000079c5 */ /* 0x000fe40000010000 */
[----:B------:R-:W-:-:S06]  /*53c0*/  WARPGROUP.ARRIVE ;  /* 0x00000000000079c5 */ /* 0x000fcc0000000000 */
[----:B------:R-:W-:Y:S03]  /*53d0*/  HGMMA.64x16x16.F32 R24, gdesc[UR4].tnspA, R24, gsb0 ;  /* 0x20200000041879f0 */ /* 0x000fe60008000818 */
[----:B------:R-:W-:Y:S02]  /*53e0*/  WARPGROUP.DEPBAR.LE gsb0, 0x0 ;  /* 0x00008000000079c5 */ /* 0x000fe40000010000 */
[----:B------:R-:W-:Y:S05]  /*53f0*/  @!P0 BRA `(.L_x_2431) ;  /* 0x0000000000048947 */ /* 0x000fea0003800000 */
[----:B------:R-:W-:Y:S01]  /*5400*/  BPT.TRAP 0x1 ;  /* 0x000000040000795c */ /* 0x000fe20000300000 */
.L_x_2431:
[----:B------:R-:W-:Y:S01]  /*5410*/  IMAD R9, R0, 0x300, R9 ;  /* 0x0000030000097824 */ /* 0x000fe200078e0209 */
        /* <DEDUP_REMOVED lines=55> */
.L_x_2432:
[----:B------:R-:W-:Y:S01]  /*5790*/  VIADD R16, R16, 0x1 ;  /* 0x0000000110107836 */ /* 0x000fe20000000000 */
[----:B------:R-:W-:Y:S01]  /*57a0*/  IADD3 R0, R0, 0x1, RZ ;  /* 0x0000000100007810 */ /* 0x000fe20007ffe0ff */
[----:B------:R-:W-:-:S03]  /*57b0*/  VIADD R8, R8, 0x26820 ;  /* 0x0002682008087836 */ /* 0x000fc60000000000 */
[----:B------:R-:W-:Y:S02]  /*57c0*/  ISETP.GE.AND P1, PT, R16, R237, PT ;  /* 0x000000ed1000720c */ /* 0x000fe40003f26270 */
[C---:B------:R-:W-:Y:S02]  /*57d0*/  ISETP.NE.AND P0, PT, R0.reuse, 0x2, PT ;  /* 0x000000020000780c */ /* 0x040fe40003f05270 */
[----:B------:R-:W-:Y:S02]  /*57e0*/  PRMT R8, RZ, 0x654, R8 ;  /* 0x00000654ff087816 */ /* 0x000fe40000000008 */
[----:B-1----:R-:W-:Y:S02]  /*57f0*/  SEL R9, RZ, 0x1, P0 ;  /* 0x00000001ff097807 */ /* 0x002fe40000000000 */
[----:B------:R2:W-:Y:S01]  /*5800*/  SYNCS.ARRIVE.TRANS64.RED.A1T0 RZ, [R8+URZ], RZ ;  /* 0x000000ff08ff79a7 */ /* 0x0005e2000810043f */
[----:B------:R-:W-:Y:S02]  /*5810*/  SEL R0, R0, RZ, P0 ;  /* 0x000000ff00007207 */ /* 0x000fe40000000000 */
[----:B------:R-:W-:-:S02]  /*5820*/  LOP3.LUT R4, R4, R9, RZ, 0x3c, !PT ;  /* 0x0000000904047212 */ /* 0x000fc400078e3cff */
[----:B------:R-:W-:Y:S05]  /*5830*/  @!P1 BRA `(.L_x_2433) ;  /* 0xffffffc000709947 */ /* 0x000fea000383ffff */
.L_x_2422:
[----:B------:R-:W-:-:S13]  /*5840*/  ISETP.GE.AND P0, PT, R16, UR37, PT ;  /* 0x0000002510007c0c */ /* 0x000fda000bf06270 */
[----:B------:R-:W-:Y:S05]  /*5850*/  @P0 BRA `(.L_x_2434) ;  /* 0x00000040006c0947 */ /* 0x000fea0003800000 */
[----:B------:R-:W3:Y:S01]  /*5860*/  LDL.LU R12, [R1+0x1c] ;  /* 0x00001c00010c7983 */ /* 0x000ee20000300800 */
[----:B------:R-:W-:-:S03]  /*5870*/  ULDC UR4, c[0x0][0x290] ;  /* 0x0000a40000047ab9 */ /* 0x000fc60000000800 */
[----:B------:R-:W4:Y:S01]  /*5880*/  LDL.LU R14, [R1+0x10] ;  /* 0x00001000010e7983 */ /* 0x000f220000300800 */
[----:B------:R-:W-:-:S03]  /*5890*/  UIMAD UR4, UR36, -0x80, UR4 ;  /* 0xffffff80240478a4 */ /* 0x000fc6000f8e0204 */
[----:B------:R-:W5:Y:S03]  /*58a0*/  LDL.LU R25, [R1+0xc] ;  /* 0x00000c0001197983 */ /* 0x000f660000300800 */
[----:B------:R-:W-:Y:S01]  /*58b0*/  IMAD.U32 R19, RZ, RZ, UR4 ;  /* 0x00000004ff137e24 */ /* 0x000fe2000f8e00ff */
[----:B------:R-:W1:Y:S02]  /*58c0*/  S2R R6, SR_TID.X ;  /* 0x0000000000067919 */ /* 0x000e640000002100 */
[----:B-1----:R-:W-:-:S05]  /*58d0*/  VIADD R6, R6, 0xffffff80 ;  /* 0xffffff8006067836 */ /* 0x002fca0000000000 */
[----:B------:R-:W-:-:S04]  /*58e0*/  SHF.R.S32.HI R7, RZ, 0x1f, R6 ;  /* 0x0000001fff077819 */ /* 0x000fc80000011406 */
[CC--:B------:R-:W-:Y:S02]  /*58f0*/  LEA.HI R9, R7.reuse, R6.reuse, RZ, 0x5 ;  /* 0x0000000607097211 */ /* 0x0c0fe400078f28ff */
[-C--:B--2---:R-:W-:Y:S02]  /*5900*/  LEA.HI R8, R7, R6.reuse, RZ, 0x7 ;  /* 0x0000000607087211 */ /* 0x084fe400078f38ff */
[----:B------:R-:W-:Y:S02]  /*5910*/  LOP3.LUT R9, R9, 0xffffffe0, RZ, 0xc0, !PT ;  /* 0xffffffe009097812 */ /* 0x000fe400078ec0ff */
[----:B------:R-:W-:Y:S02]  /*5920*/  LEA.HI R11, R7, R6, RZ, 0x2 ;  /* 0x00000006070b7211 */ /* 0x000fe400078f10ff */
[----:B------:R-:W-:Y:S02]  /*5930*/  SHF.R.S32.HI R10, RZ, 0x7, R8 ;  /* 0x00000007ff0a7819 */ /* 0x000fe40000011408 */
[----:B------:R-:W-:-:S02]  /*5940*/  LOP3.LUT R7, R8, 0xffffff80, RZ, 0xc0, !PT ;  /* 0xffffff8008077812 */ /* 0x000fc400078ec0ff */
[----:B------:R-:W-:Y:S02]  /*5950*/  IADD3 R8, R6, -R9, RZ ;  /* 0x8000000906087210 */ /* 0x000fe40007ffe0ff */
[----:B------:R-:W-:Y:S01]  /*5960*/  LEA.HI R9, R10, R10, RZ, 0x1 ;  /* 0x0000000a0a097211 */ /* 0x000fe200078f08ff */
[C---:B------:R-:W-:Y:S01]  /*5970*/  IMAD.IADD R7, R6.reuse, 0x1, -R7 ;  /* 0x0000000106077824 */ /* 0x040fe200078e0a07 */
[----:B------:R-:W-:Y:S02]  /*5980*/  LOP3.LUT R15, R11, 0xfffffffc, RZ, 0xc0, !PT ;  /* 0xfffffffc0b0f7812 */ /* 0x000fe400078ec0ff */
[----:B------:R-:W-:Y:S02]  /*5990*/  SHF.R.S32.HI R11, RZ, 0x1f, R8 ;  /* 0x0000001fff0b7819 */ /* 0x000fe40000011408 */
[----:B------:R-:W-:Y:S01]  /*59a0*/  LOP3.LUT R13, R9, 0xfffffffe, RZ, 0xc0, !PT ;  /* 0xfffffffe090d7812 */ /* 0x000fe200078ec0ff */
[----:B------:R-:W-:-:S03]  /*59b0*/  IMAD.IADD R9, R6, 0x1, -R15 ;  /* 0x0000000106097824 */ /* 0x000fc600078e0a0f */
[----:B------:R-:W-:Y:S01]  /*59c0*/  IADD3 R24, R10, -R13, RZ ;  /* 0x8000000d0a187210 */ /* 0x000fe20007ffe0ff */
[----:B------:R-:W-:Y:S01]  /*59d0*/  IMAD.MOV.U32 R185, RZ, RZ, 0x40000040 ;  /* 0x40000040ffb97424 */ /* 0x000fe200078e00ff */
[----:B------:R-:W-:Y:S01]  /*59e0*/  MOV R189, 0x40000040 ;  /* 0x4000004000bd7802 */ /* 0x000fe20000000f00 */
[----:B------:R-:W-:Y:S02]  /*59f0*/  IMAD.MOV.U32 R187, RZ, RZ, 0x40000040 ;  /* 0x40000040ffbb7424 */ /* 0x000fe400078e00ff */
[----:B------:R-:W-:Y:S02]  /*5a00*/  IMAD.MOV.U32 R191, RZ, RZ, 0x40000040 ;  /* 0x40000040ffbf7424 */ /* 0x000fe400078e00ff */
[----:B------:R-:W-:Y:S01]  /*5a10*/  IMAD.MOV.U32 R193, RZ, RZ, 0x40000040 ;  /* 0x40000040ffc17424 */ /* 0x000fe200078e00ff */
[----:B---3--:R-:W-:Y:S02]  /*5a20*/  LEA.HI R6, R12, R7, RZ, 0x5 ;  /* 0x000000070c067211 */ /* 0x008fe400078f28ff */
[----:B------:R-:W-:-:S02]  /*5a30*/  LEA.HI R7, R11, R8, RZ, 0x2 ;  /* 0x000000080b077211 */ /* 0x000fc400078f10ff */
[--C-:B----4-:R-:W-:Y:S02]  /*5a40*/  SHF.R.S32.HI R12, RZ, 0x2, R14.reuse ;  /* 0x00000002ff0c7819 */ /* 0x110fe4000001140e */
[----:B------:R-:W-:Y:S02]  /*5a50*/  SHF.R.S32.HI R10, RZ, 0x2, R7 ;  /* 0x00000002ff0a7819 */ /* 0x000fe40000011407 */
[----:B------:R-:W-:Y:S02]  /*5a60*/  SHF.R.S32.HI R15, RZ, 0x1f, R14 ;  /* 0x0000001fff0f7819 */ /* 0x000fe4000001140e */
[----:B------:R-:W-:Y:S01]  /*5a70*/  SHF.R.S32.HI R6, RZ, 0x5, R6 ;  /* 0x00000005ff067819 */ /* 0x000fe20000011406 */
[----:B------:R-:W-:Y:S01]  /*5a80*/  VIADD R13, R10, 0x8 ;  /* 0x000000080a0d7836 */ /* 0x000fe20000000000 */
[----:B------:R-:W-:Y:S02]  /*5a90*/  LEA.HI R8, R11, R8, RZ, 0x3 ;  /* 0x000000080b087211 */ /* 0x000fe400078f18ff */
[----:B------:R-:W-:-:S02]  /*5aa0*/  LEA.HI R15, R15, R12, RZ, 0x3 ;  /* 0x0000000c0f0f7211 */ /* 0x000fc400078f18ff */
[----:B------:R-:W-:Y:S01]  /*5ab0*/  LEA.HI R14, R13, R13, RZ, 0x1 ;  /* 0x0000000d0d0e7211 */ /* 0x000fe200078f08ff */
[----:B------:R-:W-:Y:S01]  /*5ac0*/  IMAD R18, R6, -0x10, R19 ;  /* 0xfffffff006127824 */ /* 0x000fe200078e0213 */
[----:B------:R-:W-:Y:S02]  /*5ad0*/  SHF.R.S32.HI R6, RZ, 0x3, R8 ;  /* 0x00000003ff067819 */ /* 0x000fe40000011408 */
[----:B------:R-:W-:Y:S02]  /*5ae0*/  LOP3.LUT R19, R15, 0xfffffff8, RZ, 0xc0, !PT ;  /* 0xfffffff80f137812 */ /* 0x000fe400078ec0ff */
[----:B------:R-:W-:Y:S02]  /*5af0*/  IADD3 R20, R10, 0x10, RZ ;  /* 0x000000100a147810 */ /* 0x000fe40007ffe0ff */
[----:B------:R-:W-:Y:S01]  /*5b00*/  SHF.R.S32.HI R15, RZ, 0x1, R14 ;  /* 0x00000001ff0f7819 */ /* 0x000fe2000001140e */
[----:B------:R-:W-:Y:S01]  /*5b10*/  IMAD.HI R11, R6, 0x2aaaaaab, RZ ;  /* 0x2aaaaaab060b7827 */ /* 0x000fe200078e02ff */
[----:B------:R-:W-:-:S02]  /*5b20*/  LEA.HI R21, R20, R20, RZ, 0x1 ;  /* 0x0000001414157211 */ /* 0x000fc400078f08ff */
[----:B------:R-:W-:Y:S01]  /*5b30*/  IADD3 R19, R18, R19, -R12 ;  /* 0x0000001312137210 */ /* 0x000fe20007ffe80c */
[----:B------:R-:W-:Y:S01]  /*5b40*/  IMAD.HI R18, R15, 0x2aaaaaab, RZ ;  /* 0x2aaaaaab0f127827 */ /* 0x000fe200078e02ff */
[----:B------:R-:W-:Y:S02]  /*5b50*/  LEA.HI R7, R7, R10, RZ, 0x1 ;  /* 0x0000000a07077211 */ /* 0x000fe400078f08ff */
[----:B------:R-:W-:Y:S01]  /*5b60*/  SHF.R.S32.HI R22, RZ, 0x1, R21 ;  /* 0x00000001ff167819 */ /* 0x000fe20000011415 */
[----:B------:R-:W-:Y:S01]  /*5b70*/  IMAD R8, R24, -0x40, R19 ;  /* 0xffffffc018087824 */ /* 0x000fe200078e0213 */
[----:B------:R-:W-:Y:S02]  /*5b80*/  SHF.R.U32.HI R12, RZ, 0x1, R11 ;  /* 0x00000001ff0c7819 */ /* 0x000fe4000001160b */
[----:B------:R-:W-:Y:S01]  /*5b90*/  SHF.R.U32.HI R19, RZ, 0x1, R18 ;  /* 0x00000001ff137819 */ /* 0x000fe20000011612 */
[----:B------:R-:W-:Y:S01]  /*5ba0*/  IMAD.HI R23, R22, 0x2aaaaaab, RZ ;  /* 0x2aaaaaab16177827 */ /* 0x000fe200078e02ff */
[----:B------:R-:W-:-:S02]  /*5bb0*/  LOP3.LUT R7, R7, 0xfffffffe, RZ, 0xc0, !PT ;  /* 0xfffffffe07077812 */ /* 0x000fc400078ec0ff */
[----:B------:R-:W-:Y:S02]  /*5bc0*/  LEA.HI R11, R11, R12, RZ, 0x1 ;  /* 0x0000000c0b0b7211 */ /* 0x000fe400078f08ff */
[----:B------:R-:W-:Y:S02]  /*5bd0*/  LEA.HI R18, R18, R19, RZ, 0x1 ;  /* 0x0000001312127211 */ /* 0x000fe400078f08ff */
[----:B------:R-:W-:Y:S01]  /*5be0*/  LOP3.LUT R14, R14, 0xfffffffe, RZ, 0xc0, !PT ;  /* 0xfffffffe0e0e7812 */ /* 0x000fe200078ec0ff */
[----:B------:R-:W-:Y:S01]  /*5bf0*/  IMAD.IADD R7, R10, 0x1, -R7 ;  /* 0x000000010a077824 */ /* 0x000fe200078e0a07 */
[----:B------:R-:W-:Y:S01]  /*5c00*/  SHF.R.U32.HI R10, RZ, 0x1, R23 ;  /* 0x00000001ff0a7819 */ /* 0x000fe20000011617 */
[----:B------:R-:W-:Y:S02]  /*5c10*/  IMAD R6, R11, -0xc, R6 ;  /* 0xfffffff40b067824 */ /* 0x000fe400078e0206 */
[----:B------:R-:W-:Y:S02]  /*5c20*/  IMAD.IADD R14, R13, 0x1, -R14 ;  /* 0x000000010d0e7824 */ /* 0x000fe400078e0a0e */
[----:B------:R-:W-:Y:S01]  /*5c30*/  IMAD R15, R18, -0xc, R15 ;  /* 0xfffffff4120f7824 */ /* 0x000fe200078e020f */
[----:B------:R-:W-:Y:S01]  /*5c40*/  LEA.HI R23, R23, R10, RZ, 0x1 ;  /* 0x0000000a17177211 */ /* 0x000fe200078f08ff */
[----:B------:R-:W-:-:S02]  /*5c50*/  IMAD R7, R6, 0x8, R7 ;  /* 0x0000000806077824 */ /* 0x000fc400078e0207 */
[C---:B------:R-:W-:Y:S01]  /*5c60*/  IMAD R6, R5.reuse, 0x800, R17 ;  /* 0x0000080005067824 */ /* 0x040fe200078e0211 */
[----:B------:R-:W-:Y:S01]  /*5c70*/  LEA R5, R5, R17, 0xd ;  /* 0x0000001105057211 */ /* 0x000fe200078e68ff */
[----:B------:R-:W-:Y:S01]  /*5c80*/  IMAD R10, R15, 0x8, R14 ;  /* 0x000000080f0a7824 */ /* 0x000fe200078e020e */
[----:B------:R-:W-:Y:S01]  /*5c90*/  STL [R1+0x28], R7 ;  /* 0x0000280701007387 */ /* 0x000fe20000100800 */
[----:B------:R-:W-:Y:S02]  /*5ca0*/  LOP3.LUT R21, R21, 0xfffffffe, RZ, 0xc0, !PT ;  /* 0xfffffffe15157812 */ /* 0x000fe400078ec0ff */
[----:B------:R-:W-:Y:S01]  /*5cb0*/  IADD3 R6, R6, 0x1a800, RZ ;  /* 0x0001a80006067810 */ /* 0x000fe20007ffe0ff */
[----:B------:R1:W-:Y:S01]  /*5cc0*/  STL [R1+0x20], R10 ;  /* 0x0000200a01007387 */ /* 0x0003e20000100800 */
[----:B------:R-:W-:Y:S02]  /*5cd0*/  IADD3 R21, R20, -R21, RZ ;  /* 0x8000001514157210 */ /* 0x000fe40007ffe0ff */
[----:B------:R-:W-:Y:S01]  /*5ce0*/  SHF.R.U32.HI R6, RZ, 0x4, R6 ;  /* 0x00000004ff067819 */ /* 0x000fe20000011606 */
[----:B------:R-:W-:-:S02]  /*5cf0*/  IMAD R22, R23, -0xc, R22 ;  /* 0xfffffff417167824 */ /* 0x000fc400078e0216 */
[----:B-1----:R-:W-:Y:S01]  /*5d00*/  VIADD R10, R5, 0x4000 ;  /* 0x00004000050a7836 */ /* 0x002fe20000000000 */
[----:B------:R-:W-:-:S04]  /*5d10*/  SHF.R.U32.HI R5, RZ, 0x4, R5 ;  /* 0x00000004ff057819 */ /* 0x000fc80000011605 */
[----:B------:R-:W-:Y:S02]  /*5d20*/  SHF.R.U32.HI R10, RZ, 0x4, R10 ;  /* 0x00000004ff0a7819 */ /* 0x000fe4000001160a */
[----:B------:R-:W-:Y:S02]  /*5d30*/  LOP3.LUT R5, R5, 0x3fff, RZ, 0xc0, !PT ;  /* 0x00003fff05057812 */ /* 0x000fe400078ec0ff */
[----:B------:R-:W-:Y:S01]  /*5d40*/  LOP3.LUT R6, R6, 0x3fff, RZ, 0xc0, !PT ;  /* 0x00003fff06067812 */ /* 0x000fe200078ec0ff */
[----:B------:R-:W-:Y:S01]  /*5d50*/  IMAD R7, R22, 0x8, R21 ;  /* 0x0000000816077824 */ /* 0x000fe200078e0215 */
[----:B------:R-:W-:Y:S02]  /*5d60*/  LOP3.LUT R10, R10, 0x3fff, RZ, 0xc0, !PT ;  /* 0x00003fff0a0a7812 */ /* 0x000fe400078ec0ff */
[----:B------:R-:W-:Y:S02]  /*5d70*/  LOP3.LUT R11, R5, 0x10000, RZ, 0xfc, !PT ;  /* 0x00010000050b7812 */ /* 0x000fe400078efcff */
[----:B------:R-:W-:-:S02]  /*5d80*/  LOP3.LUT R6, R6, 0x10000, RZ, 0xfc, !PT ;  /* 0x0001000006067812 */ /* 0x000fc400078efcff */
[----:B------:R-:W-:Y:S01]  /*5d90*/  LOP3.LUT R5, R10, 0x10000, RZ, 0xfc, !PT ;  /* 0x000100000a057812 */ /* 0x000fe200078efcff */
[----:B------:R5:W-:Y:S04]  /*5da0*/  STL [R1+0x1c], R7 ;  /* 0x00001c0701007387 */ /* 0x000be80000100800 */
[----:B------:R-:W-:Y:S01]  /*5db0*/  STL [R1+0x14], R11 ;  /* 0x0000140b01007387 */ /* 0x000fe20000100800 */
[C---:B------:R-:W-:Y:S01]  /*5dc0*/  VIADD R188, R5.reuse, 0x2 ;  /* 0x0000000205bc7836 */ /* 0x040fe20000000000 */
[C---:B------:R-:W-:Y:S01]  /*5dd0*/  IADD3 R190, R5.reuse, 0x4, RZ ;  /* 0x0000000405be7810 */ /* 0x040fe20007ffe0ff */
[----:B------:R-:W-:Y:S01]  /*5de0*/  VIADD R192, R5, 0x6 ;  /* 0x0000000605c07836 */ /* 0x000fe20000000000 */
[----:B------:R1:W-:Y:S01]  /*5df0*/  STL [R1+0x24], R6 ;  /* 0x0000240601007387 */ /* 0x0003e20000100800 */
[----:B------:R-:W-:-:S03]  /*5e00*/  IADD3 R10, R9, 0x8, RZ ;  /* 0x00000008090a7810 */ /* 0x000fc60007ffe0ff */
[----:B------:R2:W-:Y:S01]  /*5e10*/  STL [R1+0x10], R5 ;  /* 0x0000100501007387 */ /* 0x0005e20000100800 */
[----:B-----5:R-:W-:Y:S01]  /*5e20*/  LOP3.LUT R7, R25, 0x1, RZ, 0xfc, !PT ;  /* 0x0000000119077812 */ /* 0x020fe200078efcff */
[C---:B------:R-:W-:Y:S01]  /*5e30*/  VIADD R22, R11.reuse, 0x2 ;  /* 0x000000020b167836 */ /* 0x040fe20000000000 */
[C---:B------:R-:W-:Y:S01]  /*5e40*/  IADD3 R184, R11.reuse, 0x4, RZ ;  /* 0x000000040bb87810 */ /* 0x040fe20007ffe0ff */
[----:B------:R-:W-:Y:S01]  /*5e50*/  VIADD R186, R11, 0x6 ;  /* 0x000000060bba7836 */ /* 0x000fe20000000000 */
[C---:B------:R-:W-:Y:S01]  /*5e60*/  IADD3 R10, R9.reuse, 0x14, RZ ;  /* 0x00000014090a7810 */ /* 0x040fe20007ffe0ff */
[C---:B-1----:R-:W-:Y:S01]  /*5e70*/  VIADD R6, R9.reuse, 0xc ;  /* 0x0000000c09067836 */ /* 0x042fe20000000000 */
[----:B------:R-:W-:Y:S01]  /*5e80*/  MOV R23, 0x40000040 ;  /* 0x4000004000177802 */ /* 0x000fe20000000f00 */
[C---:B------:R-:W-:Y:S02]  /*5e90*/  VIADD R6, R9.reuse, 0x18 ;  /* 0x0000001809067836 */ /* 0x040fe40000000000 */
[----:B--2---:R-:W-:-:S02]  /*5ea0*/  VIADD R5, R9, 0x4 ;  /* 0x0000000409057836 */ /* 0x004fc40000000000 */
[C---:B------:R-:W-:Y:S02]  /*5eb0*/  VIADD R5, R9.reuse, 0x10 ;  /* 0x0000001009057836 */ /* 0x040fe40000000000 */
[----:B------:R-:W-:-:S07]  /*5ec0*/  VIADD R5, R9, 0x1c ;  /* 0x0000001c09057836 */ /* 0x000fce0000000000 */
.L_x_2445:
[----:B------:R-:W-:Y:S01]  /*5ed0*/  ISETP.NE.AND P0, PT, R7, 0x3, PT ;  /* 0x000000030700780c */ /* 0x000fe20003f05270 */
[----:B------:R-:W-:-:S12]  /*5ee0*/  YIELD ;  /* 0x0000000000007946 */ /* 0x000fd80003800000 */
[----:B---3--:R-:W-:Y:S05]  /*5ef0*/  @!P0 BRA `(.L_x_2435) ;  /* 0x0000000000048947 */ /* 0x008fea0003800000 */
[----:B------:R-:W-:Y:S01]  /*5f00*/  BPT.TRAP 0x1 ;  /* 0x000000040000795c */ /* 0x000fe20000300000 */
.L_x_2435:
[----:B------:R-:W-:Y:S02]  /*5f10*/  LEA R6, R0, R17, 0x3 ;  /* 0x0000001100067211 */ /* 0x000fe400078e18ff */
[----:B------:R-:W-:-:S04]  /*5f20*/  SHF.L.U32 R15, R4, 0x1f, RZ ;  /* 0x0000001f040f7819 */ /* 0x000fc800000006ff */
[----:B------:R1:W2:Y:S01]  /*5f30*/  SYNCS.PHASECHK.TRANS64.TRYWAIT P1, [R6+URZ+0x26810], R15 ;  /* 0x0268100f060075a7 */ /* 0x0002a2000802017f */
[----:B------:R-:W-:Y:S05]  /*5f40*/  @!P0 BRA `(.L_x_2436) ;  /* 0x0000000000048947 */ /* 0x000fea0003800000 */
[----:B------:R-:W-:Y:S01]  /*5f50*/  BPT.TRAP 0x1 ;  /* 0x000000040000795c */ /* 0x000fe20000300000 */
.L_x_2436:
[----:B------:R-:W-:-:S05]  /*5f60*/  VIADD R5, R17, 0xe000 ;  /* 0x0000e00011057836 */ /* 0x000fca0000000000 */
[----:B------:R-:W-:-:S04]  /*5f70*/  SHF.R.U32.HI R5, RZ, 0x4, R5 ;  /* 0x00000004ff057819 */ /* 0x000fc80000011605 */
[----:B------:R-:W-:-:S04]  /*5f80*/  LOP3.LUT R5, R5, 0x3fff, RZ, 0xc0, !PT ;  /* 0x00003fff05057812 */ /* 0x000fc800078ec0ff */
[----:B------:R-:W-:Y:S01]  /*5f90*/  LOP3.LUT R11, R5, 0x10000, RZ, 0xfc, !PT ;  /* 0x00010000050b7812 */ /* 0x000fe200078efcff */
[----:B--2---:R-:W-:Y:S06]  /*5fa0*/  @P1 BRA `(.L_x_2437) ;  /* 0x0000000000081947 */ /* 0x004fec0003800000 */
[----:B------:R-:W2:Y:S02]  /*5fb0*/  SYNCS.PHASECHK.TRANS64.TRYWAIT P1, [R6+URZ+0x26810], R15 ;  /* 0x0268100f060075a7 */ /* 0x000ea4000802017f */
[----:B--2---:R-:W-:Y:S05]  /*5fc0*/  @!P1 BRA `(.L_x_2438) ;  /* 0x0000008000b09947 */ /* 0x004fea0003800000 */
.L_x_2437:
[----:B------:R-:W3:Y:S01]  /*5fd0*/  LDL R14, [R1+0x14] ;  /* 0x00001400010e7983 */ /* 0x000ee20000100800 */
[----:B------:R-:W-:Y:S01]  /*5fe0*/  IMAD R11, R0, 0x300, R11 ;  /* 0x00000300000b7824 */ /* 0x000fe200078e020b */
[----:B------:R-:W-:Y:S05]  /*5ff0*/  WARPSYNC.ALL ;  /* 0x0000000000007948 */ /* 0x000fea0003800000 */
[----:B------:R-:W-:Y:S01]  /*6000*/  R2UR UR6, R11 ;  /* 0x000000000b0672ca */ /* 0x000fe200000e0000 */
[----:B------:R-:W-:Y:S01]  /*6010*/  WARPGROUP.ARRIVE ;  /* 0x00000000000079c5 */ /* 0x000fe20000000000 */
[----:B------:R-:W-:Y:S01]  /*6020*/  UMOV UR5, 0x40000040 ;  /* 0x4000004000057882 */ /* 0x000fe20000000000 */
[----:B------:R-:W-:Y:S01]  /*6030*/  UMOV UR7, 0x40000040 ;  /* 0x4000004000077882 */ /* 0x000fe20000000000 */
[----:B------:R-:W4:Y:S04]  /*6040*/  LDL R10, [R1+0x28] ;  /* 0x00002800010a7983 */ /* 0x000f280000100800 */
[----:B------:R-:W5:Y:S04]  /*6050*/  LDL R12, [R1+0x20] ;  /* 0x00002000010c7983 */ /* 0x000f680000100800 */
[----:B------:R-:W2:Y:S01]  /*6060*/  LDL R13, [R1+0x1c] ;  /* 0x00001c00010d7983 */ /* 0x000ea20000100800 */
[----:B------:R-:W-:Y:S01]  /*6070*/  R2UR UR8, R22 ;  /* 0x00000000160872ca */ /* 0x000fe200000e0000 */
[----:B------:R-:W-:Y:S01]  /*6080*/  UMOV UR11, 0x40000040 ;  /* 0x40000040000b7882 */ /* 0x000fe20000000000 */
[----:B------:R-:W-:Y:S01]  /*6090*/  R2UR UR9, R23 ;  /* 0x00000000170972ca */ /* 0x000fe200000e0000 */
[----:B------:R-:W-:Y:S01]  /*60a0*/  VIADD R11, R17, 0x1a000 ;  /* 0x0001a000110b7836 */ /* 0x000fe20000000000 */
[----:B---3--:R-:W-:Y:S01]  /*60b0*/  R2UR UR4, R14 ;  /* 0x000000000e0472ca */ /* 0x008fe200000e0000 */
[----:B----4-:R-:W-:-:S12]  /*60c0*/  IMAD R10, R0, 0x80, R10 ;  /* 0x00000080000a7824 */ /* 0x010fd800078e020a */
[----:B------:R-:W-:Y:S01]  /*60d0*/  HGMMA.64x96x16.F32 R72, gdesc[UR4], RZ, !UPT, gsb0 ;  /* 0x01600000044879f0 */ /* 0x000fe2000c0008ff */
[----:B------:R-:W-:Y:S01]  /*60e0*/  UIADD3 UR4, UR6, 0x2, URZ ;  /* 0x0000000206047890 */ /* 0x000fe2000fffe03f */
[----:B------:R-:W-:Y:S01]  /*60f0*/  R2UR UR5, R187 ;  /* 0x00000000bb0572ca */ /* 0x000fe200000e0000 */
[----:B------:R-:W-:Y:S01]  /*6100*/  UMOV UR7, 0x40000040 ;  /* 0x4000004000077882 */ /* 0x000fe20000000000 */
[C---:B-----5:R-:W-:Y:S01]  /*6110*/  LEA R12, R0.reuse, R12, 0x7 ;  /* 0x0000000c000c7211 */ /* 0x060fe200078e38ff */
[C---:B------:R-:W-:Y:S02]  /*6120*/  IMAD R10, R3.reuse, 0x2, R10 ;  /* 0x00000002030a7824 */ /* 0x040fe400078e020a */
[----:B--2---:R-:W-:Y:S01]  /*6130*/  IMAD R14, R0, 0x80, R13 ;  /* 0x00000080000e7824 */ /* 0x004fe200078e020d */
[----:B------:R-:W-:Y:S01]  /*6140*/  UMOV UR10, UR4 ;  /* 0x00000004000a7c82 */ /* 0x000fe20008000000 */
[----:B------:R-:W-:Y:S01]  /*6150*/  UIADD3 UR4, UR6, 0x4, URZ ;  /* 0x0000000406047890 */ /* 0x000fe2000fffe03f */
[C---:B------:R-:W-:Y:S01]  /*6160*/  LEA R12, R3.reuse, R12, 0x1 ;  /* 0x0000000c030c7211 */ /* 0x040fe200078e08ff */
[----:B------:R-:W-:Y:S01]  /*6170*/  UIADD3 UR6, UR6, 0x6, URZ ;  /* 0x0000000606067890 */ /* 0x000fe2000fffe03f */
[----:B------:R-:W-:Y:S01]  /*6180*/  IMAD R18, R3, 0x2, R14 ;  /* 0x0000000203127824 */ /* 0x000fe200078e020e */
[C---:B------:R-:W-:Y:S01]  /*6190*/  LEA R227, R10.reuse, R11, 0x2 ;  /* 0x0000000b0ae37211 */ /* 0x040fe200078e10ff */
[--C-:B------:R-:W-:Y:S01]  /*61a0*/  IMAD R198, R10, 0x4, R17.reuse ;  /* 0x000000040ac67824 */ /* 0x100fe200078e0211 */
[----:B------:R-:W-:Y:S01]  /*61b0*/  LEA R14, R12, R17, 0x2 ;  /* 0x000000110c0e7211 */ /* 0x000fe200078e10ff */
[----:B------:R-:W-:-:S02]  /*61c0*/  IMAD R13, R18, 0x4, R17 ;  /* 0x00000004120d7824 */ /* 0x000fc400078e0211 */
[--C-:B------:R-:W-:Y:S02]  /*61d0*/  IMAD R10, R12, 0x4, R11.reuse ;  /* 0x000000040c0a7824 */ /* 0x100fe400078e020b */
[----:B------:R-:W-:Y:S01]  /*61e0*/  IMAD R11, R18, 0x4, R11 ;  /* 0x00000004120b7824 */ /* 0x000fe200078e020b */
[----:B------:R-:W-:Y:S02]  /*61f0*/  WARPGROUP.DEPBAR.LE gsb0, 0x0 ;  /* 0x00008000000079c5 */ /* 0x000fe40000010000 */
[----:B------:R-:W-:-:S06]  /*6200*/  WARPGROUP.ARRIVE ;  /* 0x00000000000079c5 */ /* 0x000fcc0000000000 */
[----:B------:R-:W-:Y:S01]  /*6210*/  HGMMA.64x96x16.F32 R72, gdesc[UR8], R72, gsb0 ;  /* 0x01600000084879f0 */ /* 0x000fe20008000848 */
[----:B------:R-:W-:Y:S01]  /*6220*/  R2UR UR8, R184 ;  /* 0x00000000b80872ca */ /* 0x000fe200000e0000 */
[----:B------:R-:W-:Y:S01]  /*6230*/  UMOV UR10, UR4 ;  /* 0x00000004000a7c82 */ /* 0x000fe20008000000 */
[----:B------:R-:W-:Y:S01]  /*6240*/  R2UR UR9, R185 ;  /* 0x00000000b90972ca */ /* 0x000fe200000e0000 */
[----:B------:R-:W-:Y:S01]  /*6250*/  UMOV UR11, 0x40000040 ;  /* 0x40000040000b7882 */ /* 0x000fe20000000000 */
[----:B------:R-:W-:Y:S01]  /*6260*/  R2UR UR4, R186 ;  /* 0x00000000ba0472ca */ /* 0x000fe200000e0000 */
[----:B------:R-:W-:Y:S02]  /*6270*/  WARPGROUP.DEPBAR.LE gsb0, 0x0 ;  /* 0x00008000000079c5 */ /* 0x000fe40000010000 */
[----:B------:R-:W-:-:S08]  /*6280*/  WARPGROUP.ARRIVE ;  /* 0x00000000000079c5 */ /* 0x000fd00000000000 */
[----:B------:R-:W-:Y:S03]  /*6290*/  HGMMA.64x96x16.F32 R72, gdesc[UR8], R72, gsb0 ;  /* 0x01600000084879f0 */ /* 0x000fe60008000848 */
[----:B------:R-:W-:Y:S02]  /*62a0*/  WARPGROUP.DEPBAR.LE gsb0, 0x0 ;  /* 0x00008000000079c5 */ /* 0x000fe40000010000 */
[----:B------:R-:W-:-:S06]  /*62b0*/  WARPGROUP.ARRIVE ;  /* 0x00000000000079c5 */ /* 0x000fcc0000000000 */
[----:B------:R-:W-:Y:S03]  /*62c0*/  HGMMA.64x96x16.F32 R72, gdesc[UR4], R72, gsb0 ;  /* 0x01600000044879f0 */ /* 0x000fe60008000848 */
[----:B------:R-:W-:Y:S02]  /*62d0*/  WARPGROUP.DEPBAR.LE gsb0, 0x0 ;  /* 0x00008000000079c5 */ /* 0x000fe40000010000 */
[----:B------:R-:W2:Y:S04]  /*62e0*/  LDS R198, [R198+0x1a000] ;  /* 0x01a00000c6c67984 */ /* 0x000ea80000000800 */
[----:B------:R-:W3:Y:S04]  /*62f0*/  LDS R14, [R14+0x1a000] ;  /* 0x01a000000e0e7984 */ /* 0x000ee80000000800 */
[----:B------:R-:W4:Y:S01]  /*6300*/  LDS R13, [R13+0x1a000] ;  /* 0x01a000000d0d7984 */ /* 0x000f220000000800 */
[----:B------:R-:W-:Y:S05]  /*6310*/  @!P0 BRA `(.L_x_2439) ;  /* 0x0000000000048947 */ /* 0x000fea0003800000 */
[----:B------:R-:W-:Y:S01]  /*6320*/  BPT.TRAP 0x1 ;  /* 0x000000040000795c */ /* 0x000fe20000300000 */
.L_x_2439:
[----:B------:R1:W1:Y:S01]  /*6330*/  SYNCS.PHASECHK.TRANS64.TRYWAIT P1, [R6+URZ+0x26830], R15 ;  /* 0x0268300f060075a7 */ /* 0x000262000802017f */
[----:B------:R-:W-:Y:S05]  /*6340*/  @!P0 BRA `(.L_x_2440) ;  /* 0x0000000000048947 */ /* 0x000fea0003800000 */
[----:B------:R-:W-:Y:S01]  /*6350*/  BPT.TRAP 0x1 ;  /* 0x000000040000795c */ /* 0x000fe20000300000 */
.L_x_2440:
[----:B------:R-:W-:-:S04]  /*6360*/  IADD3 R12, R17, 0x14000, RZ ;  /* 0x00014000110c7810 */ /* 0x000fc80007ffe0ff */
[----:B------:R-:W-:-:S04]  /*6370*/  SHF.R.U32.HI R12, RZ, 0x4, R12 ;  /* 0x00000004ff0c7819 */ /* 0x000fc8000001160c */
[----:B------:R-:W-:-:S04]  /*6380*/  LOP3.LUT R12, R12, 0x3fff, RZ, 0xc0, !PT ;  /* 0x00003fff0c0c7812 */ /* 0x000fc800078ec0ff */
[----:B------:R-:W-:-:S05]  /*6390*/  LOP3.LUT R19, R12, 0x10000, RZ, 0xfc, !PT ;  /* 0x000100000c137812 */ /* 0x000fca00078efcff */
[----:B------:R-:W-:Y:S01]  /*63a0*/  IMAD R19, R0, 0x300, R19 ;  /* 0x0000030000137824 */ /* 0x000fe200078e0213 */
[----:B-1----:R-:W-:Y:S06]  /*63b0*/  @P1 BRA `(.L_x_2441) ;  /* 0x0000000000081947 */ /* 0x002fec0003800000 */
[----:B------:R-:W1:Y:S02]  /*63c0*/  SYNCS.PHASECHK.TRANS64.TRYWAIT P1, [R6+URZ+0x26830], R15 ;  /* 0x0268300f060075a7 */ /* 0x000e64000802017f */
[----:B-1----:R-:W-:Y:S05]  /*63d0*/  @!P1 BRA `(.L_x_2442) ;  /* 0x0000007c00c09947 */ /* 0x002fea0003800000 */
.L_x_2441:
[----:B------:R-:W4:Y:S01]  /*63e0*/  LDL R18, [R1+0x10] ;  /* 0x0000100001127983 */ /* 0x000f220000100800 */
[----:B------:R-:W-:Y:S01]  /*63f0*/  R2UR UR6, R19 ;  /* 0x00000000130672ca */ /* 0x000fe200000e0000 */
[----:B------:R-:W-:Y:S01]  /*6400*/  WARPGROUP.ARRIVE ;  /* 0x00000000000079c5 */ /* 0x000fe20000000000 */
[----:B------:R-:W-:Y:S01]  /*6410*/  UMOV UR5, 0x40000040 ;  /* 0x4000004000057882 */ /* 0x000fe20000000000 */
[----:B------:R-:W-:Y:S01]  /*6420*/  UMOV UR7, 0x40000040 ;  /* 0x4000004000077882 */ /* 0x000fe20000000000 */
[----:B------:R-:W-:Y:S01]  /*6430*/  R2UR UR8, R188 ;  /* 0x00000000bc0872ca */ /* 0x000fe200000e0000 */
[----:B------:R-:W-:Y:S01]  /*6440*/  UMOV UR11, 0x40000040 ;  /* 0x40000040000b7882 */ /* 0x000fe20000000000 */
[----:B------:R-:W-:Y:S01]  /*6450*/  R2UR UR9, R189 ;  /* 0x00000000bd0972ca */ /* 0x000fe200000e0000 */
[----:B------:R-:W-:Y:S01]  /*6460*/  STL [R1+0x38], R5 ;  /* 0x0000380501007387 */ /* 0x000fe20000100800 */
[C---:B------:R-:W-:Y:S01]  /*6470*/  IADD3 R229, R9.reuse, 0xc, RZ ;  /* 0x0000000c09e57810 */ /* 0x040fe20007ffe0ff */
[C---:B------:R-:W-:Y:S01]  /*6480*/  VIADD R232, R9.reuse, 0x4 ;  /* 0x0000000409e87836 */ /* 0x040fe20000000000 */
[C---:B------:R-:W-:Y:S01]  /*6490*/  ISETP.GT.AND P2, PT, R8.reuse, RZ, PT ;  /* 0x000000ff0800720c */ /* 0x040fe20003f44270 */
[----:B------:R-:W-:Y:S01]  /*64a0*/  STL [R1+0x34], R4 ;  /* 0x0000340401007387 */ /* 0x000fe20000100800 */
[C---:B------:R-:W-:Y:S01]  /*64b0*/  VIADD R233, R9.reuse, 0x8 ;  /* 0x0000000809e97836 */ /* 0x040fe20000000000 */
[----:B------:R-:W-:Y:S01]  /*64c0*/  ISETP.GT.AND P1, PT, R8, 0x8, PT ;  /* 0x000000080800780c */ /* 0x000fe20003f24270 */
[C---:B------:R-:W-:Y:S01]  /*64d0*/  VIADD R208, R9.reuse, 0x10 ;  /* 0x0000001009d07836 */ /* 0x040fe20000000000 */
[----:B------:R1:W-:Y:S01]  /*64e0*/  STL [R1+0x30], R3 ;  /* 0x0000300301007387 */ /* 0x0003e20000100800 */
[C---:B------:R-:W-:Y:S01]  /*64f0*/  VIADD R230, R9.reuse, 0x14 ;  /* 0x0000001409e67836 */ /* 0x040fe20000000000 */
[C---:B------:R-:W-:Y:S01]  /*6500*/  IADD3 R231, R9.reuse, 0x18, RZ ;  /* 0x0000001809e77810 */ /* 0x040fe20007ffe0ff */
[C---:B------:R-:W-:Y:S01]  /*6510*/  VIADD R209, R9.reuse, 0x1c ;  /* 0x0000001c09d17836 */ /* 0x040fe20000000000 */
[----:B------:R1:W-:Y:S01]  /*6520*/  STL [R1+0x2c], R2 ;  /* 0x00002c0201007387 */ /* 0x0003e20000100800 */
[----:B------:R-:W-:Y:S01]  /*6530*/  IMAD R236, R0, 0x300, R12 ;  /* 0x0000030000ec7824 */ /* 0x000fe200078e020c */
[----:B------:R-:W-:-:S02]  /*6540*/  IADD3 R12, R9, 0x1c, RZ ;  /* 0x0000001c090c7810 */ /* 0x000fc40007ffe0ff */
[----:B--2---:R-:W-:Y:S04]  /*6550*/  SHFL.IDX PT, R204, R198, R231, 0x1f ;  /* 0x00001fe7c6cc7589 */ /* 0x004fe800000e0000 */
[----:B---3--:R-:W-:Y:S04]  /*6560*/  SHFL.IDX PT, R211, R14, R9, 0x1f ;  /* 0x00001f090ed37589 */ /* 0x008fe800000e0000 */
[----:B------:R-:W-:Y:S04]  /*6570*/  SHFL.IDX PT, R215, R14, R233, 0x1f ;  /* 0x00001fe90ed77589 */ /* 0x000fe800000e0000 */
[----:B------:R-:W-:Y:S04]  /*6580*/  SHFL.IDX PT, R222, R14, R208, 0x1f ;  /* 0x00001fd00ede7589 */ /* 0x000fe800000e0000 */
[----:B------:R-:W-:Y:S04]  /*6590*/  SHFL.IDX PT, R223, R14, R229, 0x1f ;  /* 0x00001fe50edf7589 */ /* 0x000fe800000e0000 */
[----:B------:R-:W-:Y:S04]  /*65a0*/  SHFL.IDX PT, R217, R14, R230, 0x1f ;  /* 0x00001fe60ed97589 */ /* 0x000fe800000e0000 */
[----:B------:R-:W-:Y:S04]  /*65b0*/  SHFL.IDX PT, R218, R14, R231, 0x1f ;  /* 0x00001fe70eda7589 */ /* 0x000fe800000e0000 */
[----:B------:R-:W-:Y:S04]  /*65c0*/  SHFL.IDX PT, R216, R14, R209, 0x1f ;  /* 0x00001fd10ed87589 */ /* 0x000fe800000e0000 */
[----:B----4-:R-:W-:Y:S04]  /*65d0*/  SHFL.IDX PT, R205, R13, R229, 0x1f ;  /* 0x00001fe50dcd7589 */ /* 0x010fe800000e0000 */
[----:B------:R-:W-:Y:S04]  /*65e0*/  SHFL.IDX PT, R210, R13, R230, 0x1f ;  /* 0x00001fe60dd27589 */ /* 0x000fe800000e0000 */
[----:B------:R-:W-:Y:S04]  /*65f0*/  SHFL.IDX PT, R212, R13, R231, 0x1f ;  /* 0x00001fe70dd47589 */ /* 0x000fe800000e0000 */
[----:B------:R-:W-:Y:S01]  /*6600*/  SHFL.IDX PT, R214, R13, R209, 0x1f ;  /* 0x00001fd10dd67589 */ /* 0x000fe200000e0000 */
[----:B------:R-:W-:-:S13]  /*6610*/  R2UR UR4, R18 ;  /* 0x00000000120472ca */ /* 0x000fda00000e0000 */
[----:B------:R-:W-:Y:S01]  /*6620*/  HGMMA.64x96x16.F32 R24, gdesc[UR4], RZ, !UPT, gsb0 ;  /* 0x01600000041879f0 */ /* 0x000fe2000c0008ff */
[----:B------:R-:W-:Y:S01]  /*6630*/  UIADD3 UR4, UR6, 0x2, URZ ;  /* 0x0000000206047890 */ /* 0x000fe2000fffe03f */
[----:B------:R-:W-:Y:S02]  /*6640*/  ULDC UR5, c[0x0][0x75c] ;  /* 0x0001d70000057ab9 */ /* 0x000fe40000000800 */
[----:B------:R-:W-:Y:S01]  /*6650*/  FMUL.FTZ R76, R76, UR5 ;  /* 0x000000054c4c7c20 */ /* 0x000fe20008410000 */
[----:B------:R-:W-:Y:S01]  /*6660*/  FMUL.FTZ R15, R72, UR5 ;  /* 0x00000005480f7c20 */ /* 0x000fe20008410000 */
[----:B------:R-:W-:Y:S02]  /*6670*/  FMUL.FTZ R18, R74, UR5 ;  /* 0x000000054a127c20 */ /* 0x000fe40008410000 */
[----:B------:R-:W-:Y:S01]  /*6680*/  UMOV UR10, UR4 ;  /* 0x00000004000a7c82 */ /* 0x000fe20008000000 */
[----:B------:R-:W-:Y:S01]  /*6690*/  UIADD3 UR4, UR6, 0x4, URZ ;  /* 0x0000000406047890 */ /* 0x000fe2000fffe03f */
[----:B-1----:R1:W-:Y:S01]  /*66a0*/  MUFU.TANH R3, R76 ;  /* 0x0000004c00037308 */ /* 0x0023e20000002400 */
[----:B------:R-:W-:Y:S01]  /*66b0*/  UIADD3 UR6, UR6, 0x6, URZ ;  /* 0x0000000606067890 */ /* 0x000fe2000fffe03f */
[----:B------:R-:W-:Y:S01]  /*66c0*/  FMUL.FTZ R235, R79, UR5 ;  /* 0x000000054feb7c20 */ /* 0x000fe20008410000 */
[----:B------:R-:W-:Y:S01]  /*66d0*/  FMUL.FTZ R77, R77, UR5 ;  /* 0x000000054d4d7c20 */ /* 0x000fe20008410000 */
[----:B------:R-:W-:Y:S01]  /*66e0*/  FMUL.FTZ R72, R83, UR5 ;  /* 0x0000000553487c20 */ /* 0x000fe20008410000 */
[----:B------:R-:W-:Y:S01]  /*66f0*/  FMUL.FTZ R83, R94, UR5 ;  /* 0x000000055e537c20 */ /* 0x000fe20008410000 */
[----:B------:R-:W-:Y:S01]  /*6700*/  FMUL.FTZ R237, R78, UR5 ;  /* 0x000000054eed7c20 */ /* 0x000fe20008410000 */
[----:B------:R-:W-:Y:S01]  /*6710*/  SHFL.IDX PT, R94, R198, R229, 0x1f ;  /* 0x00001fe5c65e7589 */ /* 0x000fe200000e0000 */
[----:B------:R-:W2:Y:S01]  /*6720*/  MUFU.TANH R15, R15 ;  /* 0x0000000f000f7308 */ /* 0x000ea20000002400 */
[----:B-1----:R-:W-:Y:S01]  /*6730*/  FMUL.FTZ R76, R87, UR5 ;  /* 0x00000005574c7c20 */ /* 0x002fe20008410000 */
[----:B------:R-:W-:Y:S01]  /*6740*/  FMUL.FTZ R73, R73, UR5 ;  /* 0x0000000549497c20 */ /* 0x000fe20008410000 */
[----:B------:R-:W1:Y:S01]  /*6750*/  SHFL.IDX PT, R87, R198, R9, 0x1f ;  /* 0x00001f09c6577589 */ /* 0x000e6200000e0000 */
[----:B------:R-:W-:Y:S01]  /*6760*/  FMUL.FTZ R75, R75, UR5 ;  /* 0x000000054b4b7c20 */ /* 0x000fe20008410000 */
[----:B------:R-:W-:Y:S01]  /*6770*/  FMUL.FTZ R21, R82, UR5 ;  /* 0x0000000552157c20 */ /* 0x000fe20008410000 */
[----:B------:R-:W-:Y:S01]  /*6780*/  FMUL.FTZ R79, R90, UR5 ;  /* 0x000000055a4f7c20 */ /* 0x000fe20008410000 */
[----:B------:R-:W-:Y:S01]  /*6790*/  FMUL.FTZ R82, R93, UR5 ;  /* 0x000000055d527c20 */ /* 0x000fe20008410000 */
[----:B------:R-:W-:Y:S01]  /*67a0*/  MUFU.TANH R18, R18 ;  /* 0x0000001200127308 */ /* 0x000fe20000002400 */
[----:B------:R-:W3:Y:S01]  /*67b0*/  SHFL.IDX PT, R90, R198, R232, 0x1f ;  /* 0x00001fe8c65a7589 */ /* 0x000ee200000e0000 */
[----:B------:R-:W-:Y:S01]  /*67c0*/  FMUL.FTZ R19, R80, UR5 ;  /* 0x0000000550137c20 */ /* 0x000fe20008410000 */
[----:B------:R-:W-:Y:S01]  /*67d0*/  FMUL.FTZ R20, R81, UR5 ;  /* 0x0000000551147c20 */ /* 0x000fe20008410000 */
[----:B------:R-:W-:Y:S01]  /*67e0*/  FMUL.FTZ R80, R91, UR5 ;  /* 0x000000055b507c20 */ /* 0x000fe20008410000 */
[----:B------:R-:W4:Y:S01]  /*67f0*/  SHFL.IDX PT, R93, R198, R233, 0x1f ;  /* 0x00001fe9c65d7589 */ /* 0x000f2200000e0000 */
[----:B------:R-:W-:Y:S01]  /*6800*/  FMUL.FTZ R81, R92, UR5 ;  /* 0x000000055c517c20 */ /* 0x000fe20008410000 */
[----:B------:R-:W-:Y:S01]  /*6810*/  FMUL.FTZ R74, R85, UR5 ;  /* 0x00000005554a7c20 */ /* 0x000fe20008410000 */
[----:B------:R1:W-:Y:S01]  /*6820*/  MUFU.TANH R2, R77 ;  /* 0x0000004d00027308 */ /* 0x0003e20000002400 */
[----:B------:R-:W4:Y:S01]  /*6830*/  SHFL.IDX PT, R91, R198, R208, 0x1f ;  /* 0x00001fd0c65b7589 */ /* 0x000f2200000e0000 */
[----:B--2---:R-:W-:Y:S01]  /*6840*/  FSEL R85, R15, -INF , P2 ;  /* 0xff8000000f557808 */ /* 0x004fe20001000000 */
[----:B------:R-:W-:Y:S01]  /*6850*/  FMUL.FTZ R195, R97, UR5 ;  /* 0x0000000561c37c20 */ /* 0x000fe20008410000 */
[----:B------:R-:W-:Y:S01]  /*6860*/  FMUL.FTZ R197, R118, UR5 ;  /* 0x0000000576c57c20 */ /* 0x000fe20008410000 */
[----:B------:R-:W2:Y:S01]  /*6870*/  SHFL.IDX PT, R92, R198, R230, 0x1f ;  /* 0x00001fe6c65c7589 */ /* 0x000ea200000e0000 */
[----:B------:R-:W-:Y:S01]  /*6880*/  FMUL.FTZ R78, R89, UR5 ;  /* 0x00000005594e7c20 */ /* 0x000fe20008410000 */
[----:B------:R-:W-:Y:S01]  /*6890*/  FMUL.FTZ R196, R117, UR5 ;  /* 0x0000000575c47c20 */ /* 0x000fe20008410000 */
[----:B------:R-:W3:Y:S01]  /*68a0*/  MUFU.TANH R235, R235 ;  /* 0x000000eb00eb7308 */ /* 0x000ee20000002400 */
[----:B------:R-:W2:Y:S01]  /*68b0*/  SHFL.IDX PT, R97, R198, R209, 0x1f ;  /* 0x00001fd1c6617589 */ /* 0x000ea200000e0000 */
[----:B-1----:R-:W-:Y:S01]  /*68c0*/  FMUL.FTZ R77, R88, UR5 ;  /* 0x00000005584d7c20 */ /* 0x002fe20008410000 */
[----:B------:R-:W-:Y:S01]  /*68d0*/  FMUL.FTZ R194, R96, UR5 ;  /* 0x0000000560c27c20 */ /* 0x000fe20008410000 */
[----:B------:R-:W-:Y:S01]  /*68e0*/  FMUL.FTZ R98, R98, UR5 ;  /* 0x0000000562627c20 */ /* 0x000fe20008410000 */
[----:B------:R-:W-:Y:S01]  /*68f0*/  FMUL.FTZ R99, R99, UR5 ;  /* 0x0000000563637c20 */ /* 0x000fe20008410000 */
[----:B------:R-:W-:Y:S01]  /*6900*/  FMUL.FTZ R100, R100, UR5 ;  /* 0x0000000564647c20 */ /* 0x000fe20008410000 */
[----:B------:R-:W-:Y:S01]  /*6910*/  FMUL.FTZ R102, R102, UR5 ;  /* 0x0000000566667c20 */ /* 0x000fe20008410000 */
[----:B------:R1:W4:Y:S01]  /*6920*/  MUFU.TANH R5, R73 ;  /* 0x0000004900057308 */ /* 0x0003220000002400 */
[----:B------:R-:W-:Y:S01]  /*6930*/  FMUL.FTZ R101, R101, UR5 ;  /* 0x0000000565657c20 */ /* 0x000fe20008410000 */
[----:B------:R-:W-:Y:S01]  /*6940*/  FMUL.FTZ R103, R103, UR5 ;  /* 0x0000000567677c20 */ /* 0x000fe20008410000 */
[----:B------:R-:W-:Y:S01]  /*6950*/  FMUL.FTZ R104, R104, UR5 ;  /* 0x0000000568687c20 */ /* 0x000fe20008410000 */
[----:B------:R-:W-:Y:S01]  /*6960*/  FMUL.FTZ R106, R106, UR5 ;  /* 0x000000056a6a7c20 */ /* 0x000fe20008410000 */
[----:B------:R-:W-:Y:S01]  /*6970*/  FMUL.FTZ R105, R105, UR5 ;  /* 0x0000000569697c20 */ /* 0x000fe20008410000 */
[----:B------:R-:W-:Y:S01]  /*6980*/  FMUL.FTZ R107, R107, UR5 ;  /* 0x000000056b6b7c20 */ /* 0x000fe20008410000 */
[----:B------:R-:W-:Y:S01]  /*6990*/  FMUL.FTZ R108, R108, UR5 ;  /* 0x000000056c6c7c20 */ /* 0x000fe20008410000 */
[----:B------:R2:W4:Y:S01]  /*69a0*/  MUFU.TANH R4, R75 ;  /* 0x0000004b00047308 */ /* 0x0005220000002400 */
[----:B-1----:R-:W-:Y:S01]  /*69b0*/  FMUL.FTZ R73, R84, UR5 ;  /* 0x0000000554497c20 */ /* 0x002fe20008410000 */
[----:B---3--:R-:W-:Y:S01]  /*69c0*/  FSEL R201, R235, -INF , P1 ;  /* 0xff800000ebc97808 */ /* 0x008fe20000800000 */
[----:B------:R-:W-:Y:S01]  /*69d0*/  FMUL.FTZ R84, R95, UR5 ;  /* 0x000000055f547c20 */ /* 0x000fe20008410000 */
[----:B------:R-:W-:Y:S01]  /*69e0*/  FMUL.FTZ R110, R110, UR5 ;  /* 0x000000056e6e7c20 */ /* 0x000fe20008410000 */
[----:B------:R-:W-:Y:S01]  /*69f0*/  FMUL.FTZ R109, R109, UR5 ;  /* 0x000000056d6d7c20 */ /* 0x000fe20008410000 */
[----:B------:R-:W-:Y:S01]  /*6a00*/  FMUL.FTZ R111, R111, UR5 ;  /* 0x000000056f6f7c20 */ /* 0x000fe20008410000 */
[----:B------:R-:W-:Y:S01]  /*6a10*/  FMUL.FTZ R112, R112, UR5 ;  /* 0x0000000570707c20 */ /* 0x000fe20008410000 */
[----:B------:R-:W-:Y:S01]  /*6a20*/  MUFU.TANH R237, R237 ;  /* 0x000000ed00ed7308 */ /* 0x000fe20000002400 */
[----:B--2---:R-:W-:Y:S01]  /*6a30*/  FMUL.FTZ R75, R86, UR5 ;  /* 0x00000005564b7c20 */ /* 0x004fe20008410000 */
[----:B------:R-:W-:Y:S01]  /*6a40*/  FSEL R86, R18, -INF , P1 ;  /* 0xff80000012567808 */ /* 0x000fe20000800000 */
[----:B------:R-:W-:Y:S01]  /*6a50*/  FMUL.FTZ R114, R114, UR5 ;  /* 0x0000000572727c20 */ /* 0x000fe20008410000 */
[----:B----4-:R-:W-:Y:S01]  /*6a60*/  FSEL R117, R5, -INF , P2 ;  /* 0xff80000005757808 */ /* 0x010fe20001000000 */
[----:B------:R-:W-:Y:S01]  /*6a70*/  SHFL.IDX PT, R208, R13, R208, 0x1f ;  /* 0x00001fd00dd07589 */ /* 0x000fe200000e0000 */
[----:B------:R-:W-:Y:S01]  /*6a80*/  FMUL.FTZ R113, R113, UR5 ;  /* 0x0000000571717c20 */ /* 0x000fe20008410000 */
[----:B------:R-:W-:Y:S01]  /*6a90*/  FMUL.FTZ R115, R115, UR5 ;  /* 0x0000000573737c20 */ /* 0x000fe20008410000 */
[----:B------:R-:W1:Y:S01]  /*6aa0*/  MUFU.TANH R19, R19 ;  /* 0x0000001300137308 */ /* 0x000e620000002400 */
[----:B------:R-:W-:Y:S01]  /*6ab0*/  FSEL R89, R4, -INF , P1 ;  /* 0xff80000004597808 */ /* 0x000fe20000800000 */
[----:B------:R-:W-:Y:S01]  /*6ac0*/  FMUL.FTZ R116, R116, UR5 ;  /* 0x0000000574747c20 */ /* 0x000fe20008410000 */
[----:B------:R-:W-:-:S05]  /*6ad0*/  FMUL.FTZ R119, R119, UR5 ;  /* 0x0000000577777c20 */ /* 0x000fca0008410000 */
[----:B------:R-:W2:Y:S08]  /*6ae0*/  MUFU.TANH R21, R21 ;  /* 0x0000001500157308 */ /* 0x000eb00000002400 */
[----:B------:R-:W3:Y:S01]  /*6af0*/  MUFU.TANH R20, R20 ;  /* 0x0000001400147308 */ /* 0x000ee20000002400 */
[----:B-1----:R-:W-:-:S07]  /*6b00*/  FSEL R200, R19, -INF , P2 ;  /* 0xff80000013c87808 */ /* 0x002fce0001000000 */
[----:B------:R-:W1:Y:S01]  /*6b10*/  MUFU.TANH R72, R72 ;  /* 0x0000004800487308 */ /* 0x000e620000002400 */
[----:B------:R-:W-:Y:S02]  /*6b20*/  WARPGROUP.DEPBAR.LE gsb0, 0x0 ;  /* 0x00008000000079c5 */ /* 0x000fe40000010000 */
[----:B------:R-:W-:-:S05]  /*6b30*/  WARPGROUP.ARRIVE ;  /* 0x00000000000079c5 */ /* 0x000fca0000000000 */
[----:B------:R-:W4:Y:S01]  /*6b40*/  MUFU.TANH R74, R74 ;  /* 0x0000004a004a7308 */ /* 0x000f220000002400 */
[----:B------:R-:W-:Y:S01]  /*6b50*/  HGMMA.64x96x16.F32 R24, gdesc[UR8], R24, gsb0 ;  /* 0x01600000081879f0 */ /* 0x000fe20008000818 */
[----:B------:R-:W-:Y:S01]  /*6b60*/  R2UR UR8, R190 ;  /* 0x00000000be0872ca */ /* 0x000fe200000e0000 */
[----:B------:R-:W-:Y:S01]  /*6b70*/  UMOV UR10, UR4 ;  /* 0x00000004000a7c82 */ /* 0x000fe20008000000 */
[----:B------:R-:W-:Y:S01]  /*6b80*/  R2UR UR9, R191 ;  /* 0x00000000bf0972ca */ /* 0x000fe200000e0000 */
[----:B------:R-:W-:Y:S01]  /*6b90*/  UMOV UR11, 0x40000040 ;  /* 0x40000040000b7882 */ /* 0x000fe20000000000 */
[----:B------:R-:W-:Y:S02]  /*6ba0*/  ULDC UR4, c[0x0][0x744] ;  /* 0x0001d10000047ab9 */ /* 0x000fe40000000800 */
[----:B------:R-:W4:Y:S01]  /*6bb0*/  MUFU.TANH R76, R76 ;  /* 0x0000004c004c7308 */ /* 0x000f220000002400 */
[--C-:B------:R-:W-:Y:S01]  /*6bc0*/  FFMA.FTZ R118, R85, UR4, -R87.reuse ;  /* 0x0000000455767c23 */ /* 0x100fe20008010857 */
[----:B------:R-:W-:Y:S01]  /*6bd0*/  FFMA.FTZ R88, R86, UR4, -R87 ;  /* 0x0000000456587c23 */ /* 0x000fe20008010857 */
[----:B------:R-:W-:Y:S01]  /*6be0*/  FSEL R87, R2, -INF , P2 ;  /* 0xff80000002577808 */ /* 0x000fe20001000000 */
[----:B------:R-:W-:Y:S01]  /*6bf0*/  FFMA.FTZ R201, R201, UR4, -R94 ;  /* 0x00000004c9c97c23 */ /* 0x000fe2000801085e */
[----:B------:R-:W-:Y:S01]  /*6c00*/  FSEL R86, R3, -INF , P2 ;  /* 0xff80000003567808 */ /* 0x000fe20001000000 */
[----:B------:R-:W-:Y:S01]  /*6c10*/  FFMA.FTZ R117, R117, UR4, -R90 ;  /* 0x0000000475757c23 */ /* 0x000fe2000801085a */
[----:B------:R-:W-:Y:S01]  /*6c20*/  FSEL R85, R237, -INF , P1 ;  /* 0xff800000ed557808 */ /* 0x000fe20000800000 */
[----:B------:R-:W4:Y:S01]  /*6c30*/  MUFU.TANH R73, R73 ;  /* 0x0000004900497308 */ /* 0x000f220000002400 */
[----:B------:R-:W-:Y:S01]  /*6c40*/  FFMA.FTZ R87, R87, UR4, -R94 ;  /* 0x0000000457577c23 */ /* 0x000fe2000801085e */
[----:B------:R-:W-:Y:S01]  /*6c50*/  FFMA.FTZ R89, R89, UR4, -R90 ;  /* 0x0000000459597c23 */ /* 0x000fe2000801085a */
[----:B------:R-:W4:Y:S01]  /*6c60*/  SHFL.IDX PT, R94, R14, R232, 0x1f ;  /* 0x00001fe80e5e7589 */ /* 0x000f2200000e0000 */
[--C-:B------:R-:W-:Y:S01]  /*6c70*/  FFMA.FTZ R86, R86, UR4, -R93.reuse ;  /* 0x0000000456567c23 */ /* 0x100fe2000801085d */
[----:B------:R-:W-:Y:S01]  /*6c80*/  FFMA.FTZ R85, R85, UR4, -R93 ;  /* 0x0000000455557c23 */ /* 0x000fe2000801085d */
[----:B--2---:R-:W-:Y:S01]  /*6c90*/  FSEL R90, R21, -INF , P1 ;  /* 0xff800000155a7808 */ /* 0x004fe20000800000 */
[----:B------:R-:W-:Y:S01]  /*6ca0*/  FFMA.FTZ R200, R200, UR4, -R91 ;  /* 0x00000004c8c87c23 */ /* 0x000fe2000801085b */
[----:B------:R-:W2:Y:S01]  /*6cb0*/  MUFU.TANH R75, R75 ;  /* 0x0000004b004b7308 */ /* 0x000ea20000002400 */
[----:B---3--:R-:W-:-:S02]  /*6cc0*/  FSEL R93, R20, -INF , P2 ;  /* 0xff800000145d7808 */ /* 0x008fc40001000000 */
[----:B-1----:R-:W-:Y:S01]  /*6cd0*/  FSEL R95, R72, -INF , P1 ;  /* 0xff800000485f7808 */ /* 0x002fe20000800000 */
[----:B------:R-:W-:Y:S01]  /*6ce0*/  FFMA.FTZ R91, R90, UR4, -R91 ;  /* 0x000000045a5b7c23 */ /* 0x000fe2000801085b */
[----:B----4-:R-:W-:Y:S01]  /*6cf0*/  FSEL R90, R74, -INF , P2 ;  /* 0xff8000004a5a7808 */ /* 0x010fe20001000000 */
[--C-:B------:R-:W-:Y:S01]  /*6d00*/  FFMA.FTZ R93, R93, UR4, -R92.reuse ;  /* 0x000000045d5d7c23 */ /* 0x100fe2000801085c */
[----:B------:R-:W-:Y:S01]  /*6d10*/  FSEL R96, R76, -INF , P1 ;  /* 0xff8000004c607808 */ /* 0x000fe20000800000 */
[----:B------:R-:W1:Y:S01]  /*6d20*/  MUFU.TANH R77, R77 ;  /* 0x0000004d004d7308 */ /* 0x000e620000002400 */
[----:B------:R-:W-:Y:S01]  /*6d30*/  FFMA.FTZ R92, R95, UR4, -R92 ;  /* 0x000000045f5c7c23 */ /* 0x000fe2000801085c */
[----:B------:R-:W-:Y:S01]  /*6d40*/  FSEL R95, R73, -INF , P2 ;  /* 0xff800000495f7808 */ /* 0x000fe20001000000 */
[--C-:B------:R-:W-:Y:S01]  /*6d50*/  FFMA.FTZ R90, R90, UR4, -R97.reuse ;  /* 0x000000045a5a7c23 */ /* 0x100fe20008010861 */
[----:B------:R-:W-:-:S03]  /*6d60*/  FFMA.FTZ R97, R96, UR4, -R97 ;  /* 0x0000000460617c23 */ /* 0x000fc60008010861 */
[----:B------:R-:W-:Y:S01]  /*6d70*/  FFMA.FTZ R202, R95, UR4, -R204 ;  /* 0x000000045fca7c23 */ /* 0x000fe200080108cc */
[----:B------:R-:W3:Y:S01]  /*6d80*/  MUFU.TANH R79, R79 ;  /* 0x0000004f004f7308 */ /* 0x000ee20000002400 */
[----:B--2---:R-:W-:-:S05]  /*6d90*/  FSEL R199, R75, -INF , P1 ;  /* 0xff8000004bc77808 */ /* 0x004fca0000800000 */
[----:B------:R-:W-:Y:S02]  /*6da0*/  FFMA.FTZ R204, R199, UR4, -R204 ;  /* 0x00000004c7cc7c23 */ /* 0x000fe400080108cc */
[----:B------:R-:W2:Y:S01]  /*6db0*/  MUFU.TANH R78, R78 ;  /* 0x0000004e004e7308 */ /* 0x000ea20000002400 */
[----:B-1----:R-:W-:-:S05]  /*6dc0*/  FSEL R96, R77, -INF , P2 ;  /* 0xff8000004d607808 */ /* 0x002fca0001000000 */
[----:B------:R-:W-:Y:S02]  /*6dd0*/  FFMA.FTZ R95, R96, UR4, -R211 ;  /* 0x00000004605f7c23 */ /* 0x000fe400080108d3 */
[----:B------:R-:W1:Y:S01]  /*6de0*/  MUFU.TANH R80, R80 ;  /* 0x0000005000507308 */ /* 0x000e620000002400 */
[----:B---3--:R-:W-:-:S05]  /*6df0*/  FSEL R198, R79, -INF , P1 ;  /* 0xff8000004fc67808 */ /* 0x008fca0000800000 */
[----:B------:R-:W-:Y:S02]  /*6e00*/  FFMA.FTZ R211, R198, UR4, -R211 ;  /* 0x00000004c6d37c23 */ /* 0x000fe400080108d3 */
        /* <DEDUP_REMOVED lines=14> */
[----:B------:R-:W-:Y:S01]  /*6ef0*/  FFMA.FTZ R224, R203, UR4, -R222 ;  /* 0x00000004cbe07c23 */ /* 0x000fe200080108de */
[----:B------:R-:W-:Y:S02]  /*6f00*/  WARPGROUP.DEPBAR.LE gsb0, 0x0 ;  /* 0x00008000000079c5 */ /* 0x000fe40000010000 */
[----:B------:R-:W-:Y:S01]  /*6f10*/  WARPGROUP.ARRIVE ;  /* 0x00000000000079c5 */ /* 0x000fe20000000000 */
[----:B------:R-:W1:Y:S01]  /*6f20*/  MUFU.TANH R84, R84 ;  /* 0x0000005400547308 */ /* 0x000e620000002400 */
[----:B---3--:R-:W-:-:S04]  /*6f30*/  FSEL R199, R98, -INF , P1 ;  /* 0xff80000062c77808 */ /* 0x008fc80000800000 */
[----:B------:R-:W-:Y:S01]  /*6f40*/  HGMMA.64x96x16.F32 R24, gdesc[UR8], R24, gsb0 ;  /* 0x01600000081879f0 */ /* 0x000fe20008000818 */
[----:B------:R-:W-:Y:S01]  /*6f50*/  R2UR UR8, R192 ;  /* 0x00000000c00872ca */ /* 0x000fe200000e0000 */
[----:B------:R-:W-:Y:S01]  /*6f60*/  UMOV UR10, UR6 ;  /* 0x00000006000a7c82 */ /* 0x000fe20008000000 */
[----:B------:R-:W-:Y:S01]  /*6f70*/  R2UR UR9, R193 ;  /* 0x00000000c10972ca */ /* 0x000fe200000e0000 */
[----:B------:R-:W-:Y:S01]  /*6f80*/  UMOV UR11, 0x40000040 ;  /* 0x40000040000b7882 */ /* 0x000fe20000000000 */
[----:B------:R-:W3:Y:S01]  /*6f90*/  MUFU.TANH R195, R195 ;  /* 0x000000c300c37308 */ /* 0x000ee20000002400 */
[----:B--2---:R-:W-:Y:S01]  /*6fa0*/  FSEL R206, R82, -INF , P2 ;  /* 0xff80000052ce7808 */ /* 0x004fe20001000000 */
[----:B------:R-:W-:Y:S02]  /*6fb0*/  FFMA.FTZ R222, R199, UR4, -R222 ;  /* 0x00000004c7de7c23 */ /* 0x000fe400080108de */
[----:B------:R-:W2:Y:S02]  /*6fc0*/  SHFL.IDX PT, R199, R13, R9, 0x1f ;  /* 0x00001f090dc77589 */ /* 0x000ea400000e0000 */
[--C-:B------:R-:W-:Y:S01]  /*6fd0*/  FFMA.FTZ R225, R206, UR4, -R223.reuse ;  /* 0x00000004cee17c23 */ /* 0x100fe200080108df */
[----:B-1----:R-:W-:Y:S01]  /*6fe0*/  FSEL R198, R84, -INF , P1 ;  /* 0xff80000054c67808 */ /* 0x002fe20000800000 */
[----:B------:R-:W1:Y:S04]  /*6ff0*/  MUFU.TANH R99, R99 ;  /* 0x0000006300637308 */ /* 0x000e680000002400 */
[----:B------:R-:W-:-:S04]  /*7000*/  FFMA.FTZ R223, R198, UR4, -R223 ;  /* 0x00000004c6df7c23 */ /* 0x000fc800080108df */
[----:B------:R-:W4:Y:S01]  /*7010*/  MUFU.TANH R100, R100 ;  /* 0x0000006400647308 */ /* 0x000f220000002400 */
[----:B---3--:R-:W-:-:S05]  /*7020*/  FSEL R220, R195, -INF , P2 ;  /* 0xff800000c3dc7808 */ /* 0x008fca0001000000 */
[----:B------:R-:W-:Y:S02]  /*7030*/  FFMA.FTZ R220, R220, UR4, -R217 ;  /* 0x00000004dcdc7c23 */ /* 0x000fe400080108d9 */
[----:B------:R-:W3:Y:S01]  /*7040*/  MUFU.TANH R102, R102 ;  /* 0x0000006600667308 */ /* 0x000ee20000002400 */
[----:B-1----:R-:W-:-:S05]  /*7050*/  FSEL R198, R99, -INF , P1 ;  /* 0xff80000063c67808 */ /* 0x002fca0000800000 */
[----:B------:R-:W-:Y:S01]  /*7060*/  FFMA.FTZ R217, R198, UR4, -R217 ;  /* 0x00000004c6d97c23 */ /* 0x000fe200080108d9 */
[----:B------:R-:W-:Y:S01]  /*7070*/  FFMA.FTZ R198, -R15, R15, 1 ;  /* 0x3f8000000fc67423 */ /* 0x000fe2000001010f */
[----:B------:R-:W-:Y:S01]  /*7080*/  MUFU.EX2 R118, R118 ;  /* 0x0000007600767308 */ /* 0x000fe20000000800 */
[----:B----4-:R-:W-:-:S05]  /*7090*/  FSEL R221, R100, -INF , P2 ;  /* 0xff80000064dd7808 */ /* 0x010fca0001000000 */
[----:B------:R-:W-:Y:S02]  /*70a0*/  FFMA.FTZ R221, R221, UR4, -R218 ;  /* 0x00000004dddd7c23 */ /* 0x000fe400080108da */
[----:B------:R-:W1:Y:S01]  /*70b0*/  MUFU.TANH R101, R101 ;  /* 0x0000006500657308 */ /* 0x000e620000002400 */
[----:B---3--:R-:W-:-:S05]  /*70c0*/  FSEL R203, R102, -INF , P1 ;  /* 0xff80000066cb7808 */ /* 0x008fca0000800000 */
[----:B------:R-:W-:Y:S02]  /*70d0*/  FFMA.FTZ R218, R203, UR4, -R218 ;  /* 0x00000004cbda7c23 */ /* 0x000fe400080108da */
[----:B------:R-:W-:Y:S01]  /*70e0*/  MUFU.TANH R103, R103 ;  /* 0x0000006700677308 */ /* 0x000fe20000002400 */
[----:B------:R-:W-:Y:S07]  /*70f0*/  SHFL.IDX PT, R203, R13, R233, 0x1f ;  /* 0x00001fe90dcb7589 */ /* 0x000fee00000e0000 */
[----:B------:R-:W3:Y:S01]  /*7100*/  MUFU.TANH R104, R104 ;  /* 0x0000006800687308 */ /* 0x000ee20000002400 */
[----:B-1----:R-:W-:-:S05]  /*7110*/  FSEL R219, R101, -INF , P2 ;  /* 0xff80000065db7808 */ /* 0x002fca0001000000 */
[----:B------:R-:W-:Y:S02]  /*7120*/  FFMA.FTZ R219, R219, UR4, -R216 ;  /* 0x00000004dbdb7c23 */ /* 0x000fe400080108d8 */
[----:B------:R-:W-:Y:S08]  /*7130*/  MUFU.TANH R106, R106 ;  /* 0x0000006a006a7308 */ /* 0x000ff00000002400 */
[----:B------:R1:W-:Y:S01]  /*7140*/  MUFU.EX2 R14, R201 ;  /* 0x000000c9000e7308 */ /* 0x0003e20000000800 */
[----:B---3--:R-:W-:-:S05]  /*7150*/  FSEL R206, R104, -INF , P2 ;  /* 0xff80000068ce7808 */ /* 0x008fca0001000000 */
[----:B--2---:R-:W-:Y:S02]  /*7160*/  FFMA.FTZ R206, R206, UR4, -R199 ;  /* 0x00000004cece7c23 */ /* 0x004fe400080108c7 */
[----:B------:R-:W-:Y:S01]  /*7170*/  MUFU.TANH R105, R105 ;  /* 0x0000006900697308 */ /* 0x000fe20000002400 */
[----:B-1----:R-:W1:Y:S07]  /*7180*/  SHFL.IDX PT, R201, R13, R232, 0x1f ;  /* 0x00001fe80dc97589 */ /* 0x002e6e00000e0000 */
[----:B------:R-:W-:Y:S08]  /*7190*/  MUFU.TANH R107, R107 ;  /* 0x0000006b006b7308 */ /* 0x000ff00000002400 */
[----:B------:R-:W2:Y:S01]  /*71a0*/  MUFU.TANH R108, R108 ;  /* 0x0000006c006c7308 */ /* 0x000ea20000002400 */
[----:B------:R-:W-:-:S02]  /*71b0*/  WARPGROUP.DEPBAR.LE gsb0, 0x0 ;  /* 0x00008000000079c5 */ /* 0x000fc40000010000 */
[----:B------:R-:W-:-:S05]  /*71c0*/  WARPGROUP.ARRIVE ;  /* 0x00000000000079c5 */ /* 0x000fca0000000000 */
[----:B------:R-:W-:Y:S01]  /*71d0*/  MUFU.TANH R110, R110 ;  /* 0x0000006e006e7308 */ /* 0x000fe20000002400 */
[----:B------:R-:W-:Y:S07]  /*71e0*/  HGMMA.64x96x16.F32 R24, gdesc[UR8], R24, gsb0 ;  /* 0x01600000081879f0 */ /* 0x000fee0008000818 */
[----:B------:R-:W-:Y:S01]  /*71f0*/  MUFU.TANH R109, R109 ;  /* 0x0000006d006d7308 */ /* 0x000fe20000002400 */
[----:B--2---:R-:W-:-:S07]  /*7200*/  FSEL R207, R108, -INF , P2 ;  /* 0xff8000006ccf7808 */ /* 0x004fce0001000000 */
[----:B------:R-:W-:Y:S08]  /*7210*/  MUFU.TANH R111, R111 ;  /* 0x0000006f006f7308 */ /* 0x000ff00000002400 */
[----:B------:R2:W-:Y:S08]  /*7220*/  MUFU.EX2 R15, R200 ;  /* 0x000000c8000f7308 */ /* 0x0005f00000000800 */
[----:B------:R-:W-:Y:S01]  /*7230*/  MUFU.TANH R112, R112 ;  /* 0x0000007000707308 */ /* 0x000fe20000002400 */
[----:B--2---:R-:W-:-:S05]  /*7240*/  FSEL R200, R105, -INF , P2 ;  /* 0xff80000069c87808 */ /* 0x004fca0001000000 */
[----:B-1----:R-:W-:Y:S02]  /*7250*/  FFMA.FTZ R200, R200, UR4, -R201 ;  /* 0x00000004c8c87c23 */ /* 0x002fe400080108c9 */
[----:B------:R-:W1:Y:S08]  /*7260*/  MUFU.TANH R114, R114 ;  /* 0x0000007200727308 */ /* 0x000e700000002400 */
[----:B------:R-:W2:Y:S08]  /*7270*/  MUFU.TANH R113, R113 ;  /* 0x0000007100717308 */ /* 0x000eb00000002400 */
[----:B------:R-:W-:Y:S01]  /*7280*/  MUFU.TANH R115, R115 ;  /* 0x0000007300737308 */ /* 0x000fe20000002400 */
[----:B-1----:R-:W-:-:S07]  /*7290*/  FSEL R13, R114, -INF , P1 ;  /* 0xff800000720d7808 */ /* 0x002fce0000800000 */
[----:B------:R-:W1:Y:S01]  /*72a0*/  MUFU.TANH R116, R116 ;  /* 0x0000007400747308 */ /* 0x000e620000002400 */
[----:B--2---:R-:W-:-:S05]  /*72b0*/  FSEL R209, R113, -INF , P2 ;  /* 0xff80000071d17808 */ /* 0x004fca0001000000 */
[----:B------:R-:W-:Y:S02]  /*72c0*/  FFMA.FTZ R209, R209, UR4, -R210 ;  /* 0x00000004d1d17c23 */ /* 0x000fe400080108d2 */
[----:B------:R-:W2:Y:S08]  /*72d0*/  MUFU.TANH R197, R197 ;  /* 0x000000c500c57308 */ /* 0x000eb00000002400 */
[----:B------:R-:W-:Y:S01]  /*72e0*/  MUFU.TANH R196, R196 ;  /* 0x000000c400c47308 */ /* 0x000fe20000002400 */
[----:B-1----:R-:W-:-:S07]  /*72f0*/  FSEL R228, R116, -INF , P2 ;  /* 0xff80000074e47808 */ /* 0x002fce0001000000 */
[----:B------:R-:W-:Y:S01]  /*7300*/  MUFU.TANH R119, R119 ;  /* 0x0000007700777308 */ /* 0x000fe20000002400 */
[----:B--2---:R-:W-:-:S07]  /*7310*/  FSEL R213, R197, -INF , P1 ;  /* 0xff800000c5d57808 */ /* 0x004fce0000800000 */
[----:B------:R-:W1:Y:S01]  /*7320*/  MUFU.EX2 R88, R88 ;  /* 0x0000005800587308 */ /* 0x000e620000000800 */
[----:B------:R-:W-:Y:S02]  /*7330*/  WARPGROUP.DEPBAR.LE gsb0, 0x0 ;  /* 0x00008000000079c5 */ /* 0x000fe40000010000 */
[----:B------:R-:W2:Y:S05]  /*7340*/  LDS R227, [R227+0x380] ;  /* 0x00038000e3e37984 */ /* 0x000eaa0000000800 */
[----:B------:R-:W-:Y:S08]  /*7350*/  MUFU.EX2 R117, R117 ;  /* 0x0000007500757308 */ /* 0x000ff00000000800 */
[----:B------:R-:W3:Y:S08]  /*7360*/  MUFU.EX2 R86, R86 ;  /* 0x0000005600567308 */ /* 0x000ef00000000800 */
[----:B------:R-:W4:Y:S08]  /*7370*/  MUFU.EX2 R87, R87 ;  /* 0x0000005700577308 */ /* 0x000f300000000800 */
[----:B------:R-:W-:Y:S01]  /*7380*/  MUFU.EX2 R91, R91 ;  /* 0x0000005b005b7308 */ /* 0x000fe20000000800 */
[----:B------:R-:W-:Y:S01]  /*7390*/  FFMA.FTZ R235, -R235, R235, 1 ;  /* 0x3f800000ebeb7423 */ /* 0x000fe200000101eb */
[----:B------:R-:W-:-:S06]  /*73a0*/  FFMA.FTZ R21, -R21, R21, 1 ;  /* 0x3f80000015157423 */ /* 0x000fcc0000010115 */
[----:B------:R-:W-:Y:S01]  /*73b0*/  MUFU.EX2 R96, R96 ;  /* 0x0000006000607308 */ /* 0x000fe20000000800 */
[----:B--2---:R-:W2:Y:S07]  /*73c0*/  SHFL.IDX PT, R234, R227, R9, 0x1f ;  /* 0x00001f09e3ea7589 */ /* 0x004eae00000e0000 */
[----:B------:R-:W-:Y:S01]  /*73d0*/  MUFU.EX2 R90, R90 ;  /* 0x0000005a005a7308 */ /* 0x000fe20000000800 */
[----:B------:R-:W-:Y:S04]  /*73e0*/  SHFL.IDX PT, R232, R227, R232, 0x1f ;  /* 0x00001fe8e3e87589 */ /* 0x000fe800000e0000 */
[----:B------:R-:W3:Y:S03]  /*73f0*/  SHFL.IDX PT, R233, R227, R233, 0x1f ;  /* 0x00001fe9e3e97589 */ /* 0x000ee600000e0000 */
[----:B------:R-:W-:Y:S01]  /*7400*/  MUFU.EX2 R89, R89 ;  /* 0x0000005900597308 */ /* 0x000fe20000000800 */
[----:B------:R-:W4:Y:S04]  /*7410*/  SHFL.IDX PT, R229, R227, R229, 0x1f ;  /* 0x00001fe5e3e57589 */ /* 0x000f2800000e0000 */
[----:B------:R-:W4:Y:S03]  /*7420*/  SHFL.IDX PT, R230, R227, R230, 0x1f ;  /* 0x00001fe6e3e67589 */ /* 0x000f2600000e0000 */
[----:B------:R-:W-:Y:S01]  /*7430*/  MUFU.EX2 R97, R97 ;  /* 0x0000006100617308 */ /* 0x000fe20000000800 */
[----:B------:R-:W4:Y:S01]  /*7440*/  SHFL.IDX PT, R231, R227, R231, 0x1f ;  /* 0x00001fe7e3e77589 */ /* 0x000f2200000e0000 */
[--C-:B--2---:R-:W-:Y:S01]  /*7450*/  FADD.FTZ R24, R24, -R234.reuse ;  /* 0x800000ea18187221 */ /* 0x104fe20000010000 */
[----:B------:R-:W-:-:S05]  /*7460*/  FADD.FTZ R234, R26, -R234 ;  /* 0x800000ea1aea7221 */ /* 0x000fca0000010000 */
[----:B------:R-:W-:Y:S01]  /*7470*/  MUFU.EX2 R93, R93 ;  /* 0x0000005d005d7308 */ /* 0x000fe20000000800 */
[----:B------:R-:W-:Y:S01]  /*7480*/  FMUL.FTZ R24, R118, R24 ;  /* 0x0000001876187220 */ /* 0x000fe20000410000 */
[----:B-1----:R-:W-:-:S03]  /*7490*/  FMUL.FTZ R234, R88, R234 ;  /* 0x000000ea58ea7220 */ /* 0x002fc60000410000 */
[----:B------:R-:W-:Y:S01]  /*74a0*/  FMUL.FTZ R198, R198, R24 ;  /* 0x00000018c6c67220 */ /* 0x000fe20000410000 */
[----:B------:R-:W-:Y:S02]  /*74b0*/  FSEL R24, R103, -INF , P1 ;  /* 0xff80000067187808 */ /* 0x000fe40000800000 */
[----:B------:R1:W-:Y:S01]  /*74c0*/  MUFU.EX2 R26, R202 ;  /* 0x000000ca001a7308 */ /* 0x0003e20000000800 */
[----:B---3--:R-:W-:Y:S01]  /*74d0*/  FADD.FTZ R28, R28, -R233 ;  /* 0x800000e91c1c7221 */ /* 0x008fe20000010000 */
[--C-:B----4-:R-:W-:Y:S01]  /*74e0*/  FADD.FTZ R29, R29, -R229.reuse ;  /* 0x800000e51d1d7221 */ /* 0x110fe20000010000 */
[----:B------:R-:W-:Y:S01]  /*74f0*/  FADD.FTZ R31, R31, -R229 ;  /* 0x800000e51f1f7221 */ /* 0x000fe20000010000 */
[----:B------:R-:W-:Y:S01]  /*7500*/  FFMA.FTZ R216, R24, UR4, -R216 ;  /* 0x0000000418d87c23 */ /* 0x000fe200080108d8 */
[----:B------:R-:W-:Y:S01]  /*7510*/  FSEL R24, R106, -INF , P1 ;  /* 0xff8000006a187808 */ /* 0x000fe20000800000 */
[----:B------:R-:W-:Y:S01]  /*7520*/  FADD.FTZ R35, R35, -R230 ;  /* 0x800000e623237221 */ /* 0x000fe20000010000 */
[----:B------:R-:W-:Y:S01]  /*7530*/  FFMA.FTZ R84, -R84, R84, 1 ;  /* 0x3f80000054547423 */ /* 0x000fe20000010154 */
[----:B------:R-:W-:Y:S01]  /*7540*/  FFMA.FTZ R194, -R194, R194, 1 ;  /* 0x3f800000c2c27423 */ /* 0x000fe200000101c2 */
[----:B-1----:R-:W-:Y:S01]  /*7550*/  FFMA.FTZ R202, R207, UR4, -R203 ;  /* 0x00000004cfca7c23 */ /* 0x002fe200080108cb */
[----:B------:R-:W-:Y:S01]  /*7560*/  FFMA.FTZ R199, R24, UR4, -R199 ;  /* 0x0000000418c77c23 */ /* 0x000fe200080108c7 */
[----:B------:R-:W-:Y:S01]  /*7570*/  FSEL R24, R107, -INF , P1 ;  /* 0xff8000006b187808 */ /* 0x000fe20000800000 */
[--C-:B------:R-:W-:Y:S01]  /*7580*/  FADD.FTZ R38, R38, -R231.reuse ;  /* 0x800000e726267221 */ /* 0x100fe20000010000 */
[----:B------:R-:W-:Y:S01]  /*7590*/  FSEL R207, R111, -INF , P1 ;  /* 0xff8000006fcf7808 */ /* 0x000fe20000800000 */
[----:B------:R-:W-:Y:S01]  /*75a0*/  FADD.FTZ R36, R36, -R231 ;  /* 0x800000e724247221 */ /* 0x000fe20000010000 */
[----:B------:R-:W-:Y:S01]  /*75b0*/  FFMA.FTZ R73, -R73, R73, 1 ;  /* 0x3f80000049497423 */ /* 0x000fe20000010149 */
[----:B------:R-:W-:Y:S01]  /*75c0*/  FFMA.FTZ R201, R24, UR4, -R201 ;  /* 0x0000000418c97c23 */ /* 0x000fe200080108c9 */
[----:B------:R-:W-:Y:S01]  /*75d0*/  FSEL R24, R110, -INF , P1 ;  /* 0xff8000006e187808 */ /* 0x000fe20000800000 */
[----:B------:R-:W-:Y:S01]  /*75e0*/  FFMA.FTZ R74, -R74, R74, 1 ;  /* 0x3f8000004a4a7423 */ /* 0x000fe2000001014a */
[----:B------:R-:W-:Y:S01]  /*75f0*/  MUFU.EX2 R95, R95 ;  /* 0x0000005f005f7308 */ /* 0x000fe20000000800 */
[----:B------:R-:W-:Y:S01]  /*7600*/  FFMA.FTZ R77, -R77, R77, 1 ;  /* 0x3f8000004d4d7423 */ /* 0x000fe2000001014d */
[----:B------:R-:W-:Y:S01]  /*7610*/  FADD.FTZ R30, R30, -R233 ;  /* 0x800000e91e1e7221 */ /* 0x000fe20000010000 */
[----:B------:R-:W-:-:S05]  /*7620*/  FFMA.FTZ R203, R24, UR4, -R203 ;  /* 0x0000000418cb7c23 */ /* 0x000fca00080108cb */
[----:B------:R1:W2:Y:S08]  /*7630*/  MUFU.EX2 R24, R204 ;  /* 0x000000cc00187308 */ /* 0x0002b00000000800 */
[----:B------:R-:W-:Y:S01]  /*7640*/  MUFU.EX2 R94, R94 ;  /* 0x0000005e005e7308 */ /* 0x000fe20000000800 */
[----:B-1----:R-:W-:-:S05]  /*7650*/  FSEL R204, R109, -INF , P2 ;  /* 0xff8000006dcc7808 */ /* 0x002fca0001000000 */
[--C-:B------:R-:W-:Y:S01]  /*7660*/  FFMA.FTZ R204, R204, UR4, -R205.reuse ;  /* 0x00000004cccc7c23 */ /* 0x100fe200080108cd */
[----:B------:R-:W-:Y:S01]  /*7670*/  FFMA.FTZ R205, R207, UR4, -R205 ;  /* 0x00000004cfcd7c23 */ /* 0x000fe200080108cd */
[----:B------:R-:W-:Y:S01]  /*7680*/  FSEL R207, R112, -INF , P2 ;  /* 0xff80000070cf7808 */ /* 0x000fe20001000000 */
[----:B------:R-:W1:Y:S04]  /*7690*/  MUFU.EX2 R92, R92 ;  /* 0x0000005c005c7308 */ /* 0x000e680000000800 */
[--C-:B------:R-:W-:Y:S01]  /*76a0*/  FFMA.FTZ R207, R207, UR4, -R208.reuse ;  /* 0x00000004cfcf7c23 */ /* 0x100fe200080108d0 */
[----:B------:R-:W-:Y:S01]  /*76b0*/  FFMA.FTZ R208, R13, UR4, -R208 ;  /* 0x000000040dd07c23 */ /* 0x000fe200080108d0 */
[----:B------:R-:W-:Y:S02]  /*76c0*/  FSEL R13, R115, -INF , P1 ;  /* 0xff800000730d7808 */ /* 0x000fe40000800000 */
[----:B------:R-:W3:Y:S03]  /*76d0*/  MUFU.EX2 R85, R85 ;  /* 0x0000005500557308 */ /* 0x000ee60000000800 */
[----:B------:R-:W-:-:S05]  /*76e0*/  FFMA.FTZ R210, R13, UR4, -R210 ;  /* 0x000000040dd27c23 */ /* 0x000fca00080108d2 */
[----:B------:R4:W-:Y:S02]  /*76f0*/  MUFU.EX2 R13, R211 ;  /* 0x000000d3000d7308 */ /* 0x0009e40000000800 */
[--C-:B----4-:R-:W-:Y:S01]  /*7700*/  FFMA.FTZ R211, R228, UR4, -R212.reuse ;  /* 0x00000004e4d37c23 */ /* 0x110fe200080108d4 */
[----:B------:R-:W-:Y:S01]  /*7710*/  FFMA.FTZ R212, R213, UR4, -R212 ;  /* 0x00000004d5d47c23 */ /* 0x000fe200080108d4 */
[----:B------:R-:W-:Y:S02]  /*7720*/  FSEL R213, R196, -INF , P2 ;  /* 0xff800000c4d57808 */ /* 0x000fe40001000000 */
[----:B------:R-:W-:-:S03]  /*7730*/  FSEL R228, R119, -INF , P1 ;  /* 0xff80000077e47808 */ /* 0x000fc60000800000 */
[--C-:B------:R-:W-:Y:S02]  /*7740*/  FFMA.FTZ R213, R213, UR4, -R214.reuse ;  /* 0x00000004d5d57c23 */ /* 0x100fe400080108d6 */
[----:B------:R-:W-:Y:S01]  /*7750*/  FFMA.FTZ R214, R228, UR4, -R214 ;  /* 0x00000004e4d67c23 */ /* 0x000fe200080108d6 */
[----:B------:R-:W-:Y:S02]  /*7760*/  VIADD R228, R9, 0x10 ;  /* 0x0000001009e47836 */ /* 0x000fe40000000000 */
[----:B------:R-:W-:Y:S01]  /*7770*/  FMUL.FTZ R28, R86, R28 ;  /* 0x0000001c561c7220 */ /* 0x000fe20000410000 */
[----:B------:R-:W-:Y:S01]  /*7780*/  FMUL.FTZ R29, R87, R29 ;  /* 0x0000001d571d7220 */ /* 0x000fe20000410000 */
[----:B--2---:R-:W-:Y:S01]  /*7790*/  FMUL.FTZ R38, R24, R38 ;  /* 0x0000002618267220 */ /* 0x004fe20000410000 */
[C---:B------:R-:W-:Y:S01]  /*77a0*/  IADD3 R231, R9.reuse, 0xc, RZ ;  /* 0x0000000c09e77810 */ /* 0x040fe20007ffe0ff */
[----:B------:R-:W2:Y:S01]  /*77b0*/  SHFL.IDX PT, R228, R227, R228, 0x1f ;  /* 0x00001fe4e3e47589 */ /* 0x000ea200000e0000 */
[----:B------:R-:W-:Y:S01]  /*77c0*/  FMUL.FTZ R36, R26, R36 ;  /* 0x000000241a247220 */ /* 0x000fe20000410000 */
[----:B------:R-:W-:-:S02]  /*77d0*/  VIADD R229, R9, 0x14 ;  /* 0x0000001409e57836 */ /* 0x000fc40000000000 */
[----:B------:R-:W-:Y:S01]  /*77e0*/  FFMA.FTZ R80, -R80, R80, 1 ;  /* 0x3f80000050507423 */ /* 0x000fe20000010150 */
[----:B------:R-:W4:Y:S01]  /*77f0*/  SHFL.IDX PT, R227, R227, R12, 0x1f ;  /* 0x00001f0ce3e37589 */ /* 0x000f2200000e0000 */
[----:B------:R-:W-:Y:S01]  /*7800*/  IADD3 R233, R9, 0x18, RZ ;  /* 0x0000001809e97810 */ /* 0x000fe20007ffe0ff */
[----:B------:R-:W-:Y:S01]  /*7810*/  FFMA.FTZ R79, -R79, R79, 1 ;  /* 0x3f8000004f4f7423 */ /* 0x000fe2000001014f */
[----:B------:R-:W-:Y:S01]  /*7820*/  FFMA.FTZ R76, -R76, R76, 1 ;  /* 0x3f8000004c4c7423 */ /* 0x000fe2000001014c */
[----:B-1----:R-:W-:Y:S01]  /*7830*/  FMUL.FTZ R35, R92, R35 ;  /* 0x000000235c237220 */ /* 0x002fe20000410000 */
[----:B------:R-:W-:Y:S01]  /*7840*/  FFMA.FTZ R72, -R72, R72, 1 ;  /* 0x3f80000048487423 */ /* 0x000fe20000010148 */
[----:B------:R-:W-:Y:S01]  /*7850*/  FFMA.FTZ R99, -R99, R99, 1 ;  /* 0x3f80000063637423 */ /* 0x000fe20000010163 */
[----:B------:R-:W-:Y:S01]  /*7860*/  MUFU.EX2 R201, R201 ;  /* 0x000000c900c97308 */ /* 0x000fe20000000800 */
[----:B------:R-:W-:Y:S01]  /*7870*/  FFMA.FTZ R82, -R82, R82, 1 ;  /* 0x3f80000052527423 */ /* 0x000fe20000010152 */
[----:B------:R-:W-:-:S06]  /*7880*/  FFMA.FTZ R81, -R81, R81, 1 ;  /* 0x3f80000051517423 */ /* 0x000fcc0000010151 */
[----:B------:R-:W-:Y:S08]  /*7890*/  MUFU.EX2 R199, R199 ;  /* 0x000000c700c77308 */ /* 0x000ff00000000800 */
[----:B------:R-:W-:Y:S01]  /*78a0*/  MUFU.EX2 R200, R200 ;  /* 0x000000c800c87308 */ /* 0x000fe20000000800 */
[----:B--2---:R-:W-:Y:S01]  /*78b0*/  FADD.FTZ R34, R34, -R228 ;  /* 0x800000e422227221 */ /* 0x004fe20000010000 */
[--C-:B----4-:R-:W-:Y:S01]  /*78c0*/  FADD.FTZ R37, R37, -R227.reuse ;  /* 0x800000e325257221 */ /* 0x110fe20000010000 */
[----:B------:R-:W-:-:S05]  /*78d0*/  FADD.FTZ R39, R39, -R227 ;  /* 0x800000e327277221 */ /* 0x000fca0000010000 */
[----:B------:R-:W-:Y:S01]  /*78e0*/  MUFU.EX2 R203, R203 ;  /* 0x000000cb00cb7308 */ /* 0x000fe20000000800 */
[----:B------:R-:W-:-:S07]  /*78f0*/  FFMA.FTZ R100, -R100, R100, 1 ;  /* 0x3f80000064647423 */ /* 0x000fce0000010164 */
[----:B------:R-:W-:Y:S08]  /*7900*/  MUFU.EX2 R209, R209 ;  /* 0x000000d100d17308 */ /* 0x000ff00000000800 */
[----:B------:R-:W-:Y:S08]  /*7910*/  MUFU.EX2 R210, R210 ;  /* 0x000000d200d27308 */ /* 0x000ff00000000800 */
[----:B------:R-:W-:Y:S08]  /*7920*/  MUFU.EX2 R202, R202 ;  /* 0x000000ca00ca7308 */ /* 0x000ff00000000800 */
[----:B------:R-:W-:Y:S08]  /*7930*/  MUFU.EX2 R204, R204 ;  /* 0x000000cc00cc7308 */ /* 0x000ff00000000800 */
[----:B------:R-:W-:Y:S01]  /*7940*/  MUFU.EX2 R205, R205 ;  /* 0x000000cd00cd7308 */ /* 0x000fe20000000800 */
[----:B------:R-:W-:-:S07]  /*7950*/  FFMA.FTZ R237, -R237, R237, 1 ;  /* 0x3f800000eded7423 */ /* 0x000fce00000101ed */
[----:B------:R-:W-:Y:S01]  /*7960*/  MUFU.EX2 R207, R207 ;  /* 0x000000cf00cf7308 */ /* 0x000fe20000000800 */
[----:B---3--:R-:W-:-:S07]  /*7970*/  FMUL.FTZ R30, R85, R30 ;  /* 0x0000001e551e7220 */ /* 0x008fce0000410000 */
[----:B------:R-:W-:Y:S08]  /*7980*/  MUFU.EX2 R208, R208 ;  /* 0x000000d000d07308 */ /* 0x000ff00000000800 */
[----:B------:R-:W-:Y:S08]  /*7990*/  MUFU.EX2 R211, R211 ;  /* 0x000000d300d37308 */ /* 0x000ff00000000800 */
[----:B------:R-:W-:Y:S01]  /*79a0*/  MUFU.EX2 R212, R212 ;  /* 0x000000d400d47308 */ /* 0x000fe20000000800 */
[----:B------:R-:W-:Y:S01]  /*79b0*/  FFMA.FTZ R101, -R101, R101, 1 ;  /* 0x3f80000065657423 */ /* 0x000fe20000010165 */
[----:B------:R-:W-:Y:S01]  /*79c0*/  FFMA.FTZ R103, -R103, R103, 1 ;  /* 0x3f80000067677423 */ /* 0x000fe20000010167 */
[----:B------:R-:W-:Y:S01]  /*79d0*/  FFMA.FTZ R108, -R108, R108, 1 ;  /* 0x3f8000006c6c7423 */ /* 0x000fe2000001016c */
[----:B------:R-:W-:Y:S01]  /*79e0*/  FFMA.FTZ R196, -R196, R196, 1 ;  /* 0x3f800000c4c47423 */ /* 0x000fe200000101c4 */
[----:B------:R-:W-:Y:S01]  /*79f0*/  FFMA.FTZ R116, -R116, R116, 1 ;  /* 0x3f80000074747423 */ /* 0x000fe20000010174 */
[----:B------:R-:W-:Y:S01]  /*7a00*/  FFMA.FTZ R197, -R197, R197, 1 ;  /* 0x3f800000c5c57423 */ /* 0x000fe200000101c5 */
[----:B------:R-:W-:Y:S01]  /*7a10*/  FFMA.FTZ R119, -R119, R119, 1 ;  /* 0x3f80000077777423 */ /* 0x000fe20000010177 */
[----:B------:R1:W-:Y:S01]  /*7a20*/  MUFU.EX2 R12, R226 ;  /* 0x000000e2000c7308 */ /* 0x0003e20000000800 */
[----:B------:R-:W-:Y:S01]  /*7a30*/  R2UR UR4, R236 ;  /* 0x00000000ec0472ca */ /* 0x000fe200000e0000 */
[----:B-1----:R-:W-:-:S06]  /*7a40*/  FFMA.FTZ R226, -R18, R18, 1 ;  /* 0x3f80000012e27423 */ /* 0x002fcc0000010112 */
[----:B------:R1:W-:Y:S02]  /*7a50*/  MUFU.EX2 R18, R215 ;  /* 0x000000d700127308 */ /* 0x0003e40000000800 */
[----:B-1----:R-:W-:Y:S01]  /*7a60*/  FMUL.FTZ R215, R226, R234 ;  /* 0x000000eae2d77220 */ /* 0x002fe20000410000 */
[----:B------:R-:W-:Y:S01]  /*7a70*/  FADD.FTZ R226, R25, -R232 ;  /* 0x800000e819e27221 */ /* 0x000fe20000010000 */
[----:B------:R-:W-:-:S04]  /*7a80*/  FMUL.FTZ R34, R91, R34 ;  /* 0x000000225b227220 */ /* 0x000fc80000410000 */
[----:B------:R1:W-:Y:S01]  /*7a90*/  MUFU.EX2 R25, R225 ;  /* 0x000000e100197308 */ /* 0x0003e20000000800 */
[----:B------:R-:W-:-:S07]  /*7aa0*/  FADD.FTZ R232, R27, -R232 ;  /* 0x800000e81be87221 */ /* 0x000fce0000010000 */
[----:B------:R2:W-:Y:S01]  /*7ab0*/  MUFU.EX2 R27, R223 ;  /* 0x000000df001b7308 */ /* 0x0005e20000000800 */
[----:B-1----:R-:W-:Y:S01]  /*7ac0*/  FADD.FTZ R225, R32, -R228 ;  /* 0x800000e420e17221 */ /* 0x002fe20000010000 */
[----:B------:R-:W-:Y:S01]  /*7ad0*/  FADD.FTZ R228, R33, -R230 ;  /* 0x800000e621e47221 */ /* 0x000fe20000010000 */
[----:B------:R-:W-:-:S05]  /*7ae0*/  FFMA.FTZ R33, -R5, R5, 1 ;  /* 0x3f80000005217423 */ /* 0x000fca0000010105 */
[----:B------:R1:W3:Y:S01]  /*7af0*/  MUFU.EX2 R32, R224 ;  /* 0x000000e000207308 */ /* 0x0002e20000000800 */
[----:B------:R-:W-:Y:S01]  /*7b00*/  FMUL.FTZ R225, R15, R225 ;  /* 0x000000e10fe17220 */ /* 0x000fe20000410000 */
[----:B------:R-:W-:Y:S01]  /*7b10*/  VIADD R230, R9, 0x10 ;  /* 0x0000001009e67836 */ /* 0x000fe20000000000 */
[----:B------:R4:W5:Y:S01]  /*7b20*/  LDL.LU R5, [R1+0x38] ;  /* 0x0000380001057983 */ /* 0x0009620000300800 */
[----:B--2---:R-:W-:-:S03]  /*7b30*/  FFMA.FTZ R223, -R4, R4, 1 ;  /* 0x3f80000004df7423 */ /* 0x004fc60000010104 */
[----:B------:R4:W5:Y:S01]  /*7b40*/  LDL.LU R4, [R1+0x34] ;  /* 0x0000340001047983 */ /* 0x0009620000300800 */
[----:B------:R-:W-:Y:S01]  /*7b50*/  FMUL.FTZ R37, R90, R37 ;  /* 0x000000255a257220 */ /* 0x000fe20000410000 */
[----:B-1----:R-:W-:Y:S01]  /*7b60*/  FMUL.FTZ R224, R117, R226 ;  /* 0x000000e275e07220 */ /* 0x002fe20000410000 */
[----:B------:R-:W-:Y:S01]  /*7b70*/  FMUL.FTZ R232, R89, R232 ;  /* 0x000000e859e87220 */ /* 0x000fe20000410000 */
[----:B------:R1:W2:Y:S02]  /*7b80*/  LDS R226, [R10+0x380] ;  /* 0x000380000ae27984 */ /* 0x0002a40000000800 */
[----:B------:R-:W-:Y:S01]  /*7b90*/  FMUL.FTZ R224, R33, R224 ;  /* 0x000000e021e07220 */ /* 0x000fe20000410000 */
[----:B------:R-:W-:Y:S01]  /*7ba0*/  FFMA.FTZ R33, -R3, R3, 1 ;  /* 0x3f80000003217423 */ /* 0x000fe20000010103 */
[----:B------:R-:W-:Y:S01]  /*7bb0*/  FMUL.FTZ R73, R73, R36 ;  /* 0x0000002449497220 */ /* 0x000fe20000410000 */
[----:B------:R4:W5:Y:S01]  /*7bc0*/  LDL.LU R3, [R1+0x30] ;  /* 0x0000300001037983 */ /* 0x0009620000300800 */
[----:B------:R-:W-:Y:S01]  /*7bd0*/  FMUL.FTZ R223, R223, R232 ;  /* 0x000000e8dfdf7220 */ /* 0x000fe20000410000 */
[----:B-1----:R1:W4:Y:S02]  /*7be0*/  MUFU.EX2 R10, R222 ;  /* 0x000000de000a7308 */ /* 0x0023240000000800 */
[----:B-1----:R-:W-:Y:S01]  /*7bf0*/  FMUL.FTZ R222, R33, R28 ;  /* 0x0000001c21de7220 */ /* 0x002fe20000410000 */
[----:B------:R-:W-:-:S05]  /*7c00*/  FFMA.FTZ R28, -R2, R2, 1 ;  /* 0x3f800000021c7423 */ /* 0x000fca0000010102 */
[----:B------:R1:W4:Y:S01]  /*7c10*/  MUFU.EX2 R33, R220 ;  /* 0x000000dc00217308 */ /* 0x0003220000000800 */
[----:B------:R1:W5:Y:S02]  /*7c20*/  LDL.LU R2, [R1+0x2c] ;  /* 0x00002c0001027983 */ /* 0x0003640000300800 */
[----:B-1----:R-:W-:Y:S01]  /*7c30*/  FMUL.FTZ R220, R14, R31 ;  /* 0x0000001f0edc7220 */ /* 0x002fe20000410000 */
[----:B------:R-:W-:-:S03]  /*7c40*/  FMUL.FTZ R31, R28, R29 ;  /* 0x0000001d1c1f7220 */ /* 0x000fc60000410000 */
[----:B------:R-:W-:Y:S01]  /*7c50*/  FMUL.FTZ R29, R235, R220 ;  /* 0x000000dceb1d7220 */ /* 0x000fe20000410000 */
[----:B------:R-:W-:Y:S01]  /*7c60*/  FFMA.FTZ R220, -R19, R19, 1 ;  /* 0x3f80000013dc7423 */ /* 0x000fe20000010113 */
[----:B------:R-:W-:Y:S01]  /*7c70*/  VIADD R235, R9, 0x4 ;  /* 0x0000000409eb7836 */ /* 0x000fe20000000000 */
[----:B------:R1:W4:Y:S02]  /*7c80*/  MUFU.EX2 R19, R217 ;  /* 0x000000d900137308 */ /* 0x0003240000000800 */
[----:B-1----:R-:W-:Y:S01]  /*7c90*/  FMUL.FTZ R217, R21, R34 ;  /* 0x0000002215d97220 */ /* 0x002fe20000410000 */
[----:B------:R-:W-:Y:S02]  /*7ca0*/  FFMA.FTZ R34, -R75, R75, 1 ;  /* 0x3f8000004b227423 */ /* 0x000fe4000001014b */
[----:B--2---:R-:W1:Y:S02]  /*7cb0*/  SHFL.IDX PT, R75, R226, R235, 0x1f ;  /* 0x00001febe24b7589 */ /* 0x004e6400000e0000 */
[----:B------:R-:W-:-:S02]  /*7cc0*/  FMUL.FTZ R38, R34, R38 ;  /* 0x0000002622267220 */ /* 0x000fc40000410000 */
[----:B------:R-:W2:Y:S01]  /*7cd0*/  SHFL.IDX PT, R28, R226, R9, 0x1f ;  /* 0x00001f09e21c7589 */ /* 0x000ea200000e0000 */
[----:B------:R3:W-:Y:S01]  /*7ce0*/  MUFU.EX2 R34, R219 ;  /* 0x000000db00227308 */ /* 0x0007e20000000800 */
[----:B------:R-:W-:Y:S02]  /*7cf0*/  FMUL.FTZ R220, R220, R225 ;  /* 0x000000e1dcdc7220 */ /* 0x000fe40000410000 */
[----:B------:R-:W4:Y:S04]  /*7d00*/  SHFL.IDX PT, R225, R226, R230, 0x1f ;  /* 0x00001fe6e2e17589 */ /* 0x000f2800000e0000 */
[----:B---3--:R-:W3:Y:S01]  /*7d10*/  SHFL.IDX PT, R219, R226, R231, 0x1f ;  /* 0x00001fe7e2db7589 */ /* 0x008ee200000e0000 */
[--C-:B-1----:R-:W-:Y:S01]  /*7d20*/  FADD.FTZ R41, R41, -R75.reuse ;  /* 0x8000004b29297221 */ /* 0x102fe20000010000 */
[----:B------:R-:W-:Y:S01]  /*7d30*/  FADD.FTZ R43, R43, -R75 ;  /* 0x8000004b2b2b7221 */ /* 0x000fe20000010000 */
[--C-:B--2---:R-:W-:Y:S01]  /*7d40*/  FADD.FTZ R40, R40, -R28.reuse ;  /* 0x8000001c28287221 */ /* 0x104fe20000010000 */
[----:B------:R-:W-:Y:S01]  /*7d50*/  FADD.FTZ R28, R42, -R28 ;  /* 0x8000001c2a1c7221 */ /* 0x000fe20000010000 */
[----:B------:R-:W-:Y:S01]  /*7d60*/  FFMA.FTZ R42, -R78, R78, 1 ;  /* 0x3f8000004e2a7423 */ /* 0x000fe2000001014e */
[----:B------:R-:W-:Y:S01]  /*7d70*/  FMUL.FTZ R75, R96, R41 ;  /* 0x00000029604b7220 */ /* 0x000fe20000410000 */
[----:B----4-:R-:W-:Y:S01]  /*7d80*/  FADD.FTZ R48, R48, -R225 ;  /* 0x800000e130307221 */ /* 0x010fe20000010000 */
[----:B---3--:R-:W-:-:S02]  /*7d90*/  FADD.FTZ R47, R47, -R219 ;  /* 0x800000db2f2f7221 */ /* 0x008fc40000010000 */
[----:B------:R-:W-:Y:S01]  /*7da0*/  FMUL.FTZ R42, R42, R75 ;  /* 0x0000004b2a2a7220 */ /* 0x000fe20000410000 */
[----:B------:R-:W-:Y:S01]  /*7db0*/  FMUL.FTZ R75, R32, R48 ;  /* 0x00000030204b7220 */ /* 0x000fe20000410000 */
[----:B------:R-:W-:-:S04]  /*7dc0*/  FMUL.FTZ R47, R27, R47 ;  /* 0x0000002f1b2f7220 */ /* 0x000fc80000410000 */
[----:B------:R-:W-:Y:S01]  /*7dd0*/  FMUL.FTZ R48, R84, R47 ;  /* 0x0000002f54307220 */ /* 0x000fe20000410000 */
[----:B------:R-:W-:Y:S02]  /*7de0*/  FMUL.FTZ R47, R194, R75 ;  /* 0x0000004bc22f7220 */ /* 0x000fe40000410000 */
[----:B------:R-:W2:Y:S01]  /*7df0*/  LDL R194, [R1+0x18] ;  /* 0x0000180001c27983 */ /* 0x000ea20000100800 */
[----:B------:R-:W-:Y:S01]  /*7e00*/  FFMA.FTZ R21, -R20, R20, 1 ;  /* 0x3f80000014157423 */ /* 0x000fe20000010114 */
[----:B------:R-:W-:Y:S01]  /*7e10*/  FMUL.FTZ R36, R97, R39 ;  /* 0x0000002761247220 */ /* 0x000fe20000410000 */
[----:B------:R1:W-:Y:S01]  /*7e20*/  MUFU.EX2 R20, R221 ;  /* 0x000000dd00147308 */ /* 0x0003e20000000800 */
[----:B------:R-:W-:Y:S01]  /*7e30*/  FMUL.FTZ R39, R74, R37 ;  /* 0x000000254a277220 */ /* 0x000fe20000410000 */
[----:B------:R-:W-:Y:S01]  /*7e40*/  VIADD R232, R9, 0x8 ;  /* 0x0000000809e87836 */ /* 0x000fe20000000000 */
[----:B------:R-:W-:Y:S01]  /*7e50*/  LDS R74, [R11+0x380] ;  /* 0x000380000b4a7984 */ /* 0x000fe20000000800 */
[----:B-1----:R-:W-:-:S04]  /*7e60*/  FMUL.FTZ R221, R93, R228 ;  /* 0x000000e45ddd7220 */ /* 0x002fc80000410000 */
[----:B------:R-:W-:Y:S02]  /*7e70*/  FMUL.FTZ R221, R21, R221 ;  /* 0x000000dd15dd7220 */ /* 0x000fe40000410000 */
[----:B------:R1:W-:Y:S01]  /*7e80*/  MUFU.EX2 R21, R218 ;  /* 0x000000da00157308 */ /* 0x0003e20000000800 */
[----:B------:R-:W3:Y:S04]  /*7e90*/  SHFL.IDX PT, R227, R226, R229, 0x1f ;  /* 0x00001fe5e2e37589 */ /* 0x000ee800000e0000 */
[----:B-1----:R-:W1:Y:S01]  /*7ea0*/  SHFL.IDX PT, R218, R226, R232, 0x1f ;  /* 0x00001fe8e2da7589 */ /* 0x002e6200000e0000 */
[----:B------:R-:W-:Y:S01]  /*7eb0*/  FMUL.FTZ R40, R95, R40 ;  /* 0x000000285f287220 */ /* 0x000fe20000410000 */
[----:B------:R-:W-:Y:S01]  /*7ec0*/  FMUL.FTZ R43, R94, R43 ;  /* 0x0000002b5e2b7220 */ /* 0x000fe20000410000 */
[----:B------:R-:W-:-:S02]  /*7ed0*/  VIADD R234, R9, 0x1c ;  /* 0x0000001c09ea7836 */ /* 0x000fc40000000000 */
[----:B------:R-:W-:Y:S01]  /*7ee0*/  FMUL.FTZ R41, R77, R40 ;  /* 0x000000284d297220 */ /* 0x000fe20000410000 */
[----:B------:R-:W-:Y:S01]  /*7ef0*/  FMUL.FTZ R40, R80, R43 ;  /* 0x0000002b50287220 */ /* 0x000fe20000410000 */
[----:B------:R-:W-:Y:S01]  /*7f00*/  FADD.FTZ R50, R50, -R225 ;  /* 0x800000e132327221 */ /* 0x000fe20000010000 */
[----:B------:R-:W-:Y:S01]  /*7f10*/  FFMA.FTZ R43, -R83, R83, 1 ;  /* 0x3f800000532b7423 */ /* 0x000fe20000010153 */
[----:B------:R-:W-:Y:S01]  /*7f20*/  SHFL.IDX PT, R228, R226, R233, 0x1f ;  /* 0x00001fe9e2e47589 */ /* 0x000fe200000e0000 */
[----:B------:R-:W-:Y:S01]  /*7f30*/  FMUL.FTZ R28, R13, R28 ;  /* 0x0000001c0d1c7220 */ /* 0x000fe20000410000 */
[----:B------:R-:W-:Y:S02]  /*7f40*/  FMUL.FTZ R77, R10, R50 ;  /* 0x000000320a4d7220 */ /* 0x000fe40000410000 */
[----:B------:R-:W4:Y:S01]  /*7f50*/  SHFL.IDX PT, R226, R226, R234, 0x1f ;  /* 0x00001feae2e27589 */ /* 0x000f2200000e0000 */
[--C-:B---3--:R-:W-:Y:S01]  /*7f60*/  FADD.FTZ R49, R49, -R227.reuse ;  /* 0x800000e331317221 */ /* 0x108fe20000010000 */
[----:B------:R-:W-:Y:S01]  /*7f70*/  FADD.FTZ R51, R51, -R227 ;  /* 0x800000e333337221 */ /* 0x000fe20000010000 */
[----:B-1----:R-:W-:-:S04]  /*7f80*/  FADD.FTZ R46, R46, -R218 ;  /* 0x800000da2e2e7221 */ /* 0x002fc80000010000 */
[----:B------:R-:W-:Y:S01]  /*7f90*/  FMUL.FTZ R46, R18, R46 ;  /* 0x0000002e122e7220 */ /* 0x000fe20000410000 */
[----:B------:R-:W-:Y:S01]  /*7fa0*/  FMUL.FTZ R11, R79, R28 ;  /* 0x0000001c4f0b7220 */ /* 0x000fe20000410000 */
[----:B------:R-:W1:Y:S02]  /*7fb0*/  SHFL.IDX PT, R80, R74, R235, 0x1f ;  /* 0x00001feb4a507589 */ /* 0x000e6400000e0000 */
[----:B------:R-:W-:Y:S01]  /*7fc0*/  FMUL.FTZ R43, R43, R46 ;  /* 0x0000002e2b2b7220 */ /* 0x000fe20000410000 */
[----:B------:R-:W-:Y:S01]  /*7fd0*/  FFMA.FTZ R46, -R98, R98, 1 ;  /* 0x3f800000622e7423 */ /* 0x000fe20000010162 */
[----:B------:R-:W-:Y:S01]  /*7fe0*/  FMUL.FTZ R37, R76, R36 ;  /* 0x000000244c257220 */ /* 0x000fe20000410000 */
[----:B------:R-:W-:Y:S01]  /*7ff0*/  FFMA.FTZ R50, -R195, R195, 1 ;  /* 0x3f800000c3327423 */ /* 0x000fe200000101c3 */
[----:B------:R-:W-:Y:S01]  /*8000*/  FMUL.FTZ R49, R33, R49 ;  /* 0x0000003121317220 */ /* 0x000fe20000410000 */
[----:B------:R-:W-:Y:S01]  /*8010*/  FMUL.FTZ R28, R19, R51 ;  /* 0x00000033131c7220 */ /* 0x000fe20000410000 */
[----:B------:R-:W3:Y:S01]  /*8020*/  SHFL.IDX PT, R79, R74, R232, 0x1f ;  /* 0x00001fe84a4f7589 */ /* 0x000ee200000e0000 */
[----:B------:R-:W-:-:S03]  /*8030*/  FMUL.FTZ R46, R46, R77 ;  /* 0x0000004d2e2e7220 */ /* 0x000fc60000410000 */
[----:B------:R-:W3:Y:S01]  /*8040*/  SHFL.IDX PT, R76, R74, R231, 0x1f ;  /* 0x00001fe74a4c7589 */ /* 0x000ee200000e0000 */
[----:B------:R-:W-:-:S03]  /*8050*/  FMUL.FTZ R50, R50, R49 ;  /* 0x0000003132327220 */ /* 0x000fc60000410000 */
[----:B------:R-:W3:Y:S01]  /*8060*/  SHFL.IDX PT, R75, R74, R233, 0x1f ;  /* 0x00001fe94a4b7589 */ /* 0x000ee200000e0000 */
[----:B------:R-:W-:Y:S01]  /*8070*/  FMUL.FTZ R72, R72, R35 ;  /* 0x0000002348487220 */ /* 0x000fe20000410000 */
[----:B------:R-:W-:Y:S02]  /*8080*/  FMUL.FTZ R49, R99, R28 ;  /* 0x0000001c63317220 */ /* 0x000fe40000410000 */
[----:B------:R-:W3:Y:S01]  /*8090*/  SHFL.IDX PT, R83, R74, R9, 0x1f ;  /* 0x00001f094a537589 */ /* 0x000ee200000e0000 */
[----:B------:R-:W1:Y:S03]  /*80a0*/  MUFU.EX2 R35, R216 ;  /* 0x000000d800237308 */ /* 0x000e660000000800 */
[----:B------:R-:W3:Y:S04]  /*80b0*/  SHFL.IDX PT, R77, R74, R230, 0x1f ;  /* 0x00001fe64a4d7589 */ /* 0x000ee800000e0000 */
[----:B------:R-:W3:Y:S01]  /*80c0*/  SHFL.IDX PT, R28, R74, R229, 0x1f ;  /* 0x00001fe54a1c7589 */ /* 0x000ee200000e0000 */
[----:B------:R-:W-:Y:S01]  /*80d0*/  FADD.FTZ R45, R45, -R219 ;  /* 0x800000db2d2d7221 */ /* 0x000fe20000010000 */
[----:B------:R-:W-:-:S02]  /*80e0*/  FADD.FTZ R44, R44, -R218 ;  /* 0x800000da2c2c7221 */ /* 0x000fc40000010000 */
[----:B------:R3:W3:Y:S01]  /*80f0*/  SHFL.IDX PT, R78, R74, R234, 0x1f ;  /* 0x00001fea4a4e7589 */ /* 0x0006e200000e0000 */
[----:B------:R-:W-:Y:S01]  /*8100*/  FMUL.FTZ R45, R25, R45 ;  /* 0x0000002d192d7220 */ /* 0x000fe20000410000 */
[----:B----4-:R-:W-:Y:S01]  /*8110*/  FADD.FTZ R55, R55, -R226 ;  /* 0x800000e237377221 */ /* 0x010fe20000010000 */
[----:B------:R-:W-:Y:S01]  /*8120*/  FMUL.FTZ R44, R12, R44 ;  /* 0x0000002c0c2c7220 */ /* 0x000fe20000410000 */
[----:B------:R-:W-:Y:S01]  /*8130*/  FADD.FTZ R52, R52, -R228 ;  /* 0x800000e434347221 */ /* 0x000fe20000010000 */
[----:B------:R-:W4:Y:S01]  /*8140*/  MUFU.EX2 R36, R206 ;  /* 0x000000ce00247308 */ /* 0x000f220000000800 */
[----:B------:R-:W-:Y:S01]  /*8150*/  FMUL.FTZ R45, R82, R45 ;  /* 0x0000002d522d7220 */ /* 0x000fe20000410000 */
[----:B------:R-:W-:Y:S01]  /*8160*/  FADD.FTZ R53, R53, -R226 ;  /* 0x800000e235357221 */ /* 0x000fe20000010000 */
[----:B------:R-:W-:Y:S01]  /*8170*/  FMUL.FTZ R44, R81, R44 ;  /* 0x0000002c512c7220 */ /* 0x000fe20000410000 */
[----:B-1----:R-:W-:Y:S01]  /*8180*/  FMUL.FTZ R82, R35, R55 ;  /* 0x0000003723527220 */ /* 0x002fe20000410000 */
[--C-:B------:R-:W-:Y:S01]  /*8190*/  FADD.FTZ R57, R57, -R80.reuse ;  /* 0x8000005039397221 */ /* 0x100fe20000010000 */
[----:B------:R-:W-:Y:S01]  /*81a0*/  FMUL.FTZ R81, R20, R52 ;  /* 0x0000003414517220 */ /* 0x000fe20000410000 */
[----:B------:R-:W-:Y:S01]  /*81b0*/  FADD.FTZ R80, R59, -R80 ;  /* 0x800000503b507221 */ /* 0x000fe20000010000 */
[----:B---3--:R-:W-:Y:S01]  /*81c0*/  FADD.FTZ R55, R60, -R79 ;  /* 0x8000004f3c377221 */ /* 0x008fe20000010000 */
[----:B------:R-:W-:Y:S01]  /*81d0*/  FADD.FTZ R60, R63, -R76 ;  /* 0x8000004c3f3c7221 */ /* 0x000fe20000010000 */
[--C-:B------:R-:W-:Y:S01]  /*81e0*/  FADD.FTZ R68, R68, -R75.reuse ;  /* 0x8000004b44447221 */ /* 0x100fe20000010000 */
[----:B------:R-:W-:Y:S01]  /*81f0*/  FADD.FTZ R63, R70, -R75 ;  /* 0x8000004b463f7221 */ /* 0x000fe20000010000 */
[----:B------:R-:W1:Y:S01]  /*8200*/  MUFU.EX2 R74, R213 ;  /* 0x000000d5004a7308 */ /* 0x000e620000000800 */
[----:B------:R-:W-:Y:S01]  /*8210*/  FMUL.FTZ R52, R34, R53 ;  /* 0x0000003522347220 */ /* 0x000fe20000410000 */
[----:B------:R-:W-:Y:S01]  /*8220*/  FADD.FTZ R58, R58, -R83 ;  /* 0x800000533a3a7221 */ /* 0x000fe20000010000 */
[--C-:B------:R-:W-:Y:S01]  /*8230*/  FADD.FTZ R64, R64, -R77.reuse ;  /* 0x8000004d40407221 */ /* 0x100fe20000010000 */
[----:B------:R-:W-:Y:S01]  /*8240*/  FADD.FTZ R59, R66, -R77 ;  /* 0x8000004d423b7221 */ /* 0x000fe20000010000 */
[----:B------:R-:W-:Y:S01]  /*8250*/  FMUL.FTZ R53, R100, R81 ;  /* 0x0000005164357220 */ /* 0x000fe20000410000 */
[----:B------:R-:W-:Y:S01]  /*8260*/  FFMA.FTZ R77, -R107, R107, 1 ;  /* 0x3f8000006b4d7423 */ /* 0x000fe2000001016b */
[----:B------:R-:W-:Y:S01]  /*8270*/  FMUL.FTZ R80, R201, R80 ;  /* 0x00000050c9507220 */ /* 0x000fe20000410000 */
[----:B------:R-:W3:Y:S01]  /*8280*/  MUFU.EX2 R75, R214 ;  /* 0x000000d6004b7308 */ /* 0x000ee20000000800 */
[----:B------:R-:W-:Y:S01]  /*8290*/  FADD.FTZ R81, R56, -R83 ;  /* 0x8000005338517221 */ /* 0x000fe20000010000 */
[----:B------:R-:W-:Y:S01]  /*82a0*/  FADD.FTZ R62, R62, -R79 ;  /* 0x8000004f3e3e7221 */ /* 0x000fe20000010000 */
[----:B------:R-:W-:Y:S01]  /*82b0*/  FADD.FTZ R56, R65, -R28 ;  /* 0x8000001c41387221 */ /* 0x000fe20000010000 */
[----:B------:R-:W-:Y:S01]  /*82c0*/  FADD.FTZ R54, R54, -R228 ;  /* 0x800000e436367221 */ /* 0x000fe20000010000 */
[----:B------:R-:W-:Y:S01]  /*82d0*/  FMUL.FTZ R65, R199, R58 ;  /* 0x0000003ac7417220 */ /* 0x000fe20000410000 */
[----:B------:R-:W-:Y:S01]  /*82e0*/  FMUL.FTZ R58, R200, R57 ;  /* 0x00000039c83a7220 */ /* 0x000fe20000410000 */
        /* <DEDUP_REMOVED lines=9> */
[----:B------:R-:W-:Y:S01]  /*8380*/  FFMA.FTZ R76, -R104, R104, 1 ;  /* 0x3f800000684c7423 */ /* 0x000fe20000010168 */
[----:B----4-:R-:W-:Y:S01]  /*8390*/  FMUL.FTZ R81, R36, R81 ;  /* 0x0000005124517220 */ /* 0x010fe20000410000 */
[----:B------:R-:W-:Y:S01]  /*83a0*/  FMUL.FTZ R57, R209, R56 ;  /* 0x00000038d1397220 */ /* 0x000fe20000410000 */
[----:B------:R-:W-:Y:S01]  /*83b0*/  FMUL.FTZ R51, R51, R54 ;  /* 0x0000003633337220 */ /* 0x000fe20000410000 */
[--C-:B------:R-:W-:Y:S01]  /*83c0*/  FADD.FTZ R69, R69, -R78.reuse ;  /* 0x8000004e45457221 */ /* 0x100fe20000010000 */
[----:B------:R-:W-:Y:S01]  /*83d0*/  FFMA.FTZ R98, -R113, R113, 1 ;  /* 0x3f80000071627423 */ /* 0x000fe20000010171 */
[----:B------:R-:W-:Y:S01]  /*83e0*/  FFMA.FTZ R99, -R115, R115, 1 ;  /* 0x3f80000073637423 */ /* 0x000fe20000010173 */
[----:B------:R-:W-:Y:S01]  /*83f0*/  FMUL.FTZ R56, R210, R67 ;  /* 0x00000043d2387220 */ /* 0x000fe20000410000 */
[----:B------:R-:W-:Y:S01]  /*8400*/  FMUL.FTZ R54, R101, R52 ;  /* 0x0000003465367220 */ /* 0x000fe20000410000 */
[----:B------:R-:W-:Y:S01]  /*8410*/  FADD.FTZ R28, R71, -R78 ;  /* 0x8000004e471c7221 */ /* 0x000fe20000010000 */
        /* <DEDUP_REMOVED lines=9> */
[----:B------:R-:W-:Y:S01]  /*84b0*/  FMUL.FTZ R98, R98, R57 ;  /* 0x0000003962627220 */ /* 0x000fe20000410000 */
[----:B------:R-:W-:Y:S01]  /*84c0*/  FMUL.FTZ R99, R99, R56 ;  /* 0x0000003863637220 */ /* 0x000fe20000410000 */
[----:B-1----:R-:W-:Y:S01]  /*84d0*/  FMUL.FTZ R69, R74, R69 ;  /* 0x000000454a457220 */ /* 0x002fe20000410000 */
[----:B------:R-:W-:Y:S01]  /*84e0*/  F2FP.F16.F32.PACK_AB R71, R29, R30 ;  /* 0x0000001e1d47723e */ /* 0x000fe200000000ff */
[----:B------:R-:W-:Y:S01]  /*84f0*/  FFMA.FTZ R83, -R112, R112, 1 ;  /* 0x3f80000070537423 */ /* 0x000fe20000010170 */
[----:B------:R-:W-:Y:S01]  /*8500*/  FFMA.FTZ R84, -R114, R114, 1 ;  /* 0x3f80000072547423 */ /* 0x000fe20000010172 */
        /* <DEDUP_REMOVED lines=25> */
[----:B------:R-:W-:Y:S01]  /*86a0*/  UMOV UR6, UR4 ;  /* 0x0000000400067c82 */ /* 0x000fe20008000000 */
[----:B------:R-:W-:Y:S01]  /*86b0*/  F2FP.F16.F32.PACK_AB R62, R45, R44 ;  /* 0x0000002c2d3e723e */ /* 0x000fe200000000ff */
[----:B------:R-:W-:Y:S01]  /*86c0*/  UMOV UR7, 0x40000040 ;  /* 0x4000004000077882 */ /* 0x000fe20000000000 */
[----:B------:R-:W-:Y:S01]  /*86d0*/  F2FP.F16.F32.PACK_AB R63, R48, R43 ;  /* 0x0000002b303f723e */ /* 0x000fe200000000ff */
[----:B------:R-:W3:Y:S01]  /*86e0*/  LDL R37, [R1+0x24] ;  /* 0x0000240001257983 */ /* 0x000ee20000100800 */
        /* <DEDUP_REMOVED lines=78> */
[----:B------:R-:W-:Y:S01]  /*8bd0*/  UMOV UR5, 0x40000040 ;  /* 0x4000004000057882 */ /* 0x000fe20000000000 */
[----:B------:R-:W-:Y:S02]  /*8be0*/  WARPGROUP.DEPBAR.LE gsb0, 0x0 ;  /* 0x00008000000079c5 */ /* 0x000fe40000010000 */
[----:B------:R2:W-:Y:S06]  /*8bf0*/  MEMBAR.ALL.CTA ;  /* 0x0000000000007992 */ /* 0x0005ec0000008000 */
[----:B--2---:R-:W2:Y:S02]  /*8c00*/  FENCE.VIEW.ASYNC.S ;  /* 0x00000000000073c6 */ /* 0x004ea40000000000 */
[----:B--2---:R-:W-:Y:S06]  /*8c10*/  BAR.SYNC.DEFER_BLOCKING 0x9, 0x100 ;  /* 0x0244000000007b1d */ /* 0x004fec0000010000 */
[----:B------:R-:W-:-:S06]  /*8c20*/  WARPGROUP.ARRIVE ;  /* 0x00000000000079c5 */ /* 0x000fcc0000000000 */
[----:B------:R-:W-:Y:S01]  /*8c30*/  HGMMA.64x16x16.F32 R40, gdesc[UR4].tnspA, RZ, !UPT, gsb0 ;  /* 0x20200000042879f0 */ /* 0x000fe2000c0008ff */
[----:B------:R-:W-:Y:S01]  /*8c40*/  UIADD3 UR10, UR6, 0x100, URZ ;  /* 0x00000100060a7890 */ /* 0x000fe2000fffe03f */
[----:B------:R-:W-:Y:S01]  /*8c50*/  UMOV UR8, UR4 ;  /* 0x0000000400087c82 */ /* 0x000fe20008000000 */
[----:B------:R-:W-:Y:S01]  /*8c60*/  UMOV UR9, UR5 ;  /* 0x0000000500097c82 */ /* 0x000fe20008000000 */
[----:B------:R-:W-:Y:S01]  /*8c70*/  UMOV UR11, 0x40000040 ;  /* 0x40000040000b7882 */ /* 0x000fe20000000000 */
[----:B------:R-:W-:Y:S02]  /*8c80*/  WARPGROUP.DEPBAR.LE gsb0, 0x0 ;  /* 0x00008000000079c5 */ /* 0x000fe40000010000 */
[----:B------:R-:W-:-:S06]  /*8c90*/  WARPGROUP.ARRIVE ;  /* 0x00000000000079c5 */ /* 0x000fcc0000000000 */
[----:B------:R-:W-:Y:S01]  /*8ca0*/  HGMMA.64x16x16.F32 R32, gdesc[UR8].tnspA, RZ, !UPT, gsb0 ;  /* 0x20200000082079f0 */ /* 0x000fe2000c0008ff */
[----:B------:R-:W-:Y:S01]  /*8cb0*/  UIADD3 UR12, UR6, 0x200, URZ ;  /* 0x00000200060c7890 */ /* 0x000fe2000fffe03f */
[----:B------:R-:W-:Y:S01]  /*8cc0*/  UMOV UR8, UR4 ;  /* 0x0000000400087c82 */ /* 0x000fe20008000000 */
[----:B------:R-:W-:Y:S01]  /*8cd0*/  UMOV UR9, UR5 ;  /* 0x0000000500097c82 */ /* 0x000fe20008000000 */
[----:B------:R-:W-:-:S04]  /*8ce0*/  UMOV UR11, 0x40000040 ;  /* 0x40000040000b7882 */ /* 0x000fc80000000000 */
        /* <DEDUP_REMOVED lines=139> */
[----:B-1----:R-:W-:Y:S05]  /*95a0*/  @!P0 BRA `(.L_x_2443) ;  /* 0x0000000000048947 */ /* 0x002fea0003800000 */
[----:B------:R-:W-:Y:S01]  /*95b0*/  BPT.TRAP 0x1 ;  /* 0x000000040000795c */ /* 0x000fe20000300000 */
.L_x_2443:
        /* <DEDUP_REMOVED lines=13> */
[----:B------:R-:W-:Y:S02]  /*9690*/  VIADD R11, R10, 0x9 ;  /* 0x000000090a0b7836 */ /* 0x000fe40000000000 */
[----:B------:R-:W1:Y:S02]  /*96a0*/  S2R R10, SR_TID.X ;  /* 0x00000000000a7919 */ /* 0x000e640000002100 */
        /* <DEDUP_REMOVED lines=43> */
.L_x_2444:
[----:B------:R-:W-:Y:S01]  /*9960*/  VIADD R16, R16, 0x1 ;  /* 0x0000000110107836 */ /* 0x000fe20000000000 */
[----:B------:R-:W-:Y:S01]  /*9970*/  IADD3 R6, R6, 0x26820, RZ ;  /* 0x0002682006067810 */ /* 0x000fe20007ffe0ff */
[----:B------:R-:W-:-:S03]  /*9980*/  VIADD R0, R0, 0x1 ;  /* 0x0000000100007836 */ /* 0x000fc60000000000 */
[----:B------:R-:W-:Y:S02]  /*9990*/  ISETP.GE.AND P1, PT, R16, UR37, PT ;  /* 0x0000002510007c0c */ /* 0x000fe4000bf26270 */
[C---:B------:R-:W-:Y:S02]  /*99a0*/  ISETP.NE.AND P0, PT, R0.reuse, 0x2, PT ;  /* 0x000000020000780c */ /* 0x040fe40003f05270 */
[----:B------:R-:W-:Y:S02]  /*99b0*/  PRMT R6, RZ, 0x654, R6 ;  /* 0x00000654ff067816 */ /* 0x000fe40000000006 */
[----:B--2---:R-:W-:Y:S02]  /*99c0*/  SEL R5, RZ, 0x1, P0 ;  /* 0x00000001ff057807 */ /* 0x004fe40000000000 */
[----:B------:R3:W-:Y:S01]  /*99d0*/  SYNCS.ARRIVE.TRANS64.RED.A1T0 RZ, [R6+URZ], RZ ;  /* 0x000000ff06ff79a7 */ /* 0x0007e2000810043f */
[----:B------:R-:W-:Y:S02]  /*99e0*/  SEL R0, R0, RZ, P0 ;  /* 0x000000ff00007207 */ /* 0x000fe40000000000 */
[----:B------:R-:W-:-:S02]  /*99f0*/  LOP3.LUT R4, R4, R5, RZ, 0x3c, !PT ;  /* 0x0000000504047212 */ /* 0x000fc400078e3cff */
[----:B------:R-:W-:Y:S05]  /*9a00*/  @!P1 BRA `(.L_x_2445) ;  /* 0xffffffc400309947 */ /* 0x000fea000383ffff */
.L_x_2434:
        /* <DEDUP_REMOVED lines=34> */
.L_x_2414:
[----:B------:R-:W-:Y:S05]  /*9c30*/  @P0 BRA `(.L_x_2446) ;  /* 0x0000000800c80947 */ /* 0x000fea0003800000 */
[----:B------:R-:W4:Y:S01]  /*9c40*/  S2R R3, SR_CgaCtaId ;  /* 0x0000000000037919 */ /* 0x000f220000008800 */
[----:B------:R-:W-:-:S04]  /*9c50*/  MOV R0, 0x400 ;  /* 0x0000040000007802 */ /* 0x000fc80000000f00 */
[----:B----4-:R-:W-:-:S04]  /*9c60*/  LEA R17, R3, R0, 0x18 ;  /* 0x0000000003117211 */ /* 0x010fc800078ec0ff */
[----:B------:R-:W-:-:S13]  /*9c70*/  LOP3.LUT P0, RZ, R17, 0x3ff, RZ, 0xc0, !PT ;  /* 0x000003ff11ff7812 */ /* 0x000fda000780c0ff */
[----:B------:R-:W-:Y:S05]  /*9c80*/  @!P0 BRA `(.L_x_2447) ;  /* 0x0000000000408947 */ /* 0x000fea0003800000 */
[----:B------:R-:W-:Y:S01]  /*9c90*/  MOV R0, 0x0 ;  /* 0x0000000000007802 */ /* 0x000fe20000000f00 */
[----:B------:R-:W-:Y:S01]  /*9ca0*/  ULDC.64 UR4, c[0x4][0x90] ;  /* 0x0100240000047ab9 */ /* 0x000fe20000000a00 */
[----:B------:R-:W-:Y:S01]  /*9cb0*/  ULDC.64 UR6, c[0x4][0x98] ;  /* 0x0100260000067ab9 */ /* 0x000fe20000000a00 */
[----:B------:R-:W-:Y:S01]  /*9cc0*/  MOV R4, UR4 ;  /* 0x0000000400047c02 */ /* 0x000fe20008000f00 */
[----:B------:R4:W4:Y:S01]  /*9cd0*/  LDC.64 R2, c[0x4][R0] ;  /* 0x0100000000027b82 */ /* 0x0009220000000a00 */
[----:B------:R-:W-:Y:S01]  /*9ce0*/  IMAD.U32 R5, RZ, RZ, UR5 ;  /* 0x00000005ff057e24 */ /* 0x000fe2000f8e00ff */
[----:B------:R-:W-:Y:S01]  /*9cf0*/  ULDC.64 UR4, c[0x4][0x18] ;  /* 0x0100060000047ab9 */ /* 0x000fe20000000a00 */
[----:B---3--:R-:W-:Y:S01]  /*9d00*/  IMAD.U32 R6, RZ, RZ, UR6 ;  /* 0x00000006ff067e24 */ /* 0x008fe2000f8e00ff */
[----:B------:R-:W-:Y:S01]  /*9d10*/  MOV R7, UR7 ;  /* 0x0000000700077c02 */ /* 0x000fe20008000f00 */
[----:B------:R-:W-:Y:S01]  /*9d20*/  IMAD.U32 R10, RZ, RZ, UR4 ;  /* 0x00000004ff0a7e24 */ /* 0x000fe2000f8e00ff */
[----:B--2---:R-:W-:Y:S01]  /*9d30*/  MOV R8, 0x70 ;  /* 0x0000007000087802 */ /* 0x004fe20000000f00 */
[----:B------:R-:W-:-:S02]  /*9d40*/  IMAD.U32 R11, RZ, RZ, UR5 ;  /* 0x00000005ff0b7e24 */ /* 0x000fc4000f8e00ff */
[----:B------:R-:W-:Y:S02]  /*9d50*/  IMAD.MOV.U32 R12, RZ, RZ, 0x1 ;  /* 0x00000001ff0c7424 */ /* 0x000fe400078e00ff */
[----:B-1----:R-:W-:-:S07]  /*9d60*/  IMAD.MOV.U32 R13, RZ, RZ, RZ ;  /* 0x000000ffff0d7224 */ /* 0x002fce00078e00ff */
[----:B------:R-:W-:-:S07]  /*9d70*/  LEPC R20, `(.L_x_2447) ;  /* 0x000000001014794e */ /* 0x000fce0000000000 */
[----:B----4-:R-:W-:Y:S05]  /*9d80*/  CALL.ABS.NOINC R2 ;  /* 0x0000000002007343 */ /* 0x010fea0003c00000 */
.L_x_2447:
        /* <DEDUP_REMOVED lines=11> */
[----:B---3--:R-:W-:Y:S01]  /*9e40*/  MOV R6, UR4 ;  /* 0x0000000400067c02 */ /* 0x008fe20008000f00 */
[----:B------:R-:W-:Y:S01]  /*9e50*/  IMAD.U32 R7, RZ, RZ, UR5 ;  /* 0x00000005ff077e24 */ /* 0x000fe2000f8e00ff */
[----:B------:R-:W-:Y:S01]  /*9e60*/  MOV R11, UR7 ;  /* 0x00000007000b7c02 */ /* 0x000fe20008000f00 */
[----:B--2---:R-:W-:Y:S01]  /*9e70*/  IMAD.MOV.U32 R8, RZ, RZ, 0x70 ;  /* 0x00000070ff087424 */ /* 0x004fe200078e00ff */
[----:B-1----:R-:W-:Y:S01]  /*9e80*/  MOV R13, RZ ;  /* 0x000000ff000d7202 */ /* 0x002fe20000000f00 */
[----:B------:R-:W-:-:S07]  /*9e90*/  IMAD.MOV.U32 R12, RZ, RZ, 0x1 ;  /* 0x00000001ff0c7424 */ /* 0x000fce00078e00ff */
[----:B------:R-:W-:-:S07]  /*9ea0*/  LEPC R20, `(.L_x_2448) ;  /* 0x000000001014794e */ /* 0x000fce0000000000 */
[----:B----4-:R-:W-:Y:S05]  /*9eb0*/  CALL.ABS.NOINC R2 ;  /* 0x0000000002007343 */ /* 0x010fea0003c00000 */
.L_x_2448:
        /* <DEDUP_REMOVED lines=9> */
[----:B---3--:R-:W-:Y:S01]  /*9f50*/  MOV R6, UR6 ;  /* 0x0000000600067c02 */ /* 0x008fe20008000f00 */
[----:B------:R-:W-:Y:S01]  /*9f60*/  IMAD.U32 R7, RZ, RZ, UR7 ;  /* 0x00000007ff077e24 */ /* 0x000fe2000f8e00ff */
[----:B------:R-:W-:Y:S01]  /*9f70*/  MOV R11, UR5 ;  /* 0x00000005000b7c02 */ /* 0x000fe20008000f00 */
[----:B------:R-:W-:Y:S01]  /*9f80*/  IMAD.U32 R10, RZ, RZ, UR4 ;  /* 0x00000004ff0a7e24 */ /* 0x000fe2000f8e00ff */
[----:B-1----:R-:W-:Y:S01]  /*9f90*/  MOV R13, RZ ;  /* 0x000000ff000d7202 */ /* 0x002fe20000000f00 */
[----:B--2---:R-:W-:-:S02]  /*9fa0*/  IMAD.MOV.U32 R8, RZ, RZ, 0x70 ;  /* 0x00000070ff087424 */ /* 0x004fc400078e00ff */
[----:B------:R-:W-:-:S07]  /*9fb0*/  IMAD.MOV.U32 R12, RZ, RZ, 0x1 ;  /* 0x00000001ff0c7424 */ /* 0x000fce00078e00ff */
[----:B------:R-:W-:-:S07]  /*9fc0*/  LEPC R20, `(.L_x_2449) ;  /* 0x000000001014794e */ /* 0x000fce0000000000 */
[----:B----4-:R-:W-:Y:S05]  /*9fd0*/  CALL.ABS.NOINC R2 ;  /* 0x0000000002007343 */ /* 0x010fea0003c00000 */
.L_x_2449:
        /* <DEDUP_REMOVED lines=18> */
.L_x_2450:
[----:B------:R-:W4:Y:S01]  /*a100*/  S2R R0, SR_TID.X ;  /* 0x0000000000007919 */ /* 0x000f220000002100 */
        /* <DEDUP_REMOVED lines=17> */
[----:B----4-:R-:W-:Y:S01]  /*a220*/  VIADD R7, R0, 0xffffff80 ;  /* 0xffffff8000077836 */ /* 0x010fe20000000000 */
        /* <DEDUP_REMOVED lines=8> */
[----:B---3--:R-:W-:Y:S01]  /*a2b0*/  SHF.R.S32.HI R6, RZ, 0x5, R2 ;  /* 0x00000005ff067819 */ /* 0x008fe20000011402 */
[----:B------:R-:W-:Y:S01]  /*a2c0*/  IMAD.IADD R0, R7, 0x1, -R0 ;  /* 0x0000000107007824 */ /* 0x000fe200078e0a00 */
[----:B------:R-:W-:Y:S01]  /*a2d0*/  F2FP.F16.F32.PACK_AB R122, R125, R124 ;  /* 0x0000007c7d7a723e */ /* 0x000fe200000000ff */
[----:B------:R-:W-:Y:S01]  /*a2e0*/  IMAD.SHL.U32 R7, R4, 0x8, RZ ;  /* 0x0000000804077824 */ /* 0x000fe200078e00ff */
[----:B------:R-:W-:Y:S02]  /*a2f0*/  F2FP.F16.F32.PACK_AB R123, R127, R126 ;  /* 0x0000007e7f7b723e */ /* 0x000fe400000000ff */
[----:B------:R-:W-:Y:S02]  /*a300*/  SHF.R.S32.HI R3, RZ, 0x1f, R0 ;  /* 0x0000001fff037819 */ /* 0x000fe40000011400 */
[----:B------:R-:W-:Y:S02]  /*a310*/  F2FP.F16.F32.PACK_AB R129, R131, R130 ;  /* 0x000000828381723e */ /* 0x000fe400000000ff */
[----:B------:R-:W-:-:S02]  /*a320*/  LEA.HI R3, R3, R0, RZ, 0x3 ;  /* 0x0000000003037211 */ /* 0x000fc400078f18ff */
[----:B------:R-:W-:Y:S02]  /*a330*/  F2FP.F16.F32.PACK_AB R136, R137, R136 ;  /* 0x000000888988723e */ /* 0x000fe400000000ff */
[C---:B------:R-:W-:Y:S02]  /*a340*/  LOP3.LUT R5, R3.reuse, 0xfffffff8, RZ, 0xc0, !PT ;  /* 0xfffffff803057812 */ /* 0x040fe400078ec0ff */
[----:B------:R-:W-:Y:S02]  /*a350*/  SHF.L.U32 R3, R3, 0x6, RZ ;  /* 0x0000000603037819 */ /* 0x000fe400000006ff */
[----:B------:R-:W-:Y:S02]  /*a360*/  IADD3 R5, R0, -R5, RZ ;  /* 0x8000000500057210 */ /* 0x000fe40007ffe0ff */
[----:B------:R-:W-:Y:S02]  /*a370*/  LOP3.LUT R3, R3, 0x7ffffe00, RZ, 0xc0, !PT ;  /* 0x7ffffe0003037812 */ /* 0x000fe400078ec0ff */
[C---:B------:R-:W-:Y:S01]  /*a380*/  R2P PR, R5.reuse, 0x6 ;  /* 0x0000000605007804 */ /* 0x040fe20000000000 */
[----:B------:R-:W-:Y:S01]  /*a390*/  IMAD.SHL.U32 R0, R5, 0x40, RZ ;  /* 0x0000004005007824 */ /* 0x000fe200078e00ff */
[----:B------:R-:W-:Y:S01]  /*a3a0*/  F2FP.F16.F32.PACK_AB R130, R133, R132 ;  /* 0x000000848582723e */ /* 0x000fe200000000ff */
[----:B------:R-:W-:Y:S01]  /*a3b0*/  IMAD R3, R6, 0x400, R3 ;  /* 0x0000040006037824 */ /* 0x000fe200078e0203 */
[----:B------:R-:W-:Y:S01]  /*a3c0*/  F2FP.F16.F32.PACK_AB R131, R135, R134 ;  /* 0x000000868783723e */ /* 0x000fe200000000ff */
[----:B------:R-:W-:Y:S01]  /*a3d0*/  IMAD.MOV.U32 R5, RZ, RZ, 0x40 ;  /* 0x00000040ff057424 */ /* 0x000fe200078e00ff */
[----:B------:R-:W-:-:S02]  /*a3e0*/  LOP3.LUT R0, R0, 0x1c0, RZ, 0xc0, !PT ;  /* 0x000001c000007812 */ /* 0x000fc400078ec0ff */
[----:B------:R-:W-:Y:S02]  /*a3f0*/  F2FP.F16.F32.PACK_AB R137, R139, R138 ;  /* 0x0000008a8b89723e */ /* 0x000fe400000000ff */
[----:B------:R-:W-:Y:S02]  /*a400*/  LOP3.LUT R7, R0, 0x8, R7, 0xf8, !PT ;  /* 0x0000000800077812 */ /* 0x000fe400078ef807 */
[----:B------:R-:W-:Y:S02]  /*a410*/  SHF.R.U32.HI R0, RZ, 0x3, R0 ;  /* 0x00000003ff007819 */ /* 0x000fe40000011600 */
[----:B------:R-:W-:Y:S02]  /*a420*/  SEL R5, R5, 0xffffffc0, !P2 ;  /* 0xffffffc005057807 */ /* 0x000fe40005000000 */
[----:B------:R-:W-:Y:S02]  /*a430*/  LOP3.LUT R0, R7, R0, RZ, 0x3c, !PT ;  /* 0x0000000007007212 */ /* 0x000fe400078e3cff */
[----:B------:R-:W-:-:S02]  /*a440*/  F2FP.F16.F32.PACK_AB R144, R145, R144 ;  /* 0x000000909190723e */ /* 0x000fc400000000ff */
[----:B------:R-:W-:Y:S01]  /*a450*/  F2FP.F16.F32.PACK_AB R138, R141, R140 ;  /* 0x0000008c8d8a723e */ /* 0x000fe200000000ff */
[----:B------:R-:W-:Y:S01]  /*a460*/  IMAD.IADD R0, R0, 0x1, R3 ;  /* 0x0000000100007824 */ /* 0x000fe200078e0203 */
[----:B------:R-:W-:Y:S02]  /*a470*/  MOV R3, 0x20 ;  /* 0x0000002000037802 */ /* 0x000fe40000000f00 */
[----:B------:R-:W-:Y:S01]  /*a480*/  F2FP.F16.F32.PACK_AB R139, R143, R142 ;  /* 0x0000008e8f8b723e */ /* 0x000fe200000000ff */
[----:B------:R-:W-:Y:S01]  /*a490*/  IMAD R0, R0, 0x2, R17 ;  /* 0x0000000200007824 */ /* 0x000fe200078e0211 */
[----:B------:R-:W-:Y:S02]  /*a4a0*/  SEL R3, R3, 0xffffffe0, !P1 ;  /* 0xffffffe003037807 */ /* 0x000fe40004800000 */
[----:B------:R-:W-:Y:S02]  /*a4b0*/  F2FP.F16.F32.PACK_AB R145, R147, R146 ;  /* 0x000000929391723e */ /* 0x000fe400000000ff */
[--C-:B------:R-:W-:Y:S01]  /*a4c0*/  IADD3 R4, R5, 0x4000, R0.reuse ;  /* 0x0000400005047810 */ /* 0x100fe20007ffe000 */
[----:B------:R-:W-:Y:S01]  /*a4d0*/  STSM.16.M88.4 [R0+0x4000], R152 ;  /* 0x0040009800007844 */ /* 0x000fe20000000200 */
[----:B------:R-:W-:-:S02]  /*a4e0*/  IADD3 R2, R3, 0x4000, R0 ;  /* 0x0000400003027810 */ /* 0x000fc40007ffe000 */
[----:B------:R-:W-:Y:S01]  /*a4f0*/  IADD3 R3, R3, R4, RZ ;  /* 0x0000000403037210 */ /* 0x000fe20007ffe0ff */
[----:B------:R-:W3:Y:S01]  /*a500*/  SHFL.IDX PT, R5, R6, RZ, 0x1f ;  /* 0x00001fff06057589 */ /* 0x000ee200000e0000 */
[----:B------:R-:W-:Y:S02]  /*a510*/  F2FP.F16.F32.PACK_AB R146, R149, R148 ;  /* 0x000000949592723e */ /* 0x000fe400000000ff */
[----:B------:R-:W-:Y:S01]  /*a520*/  F2FP.F16.F32.PACK_AB R147, R151, R150 ;  /* 0x000000969793723e */ /* 0x000fe200000000ff */
[----:B------:R4:W-:Y:S04]  /*a530*/  STSM.16.M88.4 [R2], R160 ;  /* 0x000000a002007844 */ /* 0x0009e80000000200 */
[----:B------:R4:W-:Y:S04]  /*a540*/  STSM.16.M88.4 [R4], R168 ;  /* 0x000000a804007844 */ /* 0x0009e80000000200 */
[----:B------:R4:W-:Y:S04]  /*a550*/  STSM.16.M88.4 [R3], R176 ;  /* 0x000000b003007844 */ /* 0x0009e80000000200 */
[----:B------:R4:W-:Y:S04]  /*a560*/  STSM.16.M88.4 [R0], R120 ;  /* 0x0000007800007844 */ /* 0x0009e80000000200 */
[----:B------:R4:W-:Y:S04]  /*a570*/  STSM.16.M88.4 [R2+-0x4000], R128 ;  /* 0xffc0008002007844 */ /* 0x0009e80000000200 */
[----:B------:R4:W-:Y:S01]  /*a580*/  STSM.16.M88.4 [R4+-0x4000], R136 ;  /* 0xffc0008804007844 */ /* 0x0009e20000000200 */
[----:B---3--:R-:W-:-:S03]  /*a590*/  ISETP.NE.AND P0, PT, R5, 0x7, PT ;  /* 0x000000070500780c */ /* 0x008fc60003f05270 */
[----:B------:R4:W-:Y:S01]  /*a5a0*/  STSM.16.M88.4 [R3+-0x4000], R144 ;  /* 0xffc0009003007844 */ /* 0x0009e20000000200 */
[----:B------:R-:W-:Y:S01]  /*a5b0*/  @!PT LDS RZ, [RZ] ;  /* 0x00000000fffff984 */ /* 0x000fe20000000800 */
[----:B------:R-:W-:Y:S01]  /*a5c0*/  @!PT LDS RZ, [RZ] ;  /* 0x00000000fffff984 */ /* 0x000fe20000000800 */
[----:B------:R-:W-:Y:S01]  /*a5d0*/  @!PT LDS RZ, [RZ] ;  /* 0x00000000fffff984 */ /* 0x000fe20000000800 */
[----:B------:R3:W-:Y:S06]  /*a5e0*/  MEMBAR.ALL.CTA ;  /* 0x0000000000007992 */ /* 0x0007ec0000008000 */
[----:B---3--:R-:W3:Y:S02]  /*a5f0*/  FENCE.VIEW.ASYNC.S ;  /* 0x00000000000073c6 */ /* 0x008ee40000000000 */
[----:B---3--:R-:W-:Y:S06]  /*a600*/  BAR.ARV 0x1, 0x120 ;  /* 0x0044800000007b1d */ /* 0x008fec0000002000 */
[----:B------:R-:W-:Y:S05]  /*a610*/  @P0 BRA `(.L_x_2451) ;  /* 0x0000000000480947 */ /* 0x000fea0003800000 */
[----:B------:R-:W-:Y:S01]  /*a620*/  BAR.SYNC.DEFER_BLOCKING 0x1, 0x120 ;  /* 0x0044800000007b1d */ /* 0x000fe20000010000 */
[----:B------:R-:W-:-:S05]  /*a630*/  ELECT P0, URZ, PT ;  /* 0x00000000003f782f */ /* 0x000fca0003800000 */
[----:B------:R-:W-:Y:S08]  /*a640*/  BSSY B0, `(.L_x_2451) ;  /* 0x000000f000007945 */ /* 0x000ff00003800000 */
[----:B------:R-:W-:Y:S05]  /*a650*/  @!P0 BRA `(.L_x_2452) ;  /* 0x0000000000348947 */ /* 0x000fea0003800000 */
[----:B------:R-:W-:Y:S01]  /*a660*/  R2UR UR6, R17 ;  /* 0x00000000110672ca */ /* 0x000fe200000e0000 */
[----:B------:R-:W-:Y:S01]  /*a670*/  ULDC.64 UR8, c[0x0][0x198] ;  /* 0x0000660000087ab9 */ /* 0x000fe20000000a00 */
[----:B------:R-:W-:Y:S02]  /*a680*/  USHF.L.U32 UR42, UR36, 0x7, URZ ;  /* 0x00000007242a7899 */ /* 0x000fe4000800063f */
[----:B------:R-:W-:Y:S02]  /*a690*/  UIADD3 UR4, UP0, UR8, 0x770, URZ ;  /* 0x0000077008047890 */ /* 0x000fe4000ff1e03f */
[----:B------:R-:W-:Y:S02]  /*a6a0*/  UIADD3 UR8, UP1, UR8, 0x670, URZ ;  /* 0x0000067008087890 */ /* 0x000fe4000ff3e03f */
[----:B------:R-:W-:Y:S02]  /*a6b0*/  UIADD3.X UR5, URZ, UR9, URZ, UP0, !UPT ;  /* 0x000000093f057290 */ /* 0x000fe400087fe43f */
[----:B------:R-:W-:Y:S01]  /*a6c0*/  UIADD3.X UR9, URZ, UR9, URZ, UP1, !UPT ;  /* 0x000000093f097290 */ /* 0x000fe20008ffe43f */
[----:B------:R-:W-:-:S02]  /*a6d0*/  UMOV UR41, URZ ;  /* 0x0000003f00297c82 */ /* 0x000fc40008000000 */
[----:B------:R-:W-:-:S09]  /*a6e0*/  UIADD3 UR40, UR6, 0x4000, URZ ;  /* 0x0000400006287890 */ /* 0x000fd2000fffe03f */
[----:B------:R3:W-:Y:S02]  /*a6f0*/  UTMASTG.4D [UR40], [UR4] ;  /* 0x00000028040073b5 */ /* 0x0007e40008018000 */
[----:B---3--:R-:W-:Y:S02]  /*a700*/  UMOV UR40, UR6 ;  /* 0x0000000600287c82 */ /* 0x008fe40008000000 */
[----:B------:R3:W-:Y:S02]  /*a710*/  UTMASTG.4D [UR40], [UR8] ;  /* 0x00000028080073b5 */ /* 0x0007e40008018000 */
[----:B---3--:R0:W-:Y:S02]  /*a720*/  UTMACMDFLUSH ;  /* 0x00000000000079b7 */ /* 0x0081e40000000000 */
.L_x_2452:
[----:B------:R-:W-:Y:S05]  /*a730*/  BSYNC B0 ;  /* 0x0000000000007941 */ /* 0x000fea0003800000 */
.L_x_2451:
[----:B------:R-:W-:-:S04]  /*a740*/  DEPBAR.LE SB0, 0x0 ;  /* 0x000080000000791a */ /* 0x000fc80000000000 */
[----:B------:R-:W-:Y:S05]  /*a750*/  BRA `(.L_x_2413) ;  /* 0x00000038006c7947 */ /* 0x000fea0003800000 */
.L_x_2446:
[----:B------:R-:W4:Y:S01]  /*a760*/  S2R R0, SR_TID.X ;  /* 0x0000000000007919 */ /* 0x000f220000002100 */
[----:B------:R-:W5:Y:S01]  /*a770*/  LDC.64 R2, c[0x0][0x820] ;  /* 0x00020800ff027b82 */ /* 0x000f620000000a00 */
[----:B------:R-:W-:Y:S01]  /*a780*/  IMAD.U32 R9, RZ, RZ, UR43 ;  /* 0x0000002bff097e24 */ /* 0x000fe2000f8e00ff */
[----:B------:R-:W-:Y:S01]  /*a790*/  BSSY B0, `(.L_x_2453) ;  /* 0x0000038000007945 */ /* 0x000fe20003800000 */
[----:B------:R-:W-:Y:S02]  /*a7a0*/  IMAD.U32 R27, RZ, RZ, UR36 ;  /* 0x00000024ff1b7e24 */ /* 0x000fe4000f8e00ff */
[----:B------:R-:W-:Y:S01]  /*a7b0*/  IMAD.U32 R25, RZ, RZ, UR44 ;  /* 0x0000002cff197e24 */ /* 0x000fe2000f8e00ff */
[----:B------:R-:W-:Y:S02]  /*a7c0*/  SHF.R.S32.HI R9, RZ, 0x1f, R9 ;  /* 0x0000001fff097819 */ /* 0x000fe40000011409 */
[----:B------:R-:W1:Y:S02]  /*a7d0*/  LDC.64 R18, c[0x0][0x808] ;  /* 0x00020200ff127b82 */ /* 0x000e640000000a00 */
[----:B------:R-:W-:-:S06]  /*a7e0*/  SHF.R.S32.HI R25, RZ, 0x1f, R25 ;  /* 0x0000001fff197819 */ /* 0x000fcc0000011419 */
[----:B------:R-:W5:Y:S08]  /*a7f0*/  LDC.64 R14, c[0x0][0x828] ;  /* 0x00020a00ff0e7b82 */ /* 0x000f700000000a00 */
[----:B------:R-:W5:Y:S01]  /*a800*/  LDC.64 R16, c[0x0][0x850] ;  /* 0x00021400ff107b82 */ /* 0x000f620000000a00 */
[----:B----4-:R-:W-:-:S07]  /*a810*/  VIADD R5, R0, 0xffffff80 ;  /* 0xffffff8000057836 */ /* 0x010fce0000000000 */
[----:B------:R-:W4:Y:S01]  /*a820*/  LDC R23, c[0x0][0x83c] ;  /* 0x00020f00ff177b82 */ /* 0x000f220000000800 */
[----:B-1----:R-:W-:Y:S01]  /*a830*/  IMAD R11, R27, -0x80, R18 ;  /* 0xffffff801b0b7824 */ /* 0x002fe200078e0212 */
[----:B------:R-:W-:-:S04]  /*a840*/  SHF.R.S32.HI R0, RZ, 0x1f, R5 ;  /* 0x0000001fff007819 */ /* 0x000fc80000011405 */
[----:B--2---:R-:W-:Y:S02]  /*a850*/  LEA.HI R8, R0, R5, RZ, 0x3 ;  /* 0x0000000500087211 */ /* 0x004fe400078f18ff */
[----:B------:R-:W1:Y:S02]  /*a860*/  LDC.64 R20, c[0x0][0x858] ;  /* 0x00021600ff147b82 */ /* 0x000e640000000a00 */
[----:B------:R-:W-:-:S04]  /*a870*/  LOP3.LUT R0, R8, 0x1ffffff8, RZ, 0xc0, !PT ;  /* 0x1ffffff808007812 */ /* 0x000fc800078ec0ff */
[----:B------:R-:W-:-:S05]  /*a880*/  IADD3 R0, R5, -R0, RZ ;  /* 0x8000000005007210 */ /* 0x000fca0007ffe0ff */
[----:B---3--:R-:W-:Y:S02]  /*a890*/  IMAD.SHL.U32 R6, R0, 0x8, RZ ;  /* 0x0000000800067824 */ /* 0x008fe400078e00ff */
[----:B-----5:R-:W-:-:S03]  /*a8a0*/  IMAD R0, R9, R2, RZ ;  /* 0x0000000209007224 */ /* 0x020fc600078e02ff */
[----:B------:R-:W-:Y:S01]  /*a8b0*/  SHF.R.S32.HI R7, RZ, 0x1f, R6 ;  /* 0x0000001fff077819 */ /* 0x000fe20000011406 */
[----:B------:R-:W-:Y:S02]  /*a8c0*/  IMAD R3, R3, UR43, R0 ;  /* 0x0000002b03037c24 */ /* 0x000fe4000f8e0200 */
[----:B------:R-:W-:Y:S01]  /*a8d0*/  IMAD.WIDE.U32 R4, R2, UR43, R6 ;  /* 0x0000002b02047c25 */ /* 0x000fe2000f8e0006 */
[----:B------:R-:W-:-:S03]  /*a8e0*/  SHF.R.S32.HI R2, RZ, 0x3, R8 ;  /* 0x00000003ff027819 */ /* 0x000fc60000011408 */
[----:B------:R-:W-:Y:S01]  /*a8f0*/  IMAD R8, R25, R14, RZ ;  /* 0x0000000e19087224 */ /* 0x000fe200078e02ff */
[----:B------:R-:W-:Y:S01]  /*a900*/  IADD3 R5, R5, R3, RZ ;  /* 0x0000000305057210 */ /* 0x000fe20007ffe0ff */
[C---:B------:R-:W-:Y:S01]  /*a910*/  VIADD R0, R2.reuse, 0x20 ;  /* 0x0000002002007836 */ /* 0x040fe20000000000 */
[CC--:B------:R-:W-:Y:S01]  /*a920*/  ISETP.GE.AND P2, PT, R2.reuse, R11.reuse, PT ;  /* 0x0000000b0200720c */ /* 0x0c0fe20003f46270 */
[----:B------:R-:W-:Y:S02]  /*a930*/  VIADD R3, R2, 0x60 ;  /* 0x0000006002037836 */ /* 0x000fe40000000000 */
[----:B------:R-:W-:Y:S01]  /*a940*/  IMAD R15, R15, UR44, R8 ;  /* 0x0000002c0f0f7c24 */ /* 0x000fe2000f8e0208 */
[-C--:B------:R-:W-:Y:S01]  /*a950*/  ISETP.GE.AND P3, PT, R0, R11.reuse, PT ;  /* 0x0000000b0000720c */ /* 0x080fe20003f66270 */
[----:B------:R-:W-:Y:S01]  /*a960*/  IMAD.WIDE.U32 R12, R14, UR44, R4 ;  /* 0x0000002c0e0c7c25 */ /* 0x000fe2000f8e0004 */
[----:B------:R-:W-:Y:S02]  /*a970*/  ISETP.GE.AND P1, PT, R3, R11, PT ;  /* 0x0000000b0300720c */ /* 0x000fe40003f26270 */
[----:B------:R-:W-:Y:S01]  /*a980*/  IADD3 R0, R2, 0x40, RZ ;  /* 0x0000004002007810 */ /* 0x000fe20007ffe0ff */
[----:B------:R-:W-:Y:S01]  /*a990*/  IMAD.IADD R5, R13, 0x1, R15 ;  /* 0x000000010d057824 */ /* 0x000fe200078e020f */
[----:B------:R-:W-:-:S02]  /*a9a0*/  SHF.R.S32.HI R3, RZ, 0x1f, R2 ;  /* 0x0000001fff037819 */ /* 0x000fc40000011402 */
[----:B------:R-:W-:Y:S01]  /*a9b0*/  ISETP.GE.AND P0, PT, R0, R11, PT ;  /* 0x0000000b0000720c */ /* 0x000fe20003f06270 */
[----:B------:R-:W-:Y:S01]  /*a9c0*/  IMAD R0, R9, R16, RZ ;  /* 0x0000001009007224 */ /* 0x000fe200078e02ff */
[CC--:B------:R-:W-:Y:S01]  /*a9d0*/  ISETP.GE.OR P6, PT, R6.reuse, R19.reuse, P2 ;  /* 0x000000130600720c */ /* 0x0c0fe200017c6670 */
[----:B------:R-:W-:Y:S01]  /*a9e0*/  IMAD.WIDE R10, R27, 0x80, R2 ;  /* 0x000000801b0a7825 */ /* 0x000fe200078e0202 */
[CC--:B------:R-:W-:Y:S01]  /*a9f0*/  ISETP.GE.OR P4, PT, R6.reuse, R19.reuse, P3 ;  /* 0x000000130600720c */ /* 0x0c0fe20001f86670 */
[----:B------:R-:W2:Y:S01]  /*aa00*/  LDC.64 R26, c[0x0][0x208] ;  /* 0x00008200ff1a7b82 */ /* 0x000ea20000000a00 */
[----:B------:R-:W-:Y:S01]  /*aa10*/  ISETP.GE.OR P5, PT, R6, R19, P0 ;  /* 0x000000130600720c */ /* 0x000fe200007a6670 */
[----:B------:R-:W-:Y:S02]  /*aa20*/  IMAD R17, R17, UR43, R0 ;  /* 0x0000002b11117c24 */ /* 0x000fe4000f8e0200 */
[----:B------:R-:W-:-:S06]  /*aa30*/  IMAD.WIDE.U32 R8, R16, UR43, R6 ;  /* 0x0000002b10087c25 */ /* 0x000fcc000f8e0006 */
[----:B-1--4-:R-:W-:Y:S05]  /*aa40*/  @P6 BRA `(.L_x_2454) ;  /* 0x0000000000306947 */ /* 0x012fea0003800000 */
[----:B------:R-:W-:Y:S01]  /*aa50*/  ULDC.64 UR4, c[0x0][0x818] ;  /* 0x0002060000047ab9 */ /* 0x000fe20000000a00 */
[----:B------:R-:W-:Y:S01]  /*aa60*/  MOV R4, R12 ;  /* 0x0000000c00047202 */ /* 0x000fe20000000f00 */
[----:B------:R-:W-:Y:S01]  /*aa70*/  IMAD R15, R11, UR4, RZ ;  /* 0x000000040b0f7c24 */ /* 0x000fe2000f8e02ff */
[----:B--2---:R-:W-:Y:S02]  /*aa80*/  R2UR UR6, R26 ;  /* 0x000000001a0672ca */ /* 0x004fe400000e0000 */
        /* <DEDUP_REMOVED lines=8> */
.L_x_2454:
[----:B------:R-:W-:Y:S05]  /*ab10*/  BSYNC B0 ;  /* 0x0000000000007941 */ /* 0x000fea0003800000 */
.L_x_2453:
[----:B------:R-:W-:Y:S01]  /*ab20*/  IMAD.IADD R9, R9, 0x1, R17 ;  /* 0x0000000109097824 */ /* 0x000fe200078e0211 */
[----:B------:R-:W-:Y:S01]  /*ab30*/  BSSY B0, `(.L_x_2455) ;  /* 0x0000019000007945 */ /* 0x000fe20003800000 */
[----:B------:R-:W-:Y:S01]  /*ab40*/  IMAD R0, R25, R20, RZ ;  /* 0x0000001419007224 */ /* 0x000fe200078e02ff */
[----:B------:R-:W-:Y:S01]  /*ab50*/  ISETP.GE.OR P6, PT, R6, R19, P1 ;  /* 0x000000130600720c */ /* 0x000fe20000fc6670 */
[----:B------:R-:W-:Y:S01]  /*ab60*/  IMAD.WIDE.U32 R8, R20, UR44, R8 ;  /* 0x0000002c14087c25 */ /* 0x000fe2000f8e0008 */
[CC--:B------:R-:W-:Y:S02]  /*ab70*/  ISETP.GE.OR P2, PT, R6.reuse, R23.reuse, P2 ;  /* 0x000000170600720c */ /* 0x0c0fe40001746670 */
[CC--:B------:R-:W-:Y:S01]  /*ab80*/  ISETP.GE.OR P3, PT, R6.reuse, R23.reuse, P3 ;  /* 0x000000170600720c */ /* 0x0c0fe20001f66670 */
[----:B-1----:R-:W-:Y:S01]  /*ab90*/  IMAD R15, R21, UR44, R0 ;  /* 0x0000002c150f7c24 */ /* 0x002fe2000f8e0200 */
[CC--:B------:R-:W-:Y:S02]  /*aba0*/  ISETP.GE.OR P0, PT, R6.reuse, R23.reuse, P0 ;  /* 0x000000170600720c */ /* 0x0c0fe40000706670 */
[----:B------:R-:W-:Y:S01]  /*abb0*/  ISETP.GE.OR P1, PT, R6, R23, P1 ;  /* 0x000000170600720c */ /* 0x000fe20000f26670 */
[----:B------:R-:W-:-:S12]  /*abc0*/  @P4 BRA `(.L_x_2456) ;  /* 0x00000000003c4947 */ /* 0x000fd80003800000 */
[----:B------:R-:W-:Y:S01]  /*abd0*/  IADD3 R7, P4, R10, 0x20, RZ ;  /* 0x000000200a077810 */ /* 0x000fe20007f9e0ff */
[----:B------:R-:W-:Y:S01]  /*abe0*/  ULDC.64 UR4, c[0x0][0x818] ;  /* 0x0002060000047ab9 */ /* 0x000fe20000000a00 */
[----:B------:R-:W-:Y:S01]  /*abf0*/  IMAD.MOV.U32 R2, RZ, RZ, R12 ;  /* 0x000000ffff027224 */ /* 0x000fe200078e000c */
[----:B--2---:R-:W-:Y:S01]  /*ac00*/  R2UR UR6, R26 ;  /* 0x000000001a0672ca */ /* 0x004fe200000e0000 */
[----:B------:R-:W-:Y:S01]  /*ac10*/  IMAD.MOV.U32 R3, RZ, RZ, R5 ;  /* 0x000000ffff037224 */ /* 0x000fe200078e0005 */
[----:B------:R-:W-:Y:S02]  /*ac20*/  IADD3.X R0, RZ, R11, RZ, P4, !PT ;  /* 0x0000000bff007210 */ /* 0x000fe400027fe4ff */
        /* <DEDUP_REMOVED lines=9> */
.L_x_2456:
[----:B------:R-:W-:Y:S05]  /*acc0*/  BSYNC B0 ;  /* 0x0000000000007941 */ /* 0x000fea0003800000 */
.L_x_2455:
[----:B------:R-:W-:Y:S04]  /*acd0*/  BSSY B0, `(.L_x_2457) ;  /* 0x0000011000007945 */ /* 0x000fe80003800000 */
[----:B------:R-:W-:Y:S05]  /*ace0*/  @P5 BRA `(.L_x_2458) ;  /* 0x00000000003c5947 */ /* 0x000fea0003800000 */
[----:B-1----:R-:W-:Y:S01]  /*acf0*/  IADD3 R7, P4, R10, 0x40, RZ ;  /* 0x000000400a077810 */ /* 0x002fe20007f9e0ff */
[----:B------:R-:W-:Y:S01]  /*ad00*/  ULDC.64 UR4, c[0x0][0x818] ;  /* 0x0002060000047ab9 */ /* 0x000fe20000000a00 */
[----:B------:R-:W-:Y:S01]  /*ad10*/  MOV R3, R5 ;  /* 0x0000000500037202 */ /* 0x000fe20000000f00 */
[----:B------:R-:W-:Y:S01]  /*ad20*/  IMAD.MOV.U32 R2, RZ, RZ, R12 ;  /* 0x000000ffff027224 */ /* 0x000fe200078e000c */
[----:B--2---:R-:W-:Y:S01]  /*ad30*/  R2UR UR6, R26 ;  /* 0x000000001a0672ca */ /* 0x004fe200000e0000 */
[----:B------:R-:W-:Y:S01]  /*ad40*/  IMAD.X R0, RZ, RZ, R11, P4 ;  /* 0x000000ffff007224 */ /* 0x000fe200020e060b */
[----:B------:R-:W-:Y:S01]  /*ad50*/  R2UR UR7, R27 ;  /* 0x000000001b0772ca */ /* 0x000fe200000e0000 */
        /* <DEDUP_REMOVED lines=8> */
.L_x_2458:
[----:B------:R-:W-:Y:S05]  /*ade0*/  BSYNC B0 ;  /* 0x0000000000007941 */ /* 0x000fea0003800000 */
.L_x_2457:
[----:B------:R-:W-:Y:S04]  /*adf0*/  BSSY B0, `(.L_x_2459) ;  /* 0x0000011000007945 */ /* 0x000fe80003800000 */
[----:B------:R-:W-:Y:S05]  /*ae00*/  @P6 BRA `(.L_x_2460) ;  /* 0x00000000003c6947 */ /* 0x000fea0003800000 */
[----:B-1-3--:R-:W-:Y:S01]  /*ae10*/  IADD3 R7, P4, R10, 0x60, RZ ;  /* 0x000000600a077810 */ /* 0x00afe20007f9e0ff */
        /* <DEDUP_REMOVED lines=14> */
.L_x_2460:
[----:B------:R-:W-:Y:S05]  /*af00*/  BSYNC B0 ;  /* 0x0000000000007941 */ /* 0x000fea0003800000 */
.L_x_2459:
[----:B------:R-:W-:Y:S01]  /*af10*/  BSSY B0, `(.L_x_2461) ;  /* 0x000000f000007945 */ /* 0x000fe20003800000 */
[----:B----4-:R-:W-:-:S03]  /*af20*/  IADD3 R5, R9, R15, RZ ;  /* 0x0000000f09057210 */ /* 0x010fc60007ffe0ff */
[----:B------:R-:W-:Y:S05]  /*af30*/  @P2 BRA `(.L_x_2462) ;  /* 0x0000000000302947 */ /* 0x000fea0003800000 */
[----:B------:R-:W-:Y:S01]  /*af40*/  ULDC.64 UR4, c[0x0][0x848] ;  /* 0x0002120000047ab9 */ /* 0x000fe20000000a00 */
[----:B------:R-:W-:Y:S01]  /*af50*/  IMAD.MOV.U32 R4, RZ, RZ, R8 ;  /* 0x000000ffff047224 */ /* 0x000fe200078e0008 */
[----:B--2---:R-:W-:Y:S01]  /*af60*/  R2UR UR6, R26 ;  /* 0x000000001a0672ca */ /* 0x004fe200000e0000 */
[----:B-1-3--:R-:W-:Y:S01]  /*af70*/  IMAD R7, R11, UR4, RZ ;  /* 0x000000040b077c24 */ /* 0x00afe2000f8e02ff */
        /* <DEDUP_REMOVED lines=8> */
.L_x_2462:
[----:B------:R-:W-:Y:S05]  /*b000*/  BSYNC B0 ;  /* 0x0000000000007941 */ /* 0x000fea0003800000 */
.L_x_2461:
[----:B------:R-:W-:Y:S04]  /*b010*/  BSSY B0, `(.L_x_2463) ;  /* 0x0000011000007945 */ /* 0x000fe80003800000 */
[----:B------:R-:W-:Y:S05]  /*b020*/  @P3 BRA `(.L_x_2464) ;  /* 0x00000000003c3947 */ /* 0x000fea0003800000 */
[----:B-1-34-:R-:W-:Y:S01]  /*b030*/  IADD3 R7, P2, R10, 0x20, RZ ;  /* 0x000000200a077810 */ /* 0x01afe20007f5e0ff */
        /* <DEDUP_REMOVED lines=14> */
.L_x_2464:
[----:B------:R-:W-:Y:S05]  /*b120*/  BSYNC B0 ;  /* 0x0000000000007941 */ /* 0x000fea0003800000 */
.L_x_2463:
[----:B------:R-:W-:Y:S04]  /*b130*/  BSSY B0, `(.L_x_2465) ;  /* 0x0000011000007945 */ /* 0x000fe80003800000 */
[----:B------:R-:W-:Y:S05]  /*b140*/  @P0 BRA `(.L_x_2466) ;  /* 0x00000000003c0947 */ /* 0x000fea0003800000 */
[----:B-1-34-:R-:W-:Y:S01]  /*b150*/  IADD3 R7, P0, R10, 0x40, RZ ;  /* 0x000000400a077810 */ /* 0x01afe20007f1e0ff */
        /* <DEDUP_REMOVED lines=14> */
.L_x_2466:
[----:B------:R-:W-:Y:S05]  /*b240*/  BSYNC B0 ;  /* 0x0000000000007941 */ /* 0x000fea0003800000 */
.L_x_2465:
        /* <DEDUP_REMOVED lines=17> */
.L_x_2409:
        /* <DEDUP_REMOVED lines=8> */
[----:B------:R-:W1:Y:S01]  /*b3e0*/  S2UR UR7, SR_CTAID.X ;  /* 0x00000000000779c3 */ /* 0x000e620000002500 */
[----:B------:R-:W-:Y:S02]  /*b3f0*/  ULDC UR8, c[0x0][0xb50] ;  /* 0x0002d40000087ab9 */ /* 0x000fe40000000800 */
[----:B------:R-:W-:-:S05]  /*b400*/  UISETP.NE.AND UP0, UPT, UR8, 0x1, UPT ;  /* 0x000000010800788c */ /* 0x000fca000bf05270 */
[----:B------:R-:W2:Y:S06]  /*b410*/  LDC R0, c[0x0][0xb68] ;  /* 0x0002da00ff007b82 */ /* 0x000eac0000000800 */
[----:B------:R-:W-:Y:S01]  /*b420*/  @UP0 ULDC UR4, c[0x0][0xb54] ;  /* 0x0002d50000040ab9 */ /* 0x000fe20000000800 */
[----:B------:R-:W-:Y:S01]  /*b430*/  @UP0 ULDC UR9, c[0x0][0xb58] ;  /* 0x0002d60000090ab9 */ /* 0x000fe20000000800 */
[----:B-1----:R-:W-:Y:S02]  /*b440*/  UIMAD.WIDE.U32 UR4, UR7, UR4, URZ ;  /* 0x00000004070472a5 */ /* 0x002fe4000f8e003f */
[----:B------:R-:W-:-:S02]  /*b450*/  UMOV UR6, UR7 ;  /* 0x0000000700067c82 */ /* 0x000fc40008000000 */
[----:B------:R-:W-:-:S04]  /*b460*/  @UP0 USHF.R.U32.HI UR6, URZ, UR9, UR5 ;  /* 0x000000093f060299 */ /* 0x000fc80008011605 */
[----:B------:R-:W-:Y:S02]  /*b470*/  UIADD3 UR4, -UR6, URZ, URZ ;  /* 0x0000003f06047290 */ /* 0x000fe4000fffe13f */
[----:B--2---:R-:W-:Y:S02]  /*b480*/  ISETP.LE.AND P0, PT, R0, UR6, PT ;  /* 0x0000000600007c0c */ /* 0x004fe4000bf03270 */
[----:B------:R-:W-:-:S11]  /*b490*/  UIMAD UR8, UR8, UR4, UR7 ;  /* 0x00000004080872a4 */ /* 0x000fd6000f8e0207 */
[----:B------:R-:W-:Y:S05]  /*b4a0*/  @!P0 BRA `(.L_x_2468) ;  /* 0x0000000000208947 */ /* 0x000fea0003800000 */
        /* <DEDUP_REMOVED lines=8> */
.L_x_2468:
[----:B------:R-:W-:Y:S01]  /*b530*/  ULDC UR9, c[0x0][0xb44] ;  /* 0x0002d10000097ab9 */ /* 0x000fe20000000800 */
[----:B------:R-:W-:Y:S01]  /*b540*/  UMOV UR7, UR8 ;  /* 0x0000000800077c82 */ /* 0x000fe20008000000 */
[----:B------:R-:W-:-:S11]  /*b550*/  UISETP.NE.AND UP0, UPT, UR9, 0x1, UPT ;  /* 0x000000010900788c */ /* 0x000fd6000bf05270 */
[----:B------:R-:W-:Y:S02]  /*b560*/  @UP0 ULDC.64 UR10, c[0x0][0xb48] ;  /* 0x0002d200000a0ab9 */ /* 0x000fe40000000a00 */
[----:B------:R-:W-:-:S04]  /*b570*/  UIMAD.WIDE.U32 UR4, UR8, UR10, URZ ;  /* 0x0000000a080472a5 */ /* 0x000fc8000f8e003f */
[----:B------:R-:W-:-:S04]  /*b580*/  @UP0 USHF.R.U32.HI UR7, URZ, UR11, UR5 ;  /* 0x0000000b3f070299 */ /* 0x000fc80008011605 */
[----:B------:R-:W-:-:S12]  /*b590*/  UIMAD UR4, UR7, UR9, URZ ;  /* 0x00000009070472a4 */ /* 0x000fd8000f8e023f */
.L_x_2469:
        /* <DEDUP_REMOVED lines=17> */
[----:B------:R-:W-:Y:S01]  /*b6b0*/  ULDC UR6, c[0x0][0x74c] ;  /* 0x0001d30000067ab9 */ /* 0x000fe20000000800 */
[----:B------:R-:W-:Y:S02]  /*b6c0*/  UIADD3 UR4, UR4, 0x5f, URZ ;  /* 0x0000005f04047890 */ /* 0x000fe4000fffe03f */
[----:B------:R-:W-:Y:S02]  /*b6d0*/  UIADD3 UR7, -UR6, UR7, -UR5 ;  /* 0x0000000706077290 */ /* 0x000fe4000fffe905 */
[----:B------:R-:W-:Y:S02]  /*b6e0*/  UIMAD.WIDE UR4, UR4, 0x2aaaaaab, URZ ;  /* 0x2aaaaaab040478a5 */ /* 0x000fe4000f8e023f */
[----:B------:R-:W-:-:S02]  /*b6f0*/  UIMAD.WIDE UR6, UR7, 0x2aaaaaab, URZ ;  /* 0x2aaaaaab070678a5 */ /* 0x000fc4000f8e023f */
[----:B------:R-:W-:Y:S02]  /*b700*/  USHF.R.U32.HI UR4, URZ, 0x1f, UR5 ;  /* 0x0000001f3f047899 */ /* 0x000fe40008011605 */
[----:B------:R-:W-:Y:S02]  /*b710*/  USHF.R.U32.HI UR6, URZ, 0x1f, UR7 ;  /* 0x0000001f3f067899 */ /* 0x000fe40008011607 */
[----:B------:R-:W-:Y:S02]  /*b720*/  ULEA.HI.SX32 UR5, UR5, UR4, 0x1c ;  /* 0x0000000405057291 */ /* 0x000fe4000f8fe23f */
[----:B------:R-:W-:-:S04]  /*b730*/  ULEA.HI.SX32 UR6, UR7, UR6, 0x1c ;  /* 0x0000000607067291 */ /* 0x000fc8000f8fe23f */
[----:B------:R-:W-:-:S04]  /*b740*/  UISETP.LT.AND UP0, UPT, URZ, UR6, UPT ;  /* 0x000000063f00728c */ /* 0x000fc8000bf01270 */
[----:B------:R-:W-:-:S04]  /*b750*/  USEL UR8, URZ, UR6, !UP0 ;  /* 0x000000063f087287 */ /* 0x000fc8000c000000 */
[----:B------:R-:W-:-:S06]  /*b760*/  UISETP.GT.AND UP0, UPT, UR5, UR8, UPT ;  /* 0x000000080500728c */ /* 0x000fcc000bf04270 */
[----:B------:R-:W-:-:S13]  /*b770*/  PLOP3.LUT P0, PT, PT, PT, UP0, 0x80, 0x0 ;  /* 0x000000000000781c */ /* 0x000fda0003f0f008 */
[----:B------:R-:W-:Y:S05]  /*b780*/  @!P0 BRA `(.L_x_2413) ;  /* 0x0000002800608947 */ /* 0x000fea0003800000 */
[----:B------:R-:W-:Y:S01]  /*b790*/  USHF.R.S32.HI UR4, URZ, 0x1f, UR11 ;  /* 0x0000001f3f047899 */ /* 0x000fe2000801140b */
[----:B------:R-:W-:Y:S01]  /*b7a0*/  ULDC.64 UR12, c[0x0][0x2d8] ;  /* 0x0000b600000c7ab9 */ /* 0x000fe20000000a00 */
[----:B------:R-:W-:Y:S02]  /*b7b0*/  ELECT P0, URZ, PT ;  /* 0x00000000003f782f */ /* 0x000fe40003800000 */
[----:B------:R-:W-:Y:S02]  /*b7c0*/  UIMAD UR9, UR4, UR12, URZ ;  /* 0x0000000c040972a4 */ /* 0x000fe4000f8e023f */
[----:B------:R-:W-:Y:S02]  /*b7d0*/  UIADD3 UR4, UR5, -UR8, URZ ;  /* 0x8000000805047290 */ /* 0x000fe4000fffe03f */
[----:B------:R-:W-:Y:S02]  /*b7e0*/  UIMAD.WIDE.U32 UR6, UR11, UR12, URZ ;  /* 0x0000000c0b0672a5 */ /* 0x000fe4000f8e003f */
[----:B------:R-:W-:-:S02]  /*b7f0*/  ULOP3.LUT UR4, UR4, 0x1, URZ, 0xc0, !UPT ;  /* 0x0000000104047892 */ /* 0x000fc4000f8ec03f */
[----:B------:R-:W-:Y:S02]  /*b800*/  UIMAD UR9, UR11, UR13, UR9 ;  /* 0x0000000d0b0972a4 */ /* 0x000fe4000f8e0209 */
[----:B------:R-:W-:Y:S02]  /*b810*/  UISETP.NE.U32.AND UP0, UPT, UR4, 0x1, UPT ;  /* 0x000000010400788c */ /* 0x000fe4000bf05070 */
[----:B------:R-:W-:Y:S01]  /*b820*/  USHF.R.S32.HI UR11, URZ, 0x1f, UR10 ;  /* 0x0000001f3f0b7899 */ /* 0x000fe2000801140a */
[----:B------:R-:W-:Y:S01]  /*b830*/  ULDC.64 UR12, c[0x0][0x2e0] ;  /* 0x0000b800000c7ab9 */ /* 0x000fe20000000a00 */
[----:B------:R-:W-:Y:S02]  /*b840*/  UIADD3 UR7, UR7, UR9, URZ ;  /* 0x0000000907077290 */ /* 0x000fe4000fffe03f */
[----:B------:R-:W-:Y:S01]  /*b850*/  PLOP3.LUT P1, PT, PT, PT, UP0, 0x80, 0x0 ;  /* 0x000000000000781c */ /* 0x000fe20003f2f008 */
[----:B------:R-:W-:Y:S02]  /*b860*/  UIMAD UR9, UR11, UR12, URZ ;  /* 0x0000000c0b0972a4 */ /* 0x000fe4000f8e023f */
[----:B------:R-:W-:-:S02]  /*b870*/  UIMAD.WIDE.U32 UR6, UR10, UR12, UR6 ;  /* 0x0000000c0a0672a5 */ /* 0x000fc4000f8e0006 */
[----:B------:R-:W-:-:S04]  /*b880*/  UIMAD UR9, UR10, UR13, UR9 ;  /* 0x0000000d0a0972a4 */ /* 0x000fc8000f8e0209 */
[----:B------:R-:W-:-:S04]  /*b890*/  UIADD3 UR23, UR7, UR9, URZ ;  /* 0x0000000907177290 */ /* 0x000fc8000fffe03f */
[----:B------:R-:W-:Y:S08]  /*b8a0*/  @P1 BRA `(.L_x_2470) ;  /* 0x0000000000bc1947 */ /* 0x000ff00003800000 */
[----:B------:R-:W-:Y:S01]  /*b8b0*/  UIMAD UR15, UR8, 0x1800, URZ ;  /* 0x00001800080f78a4 */ /* 0x000fe2000f8e023f */
        /* <DEDUP_REMOVED lines=9> */
[----:B------:R-:W-:Y:S01]  /*b950*/  UMOV UR16, 0x0 ;  /* 0x0000000000107882 */ /* 0x000fe20000000000 */
[----:B------:R-:W-:Y:S02]  /*b960*/  UMOV UR17, 0x14f00000 ;  /* 0x14f0000000117882 */ /* 0x000fe40000000000 */
[----:B------:R-:W-:-:S02]  /*b970*/  ULEA.HI.X UR11, UR13, UR11, UR14, 0x2, UP0 ;  /* 0x0000000b0d0b7291 */ /* 0x000fc400080f140e */
[----:B-1----:R-:W-:-:S03]  /*b980*/  ULEA UR4, UR12, UR4, 0x18 ;  /* 0x000000040c047291 */ /* 0x002fc6000f8ec03f */
[----:B------:R-:W-:Y:S01]  /*b990*/  UMOV UR12, 0x300 ;  /* 0x00000300000c7882 */ /* 0x000fe20000000000 */
[----:B------:R-:W-:-:S09]  /*b9a0*/  UIADD3 UR4, UR4, 0x8000, URZ ;  /* 0x0000800004047890 */ /* 0x000fd2000fffe03f */
[----:B------:R1:W-:Y:S02]  /*b9b0*/  UBLKRED.G.S.ADD.F32.RN [UR10], [UR4], UR12, desc[UR16] ;  /* 0x0000100a040073bb */ /* 0x0003e400080a140c */
[----:B-1----:R0:W-:Y:S02]  /*b9c0*/  UTMACMDFLUSH ;  /* 0x00000000000079b7 */ /* 0x0021e40000000000 */
.L_x_2472:
[----:B------:R-:W-:Y:S05]  /*b9d0*/  BSYNC B0 ;  /* 0x0000000000007941 */ /* 0x000fea0003800000 */
.L_x_2471:
        /* <DEDUP_REMOVED lines=9> */
[----:B------:R-:W-:Y:S02]  /*ba70*/  UMOV UR17, 0x14f00000 ;  /* 0x14f0000000117882 */ /* 0x000fe40000000000 */
[----:B------:R-:W-:Y:S02]  /*ba80*/  ULEA.HI.X.SX32 UR4, UR4, UR23, 0x1, UP0 ;  /* 0x0000001704047291 */ /* 0x000fe400080f0e3f */
[----:B------:R-:W-:-:S04]  /*ba90*/  ULEA UR10, UP0, UR14, UR10, 0x2 ;  /* 0x0000000a0e0a7291 */ /* 0x000fc8000f80103f */
[----:B------:R-:W-:-:S03]  /*baa0*/  ULEA.HI.X UR11, UR14, UR11, UR4, 0x2, UP0 ;  /* 0x0000000b0e0b7291 */ /* 0x000fc600080f1404 */
[----:B------:R-:W-:Y:S01]  /*bab0*/  UMOV UR4, 0x300 ;  /* 0x0000030000047882 */ /* 0x000fe20000000000 */
[----:B-1----:R-:W-:-:S04]  /*bac0*/  ULEA UR12, UR13, UR12, 0x18 ;  /* 0x0000000c0d0c7291 */ /* 0x002fc8000f8ec03f */
[----:B------:R-:W-:-:S09]  /*bad0*/  UIADD3 UR12, UR12, 0xb000, URZ ;  /* 0x0000b0000c0c7890 */ /* 0x000fd2000fffe03f */
[----:B------:R1:W-:Y:S01]  /*bae0*/  UBLKRED.G.S.ADD.F32.RN [UR10], [UR12], UR4, desc[UR16] ;  /* 0x0000100a0c0073bb */ /* 0x0003e200080a1404 */
[----:B------:R0:W-:Y:S01]  /*baf0*/  UTMACMDFLUSH ;  /* 0x00000000000079b7 */ /* 0x0001e20000000000 */
[----:B-1----:R-:W-:-:S04]  /*bb00*/  DEPBAR.LE SB0, 0x1 ;  /* 0x000080400000791a */ /* 0x002fc80000000000 */
.L_x_2474:
[----:B------:R-:W-:Y:S05]  /*bb10*/  BSYNC B0 ;  /* 0x0000000000007941 */ /* 0x000fea0003800000 */
.L_x_2473:
[----:B------:R-:W-:Y:S06]  /*bb20*/  BAR.ARV 0xa, 0xa0 ;  /* 0x0282800000007b1d */ /* 0x000fec0000002000 */
[----:B------:R-:W-:Y:S04]  /*bb30*/  BSSY B0, `(.L_x_2475) ;  /* 0x0000003000007945 */ /* 0x000fe80003800000 */
[----:B------:R-:W-:Y:S05]  /*bb40*/  @!P0 BRA `(.L_x_2476) ;  /* 0x0000000000048947 */ /* 0x000fea0003800000 */
[----:B------:R-:W-:-:S04]  /*bb50*/  DEPBAR.LE SB0, 0x0 ;  /* 0x000080000000791a */ /* 0x000fc80000000000 */
.L_x_2476:
[----:B------:R-:W-:Y:S05]  /*bb60*/  BSYNC B0 ;  /* 0x0000000000007941 */ /* 0x000fea0003800000 */
.L_x_2475:
[----:B------:R-:W-:Y:S06]  /*bb70*/  BAR.ARV 0xb, 0xa0 ;  /* 0x02c2800000007b1d */ /* 0x000fec0000002000 */
[----:B------:R-:W-:Y:S01]  /*bb80*/  UIADD3 UR12, UR8, 0x1, URZ ;  /* 0x00000001080c7890 */ /* 0x000fe2000fffe03f */
[----:B------:R-:W-:Y:S11]  /*bb90*/  BRA `(.L_x_2477) ;  /* 0x0000000000047947 */ /* 0x000ff60003800000 */
.L_x_2470:
[----:B------:R-:W-:-:S05]  /*bba0*/  UMOV UR12, UR8 ;  /* 0x00000008000c7c82 */ /* 0x000fca0008000000 */
.L_x_2477:
[----:B------:R-:W-:-:S04]  /*bbb0*/  UIADD3 UR4, UR8, 0x1, URZ ;  /* 0x0000000108047890 */ /* 0x000fc8000fffe03f */
[----:B------:R-:W-:-:S06]  /*bbc0*/  UISETP.NE.AND UP0, UPT, UR5, UR4, UPT ;  /* 0x000000040500728c */ /* 0x000fcc000bf05270 */
[----:B------:R-:W-:-:S13]  /*bbd0*/  PLOP3.LUT P1, PT, PT, PT, UP0, 0x80, 0x0 ;  /* 0x000000000000781c */ /* 0x000fda0003f2f008 */
[----:B------:R-:W-:Y:S05]  /*bbe0*/  @!P1 BRA `(.L_x_2413) ;  /* 0x0000002400489947 */ /* 0x000fea0003800000 */
[----:B------:R-:W-:Y:S01]  /*bbf0*/  ULDC.64 UR10, c[0x0][0x2c0] ;  /* 0x0000b000000a7ab9 */ /* 0x000fe20000000a00 */
[----:B------:R-:W-:Y:S02]  /*bc00*/  UIADD3 UR19, UR9, UR7, URZ ;  /* 0x0000000709137290 */ /* 0x000fe4000fffe03f */
[----:B------:R-:W-:Y:S02]  /*bc10*/  ULEA UR18, UP0, UR6, UR10, 0x2 ;  /* 0x0000000a06127291 */ /* 0x000fe4000f80103f */
[----:B------:R-:W-:Y:S02]  /*bc20*/  UIMAD UR13, UR12, 0x1800, URZ ;  /* 0x000018000c0d78a4 */ /* 0x000fe4000f8e023f */
[----:B------:R-:W-:Y:S02]  /*bc30*/  ULEA.HI.X UR19, UR6, UR11, UR19, 0x2, UP0 ;  /* 0x0000000b06137291 */ /* 0x000fe400080f1413 */
[----:B------:R-:W-:Y:S02]  /*bc40*/  UIADD3 UR14, UP0, UR18, 0x3000, URZ ;  /* 0x00003000120e7890 */ /* 0x000fe4000ff1e03f */
[----:B------:R-:W-:-:S02]  /*bc50*/  UIADD3 UR16, UP1, UR18, 0x6000, URZ ;  /* 0x0000600012107890 */ /* 0x000fc4000ff3e03f */
[----:B------:R-:W-:Y:S02]  /*bc60*/  UIADD3 UR18, UP2, UR18, 0x9000, URZ ;  /* 0x0000900012127890 */ /* 0x000fe4000ff5e03f */
[----:B------:R-:W-:Y:S02]  /*bc70*/  UIADD3.X UR15, URZ, UR19, URZ, UP0, !UPT ;  /* 0x000000133f0f7290 */ /* 0x000fe400087fe43f */
[----:B------:R-:W-:Y:S02]  /*bc80*/  UIADD3.X UR17, URZ, UR19, URZ, UP1, !UPT ;  /* 0x000000133f117290 */ /* 0x000fe40008ffe43f */
[----:B------:R-:W-:Y:S01]  /*bc90*/  UIADD3.X UR19, URZ, UR19, URZ, UP2, !UPT ;  /* 0x000000133f137290 */ /* 0x000fe200097fe43f */
[----:B------:R-:W-:Y:S01]  /*bca0*/  UMOV UR4, URZ ;  /* 0x0000003f00047c82 */ /* 0x000fe20008000000 */
[----:B------:R-:W-:Y:S01]  /*bcb0*/  ULDC.64 UR24, c[0x0][0x2c0] ;  /* 0x0000b00000187ab9 */ /* 0x000fe20000000a00 */
[----:B------:R-:W-:-:S09]  /*bcc0*/  UMOV UR20, UR13 ;  /* 0x0000000d00147c82 */ /* 0x000fd20008000000 */
.L_x_2490:
        /* <DEDUP_REMOVED lines=20> */
.L_x_2479:
[----:B------:R-:W-:Y:S05]  /*be10*/  BSYNC B0 ;  /* 0x0000000000007941 */ /* 0x000fea0003800000 */
.L_x_2478:
        /* <DEDUP_REMOVED lines=13> */
.L_x_2481:
[----:B------:R-:W-:Y:S05]  /*bef0*/  BSYNC B0 ;  /* 0x0000000000007941 */ /* 0x000fea0003800000 */
.L_x_2480:
[----:B------:R-:W-:Y:S06]  /*bf00*/  BAR.ARV 0xa, 0xa0 ;  /* 0x0282800000007b1d */ /* 0x000fec0000002000 */
[----:B------:R-:W-:Y:S04]  /*bf10*/  BSSY B0, `(.L_x_2482) ;  /* 0x0000003000007945 */ /* 0x000fe80003800000 */
[----:B------:R-:W-:Y:S05]  /*bf20*/  @!P0 BRA `(.L_x_2483) ;  /* 0x0000000000048947 */ /* 0x000fea0003800000 */
[----:B------:R-:W-:-:S04]  /*bf30*/  DEPBAR.LE SB0, 0x0 ;  /* 0x000080000000791a */ /* 0x000fc80000000000 */
.L_x_2483:
[----:B------:R-:W-:Y:S05]  /*bf40*/  BSYNC B0 ;  /* 0x0000000000007941 */ /* 0x000fea0003800000 */
.L_x_2482:
        /* <DEDUP_REMOVED lines=13> */
.L_x_2485:
[----:B------:R-:W-:Y:S05]  /*c020*/  BSYNC B0 ;  /* 0x0000000000007941 */ /* 0x000fea0003800000 */
.L_x_2484:
        /* <DEDUP_REMOVED lines=13> */
.L_x_2487:
[----:B------:R-:W-:Y:S05]  /*c100*/  BSYNC B0 ;  /* 0x0000000000007941 */ /* 0x000fea0003800000 */
.L_x_2486:
[----:B------:R-:W-:Y:S01]  /*c110*/  UIADD3 UR12, UR12, 0x2, URZ ;  /* 0x000000020c0c7890 */ /* 0x000fe2000fffe03f */
[----:B------:R-:W-:Y:S06]  /*c120*/  BAR.ARV 0xa, 0xa0 ;  /* 0x0282800000007b1d */ /* 0x000fec0000002000 */
[----:B------:R-:W-:Y:S01]  /*c130*/  UISETP.GE.AND UP0, UPT, UR12, UR5, UPT ;  /* 0x000000050c00728c */ /* 0x000fe2000bf06270 */
[----:B------:R-:W-:Y:S04]  /*c140*/  BSSY B0, `(.L_x_2488) ;  /* 0x0000003000007945 */ /* 0x000fe80003800000 */
[----:B------:R-:W-:Y:S06]  /*c150*/  @!P0 BRA `(.L_x_2489) ;  /* 0x0000000000048947 */ /* 0x000fec0003800000 */
[----:B------:R-:W-:-:S04]  /*c160*/  DEPBAR.LE SB0, 0x0 ;  /* 0x000080000000791a */ /* 0x000fc80000000000 */
.L_x_2489:
[----:B------:R-:W-:Y:S05]  /*c170*/  BSYNC B0 ;  /* 0x0000000000007941 */ /* 0x000fea0003800000 */
.L_x_2488:
[----:B------:R-:W-:Y:S06]  /*c180*/  BAR.ARV 0xb, 0xa0 ;  /* 0x02c2800000007b1d */ /* 0x000fec0000002000 */
[----:B------:R-:W-:Y:S01]  /*c190*/  PLOP3.LUT P1, PT, PT, PT, UP0, 0x80, 0x0 ;  /* 0x000000000000781c */ /* 0x000fe20003f2f008 */
[----:B------:R-:W-:Y:S02]  /*c1a0*/  UIADD3 UR20, UR20, 0x3000, URZ ;  /* 0x0000300014147890 */ /* 0x000fe4000fffe03f */
[----:B------:R-:W-:-:S10]  /*c1b0*/  UIADD3 UR4, UR4, 0x3000, URZ ;  /* 0x0000300004047890 */ /* 0x000fd4000fffe03f */
[----:B------:R-:W-:Y:S05]  /*c1c0*/  @!P1 BRA `(.L_x_2490) ;  /* 0xfffffff800c09947 */ /* 0x000fea000383ffff */
[----:B------:R-:W-:Y:S05]  /*c1d0*/  BRA `(.L_x_2413) ;  /* 0x0000001c00cc7947 */ /* 0x000fea0003800000 */
.L_x_2467:
        /* <DEDUP_REMOVED lines=21> */
.L_x_2491:
[----:B------:R-:W-:Y:S01]  /*c330*/  ULDC UR8, c[0x0][0xb44] ;  /* 0x0002d10000087ab9 */ /* 0x000fe20000000800 */
[----:B------:R-:W-:Y:S01]  /*c340*/  UMOV UR11, UR7 ;  /* 0x00000007000b7c82 */ /* 0x000fe20008000000 */
[----:B------:R-:W-:-:S11]  /*c350*/  UISETP.NE.AND UP0, UPT, UR8, 0x1, UPT ;  /* 0x000000010800788c */ /* 0x000fd6000bf05270 */
[----:B------:R-:W-:Y:S02]  /*c360*/  @UP0 ULDC.64 UR12, c[0x0][0xb48] ;  /* 0x0002d200000c0ab9 */ /* 0x000fe40000000a00 */
[----:B------:R-:W-:-:S04]  /*c370*/  UIMAD.WIDE.U32 UR4, UR7, UR12, URZ ;  /* 0x0000000c070472a5 */ /* 0x000fc8000f8e003f */
[----:B------:R-:W-:-:S04]  /*c380*/  @UP0 USHF.R.U32.HI UR11, URZ, UR13, UR5 ;  /* 0x0000000d3f0b0299 */ /* 0x000fc80008011605 */
[----:B------:R-:W-:-:S12]  /*c390*/  UIMAD UR4, UR11, UR8, URZ ;  /* 0x000000080b0472a4 */ /* 0x000fd8000f8e023f */
.L_x_2492:
[----:B------:R-:W-:Y:S01]  /*c3a0*/  ULDC UR8, c[0x0][0xb38] ;  /* 0x0002ce0000087ab9 */ /* 0x000fe20000000800 */
[----:B------:R-:W-:Y:S01]  /*c3b0*/  UIADD3 UR4, UR7, -UR4, URZ ;  /* 0x8000000407047290 */ /* 0x000fe2000fffe03f */
[----:B------:R-:W-:Y:S01]  /*c3c0*/  MOV R8, 0x1 ;  /* 0x0000000100087802 */ /* 0x000fe20000000f00 */
[----:B------:R-:W-:Y:S01]  /*c3d0*/  UISETP.NE.AND UP0, UPT, UR8, 0x1, UPT ;  /* 0x000000010800788c */ /* 0x000fe2000bf05270 */
[----:B------:R-:W-:Y:S01]  /*c3e0*/  IMAD.MOV.U32 R0, RZ, RZ, RZ ;  /* 0x000000ffff007224 */ /* 0x000fe200078e00ff */
[----:B------:R-:W-:Y:S02]  /*c3f0*/  ULDC UR5, c[0x0][0xb44] ;  /* 0x0002d10000057ab9 */ /* 0x000fe40000000800 */
[----:B------:R-:W-:-:S07]  /*c400*/  UIMAD UR6, UR6, UR5, UR4 ;  /* 0x00000005060672a4 */ /* 0x000fce000f8e0204 */
        /* <DEDUP_REMOVED lines=9> */
[----:B------:R-:W1:Y:S01]  /*c4a0*/  LDC R3, c[0x0][0x280] ;  /* 0x0000a000ff037b82 */ /* 0x000e620000000800 */
[----:B------:R-:W-:Y:S01]  /*c4b0*/  USHF.L.U32 UR11, UR11, 0x7, URZ ;  /* 0x000000070b0b7899 */ /* 0x000fe2000800063f */
[----:B------:R-:W-:-:S06]  /*c4c0*/  ULDC UR4, c[0x0][0x74c] ;  /* 0x0001d30000047ab9 */ /* 0x000fcc0000000800 */
[----:B------:R-:W1:Y:S02]  /*c4d0*/  LDC R2, c[0x0][0x290] ;  /* 0x0000a400ff027b82 */ /* 0x000e640000000800 */
[----:B-1----:R-:W-:Y:S02]  /*c4e0*/  IADD3 R2, -R2, UR11, R3 ;  /* 0x0000000b02027c10 */ /* 0x002fe4000fffe103 */
[----:B------:R-:W-:-:S03]  /*c4f0*/  IADD3 R3, R3, 0x5f, RZ ;  /* 0x0000005f03037810 */ /* 0x000fc60007ffe0ff */
[----:B------:R-:W-:Y:S02]  /*c500*/  VIADD R2, R2, -UR4 ;  /* 0x8000000402027c36 */ /* 0x000fe40008000000 */
[----:B------:R-:W-:-:S04]  /*c510*/  IMAD.HI R4, R3, 0x2aaaaaab, RZ ;  /* 0x2aaaaaab03047827 */ /* 0x000fc800078e02ff */
[----:B------:R-:W-:Y:S01]  /*c520*/  IMAD.HI R2, R2, 0x2aaaaaab, RZ ;  /* 0x2aaaaaab02027827 */ /* 0x000fe200078e02ff */
[----:B------:R-:W-:-:S04]  /*c530*/  SHF.R.U32.HI R5, RZ, 0x1f, R4 ;  /* 0x0000001fff057819 */ /* 0x000fc80000011604 */
[----:B------:R-:W-:Y:S02]  /*c540*/  SHF.R.U32.HI R3, RZ, 0x1f, R2 ;  /* 0x0000001fff037819 */ /* 0x000fe40000011602 */
[----:B------:R-:W-:Y:S02]  /*c550*/  LEA.HI.SX32 R4, R4, R5, 0x1c ;  /* 0x0000000504047211 */ /* 0x000fe400078fe2ff */
[----:B------:R-:W-:-:S04]  /*c560*/  LEA.HI.SX32 R3, R2, R3, 0x1c ;  /* 0x0000000302037211 */ /* 0x000fc800078fe2ff */
[----:B------:R-:W-:-:S04]  /*c570*/  VIMNMX R5, RZ, R3, !PT ;  /* 0x00000003ff057248 */ /* 0x000fc80007fe0100 */
[----:B------:R-:W-:-:S13]  /*c580*/  ISETP.GT.AND P0, PT, R4, R5, PT ;  /* 0x000000050400720c */ /* 0x000fda0003f04270 */
[----:B------:R-:W-:Y:S05]  /*c590*/  @!P0 BRA `(.L_x_2493) ;  /* 0x0000001800488947 */ /* 0x000fea0003800000 */
[----:B------:R-:W1:Y:S01]  /*c5a0*/  LDC.64 R2, c[0x0][0x718] ;  /* 0x0001c600ff027b82 */ /* 0x000e620000000a00 */
[----:B------:R-:W-:Y:S01]  /*c5b0*/  IMAD.U32 R9, RZ, RZ, UR20 ;  /* 0x00000014ff097e24 */ /* 0x000fe2000f8e00ff */
[----:B------:R-:W-:Y:S01]  /*c5c0*/  ULDC UR4, c[0x0][0x2e8] ;  /* 0x0000ba0000047ab9 */ /* 0x000fe20000000800 */
[----:B------:R-:W-:Y:S01]  /*c5d0*/  ELECT P0, URZ, PT ;  /* 0x00000000003f782f */ /* 0x000fe20003800000 */
[----:B------:R-:W-:Y:S01]  /*c5e0*/  BSSY B0, `(.L_x_2493) ;  /* 0x000018d000007945 */ /* 0x000fe20003800000 */
[----:B------:R-:W-:Y:S01]  /*c5f0*/  UISETP.NE.AND UP0, UPT, UR4, 0x1, UPT ;  /* 0x000000010400788c */ /* 0x000fe2000bf05270 */
[----:B------:R-:W-:Y:S01]  /*c600*/  SHF.R.S32.HI R9, RZ, 0x1f, R9 ;  /* 0x0000001fff097819 */ /* 0x000fe20000011409 */
[----:B------:R-:W-:Y:S01]  /*c610*/  UMOV UR12, UR20 ;  /* 0x00000014000c7c82 */ /* 0x000fe20008000000 */
[----:B------:R-:W2:Y:S08]  /*c620*/  LDC.64 R6, c[0x0][0x730] ;  /* 0x0001cc00ff067b82 */ /* 0x000eb00000000a00 */
[----:B------:R-:W3:Y:S01]  /*c630*/  LDC.64 R12, c[0x0][0x720] ;  /* 0x0001c800ff0c7b82 */ /* 0x000ee20000000a00 */
[----:B------:R-:W-:Y:S01]  /*c640*/  @UP0 ULDC UR4, c[0x0][0x2ec] ;  /* 0x0000bb0000040ab9 */ /* 0x000fe20000000800 */
[----:B------:R-:W-:Y:S01]  /*c650*/  @UP0 ULDC UR6, c[0x0][0x2f0] ;  /* 0x0000bc0000060ab9 */ /* 0x000fe20000000800 */
[----:B------:R-:W-:-:S04]  /*c660*/  UIMAD.WIDE.U32 UR4, UR20, UR4, URZ ;  /* 0x00000004140472a5 */ /* 0x000fc8000f8e003f */
[----:B------:R-:W-:Y:S01]  /*c670*/  @UP0 USHF.R.U32.HI UR12, URZ, UR6, UR5 ;  /* 0x000000063f0c0299 */ /* 0x000fe20008011605 */
[C---:B-1----:R-:W-:Y:S02]  /*c680*/  IMAD R0, R9.reuse, R2, RZ ;  /* 0x0000000209007224 */ /* 0x042fe400078e02ff */
[----:B--2---:R-:W-:Y:S02]  /*c690*/  IMAD R10, R9, R6, RZ ;  /* 0x00000006090a7224 */ /* 0x004fe400078e02ff */
[----:B------:R-:W-:Y:S02]  /*c6a0*/  IMAD R9, R3, UR20, R0 ;  /* 0x0000001403097c24 */ /* 0x000fe4000f8e0200 */
[----:B------:R-:W-:-:S04]  /*c6b0*/  IMAD.WIDE.U32 R2, R2, UR20, RZ ;  /* 0x0000001402027c25 */ /* 0x000fc8000f8e00ff */
[----:B------:R-:W-:Y:S02]  /*c6c0*/  IMAD R15, R7, UR20, R10 ;  /* 0x00000014070f7c24 */ /* 0x000fe4000f8e020a */
[----:B------:R-:W-:Y:S01]  /*c6d0*/  IMAD.IADD R3, R3, 0x1, R9 ;  /* 0x0000000103037824 */ /* 0x000fe200078e0209 */
[----:B------:R-:W1:Y:S01]  /*c6e0*/  LDC.64 R10, c[0x0][0x738] ;  /* 0x0001ce00ff0a7b82 */ /* 0x000e620000000a00 */
[----:B------:R-:W-:Y:S02]  /*c6f0*/  IMAD.U32 R9, RZ, RZ, UR21 ;  /* 0x00000015ff097e24 */ /* 0x000fe4000f8e00ff */
[----:B---3--:R-:W-:-:S03]  /*c700*/  IMAD.WIDE.U32 R2, R12, UR21, R2 ;  /* 0x000000150c027c25 */ /* 0x008fc6000f8e0002 */
[----:B------:R-:W-:Y:S01]  /*c710*/  SHF.R.S32.HI R9, RZ, 0x1f, R9 ;  /* 0x0000001fff097819 */ /* 0x000fe20000011409 */
[----:B------:R-:W-:Y:S01]  /*c720*/  IMAD.WIDE.U32 R6, R6, UR20, RZ ;  /* 0x0000001406067c25 */ /* 0x000fe2000f8e00ff */
[----:B------:R2:W-:Y:S03]  /*c730*/  STL.64 [R1], R2 ;  /* 0x0000000201007387 */ /* 0x0005e60000100a00 */
[----:B------:R-:W-:Y:S01]  /*c740*/  IMAD R0, R9, R12, RZ ;  /* 0x0000000c09007224 */ /* 0x000fe200078e02ff */
[----:B------:R-:W-:-:S03]  /*c750*/  IADD3 R7, R7, R15, RZ ;  /* 0x0000000f07077210 */ /* 0x000fc60007ffe0ff */
[----:B------:R-:W-:Y:S02]  /*c760*/  IMAD R13, R13, UR21, R0 ;  /* 0x000000150d0d7c24 */ /* 0x000fe4000f8e0200 */
[----:B-1----:R-:W-:Y:S02]  /*c770*/  IMAD R0, R9, R10, RZ ;  /* 0x0000000a09007224 */ /* 0x002fe400078e02ff */
[----:B------:R-:W-:-:S04]  /*c780*/  IMAD.WIDE.U32 R6, R10, UR21, R6 ;  /* 0x000000150a067c25 */ /* 0x000fc8000f8e0006 */
[----:B------:R-:W-:Y:S02]  /*c790*/  IMAD R11, R11, UR21, R0 ;  /* 0x000000150b0b7c24 */ /* 0x000fe4000f8e0200 */
[----:B------:R-:W-:Y:S01]  /*c7a0*/  IMAD.MOV.U32 R0, RZ, RZ, RZ ;  /* 0x000000ffff007224 */ /* 0x000fe200078e00ff */
[----:B--2---:R-:W-:Y:S06]  /*c7b0*/  @!P0 BRA `(.L_x_2494) ;  /* 0x0000001400bc8947 */ /* 0x004fec0003800000 */
        /* <DEDUP_REMOVED lines=10> */
.L_x_2523:
[----:B------:R-:W2:Y:S01]  /*c860*/  LDL.64 R14, [R1] ;  /* 0x00000000010e7983 */ /* 0x000ea20000100a00 */
[----:B------:R-:W-:Y:S01]  /*c870*/  IMAD.IADD R21, R7, 0x1, R11 ;  /* 0x0000000107157824 */ /* 0x000fe200078e020b */
[----:B------:R-:W-:Y:S01]  /*c880*/  MOV R8, 0x1 ;  /* 0x0000000100087802 */ /* 0x000fe20000000f00 */
[----:B--2---:R-:W-:-:S05]  /*c890*/  IMAD.IADD R10, R15, 0x1, R13 ;  /* 0x000000010f0a7824 */ /* 0x004fca00078e020d */
[----:B------:R2:W-:Y:S01]  /*c8a0*/  STL [R1+0x8], R10 ;  /* 0x0000080a01007387 */ /* 0x0005e20000100800 */
[----:B------:R-:W-:Y:S05]  /*c8b0*/  @P0 BRA `(.L_x_2496) ;  /* 0x0000000000180947 */ /* 0x000fea0003800000 */
[----:B------:R-:W3:Y:S01]  /*c8c0*/  S2R R2, SR_TID.X ;  /* 0x0000000000027919 */ /* 0x000ee20000002100 */
[----:B-1----:R-:W-:-:S04]  /*c8d0*/  IMAD.MOV.U32 R3, RZ, RZ, 0x3180 ;  /* 0x00003180ff037424 */ /* 0x002fc800078e00ff */
[----:B------:R4:W-:Y:S01]  /*c8e0*/  SYNCS.ARRIVE.TRANS64 RZ, [R0+URZ+0x26810], R3 ;  /* 0x0268100300ff79a7 */ /* 0x0009e2000800003f */
[----:B---3--:R-:W-:-:S13]  /*c8f0*/  LOP3.LUT P1, RZ, R2, 0x1f, RZ, 0xc0, !PT ;  /* 0x0000001f02ff7812 */ /* 0x008fda000782c0ff */
[----:B----4-:R-:W-:Y:S05]  /*c900*/  @!P1 BRA `(.L_x_2496) ;  /* 0x0000000000049947 */ /* 0x010fea0003800000 */
[----:B------:R-:W-:Y:S01]  /*c910*/  BPT.TRAP 0x1 ;  /* 0x000000040000795c */ /* 0x000fe20000300000 */
.L_x_2496:
[----:B------:R-:W-:Y:S01]  /*c920*/  R2UR UR19, R5 ;  /* 0x00000000051372ca */ /* 0x000fe200000e0000 */
[----:B------:R-:W3:Y:S01]  /*c930*/  LDC.64 R12, c[0x0][0x198] ;  /* 0x00006600ff0c7b82 */ /* 0x000ee20000000a00 */
[----:B------:R-:W-:Y:S01]  /*c940*/  ULDC.64 UR4, c[0x0][0x700] ;  /* 0x0001c00000047ab9 */ /* 0x000fe20000000a00 */
[----:B------:R-:W-:Y:S01]  /*c950*/  R2UR UR8, R0 ;  /* 0x00000000000872ca */ /* 0x000fe200000e0000 */
[----:B------:R-:W-:Y:S01]  /*c960*/  UMOV UR24, 0x0 ;  /* 0x0000000000187882 */ /* 0x000fe20000000000 */
[----:B------:R-:W-:Y:S01]  /*c970*/  MOV R9, UR4 ;  /* 0x0000000400097c02 */ /* 0x000fe20008000f00 */
[----:B------:R-:W-:Y:S01]  /*c980*/  UMOV UR25, 0x14f00000 ;  /* 0x14f0000000197882 */ /* 0x000fe20000000000 */
[----:B------:R-:W-:Y:S01]  /*c990*/  UMOV UR18, URZ ;  /* 0x0000003f00127c82 */ /* 0x000fe20008000000 */
[----:B------:R-:W-:Y:S01]  /*c9a0*/  UMOV UR9, 0x18 ;  /* 0x0000001800097882 */ /* 0x000fe20000000000 */
[----:B------:R-:W-:Y:S01]  /*c9b0*/  UMOV UR13, UR21 ;  /* 0x00000015000d7c82 */ /* 0x000fe20008000000 */
[----:B------:R-:W-:Y:S01]  /*c9c0*/  UMOV UR10, UR18 ;  /* 0x00000012000a7c82 */ /* 0x000fe20008000000 */
[----:B------:R-:W-:Y:S01]  /*c9d0*/  UMOV UR28, UR12 ;  /* 0x0000000c001c7c82 */ /* 0x000fe20008000000 */
[----:B------:R-:W-:Y:S01]  /*c9e0*/  UMOV UR29, UR21 ;  /* 0x00000015001d7c82 */ /* 0x000fe20008000000 */
[----:B------:R-:W-:-:S03]  /*c9f0*/  UIMAD UR19, UR19, 0x60, URZ ;  /* 0x00000060131378a4 */ /* 0x000fc6000f8e023f */
[----:B------:R-:W-:Y:S02]  /*ca00*/  UIADD3 UR16, UR8, 0xe000, URZ ;  /* 0x0000e00008107890 */ /* 0x000fe4000fffe03f */
[----:B------:R-:W-:Y:S01]  /*ca10*/  UIADD3 UR17, UR8, 0x26810, URZ ;  /* 0x0002681008117890 */ /* 0x000fe2000fffe03f */
[----:B-1----:R-:W-:Y:S01]  /*ca20*/  IMAD.U32 R3, RZ, RZ, UR19 ;  /* 0x00000013ff037e24 */ /* 0x002fe2000f8e00ff */
[----:B------:R-:W-:Y:S01]  /*ca30*/  IADD3 R2, P1, R14, UR19, RZ ;  /* 0x000000130e027c10 */ /* 0x000fe2000ff3e0ff */
[----:B------:R-:W-:Y:S01]  /*ca40*/  UIADD3 UR26, UR8, 0x1a000, URZ ;  /* 0x0001a000081a7890 */ /* 0x000fe2000fffe03f */
[----:B------:R-:W-:Y:S02]  /*ca50*/  VIADD R14, R4, 0xffffffff ;  /* 0xffffffff040e7836 */ /* 0x000fe40000000000 */
[----:B------:R-:W-:Y:S01]  /*ca60*/  LEA.HI.X.SX32 R3, R3, R10, 0x1, P1 ;  /* 0x0000000a03037211 */ /* 0x000fe200008f0eff */
[----:B--2---:R-:W-:Y:S01]  /*ca70*/  IMAD.U32 R10, RZ, RZ, UR5 ;  /* 0x00000005ff0a7e24 */ /* 0x004fe2000f8e00ff */
[C---:B------:R-:W-:Y:S01]  /*ca80*/  LEA R11, P1, R2.reuse, R9, 0x2 ;  /* 0x00000009020b7211 */ /* 0x040fe200078210ff */
[----:B------:R-:W-:Y:S01]  /*ca90*/  UMOV UR27, UR17 ;  /* 0x00000011001b7c82 */ /* 0x000fe20008000000 */
[----:B------:R1:W-:Y:S02]  /*caa0*/  STL [R1+0x1c], R14 ;  /* 0x00001c0e01007387 */ /* 0x0003e40000100800 */
[----:B------:R-:W-:Y:S01]  /*cab0*/  R2UR UR4, R11 ;  /* 0x000000000b0472ca */ /* 0x000fe200000e0000 */
[----:B---3--:R-:W-:Y:S01]  /*cac0*/  IMAD.MOV.U32 R11, RZ, RZ, R12 ;  /* 0x000000ffff0b7224 */ /* 0x008fe200078e000c */
[----:B------:R-:W-:Y:S01]  /*cad0*/  LEA.HI.X R2, R2, R10, R3, 0x2, P1 ;  /* 0x0000000a02027211 */ /* 0x000fe200008f1403 */
[----:B------:R1:W-:Y:S01]  /*cae0*/  STL [R1+0x10], RZ ;  /* 0x000010ff01007387 */ /* 0x0003e20000100800 */
[----:B------:R-:W-:Y:S01]  /*caf0*/  MOV R12, R13 ;  /* 0x0000000d000c7202 */ /* 0x000fe20000000f00 */
[----:B------:R-:W-:Y:S01]  /*cb00*/  IMAD.MOV.U32 R13, RZ, RZ, 0x8000 ;  /* 0x00008000ff0d7424 */ /* 0x000fe200078e00ff */
[----:B------:R-:W-:-:S02]  /*cb10*/  R2UR UR5, R2 ;  /* 0x00000000020572ca */ /* 0x000fc400000e0000 */
[----:B------:R-:W-:-:S04]  /*cb20*/  IADD3 R2, P1, R11, 0xf0, RZ ;  /* 0x000000f00b027810 */ /* 0x000fc80007f3e0ff */
[----:B------:R-:W-:Y:S01]  /*cb30*/  R2UR UR22, R2 ;  /* 0x00000000021672ca */ /* 0x000fe200000e0000 */
[----:B------:R-:W-:-:S05]  /*cb40*/  IMAD.X R3, RZ, RZ, R12, P1 ;  /* 0x000000ffff037224 */ /* 0x000fca00008e060c */
[----:B------:R-:W-:-:S13]  /*cb50*/  R2UR UR23, R3 ;  /* 0x00000000031772ca */ /* 0x000fda00000e0000 */
[----:B------:R-:W-:Y:S01]  /*cb60*/  UTMALDG.4D [UR16], [UR22], desc[UR24] ;  /* 0x00001810160075b4 */ /* 0x000fe20008019000 */
[----:B------:R2:W-:Y:S01]  /*cb70*/  UBLKCP.S.G [UR26], [UR4], UR9 ;  /* 0x0000001a040073ba */ /* 0x0005e20008000209 */
[----:B------:R3:W-:Y:S02]  /*cb80*/  SYNCS.ARRIVE.TRANS64 RZ, [R0+URZ+0x26800], R13 ;  /* 0x0268000d00ff79a7 */ /* 0x0007e4000800003f */
[----:B---3--:R-:W-:-:S04]  /*cb90*/  IADD3 R13, P1, R11, 0x2f0, RZ ;  /* 0x000002f00b0d7810 */ /* 0x008fc80007f3e0ff */
[----:B------:R-:W-:Y:S01]  /*cba0*/  R2UR UR6, R13 ;  /* 0x000000000d0672ca */ /* 0x000fe200000e0000 */
[----:B--2---:R-:W-:Y:S01]  /*cbb0*/  UIADD3 UR9, UR8, 0x26800, URZ ;  /* 0x0002680008097890 */ /* 0x004fe2000fffe03f */
[----:B------:R-:W-:Y:S01]  /*cbc0*/  IADD3.X R13, RZ, R12, RZ, P1, !PT ;  /* 0x0000000cff0d7210 */ /* 0x000fe20000ffe4ff */
[----:B------:R-:W-:Y:S01]  /*cbd0*/  UIADD3 UR24, UR8, 0x4000, URZ ;  /* 0x0000400008187890 */ /* 0x000fe2000fffe03f */
[----:B------:R-:W-:Y:S02]  /*cbe0*/  UMOV UR16, 0x0 ;  /* 0x0000000000107882 */ /* 0x000fe40000000000 */
[----:B------:R-:W-:Y:S01]  /*cbf0*/  R2UR UR7, R13 ;  /* 0x000000000d0772ca */ /* 0x000fe200000e0000 */
[----:B------:R-:W-:Y:S01]  /*cc00*/  UMOV UR17, 0x10000000 ;  /* 0x1000000000117882 */ /* 0x000fe20000000000 */
[----:B------:R-:W-:Y:S01]  /*cc10*/  IADD3 R13, P1, R11, 0x3f0, RZ ;  /* 0x000003f00b0d7810 */ /* 0x000fe20007f3e0ff */
[----:B------:R-:W-:Y:S01]  /*cc20*/  UMOV UR27, UR11 ;  /* 0x0000000b001b7c82 */ /* 0x000fe20008000000 */
[----:B------:R-:W-:Y:S01]  /*cc30*/  UMOV UR26, UR18 ;  /* 0x00000012001a7c82 */ /* 0x000fe20008000000 */
[----:B------:R-:W-:Y:S01]  /*cc40*/  UMOV UR25, UR9 ;  /* 0x0000000900197c82 */ /* 0x000fe20008000000 */
[----:B------:R-:W-:Y:S01]  /*cc50*/  R2UR UR14, R13 ;  /* 0x000000000d0e72ca */ /* 0x000fe200000e0000 */
[----:B------:R-:W-:Y:S01]  /*cc60*/  IMAD.X R13, RZ, RZ, R12, P1 ;  /* 0x000000ffff0d7224 */ /* 0x000fe200008e060c */
[----:B------:R-:W-:-:S04]  /*cc70*/  ISETP.GE.AND P1, PT, R5, R14, PT ;  /* 0x0000000e0500720c */ /* 0x000fc80003f26270 */
[----:B------:R-:W-:Y:S01]  /*cc80*/  R2UR UR15, R13 ;  /* 0x000000000d0f72ca */ /* 0x000fe200000e0000 */
[----:B------:R1:W-:-:S12]  /*cc90*/  UTMALDG.4D [UR8], [UR6], desc[UR16] ;  /* 0x00001008060075b4 */ /* 0x0003d80008019000 */
[----:B------:R1:W-:Y:S02]  /*cca0*/  UTMALDG.4D [UR24], [UR14], desc[UR16] ;  /* 0x000010180e0075b4 */ /* 0x0003e40008019000 */
[----:B-1----:R-:W-:Y:S05]  /*ccb0*/  @P1 BRA `(.L_x_2497) ;  /* 0x0000000c00b01947 */ /* 0x002fea0003800000 */
[-C--:B------:R-:W-:Y:S01]  /*ccc0*/  LOP3.LUT R16, RZ, R5.reuse, RZ, 0x33, !PT ;  /* 0x00000005ff107212 */ /* 0x080fe200078e33ff */
[----:B------:R-:W-:Y:S01]  /*ccd0*/  IMAD.MOV.U32 R8, RZ, RZ, 0x1 ;  /* 0x00000001ff087424 */ /* 0x000fe200078e00ff */
[----:B------:R-:W-:Y:S02]  /*cce0*/  MOV R13, R5 ;  /* 0x00000005000d7202 */ /* 0x000fe40000000f00 */
[C---:B------:R-:W-:Y:S01]  /*ccf0*/  IADD3 R16, R4.reuse, R16, RZ ;  /* 0x0000001004107210 */ /* 0x040fe20007ffe0ff */
[----:B------:R-:W-:-:S05]  /*cd00*/  VIADD R4, R4, 0xfffffffe ;  /* 0xfffffffe04047836 */ /* 0x000fca0000000000 */
[----:B------:R-:W-:Y:S02]  /*cd10*/  ISETP.NE.AND P1, PT, R4, R5, PT ;  /* 0x000000050400720c */ /* 0x000fe40003f25270 */
[----:B------:R-:W-:-:S05]  /*cd20*/  LOP3.LUT R4, R16, 0x1, RZ, 0xc0, !PT ;  /* 0x0000000110047812 */ /* 0x000fca00078ec0ff */
[----:B------:R1:W-:Y:S06]  /*cd30*/  STL [R1+0x18], R4 ;  /* 0x0000180401007387 */ /* 0x0003ec0000100800 */
[----:B------:R-:W-:Y:S05]  /*cd40*/  @!P1 BRA `(.L_x_2498) ;  /* 0x0000000800589947 */ /* 0x000fea0003800000 */
[----:B------:R-:W-:Y:S01]  /*cd50*/  IMAD.IADD R16, R16, 0x1, -R4 ;  /* 0x0000000110107824 */ /* 0x000fe200078e0a04 */
[----:B------:R-:W-:Y:S01]  /*cd60*/  MOV R8, 0x1 ;  /* 0x0000000100087802 */ /* 0x000fe20000000f00 */
[----:B------:R-:W-:-:S07]  /*cd70*/  IMAD.MOV.U32 R13, RZ, RZ, R5 ;  /* 0x000000ffff0d7224 */ /* 0x000fce00078e0005 */
.L_x_2507:
[----:B--23--:R-:W-:-:S04]  /*cd80*/  SHF.L.U32 R17, R8, 0x1f, RZ ;  /* 0x0000001f08117819 */ /* 0x00cfc800000006ff */
[----:B------:R-:W2:Y:S02]  /*cd90*/  SYNCS.PHASECHK.TRANS64.TRYWAIT P1, [R0+URZ+0x26840], R17 ;  /* 0x02684011000075a7 */ /* 0x000ea4000802017f */
[----:B--2---:R-:W-:Y:S05]  /*cda0*/  @!P1 BRA `(.L_x_2499) ;  /* 0x0000001400749947 */ /* 0x004fea0003800000 */
.L_x_2524:
[----:B------:R-:W-:Y:S05]  /*cdb0*/  @P0 BRA `(.L_x_2500) ;  /* 0x00000000001c0947 */ /* 0x000fea0003800000 */
[----:B------:R-:W3:Y:S01]  /*cdc0*/  S2R R2, SR_TID.X ;  /* 0x0000000000027919 */ /* 0x000ee20000002100 */
[----:B------:R-:W-:-:S04]  /*cdd0*/  IMAD.MOV.U32 R3, RZ, RZ, 0x3180 ;  /* 0x00003180ff037424 */ /* 0x000fc800078e00ff */
[----:B------:R4:W-:Y:S01]  /*cde0*/  SYNCS.ARRIVE.TRANS64 RZ, [R0+URZ+0x26830], R3 ;  /* 0x0268300300ff79a7 */ /* 0x0009e2000800003f */
[----:B---3--:R-:W-:-:S04]  /*cdf0*/  LOP3.LUT R2, R2, 0x1f, RZ, 0xc0, !PT ;  /* 0x0000001f02027812 */ /* 0x008fc800078ec0ff */
[----:B------:R-:W-:-:S13]  /*ce00*/  ISETP.NE.AND P1, PT, R2, RZ, PT ;  /* 0x000000ff0200720c */ /* 0x000fda0003f25270 */
[----:B----4-:R-:W-:Y:S05]  /*ce10*/  @!P1 BRA `(.L_x_2500) ;  /* 0x0000000000049947 */ /* 0x010fea0003800000 */
[----:B------:R-:W-:Y:S01]  /*ce20*/  BPT.TRAP 0x1 ;  /* 0x000000040000795c */ /* 0x000fe20000300000 */
.L_x_2500:
[----:B------:R-:W3:Y:S01]  /*ce30*/  LDC.64 R14, c[0x0][0x728] ;  /* 0x0001ca00ff0e7b82 */ /* 0x000ee20000000a00 */
[----:B------:R-:W-:Y:S01]  /*ce40*/  IMAD R18, R13, 0x60, RZ ;  /* 0x000000600d127824 */ /* 0x000fe200078e02ff */
[----:B------:R-:W-:Y:S01]  /*ce50*/  R2UR UR4, R0 ;  /* 0x00000000000472ca */ /* 0x000fe200000e0000 */
[----:B------:R-:W-:Y:S01]  /*ce60*/  UMOV UR14, 0x0 ;  /* 0x00000000000e7882 */ /* 0x000fe20000000000 */
[----:B------:R-:W-:Y:S01]  /*ce70*/  UMOV UR15, 0x14f00000 ;  /* 0x14f00000000f7882 */ /* 0x000fe20000000000 */
[----:B------:R-:W-:Y:S01]  /*ce80*/  UMOV UR18, URZ ;  /* 0x0000003f00127c82 */ /* 0x000fe20008000000 */
[C---:B------:R-:W-:Y:S01]  /*ce90*/  IADD3 R2, P1, R18.reuse, R6, RZ ;  /* 0x0000000612027210 */ /* 0x040fe20007f3e0ff */
[----:B------:R-:W-:Y:S01]  /*cea0*/  UMOV UR10, 0x18 ;  /* 0x00000018000a7882 */ /* 0x000fe20000000000 */
[----:B-1----:R-:W1:Y:S01]  /*ceb0*/  LDC.64 R4, c[0x0][0x198] ;  /* 0x00006600ff047b82 */ /* 0x002e620000000a00 */
        /* <DEDUP_REMOVED lines=20> */
.L_x_2525:
        /* <DEDUP_REMOVED lines=8> */
.L_x_2502:
[----:B------:R-:W3:Y:S01]  /*d080*/  LDL.64 R2, [R1] ;  /* 0x0000000001027983 */ /* 0x000ee20000100a00 */
[----:B------:R-:W-:Y:S01]  /*d090*/  IADD3 R19, R18, 0x60, RZ ;  /* 0x0000006012137810 */ /* 0x000fe20007ffe0ff */
[----:B------:R-:W-:Y:S02]  /*d0a0*/  ULDC.64 UR4, c[0x0][0x700] ;  /* 0x0001c00000047ab9 */ /* 0x000fe40000000a00 */
[----:B------:R-:W-:Y:S01]  /*d0b0*/  IMAD.U32 R9, RZ, RZ, UR4 ;  /* 0x00000004ff097e24 */ /* 0x000fe2000f8e00ff */
[----:B---3--:R-:W-:-:S04]  /*d0c0*/  IADD3 R2, P1, R19, R2, RZ ;  /* 0x0000000213027210 */ /* 0x008fc80007f3e0ff */
[----:B------:R-:W-:-:S04]  /*d0d0*/  LEA R3, P2, R2, R9, 0x2 ;  /* 0x0000000902037211 */ /* 0x000fc800078410ff */
[----:B------:R-:W-:Y:S02]  /*d0e0*/  R2UR UR14, R3 ;  /* 0x00000000030e72ca */ /* 0x000fe400000e0000 */
[----:B------:R-:W3:Y:S01]  /*d0f0*/  LDL R3, [R1+0x8] ;  /* 0x0000080001037983 */ /* 0x000ee20000100800 */
[----:B------:R-:W-:Y:S01]  /*d100*/  SHF.R.S32.HI R20, RZ, 0x1f, R19 ;  /* 0x0000001fff147819 */ /* 0x000fe20000011413 */
[----:B------:R-:W-:Y:S01]  /*d110*/  UMOV UR6, 0x0 ;  /* 0x0000000000067882 */ /* 0x000fe20000000000 */
[----:B------:R-:W-:Y:S01]  /*d120*/  MOV R10, UR5 ;  /* 0x00000005000a7c02 */ /* 0x000fe20008000f00 */
[----:B------:R-:W-:Y:S01]  /*d130*/  UMOV UR7, 0x14f00000 ;  /* 0x14f0000000077882 */ /* 0x000fe20000000000 */
[----:B------:R-:W-:Y:S01]  /*d140*/  R2UR UR8, R0 ;  /* 0x00000000000872ca */ /* 0x000fe200000e0000 */
[----:B------:R-:W-:Y:S01]  /*d150*/  UMOV UR18, URZ ;  /* 0x0000003f00127c82 */ /* 0x000fe20008000000 */
[----:B------:R-:W-:Y:S01]  /*d160*/  R2UR UR19, R19 ;  /* 0x00000000131372ca */ /* 0x000fe200000e0000 */
[----:B------:R-:W-:-:S10]  /*d170*/  UMOV UR10, 0x18 ;  /* 0x00000018000a7882 */ /* 0x000fd40000000000 */
[----:B------:R-:W-:Y:S02]  /*d180*/  UIADD3 UR16, UR8, 0x11000, URZ ;  /* 0x0001100008107890 */ /* 0x000fe4000fffe03f */
[----:B------:R-:W-:Y:S02]  /*d190*/  UIADD3 UR17, UR8, 0x26818, URZ ;  /* 0x0002681808117890 */ /* 0x000fe4000fffe03f */
[----:B------:R-:W-:-:S05]  /*d1a0*/  UIADD3 UR8, UR8, 0x1a200, URZ ;  /* 0x0001a20008087890 */ /* 0x000fca000fffe03f */
[----:B------:R-:W-:Y:S01]  /*d1b0*/  UMOV UR9, UR17 ;  /* 0x0000001100097c82 */ /* 0x000fe20008000000 */
[----:B---3--:R-:W-:-:S05]  /*d1c0*/  IMAD.X R3, R20, 0x1, R3, P1 ;  /* 0x0000000114037824 */ /* 0x008fca00008e0603 */
[----:B------:R-:W-:-:S04]  /*d1d0*/  LEA.HI.X R2, R2, R10, R3, 0x2, P2 ;  /* 0x0000000a02027211 */ /* 0x000fc800010f1403 */
[----:B------:R-:W-:Y:S02]  /*d1e0*/  R2UR UR15, R2 ;  /* 0x00000000020f72ca */ /* 0x000fe400000e0000 */
[----:B------:R-:W-:-:S04]  /*d1f0*/  IADD3 R2, P1, R11, 0xf0, RZ ;  /* 0x000000f00b027810 */ /* 0x000fc80007f3e0ff */
[----:B------:R-:W-:Y:S02]  /*d200*/  IADD3.X R3, RZ, R12, RZ, P1, !PT ;  /* 0x0000000cff037210 */ /* 0x000fe40000ffe4ff */
[----:B------:R-:W-:Y:S02]  /*d210*/  R2UR UR4, R2 ;  /* 0x00000000020472ca */ /* 0x000fe400000e0000 */
[----:B------:R-:W-:-:S13]  /*d220*/  R2UR UR5, R3 ;  /* 0x00000000030572ca */ /* 0x000fda00000e0000 */
[----:B------:R3:W-:Y:S01]  /*d230*/  UTMALDG.4D [UR16], [UR4], desc[UR6] ;  /* 0x00000610040075b4 */ /* 0x0007e20008019000 */
[----:B------:R3:W-:Y:S01]  /*d240*/  UBLKCP.S.G [UR8], [UR14], UR10 ;  /* 0x000000080e0073ba */ /* 0x0007e2000800020a */
[----:B------:R-:W4:Y:S02]  /*d250*/  SYNCS.PHASECHK.TRANS64.TRYWAIT P1, [R0+URZ+0x26848], R17 ;  /* 0x02684811000075a7 */ /* 0x000f24000802017f */
[----:B---34-:R-:W-:Y:S05]  /*d260*/  @!P1 BRA `(.L_x_2503) ;  /* 0x00000010006c9947 */ /* 0x018fea0003800000 */
.L_x_2526:
        /* <DEDUP_REMOVED lines=8> */
.L_x_2504:
        /* <DEDUP_REMOVED lines=24> */
.L_x_2528:
        /* <DEDUP_REMOVED lines=8> */
.L_x_2506:
[----:B----4-:R-:W4:Y:S04]  /*d4f0*/  LDL.64 R4, [R1] ;  /* 0x0000000001047983 */ /* 0x010f280000100a00 */
[----:B------:R-:W5:Y:S01]  /*d500*/  LDL R14, [R1+0x8] ;  /* 0x00000800010e7983 */ /* 0x000f620000100800 */
        /* <DEDUP_REMOVED lines=8> */
[----:B------:R-:W-:Y:S01]  /*d590*/  UMOV UR10, 0x18 ;  /* 0x00000018000a7882 */ /* 0x000fe20000000000 */
[----:B------:R-:W-:-:S04]  /*d5a0*/  IADD3 R13, R13, 0x2, RZ ;  /* 0x000000020d0d7810 */ /* 0x000fc80007ffe0ff */
[----:B------:R-:W-:Y:S02]  /*d5b0*/  UIADD3 UR19, UR19, 0xc0, URZ ;  /* 0x000000c013137890 */ /* 0x000fe4000fffe03f */
[----:B------:R-:W-:Y:S02]  /*d5c0*/  UIADD3 UR16, UR8, 0xe000, URZ ;  /* 0x0000e00008107890 */ /* 0x000fe4000fffe03f */
[----:B------:R-:W-:Y:S02]  /*d5d0*/  UIADD3 UR17, UR8, 0x26810, URZ ;  /* 0x0002681008117890 */ /* 0x000fe4000fffe03f */
[----:B------:R-:W-:-:S05]  /*d5e0*/  UIADD3 UR8, UR8, 0x1a000, URZ ;  /* 0x0001a00008087890 */ /* 0x000fca000fffe03f */
[----:B------:R-:W-:Y:S02]  /*d5f0*/  UMOV UR9, UR17 ;  /* 0x0000001100097c82 */ /* 0x000fe40008000000 */
[----:B------:R1:W-:Y:S01]  /*d600*/  UTMALDG.4D [UR16], [UR4], desc[UR6] ;  /* 0x00000610040075b4 */ /* 0x0003e20008019000 */
[----:B----4-:R-:W-:-:S04]  /*d610*/  IADD3 R4, P1, R4, UR19, RZ ;  /* 0x0000001304047c10 */ /* 0x010fc8000ff3e0ff */
[----:B------:R-:W-:-:S04]  /*d620*/  LEA R5, P2, R4, R9, 0x2 ;  /* 0x0000000904057211 */ /* 0x000fc800078410ff */
[----:B------:R-:W-:Y:S02]  /*d630*/  R2UR UR14, R5 ;  /* 0x00000000050e72ca */ /* 0x000fe400000e0000 */
[----:B------:R-:W-:-:S04]  /*d640*/  MOV R5, UR19 ;  /* 0x0000001300057c02 */ /* 0x000fc80008000f00 */
[----:B-----5:R-:W-:Y:S02]  /*d650*/  LEA.HI.X.SX32 R5, R5, R14, 0x1, P1 ;  /* 0x0000000e05057211 */ /* 0x020fe400008f0eff */
[----:B------:R-:W-:Y:S02]  /*d660*/  ISETP.NE.AND P1, PT, R16, RZ, PT ;  /* 0x000000ff1000720c */ /* 0x000fe40003f25270 */
[----:B------:R-:W-:-:S04]  /*d670*/  LEA.HI.X R5, R4, R10, R5, 0x2, P2 ;  /* 0x0000000a04057211 */ /* 0x000fc800010f1405 */
[----:B------:R-:W-:-:S13]  /*d680*/  R2UR UR15, R5 ;  /* 0x00000000050f72ca */ /* 0x000fda00000e0000 */
[----:B------:R1:W-:Y:S02]  /*d690*/  UBLKCP.S.G [UR8], [UR14], UR10 ;  /* 0x000000080e0073ba */ /* 0x0003e4000800020a */
[----:B-1----:R-:W-:Y:S05]  /*d6a0*/  @P1 BRA `(.L_x_2507) ;  /* 0xfffffff400b41947 */ /* 0x002fea000383ffff */
.L_x_2498:
[----:B-1----:R-:W4:Y:S04]  /*d6b0*/  LDL.LU R4, [R1+0x18] ;  /* 0x0000180001047983 */ /* 0x002f280000300800 */
[----:B------:R1:W5:Y:S01]  /*d6c0*/  LDL R5, [R1+0x1c] ;  /* 0x00001c0001057983 */ /* 0x0003620000100800 */
[----:B----4-:R-:W-:-:S13]  /*d6d0*/  ISETP.NE.AND P1, PT, R4, RZ, PT ;  /* 0x000000ff0400720c */ /* 0x010fda0003f25270 */
[----:B-1----:R-:W-:Y:S05]  /*d6e0*/  @!P1 BRA `(.L_x_2497) ;  /* 0x0000000400249947 */ /* 0x002fea0003800000 */
[----:B------:R-:W-:-:S04]  /*d6f0*/  SHF.L.U32 R14, R8, 0x1f, RZ ;  /* 0x0000001f080e7819 */ /* 0x000fc800000006ff */
[----:B------:R-:W1:Y:S02]  /*d700*/  SYNCS.PHASECHK.TRANS64.TRYWAIT P1, [R0+URZ+0x26840], R14 ;  /* 0x0268400e000075a7 */ /* 0x000e64000802017f */
[----:B-1----:R-:W-:Y:S05]  /*d710*/  @!P1 BRA `(.L_x_2508) ;  /* 0x0000000c006c9947 */ /* 0x002fea0003800000 */
.L_x_2529:
[----:B------:R-:W-:Y:S05]  /*d720*/  @P0 BRA `(.L_x_2509) ;  /* 0x00000000001c0947 */ /* 0x000fea0003800000 */
[----:B------:R-:W4:Y:S02]  /*d730*/  S2R R4, SR_TID.X ;  /* 0x0000000000047919 */ /* 0x000f240000002100 */
[----:B----45:R-:W-:Y:S01]  /*d740*/  LOP3.LUT R5, R4, 0x1f, RZ, 0xc0, !PT ;  /* 0x0000001f04057812 */ /* 0x030fe200078ec0ff */
[----:B------:R-:W-:-:S03]  /*d750*/  IMAD.MOV.U32 R4, RZ, RZ, 0x3180 ;  /* 0x00003180ff047424 */ /* 0x000fc600078e00ff */
[----:B------:R-:W-:Y:S01]  /*d760*/  ISETP.NE.AND P1, PT, R5, RZ, PT ;  /* 0x000000ff0500720c */ /* 0x000fe20003f25270 */
[----:B------:R4:W-:-:S12]  /*d770*/  SYNCS.ARRIVE.TRANS64 RZ, [R0+URZ+0x26830], R4 ;  /* 0x0268300400ff79a7 */ /* 0x0009d8000800003f */
[----:B----4-:R-:W-:Y:S05]  /*d780*/  @!P1 BRA `(.L_x_2509) ;  /* 0x0000000000049947 */ /* 0x010fea0003800000 */
[----:B------:R-:W-:Y:S01]  /*d790*/  BPT.TRAP 0x1 ;  /* 0x000000040000795c */ /* 0x000fe20000300000 */
.L_x_2509:
[----:B-----5:R-:W4:Y:S01]  /*d7a0*/  LDC.64 R4, c[0x0][0x728] ;  /* 0x0001ca00ff047b82 */ /* 0x020f220000000a00 */
[----:B------:R-:W-:Y:S01]  /*d7b0*/  IMAD R13, R13, 0x60, RZ ;  /* 0x000000600d0d7824 */ /* 0x000fe200078e02ff */
        /* <DEDUP_REMOVED lines=10> */
[----:B----4-:R-:W-:-:S04]  /*d860*/  LEA R4, P2, R15, R4, 0x2 ;  /* 0x000000040f047211 */ /* 0x010fc800078410ff */
[----:B------:R-:W-:Y:S01]  /*d870*/  UMOV UR9, UR17 ;  /* 0x0000001100097c82 */ /* 0x000fe20008000000 */
[----:B------:R-:W-:Y:S02]  /*d880*/  R2UR UR14, R4 ;  /* 0x00000000040e72ca */ /* 0x000fe400000e0000 */
[----:B------:R-:W-:-:S04]  /*d890*/  LEA.HI.X.SX32 R4, R13, R21, 0x1, P1 ;  /* 0x000000150d047211 */ /* 0x000fc800008f0eff */
[----:B------:R-:W-:-:S04]  /*d8a0*/  LEA.HI.X R4, R15, R5, R4, 0x2, P2 ;  /* 0x000000050f047211 */ /* 0x000fc800010f1404 */
[----:B------:R-:W-:Y:S02]  /*d8b0*/  R2UR UR15, R4 ;  /* 0x00000000040f72ca */ /* 0x000fe400000e0000 */
[----:B------:R-:W-:-:S04]  /*d8c0*/  IADD3 R4, P1, R11, 0x1f0, RZ ;  /* 0x000001f00b047810 */ /* 0x000fc80007f3e0ff */
[----:B------:R-:W-:Y:S02]  /*d8d0*/  R2UR UR4, R4 ;  /* 0x00000000040472ca */ /* 0x000fe400000e0000 */
[----:B------:R-:W-:-:S04]  /*d8e0*/  IADD3.X R4, RZ, R12, RZ, P1, !PT ;  /* 0x0000000cff047210 */ /* 0x000fc80000ffe4ff */
[----:B------:R-:W-:-:S13]  /*d8f0*/  R2UR UR5, R4 ;  /* 0x00000000040572ca */ /* 0x000fda00000e0000 */
[----:B------:R4:W-:Y:S01]  /*d900*/  UTMALDG.4D [UR16], [UR4], desc[UR6] ;  /* 0x00000610040075b4 */ /* 0x0009e20008019000 */
[----:B------:R4:W-:Y:S01]  /*d910*/  UBLKCP.S.G [UR8], [UR14], UR10 ;  /* 0x000000080e0073ba */ /* 0x0009e2000800020a */
[----:B------:R-:W1:Y:S02]  /*d920*/  SYNCS.PHASECHK.TRANS64.TRYWAIT P1, [R0+URZ+0x26828], R14 ;  /* 0x0268280e000075a7 */ /* 0x000e64000802017f */
[----:B-1--4-:R-:W-:Y:S05]  /*d930*/  @!P1 BRA `(.L_x_2510) ;  /* 0x0000000800f89947 */ /* 0x012fea0003800000 */
.L_x_2530:
[----:B------:R-:W-:Y:S05]  /*d940*/  @P0 BRA `(.L_x_2511) ;  /* 0x00000000001c0947 */ /* 0x000fea0003800000 */
[----:B------:R-:W4:Y:S01]  /*d950*/  S2R R4, SR_TID.X ;  /* 0x0000000000047919 */ /* 0x000f220000002100 */
[----:B------:R-:W-:-:S04]  /*d960*/  IMAD.MOV.U32 R5, RZ, RZ, 0x3180 ;  /* 0x00003180ff057424 */ /* 0x000fc800078e00ff */
[----:B------:R1:W-:Y:S01]  /*d970*/  SYNCS.ARRIVE.TRANS64 RZ, [R0+URZ+0x26818], R5 ;  /* 0x0268180500ff79a7 */ /* 0x0003e2000800003f */
[----:B----4-:R-:W-:-:S04]  /*d980*/  LOP3.LUT R4, R4, 0x1f, RZ, 0xc0, !PT ;  /* 0x0000001f04047812 */ /* 0x010fc800078ec0ff */
[----:B------:R-:W-:-:S13]  /*d990*/  ISETP.NE.AND P0, PT, R4, RZ, PT ;  /* 0x000000ff0400720c */ /* 0x000fda0003f05270 */
[----:B-1----:R-:W-:Y:S05]  /*d9a0*/  @!P0 BRA `(.L_x_2511) ;  /* 0x0000000000048947 */ /* 0x002fea0003800000 */
[----:B------:R-:W-:Y:S01]  /*d9b0*/  BPT.TRAP 0x1 ;  /* 0x000000040000795c */ /* 0x000fe20000300000 */
.L_x_2511:
[----:B------:R-:W4:Y:S04]  /*d9c0*/  LDL.LU.64 R4, [R1] ;  /* 0x0000000001047983 */ /* 0x000f280000300a00 */
[----:B-1----:R-:W2:Y:S01]  /*d9d0*/  LDL.LU R14, [R1+0x8] ;  /* 0x00000800010e7983 */ /* 0x002ea20000300800 */
[----:B------:R-:W-:Y:S01]  /*d9e0*/  R2UR UR19, R13 ;  /* 0x000000000d1372ca */ /* 0x000fe200000e0000 */
[----:B------:R-:W-:Y:S01]  /*d9f0*/  UMOV UR6, 0x0 ;  /* 0x0000000000067882 */ /* 0x000fe20000000000 */
[----:B------:R-:W-:Y:S01]  /*da00*/  R2UR UR8, R0 ;  /* 0x00000000000872ca */ /* 0x000fe200000e0000 */
[----:B------:R-:W-:Y:S01]  /*da10*/  UMOV UR7, 0x14f00000 ;  /* 0x14f0000000077882 */ /* 0x000fe20000000000 */
[----:B------:R-:W-:Y:S01]  /*da20*/  R2UR UR4, R2 ;  /* 0x00000000020472ca */ /* 0x000fe200000e0000 */
[----:B------:R-:W-:Y:S01]  /*da30*/  UMOV UR18, URZ ;  /* 0x0000003f00127c82 */ /* 0x000fe20008000000 */
[----:B------:R-:W-:Y:S01]  /*da40*/  R2UR UR5, R3 ;  /* 0x00000000030572ca */ /* 0x000fe200000e0000 */
[----:B------:R-:W-:-:S06]  /*da50*/  UMOV UR10, 0x18 ;  /* 0x00000018000a7882 */ /* 0x000fcc0000000000 */
[----:B------:R-:W-:Y:S02]  /*da60*/  UIADD3 UR19, UR19, 0x60, URZ ;  /* 0x0000006013137890 */ /* 0x000fe4000fffe03f */
[----:B------:R-:W-:Y:S02]  /*da70*/  UIADD3 UR16, UR8, 0x11000, URZ ;  /* 0x0001100008107890 */ /* 0x000fe4000fffe03f */
[----:B------:R-:W-:Y:S02]  /*da80*/  UIADD3 UR17, UR8, 0x26818, URZ ;  /* 0x0002681808117890 */ /* 0x000fe4000fffe03f */
[----:B------:R-:W-:Y:S01]  /*da90*/  UIADD3 UR8, UR8, 0x1a200, URZ ;  /* 0x0001a20008087890 */ /* 0x000fe2000fffe03f */
[----:B------:R-:W-:-:S04]  /*daa0*/  IMAD.MOV.U32 R2, RZ, RZ, 0x1 ;  /* 0x00000001ff027424 */ /* 0x000fc800078e00ff */
[----:B------:R-:W-:Y:S02]  /*dab0*/  UMOV UR9, UR17 ;  /* 0x0000001100097c82 */ /* 0x000fe40008000000 */
[----:B------:R1:W-:Y:S01]  /*dac0*/  UTMALDG.4D [UR16], [UR4], desc[UR6] ;  /* 0x00000610040075b4 */ /* 0x0003e20008019000 */
[----:B----4-:R-:W-:Y:S02]  /*dad0*/  IADD3 R4, P0, R4, UR19, RZ ;  /* 0x0000001304047c10 */ /* 0x010fe4000ff1e0ff */
[----:B------:R-:W-:-:S04]  /*dae0*/  MOV R5, UR19 ;  /* 0x0000001300057c02 */ /* 0x000fc80008000f00 */
[----:B--2---:R-:W-:Y:S02]  /*daf0*/  LEA.HI.X.SX32 R5, R5, R14, 0x1, P0 ;  /* 0x0000000e05057211 */ /* 0x004fe400000f0eff */
[----:B------:R-:W-:-:S04]  /*db00*/  LEA R9, P0, R4, R9, 0x2 ;  /* 0x0000000904097211 */ /* 0x000fc800078010ff */
[----:B------:R-:W-:Y:S02]  /*db10*/  LEA.HI.X R10, R4, R10, R5, 0x2, P0 ;  /* 0x0000000a040a7211 */ /* 0x000fe400000f1405 */
[----:B------:R-:W-:Y:S01]  /*db20*/  R2UR UR14, R9 ;  /* 0x00000000090e72ca */ /* 0x000fe200000e0000 */
[----:B------:R1:W5:Y:S01]  /*db30*/  LDL.LU R5, [R1+0x1c] ;  /* 0x00001c0001057983 */ /* 0x0003620000300800 */
[----:B------:R-:W-:-:S03]  /*db40*/  R2UR UR15, R10 ;  /* 0x000000000a0f72ca */ /* 0x000fc600000e0000 */
[----:B------:R1:W-:Y:S10]  /*db50*/  STL [R1+0x10], R2 ;  /* 0x0000100201007387 */ /* 0x0003f40000100800 */
[----:B------:R1:W-:Y:S02]  /*db60*/  UBLKCP.S.G [UR8], [UR14], UR10 ;  /* 0x000000080e0073ba */ /* 0x0003e4000800020a */
[----:B-1----:R-:W-:Y:S01]  /*db70*/  NOP ;  /* 0x0000000000007918 */ /* 0x002fe20000000000 */
.L_x_2497:
[----:B------:R-:W4:Y:S01]  /*db80*/  LDL R3, [R1+0x10] ;  /* 0x0000100001037983 */ /* 0x000f220000100800 */
[----:B------:R-:W1:Y:S02]  /*db90*/  S2R R2, SR_TID.X ;  /* 0x0000000000027919 */ /* 0x000e640000002100 */
[----:B-1----:R-:W-:-:S04]  /*dba0*/  LOP3.LUT R2, R2, 0x7f, RZ, 0xc0, !PT ;  /* 0x0000007f02027812 */ /* 0x002fc800078ec0ff */
[----:B------:R-:W-:Y:S02]  /*dbb0*/  ISETP.NE.AND P1, PT, R2, RZ, PT ;  /* 0x000000ff0200720c */ /* 0x000fe40003f25270 */
[----:B----4-:R-:W-:Y:S02]  /*dbc0*/  LEA R4, R3, R0, 0x3 ;  /* 0x0000000003047211 */ /* 0x010fe400078e18ff */
[----:B------:R-:W-:-:S04]  /*dbd0*/  SHF.L.U32 R3, R8, 0x1f, RZ ;  /* 0x0000001f08037819 */ /* 0x000fc800000006ff */
[----:B------:R-:W1:Y:S02]  /*dbe0*/  SYNCS.PHASECHK.TRANS64.TRYWAIT P0, [R4+URZ+0x26840], R3 ;  /* 0x02684003040075a7 */ /* 0x000e64000800017f */
[----:B-1----:R-:W-:Y:S05]  /*dbf0*/  @!P0 BRA `(.L_x_2512) ;  /* 0x00000008005c8947 */ /* 0x002fea0003800000 */
.L_x_2531:
[----:B------:R-:W-:Y:S05]  /*dc00*/  @P1 BRA `(.L_x_2513) ;  /* 0x0000000000181947 */ /* 0x000fea0003800000 */
[----:B------:R-:W4:Y:S01]  /*dc10*/  S2R R2, SR_TID.X ;  /* 0x0000000000027919 */ /* 0x000f220000002100 */
[----:B-1----:R-:W-:-:S04]  /*dc20*/  IMAD.MOV.U32 R3, RZ, RZ, 0x3180 ;  /* 0x00003180ff037424 */ /* 0x002fc800078e00ff */
[----:B------:R1:W-:Y:S01]  /*dc30*/  SYNCS.ARRIVE.TRANS64 RZ, [R4+URZ+0x26830], R3 ;  /* 0x0268300304ff79a7 */ /* 0x0003e2000800003f */
[----:B----4-:R-:W-:-:S13]  /*dc40*/  LOP3.LUT P0, RZ, R2, 0x1f, RZ, 0xc0, !PT ;  /* 0x0000001f02ff7812 */ /* 0x010fda000780c0ff */
[----:B-1----:R-:W-:Y:S05]  /*dc50*/  @!P0 BRA `(.L_x_2513) ;  /* 0x0000000000048947 */ /* 0x002fea0003800000 */
[----:B------:R-:W-:Y:S01]  /*dc60*/  BPT.TRAP 0x1 ;  /* 0x000000040000795c */ /* 0x000fe20000300000 */
.L_x_2513:
[----:B------:R-:W4:Y:S01]  /*dc70*/  LDL.LU R9, [R1+0x10] ;  /* 0x0000100001097983 */ /* 0x000f220000300800 */
[----:B-----5:R-:W-:Y:S01]  /*dc80*/  R2UR UR19, R5 ;  /* 0x00000000051372ca */ /* 0x020fe200000e0000 */
[----:B-1----:R-:W1:Y:S01]  /*dc90*/  LDC.64 R2, c[0x0][0x728] ;  /* 0x0001ca00ff027b82 */ /* 0x002e620000000a00 */
[----:B------:R-:W-:Y:S01]  /*dca0*/  R2UR UR17, R4 ;  /* 0x00000000041172ca */ /* 0x000fe200000e0000 */
[----:B------:R-:W-:Y:S01]  /*dcb0*/  UMOV UR6, 0x0 ;  /* 0x0000000000067882 */ /* 0x000fe20000000000 */
[----:B------:R-:W-:Y:S01]  /*dcc0*/  UMOV UR7, 0x14f00000 ;  /* 0x14f0000000077882 */ /* 0x000fe20000000000 */
[----:B------:R-:W-:Y:S01]  /*dcd0*/  UMOV UR18, URZ ;  /* 0x0000003f00127c82 */ /* 0x000fe20008000000 */
[----:B------:R-:W-:-:S07]  /*dce0*/  UMOV UR10, 0x18 ;  /* 0x00000018000a7882 */ /* 0x000fce0000000000 */
[----:B------:R-:W-:Y:S02]  /*dcf0*/  UIMAD UR19, UR19, 0x60, URZ ;  /* 0x00000060131378a4 */ /* 0x000fe4000f8e023f */
[----:B------:R-:W-:-:S04]  /*dd00*/  UIADD3 UR17, UR17, 0x26830, URZ ;  /* 0x0002683011117890 */ /* 0x000fc8000fffe03f */
[----:B------:R-:W-:Y:S02]  /*dd10*/  IADD3 R6, P0, R6, UR19, RZ ;  /* 0x0000001306067c10 */ /* 0x000fe4000ff1e0ff */
[----:B------:R-:W-:Y:S01]  /*dd20*/  MOV R10, UR19 ;  /* 0x00000013000a7c02 */ /* 0x000fe20008000f00 */
[----:B------:R-:W-:-:S03]  /*dd30*/  UMOV UR9, UR17 ;  /* 0x0000001100097c82 */ /* 0x000fc60008000000 */
[----:B------:R-:W-:Y:S02]  /*dd40*/  LEA.HI.X.SX32 R21, R10, R21, 0x1, P0 ;  /* 0x000000150a157211 */ /* 0x000fe400000f0eff */
[----:B-1----:R-:W-:-:S04]  /*dd50*/  LEA R2, P0, R6, R2, 0x2 ;  /* 0x0000000206027211 */ /* 0x002fc800078010ff */
[----:B------:R-:W-:Y:S02]  /*dd60*/  LEA.HI.X R3, R6, R3, R21, 0x2, P0 ;  /* 0x0000000306037211 */ /* 0x000fe400000f1415 */
[----:B------:R-:W-:Y:S02]  /*dd70*/  IADD3 R11, P0, R11, 0x1f0, RZ ;  /* 0x000001f00b0b7810 */ /* 0x000fe40007f1e0ff */
[----:B------:R-:W-:Y:S02]  /*dd80*/  R2UR UR14, R2 ;  /* 0x00000000020e72ca */ /* 0x000fe400000e0000 */
[----:B------:R-:W-:Y:S02]  /*dd90*/  IADD3.X R12, RZ, R12, RZ, P0, !PT ;  /* 0x0000000cff0c7210 */ /* 0x000fe400007fe4ff */
[----:B------:R-:W-:Y:S02]  /*dda0*/  R2UR UR4, R11 ;  /* 0x000000000b0472ca */ /* 0x000fe400000e0000 */
[----:B------:R-:W-:-:S02]  /*ddb0*/  R2UR UR5, R12 ;  /* 0x000000000c0572ca */ /* 0x000fc400000e0000 */
[----:B------:R-:W-:Y:S01]  /*ddc0*/  R2UR UR15, R3 ;  /* 0x00000000030f72ca */ /* 0x000fe200000e0000 */
[C-C-:B----4-:R-:W-:Y:S02]  /*ddd0*/  IMAD R4, R9.reuse, 0x3000, R0.reuse ;  /* 0x0000300009047824 */ /* 0x150fe400078e0200 */
[----:B--23--:R-:W-:-:S03]  /*dde0*/  IMAD R0, R9, 0x200, R0 ;  /* 0x0000020009007824 */ /* 0x00cfc600078e0200 */
[----:B------:R-:W-:Y:S02]  /*ddf0*/  R2UR UR16, R4 ;  /* 0x00000000041072ca */ /* 0x000fe400000e0000 */
[----:B------:R-:W-:Y:S01]  /*de00*/  R2UR UR8, R0 ;  /* 0x00000000000872ca */ /* 0x000fe200000e0000 */
[----:B------:R-:W-:-:S05]  /*de10*/  VIADD R0, R9, 0x1 ;  /* 0x0000000109007836 */ /* 0x000fca0000000000 */
[----:B------:R-:W-:-:S04]  /*de20*/  ISETP.NE.AND P0, PT, R0, 0x2, PT ;  /* 0x000000020000780c */ /* 0x000fc80003f05270 */
[----:B------:R-:W-:Y:S01]  /*de30*/  SEL R3, RZ, 0x1, P0 ;  /* 0x00000001ff037807 */ /* 0x000fe20000000000 */
[----:B------:R-:W-:Y:S01]  /*de40*/  UIADD3 UR16, UR16, 0x14000, URZ ;  /* 0x0001400010107890 */ /* 0x000fe2000fffe03f */
[----:B------:R-:W-:Y:S01]  /*de50*/  SEL R0, R0, RZ, P0 ;  /* 0x000000ff00007207 */ /* 0x000fe20000000000 */
[----:B------:R-:W-:Y:S01]  /*de60*/  UIADD3 UR8, UR8, 0x1a380, URZ ;  /* 0x0001a38008087890 */ /* 0x000fe2000fffe03f */
[----:B------:R-:W-:-:S06]  /*de70*/  LOP3.LUT R8, R8, R3, RZ, 0x3c, !PT ;  /* 0x0000000308087212 */ /* 0x000fcc00078e3cff */
[----:B------:R1:W-:Y:S02]  /*de80*/  UTMALDG.4D [UR16], [UR4], desc[UR6] ;  /* 0x00000610040075b4 */ /* 0x0003e40008019000 */
[----:B------:R1:W-:Y:S02]  /*de90*/  UBLKCP.S.G [UR8], [UR14], UR10 ;  /* 0x000000080e0073ba */ /* 0x0003e4000800020a */
[----:B-1----:R-:W-:Y:S01]  /*dea0*/  NOP ;  /* 0x0000000000007918 */ /* 0x002fe20000000000 */
.L_x_2494:
[----:B------:R-:W-:Y:S05]  /*deb0*/  BSYNC B0 ;  /* 0x0000000000007941 */ /* 0x000fea0003800000 */
.L_x_2493:
[----:B------:R-:W-:-:S03]  /*dec0*/  UMOV UR4, 0xffffffff ;  /* 0xffffffff00047882 */ /* 0x000fc60000000000 */
[----:B------:R-:W-:Y:S05]  /*ded0*/  BRA.DIV UR4, `(.L_x_2514) ;  /* 0x0000000604b87947 */ /* 0x000fea000b800000 */
[----:B------:R-:W-:-:S13]  /*dee0*/  ELECT P6, URZ, PT ;  /* 0x00000000003f782f */ /* 0x000fda00038c0000 */
.L_x_2534:
[----:B------:R-:W-:Y:S05]  /*def0*/  @!P6 BRA `(.L_x_2413) ;  /* 0x000000000084e947 */ /* 0x000fea0003800000 */
[----:B------:R-:W2:Y:S02]  /*df00*/  LDL.LU R2, [R1+0xc] ;  /* 0x00000c0001027983 */ /* 0x000ea40000300800 */
[----:B--2---:R-:W-:-:S04]  /*df10*/  LOP3.LUT R2, R2, 0x2, RZ, 0xfc, !PT ;  /* 0x0000000202027812 */ /* 0x004fc800078efcff */
[----:B------:R-:W-:-:S13]  /*df20*/  ISETP.NE.AND P2, PT, R2, 0x3, PT ;  /* 0x000000030200780c */ /* 0x000fda0003f45270 */
[----:B------:R-:W-:Y:S05]  /*df30*/  @!P2 BRA `(.L_x_2515) ;  /* 0x000000000004a947 */ /* 0x000fea0003800000 */
[----:B------:R-:W-:Y:S01]  /*df40*/  BPT.TRAP 0x1 ;  /* 0x000000040000795c */ /* 0x000fe20000300000 */
.L_x_2515:
        /* <DEDUP_REMOVED lines=15> */
.L_x_2535:
[----:B------:R-:W2:Y:S02]  /*e040*/  SYNCS.PHASECHK.TRANS64.TRYWAIT P0, [R3+URZ], R2 ;  /* 0x00000002030075a7 */ /* 0x000ea4000800017f */
[----:B--2---:R-:W-:Y:S05]  /*e050*/  @!P0 BRA `(.L_x_2517) ;  /* 0x00000004008c8947 */ /* 0x004fea0003800000 */
.L_x_2536:
[----:B------:R-:W-:Y:S05]  /*e060*/  @!P2 BRA `(.L_x_2518) ;  /* 0x000000000004a947 */ /* 0x000fea0003800000 */
[----:B------:R-:W-:Y:S01]  /*e070*/  BPT.TRAP 0x1 ;  /* 0x000000040000795c */ /* 0x000fe20000300000 */
.L_x_2518:
[----:B--2---:R-:W-:-:S05]  /*e080*/  IADD3 R3, R9, 0x26840, RZ ;  /* 0x0002684009037810 */ /* 0x004fca0007ffe0ff */
[----:B------:R-:W-:-:S04]  /*e090*/  IMAD R5, R0, 0x8, R3 ;  /* 0x0000000800057824 */ /* 0x000fc800078e0203 */
[----:B------:R-:W2:Y:S02]  /*e0a0*/  SYNCS.PHASECHK.TRANS64.TRYWAIT P0, [R5+URZ], R4 ;  /* 0x00000004050075a7 */ /* 0x000ea4000800017f */
[----:B--2---:R-:W-:Y:S05]  /*e0b0*/  @!P0 BRA `(.L_x_2519) ;  /* 0x0000000400888947 */ /* 0x004fea0003800000 */
.L_x_2537:
[----:B------:R-:W-:-:S07]  /*e0c0*/  LEA R3, R6, R3, 0x3 ;  /* 0x0000000306037211 */ /* 0x000fce00078e18ff */
.L_x_2520:
[----:B---3--:R3:W4:Y:S02]  /*e0d0*/  SYNCS.PHASECHK.TRANS64.TRYWAIT P0, [R3+URZ], R2 ;  /* 0x00000002030075a7 */ /* 0x008724000800017f */
[----:B----4-:R-:W-:Y:S05]  /*e0e0*/  @!P0 NANOSLEEP.SYNCS 0x989680 ;  /* 0x009896800000895d */ /* 0x010fea0003900000 */
[----:B------:R-:W4:Y:S02]  /*e0f0*/  @!P0 SYNCS.PHASECHK.TRANS64 P0, [R3+URZ], R2 ;  /* 0x00000002030085a7 */ /* 0x000f24000800007f */
[----:B----4-:R-:W-:Y:S05]  /*e100*/  @!P0 BRA `(.L_x_2520) ;  /* 0xfffffffc00f08947 */ /* 0x010fea000383ffff */
.L_x_2413:
[----:B------:R-:W-:Y:S05]  /*e110*/  BSYNC B6 ;  /* 0x0000000000067941 */ /* 0x000fea0003800000 */
.L_x_2408:
[----:B------:R-:W-:Y:S05]  /*e120*/  EXIT ;  /* 0x000000000000794d */ /* 0x000fea0003800000 */
.L_x_2419:
[----:B------:R-:W-:Y:S01]  /*e130*/  IMAD.MOV.U32 R12, RZ, RZ, RZ ;  /* 0x000000ffff0c7224 */ /* 0x000fe200078e00ff */
[----:B------:R-:W-:Y:S01]  /*e140*/  MOV R11, 0x1f ;  /* 0x0000001f000b7802 */ /* 0x000fe20000000f00 */
[----:B------:R-:W-:-:S07]  /*e150*/  IMAD.MOV.U32 R15, RZ, RZ, -0x1 ;  /* 0xffffffffff0f7424 */ /* 0x000fce00078e00ff */
[----:B------:R-:W-:Y:S05]  /*e160*/  WARPSYNC.COLLECTIVE R15, `(.L_x_2521) ;  /* 0x000000000f087348 */ /* 0x000fea0003c00000 */
[----:B------:R1:W2:Y:S02]  /*e170*/  SHFL.IDX P6, R14, R13, R12, R11 ;  /* 0x0000000c0d0e7389 */ /* 0x0002a400000c000b */
[----:B-12---:R-:W-:Y:S01]  /*e180*/  ENDCOLLECTIVE ;  /* 0x000000000000791b */ /* 0x006fe20003800000 */
.L_x_2521:
[----:B------:R-:W-:Y:S05]  /*e190*/  BRA `(.L_x_2522) ;  /* 0xffffff2c00e07947 */ /* 0x000fea000383ffff */
.L_x_2421:
[----:B----4-:R4:W1:Y:S02]  /*e1a0*/  SYNCS.PHASECHK.TRANS64.TRYWAIT P0, [R17+URZ+0x26800], R2 ;  /* 0x02680002110075a7 */ /* 0x010864000800017f */
[----:B-1----:R-:W-:Y:S05]  /*e1b0*/  @!P0 NANOSLEEP.SYNCS 0x989680 ;  /* 0x009896800000895d */ /* 0x002fea0003900000 */
[----:B------:R-:W1:Y:S02]  /*e1c0*/  @!P0 SYNCS.PHASECHK.TRANS64 P0, [R17+URZ+0x26800], R2 ;  /* 0x02680002110085a7 */ /* 0x000e64000800007f */
[----:B-1----:R-:W-:Y:S05]  /*e1d0*/  @!P0 BRA `(.L_x_2421) ;  /* 0xfffffffc00f08947 */ /* 0x002fea000383ffff */
[----:B------:R-:W-:Y:S05]  /*e1e0*/  BRA `(.L_x_2420) ;  /* 0xffffff2c00e87947 */ /* 0x000fea000383ffff */
.L_x_2426:
[----:B--2---:R2:W3:Y:S02]  /*e1f0*/  SYNCS.PHASECHK.TRANS64.TRYWAIT P1, [R8+URZ+0x26810], R21 ;  /* 0x02681015080075a7 */ /* 0x0044e4000802017f */
[----:B---3--:R-:W-:Y:S05]  /*e200*/  @!P1 NANOSLEEP.SYNCS 0x989680 ;  /* 0x009896800000995d */ /* 0x008fea0003900000 */
[----:B------:R-:W3:Y:S02]  /*e210*/  @!P1 SYNCS.PHASECHK.TRANS64 P1, [R8+URZ+0x26810], R21 ;  /* 0x02681015080095a7 */ /* 0x000ee4000802007f */
[----:B---3--:R-:W-:Y:S05]  /*e220*/  @!P1 BRA `(.L_x_2426) ;  /* 0xfffffffc00f09947 */ /* 0x008fea000383ffff */
[----:B------:R-:W-:Y:S05]  /*e230*/  BRA `(.L_x_2425) ;  /* 0xffffff3800347947 */ /* 0x000fea000383ffff */
.L_x_2430:
[----:B------:R1:W1:Y:S02]  /*e240*/  SYNCS.PHASECHK.TRANS64.TRYWAIT P1, [R8+URZ+0x26830], R21 ;  /* 0x02683015080075a7 */ /* 0x000264000802017f */
[----:B-1----:R-:W-:Y:S05]  /*e250*/  @!P1 NANOSLEEP.SYNCS 0x989680 ;  /* 0x009896800000995d */ /* 0x002fea0003900000 */
[----:B------:R-:W1:Y:S02]  /*e260*/  @!P1 SYNCS.PHASECHK.TRANS64 P1, [R8+URZ+0x26830], R21 ;  /* 0x02683015080095a7 */ /* 0x000e64000802007f */
[----:B-1----:R-:W-:Y:S05]  /*e270*/  @!P1 BRA `(.L_x_2430) ;  /* 0xfffffffc00f09947 */ /* 0x002fea000383ffff */
[----:B------:R-:W-:Y:S05]  /*e280*/  BRA `(.L_x_2429) ;  /* 0xffffff3c00307947 */ /* 0x000fea000383ffff */
.L_x_2438:
[----:B--2---:R2:W3:Y:S02]  /*e290*/  SYNCS.PHASECHK.TRANS64.TRYWAIT P1, [R6+URZ+0x26810], R15 ;  /* 0x0268100f060075a7 */ /* 0x0044e4000802017f */
[----:B---3--:R-:W-:Y:S05]  /*e2a0*/  @!P1 NANOSLEEP.SYNCS 0x989680 ;  /* 0x009896800000995d */ /* 0x008fea0003900000 */
[----:B------:R-:W3:Y:S02]  /*e2b0*/  @!P1 SYNCS.PHASECHK.TRANS64 P1, [R6+URZ+0x26810], R15 ;  /* 0x0268100f060095a7 */ /* 0x000ee4000802007f */
[----:B---3--:R-:W-:Y:S05]  /*e2c0*/  @!P1 BRA `(.L_x_2438) ;  /* 0xfffffffc00f09947 */ /* 0x008fea000383ffff */
[----:B------:R-:W-:Y:S05]  /*e2d0*/  BRA `(.L_x_2437) ;  /* 0xffffff7c003c7947 */ /* 0x000fea000383ffff */
.L_x_2442:
[----:B------:R1:W1:Y:S02]  /*e2e0*/  SYNCS.PHASECHK.TRANS64.TRYWAIT P1, [R6+URZ+0x26830], R15 ;  /* 0x0268300f060075a7 */ /* 0x000264000802017f */
[----:B-1----:R-:W-:Y:S05]  /*e2f0*/  @!P1 NANOSLEEP.SYNCS 0x989680 ;  /* 0x009896800000995d */ /* 0x002fea0003900000 */
[----:B------:R-:W1:Y:S02]  /*e300*/  @!P1 SYNCS.PHASECHK.TRANS64 P1, [R6+URZ+0x26830], R15 ;  /* 0x0268300f060095a7 */ /* 0x000e64000802007f */
[----:B-1----:R-:W-:Y:S05]  /*e310*/  @!P1 BRA `(.L_x_2442) ;  /* 0xfffffffc00f09947 */ /* 0x002fea000383ffff */
[----:B------:R-:W-:Y:S05]  /*e320*/  BRA `(.L_x_2441) ;  /* 0xffffff80002c7947 */ /* 0x000fea000383ffff */
.L_x_2495:
[----:B-1----:R1:W2:Y:S02]  /*e330*/  SYNCS.PHASECHK.TRANS64.TRYWAIT P1, [R0+URZ+0x26820], R3 ;  /* 0x02682003000075a7 */ /* 0x0022a4000802017f */
[----:B--2---:R-:W-:Y:S05]  /*e340*/  @!P1 NANOSLEEP.SYNCS 0x989680 ;  /* 0x009896800000995d */ /* 0x004fea0003900000 */
[----:B------:R-:W2:Y:S02]  /*e350*/  @!P1 SYNCS.PHASECHK.TRANS64 P1, [R0+URZ+0x26820], R3 ;  /* 0x02682003000095a7 */ /* 0x000ea4000802007f */
[----:B--2---:R-:W-:Y:S05]  /*e360*/  @!P1 BRA `(.L_x_2495) ;  /* 0xfffffffc00f09947 */ /* 0x004fea000383ffff */
[----:B------:R-:W-:Y:S05]  /*e370*/  BRA `(.L_x_2523) ;  /* 0xffffffe400387947 */ /* 0x000fea000383ffff */
.L_x_2499:
[----:B--2---:R2:W3:Y:S02]  /*e380*/  SYNCS.PHASECHK.TRANS64.TRYWAIT P1, [R0+URZ+0x26840], R17 ;  /* 0x02684011000075a7 */ /* 0x0044e4000802017f */
[----:B---3--:R-:W-:Y:S05]  /*e390*/  @!P1 NANOSLEEP.SYNCS 0x989680 ;  /* 0x009896800000995d */ /* 0x008fea0003900000 */
[----:B------:R-:W3:Y:S02]  /*e3a0*/  @!P1 SYNCS.PHASECHK.TRANS64 P1, [R0+URZ+0x26840], R17 ;  /* 0x02684011000095a7 */ /* 0x000ee4000802007f */
[----:B---3--:R-:W-:Y:S05]  /*e3b0*/  @!P1 BRA `(.L_x_2499) ;  /* 0xfffffffc00f09947 */ /* 0x008fea000383ffff */
[----:B------:R-:W-:Y:S05]  /*e3c0*/  BRA `(.L_x_2524) ;  /* 0xffffffe800787947 */ /* 0x000fea000383ffff */
.L_x_2501:
[----:B-1----:R1:W3:Y:S02]  /*e3d0*/  SYNCS.PHASECHK.TRANS64.TRYWAIT P1, [R0+URZ+0x26828], R17 ;  /* 0x02682811000075a7 */ /* 0x0022e4000802017f */
[----:B---3--:R-:W-:Y:S05]  /*e3e0*/  @!P1 NANOSLEEP.SYNCS 0x989680 ;  /* 0x009896800000995d */ /* 0x008fea0003900000 */
[----:B------:R-:W3:Y:S02]  /*e3f0*/  @!P1 SYNCS.PHASECHK.TRANS64 P1, [R0+URZ+0x26828], R17 ;  /* 0x02682811000095a7 */ /* 0x000ee4000802007f */
[----:B---3--:R-:W-:Y:S05]  /*e400*/  @!P1 BRA `(.L_x_2501) ;  /* 0xfffffffc00f09947 */ /* 0x008fea000383ffff */
[----:B------:R-:W-:Y:S05]  /*e410*/  BRA `(.L_x_2525) ;  /* 0xffffffe800f87947 */ /* 0x000fea000383ffff */
.L_x_2503:
[----:B---3--:R3:W4:Y:S02]  /*e420*/  SYNCS.PHASECHK.TRANS64.TRYWAIT P1, [R0+URZ+0x26848], R17 ;  /* 0x02684811000075a7 */ /* 0x008724000802017f */
[----:B----4-:R-:W-:Y:S05]  /*e430*/  @!P1 NANOSLEEP.SYNCS 0x989680 ;  /* 0x009896800000995d */ /* 0x010fea0003900000 */
[----:B------:R-:W4:Y:S02]  /*e440*/  @!P1 SYNCS.PHASECHK.TRANS64 P1, [R0+URZ+0x26848], R17 ;  /* 0x02684811000095a7 */ /* 0x000f24000802007f */
[----:B----4-:R-:W-:Y:S05]  /*e450*/  @!P1 BRA `(.L_x_2503) ;  /* 0xfffffffc00f09947 */ /* 0x010fea000383ffff */
[----:B------:R-:W-:Y:S05]  /*e460*/  BRA `(.L_x_2526) ;  /* 0xffffffec00807947 */ /* 0x000fea000383ffff */
.L_x_2505:
[----:B------:R-:W-:-:S07]  /*e470*/  SHF.L.U32 R4, R8, 0x1f, RZ ;  /* 0x0000001f08047819 */ /* 0x000fce00000006ff */
.L_x_2527:
[----:B----4-:R4:W1:Y:S02]  /*e480*/  SYNCS.PHASECHK.TRANS64.TRYWAIT P1, [R0+URZ+0x26820], R4 ;  /* 0x02682004000075a7 */ /* 0x010864000802017f */
[----:B-1----:R-:W-:Y:S05]  /*e490*/  @!P1 NANOSLEEP.SYNCS 0x989680 ;  /* 0x009896800000995d */ /* 0x002fea0003900000 */
[----:B------:R-:W1:Y:S02]  /*e4a0*/  @!P1 SYNCS.PHASECHK.TRANS64 P1, [R0+URZ+0x26820], R4 ;  /* 0x02682004000095a7 */ /* 0x000e64000802007f */
[----:B-1----:R-:W-:Y:S05]  /*e4b0*/  @!P1 BRA `(.L_x_2527) ;  /* 0xfffffffc00f09947 */ /* 0x002fea000383ffff */
[----:B------:R-:W-:Y:S05]  /*e4c0*/  BRA `(.L_x_2528) ;  /* 0xffffffec00e87947 */ /* 0x000fea000383ffff */
.L_x_2508:
[----:B-1----:R1:W4:Y:S02]  /*e4d0*/  SYNCS.PHASECHK.TRANS64.TRYWAIT P1, [R0+URZ+0x26840], R14 ;  /* 0x0268400e000075a7 */ /* 0x002324000802017f */
[----:B----4-:R-:W-:Y:S05]  /*e4e0*/  @!P1 NANOSLEEP.SYNCS 0x989680 ;  /* 0x009896800000995d */ /* 0x010fea0003900000 */
[----:B------:R-:W4:Y:S02]  /*e4f0*/  @!P1 SYNCS.PHASECHK.TRANS64 P1, [R0+URZ+0x26840], R14 ;  /* 0x0268400e000095a7 */ /* 0x000f24000802007f */
[----:B----4-:R-:W-:Y:S05]  /*e500*/  @!P1 BRA `(.L_x_2508) ;  /* 0xfffffffc00f09947 */ /* 0x010fea000383ffff */
[----:B------:R-:W-:Y:S05]  /*e510*/  BRA `(.L_x_2529) ;  /* 0xfffffff000807947 */ /* 0x000fea000383ffff */
.L_x_2510:
[----:B-1----:R1:W4:Y:S02]  /*e520*/  SYNCS.PHASECHK.TRANS64.TRYWAIT P1, [R0+URZ+0x26828], R14 ;  /* 0x0268280e000075a7 */ /* 0x002324000802017f */
[----:B----4-:R-:W-:Y:S05]  /*e530*/  @!P1 NANOSLEEP.SYNCS 0x989680 ;  /* 0x009896800000995d */ /* 0x010fea0003900000 */
[----:B------:R-:W4:Y:S02]  /*e540*/  @!P1 SYNCS.PHASECHK.TRANS64 P1, [R0+URZ+0x26828], R14 ;  /* 0x0268280e000095a7 */ /* 0x000f24000802007f */
[----:B----4-:R-:W-:Y:S05]  /*e550*/  @!P1 BRA `(.L_x_2510) ;  /* 0xfffffffc00f09947 */ /* 0x010fea000383ffff */
[----:B------:R-:W-:Y:S05]  /*e560*/  BRA `(.L_x_2530) ;  /* 0xfffffff000f47947 */ /* 0x000fea000383ffff */
.L_x_2512:
[----:B-1----:R1:W4:Y:S02]  /*e570*/  SYNCS.PHASECHK.TRANS64.TRYWAIT P0, [R4+URZ+0x26840], R3 ;  /* 0x02684003040075a7 */ /* 0x002324000800017f */
[----:B----4-:R-:W-:Y:S05]  /*e580*/  @!P0 NANOSLEEP.SYNCS 0x989680 ;  /* 0x009896800000895d */ /* 0x010fea0003900000 */
[----:B------:R-:W4:Y:S02]  /*e590*/  @!P0 SYNCS.PHASECHK.TRANS64 P0, [R4+URZ+0x26840], R3 ;  /* 0x02684003040085a7 */ /* 0x000f24000800007f */
[----:B----4-:R-:W-:Y:S05]  /*e5a0*/  @!P0 BRA `(.L_x_2512) ;  /* 0xfffffffc00f08947 */ /* 0x010fea000383ffff */
[----:B------:R-:W-:Y:S05]  /*e5b0*/  BRA `(.L_x_2531) ;  /* 0xfffffff400907947 */ /* 0x000fea000383ffff */
.L_x_2514:
[----:B------:R-:W-:Y:S01]  /*e5c0*/  BSSY B0, `(.L_x_2532) ;  /* 0x0000006000007945 */ /* 0x000fe20003800000 */
[----:B------:R-:W-:-:S07]  /*e5d0*/  MOV R15, 0xffffffff ;  /* 0xffffffff000f7802 */ /* 0x000fce0000000f00 */
[----:B------:R-:W-:Y:S05]  /*e5e0*/  WARPSYNC.COLLECTIVE R15, `(.L_x_2533) ;  /* 0x000000000f0c7348 */ /* 0x000fea0003c00000 */
[----:B------:R-:W-:Y:S02]  /*e5f0*/  ELECT P6, UR62, PT ;  /* 0x00000000003e782f */ /* 0x000fe400038c0000 */
[----:B------:R-:W-:Y:S01]  /*e600*/  MOV R14, UR62 ;  /* 0x0000003e000e7c02 */ /* 0x000fe20008000f00 */
[----:B------:R-:W-:Y:S10]  /*e610*/  ENDCOLLECTIVE ;  /* 0x000000000000791b */ /* 0x000ff40003800000 */
.L_x_2533:
[----:B------:R-:W-:Y:S05]  /*e620*/  BSYNC B0 ;  /* 0x0000000000007941 */ /* 0x000fea0003800000 */
.L_x_2532:
[----:B------:R-:W-:Y:S05]  /*e630*/  BRA `(.L_x_2534) ;  /* 0xfffffff8002c7947 */ /* 0x000fea000383ffff */
.L_x_2516:
[----:B-1----:R1:W2:Y:S02]  /*e640*/  SYNCS.PHASECHK.TRANS64.TRYWAIT P0, [R7+URZ], R4 ;  /* 0x00000004070075a7 */ /* 0x0022a4000800017f */
[----:B--2---:R-:W-:Y:S05]  /*e650*/  @!P0 NANOSLEEP.SYNCS 0x989680 ;  /* 0x009896800000895d */ /* 0x004fea0003900000 */
[----:B------:R-:W2:Y:S02]  /*e660*/  @!P0 SYNCS.PHASECHK.TRANS64 P0, [R7+URZ], R4 ;  /* 0x00000004070085a7 */ /* 0x000ea4000800007f */
[----:B--2---:R-:W-:Y:S05]  /*e670*/  @!P0 BRA `(.L_x_2516) ;  /* 0xfffffffc00f08947 */ /* 0x004fea000383ffff */
[----:B------:R-:W-:Y:S05]  /*e680*/  BRA `(.L_x_2535) ;  /* 0xfffffff8006c7947 */ /* 0x000fea000383ffff */
.L_x_2517:
[----:B--2---:R2:W3:Y:S02]  /*e690*/  SYNCS.PHASECHK.TRANS64.TRYWAIT P0, [R3+URZ], R2 ;  /* 0x00000002030075a7 */ /* 0x0044e4000800017f */
[----:B---3--:R-:W-:Y:S05]  /*e6a0*/  @!P0 NANOSLEEP.SYNCS 0x989680 ;  /* 0x009896800000895d */ /* 0x008fea0003900000 */
[----:B------:R-:W3:Y:S02]  /*e6b0*/  @!P0 SYNCS.PHASECHK.TRANS64 P0, [R3+URZ], R2 ;  /* 0x00000002030085a7 */ /* 0x000ee4000800007f */
[----:B---3--:R-:W-:Y:S05]  /*e6c0*/  @!P0 BRA `(.L_x_2517) ;  /* 0xfffffffc00f08947 */ /* 0x008fea000383ffff */
[----:B------:R-:W-:Y:S05]  /*e6d0*/  BRA `(.L_x_2536) ;  /* 0xfffffff800607947 */ /* 0x000fea000383ffff */
.L_x_2519:
[----:B--2---:R2:W3:Y:S02]  /*e6e0*/  SYNCS.PHASECHK.TRANS64.TRYWAIT P0, [R5+URZ], R4 ;  /* 0x00000004050075a7 */ /* 0x0044e4000800017f */
[----:B---3--:R-:W-:Y:S05]  /*e6f0*/  @!P0 NANOSLEEP.SYNCS 0x989680 ;  /* 0x009896800000895d */ /* 0x008fea0003900000 */
[----:B------:R-:W3:Y:S02]  /*e700*/  @!P0 SYNCS.PHASECHK.TRANS64 P0, [R5+URZ], R4 ;  /* 0x00000004050085a7 */ /* 0x000ee4000800007f */
[----:B---3--:R-:W-:Y:S05]  /*e710*/  @!P0 BRA `(.L_x_2519) ;  /* 0xfffffffc00f08947 */ /* 0x008fea000383ffff */
[----:B------:R-:W-:Y:S05]  /*e720*/  BRA `(.L_x_2537) ;  /* 0xfffffff800647947 */ /* 0x000fea000383ffff */
.L_x_2538:
        /* <DEDUP_REMOVED lines=13> */
.L_x_7390:


//--------------------- .text._ZN7cutlass13device_kernelIN5flash11enable_sm90INS1_16FlashAttnBwdSm90INS1_25CollectiveMainloopBwdSm90ILi2ELi2ELi2EN4cute5tupleIJNS5_1CILi1EEES8_S8_EEENS6_IJNS7_ILi96EEENS7_ILi128EEENS7_ILi64EEEEEENS_6half_tEfNS_4arch4Sm90ELb1ELb0ELb1ELb0ELb1ELb1ELb0ELb1ELi2ELi1ELi2ELi2ELb0EEENS1_21CollectiveEpilogueBwdISD_SE_SG_Li256ELb0ELb0ELi1EEENS1_25SingleTileBwdLPTSchedulerILb0ELi128ELb1EEEEEEEEEvNT_6ParamsE --------------------------
	.section	.text._ZN7cutlass13device_kernelIN5flash11enable_sm90INS1_16FlashAttnBwdSm90INS1_25CollectiveMainloopBwdSm90ILi2ELi2ELi2EN4cute5tupleIJNS5_1CILi1EEES8_S8_EEENS6_IJNS7_ILi96EEENS7_ILi128EEENS7_ILi64EEEEEENS_6half_tEfNS_4arch4Sm90ELb1ELb0ELb1ELb0ELb1ELb1ELb0ELb1ELi2ELi1ELi2ELi2ELb0EEENS1_21CollectiveEpilogueBwdISD_SE_SG_Li256ELb0ELb0ELi1EEENS1_25SingleTileBwdLPTSchedulerILb0ELi128ELb1EEEEEEEEEvNT_6ParamsE,"ax",@progbits
	.align	128
.text._ZN7cutlass13device_kernelIN5flash11enable_sm90INS1_16FlashAttnBwdSm90INS1_25CollectiveMainloopBwdSm90ILi2ELi2ELi2EN4cute5tupleIJNS5_1CILi1EEES8_S8_EEENS6_IJNS7_ILi96EEENS7_ILi128EEENS7_ILi64EEEEEENS_6half_tEfNS_4arch4Sm90ELb1ELb0ELb1ELb0ELb1ELb1ELb0ELb1ELi2ELi1ELi2ELi2ELb0EEENS1_21CollectiveEpilogueBwdISD_SE_SG_Li256ELb0ELb0ELi1EEENS1_25SingleTileBwdLPTSchedulerILb0ELi128ELb1EEEEEEEEEvNT_6ParamsE:
        .type           _ZN7cutlass13device_kernelIN5flash11enable_sm90INS1_16FlashAttnBwdSm90INS1_25CollectiveMainloopBwdSm90ILi2ELi2ELi2EN4cute5tupleIJNS5_1CILi1EEES8_S8_EEENS6_IJNS7_ILi96EEENS7_ILi128EEENS7_ILi64EEEEEENS_6half_tEfNS_4arch4Sm90ELb1ELb0ELb1ELb0ELb1ELb1ELb0ELb1ELi2ELi1ELi2ELi2ELb0EEENS1_21CollectiveEpilogueBwdISD_SE_SG_Li256ELb0ELb0ELi1EEENS1_25SingleTileBwdLPTSchedulerILb0ELi128ELb1EEEEEEEEEvNT_6ParamsE,@function
        .size           _ZN7cutlass13device_kernelIN5flash11enable_sm90INS1_16FlashAttnBwdSm90INS1_25CollectiveMainloopBwdSm90ILi2ELi2ELi2EN4cute5tupleIJNS5_1CILi1EEES8_S8_EEENS6_IJNS7_ILi96EEENS7_ILi128EEENS7_ILi64EEEEEENS_6half_tEfNS_4arch4Sm90ELb1ELb0ELb1ELb0ELb1ELb1ELb0ELb1ELi2ELi1ELi2ELi2ELb0EEENS1_21CollectiveEpilogueBwdISD_SE_SG_Li256ELb0ELb0ELi1EEENS1_25SingleTileBwdLPTSchedulerILb0ELi128ELb1EEEEEEEEEvNT_6ParamsE,(.L_x_7391 - _ZN7cutlass13device_kernelIN5flash11enable_sm90INS1_16FlashAttnBwdSm90INS1_25CollectiveMainloopBwdSm90ILi2ELi2ELi2EN4cute5tupleIJNS5_1CILi1EEES8_S8_EEENS6_IJNS7_ILi96EEENS7_ILi128EEENS7_ILi64EEEEEENS_6half_tEfNS_4arch4Sm90ELb1ELb0ELb1ELb0ELb1ELb1ELb0ELb1ELi2ELi1ELi2ELi2ELb0EEENS1_21CollectiveEpilogueBwdISD_SE_SG_Li256ELb0ELb0ELi1EEENS1_25SingleTileBwdLPTSchedulerILb0ELi128ELb1EEEEEEEEEvNT_6ParamsE)
        .other          _ZN7cutlass13device_kernelIN5flash11enable_sm90INS1_16FlashAttnBwdSm90INS1_25CollectiveMainloopBwdSm90ILi2ELi2ELi2EN4cute5tupleIJNS5_1CILi1EEES8_S8_EEENS6_IJNS7_ILi96EEENS7_ILi128EEENS7_ILi64EEEEEENS_6half_tEfNS_4arch4Sm90ELb1ELb0ELb1ELb0ELb1ELb1ELb0ELb1ELi2ELi1ELi2ELi2ELb0EEENS1_21CollectiveEpilogueBwdISD_SE_SG_Li256ELb0ELb0ELi1EEENS1_25SingleTileBwdLPTSchedulerILb0ELi128ELb1EEEEEEEEEvNT_6ParamsE,@"STO_CUDA_ENTRY STV_DEFAULT"
_ZN7cutlass13device_kernelIN5flash11enable_sm90INS1_16FlashAttnBwdSm90INS1_25CollectiveMainloopBwdSm90ILi2ELi2ELi2EN4cute5tupleIJNS5_1CILi1EEES8_S8_EEENS6_IJNS7_ILi96EEENS7_ILi128EEENS7_ILi64EEEEEENS_6half_tEfNS_4arch4Sm90ELb1ELb0ELb1ELb0ELb1ELb1ELb0ELb1ELi2ELi1ELi2ELi2ELb0EEENS1_21CollectiveEpilogueBwdISD_SE_SG_Li256ELb0ELb0ELi1EEENS1_25SingleTileBwdLPTSchedulerILb0ELi128ELb1EEEEEEEEEvNT_6ParamsE:
        /* <DEDUP_REMOVED lines=29> */
.L_x_2540:
[----:B------:R-:W-:Y:S05]  /*01d0*/  BSYNC B0 ;  /* 0x0000000000007941 */ /* 0x000fea0003800000 */
.L_x_2539:
        /* <DEDUP_REMOVED lines=34> */
.L_x_2541:
        /* <DEDUP_REMOVED lines=22> */
.L_x_2542:
[----:B---3--:R-:W-:Y:S01]  /*0560*/  ISETP.NE.AND P0, PT, R2, RZ, PT ;  /* 0x000000ff0200720c */ /* 0x008fe20003f05270 */
[----:B------:R-:W-:Y:S01]  /*0570*/  IMAD.MOV.U32 R2, RZ, RZ, 0x1 ;  /* 0x00000001ff027424 */ /* 0x000fe200078e00ff */
[----:B------:R-:W-:Y:S01]  /*0580*/  NOP ;  /* 0x0000000000007918 */ /* 0x000fe20000000000 */
[----:B------:R-:W-:Y:S01]  /*0590*/  ULDC.64 UR36, c[0x0][0x208] ;  /* 0x0000820000247ab9 */ /* 0x000fe20000000a00 */
[----:B------:R-:W-:Y:S02]  /*05a0*/  BSSY B6, `(.L_x_2543) ;  /* 0x0000e4e000067945 */ /* 0x000fe40003800000 */
[----:B------:R-:W-:-:S05]  /*05b0*/  SEL R2, R2, 0x2, !P0 ;  /* 0x0000000202027807 */ /* 0x000fca0004000000 */
[----:B------:R3:W-:Y:S01]  /*05c0*/  STL [R1+0xc], R2 ;  /* 0x00000c0201007387 */ /* 0x0007e20000100800 */
[----:B-12-4-:R-:W-:Y:S06]  /*05d0*/  BAR.SYNC.DEFER_BLOCKING 0x0 ;  /* 0x0000000000007b1d */ /* 0x016fec0000010000 */
[----:B------:R-:W-:Y:S05]  /*05e0*/  @!P0 BRA `(.L_x_2544) ;  /* 0x000000ac00388947 */ /* 0x000fea0003800000 */
.L_x_2545:
        /* <DEDUP_REMOVED lines=32> */
.L_x_2546:
[----:B------:R-:W-:Y:S01]  /*07f0*/  ULDC UR7, c[0x0][0xb44] ;  /* 0x0002d10000077ab9 */ /* 0x000fe20000000800 */
[----:B------:R-:W-:Y:S01]  /*0800*/  UMOV UR38, UR10 ;  /* 0x0000000a00267c82 */ /* 0x000fe20008000000 */
[----:B------:R-:W-:-:S11]  /*0810*/  UISETP.NE.AND UP0, UPT, UR7, 0x1, UPT ;  /* 0x000000010700788c */ /* 0x000fd6000bf05270 */
[----:B------:R-:W-:Y:S02]  /*0820*/  @UP0 ULDC.64 UR8, c[0x0][0xb48] ;  /* 0x0002d20000080ab9 */ /* 0x000fe40000000a00 */
[----:B------:R-:W-:-:S04]  /*0830*/  UIMAD.WIDE.U32 UR4, UR10, UR8, URZ ;  /* 0x000000080a0472a5 */ /* 0x000fc8000f8e003f */
[----:B------:R-:W-:-:S04]  /*0840*/  @UP0 USHF.R.U32.HI UR38, URZ, UR9, UR5 ;  /* 0x000000093f260299 */ /* 0x000fc80008011605 */
[----:B------:R-:W-:-:S12]  /*0850*/  UIMAD UR4, UR38, UR7, URZ ;  /* 0x00000007260472a4 */ /* 0x000fd8000f8e023f */
.L_x_2547:
        /* <DEDUP_REMOVED lines=8> */
[----:B------:R-:W-:Y:S01]  /*08e0*/  UMOV UR44, UR7 ;  /* 0x00000007002c7c82 */ /* 0x000fe20008000000 */
[----:B------:R-:W-:Y:S02]  /*08f0*/  ULOP3.LUT UR4, URZ, UR38, URZ, 0x33, !UPT ;  /* 0x000000263f047292 */ /* 0x000fe4000f8e333f */
[----:B------:R-:W-:-:S03]  /*0900*/  @UP0 USHF.R.U32.HI UR44, URZ, UR6, UR5 ;  /* 0x000000063f2c0299 */ /* 0x000fc60008011605 */
[----:B------:R-:W-:Y:S01]  /*0910*/  ULDC UR6, c[0x0][0xb2c] ;  /* 0x0002cb0000067ab9 */ /* 0x000fe20000000800 */
[----:B------:R-:W-:Y:S02]  /*0920*/  UIADD3 UR5, -UR44, URZ, URZ ;  /* 0x0000003f2c057290 */ /* 0x000fe4000fffe13f */
[----:B------:R-:W-:Y:S01]  /*0930*/  ISETP.LE.AND P0, PT, RZ, UR44, PT ;  /* 0x0000002cff007c0c */ /* 0x000fe2000bf03270 */
[----:B------:R-:W-:Y:S02]  /*0940*/  UIADD3 UR4, UR4, UR6, URZ ;  /* 0x0000000604047290 */ /* 0x000fe4000fffe03f */
[----:B------:R-:W-:-:S10]  /*0950*/  UIMAD UR43, UR43, UR5, UR7 ;  /* 0x000000052b2b72a4 */ /* 0x000fd4000f8e0207 */
[----:B------:R-:W-:Y:S05]  /*0960*/  @!P0 BRA `(.L_x_2548) ;  /* 0x000000e000448947 */ /* 0x000fea0003800000 */
[----:B------:R-:W1:Y:S01]  /*0970*/  LDC R0, c[0x0][0x280] ;  /* 0x0000a000ff007b82 */ /* 0x000e620000000800 */
[----:B------:R-:W-:Y:S01]  /*0980*/  USHF.L.U32 UR42, UR4, 0x7, URZ ;  /* 0x00000007042a7899 */ /* 0x000fe2000800063f */
[----:B------:R-:W-:Y:S02]  /*0990*/  PLOP3.LUT P0, PT, PT, PT, PT, 0x80, 0x0 ;  /* 0x000000000000781c */ /* 0x000fe40003f0f070 */
[----:B------:R-:W-:Y:S01]  /*09a0*/  CS2R R150, SRZ ;  /* 0x0000000000967805 */ /* 0x000fe2000001ff00 */
[----:B------:R-:W-:Y:S01]  /*09b0*/  ULDC UR4, c[0x0][0x74c] ;  /* 0x0001d30000047ab9 */ /* 0x000fe20000000800 */
[----:B------:R-:W-:Y:S02]  /*09c0*/  CS2R R148, SRZ ;  /* 0x0000000000947805 */ /* 0x000fe4000001ff00 */
[----:B------:R-:W-:Y:S02]  /*09d0*/  CS2R R146, SRZ ;  /* 0x0000000000927805 */ /* 0x000fe4000001ff00 */
[----:B------:R-:W-:Y:S01]  /*09e0*/  CS2R R144, SRZ ;  /* 0x0000000000907805 */ /* 0x000fe2000001ff00 */
[----:B------:R-:W1:Y:S01]  /*09f0*/  LDC R3, c[0x0][0x290] ;  /* 0x0000a400ff037b82 */ /* 0x000e620000000800 */
        /* <DEDUP_REMOVED lines=23> */
[----:B-1----:R-:W-:Y:S01]  /*0b70*/  IADD3 R2, -R3, UR42, R0 ;  /* 0x0000002a03027c10 */ /* 0x002fe2000fffe100 */
[----:B------:R-:W-:Y:S01]  /*0b80*/  VIADD R0, R0, 0x5f ;  /* 0x0000005f00007836 */ /* 0x000fe20000000000 */
[----:B------:R-:W-:-:S02]  /*0b90*/  CS2R R160, SRZ ;  /* 0x0000000000a07805 */ /* 0x000fc4000001ff00 */
[----:B------:R-:W-:Y:S02]  /*0ba0*/  CS2R R158, SRZ ;  /* 0x00000000009e7805 */ /* 0x000fe4000001ff00 */
[----:B------:R-:W-:Y:S01]  /*0bb0*/  CS2R R156, SRZ ;  /* 0x00000000009c7805 */ /* 0x000fe2000001ff00 */
[----:B------:R-:W-:Y:S01]  /*0bc0*/  VIADD R2, R2, -UR4 ;  /* 0x8000000402027c36 */ /* 0x000fe20008000000 */
[----:B------:R-:W-:Y:S01]  /*0bd0*/  CS2R R154, SRZ ;  /* 0x00000000009a7805 */ /* 0x000fe2000001ff00 */
[----:B------:R-:W-:Y:S01]  /*0be0*/  IMAD.HI R0, R0, 0x2aaaaaab, RZ ;  /* 0x2aaaaaab00007827 */ /* 0x000fe200078e02ff */
[----:B------:R-:W-:-:S03]  /*0bf0*/  CS2R R152, SRZ ;  /* 0x0000000000987805 */ /* 0x000fc6000001ff00 */
[----:B------:R-:W-:Y:S01]  /*0c00*/  IMAD.HI R2, R2, 0x2aaaaaab, RZ ;  /* 0x2aaaaaab02027827 */ /* 0x000fe200078e02ff */
[----:B------:R-:W-:-:S04]  /*0c10*/  SHF.R.U32.HI R3, RZ, 0x1f, R0 ;  /* 0x0000001fff037819 */ /* 0x000fc80000011600 */
[----:B------:R-:W-:Y:S02]  /*0c20*/  SHF.R.U32.HI R5, RZ, 0x1f, R2 ;  /* 0x0000001fff057819 */ /* 0x000fe40000011602 */
[----:B------:R-:W-:Y:S02]  /*0c30*/  LEA.HI.SX32 R4, R0, R3, 0x1c ;  /* 0x0000000300047211 */ /* 0x000fe400078fe2ff */
[----:B------:R-:W-:-:S03]  /*0c40*/  LEA.HI.SX32 R5, R2, R5, 0x1c ;  /* 0x0000000502057211 */ /* 0x000fc600078fe2ff */
[----:B------:R1:W-:Y:S01]  /*0c50*/  STL [R1+0x2c], R4 ;  /* 0x00002c0401007387 */ /* 0x0003e20000100800 */
[----:B------:R-:W-:-:S04]  /*0c60*/  VIMNMX R16, RZ, R5, !PT ;  /* 0x00000005ff107248 */ /* 0x000fc80007fe0100 */
[----:B------:R-:W-:-:S13]  /*0c70*/  ISETP.GT.AND P1, PT, R4, R16, PT ;  /* 0x000000100400720c */ /* 0x000fda0003f24270 */
[----:B-1----:R-:W-:Y:S05]  /*0c80*/  @!P1 BRA `(.L_x_2549) ;  /* 0x0000009000009947 */ /* 0x002fea0003800000 */
[----:B------:R-:W1:Y:S01]  /*0c90*/  S2R R4, SR_TID.X ;  /* 0x0000000000047919 */ /* 0x000e620000002100 */
[----:B------:R-:W-:-:S04]  /*0ca0*/  MOV R0, RZ ;  /* 0x000000ff00007202 */ /* 0x000fc80000000f00 */
[----:B------:R-:W-:Y:S02]  /*0cb0*/  LOP3.LUT P0, RZ, R0, 0x3ff, RZ, 0xc0, !PT ;  /* 0x000003ff00ff7812 */ /* 0x000fe4000780c0ff */
[----:B-1----:R-:W-:-:S11]  /*0cc0*/  IADD3 R18, R4, -0x80, RZ ;  /* 0xffffff8004127810 */ /* 0x002fd60007ffe0ff */
        /* <DEDUP_REMOVED lines=17> */
.L_x_2551:
        /* <DEDUP_REMOVED lines=15> */
.L_x_2550:
        /* <DEDUP_REMOVED lines=22> */
.L_x_2553:
[----:B------:R-:W1:Y:S01]  /*1030*/  LDC.64 R2, c[0x4][R2] ;  /* 0x0100000002027b82 */ /* 0x000e620000000a00 */
[----:B------:R-:W-:Y:S01]  /*1040*/  ULDC.64 UR4, c[0x4][0x90] ;  /* 0x0100240000047ab9 */ /* 0x000fe20000000a00 */
[----:B------:R-:W-:Y:S01]  /*1050*/  ULDC.64 UR6, c[0x4][0x30] ;  /* 0x01000c0000067ab9 */ /* 0x000fe20000000a00 */
[----:B------:R-:W-:Y:S01]  /*1060*/  IMAD.U32 R4, RZ, RZ, UR4 ;  /* 0x00000004ff047e24 */ /* 0x000fe2000f8e00ff */
[----:B------:R-:W-:Y:S01]  /*1070*/  MOV R5, UR5 ;  /* 0x0000000500057c02 */ /* 0x000fe20008000f00 */
[----:B------:R-:W-:Y:S01]  /*1080*/  ULDC.64 UR4, c[0x4][0x98] ;  /* 0x0100260000047ab9 */ /* 0x000fe20000000a00 */
[----:B------:R-:W-:Y:S01]  /*1090*/  MOV R10, UR6 ;  /* 0x00000006000a7c02 */ /* 0x000fe20008000f00 */
[----:B------:R-:W-:Y:S01]  /*10a0*/  IMAD.U32 R6, RZ, RZ, UR4 ;  /* 0x00000004ff067e24 */ /* 0x000fe2000f8e00ff */
[----:B------:R-:W-:Y:S01]  /*10b0*/  MOV R12, 0x1 ;  /* 0x00000001000c7802 */ /* 0x000fe20000000f00 */
[----:B------:R-:W-:Y:S02]  /*10c0*/  IMAD.U32 R7, RZ, RZ, UR5 ;  /* 0x00000005ff077e24 */ /* 0x000fe4000f8e00ff */
[----:B------:R-:W-:-:S02]  /*10d0*/  IMAD.U32 R11, RZ, RZ, UR7 ;  /* 0x00000007ff0b7e24 */ /* 0x000fc4000f8e00ff */
[----:B------:R-:W-:Y:S02]  /*10e0*/  IMAD.MOV.U32 R8, RZ, RZ, 0x70 ;  /* 0x00000070ff087424 */ /* 0x000fe400078e00ff */
[----:B------:R-:W-:-:S07]  /*10f0*/  IMAD.MOV.U32 R13, RZ, RZ, RZ ;  /* 0x000000ffff0d7224 */ /* 0x000fce00078e00ff */
[----:B------:R-:W-:-:S07]  /*1100*/  LEPC R20, `(.L_x_2552) ;  /* 0x000000001014794e */ /* 0x000fce0000000000 */
[----:B-1----:R-:W-:Y:S05]  /*1110*/  CALL.ABS.NOINC R2 ;  /* 0x0000000002007343 */ /* 0x002fea0003c00000 */
.L_x_2552:
[----:B------:R-:W-:Y:S01]  /*1120*/  SHF.R.S32.HI R7, RZ, 0x1f, R18 ;  /* 0x0000001fff077819 */ /* 0x000fe20000011412 */
[----:B------:R-:W-:-:S03]  /*1130*/  UMOV UR4, 0xffffffff ;  /* 0xffffffff00047882 */ /* 0x000fc60000000000 */
[----:B------:R-:W-:-:S04]  /*1140*/  LEA.HI R0, R7, R18, RZ, 0x7 ;  /* 0x0000001207007211 */ /* 0x000fc800078f38ff */
[----:B------:R-:W-:Y:S01]  /*1150*/  SHF.R.S32.HI R13, RZ, 0x7, R0 ;  /* 0x00000007ff0d7819 */ /* 0x000fe20000011400 */
[----:B------:R-:W-:Y:S06]  /*1160*/  BRA.DIV UR4, `(.L_x_2554) ;  /* 0x000000da044c7947 */ /* 0x000fec000b800000 */
[----:B------:R1:W2:Y:S02]  /*1170*/  SHFL.IDX PT, R14, R13, RZ, 0x1f ;  /* 0x00001fff0d0e7589 */ /* 0x0002a400000e0000 */
.L_x_2675:
[----:B------:R-:W-:Y:S01]  /*1180*/  SHF.L.U32 R2, RZ, 0x1f, RZ ;  /* 0x0000001fff027819 */ /* 0x000fe200000006ff */
[----:B------:R-:W3:Y:S01]  /*1190*/  LDC R10, c[0x0][0x280] ;  /* 0x0000a000ff0a7b82 */ /* 0x000ee20000000800 */
[----:B------:R-:W-:Y:S01]  /*11a0*/  IMAD.SHL.U32 R3, R18, 0x40, RZ ;  /* 0x0000004012037824 */ /* 0x000fe200078e00ff */
[CC--:B------:R-:W-:Y:S02]  /*11b0*/  LEA.HI R8, R7.reuse, R18.reuse, RZ, 0x5 ;  /* 0x0000001207087211 */ /* 0x0c0fe400078f28ff */
[----:B------:R-:W-:Y:S01]  /*11c0*/  LEA.HI R5, R7, R18, RZ, 0x4 ;  /* 0x0000001207057211 */ /* 0x000fe200078f20ff */
[----:B------:R-:W4:Y:S03]  /*11d0*/  SYNCS.PHASECHK.TRANS64.TRYWAIT P0, [R17+URZ+0x26800], R2 ;  /* 0x02680002110075a7 */ /* 0x000f26000800017f */
[----:B------:R-:W1:Y:S01]  /*11e0*/  LDC R11, c[0x0][0x290] ;  /* 0x0000a400ff0b7b82 */ /* 0x000e620000000800 */
[----:B----4-:R-:W-:Y:S05]  /*11f0*/  @P0 BRA `(.L_x_2555) ;  /* 0x0000000000080947 */ /* 0x010fea0003800000 */
[----:B------:R-:W4:Y:S02]  /*1200*/  SYNCS.PHASECHK.TRANS64.TRYWAIT P0, [R17+URZ+0x26800], R2 ;  /* 0x02680002110075a7 */ /* 0x000f24000800017f */
[----:B----4-:R-:W-:Y:S05]  /*1210*/  @!P0 BRA `(.L_x_2556) ;  /* 0x000000d8003c8947 */ /* 0x010fea0003800000 */
.L_x_2555:
[----:B----4-:R-:W-:Y:S01]  /*1220*/  SHF.R.S32.HI R2, RZ, 0x5, R8 ;  /* 0x00000005ff027819 */ /* 0x010fe20000011408 */
[----:B------:R-:W-:Y:S01]  /*1230*/  ULDC UR4, c[0x0][0x74c] ;  /* 0x0001d30000047ab9 */ /* 0x000fe20000000800 */
[----:B------:R-:W-:Y:S02]  /*1240*/  SHF.R.S32.HI R6, RZ, 0x4, R5 ;  /* 0x00000004ff067819 */ /* 0x000fe40000011405 */
[----:B------:R-:W-:Y:S01]  /*1250*/  LOP3.LUT R3, R3, 0x1c0, RZ, 0xc0, !PT ;  /* 0x000001c003037812 */ /* 0x000fe200078ec0ff */
[----:B------:R-:W-:Y:S01]  /*1260*/  IMAD.SHL.U32 R4, R2, 0x10, RZ ;  /* 0x0000001002047824 */ /* 0x000fe200078e00ff */
[----:B------:R-:W-:Y:S02]  /*1270*/  LEA.HI R9, R5, R6, RZ, 0x1 ;  /* 0x0000000605097211 */ /* 0x000fe400078f08ff */
[----:B------:R-:W-:Y:S02]  /*1280*/  LEA.HI R2, R7, R18, RZ, 0x3 ;  /* 0x0000001207027211 */ /* 0x000fe400078f18ff */
[----:B------:R-:W-:-:S02]  /*1290*/  LOP3.LUT R5, R3, 0x30, R4, 0xf8, !PT ;  /* 0x0000003003057812 */ /* 0x000fc400078ef804 */
[----:B------:R-:W-:Y:S02]  /*12a0*/  LOP3.LUT R9, R9, 0x7ffffe, RZ, 0xc0, !PT ;  /* 0x007ffffe09097812 */ /* 0x000fe400078ec0ff */
[----:B------:R-:W-:Y:S02]  /*12b0*/  LOP3.LUT R4, R5, 0x8, R2, 0xf8, !PT ;  /* 0x0000000805047812 */ /* 0x000fe400078ef802 */
[----:B--2---:R-:W-:Y:S02]  /*12c0*/  LEA.HI R2, R14, R14, RZ, 0x1 ;  /* 0x0000000e0e027211 */ /* 0x004fe400078f08ff */
[----:B------:R-:W-:Y:S02]  /*12d0*/  IADD3 R6, R6, -R9, RZ ;  /* 0x8000000906067210 */ /* 0x000fe40007ffe0ff */
[----:B------:R-:W-:Y:S02]  /*12e0*/  LOP3.LUT R5, R2, 0xfffffffe, RZ, 0xc0, !PT ;  /* 0xfffffffe02057812 */ /* 0x000fe400078ec0ff */
[----:B------:R-:W-:Y:S01]  /*12f0*/  SHF.R.U32.HI R3, RZ, 0x3, R3 ;  /* 0x00000003ff037819 */ /* 0x000fe20000011603 */
[----:B------:R-:W-:Y:S01]  /*1300*/  IMAD R6, R13, 0xc, R6 ;  /* 0x0000000c0d067824 */ /* 0x000fe200078e0206 */
[----:B---3--:R-:W-:Y:S01]  /*1310*/  IADD3 R10, R10, 0x7f, RZ ;  /* 0x0000007f0a0a7810 */ /* 0x008fe20007ffe0ff */
[----:B------:R-:W-:Y:S01]  /*1320*/  IMAD.IADD R5, R14, 0x1, -R5 ;  /* 0x000000010e057824 */ /* 0x000fe200078e0a05 */
[----:B------:R-:W-:Y:S01]  /*1330*/  LOP3.LUT R3, R4, R3, RZ, 0x3c, !PT ;  /* 0x0000000304037212 */ /* 0x000fe200078e3cff */
[----:B------:R-:W2:Y:S01]  /*1340*/  LDL R14, [R1+0x2c] ;  /* 0x00002c00010e7983 */ /* 0x000ea20000100800 */
[----:B-1----:R-:W-:-:S03]  /*1350*/  IADD3 R10, -R11, UR42, R10 ;  /* 0x0000002a0b0a7c10 */ /* 0x002fc6000fffe10a */
[----:B------:R-:W-:Y:S01]  /*1360*/  IMAD.U32 R2, R6, 0x200, R3 ;  /* 0x0000020006027824 */ /* 0x000fe200078e0003 */
[----:B------:R-:W-:Y:S01]  /*1370*/  LOP3.LUT R3, R0, 0xffffff80, RZ, 0xc0, !PT ;  /* 0xffffff8000037812 */ /* 0x000fe200078ec0ff */
[----:B------:R-:W-:-:S04]  /*1380*/  VIADD R10, R10, -UR4 ;  /* 0x800000040a0a7c36 */ /* 0x000fc80008000000 */
[----:B------:R-:W-:-:S04]  /*1390*/  IMAD.HI R10, R10, 0x2aaaaaab, RZ ;  /* 0x2aaaaaab0a0a7827 */ /* 0x000fc800078e02ff */
[----:B------:R-:W-:Y:S01]  /*13a0*/  IMAD.IADD R6, R18, 0x1, -R3 ;  /* 0x0000000112067824 */ /* 0x000fe200078e0a03 */
[----:B------:R-:W-:-:S04]  /*13b0*/  SHF.R.U32.HI R9, RZ, 0x1f, R10 ;  /* 0x0000001fff097819 */ /* 0x000fc8000001160a */
[--C-:B------:R-:W-:Y:S02]  /*13c0*/  SHF.R.S32.HI R12, RZ, 0x1f, R6.reuse ;  /* 0x0000001fff0c7819 */ /* 0x100fe40000011406 */
[----:B------:R-:W-:Y:S02]  /*13d0*/  LEA.HI.SX32 R9, R10, R9, 0x1c ;  /* 0x000000090a097211 */ /* 0x000fe400078fe2ff */
[----:B------:R-:W-:Y:S01]  /*13e0*/  LEA.HI R10, R12, R6, RZ, 0x2 ;  /* 0x000000060c0a7211 */ /* 0x000fe200078f10ff */
[----:B------:R1:W-:Y:S04]  /*13f0*/  STL [R1+0x18], R2 ;  /* 0x0000180201007387 */ /* 0x0003e80000100800 */
[----:B------:R3:W-:Y:S04]  /*1400*/  STL [R1+0x1c], R12 ;  /* 0x00001c0c01007387 */ /* 0x0007e80000100800 */
[----:B------:R3:W-:Y:S01]  /*1410*/  STL [R1+0x10], R10 ;  /* 0x0000100a01007387 */ /* 0x0007e20000100800 */
[----:B-1----:R-:W-:Y:S01]  /*1420*/  IMAD R2, R13, 0x300, R6 ;  /* 0x000003000d027824 */ /* 0x002fe200078e0206 */
[----:B------:R-:W-:-:S04]  /*1430*/  LOP3.LUT R3, R10, 0xfffffffc, RZ, 0xc0, !PT ;  /* 0xfffffffc0a037812 */ /* 0x000fc800078ec0ff */
[----:B------:R-:W-:Y:S01]  /*1440*/  SHF.L.U32 R2, R2, 0x2, RZ ;  /* 0x0000000202027819 */ /* 0x000fe200000006ff */
[----:B------:R-:W-:Y:S01]  /*1450*/  IMAD.MOV.U32 R4, RZ, RZ, RZ ;  /* 0x000000ffff047224 */ /* 0x000fe200078e00ff */
        /* <DEDUP_REMOVED lines=33> */
[----:B------:R-:W-:Y:S02]  /*1670*/  IMAD R2, R2, 0x4, R17 ;  /* 0x0000000402027824 */ /* 0x000fe400078e0211 */
[----:B------:R-:W-:Y:S01]  /*1680*/  IMAD.IADD R3, R6, 0x1, -R3 ;  /* 0x0000000106037824 */ /* 0x000fe200078e0a03 */
[----:B--2---:R-:W-:-:S04]  /*1690*/  VIADDMNMX R237, R9, 0x1, R14, PT ;  /* 0x0000000109ed7846 */ /* 0x004fc8000380010e */
[----:B------:R-:W-:-:S13]  /*16a0*/  ISETP.GE.AND P0, PT, R16, R237, PT ;  /* 0x000000ed1000720c */ /* 0x000fda0003f06270 */
[----:B---3--:R-:W-:Y:S05]  /*16b0*/  @P0 BRA `(.L_x_2557) ;  /* 0x0000004000740947 */ /* 0x008fea0003800000 */
[----:B------:R-:W-:Y:S01]  /*16c0*/  LOP3.LUT R9, R8, 0xffffffe0, RZ, 0xc0, !PT ;  /* 0xffffffe008097812 */ /* 0x000fe200078ec0ff */
[----:B------:R-:W-:Y:S01]  /*16d0*/  VIADD R11, R11, -UR42 ;  /* 0x8000002a0b0b7c36 */ /* 0x000fe20008000000 */
[----:B------:R-:W-:Y:S01]  /*16e0*/  LEA.HI R6, R12, R6, RZ, 0x5 ;  /* 0x000000060c067211 */ /* 0x000fe200078f28ff */
[----:B------:R-:W-:Y:S01]  /*16f0*/  IMAD.MOV.U32 R151, RZ, RZ, RZ ;  /* 0x000000ffff977224 */ /* 0x000fe200078e00ff */
[----:B------:R-:W-:Y:S02]  /*1700*/  IADD3 R9, R18, -R9, RZ ;  /* 0x8000000912097210 */ /* 0x000fe40007ffe0ff */
[----:B------:R-:W-:Y:S02]  /*1710*/  LEA.HI R4, R13, R13, RZ, 0x1 ;  /* 0x0000000d0d047211 */ /* 0x000fe400078f08ff */
        /* <DEDUP_REMOVED lines=12> */
[----:B------:R-:W-:Y:S02]  /*17e0*/  LOP3.LUT R13, R6, 0xfffffffc, RZ, 0xc0, !PT ;  /* 0xfffffffc060d7812 */ /* 0x000fe400078ec0ff */
        /* <DEDUP_REMOVED lines=38> */
.L_x_2568:
[----:B-1-3--:R-:W2:Y:S01]  /*1a50*/  LDL R8, [R1+0xc] ;  /* 0x00000c0001087983 */ /* 0x00aea20000100800 */
[----:B------:R-:W-:Y:S05]  /*1a60*/  YIELD ;  /* 0x0000000000007946 */ /* 0x000fea0003800000 */
[----:B--2---:R-:W-:-:S04]  /*1a70*/  LOP3.LUT R8, R8, 0x1, RZ, 0xfc, !PT ;  /* 0x0000000108087812 */ /* 0x004fc800078efcff */
[----:B------:R-:W-:-:S13]  /*1a80*/  ISETP.NE.AND P0, PT, R8, 0x3, PT ;  /* 0x000000030800780c */ /* 0x000fda0003f05270 */
[----:B------:R-:W-:Y:S05]  /*1a90*/  @!P0 BRA `(.L_x_2558) ;  /* 0x0000000000048947 */ /* 0x000fea0003800000 */
[----:B------:R-:W-:Y:S01]  /*1aa0*/  BPT.TRAP 0x1 ;  /* 0x000000040000795c */ /* 0x000fe20000300000 */
.L_x_2558:
[----:B------:R-:W-:Y:S02]  /*1ab0*/  LEA R8, R0, R17, 0x3 ;  /* 0x0000001100087211 */ /* 0x000fe400078e18ff */
[----:B------:R-:W-:-:S04]  /*1ac0*/  SHF.L.U32 R21, R4, 0x1f, RZ ;  /* 0x0000001f04157819 */ /* 0x000fc800000006ff */
[----:B------:R1:W2:Y:S01]  /*1ad0*/  SYNCS.PHASECHK.TRANS64.TRYWAIT P1, [R8+URZ+0x26810], R21 ;  /* 0x02681015080075a7 */ /* 0x0002a2000802017f */
[----:B------:R-:W-:Y:S05]  /*1ae0*/  @!P0 BRA `(.L_x_2559) ;  /* 0x0000000000048947 */ /* 0x000fea0003800000 */
[----:B------:R-:W-:Y:S01]  /*1af0*/  BPT.TRAP 0x1 ;  /* 0x000000040000795c */ /* 0x000fe20000300000 */
.L_x_2559:
[----:B------:R-:W-:-:S05]  /*1b00*/  VIADD R9, R17, 0xe000 ;  /* 0x0000e00011097836 */ /* 0x000fca0000000000 */
[----:B------:R-:W-:-:S04]  /*1b10*/  SHF.R.U32.HI R9, RZ, 0x4, R9 ;  /* 0x00000004ff097819 */ /* 0x000fc80000011609 */
[----:B------:R-:W-:Y:S01]  /*1b20*/  LOP3.LUT R9, R9, 0x3fff, RZ, 0xc0, !PT ;  /* 0x00003fff09097812 */ /* 0x000fe200078ec0ff */
[----:B--2---:R-:W-:Y:S06]  /*1b30*/  @P1 BRA `(.L_x_2560) ;  /* 0x0000000000081947 */ /* 0x004fec0003800000 */
[----:B------:R-:W2:Y:S02]  /*1b40*/  SYNCS.PHASECHK.TRANS64.TRYWAIT P1, [R8+URZ+0x26810], R21 ;  /* 0x02681015080075a7 */ /* 0x000ea4000802017f */
[----:B--2---:R-:W-:Y:S05]  /*1b50*/  @!P1 BRA `(.L_x_2561) ;  /* 0x000000d000009947 */ /* 0x004fea0003800000 */
.L_x_2560:
        /* <DEDUP_REMOVED lines=58> */
.L_x_2562:
[----:B------:R1:W1:Y:S01]  /*1f00*/  SYNCS.PHASECHK.TRANS64.TRYWAIT P1, [R8+URZ+0x26830], R21 ;  /* 0x02683015080075a7 */ /* 0x000262000802017f */
[----:B------:R-:W-:Y:S05]  /*1f10*/  @!P0 BRA `(.L_x_2563) ;  /* 0x0000000000048947 */ /* 0x000fea0003800000 */
[----:B------:R-:W-:Y:S01]  /*1f20*/  BPT.TRAP 0x1 ;  /* 0x000000040000795c */ /* 0x000fe20000300000 */
.L_x_2563:
[----:B------:R-:W-:-:S05]  /*1f30*/  VIADD R12, R17, 0x14000 ;  /* 0x00014000110c7836 */ /* 0x000fca0000000000 */
[----:B------:R-:W-:-:S04]  /*1f40*/  SHF.R.U32.HI R12, RZ, 0x4, R12 ;  /* 0x00000004ff0c7819 */ /* 0x000fc8000001160c */
[----:B------:R-:W-:-:S04]  /*1f50*/  LOP3.LUT R12, R12, 0x3fff, RZ, 0xc0, !PT ;  /* 0x00003fff0c0c7812 */ /* 0x000fc800078ec0ff */
[----:B------:R-:W-:Y:S01]  /*1f60*/  LOP3.LUT R19, R12, 0x10000, RZ, 0xfc, !PT ;  /* 0x000100000c137812 */ /* 0x000fe200078efcff */
[----:B-1----:R-:W-:Y:S06]  /*1f70*/  @P1 BRA `(.L_x_2564) ;  /* 0x0000000000081947 */ /* 0x002fec0003800000 */
[----:B------:R-:W1:Y:S02]  /*1f80*/  SYNCS.PHASECHK.TRANS64.TRYWAIT P1, [R8+URZ+0x26830], R21 ;  /* 0x02683015080075a7 */ /* 0x000e64000802017f */
[----:B-1----:R-:W-:Y:S05]  /*1f90*/  @!P1 BRA `(.L_x_2565) ;  /* 0x000000cc00049947 */ /* 0x002fea0003800000 */
.L_x_2564:
        /* <DEDUP_REMOVED lines=41> */
[----:B------:R-:W-:Y:S01]  /*2230*/  FMUL.FTZ R191, R113, UR10 ;  /* 0x0000000a71bf7c20 */ /* 0x000fe20008410000 */
[----:B-1----:R-:W-:Y:S01]  /*2240*/  IMAD R92, R16, -0x60, R93 ;  /* 0xffffffa0105c7824 */ /* 0x002fe200078e025d */
[----:B------:R-:W1:Y:S01]  /*2250*/  MUFU.TANH R18, R18 ;  /* 0x0000001200127308 */ /* 0x000e620000002400 */
[----:B------:R-:W-:Y:S01]  /*2260*/  FMUL.FTZ R80, R87, UR10 ;  /* 0x0000000a57507c20 */ /* 0x000fe20008410000 */
[----:B--2---:R-:W-:Y:S01]  /*2270*/  FMUL.FTZ R21, R76, UR10 ;  /* 0x0000000a4c157c20 */ /* 0x004fe20008410000 */
        /* <DEDUP_REMOVED lines=8> */
[----:B---3--:R-:W3:Y:S01]  /*2300*/  SHFL.IDX PT, R104, R15, R6, 0x1f ;  /* 0x00001f060f687589 */ /* 0x008ee200000e0000 */
[C---:B------:R-:W-:Y:S01]  /*2310*/  SEL R103, R92.reuse, 0x60, P2 ;  /* 0x000000605c677807 */ /* 0x040fe20001000000 */
[----:B------:R-:W-:Y:S01]  /*2320*/  FMUL.FTZ R84, R91, UR10 ;  /* 0x0000000a5b547c20 */ /* 0x000fe20008410000 */
[----:B------:R-:W-:Y:S01]  /*2330*/  IADD3 R193, R92, 0x8, RZ ;  /* 0x000000085cc17810 */ /* 0x000fe20007ffe0ff */
[----:B------:R-:W-:Y:S01]  /*2340*/  FMUL.FTZ R91, R98, UR10 ;  /* 0x0000000a625b7c20 */ /* 0x000fe20008410000 */
[----:B------:R-:W4:Y:S01]  /*2350*/  MUFU.TANH R74, R74 ;  /* 0x0000004a004a7308 */ /* 0x000f220000002400 */
[C---:B------:R-:W-:Y:S01]  /*2360*/  ISETP.GT.AND P6, PT, R103.reuse, RZ, PT ;  /* 0x000000ff6700720c */ /* 0x040fe20003fc4270 */
        /* <DEDUP_REMOVED lines=181> */
[----:B------:R-:W-:Y:S01]  /*2ec0*/  SHFL.IDX PT, R232, R190, R118, 0x1f ;  /* 0x00001f76bee87589 */ /* 0x000fe200000e0000 */
[----:B------:R-:W-:Y:S01]  /*2ed0*/  ISETP.GT.AND P4, PT, R193, 0x59, PT ;  /* 0x00000059c100780c */ /* 0x000fe20003f84270 */
[----:B------:R-:W-:-:S04]  /*2ee0*/  FMUL.FTZ R193, R116, UR10 ;  /* 0x0000000a74c17c20 */ /* 0x000fc80008410000 */
[----:B------:R-:W-:Y:S08]  /*2ef0*/  MUFU.TANH R196, R196 ;  /* 0x000000c400c47308 */ /* 0x000ff00000002400 */
[----:B------:R-:W-:Y:S08]  /*2f00*/  MUFU.TANH R193, R193 ;  /* 0x000000c100c17308 */ /* 0x000ff00000002400 */
[----:B------:R-:W-:Y:S08]  /*2f10*/  MUFU.TANH R194, R194 ;  /* 0x000000c200c27308 */ /* 0x000ff00000002400 */
[----:B------:R-:W-:Y:S08]  /*2f20*/  MUFU.TANH R201, R201 ;  /* 0x000000c900c97308 */ /* 0x000ff00000002400 */
[----:B------:R-:W1:Y:S01]  /*2f30*/  MUFU.EX2 R104, R104 ;  /* 0x0000006800687308 */ /* 0x000e620000000800 */
        /* <DEDUP_REMOVED lines=12> */
[----:B-1----:R-:W-:Y:S01]  /*3000*/  FMUL.FTZ R195, R104, R195 ;  /* 0x000000c368c37220 */ /* 0x002fe20000410000 */
[----:B------:R-:W-:Y:S02]  /*3010*/  MUFU.EX2 R26, R26 ;  /* 0x0000001a001a7308 */ /* 0x000fe40000000800 */
[----:B------:R-:W1:Y:S04]  /*3020*/  SHFL.IDX PT, R24, R15, R192, 0x1f ;  /* 0x00001fc00f187589 */ /* 0x000e6800000e0000 */
[----:B------:R-:W3:Y:S04]  /*3030*/  SHFL.IDX PT, R227, R15, R199, 0x1f ;  /* 0x00001fc70fe37589 */ /* 0x000ee800000e0000 */
[----:B------:R-:W4:Y:S04]  /*3040*/  SHFL.IDX PT, R234, R190, R192, 0x1f ;  /* 0x00001fc0beea7589 */ /* 0x000f2800000e0000 */
[----:B------:R-:W5:Y:S01]  /*3050*/  SHFL.IDX PT, R233, R190, R199, 0x1f ;  /* 0x00001fc7bee97589 */ /* 0x000f6200000e0000 */
[--C-:B--2---:R-:W-:Y:S01]  /*3060*/  FFMA.FTZ R92, R92, UR4, -R229.reuse ;  /* 0x000000045c5c7c23 */ /* 0x104fe200080108e5 */
[----:B------:R-:W-:Y:S01]  /*3070*/  FFMA.FTZ R207, R207, UR4, -R229 ;  /* 0x00000004cfcf7c23 */ /* 0x000fe200080108e5 */
[--C-:B------:R-:W-:Y:S01]  /*3080*/  FFMA.FTZ R229, R206, UR4, -R225.reuse ;  /* 0x00000004cee57c23 */ /* 0x100fe200080108e1 */
[----:B------:R-:W-:Y:S01]  /*3090*/  FFMA.FTZ R206, R223, UR4, -R225 ;  /* 0x00000004dfce7c23 */ /* 0x000fe200080108e1 */
[----:B------:R-:W-:Y:S01]  /*30a0*/  FMUL.FTZ R195, R19, R195 ;  /* 0x000000c313c37220 */ /* 0x000fe20000410000 */
[----:B------:R-:W-:Y:S01]  /*30b0*/  FADD.FTZ R29, R29, -R232 ;  /* 0x800000e81d1d7221 */ /* 0x000fe20000010000 */
        /* <DEDUP_REMOVED lines=9> */
[----:B------:R-:W-:Y:S02]  /*3150*/  MUFU.EX2 R19, R224 ;  /* 0x000000e000137308 */ /* 0x000fe40000000800 */
[----:B------:R-:W1:Y:S04]  /*3160*/  SHFL.IDX PT, R225, R14, R197, 0x1f ;  /* 0x00001fc50ee17589 */ /* 0x000e6800000e0000 */
[----:B------:R-:W1:Y:S02]  /*3170*/  SHFL.IDX PT, R226, R15, R198, 0x1f ;  /* 0x00001fc60fe27589 */ /* 0x000e6400000e0000 */
[----:B------:R-:W1:Y:S02]  /*3180*/  MUFU.EX2 R94, R94 ;  /* 0x0000005e005e7308 */ /* 0x000e640000000800 */
[----:B------:R-:W1:Y:S01]  /*3190*/  SHFL.IDX PT, R15, R14, R192, 0x1f ;  /* 0x00001fc00e0f7589 */ /* 0x000e6200000e0000 */
[----:B------:R-:W-:Y:S01]  /*31a0*/  FADD.FTZ R232, R31, -R232 ;  /* 0x800000e81fe87221 */ /* 0x000fe20000010000 */
[----:B----4-:R-:W-:Y:S01]  /*31b0*/  FADD.FTZ R27, R27, -R234 ;  /* 0x800000ea1b1b7221 */ /* 0x010fe20000010000 */
[--C-:B-----5:R-:W-:Y:S01]  /*31c0*/  FADD.FTZ R32, R32, -R233.reuse ;  /* 0x800000e920207221 */ /* 0x120fe20000010000 */
[----:B------:R-:W-:Y:S01]  /*31d0*/  FADD.FTZ R34, R34, -R233 ;  /* 0x800000e922227221 */ /* 0x000fe20000010000 */
[----:B------:R-:W-:Y:S01]  /*31e0*/  FFMA.FTZ R76, -R76, R76, 1 ;  /* 0x3f8000004c4c7423 */ /* 0x000fe2000001014c */
[----:B------:R-:W-:Y:S01]  /*31f0*/  FFMA.FTZ R77, -R77, R77, 1 ;  /* 0x3f8000004d4d7423 */ /* 0x000fe2000001014d */
[----:B------:R-:W-:Y:S01]  /*3200*/  MUFU.EX2 R207, R207 ;  /* 0x000000cf00cf7308 */ /* 0x000fe20000000800 */
[--C-:B--2---:R-:W-:Y:S01]  /*3210*/  FFMA.FTZ R93, R93, UR4, -R231.reuse ;  /* 0x000000045d5d7c23 */ /* 0x104fe200080108e7 */
[----:B------:R-:W-:Y:S01]  /*3220*/  FFMA.FTZ R208, R208, UR4, -R231 ;  /* 0x00000004d0d07c23 */ /* 0x000fe200080108e7 */
[----:B------:R-:W-:Y:S01]  /*3230*/  FFMA.FTZ R231, R96, UR4, -R228 ;  /* 0x0000000460e77c23 */ /* 0x000fe200080108e4 */
[--C-:B---3--:R-:W-:Y:S01]  /*3240*/  FFMA.FTZ R97, R97, UR4, -R227.reuse ;  /* 0x0000000461617c23 */ /* 0x108fe200080108e3 */
[----:B------:R-:W-:Y:S01]  /*3250*/  FFMA.FTZ R203, R203, UR4, -R227 ;  /* 0x00000004cbcb7c23 */ /* 0x000fe200080108e3 */
[----:B------:R-:W2:Y:S01]  /*3260*/  SHFL.IDX PT, R228, R13, R192, 0x1f ;  /* 0x00001fc00de47589 */ /* 0x000ea200000e0000 */
[----:B------:R-:W-:Y:S01]  /*3270*/  FFMA.FTZ R80, -R80, R80, 1 ;  /* 0x3f80000050507423 */ /* 0x000fe20000010150 */
[--C-:B-1----:R-:W-:Y:S01]  /*3280*/  FFMA.FTZ R99, R99, UR4, -R225.reuse ;  /* 0x0000000463637c23 */ /* 0x102fe200080108e1 */
[----:B------:R-:W-:Y:S01]  /*3290*/  FFMA.FTZ R217, R217, UR4, -R225 ;  /* 0x00000004d9d97c23 */ /* 0x000fe200080108e1 */
[----:B------:R-:W1:Y:S01]  /*32a0*/  SHFL.IDX PT, R227, R13, R117, 0x1f ;  /* 0x00001f750de37589 */ /* 0x000e6200000e0000 */
[----:B------:R-:W-:Y:S01]  /*32b0*/  FFMA.FTZ R81, -R81, R81, 1 ;  /* 0x3f80000051517423 */ /* 0x000fe20000010151 */
[--C-:B------:R-:W-:Y:S01]  /*32c0*/  FFMA.FTZ R95, R95, UR4, -R226.reuse ;  /* 0x000000045f5f7c23 */ /* 0x100fe200080108e2 */
[----:B------:R-:W-:Y:S01]  /*32d0*/  FFMA.FTZ R205, R205, UR4, -R226 ;  /* 0x00000004cdcd7c23 */ /* 0x000fe200080108e2 */
[----:B------:R-:W3:Y:S01]  /*32e0*/  SHFL.IDX PT, R225, R13, R199, 0x1f ;  /* 0x00001fc70de17589 */ /* 0x000ee200000e0000 */
[----:B------:R-:W-:Y:S01]  /*32f0*/  FFMA.FTZ R82, -R82, R82, 1 ;  /* 0x3f80000052527423 */ /* 0x000fe20000010152 */
[--C-:B------:R-:W-:Y:S01]  /*3300*/  FFMA.FTZ R223, R98, UR4, -R15.reuse ;  /* 0x0000000462df7c23 */ /* 0x100fe2000801080f */
[----:B------:R-:W-:Y:S01]  /*3310*/  FFMA.FTZ R202, R202, UR4, -R15 ;  /* 0x00000004caca7c23 */ /* 0x000fe2000801080f */
[----:B------:R-:W4:Y:S01]  /*3320*/  SHFL.IDX PT, R226, R14, R199, 0x1f ;  /* 0x00001fc70ee27589 */ /* 0x000f2200000e0000 */
[----:B------:R5:W-:Y:S03]  /*3330*/  MUFU.EX2 R15, R229 ;  /* 0x000000e5000f7308 */ /* 0x000be60000000800 */
[----:B------:R-:W4:Y:S05]  /*3340*/  SHFL.IDX PT, R98, R14, R198, 0x1f ;  /* 0x00001fc60e627589 */ /* 0x000f2a00000e0000 */
[----:B------:R1:W-:Y:S01]  /*3350*/  MUFU.EX2 R96, R223 ;  /* 0x000000df00607308 */ /* 0x0003e20000000800 */
[----:B-----5:R5:W5:Y:S01]  /*3360*/  SHFL.IDX PT, R229, R14, R200, 0x1f ;  /* 0x00001fc80ee57589 */ /* 0x020b6200000e0000 */
[--C-:B--2---:R-:W-:Y:S01]  /*3370*/  FFMA.FTZ R102, R102, UR4, -R228.reuse ;  /* 0x0000000466667c23 */ /* 0x104fe200080108e4 */
[----:B------:R-:W-:Y:S01]  /*3380*/  FFMA.FTZ R216, R216, UR4, -R228 ;  /* 0x00000004d8d87c23 */ /* 0x000fe200080108e4 */
[----:B------:R-:W-:Y:S01]  /*3390*/  FSEL R228, R193, -INF , !P1 ;  /* 0xff800000c1e47808 */ /* 0x000fe20004800000 */
[--C-:B-1----:R-:W-:Y:S01]  /*33a0*/  FFMA.FTZ R103, R103, UR4, -R227.reuse ;  /* 0x0000000467677c23 */ /* 0x102fe200080108e3 */
[----:B------:R-:W-:Y:S01]  /*33b0*/  FFMA.FTZ R215, R215, UR4, -R227 ;  /* 0x00000004d7d77c23 */ /* 0x000fe200080108e3 */
[----:B------:R-:W1:Y:S01]  /*33c0*/  SHFL.IDX PT, R223, R13, R6, 0x1f ;  /* 0x00001f060ddf7589 */ /* 0x000e6200000e0000 */
[----:B------:R-:W2:Y:S01]  /*33d0*/  MUFU.EX2 R31, R219 ;  /* 0x000000db001f7308 */ /* 0x000ea20000000800 */
[--C-:B---3--:R-:W-:Y:S01]  /*33e0*/  FFMA.FTZ R220, R220, UR4, -R225.reuse ;  /* 0x00000004dcdc7c23 */ /* 0x108fe200080108e1 */
[----:B------:R-:W-:Y:S01]  /*33f0*/  FFMA.FTZ R212, R212, UR4, -R225 ;  /* 0x00000004d4d47c23 */ /* 0x000fe200080108e1 */
[----:B------:R-:W3:Y:S01]  /*3400*/  SHFL.IDX PT, R227, R13, R198, 0x1f ;  /* 0x00001fc60de37589 */ /* 0x000ee200000e0000 */
[----:B------:R-:W-:Y:S01]  /*3410*/  FSEL R225, R115, -INF , !P6 ;  /* 0xff80000073e17808 */ /* 0x000fe20007000000 */
[--C-:B----4-:R-:W-:Y:S01]  /*3420*/  FFMA.FTZ R230, R230, UR4, -R226.reuse ;  /* 0x00000004e6e67c23 */ /* 0x110fe200080108e2 */
[----:B------:R-:W-:-:S02]  /*3430*/  FFMA.FTZ R218, R218, UR4, -R226 ;  /* 0x00000004dada7c23 */ /* 0x000fc400080108e2 */
[----:B------:R-:W4:Y:S01]  /*3440*/  SHFL.IDX PT, R226, R13, R118, 0x1f ;  /* 0x00001f760de27589 */ /* 0x000f2200000e0000 */
[--C-:B------:R-:W-:Y:S01]  /*3450*/  FFMA.FTZ R100, R100, UR4, -R98.reuse ;  /* 0x0000000464647c23 */ /* 0x100fe20008010862 */
[----:B------:R-:W-:Y:S01]  /*3460*/  FFMA.FTZ R213, R213, UR4, -R98 ;  /* 0x00000004d5d57c23 */ /* 0x000fe20008010862 */
[----:B-----5:R5:W-:Y:S01]  /*3470*/  MUFU.EX2 R14, R231 ;  /* 0x000000e7000e7308 */ /* 0x020be20000000800 */
[--C-:B------:R-:W-:Y:S01]  /*3480*/  FFMA.FTZ R222, R222, UR4, -R229.reuse ;  /* 0x00000004dede7c23 */ /* 0x100fe200080108e5 */
[----:B------:R-:W-:Y:S01]  /*3490*/  FFMA.FTZ R210, R210, UR4, -R229 ;  /* 0x00000004d2d27c23 */ /* 0x000fe200080108e5 */
[----:B------:R-:W-:-:S05]  /*34a0*/  FSEL R229, R201, -INF , !P4 ;  /* 0xff800000c9e57808 */ /* 0x000fca0006000000 */
[----:B------:R2:W-:Y:S01]  /*34b0*/  MUFU.EX2 R98, R230 ;  /* 0x000000e600627308 */ /* 0x0005e20000000800 */
[----:B-----5:R-:W5:Y:S01]  /*34c0*/  SHFL.IDX PT, R231, R190, R117, 0x1f ;  /* 0x00001f75bee77589 */ /* 0x020f6200000e0000 */
[--C-:B-1----:R-:W-:Y:S01]  /*34d0*/  FFMA.FTZ R101, R101, UR4, -R223.reuse ;  /* 0x0000000465657c23 */ /* 0x102fe200080108df */
[----:B------:R-:W-:Y:S02]  /*34e0*/  FFMA.FTZ R214, R214, UR4, -R223 ;  /* 0x00000004d6d67c23 */ /* 0x000fe400080108df */
[----:B------:R-:W1:Y:S01]  /*34f0*/  SHFL.IDX PT, R223, R13, R197, 0x1f ;  /* 0x00001fc50ddf7589 */ /* 0x000e6200000e0000 */
[----:B---3--:R-:W-:Y:S02]  /*3500*/  FFMA.FTZ R228, R228, UR4, -R227 ;  /* 0x00000004e4e47c23 */ /* 0x008fe400080108e3 */
[----:B------:R-:W3:Y:S01]  /*3510*/  MUFU.EX2 R209, R209 ;  /* 0x000000d100d17308 */ /* 0x000ee20000000800 */
[----:B--2---:R-:W-:Y:S01]  /*3520*/  SHFL.IDX PT, R230, R190, R197, 0x1f ;  /* 0x00001fc5bee67589 */ /* 0x004fe200000e0000 */
[--C-:B----4-:R-:W-:Y:S01]  /*3530*/  FFMA.FTZ R235, R235, UR4, -R226.reuse ;  /* 0x00000004ebeb7c23 */ /* 0x110fe200080108e2 */
[----:B------:R-:W-:-:S02]  /*3540*/  FFMA.FTZ R211, R211, UR4, -R226 ;  /* 0x00000004d3d37c23 */ /* 0x000fc400080108e2 */
[----:B------:R2:W4:Y:S03]  /*3550*/  SHFL.IDX PT, R226, R13, R200, 0x1f ;  /* 0x00001fc80de27589 */ /* 0x00052600000e0000 */
[----:B------:R2:W-:Y:S01]  /*3560*/  MUFU.EX2 R12, R235 ;  /* 0x000000eb000c7308 */ /* 0x0005e20000000800 */
[----:B------:R-:W-:Y:S01]  /*3570*/  FFMA.FTZ R219, -R18, R18, 1 ;  /* 0x3f80000012db7423 */ /* 0x000fe20000010112 */
[--C-:B-----5:R-:W-:Y:S01]  /*3580*/  FADD.FTZ R28, R28, -R231.reuse ;  /* 0x800000e71c1c7221 */ /* 0x120fe20000010000 */
[----:B--2---:R-:W2:Y:S05]  /*3590*/  LDL R235, [R1+0x18] ;  /* 0x0000180001eb7983 */ /* 0x004eaa0000100800 */
[----:B------:R5:W-:Y:S01]  /*35a0*/  MUFU.EX2 R13, R222 ;  /* 0x000000de000d7308 */ /* 0x000be20000000800 */
[----:B------:R-:W-:Y:S01]  /*35b0*/  FADD.FTZ R30, R30, -R231 ;  /* 0x800000e71e1e7221 */ /* 0x000fe20000010000 */
[----:B------:R-:W-:-:S06]  /*35c0*/  FMUL.FTZ R32, R94, R32 ;  /* 0x000000205e207220 */ /* 0x000fcc0000410000 */
[----:B------:R-:W-:Y:S01]  /*35d0*/  MUFU.EX2 R93, R93 ;  /* 0x0000005d005d7308 */ /* 0x000fe20000000800 */
[----:B-----5:R-:W-:-:S05]  /*35e0*/  FSEL R222, R191, -INF , !P5 ;  /* 0xff800000bfde7808 */ /* 0x020fca0006800000 */
[--C-:B-1----:R-:W-:Y:S01]  /*35f0*/  FFMA.FTZ R222, R222, UR4, -R223.reuse ;  /* 0x00000004dede7c23 */ /* 0x102fe200080108df */
        /* <DEDUP_REMOVED lines=10> */
[----:B------:R-:W1:Y:S07]  /*36a0*/  SHFL.IDX PT, R190, R190, R200, 0x1f ;  /* 0x00001fc8bebe7589 */ /* 0x000e6e00000e0000 */
[----:B------:R-:W4:Y:S08]  /*36b0*/  MUFU.EX2 R18, R221 ;  /* 0x000000dd00127308 */ /* 0x000f300000000800 */
[----:B------:R-:W-:Y:S08]  /*36c0*/  MUFU.EX2 R202, R202 ;  /* 0x000000ca00ca7308 */ /* 0x000ff00000000800 */
[----:B------:R-:W-:Y:S01]  /*36d0*/  MUFU.EX2 R206, R206 ;  /* 0x000000ce00ce7308 */ /* 0x000fe20000000800 */
[--C-:B-1----:R-:W-:Y:S01]  /*36e0*/  FADD.FTZ R37, R37, -R190.reuse ;  /* 0x800000be25257221 */ /* 0x102fe20000010000 */
[----:B------:R-:W-:Y:S01]  /*36f0*/  FADD.FTZ R39, R39, -R190 ;  /* 0x800000be27277221 */ /* 0x000fe20000010000 */
        /* <DEDUP_REMOVED lines=12> */
[----:B---3--:R-:W-:Y:S01]  /*37c0*/  FMUL.FTZ R73, R209, R34 ;  /* 0x00000022d1497220 */ /* 0x008fe20000410000 */
[----:B------:R-:W-:Y:S01]  /*37d0*/  FFMA.FTZ R32, -R75, R75, 1 ;  /* 0x3f8000004b207423 */ /* 0x000fe2000001014b */
[----:B------:R-:W-:Y:S01]  /*37e0*/  FMUL.FTZ R22, R22, R23 ;  /* 0x0000001716167220 */ /* 0x000fe20000410000 */
[----:B------:R-:W-:Y:S01]  /*37f0*/  FMUL.FTZ R23, R27, R28 ;  /* 0x0000001c1b177220 */ /* 0x000fe20000410000 */
[----:B----4-:R-:W-:Y:S01]  /*3800*/  FMUL.FTZ R27, R18, R232 ;  /* 0x000000e8121b7220 */ /* 0x010fe20000410000 */
[----:B------:R-:W-:Y:S01]  /*3810*/  FMUL.FTZ R32, R32, R73 ;  /* 0x0000004920207220 */ /* 0x000fe20000410000 */
[----:B------:R-:W-:Y:S01]  /*3820*/  FFMA.FTZ R30, -R72, R72, 1 ;  /* 0x3f800000481e7423 */ /* 0x000fe20000010148 */
[----:B------:R-:W1:Y:S01]  /*3830*/  SHFL.IDX PT, R73, R11, R117, 0x1f ;  /* 0x00001f750b497589 */ /* 0x000e6200000e0000 */
[----:B------:R-:W-:Y:S03]  /*3840*/  MUFU.EX2 R203, R203 ;  /* 0x000000cb00cb7308 */ /* 0x000fe60000000800 */
[----:B------:R-:W3:Y:S01]  /*3850*/  SHFL.IDX PT, R75, R11, R197, 0x1f ;  /* 0x00001fc50b4b7589 */ /* 0x000ee200000e0000 */
[----:B------:R-:W-:-:S04]  /*3860*/  FMUL.FTZ R30, R30, R27 ;  /* 0x0000001b1e1e7220 */ /* 0x000fc80000410000 */
[----:B------:R-:W4:Y:S01]  /*3870*/  MUFU.EX2 R27, R205 ;  /* 0x000000cd001b7308 */ /* 0x000f220000000800 */
[--C-:B------:R-:W-:Y:S01]  /*3880*/  FADD.FTZ R33, R33, -R230.reuse ;  /* 0x800000e621217221 */ /* 0x100fe20000010000 */
[----:B------:R-:W-:Y:S01]  /*3890*/  FADD.FTZ R35, R35, -R230 ;  /* 0x800000e623237221 */ /* 0x000fe20000010000 */
[----:B------:R-:W-:Y:S01]  /*38a0*/  FFMA.FTZ R34, -R74, R74, 1 ;  /* 0x3f8000004a227423 */ /* 0x000fe2000001014a */
[--C-:B------:R-:W-:Y:S01]  /*38b0*/  FADD.FTZ R36, R36, -R229.reuse ;  /* 0x800000e524247221 */ /* 0x100fe20000010000 */
[----:B------:R-:W-:Y:S01]  /*38c0*/  FMUL.FTZ R33, R93, R33 ;  /* 0x000000215d217220 */ /* 0x000fe20000410000 */
[----:B------:R-:W-:Y:S01]  /*38d0*/  FMUL.FTZ R35, R208, R35 ;  /* 0x00000023d0237220 */ /* 0x000fe20000410000 */
[----:B------:R-:W-:Y:S01]  /*38e0*/  FADD.FTZ R38, R38, -R229 ;  /* 0x800000e526267221 */ /* 0x000fe20000010000 */
[----:B------:R-:W-:Y:S01]  /*38f0*/  FMUL.FTZ R36, R95, R36 ;  /* 0x000000245f247220 */ /* 0x000fe20000410000 */
[----:B------:R-:W-:Y:S01]  /*3900*/  FMUL.FTZ R34, R34, R33 ;  /* 0x0000002122227220 */ /* 0x000fe20000410000 */
[----:B------:R-:W-:Y:S01]  /*3910*/  FMUL.FTZ R33, R76, R35 ;  /* 0x000000234c217220 */ /* 0x000fe20000410000 */
[----:B------:R-:W5:Y:S01]  /*3920*/  SHFL.IDX PT, R28, R11, R6, 0x1f ;  /* 0x00001f060b1c7589 */ /* 0x000f6200000e0000 */
[----:B------:R-:W-:Y:S01]  /*3930*/  FFMA.FTZ R35, -R79, R79, 1 ;  /* 0x3f8000004f237423 */ /* 0x000fe2000001014f */
[----:B------:R-:W-:Y:S01]  /*3940*/  FMUL.FTZ R36, R77, R36 ;  /* 0x000000244d247220 */ /* 0x000fe20000410000 */
[----:B------:R-:W5:Y:S01]  /*3950*/  MUFU.EX2 R204, R204 ;  /* 0x000000cc00cc7308 */ /* 0x000f620000000800 */
[----:B------:R-:W5:Y:S01]  /*3960*/  SHFL.IDX PT, R72, R11, R192, 0x1f ;  /* 0x00001fc00b487589 */ /* 0x000f6200000e0000 */
[----:B-1----:R-:W-:Y:S01]  /*3970*/  FADD.FTZ R79, R44, -R73 ;  /* 0x800000492c4f7221 */ /* 0x002fe20000010000 */
[----:B----4-:R-:W-:Y:S01]  /*3980*/  FMUL.FTZ R38, R27, R38 ;  /* 0x000000261b267220 */ /* 0x010fe20000410000 */
[----:B---3--:R-:W-:Y:S01]  /*3990*/  FADD.FTZ R44, R51, -R75 ;  /* 0x8000004b332c7221 */ /* 0x008fe20000010000 */
[----:B------:R-:W1:Y:S02]  /*39a0*/  SHFL.IDX PT, R77, R11, R200, 0x1f ;  /* 0x00001fc80b4d7589 */ /* 0x000e6400000e0000 */
[----:B------:R-:W-:Y:S01]  /*39b0*/  FMUL.FTZ R35, R35, R38 ;  /* 0x0000002623237220 */ /* 0x000fe20000410000 */
[----:B------:R-:W3:Y:S01]  /*39c0*/  MUFU.EX2 R218, R218 ;  /* 0x000000da00da7308 */ /* 0x000ee20000000800 */
[----:B------:R-:W-:Y:S04]  /*39d0*/  LDS R51, [R10+0x380] ;  /* 0x000380000a337984 */ /* 0x000fe80000000800 */
[----:B------:R-:W4:Y:S01]  /*39e0*/  SHFL.IDX PT, R38, R11, R118, 0x1f ;  /* 0x00001f760b267589 */ /* 0x000f2200000e0000 */
[----:B------:R-:W-:-:S02]  /*39f0*/  FFMA.FTZ R89, -R89, R89, 1 ;  /* 0x3f80000059597423 */ /* 0x000fc40000010159 */
[----:B------:R-:W3:Y:S01]  /*3a00*/  MUFU.EX2 R99, R99 ;  /* 0x0000006300637308 */ /* 0x000ee20000000800 */
[----:B------:R-:W3:Y:S01]  /*3a10*/  SHFL.IDX PT, R74, R11, R199, 0x1f ;  /* 0x00001fc70b4a7589 */ /* 0x000ee200000e0000 */
[----:B------:R-:W-:Y:S01]  /*3a20*/  FMUL.FTZ R39, R207, R39 ;  /* 0x00000027cf277220 */ /* 0x000fe20000410000 */
[----:B-----5:R-:W-:Y:S02]  /*3a30*/  FADD.FTZ R40, R40, -R28 ;  /* 0x8000001c28287221 */ /* 0x020fe40000010000 */
[----:B------:R5:W3:Y:S01]  /*3a40*/  SHFL.IDX PT, R76, R11, R198, 0x1f ;  /* 0x00001fc60b4c7589 */ /* 0x000ae200000e0000 */
[----:B------:R-:W-:Y:S02]  /*3a50*/  FADD.FTZ R73, R46, -R73 ;  /* 0x800000492e497221 */ /* 0x000fe40000010000 */
[----:B------:R-:W3:Y:S01]  /*3a60*/  MUFU.EX2 R217, R217 ;  /* 0x000000d900d97308 */ /* 0x000ee20000000800 */
[----:B------:R-:W-:Y:S01]  /*3a70*/  FADD.FTZ R41, R41, -R72 ;  /* 0x8000004829297221 */ /* 0x000fe20000010000 */
[----:B------:R-:W-:Y:S01]  /*3a80*/  FMUL.FTZ R40, R15, R40 ;  /* 0x000000280f287220 */ /* 0x000fe20000410000 */
[----:B-1----:R-:W-:-:S02]  /*3a90*/  FADD.FTZ R46, R53, -R77 ;  /* 0x8000004d352e7221 */ /* 0x002fc40000010000 */
[----:B------:R-:W-:Y:S01]  /*3aa0*/  FMUL.FTZ R53, R96, R41 ;  /* 0x0000002960357220 */ /* 0x000fe20000410000 */
[----:B-----5:R-:W-:Y:S01]  /*3ab0*/  FMUL.FTZ R11, R80, R39 ;  /* 0x00000027500b7220 */ /* 0x020fe20000410000 */
[----:B------:R-:W-:Y:S01]  /*3ac0*/  FADD.FTZ R39, R42, -R28 ;  /* 0x8000001c2a277221 */ /* 0x000fe20000010000 */
[----:B------:R-:W-:Y:S01]  /*3ad0*/  FMUL.FTZ R41, R81, R40 ;  /* 0x0000002851297220 */ /* 0x000fe20000410000 */
[----:B------:R-:W-:Y:S01]  /*3ae0*/  FMUL.FTZ R40, R82, R53 ;  /* 0x0000003552287220 */ /* 0x000fe20000410000 */
[----:B------:R-:W-:Y:S01]  /*3af0*/  FFMA.FTZ R84, -R84, R84, 1 ;  /* 0x3f80000054547423 */ /* 0x000fe20000010154 */
[----:B------:R-:W-:Y:S01]  /*3b00*/  FFMA.FTZ R83, -R83, R83, 1 ;  /* 0x3f80000053537423 */ /* 0x000fe20000010153 */
[----:B----4-:R-:W-:Y:S01]  /*3b10*/  FADD.FTZ R28, R45, -R38 ;  /* 0x800000262d1c7221 */ /* 0x010fe20000010000 */
[----:B------:R-:W-:Y:S01]  /*3b20*/  FFMA.FTZ R53, -R86, R86, 1 ;  /* 0x3f80000056357423 */ /* 0x000fe20000010156 */
[----:B------:R-:W1:Y:S02]  /*3b30*/  MUFU.EX2 R210, R210 ;  /* 0x000000d200d27308 */ /* 0x000e640000000800 */
[----:B------:R-:W-:Y:S01]  /*3b40*/  FMUL.FTZ R28, R97, R28 ;  /* 0x0000001c611c7220 */ /* 0x000fe20000410000 */
[----:B---3--:R-:W-:Y:S01]  /*3b50*/  FADD.FTZ R45, R48, -R74 ;  /* 0x8000004a302d7221 */ /* 0x008fe20000010000 */
[----:B------:R-:W-:Y:S01]  /*3b60*/  FADD.FTZ R38, R47, -R38 ;  /* 0x800000262f267221 */ /* 0x000fe20000010000 */
[----:B------:R-:W-:Y:S01]  /*3b70*/  FADD.FTZ R47, R50, -R74 ;  /* 0x8000004a322f7221 */ /* 0x000fe20000010000 */
[----:B------:R-:W-:Y:S01]  /*3b80*/  FMUL.FTZ R53, R53, R28 ;  /* 0x0000001c35357220 */ /* 0x000fe20000410000 */
[----:B------:R-:W-:Y:S01]  /*3b90*/  FMUL.FTZ R79, R14, R79 ;  /* 0x0000004f0e4f7220 */ /* 0x000fe20000410000 */
[----:B------:R-:W-:Y:S01]  /*3ba0*/  FMUL.FTZ R28, R98, R45 ;  /* 0x0000002d621c7220 */ /* 0x000fe20000410000 */
[----:B------:R-:W-:Y:S01]  /*3bb0*/  FFMA.FTZ R50, -R85, R85, 1 ;  /* 0x3f80000055327423 */ /* 0x000fe20000010155 */
[----:B------:R-:W-:Y:S01]  /*3bc0*/  FADD.FTZ R43, R43, -R72 ;  /* 0x800000482b2b7221 */ /* 0x000fe20000010000 */
[----:B------:R-:W3:Y:S01]  /*3bd0*/  SHFL.IDX PT, R192, R51, R192, 0x1f ;  /* 0x00001fc033c07589 */ /* 0x000ee200000e0000 */
[----:B------:R-:W-:Y:S01]  /*3be0*/  FMUL.FTZ R45, R89, R28 ;  /* 0x0000001c592d7220 */ /* 0x000fe20000410000 */
[----:B------:R-:W-:Y:S01]  /*3bf0*/  FMUL.FTZ R50, R50, R79 ;  /* 0x0000004f32327220 */ /* 0x000fe20000410000 */
[----:B------:R-:W-:Y:S01]  /*3c00*/  FADD.FTZ R42, R49, -R75 ;  /* 0x8000004b312a7221 */ /* 0x000fe20000010000 */
[----:B------:R-:W4:Y:S01]  /*3c10*/  SHFL.IDX PT, R79, R51, R6, 0x1f ;  /* 0x00001f06334f7589 */ /* 0x000f2200000e0000 */
[----:B------:R-:W-:Y:S01]  /*3c20*/  FMUL.FTZ R43, R202, R43 ;  /* 0x0000002bca2b7220 */ /* 0x000fe20000410000 */
[----:B------:R-:W5:Y:S02]  /*3c30*/  MUFU.EX2 R100, R100 ;  /* 0x0000006400647308 */ /* 0x000f640000000800 */
[----:B------:R-:W4:Y:S01]  /*3c40*/  SHFL.IDX PT, R28, R51, R197, 0x1f ;  /* 0x00001fc5331c7589 */ /* 0x000f2200000e0000 */
[----:B------:R-:W-:-:S03]  /*3c50*/  FMUL.FTZ R48, R206, R39 ;  /* 0x00000027ce307220 */ /* 0x000fc60000410000 */
[----:B------:R-:W4:Y:S01]  /*3c60*/  SHFL.IDX PT, R75, R51, R198, 0x1f ;  /* 0x00001fc6334b7589 */ /* 0x000f2200000e0000 */
[----:B------:R-:W-:Y:S01]  /*3c70*/  FFMA.FTZ R88, -R88, R88, 1 ;  /* 0x3f80000058587423 */ /* 0x000fe20000010158 */
[----:B------:R-:W4:Y:S02]  /*3c80*/  MUFU.EX2 R213, R213 ;  /* 0x000000d500d57308 */ /* 0x000f240000000800 */
[----:B------:R-:W4:Y:S01]  /*3c90*/  SHFL.IDX PT, R117, R51, R117, 0x1f ;  /* 0x00001f7533757589 */ /* 0x000f2200000e0000 */
[----:B------:R-:W-:-:S03]  /*3ca0*/  FMUL.FTZ R10, R84, R43 ;  /* 0x0000002b540a7220 */ /* 0x000fc60000410000 */
[----:B------:R-:W4:Y:S02]  /*3cb0*/  SHFL.IDX PT, R118, R51, R118, 0x1f ;  /* 0x00001f7633767589 */ /* 0x000f2400000e0000 */
[----:B------:R-:W4:Y:S02]  /*3cc0*/  MUFU.EX2 R102, R102 ;  /* 0x0000006600667308 */ /* 0x000f240000000800 */
[----:B------:R-:W4:Y:S01]  /*3cd0*/  SHFL.IDX PT, R199, R51, R199, 0x1f ;  /* 0x00001fc733c77589 */ /* 0x000f2200000e0000 */
[----:B------:R-:W-:Y:S01]  /*3ce0*/  FMUL.FTZ R39, R83, R48 ;  /* 0x0000003053277220 */ /* 0x000fe20000410000 */
[----:B------:R-:W-:Y:S01]  /*3cf0*/  FMUL.FTZ R43, R203, R38 ;  /* 0x00000026cb2b7220 */ /* 0x000fe20000410000 */
[----:B------:R-:W-:Y:S01]  /*3d00*/  FFMA.FTZ R48, -R87, R87, 1 ;  /* 0x3f80000057307423 */ /* 0x000fe20000010157 */
[----:B------:R-:W4:Y:S01]  /*3d10*/  SHFL.IDX PT, R200, R51, R200, 0x1f ;  /* 0x00001fc833c87589 */ /* 0x000f2200000e0000 */
[----:B------:R-:W-:Y:S01]  /*3d20*/  FMUL.FTZ R73, R204, R73 ;  /* 0x00000049cc497220 */ /* 0x000fe20000410000 */
[----:B------:R-:W-:Y:S01]  /*3d30*/  FMUL.FTZ R38, R218, R47 ;  /* 0x0000002fda267220 */ /* 0x000fe20000410000 */
[----:B------:R-:W-:Y:S01]  /*3d40*/  FMUL.FTZ R47, R88, R43 ;  /* 0x0000002b582f7220 */ /* 0x000fe20000410000 */
[----:B------:R-:W4:Y:S01]  /*3d50*/  MUFU.EX2 R101, R101 ;  /* 0x0000006500657308 */ /* 0x000f220000000800 */
[----:B------:R-:W-:Y:S01]  /*3d60*/  FMUL.FTZ R48, R48, R73 ;  /* 0x0000004930307220 */ /* 0x000fe20000410000 */
[----:B------:R-:W-:Y:S01]  /*3d70*/  FMUL.FTZ R43, R99, R42 ;  /* 0x0000002a632b7220 */ /* 0x000fe20000410000 */
[----:B------:R-:W-:Y:S01]  /*3d80*/  FMUL.FTZ R44, R217, R44 ;  /* 0x0000002cd92c7220 */ /* 0x000fe20000410000 */
[----:B------:R-:W-:Y:S01]  /*3d90*/  FFMA.FTZ R90, -R90, R90, 1 ;  /* 0x3f8000005a5a7423 */ /* 0x000fe2000001015a */
[----:B------:R-:W-:-:S03]  /*3da0*/  FFMA.FTZ R73, -R184, R184, 1 ;  /* 0x3f800000b8497423 */ /* 0x000fc600000101b8 */
[----:B------:R-:W4:Y:S01]  /*3db0*/  MUFU.EX2 R223, R223 ;  /* 0x000000df00df7308 */ /* 0x000f220000000800 */
[----:B------:R-:W-:Y:S01]  /*3dc0*/  FMUL.FTZ R42, R90, R43 ;  /* 0x0000002b5a2a7220 */ /* 0x000fe20000410000 */
[----:B------:R-:W-:Y:S01]  /*3dd0*/  FMUL.FTZ R73, R73, R44 ;  /* 0x0000002c49497220 */ /* 0x000fe20000410000 */
[----:B------:R-:W-:-:S05]  /*3de0*/  FADD.FTZ R55, R55, -R77 ;  /* 0x8000004d37377221 */ /* 0x000fca0000010000 */
[----:B------:R-:W2:Y:S01]  /*3df0*/  MUFU.EX2 R215, R215 ;  /* 0x000000d700d77308 */ /* 0x000ea20000000800 */
[--C-:B------:R-:W-:Y:S01]  /*3e00*/  FADD.FTZ R49, R52, -R76.reuse ;  /* 0x8000004c34317221 */ /* 0x100fe20000010000 */
[----:B------:R-:W-:-:S06]  /*3e10*/  FADD.FTZ R54, R54, -R76 ;  /* 0x8000004c36367221 */ /* 0x000fcc0000010000 */
[----:B------:R-:W2:Y:S08]  /*3e20*/  MUFU.EX2 R119, R119 ;  /* 0x0000007700777308 */ /* 0x000eb00000000800 */
[----:B------:R-:W2:Y:S01]  /*3e30*/  MUFU.EX2 R220, R220 ;  /* 0x000000dc00dc7308 */ /* 0x000ea20000000800 */
[----:B------:R-:W-:-:S07]  /*3e40*/  FFMA.FTZ R188, -R188, R188, 1 ;  /* 0x3f800000bcbc7423 */ /* 0x000fce00000101bc */
[----:B------:R-:W2:Y:S01]  /*3e50*/  MUFU.EX2 R92, R92 ;  /* 0x0000005c005c7308 */ /* 0x000ea20000000800 */
[----:B-1----:R-:W-:Y:S01]  /*3e60*/  FMUL.FTZ R55, R210, R55 ;  /* 0x00000037d2377220 */ /* 0x002fe20000410000 */
[----:B---3--:R-:W-:-:S06]  /*3e70*/  FADD.FTZ R81, R57, -R192 ;  /* 0x800000c039517221 */ /* 0x008fcc0000010000 */
[----:B------:R-:W1:Y:S01]  /*3e80*/  MUFU.EX2 R103, R103 ;  /* 0x0000006700677308 */ /* 0x000e620000000800 */
[----:B------:R-:W-:Y:S01]  /*3e90*/  FFMA.FTZ R52, -R185, R185, 1 ;  /* 0x3f800000b9347423 */ /* 0x000fe200000101b9 */
[----:B-----5:R-:W-:-:S06]  /*3ea0*/  FMUL.FTZ R49, R100, R49 ;  /* 0x0000003164317220 */ /* 0x020fcc0000410000 */
[----:B------:R-:W3:Y:S01]  /*3eb0*/  MUFU.EX2 R228, R228 ;  /* 0x000000e400e47308 */ /* 0x000ee20000000800 */
[----:B------:R-:W-:Y:S01]  /*3ec0*/  FFMA.FTZ R187, -R187, R187, 1 ;  /* 0x3f800000bbbb7423 */ /* 0x000fe200000101bb */
[----:B----4-:R-:W-:-:S06]  /*3ed0*/  FMUL.FTZ R54, R213, R54 ;  /* 0x00000036d5367220 */ /* 0x010fcc0000410000 */
[----:B------:R-:W-:Y:S01]  /*3ee0*/  MUFU.EX2 R225, R225 ;  /* 0x000000e100e17308 */ /* 0x000fe20000000800 */
[----:B------:R-:W-:Y:S01]  /*3ef0*/  FADD.FTZ R56, R56, -R79 ;  /* 0x8000004f38387221 */ /* 0x000fe20000010000 */
[----:B------:R-:W-:-:S06]  /*3f00*/  FADD.FTZ R65, R65, -R28 ;  /* 0x8000001c41417221 */ /* 0x000fcc0000010000 */
[----:B------:R-:W4:Y:S01]  /*3f10*/  MUFU.EX2 R214, R214 ;  /* 0x000000d600d67308 */ /* 0x000f220000000800 */
[----:B------:R-:W-:-:S07]  /*3f20*/  FMUL.FTZ R77, R13, R46 ;  /* 0x0000002e0d4d7220 */ /* 0x000fce0000410000 */
[----:B------:R-:W5:Y:S01]  /*3f30*/  MUFU.EX2 R43, R216 ;  /* 0x000000d8002b7308 */ /* 0x000f620000000800 */
[----:B------:R-:W-:-:S07]  /*3f40*/  FADD.FTZ R79, R58, -R79 ;  /* 0x8000004f3a4f7221 */ /* 0x000fce0000010000 */
[----:B------:R-:W5:Y:S01]  /*3f50*/  MUFU.EX2 R44, R211 ;  /* 0x000000d3002c7308 */ /* 0x000f620000000800 */
[----:B------:R-:W-:Y:S01]  /*3f60*/  FADD.FTZ R28, R67, -R28 ;  /* 0x8000001c431c7221 */ /* 0x000fe20000010000 */
[----:B------:R-:W-:-:S06]  /*3f70*/  FADD.FTZ R57, R68, -R75 ;  /* 0x8000004b44397221 */ /* 0x000fcc0000010000 */
[----:B------:R-:W-:Y:S01]  /*3f80*/  MUFU.EX2 R222, R222 ;  /* 0x000000de00de7308 */ /* 0x000fe20000000800 */
[----:B------:R-:W-:-:S07]  /*3f90*/  FADD.FTZ R70, R70, -R75 ;  /* 0x8000004b46467221 */ /* 0x000fce0000010000 */
[----:B------:R-:W5:Y:S01]  /*3fa0*/  MUFU.EX2 R212, R212 ;  /* 0x000000d400d47308 */ /* 0x000f620000000800 */
[----:B------:R-:W-:-:S07]  /*3fb0*/  FMUL.FTZ R46, R188, R55 ;  /* 0x00000037bc2e7220 */ /* 0x000fce0000410000 */
[----:B------:R-:W5:Y:S01]  /*3fc0*/  MUFU.EX2 R227, R227 ;  /* 0x000000e300e37308 */ /* 0x000f620000000800 */
[----:B------:R-:W-:-:S07]  /*3fd0*/  FADD.FTZ R62, R62, -R117 ;  /* 0x800000753e3e7221 */ /* 0x000fce0000010000 */
[----:B------:R-:W5:Y:S01]  /*3fe0*/  MUFU.EX2 R226, R226 ;  /* 0x000000e200e27308 */ /* 0x000f620000000800 */
[----:B------:R-:W-:Y:S01]  /*3ff0*/  FFMA.FTZ R75, -R105, R105, 1 ;  /* 0x3f800000694b7423 */ /* 0x000fe20000010169 */
[----:B------:R-:W-:Y:S01]  /*4000*/  FMUL.FTZ R58, R102, R81 ;  /* 0x00000051663a7220 */ /* 0x000fe20000410000 */
[----:B------:R-:W-:Y:S01]  /*4010*/  FADD.FTZ R25, R25, -R234 ;  /* 0x800000ea19197221 */ /* 0x000fe20000010000 */
[----:B------:R-:W-:Y:S01]  /*4020*/  FMUL.FTZ R52, R52, R49 ;  /* 0x0000003134347220 */ /* 0x000fe20000410000 */
[----:B------:R-:W-:Y:S01]  /*4030*/  FADD.FTZ R83, R61, -R118 ;  /* 0x800000763d537221 */ /* 0x000fe20000010000 */
[----:B------:R-:W-:Y:S01]  /*4040*/  FADD.FTZ R55, R64, -R199 ;  /* 0x800000c740377221 */ /* 0x000fe20000010000 */
[----:B------:R-:W-:Y:S01]  /*4050*/  FMUL.FTZ R49, R187, R54 ;  /* 0x00000036bb317220 */ /* 0x000fe20000410000 */
[----:B------:R-:W-:Y:S01]  /*4060*/  FADD.FTZ R192, R59, -R192 ;  /* 0x800000c03bc07221 */ /* 0x000fe20000010000 */
[----:B------:R-:W-:Y:S01]  /*4070*/  FFMA.FTZ R54, -R189, R189, 1 ;  /* 0x3f800000bd367423 */ /* 0x000fe200000101bd */
[----:B------:R-:W-:Y:S01]  /*4080*/  FMUL.FTZ R59, R101, R56 ;  /* 0x00000038653b7220 */ /* 0x000fe20000410000 */
[----:B------:R-:W-:Y:S01]  /*4090*/  FFMA.FTZ R115, -R115, R115, 1 ;  /* 0x3f80000073737423 */ /* 0x000fe20000010173 */
[----:B------:R-:W-:Y:S01]  /*40a0*/  FMUL.FTZ R28, R223, R28 ;  /* 0x0000001cdf1c7220 */ /* 0x000fe20000410000 */
[----:B------:R-:W-:Y:S01]  /*40b0*/  FFMA.FTZ R186, -R186, R186, 1 ;  /* 0x3f800000baba7423 */ /* 0x000fe200000101ba */
[----:B------:R-:W-:Y:S01]  /*40c0*/  FADD.FTZ R60, R60, -R117 ;  /* 0x800000753c3c7221 */ /* 0x000fe20000010000 */
[----:B------:R-:W-:Y:S01]  /*40d0*/  FMUL.FTZ R75, R75, R58 ;  /* 0x0000003a4b4b7220 */ /* 0x000fe20000410000 */
[----:B------:R-:W-:Y:S01]  /*40e0*/  FFMA.FTZ R76, -R110, R110, 1 ;  /* 0x3f8000006e4c7423 */ /* 0x000fe2000001016e */
[----:B--2---:R-:W-:Y:S01]  /*40f0*/  FMUL.FTZ R61, R215, R62 ;  /* 0x0000003ed73d7220 */ /* 0x004fe20000410000 */
[----:B------:R-:W-:Y:S01]  /*4100*/  FMUL.FTZ R25, R119, R25 ;  /* 0x0000001977197220 */ /* 0x000fe20000410000 */
[----:B------:R-:W-:Y:S01]  /*4110*/  FADD.FTZ R63, R63, -R118 ;  /* 0x800000763f3f7221 */ /* 0x000fe20000010000 */
[--C-:B------:R-:W-:Y:S01]  /*4120*/  FADD.FTZ R56, R69, -R200.reuse ;  /* 0x800000c845387221 */ /* 0x100fe20000010000 */
[----:B------:R-:W-:Y:S01]  /*4130*/  FFMA.FTZ R109, -R109, R109, 1 ;  /* 0x3f8000006d6d7423 */ /* 0x000fe2000001016d */
        /* <DEDUP_REMOVED lines=10> */
[----:B------:R-:W-:Y:S01]  /*41e0*/  FMUL.FTZ R51, R186, R77 ;  /* 0x0000004dba337220 */ /* 0x000fe20000410000 */
[----:B-1----:R-:W-:Y:S01]  /*41f0*/  FMUL.FTZ R59, R103, R60 ;  /* 0x0000003c673b7220 */ /* 0x002fe20000410000 */
[----:B------:R-:W-:Y:S01]  /*4200*/  FMUL.FTZ R76, R76, R61 ;  /* 0x0000003d4c4c7220 */ /* 0x000fe20000410000 */
[----:B---3--:R-:W-:Y:S01]  /*4210*/  FMUL.FTZ R28, R228, R57 ;  /* 0x00000039e41c7220 */ /* 0x008fe20000410000 */
[----:B------:R-:W-:Y:S01]  /*4220*/  FMUL.FTZ R25, R219, R25 ;  /* 0x00000019db197220 */ /* 0x000fe20000410000 */
[----:B------:R-:W-:Y:S01]  /*4230*/  FFMA.FTZ R72, -R106, R106, 1 ;  /* 0x3f8000006a487423 */ /* 0x000fe2000001016a */
[----:B------:R-:W-:Y:S01]  /*4240*/  FFMA.FTZ R77, -R107, R107, 1 ;  /* 0x3f8000006b4d7423 */ /* 0x000fe2000001016b */
[----:B----4-:R-:W-:Y:S01]  /*4250*/  FMUL.FTZ R79, R214, R79 ;  /* 0x0000004fd64f7220 */ /* 0x010fe20000410000 */
[----:B-----5:R-:W-:Y:S01]  /*4260*/  FMUL.FTZ R192, R43, R192 ;  /* 0x000000c02bc07220 */ /* 0x020fe20000410000 */
[----:B------:R-:W-:Y:S01]  /*4270*/  FFMA.FTZ R74, -R108, R108, 1 ;  /* 0x3f8000006c4a7423 */ /* 0x000fe2000001016c */
[----:B------:R-:W-:Y:S01]  /*4280*/  FFMA.FTZ R111, -R111, R111, 1 ;  /* 0x3f8000006f6f7423 */ /* 0x000fe2000001016f */
[----:B------:R-:W-:Y:S01]  /*4290*/  FMUL.FTZ R60, R44, R63 ;  /* 0x0000003f2c3c7220 */ /* 0x000fe20000410000 */
[----:B------:R-:W-:Y:S01]  /*42a0*/  FMUL.FTZ R109, R109, R58 ;  /* 0x0000003a6d6d7220 */ /* 0x000fe20000410000 */
        /* <DEDUP_REMOVED lines=8> */
[----:B------:R-:W-:Y:S01]  /*4330*/  FFMA.FTZ R193, -R193, R193, 1 ;  /* 0x3f800000c1c17423 */ /* 0x000fe200000101c1 */
[----:B------:R-:W-:Y:S01]  /*4340*/  FFMA.FTZ R194, -R194, R194, 1 ;  /* 0x3f800000c2c27423 */ /* 0x000fe200000101c2 */
[----:B------:R-:W-:Y:S01]  /*4350*/  FFMA.FTZ R196, -R196, R196, 1 ;  /* 0x3f800000c4c47423 */ /* 0x000fe200000101c4 */
[----:B------:R-:W-:Y:S01]  /*4360*/  FFMA.FTZ R201, -R201, R201, 1 ;  /* 0x3f800000c9c97423 */ /* 0x000fe200000101c9 */
[----:B------:R-:W-:Y:S01]  /*4370*/  FMUL.FTZ R55, R227, R70 ;  /* 0x00000046e3377220 */ /* 0x000fe20000410000 */
        /* <DEDUP_REMOVED lines=270> */
.L_x_2566:
        /* <DEDUP_REMOVED lines=56> */
.L_x_2567:
        /* <DEDUP_REMOVED lines=11> */
.L_x_2557:
[----:B-1----:R-:W2:Y:S02]  /*5890*/  LDL R8, [R1+0x2c] ;  /* 0x00002c0001087983 */ /* 0x002ea40000100800 */
[----:B--2---:R-:W-:-:S13]  /*58a0*/  ISETP.GE.AND P0, PT, R16, R8, PT ;  /* 0x000000081000720c */ /* 0x004fda0003f06270 */
[----:B------:R-:W-:Y:S05]  /*58b0*/  @P0 BRA `(.L_x_2569) ;  /* 0x00000040006c0947 */ /* 0x000fea0003800000 */
[----:B------:R-:W2:Y:S01]  /*58c0*/  LDL.LU R14, [R1+0x1c] ;  /* 0x00001c00010e7983 */ /* 0x000ea20000300800 */
[----:B------:R-:W1:Y:S03]  /*58d0*/  LDC R24, c[0x0][0x290] ;  /* 0x0000a400ff187b82 */ /* 0x000e660000000800 */
[----:B------:R-:W3:Y:S04]  /*58e0*/  LDL.LU R21, [R1+0x10] ;  /* 0x0000100001157983 */ /* 0x000ee80000300800 */
[----:B------:R-:W4:Y:S01]  /*58f0*/  LDL.LU R25, [R1+0xc] ;  /* 0x00000c0001197983 */ /* 0x000f220000300800 */
[----:B------:R-:W5:Y:S02]  /*5900*/  S2R R6, SR_TID.X ;  /* 0x0000000000067919 */ /* 0x000f640000002100 */
[----:B-----5:R-:W-:-:S05]  /*5910*/  VIADD R6, R6, 0xffffff80 ;  /* 0xffffff8006067836 */ /* 0x020fca0000000000 */
[----:B------:R-:W-:-:S04]  /*5920*/  SHF.R.S32.HI R7, RZ, 0x1f, R6 ;  /* 0x0000001fff077819 */ /* 0x000fc80000011406 */
[CC--:B------:R-:W-:Y:S02]  /*5930*/  LEA.HI R8, R7.reuse, R6.reuse, RZ, 0x5 ;  /* 0x0000000607087211 */ /* 0x0c0fe400078f28ff */
[CC--:B------:R-:W-:Y:S02]  /*5940*/  LEA.HI R12, R7.reuse, R6.reuse, RZ, 0x2 ;  /* 0x00000006070c7211 */ /* 0x0c0fe400078f10ff */
[----:B------:R-:W-:Y:S02]  /*5950*/  LOP3.LUT R9, R8, 0xffffffe0, RZ, 0xc0, !PT ;  /* 0xffffffe008097812 */ /* 0x000fe400078ec0ff */
[----:B------:R-:W-:Y:S02]  /*5960*/  LEA.HI R8, R7, R6, RZ, 0x7 ;  /* 0x0000000607087211 */ /* 0x000fe400078f38ff */
[----:B------:R-:W-:Y:S02]  /*5970*/  IADD3 R9, R6, -R9, RZ ;  /* 0x8000000906097210 */ /* 0x000fe40007ffe0ff */
[----:B------:R-:W-:-:S02]  /*5980*/  LOP3.LUT R7, R8, 0xffffff80, RZ, 0xc0, !PT ;  /* 0xffffff8008077812 */ /* 0x000fc400078ec0ff */
[----:B------:R-:W-:Y:S02]  /*5990*/  SHF.R.S32.HI R10, RZ, 0x1f, R9 ;  /* 0x0000001fff0a7819 */ /* 0x000fe40000011409 */
[----:B------:R-:W-:Y:S01]  /*59a0*/  SHF.R.S32.HI R8, RZ, 0x7, R8 ;  /* 0x00000007ff087819 */ /* 0x000fe20000011408 */
[----:B------:R-:W-:Y:S01]  /*59b0*/  IMAD.IADD R7, R6, 0x1, -R7 ;  /* 0x0000000106077824 */ /* 0x000fe200078e0a07 */
[CC--:B------:R-:W-:Y:S02]  /*59c0*/  LEA.HI R11, R10.reuse, R9.reuse, RZ, 0x3 ;  /* 0x000000090a0b7211 */ /* 0x0c0fe400078f18ff */
[----:B------:R-:W-:Y:S02]  /*59d0*/  LEA.HI R10, R10, R9, RZ, 0x2 ;  /* 0x000000090a0a7211 */ /* 0x000fe400078f10ff */
[----:B------:R-:W-:Y:S02]  /*59e0*/  LOP3.LUT R9, R12, 0xfffffffc, RZ, 0xc0, !PT ;  /* 0xfffffffc0c097812 */ /* 0x000fe400078ec0ff */
[----:B------:R-:W-:-:S02]  /*59f0*/  SHF.R.S32.HI R11, RZ, 0x3, R11 ;  /* 0x00000003ff0b7819 */ /* 0x000fc4000001140b */
[----:B------:R-:W-:Y:S01]  /*5a00*/  SHF.R.S32.HI R13, RZ, 0x2, R10 ;  /* 0x00000002ff0d7819 */ /* 0x000fe2000001140a */
[----:B------:R-:W-:Y:S01]  /*5a10*/  IMAD.IADD R9, R6, 0x1, -R9 ;  /* 0x0000000106097824 */ /* 0x000fe200078e0a09 */
[----:B------:R-:W-:Y:S02]  /*5a20*/  LEA.HI R6, R8, R8, RZ, 0x1 ;  /* 0x0000000808067211 */ /* 0x000fe400078f08ff */
[C---:B------:R-:W-:Y:S01]  /*5a30*/  IADD3 R12, R13.reuse, 0x8, RZ ;  /* 0x000000080d0c7810 */ /* 0x040fe20007ffe0ff */
[----:B------:R-:W-:Y:S01]  /*5a40*/  VIADD R18, R13, 0x10 ;  /* 0x000000100d127836 */ /* 0x000fe20000000000 */
[----:B------:R-:W-:Y:S01]  /*5a50*/  LEA.HI R10, R10, R13, RZ, 0x1 ;  /* 0x0000000d0a0a7211 */ /* 0x000fe200078f08ff */
[----:B-1----:R-:W-:-:S03]  /*5a60*/  VIADD R24, R24, -UR42 ;  /* 0x8000002a18187c36 */ /* 0x002fc60008000000 */
[----:B------:R-:W-:Y:S02]  /*5a70*/  LEA.HI R19, R18, R18, RZ, 0x1 ;  /* 0x0000001212137211 */ /* 0x000fe400078f08ff */
[----:B------:R-:W-:Y:S02]  /*5a80*/  LOP3.LUT R10, R10, 0xfffffffe, RZ, 0xc0, !PT ;  /* 0xfffffffe0a0a7812 */ /* 0x000fe400078ec0ff */
[----:B------:R-:W-:Y:S02]  /*5a90*/  SHF.R.S32.HI R20, RZ, 0x1, R19 ;  /* 0x00000001ff147819 */ /* 0x000fe40000011413 */
[----:B------:R-:W-:Y:S02]  /*5aa0*/  IADD3 R10, R13, -R10, RZ ;  /* 0x8000000a0d0a7210 */ /* 0x000fe40007ffe0ff */
[----:B------:R-:W-:-:S04]  /*5ab0*/  LOP3.LUT R19, R19, 0xfffffffe, RZ, 0xc0, !PT ;  /* 0xfffffffe13137812 */ /* 0x000fc800078ec0ff */
[----:B------:R-:W-:Y:S01]  /*5ac0*/  IADD3 R19, R18, -R19, RZ ;  /* 0x8000001312137210 */ /* 0x000fe20007ffe0ff */
[----:B------:R-:W-:Y:S01]  /*5ad0*/  IMAD.MOV.U32 R185, RZ, RZ, 0x40000040 ;  /* 0x40000040ffb97424 */ /* 0x000fe200078e00ff */
[----:B------:R-:W-:Y:S01]  /*5ae0*/  MOV R189, 0x40000040 ;  /* 0x4000004000bd7802 */ /* 0x000fe20000000f00 */
[----:B------:R-:W-:Y:S02]  /*5af0*/  IMAD.MOV.U32 R187, RZ, RZ, 0x40000040 ;  /* 0x40000040ffbb7424 */ /* 0x000fe400078e00ff */
[----:B------:R-:W-:Y:S02]  /*5b00*/  IMAD.MOV.U32 R191, RZ, RZ, 0x40000040 ;  /* 0x40000040ffbf7424 */ /* 0x000fe400078e00ff */
[----:B------:R-:W-:Y:S01]  /*5b10*/  IMAD.MOV.U32 R193, RZ, RZ, 0x40000040 ;  /* 0x40000040ffc17424 */ /* 0x000fe200078e00ff */
[----:B--2---:R-:W-:Y:S02]  /*5b20*/  LEA.HI R23, R14, R7, RZ, 0x5 ;  /* 0x000000070e177211 */ /* 0x004fe400078f28ff */
[----:B------:R-:W-:Y:S01]  /*5b30*/  LOP3.LUT R7, R6, 0xfffffffe, RZ, 0xc0, !PT ;  /* 0xfffffffe06077812 */ /* 0x000fe200078ec0ff */
[----:B------:R-:W-:-:S04]  /*5b40*/  IMAD.HI R6, R11, 0x2aaaaaab, RZ ;  /* 0x2aaaaaab0b067827 */ /* 0x000fc800078e02ff */
[----:B------:R-:W-:Y:S01]  /*5b50*/  IMAD.IADD R22, R8, 0x1, -R7 ;  /* 0x0000000108167824 */ /* 0x000fe200078e0a07 */
[----:B------:R-:W-:Y:S02]  /*5b60*/  SHF.R.U32.HI R7, RZ, 0x1, R6 ;  /* 0x00000001ff077819 */ /* 0x000fe40000011606 */
[----:B------:R-:W-:Y:S02]  /*5b70*/  LEA.HI R14, R12, R12, RZ, 0x1 ;  /* 0x0000000c0c0e7211 */ /* 0x000fe400078f08ff */
[----:B------:R-:W-:Y:S02]  /*5b80*/  LEA.HI R6, R6, R7, RZ, 0x1 ;  /* 0x0000000706067211 */ /* 0x000fe400078f08ff */
[----:B------:R-:W-:-:S03]  /*5b90*/  SHF.R.S32.HI R15, RZ, 0x1, R14 ;  /* 0x00000001ff0f7819 */ /* 0x000fc6000001140e */
[----:B------:R-:W-:Y:S01]  /*5ba0*/  IMAD R11, R6, -0xc, R11 ;  /* 0xfffffff4060b7824 */ /* 0x000fe200078e020b */
[--C-:B---3--:R-:W-:Y:S02]  /*5bb0*/  SHF.R.S32.HI R6, RZ, 0x2, R21.reuse ;  /* 0x00000002ff067819 */ /* 0x108fe40000011415 */
[----:B------:R-:W-:Y:S02]  /*5bc0*/  SHF.R.S32.HI R21, RZ, 0x1f, R21 ;  /* 0x0000001fff157819 */ /* 0x000fe40000011415 */
[----:B------:R-:W-:Y:S01]  /*5bd0*/  SHF.R.S32.HI R23, RZ, 0x5, R23 ;  /* 0x00000005ff177819 */ /* 0x000fe20000011417 */
[----:B------:R-:W-:Y:S01]  /*5be0*/  IMAD.HI R8, R15, 0x2aaaaaab, RZ ;  /* 0x2aaaaaab0f087827 */ /* 0x000fe200078e02ff */
[----:B------:R-:W-:-:S03]  /*5bf0*/  LEA.HI R21, R21, R6, RZ, 0x3 ;  /* 0x0000000615157211 */ /* 0x000fc600078f18ff */
[----:B------:R-:W-:Y:S01]  /*5c00*/  IMAD R23, R23, -0x10, R24 ;  /* 0xfffffff017177824 */ /* 0x000fe200078e0218 */
[----:B------:R-:W-:Y:S02]  /*5c10*/  LOP3.LUT R21, R21, 0xfffffff8, RZ, 0xc0, !PT ;  /* 0xfffffff815157812 */ /* 0x000fe400078ec0ff */
[----:B------:R-:W-:Y:S01]  /*5c20*/  LOP3.LUT R7, R14, 0xfffffffe, RZ, 0xc0, !PT ;  /* 0xfffffffe0e077812 */ /* 0x000fe200078ec0ff */
[----:B------:R-:W-:Y:S01]  /*5c30*/  IMAD.HI R14, R20, 0x2aaaaaab, RZ ;  /* 0x2aaaaaab140e7827 */ /* 0x000fe200078e02ff */
[----:B------:R-:W-:Y:S02]  /*5c40*/  SHF.R.U32.HI R13, RZ, 0x1, R8 ;  /* 0x00000001ff0d7819 */ /* 0x000fe40000011608 */
[----:B------:R-:W-:Y:S01]  /*5c50*/  IADD3 R21, R23, R21, -R6 ;  /* 0x0000001517157210 */ /* 0x000fe20007ffe806 */
[----:B------:R-:W-:Y:S01]  /*5c60*/  IMAD R10, R11, 0x8, R10 ;  /* 0x000000080b0a7824 */ /* 0x000fe200078e020a */
[----:B------:R-:W-:Y:S02]  /*5c70*/  LEA.HI R8, R8, R13, RZ, 0x1 ;  /* 0x0000000d08087211 */ /* 0x000fe400078f08ff */
[C---:B------:R-:W-:Y:S01]  /*5c80*/  LEA R6, R5.reuse, R17, 0xb ;  /* 0x0000001105067211 */ /* 0x040fe200078e58ff */
[----:B------:R-:W-:Y:S01]  /*5c90*/  IMAD R5, R5, 0x2000, R17 ;  /* 0x0000200005057824 */ /* 0x000fe200078e0211 */
[----:B------:R-:W-:Y:S01]  /*5ca0*/  SHF.R.U32.HI R13, RZ, 0x1, R14 ;  /* 0x00000001ff0d7819 */ /* 0x000fe2000001160e */
[----:B------:R1:W-:Y:S01]  /*5cb0*/  STL [R1+0x28], R10 ;  /* 0x0000280a01007387 */ /* 0x0003e20000100800 */
[----:B------:R-:W-:Y:S01]  /*5cc0*/  IMAD.IADD R7, R12, 0x1, -R7 ;  /* 0x000000010c077824 */ /* 0x000fe200078e0a07 */
[----:B------:R-:W-:Y:S01]  /*5cd0*/  IADD3 R6, R6, 0x1a800, RZ ;  /* 0x0001a80006067810 */ /* 0x000fe20007ffe0ff */
[----:B------:R-:W-:Y:S01]  /*5ce0*/  IMAD R8, R8, -0xc, R15 ;  /* 0xfffffff408087824 */ /* 0x000fe200078e020f */
[----:B------:R-:W-:-:S02]  /*5cf0*/  LEA.HI R13, R14, R13, RZ, 0x1 ;  /* 0x0000000d0e0d7211 */ /* 0x000fc400078f08ff */
[----:B------:R-:W-:Y:S01]  /*5d00*/  SHF.R.U32.HI R6, RZ, 0x4, R6 ;  /* 0x00000004ff067819 */ /* 0x000fe20000011606 */
[----:B-1----:R-:W-:Y:S01]  /*5d10*/  VIADD R10, R5, 0x4000 ;  /* 0x00004000050a7836 */ /* 0x002fe20000000000 */
[----:B------:R-:W-:Y:S01]  /*5d20*/  SHF.R.U32.HI R5, RZ, 0x4, R5 ;  /* 0x00000004ff057819 */ /* 0x000fe20000011605 */
[----:B------:R-:W-:Y:S02]  /*5d30*/  IMAD R7, R8, 0x8, R7 ;  /* 0x0000000808077824 */ /* 0x000fe400078e0207 */
[----:B------:R-:W-:Y:S01]  /*5d40*/  IMAD R20, R13, -0xc, R20 ;  /* 0xfffffff40d147824 */ /* 0x000fe200078e0214 */
[----:B------:R-:W-:Y:S02]  /*5d50*/  SHF.R.U32.HI R10, RZ, 0x4, R10 ;  /* 0x00000004ff0a7819 */ /* 0x000fe4000001160a */
[----:B------:R-:W-:Y:S01]  /*5d60*/  LOP3.LUT R5, R5, 0x3fff, RZ, 0xc0, !PT ;  /* 0x00003fff05057812 */ /* 0x000fe200078ec0ff */
[----:B------:R1:W-:Y:S01]  /*5d70*/  STL [R1+0x24], R7 ;  /* 0x0000240701007387 */ /* 0x0003e20000100800 */
[----:B------:R-:W-:-:S02]  /*5d80*/  LOP3.LUT R6, R6, 0x3fff, RZ, 0xc0, !PT ;  /* 0x00003fff06067812 */ /* 0x000fc400078ec0ff */
[----:B------:R-:W-:Y:S02]  /*5d90*/  LOP3.LUT R10, R10, 0x3fff, RZ, 0xc0, !PT ;  /* 0x00003fff0a0a7812 */ /* 0x000fe400078ec0ff */
[----:B------:R-:W-:Y:S02]  /*5da0*/  LOP3.LUT R11, R5, 0x10000, RZ, 0xfc, !PT ;  /* 0x00010000050b7812 */ /* 0x000fe400078efcff */
[----:B------:R-:W-:Y:S01]  /*5db0*/  LOP3.LUT R6, R6, 0x10000, RZ, 0xfc, !PT ;  /* 0x0001000006067812 */ /* 0x000fe200078efcff */
[----:B-1----:R-:W-:Y:S01]  /*5dc0*/  IMAD R7, R20, 0x8, R19 ;  /* 0x0000000814077824 */ /* 0x002fe200078e0213 */
[----:B------:R-:W-:-:S04]  /*5dd0*/  LOP3.LUT R5, R10, 0x10000, RZ, 0xfc, !PT ;  /* 0x000100000a057812 */ /* 0x000fc800078efcff */
[----:B------:R4:W-:Y:S01]  /*5de0*/  STL [R1+0x1c], R7 ;  /* 0x00001c0701007387 */ /* 0x0009e20000100800 */
[C---:B------:R-:W-:Y:S01]  /*5df0*/  VIADD R188, R5.reuse, 0x2 ;  /* 0x0000000205bc7836 */ /* 0x040fe20000000000 */
[C---:B------:R-:W-:Y:S02]  /*5e00*/  IADD3 R190, R5.reuse, 0x4, RZ ;  /* 0x0000000405be7810 */ /* 0x040fe40007ffe0ff */
[----:B------:R-:W-:Y:S01]  /*5e10*/  STL [R1+0x14], R11 ;  /* 0x0000140b01007387 */ /* 0x000fe20000100800 */
[----:B------:R-:W-:-:S03]  /*5e20*/  VIADD R192, R5, 0x6 ;  /* 0x0000000605c07836 */ /* 0x000fc60000000000 */
[----:B------:R1:W-:Y:S01]  /*5e30*/  STL [R1+0x20], R6 ;  /* 0x0000200601007387 */ /* 0x0003e20000100800 */
[----:B------:R-:W-:Y:S01]  /*5e40*/  IMAD R8, R22, -0x40, R21 ;  /* 0xffffffc016087824 */ /* 0x000fe200078e0215 */
[----:B------:R-:W-:Y:S02]  /*5e50*/  IADD3 R10, R9, 0x8, RZ ;  /* 0x00000008090a7810 */ /* 0x000fe40007ffe0ff */
[----:B------:R2:W-:Y:S01]  /*5e60*/  STL [R1+0x10], R5 ;  /* 0x0000100501007387 */ /* 0x0005e20000100800 */
[----:B----4-:R-:W-:Y:S01]  /*5e70*/  LOP3.LUT R7, R25, 0x1, RZ, 0xfc, !PT ;  /* 0x0000000119077812 */ /* 0x010fe200078efcff */
[C---:B------:R-:W-:Y:S01]  /*5e80*/  VIADD R22, R11.reuse, 0x2 ;  /* 0x000000020b167836 */ /* 0x040fe20000000000 */
[C---:B------:R-:W-:Y:S01]  /*5e90*/  IADD3 R184, R11.reuse, 0x4, RZ ;  /* 0x000000040bb87810 */ /* 0x040fe20007ffe0ff */
[----:B------:R-:W-:Y:S01]  /*5ea0*/  VIADD R186, R11, 0x6 ;  /* 0x000000060bba7836 */ /* 0x000fe20000000000 */
[C---:B------:R-:W-:Y:S01]  /*5eb0*/  IADD3 R10, R9.reuse, 0x14, RZ ;  /* 0x00000014090a7810 */ /* 0x040fe20007ffe0ff */
[C---:B-1----:R-:W-:Y:S01]  /*5ec0*/  VIADD R6, R9.reuse, 0xc ;  /* 0x0000000c09067836 */ /* 0x042fe20000000000 */
[----:B------:R-:W-:Y:S01]  /*5ed0*/  MOV R23, 0x40000040 ;  /* 0x4000004000177802 */ /* 0x000fe20000000f00 */
[----:B------:R-:W-:-:S02]  /*5ee0*/  VIADD R6, R9, 0x18 ;  /* 0x0000001809067836 */ /* 0x000fc40000000000 */
[C---:B--2---:R-:W-:Y:S02]  /*5ef0*/  VIADD R5, R9.reuse, 0x4 ;  /* 0x0000000409057836 */ /* 0x044fe40000000000 */
[C---:B------:R-:W-:Y:S02]  /*5f00*/  VIADD R5, R9.reuse, 0x10 ;  /* 0x0000001009057836 */ /* 0x040fe40000000000 */
[----:B------:R-:W-:-:S07]  /*5f10*/  VIADD R5, R9, 0x1c ;  /* 0x0000001c09057836 */ /* 0x000fce0000000000 */
.L_x_2580:
[----:B------:R-:W-:Y:S01]  /*5f20*/  ISETP.NE.AND P0, PT, R7, 0x3, PT ;  /* 0x000000030700780c */ /* 0x000fe20003f05270 */
[----:B------:R-:W-:-:S12]  /*5f30*/  YIELD ;  /* 0x0000000000007946 */ /* 0x000fd80003800000 */
[----:B------:R-:W-:Y:S05]  /*5f40*/  @!P0 BRA `(.L_x_2570) ;  /* 0x0000000000048947 */ /* 0x000fea0003800000 */
[----:B------:R-:W-:Y:S01]  /*5f50*/  BPT.TRAP 0x1 ;  /* 0x000000040000795c */ /* 0x000fe20000300000 */
.L_x_2570:
[----:B------:R-:W-:Y:S02]  /*5f60*/  LEA R6, R0, R17, 0x3 ;  /* 0x0000001100067211 */ /* 0x000fe400078e18ff */
[----:B------:R-:W-:-:S04]  /*5f70*/  SHF.L.U32 R15, R4, 0x1f, RZ ;  /* 0x0000001f040f7819 */ /* 0x000fc800000006ff */
[----:B------:R1:W2:Y:S01]  /*5f80*/  SYNCS.PHASECHK.TRANS64.TRYWAIT P1, [R6+URZ+0x26810], R15 ;  /* 0x0268100f060075a7 */ /* 0x0002a2000802017f */
[----:B------:R-:W-:Y:S05]  /*5f90*/  @!P0 BRA `(.L_x_2571) ;  /* 0x0000000000048947 */ /* 0x000fea0003800000 */
[----:B------:R-:W-:Y:S01]  /*5fa0*/  BPT.TRAP 0x1 ;  /* 0x000000040000795c */ /* 0x000fe20000300000 */
.L_x_2571:
[----:B------:R-:W-:-:S05]  /*5fb0*/  VIADD R5, R17, 0xe000 ;  /* 0x0000e00011057836 */ /* 0x000fca0000000000 */
[----:B------:R-:W-:-:S04]  /*5fc0*/  SHF.R.U32.HI R5, RZ, 0x4, R5 ;  /* 0x00000004ff057819 */ /* 0x000fc80000011605 */
[----:B------:R-:W-:-:S04]  /*5fd0*/  LOP3.LUT R5, R5, 0x3fff, RZ, 0xc0, !PT ;  /* 0x00003fff05057812 */ /* 0x000fc800078ec0ff */
[----:B------:R-:W-:Y:S01]  /*5fe0*/  LOP3.LUT R11, R5, 0x10000, RZ, 0xfc, !PT ;  /* 0x00010000050b7812 */ /* 0x000fe200078efcff */
[----:B--2---:R-:W-:Y:S06]  /*5ff0*/  @P1 BRA `(.L_x_2572) ;  /* 0x0000000000081947 */ /* 0x004fec0003800000 */
[----:B------:R-:W2:Y:S02]  /*6000*/  SYNCS.PHASECHK.TRANS64.TRYWAIT P1, [R6+URZ+0x26810], R15 ;  /* 0x0268100f060075a7 */ /* 0x000ea4000802017f */
[----:B--2---:R-:W-:Y:S05]  /*6010*/  @!P1 BRA `(.L_x_2573) ;  /* 0x0000008800f89947 */ /* 0x004fea0003800000 */
.L_x_2572:
        /* <DEDUP_REMOVED lines=54> */
.L_x_2574:
[----:B------:R1:W1:Y:S01]  /*6380*/  SYNCS.PHASECHK.TRANS64.TRYWAIT P1, [R6+URZ+0x26830], R15 ;  /* 0x0268300f060075a7 */ /* 0x000262000802017f */
[----:B------:R-:W-:Y:S05]  /*6390*/  @!P0 BRA `(.L_x_2575) ;  /* 0x0000000000048947 */ /* 0x000fea0003800000 */
[----:B------:R-:W-:Y:S01]  /*63a0*/  BPT.TRAP 0x1 ;  /* 0x000000040000795c */ /* 0x000fe20000300000 */
.L_x_2575:
        /* <DEDUP_REMOVED lines=8> */
.L_x_2576:
        /* <DEDUP_REMOVED lines=290> */
[----:B------:R-:W-:-:S02]  /*7650*/  FADD.FTZ R30, R30, -R233 ;  /* 0x800000e91e1e7221 */ /* 0x000fc40000010000 */
        /* <DEDUP_REMOVED lines=27> */
[C---:B------:R-:W-:Y:S01]  /*7810*/  VIADD R229, R9.reuse, 0x14 ;  /* 0x0000001409e57836 */ /* 0x040fe20000000000 */
[----:B------:R-:W-:Y:S01]  /*7820*/  IADD3 R233, R9, 0x18, RZ ;  /* 0x0000001809e97810 */ /* 0x000fe20007ffe0ff */
[----:B------:R-:W4:Y:S01]  /*7830*/  SHFL.IDX PT, R227, R227, R12, 0x1f ;  /* 0x00001f0ce3e37589 */ /* 0x000f2200000e0000 */
[----:B------:R-:W-:Y:S01]  /*7840*/  FFMA.FTZ R77, -R77, R77, 1 ;  /* 0x3f8000004d4d7423 */ /* 0x000fe2000001014d */
[----:B------:R-:W-:Y:S01]  /*7850*/  FFMA.FTZ R80, -R80, R80, 1 ;  /* 0x3f80000050507423 */ /* 0x000fe20000010150 */
[----:B------:R-:W-:Y:S01]  /*7860*/  FFMA.FTZ R76, -R76, R76, 1 ;  /* 0x3f8000004c4c7423 */ /* 0x000fe2000001014c */
[----:B------:R-:W-:Y:S01]  /*7870*/  FFMA.FTZ R79, -R79, R79, 1 ;  /* 0x3f8000004f4f7423 */ /* 0x000fe2000001014f */
[----:B-1----:R-:W-:Y:S01]  /*7880*/  FMUL.FTZ R35, R92, R35 ;  /* 0x000000235c237220 */ /* 0x002fe20000410000 */
[----:B------:R-:W-:Y:S01]  /*7890*/  FFMA.FTZ R72, -R72, R72, 1 ;  /* 0x3f80000048487423 */ /* 0x000fe20000010148 */
[----:B------:R-:W-:Y:S01]  /*78a0*/  FFMA.FTZ R99, -R99, R99, 1 ;  /* 0x3f80000063637423 */ /* 0x000fe20000010163 */
[----:B------:R-:W-:Y:S01]  /*78b0*/  MUFU.EX2 R201, R201 ;  /* 0x000000c900c97308 */ /* 0x000fe20000000800 */
[----:B------:R-:W-:Y:S01]  /*78c0*/  FFMA.FTZ R81, -R81, R81, 1 ;  /* 0x3f80000051517423 */ /* 0x000fe20000010151 */
[----:B------:R-:W-:Y:S01]  /*78d0*/  FFMA.FTZ R100, -R100, R100, 1 ;  /* 0x3f80000064647423 */ /* 0x000fe20000010164 */
[----:B------:R-:W-:-:S05]  /*78e0*/  FFMA.FTZ R82, -R82, R82, 1 ;  /* 0x3f80000052527423 */ /* 0x000fca0000010152 */
[----:B------:R-:W-:Y:S08]  /*78f0*/  MUFU.EX2 R199, R199 ;  /* 0x000000c700c77308 */ /* 0x000ff00000000800 */
[----:B------:R-:W-:Y:S01]  /*7900*/  MUFU.EX2 R200, R200 ;  /* 0x000000c800c87308 */ /* 0x000fe20000000800 */
[----:B--2---:R-:W-:Y:S01]  /*7910*/  FADD.FTZ R34, R34, -R228 ;  /* 0x800000e422227221 */ /* 0x004fe20000010000 */
[--C-:B----4-:R-:W-:Y:S01]  /*7920*/  FADD.FTZ R37, R37, -R227.reuse ;  /* 0x800000e325257221 */ /* 0x110fe20000010000 */
[----:B------:R-:W-:-:S05]  /*7930*/  FADD.FTZ R39, R39, -R227 ;  /* 0x800000e327277221 */ /* 0x000fca0000010000 */
[----:B------:R-:W-:Y:S08]  /*7940*/  MUFU.EX2 R202, R202 ;  /* 0x000000ca00ca7308 */ /* 0x000ff00000000800 */
[----:B------:R-:W-:Y:S08]  /*7950*/  MUFU.EX2 R203, R203 ;  /* 0x000000cb00cb7308 */ /* 0x000ff00000000800 */
[----:B------:R-:W-:Y:S08]  /*7960*/  MUFU.EX2 R204, R204 ;  /* 0x000000cc00cc7308 */ /* 0x000ff00000000800 */
[----:B------:R-:W-:Y:S08]  /*7970*/  MUFU.EX2 R205, R205 ;  /* 0x000000cd00cd7308 */ /* 0x000ff00000000800 */
[----:B------:R-:W-:Y:S08]  /*7980*/  MUFU.EX2 R209, R209 ;  /* 0x000000d100d17308 */ /* 0x000ff00000000800 */
[----:B------:R-:W-:Y:S08]  /*7990*/  MUFU.EX2 R207, R207 ;  /* 0x000000cf00cf7308 */ /* 0x000ff00000000800 */
[----:B------:R-:W-:Y:S01]  /*79a0*/  MUFU.EX2 R210, R210 ;  /* 0x000000d200d27308 */ /* 0x000fe20000000800 */
[----:B------:R-:W-:-:S07]  /*79b0*/  FFMA.FTZ R101, -R101, R101, 1 ;  /* 0x3f80000065657423 */ /* 0x000fce0000010165 */
[----:B------:R-:W-:Y:S01]  /*79c0*/  MUFU.EX2 R208, R208 ;  /* 0x000000d000d07308 */ /* 0x000fe20000000800 */
[----:B------:R-:W-:-:S07]  /*79d0*/  FFMA.FTZ R103, -R103, R103, 1 ;  /* 0x3f80000067677423 */ /* 0x000fce0000010167 */
[----:B------:R-:W-:Y:S01]  /*79e0*/  MUFU.EX2 R211, R211 ;  /* 0x000000d300d37308 */ /* 0x000fe20000000800 */
[----:B------:R-:W-:-:S07]  /*79f0*/  FFMA.FTZ R237, -R237, R237, 1 ;  /* 0x3f800000eded7423 */ /* 0x000fce00000101ed */
[----:B------:R-:W-:Y:S01]  /*7a00*/  MUFU.EX2 R212, R212 ;  /* 0x000000d400d47308 */ /* 0x000fe20000000800 */
[----:B---3--:R-:W-:Y:S01]  /*7a10*/  FMUL.FTZ R30, R85, R30 ;  /* 0x0000001e551e7220 */ /* 0x008fe20000410000 */
        /* <DEDUP_REMOVED lines=68> */
[----:B------:R-:W-:Y:S01]  /*7e60*/  FMUL.FTZ R36, R97, R39 ;  /* 0x0000002761247220 */ /* 0x000fe20000410000 */
[----:B------:R-:W-:Y:S01]  /*7e70*/  FFMA.FTZ R21, -R20, R20, 1 ;  /* 0x3f80000014157423 */ /* 0x000fe20000010114 */
[----:B------:R-:W-:Y:S01]  /*7e80*/  FMUL.FTZ R39, R74, R37 ;  /* 0x000000254a277220 */ /* 0x000fe20000410000 */
[----:B------:R1:W3:Y:S01]  /*7e90*/  MUFU.EX2 R20, R221 ;  /* 0x000000dd00147308 */ /* 0x0002e20000000800 */
[----:B------:R-:W-:Y:S01]  /*7ea0*/  LDS R74, [R11+0x380] ;  /* 0x000380000b4a7984 */ /* 0x000fe20000000800 */
[----:B------:R-:W-:Y:S02]  /*7eb0*/  VIADD R232, R9, 0x8 ;  /* 0x0000000809e87836 */ /* 0x000fe40000000000 */
[----:B-1----:R-:W-:-:S04]  /*7ec0*/  FMUL.FTZ R221, R93, R228 ;  /* 0x000000e45ddd7220 */ /* 0x002fc80000410000 */
[----:B------:R-:W-:Y:S02]  /*7ed0*/  FMUL.FTZ R221, R21, R221 ;  /* 0x000000dd15dd7220 */ /* 0x000fe40000410000 */
[----:B------:R1:W-:Y:S01]  /*7ee0*/  MUFU.EX2 R21, R218 ;  /* 0x000000da00157308 */ /* 0x0003e20000000800 */
[----:B------:R-:W4:Y:S04]  /*7ef0*/  SHFL.IDX PT, R227, R226, R229, 0x1f ;  /* 0x00001fe5e2e37589 */ /* 0x000f2800000e0000 */
[----:B-1----:R-:W1:Y:S01]  /*7f00*/  SHFL.IDX PT, R218, R226, R232, 0x1f ;  /* 0x00001fe8e2da7589 */ /* 0x002e6200000e0000 */
[----:B------:R-:W-:Y:S02]  /*7f10*/  VIADD R234, R9, 0x1c ;  /* 0x0000001c09ea7836 */ /* 0x000fe40000000000 */
[----:B------:R-:W-:Y:S01]  /*7f20*/  FMUL.FTZ R40, R95, R40 ;  /* 0x000000285f287220 */ /* 0x000fe20000410000 */
[----:B------:R-:W-:Y:S01]  /*7f30*/  FMUL.FTZ R43, R94, R43 ;  /* 0x0000002b5e2b7220 */ /* 0x000fe20000410000 */
[----:B------:R-:W3:Y:S02]  /*7f40*/  SHFL.IDX PT, R228, R226, R233, 0x1f ;  /* 0x00001fe9e2e47589 */ /* 0x000ee400000e0000 */
[----:B------:R-:W-:Y:S01]  /*7f50*/  FMUL.FTZ R41, R77, R40 ;  /* 0x000000284d297220 */ /* 0x000fe20000410000 */
[----:B------:R-:W-:Y:S01]  /*7f60*/  FMUL.FTZ R40, R80, R43 ;  /* 0x0000002b50287220 */ /* 0x000fe20000410000 */
[----:B------:R-:W3:Y:S01]  /*7f70*/  SHFL.IDX PT, R226, R226, R234, 0x1f ;  /* 0x00001feae2e27589 */ /* 0x000ee200000e0000 */
[----:B------:R-:W-:Y:S01]  /*7f80*/  FADD.FTZ R50, R50, -R225 ;  /* 0x800000e132327221 */ /* 0x000fe20000010000 */
[----:B------:R-:W-:Y:S01]  /*7f90*/  FFMA.FTZ R43, -R83, R83, 1 ;  /* 0x3f800000532b7423 */ /* 0x000fe20000010153 */
[----:B------:R-:W-:-:S02]  /*7fa0*/  FMUL.FTZ R28, R13, R28 ;  /* 0x0000001c0d1c7220 */ /* 0x000fc40000410000 */
[----:B------:R-:W-:Y:S01]  /*7fb0*/  FMUL.FTZ R77, R10, R50 ;  /* 0x000000320a4d7220 */ /* 0x000fe20000410000 */
[----:B----4-:R-:W-:Y:S01]  /*7fc0*/  FADD.FTZ R49, R49, -R227 ;  /* 0x800000e331317221 */ /* 0x010fe20000010000 */
[----:B-1----:R-:W-:-:S04]  /*7fd0*/  FADD.FTZ R46, R46, -R218 ;  /* 0x800000da2e2e7221 */ /* 0x002fc80000010000 */
[----:B------:R-:W-:Y:S01]  /*7fe0*/  FMUL.FTZ R46, R18, R46 ;  /* 0x0000002e122e7220 */ /* 0x000fe20000410000 */
[----:B------:R-:W-:Y:S01]  /*7ff0*/  FADD.FTZ R51, R51, -R227 ;  /* 0x800000e333337221 */ /* 0x000fe20000010000 */
[----:B------:R-:W1:Y:S02]  /*8000*/  SHFL.IDX PT, R83, R74, R9, 0x1f ;  /* 0x00001f094a537589 */ /* 0x000e6400000e0000 */
[----:B------:R-:W-:Y:S01]  /*8010*/  FMUL.FTZ R43, R43, R46 ;  /* 0x0000002e2b2b7220 */ /* 0x000fe20000410000 */
[----:B------:R-:W-:Y:S01]  /*8020*/  FFMA.FTZ R46, -R98, R98, 1 ;  /* 0x3f800000622e7423 */ /* 0x000fe20000010162 */
        /* <DEDUP_REMOVED lines=8> */
[----:B------:R-:W4:Y:S01]  /*80b0*/  SHFL.IDX PT, R76, R74, R231, 0x1f ;  /* 0x00001fe74a4c7589 */ /* 0x000f2200000e0000 */
[----:B------:R-:W-:Y:S01]  /*80c0*/  FMUL.FTZ R72, R72, R35 ;  /* 0x0000002348487220 */ /* 0x000fe20000410000 */
[----:B------:R-:W-:-:S02]  /*80d0*/  FMUL.FTZ R50, R50, R49 ;  /* 0x0000003132327220 */ /* 0x000fc40000410000 */
[----:B------:R-:W4:Y:S01]  /*80e0*/  SHFL.IDX PT, R77, R74, R233, 0x1f ;  /* 0x00001fe94a4d7589 */ /* 0x000f2200000e0000 */
[----:B------:R-:W1:Y:S01]  /*80f0*/  MUFU.EX2 R35, R216 ;  /* 0x000000d800237308 */ /* 0x000e620000000800 */
[----:B------:R-:W-:Y:S01]  /*8100*/  FMUL.FTZ R49, R99, R28 ;  /* 0x0000001c63317220 */ /* 0x000fe20000410000 */
[----:B------:R-:W-:Y:S01]  /*8110*/  FADD.FTZ R44, R44, -R218 ;  /* 0x800000da2c2c7221 */ /* 0x000fe20000010000 */
[----:B------:R-:W4:Y:S04]  /*8120*/  SHFL.IDX PT, R28, R74, R229, 0x1f ;  /* 0x00001fe54a1c7589 */ /* 0x000f2800000e0000 */
[----:B------:R-:W4:Y:S01]  /*8130*/  SHFL.IDX PT, R78, R74, R234, 0x1f ;  /* 0x00001fea4a4e7589 */ /* 0x000f2200000e0000 */
[----:B------:R-:W4:Y:S01]  /*8140*/  MUFU.EX2 R36, R206 ;  /* 0x000000ce00247308 */ /* 0x000f220000000800 */
[----:B------:R-:W-:-:S02]  /*8150*/  FMUL.FTZ R44, R12, R44 ;  /* 0x0000002c0c2c7220 */ /* 0x000fc40000410000 */
[----:B------:R4:W4:Y:S01]  /*8160*/  SHFL.IDX PT, R79, R74, R230, 0x1f ;  /* 0x00001fe64a4f7589 */ /* 0x00092200000e0000 */
[----:B---3--:R-:W-:Y:S01]  /*8170*/  FADD.FTZ R52, R52, -R228 ;  /* 0x800000e434347221 */ /* 0x008fe20000010000 */
[----:B------:R-:W-:Y:S01]  /*8180*/  FADD.FTZ R45, R45, -R219 ;  /* 0x800000db2d2d7221 */ /* 0x000fe20000010000 */
[--C-:B------:R-:W-:Y:S01]  /*8190*/  FADD.FTZ R53, R53, -R226.reuse ;  /* 0x800000e235357221 */ /* 0x100fe20000010000 */
[----:B------:R-:W-:Y:S01]  /*81a0*/  FMUL.FTZ R44, R81, R44 ;  /* 0x0000002c512c7220 */ /* 0x000fe20000410000 */
[----:B------:R-:W-:Y:S01]  /*81b0*/  FMUL.FTZ R81, R20, R52 ;  /* 0x0000003414517220 */ /* 0x000fe20000410000 */
[----:B------:R-:W-:Y:S01]  /*81c0*/  FMUL.FTZ R45, R25, R45 ;  /* 0x0000002d192d7220 */ /* 0x000fe20000410000 */
[----:B------:R-:W-:Y:S01]  /*81d0*/  FADD.FTZ R55, R55, -R226 ;  /* 0x800000e237377221 */ /* 0x000fe20000010000 */
[----:B------:R-:W-:Y:S01]  /*81e0*/  FMUL.FTZ R52, R34, R53 ;  /* 0x0000003522347220 */ /* 0x000fe20000410000 */
[----:B------:R-:W-:Y:S01]  /*81f0*/  FMUL.FTZ R53, R100, R81 ;  /* 0x0000005164357220 */ /* 0x000fe20000410000 */
[----:B------:R-:W-:Y:S01]  /*8200*/  FMUL.FTZ R45, R82, R45 ;  /* 0x0000002d522d7220 */ /* 0x000fe20000410000 */
[----:B-1----:R-:W-:Y:S01]  /*8210*/  FADD.FTZ R81, R56, -R83 ;  /* 0x8000005338517221 */ /* 0x002fe20000010000 */
[----:B------:R-:W-:Y:S01]  /*8220*/  FMUL.FTZ R82, R35, R55 ;  /* 0x0000003723527220 */ /* 0x000fe20000410000 */
[--C-:B----4-:R-:W-:Y:S01]  /*8230*/  FADD.FTZ R57, R57, -R80.reuse ;  /* 0x8000005039397221 */ /* 0x110fe20000010000 */
[----:B------:R-:W-:Y:S01]  /*8240*/  FADD.FTZ R80, R59, -R80 ;  /* 0x800000503b507221 */ /* 0x000fe20000010000 */
[----:B------:R-:W-:Y:S01]  /*8250*/  FADD.FTZ R55, R60, -R75 ;  /* 0x8000004b3c377221 */ /* 0x000fe20000010000 */
[--C-:B------:R-:W-:Y:S01]  /*8260*/  FADD.FTZ R61, R61, -R76.reuse ;  /* 0x8000004c3d3d7221 */ /* 0x100fe20000010000 */
[----:B------:R-:W-:Y:S01]  /*8270*/  FADD.FTZ R60, R63, -R76 ;  /* 0x8000004c3f3c7221 */ /* 0x000fe20000010000 */
[----:B------:R-:W-:Y:S01]  /*8280*/  FADD.FTZ R54, R54, -R228 ;  /* 0x800000e436367221 */ /* 0x000fe20000010000 */
[----:B------:R-:W-:Y:S01]  /*8290*/  FADD.FTZ R58, R58, -R83 ;  /* 0x800000533a3a7221 */ /* 0x000fe20000010000 */
[----:B------:R-:W-:Y:S01]  /*82a0*/  FADD.FTZ R62, R62, -R75 ;  /* 0x8000004b3e3e7221 */ /* 0x000fe20000010000 */
[----:B------:R-:W-:Y:S01]  /*82b0*/  FFMA.FTZ R76, -R104, R104, 1 ;  /* 0x3f800000684c7423 */ /* 0x000fe20000010168 */
[----:B------:R-:W-:Y:S01]  /*82c0*/  FMUL.FTZ R81, R36, R81 ;  /* 0x0000005124517220 */ /* 0x000fe20000410000 */
[----:B------:R-:W1:Y:S01]  /*82d0*/  MUFU.EX2 R74, R213 ;  /* 0x000000d5004a7308 */ /* 0x000e620000000800 */
[--C-:B------:R-:W-:Y:S01]  /*82e0*/  FADD.FTZ R68, R68, -R77.reuse ;  /* 0x8000004d44447221 */ /* 0x100fe20000010000 */
[----:B------:R-:W-:Y:S01]  /*82f0*/  FADD.FTZ R59, R70, -R77 ;  /* 0x8000004d463b7221 */ /* 0x000fe20000010000 */
[----:B------:R-:W-:Y:S01]  /*8300*/  FFMA.FTZ R77, -R107, R107, 1 ;  /* 0x3f8000006b4d7423 */ /* 0x000fe2000001016b */
[----:B------:R-:W-:Y:S01]  /*8310*/  FMUL.FTZ R80, R201, R80 ;  /* 0x00000050c9507220 */ /* 0x000fe20000410000 */
[----:B------:R-:W-:-:S03]  /*8320*/  FFMA.FTZ R51, -R102, R102, 1 ;  /* 0x3f80000066337423 */ /* 0x000fc60000010166 */
[----:B------:R-:W3:Y:S01]  /*8330*/  MUFU.EX2 R75, R214 ;  /* 0x000000d6004b7308 */ /* 0x000ee20000000800 */
[----:B------:R-:W-:Y:S01]  /*8340*/  FMUL.FTZ R54, R21, R54 ;  /* 0x0000003615367220 */ /* 0x000fe20000410000 */
[----:B------:R-:W-:Y:S01]  /*8350*/  FMUL.FTZ R76, R76, R81 ;  /* 0x000000514c4c7220 */ /* 0x000fe20000410000 */
[----:B------:R-:W-:Y:S01]  /*8360*/  FMUL.FTZ R63, R199, R58 ;  /* 0x0000003ac73f7220 */ /* 0x000fe20000410000 */
[--C-:B------:R-:W-:Y:S01]  /*8370*/  FADD.FTZ R56, R65, -R28.reuse ;  /* 0x8000001c41387221 */ /* 0x100fe20000010000 */
[----:B------:R-:W-:Y:S01]  /*8380*/  FADD.FTZ R67, R67, -R28 ;  /* 0x8000001c43437221 */ /* 0x000fe20000010000 */
[----:B------:R-:W-:Y:S01]  /*8390*/  FFMA.FTZ R81, -R105, R105, 1 ;  /* 0x3f80000069517423 */ /* 0x000fe20000010169 */
[----:B------:R-:W-:Y:S01]  /*83a0*/  FMUL.FTZ R58, R200, R57 ;  /* 0x00000039c83a7220 */ /* 0x000fe20000410000 */
[--C-:B------:R-:W-:Y:S01]  /*83b0*/  FADD.FTZ R69, R69, -R78.reuse ;  /* 0x8000004e45457221 */ /* 0x100fe20000010000 */
[----:B------:R-:W-:Y:S01]  /*83c0*/  FADD.FTZ R28, R71, -R78 ;  /* 0x8000004e471c7221 */ /* 0x000fe20000010000 */
[----:B------:R-:W-:Y:S01]  /*83d0*/  FMUL.FTZ R77, R77, R80 ;  /* 0x000000504d4d7220 */ /* 0x000fe20000410000 */
[----:B------:R-:W-:Y:S01]  /*83e0*/  FFMA.FTZ R78, -R106, R106, 1 ;  /* 0x3f8000006a4e7423 */ /* 0x000fe2000001016a */
[----:B------:R-:W-:Y:S01]  /*83f0*/  FFMA.FTZ R80, -R108, R108, 1 ;  /* 0x3f8000006c507423 */ /* 0x000fe2000001016c */
[----:B------:R-:W-:Y:S01]  /*8400*/  FMUL.FTZ R55, R202, R55 ;  /* 0x00000037ca377220 */ /* 0x000fe20000410000 */
[----:B------:R-:W-:Y:S01]  /*8410*/  FMUL.FTZ R51, R51, R54 ;  /* 0x0000003633337220 */ /* 0x000fe20000410000 */
[----:B------:R-:W-:Y:S01]  /*8420*/  FMUL.FTZ R57, R203, R62 ;  /* 0x0000003ecb397220 */ /* 0x000fe20000410000 */
[----:B------:R-:W-:Y:S01]  /*8430*/  FMUL.FTZ R54, R101, R52 ;  /* 0x0000003465367220 */ /* 0x000fe20000410000 */
[--C-:B------:R-:W-:Y:S01]  /*8440*/  FADD.FTZ R64, R64, -R79.reuse ;  /* 0x8000004f40407221 */ /* 0x100fe20000010000 */
        /* <DEDUP_REMOVED lines=14> */
[----:B------:R-:W-:Y:S01]  /*8530*/  FMUL.FTZ R82, R82, R61 ;  /* 0x0000003d52527220 */ /* 0x000fe20000410000 */
[----:B------:R-:W-:Y:S01]  /*8540*/  FFMA.FTZ R84, -R114, R114, 1 ;  /* 0x3f80000072547423 */ /* 0x000fe20000010172 */
[----:B------:R-:W-:Y:S01]  /*8550*/  FMUL.FTZ R61, R208, R79 ;  /* 0x0000004fd03d7220 */ /* 0x000fe20000410000 */
[----:B------:R-:W-:Y:S01]  /*8560*/  FFMA.FTZ R83, -R109, R109, 1 ;  /* 0x3f8000006d537423 */ /* 0x000fe2000001016d */
[----:B------:R-:W-:Y:S01]  /*8570*/  FMUL.FTZ R79, R112, R57 ;  /* 0x00000039704f7220 */ /* 0x000fe20000410000 */
[----:B------:R-:W-:Y:S01]  /*8580*/  FMUL.FTZ R99, R99, R56 ;  /* 0x0000003863637220 */ /* 0x000fe20000410000 */
[----:B-1----:R-:W-:Y:S01]  /*8590*/  FMUL.FTZ R69, R74, R69 ;  /* 0x000000454a457220 */ /* 0x002fe20000410000 */
[----:B------:R-:W-:Y:S01]  /*85a0*/  F2FP.F16.F32.PACK_AB R71, R29, R30 ;  /* 0x0000001e1d47723e */ /* 0x000fe200000000ff */
[----:B------:R-:W-:Y:S01]  /*85b0*/  FFMA.FTZ R98, -R113, R113, 1 ;  /* 0x3f80000071627423 */ /* 0x000fe20000010171 */
[----:B------:R-:W-:Y:S01]  /*85c0*/  FMUL.FTZ R57, R211, R68 ;  /* 0x00000044d3397220 */ /* 0x000fe20000410000 */
[----:B------:R-:W-:Y:S01]  /*85d0*/  FMUL.FTZ R56, R212, R59 ;  /* 0x0000003bd4387220 */ /* 0x000fe20000410000 */
[----:B---3--:R-:W-:Y:S01]  /*85e0*/  FMUL.FTZ R28, R75, R28 ;  /* 0x0000001c4b1c7220 */ /* 0x008fe20000410000 */
        /* <DEDUP_REMOVED lines=258> */
.L_x_2578:
        /* <DEDUP_REMOVED lines=58> */
.L_x_2579:
[----:B--2---:R-:W2:Y:S01]  /*99b0*/  LDL R5, [R1+0x2c] ;  /* 0x00002c0001057983 */ /* 0x004ea20000100800 */
        /* <DEDUP_REMOVED lines=10> */
[----:B-1----:R-:W-:Y:S05]  /*9a60*/  @!P1 BRA `(.L_x_2580) ;  /* 0xffffffc4002c9947 */ /* 0x002fea000383ffff */
.L_x_2569:
        /* <DEDUP_REMOVED lines=34> */
.L_x_2549:
[----:B------:R-:W-:Y:S05]  /*9c90*/  @P0 BRA `(.L_x_2581) ;  /* 0x0000000800c40947 */ /* 0x000fea0003800000 */
[----:B------:R-:W1:Y:S01]  /*9ca0*/  S2R R3, SR_CgaCtaId ;  /* 0x0000000000037919 */ /* 0x000e620000008800 */
[----:B------:R-:W-:-:S04]  /*9cb0*/  MOV R0, 0x400 ;  /* 0x0000040000007802 */ /* 0x000fc80000000f00 */
[----:B-1----:R-:W-:-:S04]  /*9cc0*/  LEA R17, R3, R0, 0x18 ;  /* 0x0000000003117211 */ /* 0x002fc800078ec0ff */
        /* <DEDUP_REMOVED lines=18> */
.L_x_2582:
        /* <DEDUP_REMOVED lines=19> */
.L_x_2583:
        /* <DEDUP_REMOVED lines=9> */
[----:B------:R-:W-:Y:S01]  /*9fb0*/  MOV R6, UR6 ;  /* 0x0000000600067c02 */ /* 0x000fe20008000f00 */
[----:B------:R-:W-:Y:S01]  /*9fc0*/  IMAD.U32 R7, RZ, RZ, UR7 ;  /* 0x00000007ff077e24 */ /* 0x000fe2000f8e00ff */
[----:B------:R-:W-:Y:S01]  /*9fd0*/  MOV R11, UR5 ;  /* 0x00000005000b7c02 */ /* 0x000fe20008000f00 */
[----:B------:R-:W-:Y:S01]  /*9fe0*/  IMAD.U32 R10, RZ, RZ, UR4 ;  /* 0x00000004ff0a7e24 */ /* 0x000fe2000f8e00ff */
[----:B------:R-:W-:Y:S01]  /*9ff0*/  MOV R13, RZ ;  /* 0x000000ff000d7202 */ /* 0x000fe20000000f00 */
[----:B------:R-:W-:-:S02]  /*a000*/  IMAD.MOV.U32 R8, RZ, RZ, 0x70 ;  /* 0x00000070ff087424 */ /* 0x000fc400078e00ff */
[----:B-1----:R-:W-:-:S07]  /*a010*/  IMAD.MOV.U32 R12, RZ, RZ, 0x1 ;  /* 0x00000001ff0c7424 */ /* 0x002fce00078e00ff */
[----:B------:R-:W-:-:S07]  /*a020*/  LEPC R20, `(.L_x_2584) ;  /* 0x000000001014794e */ /* 0x000fce0000000000 */
[----:B--2---:R-:W-:Y:S05]  /*a030*/  CALL.ABS.NOINC R2 ;  /* 0x0000000002007343 */ /* 0x004fea0003c00000 */
.L_x_2584:
        /* <DEDUP_REMOVED lines=18> */
.L_x_2585:
[----:B------:R-:W1:Y:S01]  /*a160*/  S2R R0, SR_TID.X ;  /* 0x0000000000007919 */ /* 0x000e620000002100 */
        /* <DEDUP_REMOVED lines=17> */
[----:B-1----:R-:W-:Y:S01]  /*a280*/  VIADD R7, R0, 0xffffff80 ;  /* 0xffffff8000077836 */ /* 0x002fe20000000000 */
        /* <DEDUP_REMOVED lines=45> */
[----:B------:R-:W1:Y:S01]  /*a560*/  SHFL.IDX PT, R5, R6, RZ, 0x1f ;  /* 0x00001fff06057589 */ /* 0x000e6200000e0000 */
        /* <DEDUP_REMOVED lines=8> */
[----:B-1----:R-:W-:-:S03]  /*a5f0*/  ISETP.NE.AND P0, PT, R5, 0x7, PT ;  /* 0x000000070500780c */ /* 0x002fc60003f05270 */
        /* <DEDUP_REMOVED lines=12> */
[----:B------:R-:W-:Y:S01]  /*a6c0*/  R2UR UR6, R17 ;  /* 0x00000000110672ca */ /* 0x000fe200000e0000 */
[----:B------:R-:W-:Y:S01]  /*a6d0*/  ULDC.64 UR8, c[0x0][0x198] ;  /* 0x0000660000087ab9 */ /* 0x000fe20000000a00 */
[----:B------:R-:W-:Y:S01]  /*a6e0*/  UMOV UR41, URZ ;  /* 0x0000003f00297c82 */ /* 0x000fe20008000000 */
[----:B------:R-:W-:Y:S02]  /*a6f0*/  UIADD3 UR4, UP0, UR8, 0x770, URZ ;  /* 0x0000077008047890 */ /* 0x000fe4000ff1e03f */
[----:B------:R-:W-:Y:S02]  /*a700*/  UIADD3 UR8, UP1, UR8, 0x670, URZ ;  /* 0x0000067008087890 */ /* 0x000fe4000ff3e03f */
[----:B------:R-:W-:Y:S02]  /*a710*/  UIADD3.X UR5, URZ, UR9, URZ, UP0, !UPT ;  /* 0x000000093f057290 */ /* 0x000fe400087fe43f */
[----:B------:R-:W-:-:S04]  /*a720*/  UIADD3.X UR9, URZ, UR9, URZ, UP1, !UPT ;  /* 0x000000093f097290 */ /* 0x000fc80008ffe43f */
[----:B------:R-:W-:-:S09]  /*a730*/  UIADD3 UR40, UR6, 0x4000, URZ ;  /* 0x0000400006287890 */ /* 0x000fd2000fffe03f */
[----:B------:R1:W-:Y:S02]  /*a740*/  UTMASTG.4D [UR40], [UR4] ;  /* 0x00000028040073b5 */ /* 0x0003e40008018000 */
[----:B-1----:R-:W-:Y:S02]  /*a750*/  UMOV UR40, UR6 ;  /* 0x0000000600287c82 */ /* 0x002fe40008000000 */
[----:B------:R1:W-:Y:S02]  /*a760*/  UTMASTG.4D [UR40], [UR8] ;  /* 0x00000028080073b5 */ /* 0x0003e40008018000 */
[----:B-1----:R0:W-:Y:S02]  /*a770*/  UTMACMDFLUSH ;  /* 0x00000000000079b7 */ /* 0x0021e40000000000 */
.L_x_2587:
[----:B------:R-:W-:Y:S05]  /*a780*/  BSYNC B0 ;  /* 0x0000000000007941 */ /* 0x000fea0003800000 */
.L_x_2586:
[----:B------:R-:W-:-:S04]  /*a790*/  DEPBAR.LE SB0, 0x0 ;  /* 0x000080000000791a */ /* 0x000fc80000000000 */
[----:B------:R-:W-:Y:S05]  /*a7a0*/  BRA `(.L_x_2548) ;  /* 0x0000004000b47947 */ /* 0x000fea0003800000 */
.L_x_2581:
[----:B------:R-:W1:Y:S01]  /*a7b0*/  S2R R0, SR_TID.X ;  /* 0x0000000000007919 */ /* 0x000e620000002100 */
[----:B------:R-:W2:Y:S01]  /*a7c0*/  LDC.64 R6, c[0x0][0x820] ;  /* 0x00020800ff067b82 */ /* 0x000ea20000000a00 */
[----:B------:R-:W-:Y:S01]  /*a7d0*/  IMAD.U32 R9, RZ, RZ, UR43 ;  /* 0x0000002bff097e24 */ /* 0x000fe2000f8e00ff */
[----:B------:R-:W-:Y:S01]  /*a7e0*/  ULOP3.LUT UR4, URZ, UR38, URZ, 0x33, !UPT ;  /* 0x000000263f047292 */ /* 0x000fe2000f8e333f */
[----:B------:R-:W-:Y:S01]  /*a7f0*/  IMAD.U32 R25, RZ, RZ, UR44 ;  /* 0x0000002cff197e24 */ /* 0x000fe2000f8e00ff */
[----:B------:R-:W-:Y:S02]  /*a800*/  BSSY B0, `(.L_x_2588) ;  /* 0x0000036000007945 */ /* 0x000fe40003800000 */
[----:B------:R-:W-:Y:S02]  /*a810*/  SHF.R.S32.HI R9, RZ, 0x1f, R9 ;  /* 0x0000001fff097819 */ /* 0x000fe40000011409 */
[----:B------:R-:W3:Y:S01]  /*a820*/  LDC.64 R18, c[0x0][0x808] ;  /* 0x00020200ff127b82 */ /* 0x000ee20000000a00 */
[----:B------:R-:W-:-:S07]  /*a830*/  SHF.R.S32.HI R25, RZ, 0x1f, R25 ;  /* 0x0000001fff197819 */ /* 0x000fce0000011419 */
[----:B------:R-:W4:Y:S08]  /*a840*/  LDC.64 R14, c[0x0][0x828] ;  /* 0x00020a00ff0e7b82 */ /* 0x000f300000000a00 */
[----:B------:R-:W5:Y:S01]  /*a850*/  LDC R10, c[0x0][0xb2c] ;  /* 0x0002cb00ff0a7b82 */ /* 0x000f620000000800 */
[----:B-1----:R-:W-:-:S07]  /*a860*/  VIADD R3, R0, 0xffffff80 ;  /* 0xffffff8000037836 */ /* 0x002fce0000000000 */
[----:B------:R-:W1:Y:S01]  /*a870*/  LDC.64 R16, c[0x0][0x850] ;  /* 0x00021400ff107b82 */ /* 0x000e620000000a00 */
[----:B---3--:R-:W-:Y:S01]  /*a880*/  VIADD R11, R18, -UR42 ;  /* 0x8000002a120b7c36 */ /* 0x008fe20008000000 */
[----:B------:R-:W-:-:S04]  /*a890*/  SHF.R.S32.HI R0, RZ, 0x1f, R3 ;  /* 0x0000001fff007819 */ /* 0x000fc80000011403 */
[----:B------:R-:W-:Y:S02]  /*a8a0*/  LEA.HI R8, R0, R3, RZ, 0x3 ;  /* 0x0000000300087211 */ /* 0x000fe400078f18ff */
[----:B------:R-:W3:Y:S02]  /*a8b0*/  LDC R23, c[0x0][0x83c] ;  /* 0x00020f00ff177b82 */ /* 0x000ee40000000800 */
[----:B------:R-:W-:-:S04]  /*a8c0*/  LOP3.LUT R0, R8, 0x1ffffff8, RZ, 0xc0, !PT ;  /* 0x1ffffff808007812 */ /* 0x000fc800078ec0ff */
[----:B------:R-:W-:Y:S02]  /*a8d0*/  IADD3 R0, R3, -R0, RZ ;  /* 0x8000000003007210 */ /* 0x000fe40007ffe0ff */
[----:B------:R-:W3:Y:S03]  /*a8e0*/  LDC.64 R20, c[0x0][0x858] ;  /* 0x00021600ff147b82 */ /* 0x000ee60000000a00 */
[----:B------:R-:W-:Y:S02]  /*a8f0*/  IMAD.SHL.U32 R4, R0, 0x8, RZ ;  /* 0x0000000800047824 */ /* 0x000fe400078e00ff */
[----:B--2---:R-:W-:-:S03]  /*a900*/  IMAD R0, R9, R6, RZ ;  /* 0x0000000609007224 */ /* 0x004fc600078e02ff */
[----:B------:R-:W-:Y:S01]  /*a910*/  SHF.R.S32.HI R5, RZ, 0x1f, R4 ;  /* 0x0000001fff057819 */ /* 0x000fe20000011404 */
[----:B------:R-:W-:Y:S02]  /*a920*/  IMAD R7, R7, UR43, R0 ;  /* 0x0000002b07077c24 */ /* 0x000fe4000f8e0200 */
[----:B----4-:R-:W-:Y:S02]  /*a930*/  IMAD R0, R25, R14, RZ ;  /* 0x0000000e19007224 */ /* 0x010fe400078e02ff */
[----:B------:R-:W-:-:S04]  /*a940*/  IMAD.WIDE.U32 R2, R6, UR43, R4 ;  /* 0x0000002b06027c25 */ /* 0x000fc8000f8e0004 */
[----:B------:R-:W-:Y:S01]  /*a950*/  IMAD.MOV.U32 R6, RZ, RZ, R2 ;  /* 0x000000ffff067224 */ /* 0x000fe200078e0002 */
[----:B------:R-:W-:Y:S01]  /*a960*/  SHF.R.S32.HI R2, RZ, 0x3, R8 ;  /* 0x00000003ff027819 */ /* 0x000fe20000011408 */
[----:B------:R-:W-:Y:S01]  /*a970*/  IMAD R15, R15, UR44, R0 ;  /* 0x0000002c0f0f7c24 */ /* 0x000fe2000f8e0200 */
[----:B------:R-:W-:Y:S02]  /*a980*/  IADD3 R7, R3, R7, RZ ;  /* 0x0000000703077210 */ /* 0x000fe40007ffe0ff */
[C---:B------:R-:W-:Y:S01]  /*a990*/  ISETP.GE.AND P2, PT, R2.reuse, R11, PT ;  /* 0x0000000b0200720c */ /* 0x040fe20003f46270 */
[C---:B------:R-:W-:Y:S01]  /*a9a0*/  VIADD R3, R2.reuse, 0x40 ;  /* 0x0000004002037836 */ /* 0x040fe20000000000 */
[C---:B------:R-:W-:Y:S01]  /*a9b0*/  IADD3 R0, R2.reuse, 0x20, RZ ;  /* 0x0000002002007810 */ /* 0x040fe20007ffe0ff */
[----:B------:R-:W-:Y:S01]  /*a9c0*/  VIADD R8, R2, 0x60 ;  /* 0x0000006002087836 */ /* 0x000fe20000000000 */
[----:B------:R-:W-:Y:S01]  /*a9d0*/  ISETP.GE.OR P6, PT, R4, R19, P2 ;  /* 0x000000130400720c */ /* 0x000fe200017c6670 */
[----:B------:R-:W-:Y:S01]  /*a9e0*/  IMAD.WIDE.U32 R12, R14, UR44, R6 ;  /* 0x0000002c0e0c7c25 */ /* 0x000fe2000f8e0006 */
[----:B------:R-:W-:-:S02]  /*a9f0*/  ISETP.GE.AND P3, PT, R0, R11, PT ;  /* 0x0000000b0000720c */ /* 0x000fc40003f66270 */
[-C--:B------:R-:W-:Y:S01]  /*aa00*/  ISETP.GE.AND P0, PT, R3, R11.reuse, PT ;  /* 0x0000000b0300720c */ /* 0x080fe20003f06270 */
[----:B-1----:R-:W-:Y:S01]  /*aa10*/  IMAD R0, R9, R16, RZ ;  /* 0x0000001009007224 */ /* 0x002fe200078e02ff */
[----:B------:R-:W-:Y:S01]  /*aa20*/  ISETP.GE.AND P1, PT, R8, R11, PT ;  /* 0x0000000b0800720c */ /* 0x000fe20003f26270 */
[----:B------:R-:W-:Y:S01]  /*aa30*/  IMAD.WIDE.U32 R8, R16, UR43, R4 ;  /* 0x0000002b10087c25 */ /* 0x000fe2000f8e0004 */
[----:B-----5:R-:W-:Y:S02]  /*aa40*/  IADD3 R11, R10, UR4, RZ ;  /* 0x000000040a0b7c10 */ /* 0x020fe4000fffe0ff */
[----:B------:R-:W-:Y:S01]  /*aa50*/  SHF.R.S32.HI R3, RZ, 0x1f, R2 ;  /* 0x0000001fff037819 */ /* 0x000fe20000011402 */
[----:B------:R-:W-:Y:S01]  /*aa60*/  IMAD R17, R17, UR43, R0 ;  /* 0x0000002b11117c24 */ /* 0x000fe2000f8e0200 */
[CC--:B------:R-:W-:Y:S01]  /*aa70*/  ISETP.GE.OR P4, PT, R4.reuse, R19.reuse, P3 ;  /* 0x000000130400720c */ /* 0x0c0fe20001f86670 */
[----:B------:R-:W-:Y:S01]  /*aa80*/  IMAD.IADD R7, R13, 0x1, R15 ;  /* 0x000000010d077824 */ /* 0x000fe200078e020f */
[----:B------:R-:W-:Y:S01]  /*aa90*/  ISETP.GE.OR P5, PT, R4, R19, P0 ;  /* 0x000000130400720c */ /* 0x000fe200007a6670 */
[----:B------:R-:W-:Y:S01]  /*aaa0*/  IMAD.WIDE R10, R11, 0x80, R2 ;  /* 0x000000800b0a7825 */ /* 0x000fe200078e0202 */
[----:B------:R-:W-:Y:S11]  /*aab0*/  @P6 BRA `(.L_x_2589) ;  /* 0x0000000000286947 */ /* 0x000ff60003800000 */
        /* <DEDUP_REMOVED lines=10> */
.L_x_2589:
[----:B------:R-:W-:Y:S05]  /*ab60*/  BSYNC B0 ;  /* 0x0000000000007941 */ /* 0x000fea0003800000 */
.L_x_2588:
[----:B------:R-:W-:Y:S01]  /*ab70*/  IMAD.IADD R9, R9, 0x1, R17 ;  /* 0x0000000109097824 */ /* 0x000fe200078e0211 */
[----:B------:R-:W-:Y:S01]  /*ab80*/  BSSY B0, `(.L_x_2590) ;  /* 0x0000017000007945 */ /* 0x000fe20003800000 */
[----:B---3--:R-:W-:Y:S01]  /*ab90*/  IMAD R0, R25, R20, RZ ;  /* 0x0000001419007224 */ /* 0x008fe200078e02ff */
        /* <DEDUP_REMOVED lines=21> */
.L_x_2591:
[----:B------:R-:W-:Y:S05]  /*acf0*/  BSYNC B0 ;  /* 0x0000000000007941 */ /* 0x000fea0003800000 */
.L_x_2590:
        /* <DEDUP_REMOVED lines=15> */
.L_x_2593:
[----:B------:R-:W-:Y:S05]  /*adf0*/  BSYNC B0 ;  /* 0x0000000000007941 */ /* 0x000fea0003800000 */
.L_x_2592:
        /* <DEDUP_REMOVED lines=15> */
.L_x_2595:
[----:B------:R-:W-:Y:S05]  /*aef0*/  BSYNC B0 ;  /* 0x0000000000007941 */ /* 0x000fea0003800000 */
.L_x_2594:
[----:B------:R-:W-:Y:S01]  /*af00*/  BSSY B0, `(.L_x_2596) ;  /* 0x000000d000007945 */ /* 0x000fe20003800000 */
[----:B-123--:R-:W-:-:S03]  /*af10*/  IMAD.IADD R5, R9, 0x1, R15 ;  /* 0x0000000109057824 */ /* 0x00efc600078e020f */
[----:B------:R-:W-:Y:S05]  /*af20*/  @P2 BRA `(.L_x_2597) ;  /* 0x0000000000282947 */ /* 0x000fea0003800000 */
        /* <DEDUP_REMOVED lines=10> */
.L_x_2597:
[----:B------:R-:W-:Y:S05]  /*afd0*/  BSYNC B0 ;  /* 0x0000000000007941 */ /* 0x000fea0003800000 */
.L_x_2596:
        /* <DEDUP_REMOVED lines=15> */
.L_x_2599:
[----:B------:R-:W-:Y:S05]  /*b0d0*/  BSYNC B0 ;  /* 0x0000000000007941 */ /* 0x000fea0003800000 */
.L_x_2598:
[----:B------:R-:W-:Y:S04]  /*b0e0*/  BSSY B0, `(.L_x_2600) ;  /* 0x000000f000007945 */ /* 0x000fe80003800000 */
[----:B------:R-:W-:Y:S05]  /*b0f0*/  @P0 BRA `(.L_x_2601) ;  /* 0x0000000000340947 */ /* 0x000fea0003800000 */
[----:B-12---:R-:W-:Y:S01]  /*b100*/  IADD3 R7, P0, R10, 0x40, RZ ;  /* 0x000000400a077810 */ /* 0x006fe20007f1e0ff */
        /* <DEDUP_REMOVED lines=12> */
.L_x_2601:
[----:B------:R-:W-:Y:S05]  /*b1d0*/  BSYNC B0 ;  /* 0x0000000000007941 */ /* 0x000fea0003800000 */
.L_x_2600:
[----:B------:R-:W-:Y:S05]  /*b1e0*/  @P1 BRA `(.L_x_2548) ;  /* 0x0000003800241947 */ /* 0x000fea0003800000 */
[----:B-123--:R-:W-:Y:S01]  /*b1f0*/  IADD3 R7, P0, R10, 0x60, RZ ;  /* 0x000000600a077810 */ /* 0x00efe20007f1e0ff */
        /* <DEDUP_REMOVED lines=13> */
.L_x_2544:
        /* <DEDUP_REMOVED lines=29> */
.L_x_2603:
[----:B------:R-:W-:Y:S01]  /*b4a0*/  ULDC UR9, c[0x0][0xb44] ;  /* 0x0002d10000097ab9 */ /* 0x000fe20000000800 */
[----:B------:R-:W-:Y:S01]  /*b4b0*/  UMOV UR7, UR8 ;  /* 0x0000000800077c82 */ /* 0x000fe20008000000 */
[----:B------:R-:W-:-:S11]  /*b4c0*/  UISETP.NE.AND UP0, UPT, UR9, 0x1, UPT ;  /* 0x000000010900788c */ /* 0x000fd6000bf05270 */
[----:B------:R-:W-:Y:S02]  /*b4d0*/  @UP0 ULDC.64 UR10, c[0x0][0xb48] ;  /* 0x0002d200000a0ab9 */ /* 0x000fe40000000a00 */
[----:B------:R-:W-:-:S04]  /*b4e0*/  UIMAD.WIDE.U32 UR4, UR8, UR10, URZ ;  /* 0x0000000a080472a5 */ /* 0x000fc8000f8e003f */
[----:B------:R-:W-:-:S04]  /*b4f0*/  @UP0 USHF.R.U32.HI UR7, URZ, UR11, UR5 ;  /* 0x0000000b3f070299 */ /* 0x000fc80008011605 */
[----:B------:R-:W-:-:S12]  /*b500*/  UIMAD UR4, UR7, UR9, URZ ;  /* 0x00000009070472a4 */ /* 0x000fd8000f8e023f */
.L_x_2604:
[----:B------:R-:W-:Y:S01]  /*b510*/  ULDC UR17, c[0x0][0xb38] ;  /* 0x0002ce0000117ab9 */ /* 0x000fe20000000800 */
[----:B------:R-:W-:Y:S02]  /*b520*/  UIADD3 UR4, UR8, -UR4, URZ ;  /* 0x8000000408047290 */ /* 0x000fe4000fffe03f */
[----:B------:R-:W-:Y:S01]  /*b530*/  UISETP.NE.AND UP0, UPT, UR17, 0x1, UPT ;  /* 0x000000011100788c */ /* 0x000fe2000bf05270 */
[----:B------:R-:W-:Y:S01]  /*b540*/  ULDC UR5, c[0x0][0xb44] ;  /* 0x0002d10000057ab9 */ /* 0x000fe20000000800 */
[----:B------:R-:W-:Y:S02]  /*b550*/  ULOP3.LUT UR7, URZ, UR7, URZ, 0x33, !UPT ;  /* 0x000000073f077292 */ /* 0x000fe4000f8e333f */
[----:B------:R-:W-:Y:S01]  /*b560*/  UIMAD UR6, UR6, UR5, UR4 ;  /* 0x00000005060672a4 */ /* 0x000fe2000f8e0204 */
[----:B------:R-:W-:Y:S02]  /*b570*/  ULDC UR18, c[0x0][0xb2c] ;  /* 0x0002cb0000127ab9 */ /* 0x000fe40000000800 */
[----:B------:R-:W-:-:S04]  /*b580*/  UIADD3 UR18, UR7, UR18, URZ ;  /* 0x0000001207127290 */ /* 0x000fc8000fffe03f */
        /* <DEDUP_REMOVED lines=12> */
[----:B------:R-:W-:-:S03]  /*b650*/  ULDC UR5, c[0x0][0x74c] ;  /* 0x0001d30000057ab9 */ /* 0x000fc60000000800 */
[----:B------:R-:W-:-:S04]  /*b660*/  UIADD3 UR4, -UR5, UR4, -UR16 ;  /* 0x0000000405047290 */ /* 0x000fc8000fffe910 */
[----:B------:R-:W-:Y:S02]  /*b670*/  UIMAD.WIDE UR6, UR4, 0x2aaaaaab, URZ ;  /* 0x2aaaaaab040678a5 */ /* 0x000fe4000f8e023f */
[----:B------:R-:W-:Y:S02]  /*b680*/  UIADD3 UR4, UR14, 0x5f, URZ ;  /* 0x0000005f0e047890 */ /* 0x000fe4000fffe03f */
[----:B------:R-:W-:Y:S02]  /*b690*/  USHF.R.U32.HI UR6, URZ, 0x1f, UR7 ;  /* 0x0000001f3f067899 */ /* 0x000fe40008011607 */
[----:B------:R-:W-:Y:S02]  /*b6a0*/  UIMAD.WIDE UR4, UR4, 0x2aaaaaab, URZ ;  /* 0x2aaaaaab040478a5 */ /* 0x000fe4000f8e023f */
[----:B------:R-:W-:Y:S02]  /*b6b0*/  ULEA.HI.SX32 UR6, UR7, UR6, 0x1c ;  /* 0x0000000607067291 */ /* 0x000fe4000f8fe23f */
[----:B------:R-:W-:-:S02]  /*b6c0*/  USHF.R.U32.HI UR4, URZ, 0x1f, UR5 ;  /* 0x0000001f3f047899 */ /* 0x000fc40008011605 */
[----:B------:R-:W-:Y:S02]  /*b6d0*/  UISETP.LT.AND UP0, UPT, URZ, UR6, UPT ;  /* 0x000000063f00728c */ /* 0x000fe4000bf01270 */
[----:B------:R-:W-:Y:S02]  /*b6e0*/  ULEA.HI.SX32 UR5, UR5, UR4, 0x1c ;  /* 0x0000000405057291 */ /* 0x000fe4000f8fe23f */
[----:B------:R-:W-:-:S04]  /*b6f0*/  USEL UR8, URZ, UR6, !UP0 ;  /* 0x000000063f087287 */ /* 0x000fc8000c000000 */
[----:B------:R-:W-:-:S06]  /*b700*/  UISETP.GT.AND UP0, UPT, UR5, UR8, UPT ;  /* 0x000000080500728c */ /* 0x000fcc000bf04270 */
[----:B------:R-:W-:-:S13]  /*b710*/  PLOP3.LUT P0, PT, PT, PT, UP0, 0x80, 0x0 ;  /* 0x000000000000781c */ /* 0x000fda0003f0f008 */
[----:B------:R-:W-:Y:S05]  /*b720*/  @!P0 BRA `(.L_x_2548) ;  /* 0x0000003000d48947 */ /* 0x000fea0003800000 */
[----:B------:R-:W-:Y:S01]  /*b730*/  USHF.R.S32.HI UR19, URZ, 0x1f, UR17 ;  /* 0x0000001f3f137899 */ /* 0x000fe20008011411 */
[----:B------:R-:W1:Y:S01]  /*b740*/  S2R R0, SR_TID.X ;  /* 0x0000000000007919 */ /* 0x000e620000002100 */
[----:B------:R-:W-:Y:S01]  /*b750*/  ULDC.64 UR12, c[0x0][0x2d8] ;  /* 0x0000b600000c7ab9 */ /* 0x000fe20000000a00 */
[----:B------:R-:W-:Y:S01]  /*b760*/  USHF.R.S32.HI UR9, URZ, 0x1f, UR10 ;  /* 0x0000001f3f097899 */ /* 0x000fe2000801140a */
[----:B------:R-:W-:Y:S01]  /*b770*/  LOP3.LUT R8, RZ, UR18, RZ, 0x33, !PT ;  /* 0x00000012ff087c12 */ /* 0x000fe2000f8e33ff */
[----:B------:R-:W-:Y:S02]  /*b780*/  UIMAD UR4, UR19, UR12, URZ ;  /* 0x0000000c130472a4 */ /* 0x000fe4000f8e023f */
[----:B------:R-:W-:Y:S02]  /*b790*/  UIMAD.WIDE.U32 UR6, UR17, UR12, URZ ;  /* 0x0000000c110672a5 */ /* 0x000fe4000f8e003f */
[----:B------:R-:W-:Y:S02]  /*b7a0*/  UIMAD UR4, UR17, UR13, UR4 ;  /* 0x0000000d110472a4 */ /* 0x000fe4000f8e0204 */
[----:B------:R-:W-:-:S02]  /*b7b0*/  UIADD3 UR11, UR5, -UR8, URZ ;  /* 0x80000008050b7290 */ /* 0x000fc4000fffe03f */
[----:B------:R-:W-:Y:S01]  /*b7c0*/  UIADD3 UR7, UR7, UR4, URZ ;  /* 0x0000000407077290 */ /* 0x000fe2000fffe03f */
[----:B------:R-:W-:Y:S01]  /*b7d0*/  ULDC.64 UR12, c[0x0][0x2e0] ;  /* 0x0000b800000c7ab9 */ /* 0x000fe20000000a00 */
[----:B------:R-:W-:Y:S02]  /*b7e0*/  UIADD3 UR4, UR16, 0x7f, URZ ;  /* 0x0000007f10047890 */ /* 0x000fe4000fffe03f */
[----:B------:R-:W-:Y:S02]  /*b7f0*/  UIMAD UR9, UR9, UR12, URZ ;  /* 0x0000000c090972a4 */ /* 0x000fe4000f8e023f */
[----:B------:R-:W-:Y:S02]  /*b800*/  UIMAD.WIDE.U32 UR6, UR10, UR12, UR6 ;  /* 0x0000000c0a0672a5 */ /* 0x000fe4000f8e0006 */
[----:B------:R-:W-:Y:S02]  /*b810*/  UIADD3 UR12, UR16, 0xdf, -UR14 ;  /* 0x000000df100c7890 */ /* 0x000fe4000fffe80e */
[----:B------:R-:W-:Y:S01]  /*b820*/  ULOP3.LUT UR14, UR11, 0x1, URZ, 0xc0, !UPT ;  /* 0x000000010b0e7892 */ /* 0x000fe2000f8ec03f */
[----:B------:R-:W-:Y:S01]  /*b830*/  ULDC UR15, c[0x0][0x288] ;  /* 0x0000a200000f7ab9 */ /* 0x000fe20000000800 */
[----:B------:R-:W-:-:S02]  /*b840*/  UIMAD UR9, UR10, UR13, UR9 ;  /* 0x0000000d0a0972a4 */ /* 0x000fc4000f8e0209 */
[----:B------:R-:W-:Y:S02]  /*b850*/  UISETP.NE.U32.AND UP0, UPT, UR14, 0x1, UPT ;  /* 0x000000010e00788c */ /* 0x000fe4000bf05070 */
[----:B------:R-:W-:Y:S02]  /*b860*/  UIMAD UR10, UR10, UR15, URZ ;  /* 0x0000000f0a0a72a4 */ /* 0x000fe4000f8e023f */
[----:B------:R-:W-:Y:S01]  /*b870*/  USHF.R.S32.HI UR11, URZ, 0x1f, UR4 ;  /* 0x0000001f3f0b7899 */ /* 0x000fe20008011404 */
[----:B-1----:R-:W-:Y:S01]  /*b880*/  LOP3.LUT R0, R0, 0x1f, RZ, 0xc0, !PT ;  /* 0x0000001f00007812 */ /* 0x002fe200078ec0ff */
[----:B------:R-:W-:Y:S01]  /*b890*/  UIADD3 UR13, UP1, UR17, UR10, URZ ;  /* 0x0000000a110d7290 */ /* 0x000fe2000ff3e03f */
[----:B------:R-:W-:Y:S01]  /*b8a0*/  PLOP3.LUT P1, PT, PT, PT, UP0, 0x80, 0x0 ;  /* 0x000000000000781c */ /* 0x000fe20003f2f008 */
[----:B------:R-:W-:Y:S01]  /*b8b0*/  ULEA.HI UR11, UR11, UR4, URZ, 0x7 ;  /* 0x000000040b0b7291 */ /* 0x000fe2000f8f383f */
[----:B------:R-:W-:Y:S01]  /*b8c0*/  ULDC UR16, c[0x0][0x760] ;  /* 0x0001d80000107ab9 */ /* 0x000fe20000000800 */
[----:B------:R-:W-:Y:S01]  /*b8d0*/  ELECT P0, URZ, PT ;  /* 0x00000000003f782f */ /* 0x000fe20003800000 */
[----:B------:R-:W-:-:S02]  /*b8e0*/  UIMAD UR14, UR15, UR16, URZ ;  /* 0x000000100f0e72a4 */ /* 0x000fc4000f8e023f */
[----:B------:R-:W-:Y:S02]  /*b8f0*/  ULEA.HI.X.SX32 UR15, UR10, UR19, 0x1, UP1 ;  /* 0x000000130a0f7291 */ /* 0x000fe400088f0e3f */
[----:B------:R-:W-:Y:S02]  /*b900*/  USHF.R.S32.HI UR16, URZ, 0x7, UR11 ;  /* 0x000000073f107899 */ /* 0x000fe4000801140b */
[----:B------:R-:W-:-:S03]  /*b910*/  UIADD3 UR25, UR7, UR9, URZ ;  /* 0x0000000907197290 */ /* 0x000fc6000fffe03f */
[----:B------:R-:W-:Y:S09]  /*b920*/  @P1 BRA `(.L_x_2605) ;  /* 0x0000000400881947 */ /* 0x000ff20003800000 */
        /* <DEDUP_REMOVED lines=8> */
[----:B------:R-:W-:-:S04]  /*b9b0*/  IMAD.U32 R2, RZ, RZ, UR11 ;  /* 0x0000000bff027e24 */ /* 0x000fc8000f8e00ff */
[----:B------:R-:W-:Y:S01]  /*b9c0*/  MOV R3, UR4 ;  /* 0x0000000400037c02 */ /* 0x000fe20008000f00 */
[----:B------:R-:W-:Y:S06]  /*b9d0*/  @P2 BRA `(.L_x_2607) ;  /* 0x0000000000302947 */ /* 0x000fec0003800000 */
[----:B------:R-:W-:-:S04]  /*b9e0*/  UIMAD UR4, UR8, 0x60, UR12 ;  /* 0x00000060080478a4 */ /* 0x000fc8000f8e020c */
[----:B------:R-:W-:-:S04]  /*b9f0*/  USHF.R.S32.HI UR10, URZ, 0x1f, UR4 ;  /* 0x0000001f3f0a7899 */ /* 0x000fc80008011404 */
[----:B------:R-:W-:-:S04]  /*ba00*/  ULEA.HI UR10, UR10, UR4, URZ, 0x7 ;  /* 0x000000040a0a7291 */ /* 0x000fc8000f8f383f */
[----:B------:R-:W-:-:S04]  /*ba10*/  USHF.R.S32.HI UR10, URZ, 0x7, UR10 ;  /* 0x000000073f0a7899 */ /* 0x000fc8000801140a */
[----:B------:R-:W-:-:S04]  /*ba20*/  UISETP.LT.AND UP0, UPT, UR16, UR10, UPT ;  /* 0x0000000a1000728c */ /* 0x000fc8000bf01270 */
[----:B------:R-:W-:-:S06]  /*ba30*/  USEL UR10, UR16, UR10, UP0 ;  /* 0x0000000a100a7287 */ /* 0x000fcc0008000000 */
[----:B------:R-:W-:-:S07]  /*ba40*/  VIADD R5, R8, UR10 ;  /* 0x0000000a08057c36 */ /* 0x000fce0008000000 */
.L_x_2608:
[----:B------:R-:W2:Y:S04]  /*ba50*/  LDG.E.STRONG.GPU R4, desc[UR36][R2.64] ;  /* 0x0000002402047981 */ /* 0x000ea8000c1ef900 */
[----:B--2---:R-:W-:Y:S01]  /*ba60*/  CCTL.IVALL ;  /* 0x00000000ff00798f */ /* 0x004fe20002000000 */
[----:B------:R-:W-:Y:S05]  /*ba70*/  YIELD ;  /* 0x0000000000007946 */ /* 0x000fea0003800000 */
[----:B------:R-:W-:-:S13]  /*ba80*/  ISETP.NE.AND P1, PT, R4, R5, PT ;  /* 0x000000050400720c */ /* 0x000fda0003f25270 */
[----:B------:R-:W-:Y:S05]  /*ba90*/  @P1 BRA `(.L_x_2608) ;  /* 0xfffffffc00ec1947 */ /* 0x000fea000383ffff */
.L_x_2607:
[----:B------:R-:W-:Y:S05]  /*baa0*/  BSYNC B0 ;  /* 0x0000000000007941 */ /* 0x000fea0003800000 */
.L_x_2606:
[----:B------:R-:W-:-:S03]  /*bab0*/  UMOV UR4, 0xffffffff ;  /* 0xffffffff00047882 */ /* 0x000fc60000000000 */
[----:B------:R-:W-:Y:S05]  /*bac0*/  BRA.DIV UR4, `(.L_x_2609) ;  /* 0x0000003204747947 */ /* 0x000fea000b800000 */
[----:B------:R-:W-:Y:S01]  /*bad0*/  NOP ;  /* 0x0000000000007918 */ /* 0x000fe20000000000 */
.L_x_2678:
[----:B------:R-:W-:Y:S01]  /*bae0*/  IMAD.U32 R9, RZ, RZ, UR8 ;  /* 0x00000008ff097e24 */ /* 0x000fe2000f8e00ff */
[----:B------:R-:W-:Y:S05]  /*baf0*/  WARPSYNC.ALL ;  /* 0x0000000000007948 */ /* 0x000fea0003800000 */
[----:B------:R-:W-:Y:S01]  /*bb00*/  BAR.SYNC.DEFER_BLOCKING 0xd, 0xa0 ;  /* 0x0342800000007b1d */ /* 0x000fe20000010000 */
[----:B------:R-:W-:-:S05]  /*bb10*/  IMAD R9, R9, 0x1800, RZ ;  /* 0x0000180009097824 */ /* 0x000fca00078e02ff */
[----:B------:R-:W-:Y:S04]  /*bb20*/  BSSY B0, `(.L_x_2610) ;  /* 0x0000012000007945 */ /* 0x000fe80003800000 */
[----:B------:R-:W-:Y:S05]  /*bb30*/  @!P0 BRA `(.L_x_2611) ;  /* 0x0000000000408947 */ /* 0x000fea0003800000 */
[----:B------:R-:W1:Y:S01]  /*bb40*/  LDC.64 R6, c[0x0][0x2c0] ;  /* 0x0000b000ff067b82 */ /* 0x000e620000000a00 */
[----:B------:R-:W-:Y:S01]  /*bb50*/  IADD3 R5, P1, R9, UR6, RZ ;  /* 0x0000000609057c10 */ /* 0x000fe2000ff3e0ff */
[----:B------:R-:W-:Y:S01]  /*bb60*/  UMOV UR4, 0x400 ;  /* 0x0000040000047882 */ /* 0x000fe20000000000 */
[----:B------:R-:W-:Y:S01]  /*bb70*/  UMOV UR20, 0x0 ;  /* 0x0000000000147882 */ /* 0x000fe20000000000 */
[----:B------:R-:W-:-:S04]  /*bb80*/  UMOV UR21, 0x14f00000 ;  /* 0x14f0000000157882 */ /* 0x000fc80000000000 */
[----:B------:R-:W2:Y:S01]  /*bb90*/  S2UR UR10, SR_CgaCtaId ;  /* 0x00000000000a79c3 */ /* 0x000ea20000008800 */
[----:B-1----:R-:W-:Y:S02]  /*bba0*/  LEA R4, P3, R5, R6, 0x2 ;  /* 0x0000000605047211 */ /* 0x002fe400078610ff */
[----:B------:R-:W-:Y:S02]  /*bbb0*/  LEA.HI.X.SX32 R6, R9, UR25, 0x1, P1 ;  /* 0x0000001909067c11 */ /* 0x000fe400088f0eff */
[----:B------:R-:W-:Y:S02]  /*bbc0*/  R2UR UR18, R4 ;  /* 0x00000000041272ca */ /* 0x000fe400000e0000 */
[----:B------:R-:W-:Y:S01]  /*bbd0*/  LEA.HI.X R5, R5, R7, R6, 0x2, P3 ;  /* 0x0000000705057211 */ /* 0x000fe200018f1406 */
[----:B--2---:R-:W-:-:S03]  /*bbe0*/  ULEA UR4, UR10, UR4, 0x18 ;  /* 0x000000040a047291 */ /* 0x004fc6000f8ec03f */
[----:B------:R-:W-:Y:S01]  /*bbf0*/  R2UR UR19, R5 ;  /* 0x00000000051372ca */ /* 0x000fe200000e0000 */
[----:B------:R-:W-:Y:S01]  /*bc00*/  UMOV UR10, 0x300 ;  /* 0x00000300000a7882 */ /* 0x000fe20000000000 */
[----:B------:R-:W-:-:S11]  /*bc10*/  UIADD3 UR4, UR4, 0x8000, URZ ;  /* 0x0000800004047890 */ /* 0x000fd6000fffe03f */
[----:B------:R1:W-:Y:S02]  /*bc20*/  UBLKRED.G.S.ADD.F32.RN [UR18], [UR4], UR10, desc[UR20] ;  /* 0x00001412040073bb */ /* 0x0003e400080a140a */
[----:B-1----:R0:W-:Y:S02]  /*bc30*/  UTMACMDFLUSH ;  /* 0x00000000000079b7 */ /* 0x0021e40000000000 */
.L_x_2611:
[----:B------:R-:W-:Y:S05]  /*bc40*/  BSYNC B0 ;  /* 0x0000000000007941 */ /* 0x000fea0003800000 */
.L_x_2610:
        /* <DEDUP_REMOVED lines=20> */
.L_x_2613:
[----:B------:R-:W-:Y:S05]  /*bd90*/  BSYNC B0 ;  /* 0x0000000000007941 */ /* 0x000fea0003800000 */
.L_x_2612:
[----:B------:R-:W-:Y:S06]  /*bda0*/  BAR.ARV 0xa, 0xa0 ;  /* 0x0282800000007b1d */ /* 0x000fec0000002000 */
[----:B------:R-:W-:Y:S04]  /*bdb0*/  BSSY B0, `(.L_x_2614) ;  /* 0x0000003000007945 */ /* 0x000fe80003800000 */
[----:B------:R-:W-:Y:S05]  /*bdc0*/  @!P0 BRA `(.L_x_2615) ;  /* 0x0000000000048947 */ /* 0x000fea0003800000 */
[----:B------:R-:W-:-:S04]  /*bdd0*/  DEPBAR.LE SB0, 0x0 ;  /* 0x000080000000791a */ /* 0x000fc80000000000 */
.L_x_2615:
[----:B------:R-:W-:Y:S05]  /*bde0*/  BSYNC B0 ;  /* 0x0000000000007941 */ /* 0x000fea0003800000 */
.L_x_2614:
        /* <DEDUP_REMOVED lines=19> */
.L_x_2617:
[----:B------:R-:W-:Y:S05]  /*bf20*/  BSYNC B0 ;  /* 0x0000000000007941 */ /* 0x000fea0003800000 */
.L_x_2616:
[----:B------:R-:W-:Y:S01]  /*bf30*/  UIADD3 UR17, UR8, 0x1, URZ ;  /* 0x0000000108117890 */ /* 0x000fe2000fffe03f */
[----:B------:R-:W-:Y:S11]  /*bf40*/  BRA `(.L_x_2618) ;  /* 0x0000000000047947 */ /* 0x000ff60003800000 */
.L_x_2605:
[----:B------:R-:W-:-:S05]  /*bf50*/  UMOV UR17, UR8 ;  /* 0x0000000800117c82 */ /* 0x000fca0008000000 */
.L_x_2618:
[----:B------:R-:W-:-:S04]  /*bf60*/  UIADD3 UR4, UR8, 0x1, URZ ;  /* 0x0000000108047890 */ /* 0x000fc8000fffe03f */
[----:B------:R-:W-:-:S06]  /*bf70*/  UISETP.NE.AND UP0, UPT, UR5, UR4, UPT ;  /* 0x000000040500728c */ /* 0x000fcc000bf05270 */
[----:B------:R-:W-:-:S13]  /*bf80*/  PLOP3.LUT P1, PT, PT, PT, UP0, 0x80, 0x0 ;  /* 0x000000000000781c */ /* 0x000fda0003f2f008 */
[----:B------:R-:W-:Y:S05]  /*bf90*/  @!P1 BRA `(.L_x_2548) ;  /* 0x0000002800b89947 */ /* 0x000fea0003800000 */
[----:B------:R-:W-:Y:S01]  /*bfa0*/  ULDC.64 UR10, c[0x0][0x2c0] ;  /* 0x0000b000000a7ab9 */ /* 0x000fe20000000a00 */
[----:B------:R-:W-:Y:S02]  /*bfb0*/  UIADD3 UR21, UR9, UR7, URZ ;  /* 0x0000000709157290 */ /* 0x000fe4000fffe03f */
[----:B------:R-:W-:Y:S01]  /*bfc0*/  ULEA UR20, UP0, UR6, UR10, 0x2 ;  /* 0x0000000a06147291 */ /* 0x000fe2000f80103f */
[----:B------:R-:W-:Y:S01]  /*bfd0*/  UMOV UR22, UR17 ;  /* 0x0000001100167c82 */ /* 0x000fe20008000000 */
[----:B------:R-:W-:Y:S02]  /*bfe0*/  UMOV UR4, URZ ;  /* 0x0000003f00047c82 */ /* 0x000fe40008000000 */
[----:B------:R-:W-:Y:S02]  /*bff0*/  ULEA.HI.X UR21, UR6, UR11, UR21, 0x2, UP0 ;  /* 0x0000000b06157291 */ /* 0x000fe400080f1415 */
[----:B------:R-:W-:-:S04]  /*c000*/  UIADD3 UR20, UP0, UR20, 0x3000, URZ ;  /* 0x0000300014147890 */ /* 0x000fc8000ff1e03f */
[----:B------:R-:W-:-:S12]  /*c010*/  UIADD3.X UR21, URZ, UR21, URZ, UP0, !UPT ;  /* 0x000000153f157290 */ /* 0x000fd800087fe43f */
.L_x_2643:
[----:B------:R-:W-:Y:S01]  /*c020*/  UIMAD UR23, UR14, UR17, URZ ;  /* 0x000000110e1772a4 */ /* 0x000fe2000f8e023f */
[----:B------:R-:W-:Y:S01]  /*c030*/  ISETP.NE.AND P2, PT, R0, RZ, PT ;  /* 0x000000ff0000720c */ /* 0x000fe20003f45270 */
[----:B------:R-:W-:Y:S01]  /*c040*/  ULDC.64 UR10, c[0x0][0x768] ;  /* 0x0001da00000a7ab9 */ /* 0x000fe20000000a00 */
[----:B------:R-:W-:Y:S01]  /*c050*/  UIMAD UR28, UR17, 0x60, UR12 ;  /* 0x00000060111c78a4 */ /* 0x000fe2000f8e020c */
        /* <DEDUP_REMOVED lines=8> */
[----:B------:R-:W-:-:S04]  /*c0e0*/  USHF.R.S32.HI UR18, URZ, 0x1f, UR28 ;  /* 0x0000001f3f127899 */ /* 0x000fc8000801141c */
[----:B------:R-:W-:-:S04]  /*c0f0*/  ULEA.HI UR18, UR18, UR28, URZ, 0x7 ;  /* 0x0000001c12127291 */ /* 0x000fc8000f8f383f */
[----:B------:R-:W-:-:S04]  /*c100*/  USHF.R.S32.HI UR18, URZ, 0x7, UR18 ;  /* 0x000000073f127899 */ /* 0x000fc80008011412 */
[----:B------:R-:W-:-:S04]  /*c110*/  UISETP.LT.AND UP0, UPT, UR16, UR18, UPT ;  /* 0x000000121000728c */ /* 0x000fc8000bf01270 */
[----:B------:R-:W-:-:S06]  /*c120*/  USEL UR18, UR16, UR18, UP0 ;  /* 0x0000001210127287 */ /* 0x000fcc0008000000 */
[----:B------:R-:W-:-:S07]  /*c130*/  VIADD R5, R8, UR18 ;  /* 0x0000001208057c36 */ /* 0x000fce0008000000 */
.L_x_2621:
[----:B------:R-:W2:Y:S04]  /*c140*/  LDG.E.STRONG.GPU R4, desc[UR36][R2.64] ;  /* 0x0000002402047981 */ /* 0x000ea8000c1ef900 */
[----:B--2---:R-:W-:Y:S01]  /*c150*/  CCTL.IVALL ;  /* 0x00000000ff00798f */ /* 0x004fe20002000000 */
[----:B------:R-:W-:Y:S05]  /*c160*/  YIELD ;  /* 0x0000000000007946 */ /* 0x000fea0003800000 */
[----:B------:R-:W-:-:S13]  /*c170*/  ISETP.NE.AND P1, PT, R4, R5, PT ;  /* 0x000000050400720c */ /* 0x000fda0003f25270 */
[----:B------:R-:W-:Y:S05]  /*c180*/  @P1 BRA `(.L_x_2621) ;  /* 0xfffffffc00ec1947 */ /* 0x000fea000383ffff */
.L_x_2620:
[----:B------:R-:W-:Y:S05]  /*c190*/  BSYNC B0 ;  /* 0x0000000000007941 */ /* 0x000fea0003800000 */
.L_x_2619:
[----:B------:R-:W-:-:S03]  /*c1a0*/  UMOV UR18, 0xffffffff ;  /* 0xffffffff00127882 */ /* 0x000fc60000000000 */
[----:B------:R-:W-:Y:S05]  /*c1b0*/  BRA.DIV UR18, `(.L_x_2622) ;  /* 0x0000002a12d47947 */ /* 0x000fea000b800000 */
[----:B------:R-:W-:Y:S01]  /*c1c0*/  NOP ;  /* 0x0000000000007918 */ /* 0x000fe20000000000 */
.L_x_2681:
[----:B------:R-:W-:Y:S05]  /*c1d0*/  WARPSYNC.ALL ;  /* 0x0000000000007948 */ /* 0x000fea0003800000 */
[----:B------:R-:W-:Y:S06]  /*c1e0*/  BAR.SYNC.DEFER_BLOCKING 0xd, 0xa0 ;  /* 0x0342800000007b1d */ /* 0x000fec0000010000 */
[----:B------:R-:W-:Y:S04]  /*c1f0*/  BSSY B0, `(.L_x_2623) ;  /* 0x0000011000007945 */ /* 0x000fe80003800000 */
[----:B------:R-:W-:Y:S05]  /*c200*/  @!P0 BRA `(.L_x_2624) ;  /* 0x00000000003c8947 */ /* 0x000fea0003800000 */
[----:B------:R-:W1:Y:S01]  /*c210*/  S2UR UR24, SR_CgaCtaId ;  /* 0x00000000001879c3 */ /* 0x000e620000008800 */
[----:B------:R-:W-:Y:S01]  /*c220*/  UIMAD UR18, UR17, 0x1800, URZ ;  /* 0x00001800111278a4 */ /* 0x000fe2000f8e023f */
        /* <DEDUP_REMOVED lines=13> */
.L_x_2624:
[----:B------:R-:W-:Y:S05]  /*c300*/  BSYNC B0 ;  /* 0x0000000000007941 */ /* 0x000fea0003800000 */
.L_x_2623:
[----:B------:R-:W-:Y:S01]  /*c310*/  UIMAD UR18, UR22, 0x1800, UR4 ;  /* 0x00001800161278a4 */ /* 0x000fe2000f8e0204 */
        /* <DEDUP_REMOVED lines=14> */
.L_x_2626:
[----:B------:R-:W-:Y:S05]  /*c400*/  BSYNC B0 ;  /* 0x0000000000007941 */ /* 0x000fea0003800000 */
.L_x_2625:
[----:B------:R-:W-:Y:S06]  /*c410*/  BAR.ARV 0xa, 0xa0 ;  /* 0x0282800000007b1d */ /* 0x000fec0000002000 */
[----:B------:R-:W-:Y:S04]  /*c420*/  BSSY B0, `(.L_x_2627) ;  /* 0x0000003000007945 */ /* 0x000fe80003800000 */
[----:B------:R-:W-:Y:S05]  /*c430*/  @!P0 BRA `(.L_x_2628) ;  /* 0x0000000000048947 */ /* 0x000fea0003800000 */
[----:B------:R-:W-:-:S04]  /*c440*/  DEPBAR.LE SB0, 0x0 ;  /* 0x000080000000791a */ /* 0x000fc80000000000 */
.L_x_2628:
[----:B------:R-:W-:Y:S05]  /*c450*/  BSYNC B0 ;  /* 0x0000000000007941 */ /* 0x000fea0003800000 */
.L_x_2627:
        /* <DEDUP_REMOVED lines=19> */
.L_x_2630:
[----:B------:R-:W-:Y:S05]  /*c590*/  BSYNC B0 ;  /* 0x0000000000007941 */ /* 0x000fea0003800000 */
.L_x_2629:
        /* <DEDUP_REMOVED lines=9> */
[----:B------:R-:W-:-:S04]  /*c630*/  UIADD3 UR10, UR28, 0x60, URZ ;  /* 0x000000601c0a7890 */ /* 0x000fc8000fffe03f */
[----:B------:R-:W-:-:S04]  /*c640*/  USHF.R.S32.HI UR11, URZ, 0x1f, UR10 ;  /* 0x0000001f3f0b7899 */ /* 0x000fc8000801140a */
[----:B------:R-:W-:-:S04]  /*c650*/  ULEA.HI UR11, UR11, UR10, URZ, 0x7 ;  /* 0x0000000a0b0b7291 */ /* 0x000fc8000f8f383f */
[----:B------:R-:W-:-:S04]  /*c660*/  USHF.R.S32.HI UR11, URZ, 0x7, UR11 ;  /* 0x000000073f0b7899 */ /* 0x000fc8000801140b */
[----:B------:R-:W-:-:S04]  /*c670*/  UISETP.LT.AND UP0, UPT, UR16, UR11, UPT ;  /* 0x0000000b1000728c */ /* 0x000fc8000bf01270 */
[----:B------:R-:W-:-:S06]  /*c680*/  USEL UR11, UR16, UR11, UP0 ;  /* 0x0000000b100b7287 */ /* 0x000fcc0008000000 */
[----:B------:R-:W-:-:S07]  /*c690*/  VIADD R5, R8, UR11 ;  /* 0x0000000b08057c36 */ /* 0x000fce0008000000 */
.L_x_2633:
[----:B------:R-:W2:Y:S04]  /*c6a0*/  LDG.E.STRONG.GPU R4, desc[UR36][R2.64] ;  /* 0x0000002402047981 */ /* 0x000ea8000c1ef900 */
[----:B--2---:R-:W-:Y:S01]  /*c6b0*/  CCTL.IVALL ;  /* 0x00000000ff00798f */ /* 0x004fe20002000000 */
[----:B------:R-:W-:Y:S05]  /*c6c0*/  YIELD ;  /* 0x0000000000007946 */ /* 0x000fea0003800000 */
[----:B------:R-:W-:-:S13]  /*c6d0*/  ISETP.NE.AND P1, PT, R4, R5, PT ;  /* 0x000000050400720c */ /* 0x000fda0003f25270 */
[----:B------:R-:W-:Y:S05]  /*c6e0*/  @P1 BRA `(.L_x_2633) ;  /* 0xfffffffc00ec1947 */ /* 0x000fea000383ffff */
.L_x_2632:
[----:B------:R-:W-:Y:S05]  /*c6f0*/  BSYNC B0 ;  /* 0x0000000000007941 */ /* 0x000fea0003800000 */
.L_x_2631:
[----:B------:R-:W-:-:S03]  /*c700*/  UMOV UR10, 0xffffffff ;  /* 0xffffffff000a7882 */ /* 0x000fc60000000000 */
[----:B------:R-:W-:Y:S05]  /*c710*/  BRA.DIV UR10, `(.L_x_2634) ;  /* 0x000000260a987947 */ /* 0x000fea000b800000 */
[----:B------:R-:W-:Y:S01]  /*c720*/  NOP ;  /* 0x0000000000007918 */ /* 0x000fe20000000000 */
.L_x_2684:
        /* <DEDUP_REMOVED lines=15> */
.L_x_2636:
[----:B------:R-:W-:Y:S05]  /*c820*/  BSYNC B0 ;  /* 0x0000000000007941 */ /* 0x000fea0003800000 */
.L_x_2635:
        /* <DEDUP_REMOVED lines=15> */
.L_x_2638:
[----:B------:R-:W-:Y:S05]  /*c920*/  BSYNC B0 ;  /* 0x0000000000007941 */ /* 0x000fea0003800000 */
.L_x_2637:
[----:B------:R-:W-:Y:S06]  /*c930*/  BAR.ARV 0xa, 0xa0 ;  /* 0x0282800000007b1d */ /* 0x000fec0000002000 */
[----:B------:R-:W-:Y:S04]  /*c940*/  BSSY B0, `(.L_x_2639) ;  /* 0x0000003000007945 */ /* 0x000fe80003800000 */
[----:B------:R-:W-:Y:S05]  /*c950*/  @!P0 BRA `(.L_x_2640) ;  /* 0x0000000000048947 */ /* 0x000fea0003800000 */
[----:B------:R-:W-:-:S04]  /*c960*/  DEPBAR.LE SB0, 0x0 ;  /* 0x000080000000791a */ /* 0x000fc80000000000 */
.L_x_2640:
[----:B------:R-:W-:Y:S05]  /*c970*/  BSYNC B0 ;  /* 0x0000000000007941 */ /* 0x000fea0003800000 */
.L_x_2639:
        /* <DEDUP_REMOVED lines=19> */
.L_x_2642:
[----:B------:R-:W-:Y:S05]  /*cab0*/  BSYNC B0 ;  /* 0x0000000000007941 */ /* 0x000fea0003800000 */
.L_x_2641:
[----:B------:R-:W-:Y:S02]  /*cac0*/  UIADD3 UR17, UR17, 0x2, URZ ;  /* 0x0000000211117890 */ /* 0x000fe4000fffe03f */
[----:B------:R-:W-:Y:S02]  /*cad0*/  UIADD3 UR4, UR4, 0x3000, URZ ;  /* 0x0000300004047890 */ /* 0x000fe4000fffe03f */
[----:B------:R-:W-:-:S06]  /*cae0*/  UISETP.GE.AND UP0, UPT, UR17, UR5, UPT ;  /* 0x000000051100728c */ /* 0x000fcc000bf06270 */
[----:B------:R-:W-:-:S13]  /*caf0*/  PLOP3.LUT P1, PT, PT, PT, UP0, 0x80, 0x0 ;  /* 0x000000000000781c */ /* 0x000fda0003f2f008 */
[----:B------:R-:W-:Y:S05]  /*cb00*/  @!P1 BRA `(.L_x_2643) ;  /* 0xfffffff400449947 */ /* 0x000fea000383ffff */
[----:B------:R-:W-:Y:S05]  /*cb10*/  BRA `(.L_x_2548) ;  /* 0x0000001c00d87947 */ /* 0x000fea0003800000 */
.L_x_2602:
        /* <DEDUP_REMOVED lines=21> */
.L_x_2644:
[----:B------:R-:W-:Y:S01]  /*cc70*/  ULDC UR9, c[0x0][0xb44] ;  /* 0x0002d10000097ab9 */ /* 0x000fe20000000800 */
[----:B------:R-:W-:Y:S01]  /*cc80*/  UMOV UR7, UR8 ;  /* 0x0000000800077c82 */ /* 0x000fe20008000000 */
[----:B------:R-:W-:-:S11]  /*cc90*/  UISETP.NE.AND UP0, UPT, UR9, 0x1, UPT ;  /* 0x000000010900788c */ /* 0x000fd6000bf05270 */
[----:B------:R-:W-:Y:S02]  /*cca0*/  @UP0 ULDC.64 UR10, c[0x0][0xb48] ;  /* 0x0002d200000a0ab9 */ /* 0x000fe40000000a00 */
[----:B------:R-:W-:-:S04]  /*ccb0*/  UIMAD.WIDE.U32 UR4, UR8, UR10, URZ ;  /* 0x0000000a080472a5 */ /* 0x000fc8000f8e003f */
[----:B------:R-:W-:-:S04]  /*ccc0*/  @UP0 USHF.R.U32.HI UR7, URZ, UR11, UR5 ;  /* 0x0000000b3f070299 */ /* 0x000fc80008011605 */
[----:B------:R-:W-:-:S12]  /*ccd0*/  UIMAD UR4, UR7, UR9, URZ ;  /* 0x00000009070472a4 */ /* 0x000fd8000f8e023f */
.L_x_2645:
        /* <DEDUP_REMOVED lines=17> */
[----:B------:R-:W-:Y:S01]  /*cdf0*/  ULOP3.LUT UR7, URZ, UR7, URZ, 0x33, !UPT ;  /* 0x000000073f077292 */ /* 0x000fe2000f8e333f */
[----:B------:R-:W-:-:S03]  /*ce00*/  ULDC UR4, c[0x0][0xb2c] ;  /* 0x0002cb0000047ab9 */ /* 0x000fc60000000800 */
[----:B------:R-:W-:-:S03]  /*ce10*/  UIADD3 UR7, UR7, UR4, URZ ;  /* 0x0000000407077290 */ /* 0x000fc6000fffe03f */
[----:B------:R-:W1:Y:S01]  /*ce20*/  LDC R2, c[0x0][0x290] ;  /* 0x0000a400ff027b82 */ /* 0x000e620000000800 */
[----:B------:R-:W-:Y:S01]  /*ce30*/  USHF.L.U32 UR11, UR7, 0x7, URZ ;  /* 0x00000007070b7899 */ /* 0x000fe2000800063f */
[----:B------:R-:W-:-:S05]  /*ce40*/  ULDC UR4, c[0x0][0x74c] ;  /* 0x0001d30000047ab9 */ /* 0x000fca0000000800 */
        /* <DEDUP_REMOVED lines=56> */
.L_x_2685:
        /* <DEDUP_REMOVED lines=12> */
.L_x_2649:
        /* <DEDUP_REMOVED lines=68> */
[----:B------:R-:W-:Y:S01]  /*d6d0*/  MOV R13, R5 ;  /* 0x00000005000d7202 */ /* 0x000fe20000000f00 */
[----:B------:R-:W-:-:S07]  /*d6e0*/  IMAD.MOV.U32 R8, RZ, RZ, 0x1 ;  /* 0x00000001ff087424 */ /* 0x000fce00078e00ff */
.L_x_2660:
[----:B--23--:R-:W-:-:S04]  /*d6f0*/  SHF.L.U32 R17, R8, 0x1f, RZ ;  /* 0x0000001f08117819 */ /* 0x00cfc800000006ff */
[----:B------:R-:W2:Y:S02]  /*d700*/  SYNCS.PHASECHK.TRANS64.TRYWAIT P1, [R0+URZ+0x26840], R17 ;  /* 0x02684011000075a7 */ /* 0x000ea4000802017f */
[----:B--2---:R-:W-:Y:S05]  /*d710*/  @!P1 BRA `(.L_x_2652) ;  /* 0x0000001400c89947 */ /* 0x004fea0003800000 */
.L_x_2686:
[----:B------:R-:W-:Y:S05]  /*d720*/  @P0 BRA `(.L_x_2653) ;  /* 0x00000000001c0947 */ /* 0x000fea0003800000 */
[----:B------:R-:W3:Y:S01]  /*d730*/  S2R R2, SR_TID.X ;  /* 0x0000000000027919 */ /* 0x000ee20000002100 */
[----:B------:R-:W-:-:S04]  /*d740*/  MOV R3, 0x3180 ;  /* 0x0000318000037802 */ /* 0x000fc80000000f00 */
[----:B------:R4:W-:Y:S01]  /*d750*/  SYNCS.ARRIVE.TRANS64 RZ, [R0+URZ+0x26830], R3 ;  /* 0x0268300300ff79a7 */ /* 0x0009e2000800003f */
[----:B---3--:R-:W-:-:S04]  /*d760*/  LOP3.LUT R2, R2, 0x1f, RZ, 0xc0, !PT ;  /* 0x0000001f02027812 */ /* 0x008fc800078ec0ff */
[----:B------:R-:W-:-:S13]  /*d770*/  ISETP.NE.AND P1, PT, R2, RZ, PT ;  /* 0x000000ff0200720c */ /* 0x000fda0003f25270 */
[----:B----4-:R-:W-:Y:S05]  /*d780*/  @!P1 BRA `(.L_x_2653) ;  /* 0x0000000000049947 */ /* 0x010fea0003800000 */
[----:B------:R-:W-:Y:S01]  /*d790*/  BPT.TRAP 0x1 ;  /* 0x000000040000795c */ /* 0x000fe20000300000 */
.L_x_2653:
        /* <DEDUP_REMOVED lines=29> */
.L_x_2687:
        /* <DEDUP_REMOVED lines=8> */
.L_x_2655:
[----:B------:R-:W3:Y:S01]  /*d9f0*/  LDL.64 R2, [R1] ;  /* 0x0000000001027983 */ /* 0x000ee20000100a00 */
[----:B------:R-:W-:Y:S01]  /*da00*/  VIADD R19, R18, 0x60 ;  /* 0x0000006012137836 */ /* 0x000fe20000000000 */
[----:B------:R-:W-:Y:S02]  /*da10*/  ULDC.64 UR4, c[0x0][0x700] ;  /* 0x0001c00000047ab9 */ /* 0x000fe40000000a00 */
[----:B------:R-:W-:Y:S02]  /*da20*/  MOV R9, UR4 ;  /* 0x0000000400097c02 */ /* 0x000fe40008000f00 */
[----:B---3--:R-:W-:-:S04]  /*da30*/  IADD3 R2, P1, R19, R2, RZ ;  /* 0x0000000213027210 */ /* 0x008fc80007f3e0ff */
[----:B------:R-:W-:-:S04]  /*da40*/  LEA R3, P2, R2, R9, 0x2 ;  /* 0x0000000902037211 */ /* 0x000fc800078410ff */
[----:B------:R-:W-:Y:S02]  /*da50*/  R2UR UR14, R3 ;  /* 0x00000000030e72ca */ /* 0x000fe400000e0000 */
[----:B------:R-:W3:Y:S01]  /*da60*/  LDL R3, [R1+0x8] ;  /* 0x0000080001037983 */ /* 0x000ee20000100800 */
[----:B------:R-:W-:Y:S01]  /*da70*/  SHF.R.S32.HI R20, RZ, 0x1f, R19 ;  /* 0x0000001fff147819 */ /* 0x000fe20000011413 */
[----:B------:R-:W-:Y:S01]  /*da80*/  IMAD.U32 R10, RZ, RZ, UR5 ;  /* 0x00000005ff0a7e24 */ /* 0x000fe2000f8e00ff */
[----:B------:R-:W-:Y:S01]  /*da90*/  R2UR UR8, R0 ;  /* 0x00000000000872ca */ /* 0x000fe200000e0000 */
[----:B------:R-:W-:Y:S01]  /*daa0*/  UMOV UR6, 0x0 ;  /* 0x0000000000067882 */ /* 0x000fe20000000000 */
[----:B------:R-:W-:Y:S01]  /*dab0*/  R2UR UR19, R19 ;  /* 0x00000000131372ca */ /* 0x000fe200000e0000 */
[----:B------:R-:W-:Y:S01]  /*dac0*/  UMOV UR7, 0x14f00000 ;  /* 0x14f0000000077882 */ /* 0x000fe20000000000 */
[----:B------:R-:W-:Y:S01]  /*dad0*/  UMOV UR18, URZ ;  /* 0x0000003f00127c82 */ /* 0x000fe20008000000 */
[----:B------:R-:W-:-:S08]  /*dae0*/  UMOV UR10, 0x18 ;  /* 0x00000018000a7882 */ /* 0x000fd00000000000 */
[----:B------:R-:W-:Y:S02]  /*daf0*/  UIADD3 UR16, UR8, 0x11000, URZ ;  /* 0x0001100008107890 */ /* 0x000fe4000fffe03f */
[----:B------:R-:W-:Y:S02]  /*db00*/  UIADD3 UR17, UR8, 0x26818, URZ ;  /* 0x0002681808117890 */ /* 0x000fe4000fffe03f */
[----:B------:R-:W-:-:S05]  /*db10*/  UIADD3 UR8, UR8, 0x1a200, URZ ;  /* 0x0001a20008087890 */ /* 0x000fca000fffe03f */
[----:B------:R-:W-:Y:S01]  /*db20*/  UMOV UR9, UR17 ;  /* 0x0000001100097c82 */ /* 0x000fe20008000000 */
[----:B---3--:R-:W-:-:S04]  /*db30*/  IADD3.X R3, R20, R3, RZ, P1, !PT ;  /* 0x0000000314037210 */ /* 0x008fc80000ffe4ff */
[----:B------:R-:W-:-:S04]  /*db40*/  LEA.HI.X R2, R2, R10, R3, 0x2, P2 ;  /* 0x0000000a02027211 */ /* 0x000fc800010f1403 */
[----:B------:R-:W-:Y:S02]  /*db50*/  R2UR UR15, R2 ;  /* 0x00000000020f72ca */ /* 0x000fe400000e0000 */
[----:B------:R-:W-:-:S04]  /*db60*/  IADD3 R2, P1, R11, 0xf0, RZ ;  /* 0x000000f00b027810 */ /* 0x000fc80007f3e0ff */
[----:B------:R-:W-:Y:S01]  /*db70*/  R2UR UR4, R2 ;  /* 0x00000000020472ca */ /* 0x000fe200000e0000 */
[----:B------:R-:W-:-:S05]  /*db80*/  IMAD.X R3, RZ, RZ, R12, P1 ;  /* 0x000000ffff037224 */ /* 0x000fca00008e060c */
[----:B------:R-:W-:-:S13]  /*db90*/  R2UR UR5, R3 ;  /* 0x00000000030572ca */ /* 0x000fda00000e0000 */
[----:B------:R3:W-:Y:S01]  /*dba0*/  UTMALDG.4D [UR16], [UR4], desc[UR6] ;  /* 0x00000610040075b4 */ /* 0x0007e20008019000 */
[----:B------:R3:W-:Y:S01]  /*dbb0*/  UBLKCP.S.G [UR8], [UR14], UR10 ;  /* 0x000000080e0073ba */ /* 0x0007e2000800020a */
[----:B------:R-:W4:Y:S02]  /*dbc0*/  SYNCS.PHASECHK.TRANS64.TRYWAIT P1, [R0+URZ+0x26848], R17 ;  /* 0x02684811000075a7 */ /* 0x000f24000802017f */
[----:B---34-:R-:W-:Y:S05]  /*dbd0*/  @!P1 BRA `(.L_x_2656) ;  /* 0x0000001000c09947 */ /* 0x018fea0003800000 */
.L_x_2688:
        /* <DEDUP_REMOVED lines=8> */
.L_x_2657:
        /* <DEDUP_REMOVED lines=23> */
[----:B----45:R-:W-:Y:S05]  /*ddd0*/  @!P1 BRA `(.L_x_2658) ;  /* 0x0000001000549947 */ /* 0x030fea0003800000 */
.L_x_2690:
        /* <DEDUP_REMOVED lines=8> */
.L_x_2659:
[----:B----4-:R-:W4:Y:S04]  /*de60*/  LDL.64 R4, [R1] ;  /* 0x0000000001047983 */ /* 0x010f280000100a00 */
[----:B------:R-:W5:Y:S01]  /*de70*/  LDL R14, [R1+0x8] ;  /* 0x00000800010e7983 */ /* 0x000f620000100800 */
        /* <DEDUP_REMOVED lines=8> */
[----:B------:R-:W-:Y:S01]  /*df00*/  R2UR UR5, R3 ;  /* 0x00000000030572ca */ /* 0x000fe200000e0000 */
[----:B------:R-:W-:-:S04]  /*df10*/  VIADD R13, R13, 0x2 ;  /* 0x000000020d0d7836 */ /* 0x000fc80000000000 */
        /* <DEDUP_REMOVED lines=8> */
[----:B------:R-:W-:Y:S01]  /*dfa0*/  R2UR UR14, R5 ;  /* 0x00000000050e72ca */ /* 0x000fe200000e0000 */
[----:B------:R-:W-:-:S05]  /*dfb0*/  IMAD.U32 R5, RZ, RZ, UR19 ;  /* 0x00000013ff057e24 */ /* 0x000fca000f8e00ff */
[----:B-----5:R-:W-:Y:S02]  /*dfc0*/  LEA.HI.X.SX32 R5, R5, R14, 0x1, P1 ;  /* 0x0000000e05057211 */ /* 0x020fe400008f0eff */
[----:B------:R-:W-:Y:S02]  /*dfd0*/  ISETP.NE.AND P1, PT, R16, RZ, PT ;  /* 0x000000ff1000720c */ /* 0x000fe40003f25270 */
[----:B------:R-:W-:-:S04]  /*dfe0*/  LEA.HI.X R5, R4, R10, R5, 0x2, P2 ;  /* 0x0000000a04057211 */ /* 0x000fc800010f1405 */
[----:B------:R-:W-:-:S13]  /*dff0*/  R2UR UR15, R5 ;  /* 0x00000000050f72ca */ /* 0x000fda00000e0000 */
[----:B------:R1:W-:Y:S02]  /*e000*/  UBLKCP.S.G [UR8], [UR14], UR10 ;  /* 0x000000080e0073ba */ /* 0x0003e4000800020a */
[----:B-1----:R-:W-:Y:S05]  /*e010*/  @P1 BRA `(.L_x_2660) ;  /* 0xfffffff400b41947 */ /* 0x002fea000383ffff */
.L_x_2651:
[----:B-1----:R-:W4:Y:S04]  /*e020*/  LDL.LU R4, [R1+0x18] ;  /* 0x0000180001047983 */ /* 0x002f280000300800 */
[----:B------:R1:W5:Y:S01]  /*e030*/  LDL R5, [R1+0x1c] ;  /* 0x00001c0001057983 */ /* 0x0003620000100800 */
[----:B----4-:R-:W-:-:S13]  /*e040*/  ISETP.NE.AND P1, PT, R4, RZ, PT ;  /* 0x000000ff0400720c */ /* 0x010fda0003f25270 */
[----:B-1----:R-:W-:Y:S05]  /*e050*/  @!P1 BRA `(.L_x_2650) ;  /* 0x0000000400249947 */ /* 0x002fea0003800000 */
[----:B------:R-:W-:-:S04]  /*e060*/  SHF.L.U32 R14, R8, 0x1f, RZ ;  /* 0x0000001f080e7819 */ /* 0x000fc800000006ff */
[----:B------:R-:W1:Y:S02]  /*e070*/  SYNCS.PHASECHK.TRANS64.TRYWAIT P1, [R0+URZ+0x26840], R14 ;  /* 0x0268400e000075a7 */ /* 0x000e64000802017f */
[----:B-1----:R-:W-:Y:S05]  /*e080*/  @!P1 BRA `(.L_x_2661) ;  /* 0x0000000c00c09947 */ /* 0x002fea0003800000 */
.L_x_2691:
[----:B------:R-:W-:Y:S05]  /*e090*/  @P0 BRA `(.L_x_2662) ;  /* 0x00000000001c0947 */ /* 0x000fea0003800000 */
[----:B------:R-:W4:Y:S02]  /*e0a0*/  S2R R4, SR_TID.X ;  /* 0x0000000000047919 */ /* 0x000f240000002100 */
[----:B----45:R-:W-:Y:S02]  /*e0b0*/  LOP3.LUT R5, R4, 0x1f, RZ, 0xc0, !PT ;  /* 0x0000001f04057812 */ /* 0x030fe400078ec0ff */
[----:B------:R-:W-:Y:S02]  /*e0c0*/  MOV R4, 0x3180 ;  /* 0x0000318000047802 */ /* 0x000fe40000000f00 */
[----:B------:R-:W-:Y:S02]  /*e0d0*/  ISETP.NE.AND P1, PT, R5, RZ, PT ;  /* 0x000000ff0500720c */ /* 0x000fe40003f25270 */
[----:B------:R4:W-:Y:S11]  /*e0e0*/  SYNCS.ARRIVE.TRANS64 RZ, [R0+URZ+0x26830], R4 ;  /* 0x0268300400ff79a7 */ /* 0x0009f6000800003f */
[----:B----4-:R-:W-:Y:S05]  /*e0f0*/  @!P1 BRA `(.L_x_2662) ;  /* 0x0000000000049947 */ /* 0x010fea0003800000 */
[----:B------:R-:W-:Y:S01]  /*e100*/  BPT.TRAP 0x1 ;  /* 0x000000040000795c */ /* 0x000fe20000300000 */
.L_x_2662:
        /* <DEDUP_REMOVED lines=24> */
[----:B------:R-:W1:Y:S02]  /*e290*/  SYNCS.PHASECHK.TRANS64.TRYWAIT P1, [R0+URZ+0x26828], R14 ;  /* 0x0268280e000075a7 */ /* 0x000e64000802017f */
[----:B-1--4-:R-:W-:Y:S05]  /*e2a0*/  @!P1 BRA `(.L_x_2663) ;  /* 0x0000000c004c9947 */ /* 0x012fea0003800000 */
.L_x_2692:
[----:B------:R-:W-:Y:S05]  /*e2b0*/  @P0 BRA `(.L_x_2664) ;  /* 0x00000000001c0947 */ /* 0x000fea0003800000 */
[----:B------:R-:W4:Y:S01]  /*e2c0*/  S2R R4, SR_TID.X ;  /* 0x0000000000047919 */ /* 0x000f220000002100 */
[----:B------:R-:W-:-:S04]  /*e2d0*/  MOV R5, 0x3180 ;  /* 0x0000318000057802 */ /* 0x000fc80000000f00 */
[----:B------:R1:W-:Y:S01]  /*e2e0*/  SYNCS.ARRIVE.TRANS64 RZ, [R0+URZ+0x26818], R5 ;  /* 0x0268180500ff79a7 */ /* 0x0003e2000800003f */
[----:B----4-:R-:W-:-:S04]  /*e2f0*/  LOP3.LUT R4, R4, 0x1f, RZ, 0xc0, !PT ;  /* 0x0000001f04047812 */ /* 0x010fc800078ec0ff */
[----:B------:R-:W-:-:S13]  /*e300*/  ISETP.NE.AND P0, PT, R4, RZ, PT ;  /* 0x000000ff0400720c */ /* 0x000fda0003f05270 */
[----:B-1----:R-:W-:Y:S05]  /*e310*/  @!P0 BRA `(.L_x_2664) ;  /* 0x0000000000048947 */ /* 0x002fea0003800000 */
[----:B------:R-:W-:Y:S01]  /*e320*/  BPT.TRAP 0x1 ;  /* 0x000000040000795c */ /* 0x000fe20000300000 */
.L_x_2664:
        /* <DEDUP_REMOVED lines=14> */
[----:B------:R-:W-:-:S04]  /*e410*/  MOV R2, 0x1 ;  /* 0x0000000100027802 */ /* 0x000fc80000000f00 */
[----:B------:R-:W-:Y:S02]  /*e420*/  UMOV UR9, UR17 ;  /* 0x0000001100097c82 */ /* 0x000fe40008000000 */
[----:B------:R1:W-:Y:S01]  /*e430*/  UTMALDG.4D [UR16], [UR4], desc[UR6] ;  /* 0x00000610040075b4 */ /* 0x0003e20008019000 */
[----:B----4-:R-:W-:Y:S01]  /*e440*/  IMAD.U32 R5, RZ, RZ, UR19 ;  /* 0x00000013ff057e24 */ /* 0x010fe2000f8e00ff */
[----:B------:R-:W-:-:S04]  /*e450*/  IADD3 R4, P0, R4, UR19, RZ ;  /* 0x0000001304047c10 */ /* 0x000fc8000ff1e0ff */
        /* <DEDUP_REMOVED lines=9> */
.L_x_2650:
[----:B------:R-:W4:Y:S01]  /*e4f0*/  LDL R3, [R1+0x10] ;  /* 0x0000100001037983 */ /* 0x000f220000100800 */
[----:B------:R-:W1:Y:S02]  /*e500*/  S2R R2, SR_TID.X ;  /* 0x0000000000027919 */ /* 0x000e640000002100 */
[----:B-1----:R-:W-:-:S04]  /*e510*/  LOP3.LUT R2, R2, 0x7f, RZ, 0xc0, !PT ;  /* 0x0000007f02027812 */ /* 0x002fc800078ec0ff */
[----:B------:R-:W-:Y:S01]  /*e520*/  ISETP.NE.AND P1, PT, R2, RZ, PT ;  /* 0x000000ff0200720c */ /* 0x000fe20003f25270 */
[----:B----4-:R-:W-:Y:S01]  /*e530*/  IMAD R4, R3, 0x8, R0 ;  /* 0x0000000803047824 */ /* 0x010fe200078e0200 */
[----:B------:R-:W-:-:S04]  /*e540*/  SHF.L.U32 R3, R8, 0x1f, RZ ;  /* 0x0000001f08037819 */ /* 0x000fc800000006ff */
[----:B------:R-:W1:Y:S02]  /*e550*/  SYNCS.PHASECHK.TRANS64.TRYWAIT P0, [R4+URZ+0x26840], R3 ;  /* 0x02684003040075a7 */ /* 0x000e64000800017f */
[----:B-1----:R-:W-:Y:S05]  /*e560*/  @!P0 BRA `(.L_x_2665) ;  /* 0x0000000800b08947 */ /* 0x002fea0003800000 */
.L_x_2693:
[----:B------:R-:W-:Y:S05]  /*e570*/  @P1 BRA `(.L_x_2666) ;  /* 0x0000000000181947 */ /* 0x000fea0003800000 */
[----:B------:R-:W4:Y:S01]  /*e580*/  S2R R2, SR_TID.X ;  /* 0x0000000000027919 */ /* 0x000f220000002100 */
[----:B-1----:R-:W-:-:S04]  /*e590*/  MOV R3, 0x3180 ;  /* 0x0000318000037802 */ /* 0x002fc80000000f00 */
[----:B------:R1:W-:Y:S01]  /*e5a0*/  SYNCS.ARRIVE.TRANS64 RZ, [R4+URZ+0x26830], R3 ;  /* 0x0268300304ff79a7 */ /* 0x0003e2000800003f */
[----:B----4-:R-:W-:-:S13]  /*e5b0*/  LOP3.LUT P0, RZ, R2, 0x1f, RZ, 0xc0, !PT ;  /* 0x0000001f02ff7812 */ /* 0x010fda000780c0ff */
[----:B-1----:R-:W-:Y:S05]  /*e5c0*/  @!P0 BRA `(.L_x_2666) ;  /* 0x0000000000048947 */ /* 0x002fea0003800000 */
[----:B------:R-:W-:Y:S01]  /*e5d0*/  BPT.TRAP 0x1 ;  /* 0x000000040000795c */ /* 0x000fe20000300000 */
.L_x_2666:
        /* <DEDUP_REMOVED lines=10> */
[----:B------:R-:W-:Y:S01]  /*e680*/  IMAD.U32 R10, RZ, RZ, UR19 ;  /* 0x00000013ff0a7e24 */ /* 0x000fe2000f8e00ff */
[----:B------:R-:W-:Y:S02]  /*e690*/  IADD3 R6, P0, R6, UR19, RZ ;  /* 0x0000001306067c10 */ /* 0x000fe4000ff1e0ff */
[----:B------:R-:W-:Y:S02]  /*e6a0*/  UMOV UR9, UR17 ;  /* 0x0000001100097c82 */ /* 0x000fe40008000000 */
[----:B------:R-:W-:Y:S02]  /*e6b0*/  LEA.HI.X.SX32 R21, R10, R21, 0x1, P0 ;  /* 0x000000150a157211 */ /* 0x000fe400000f0eff */
[----:B-1----:R-:W-:-:S04]  /*e6c0*/  LEA R2, P0, R6, R2, 0x2 ;  /* 0x0000000206027211 */ /* 0x002fc800078010ff */
[----:B------:R-:W-:Y:S02]  /*e6d0*/  LEA.HI.X R3, R6, R3, R21, 0x2, P0 ;  /* 0x0000000306037211 */ /* 0x000fe400000f1415 */
[----:B------:R-:W-:Y:S02]  /*e6e0*/  IADD3 R11, P0, R11, 0x1f0, RZ ;  /* 0x000001f00b0b7810 */ /* 0x000fe40007f1e0ff */
[----:B------:R-:W-:Y:S02]  /*e6f0*/  R2UR UR14, R2 ;  /* 0x00000000020e72ca */ /* 0x000fe400000e0000 */
[----:B------:R-:W-:Y:S01]  /*e700*/  R2UR UR4, R11 ;  /* 0x000000000b0472ca */ /* 0x000fe200000e0000 */
[----:B------:R-:W-:Y:S01]  /*e710*/  IMAD.X R12, RZ, RZ, R12, P0 ;  /* 0x000000ffff0c7224 */ /* 0x000fe200000e060c */
[----:B------:R-:W-:-:S04]  /*e720*/  R2UR UR15, R3 ;  /* 0x00000000030f72ca */ /* 0x000fc800000e0000 */
[----:B------:R-:W-:Y:S01]  /*e730*/  R2UR UR5, R12 ;  /* 0x000000000c0572ca */ /* 0x000fe200000e0000 */
[C---:B----4-:R-:W-:Y:S01]  /*e740*/  IMAD R4, R9.reuse, 0x3000, R0 ;  /* 0x0000300009047824 */ /* 0x050fe200078e0200 */
[----:B--23--:R-:W-:-:S04]  /*e750*/  LEA R0, R9, R0, 0x9 ;  /* 0x0000000009007211 */ /* 0x00cfc800078e48ff */
[----:B------:R-:W-:Y:S02]  /*e760*/  R2UR UR16, R4 ;  /* 0x00000000041072ca */ /* 0x000fe400000e0000 */
[----:B------:R-:W-:Y:S02]  /*e770*/  R2UR UR8, R0 ;  /* 0x00000000000872ca */ /* 0x000fe400000e0000 */
[----:B------:R-:W-:-:S04]  /*e780*/  IADD3 R0, R9, 0x1, RZ ;  /* 0x0000000109007810 */ /* 0x000fc80007ffe0ff */
        /* <DEDUP_REMOVED lines=9> */
.L_x_2647:
[----:B------:R-:W-:Y:S05]  /*e820*/  BSYNC B0 ;  /* 0x0000000000007941 */ /* 0x000fea0003800000 */
.L_x_2646:
[----:B------:R-:W-:-:S03]  /*e830*/  UMOV UR4, 0xffffffff ;  /* 0xffffffff00047882 */ /* 0x000fc60000000000 */
[----:B------:R-:W-:Y:S05]  /*e840*/  BRA.DIV UR4, `(.L_x_2667) ;  /* 0x0000000a040c7947 */ /* 0x000fea000b800000 */
[----:B------:R-:W-:-:S13]  /*e850*/  ELECT P6, URZ, PT ;  /* 0x00000000003f782f */ /* 0x000fda00038c0000 */
.L_x_2696:
[----:B------:R-:W-:Y:S05]  /*e860*/  @!P6 BRA `(.L_x_2548) ;  /* 0x000000000084e947 */ /* 0x000fea0003800000 */
[----:B------:R-:W2:Y:S02]  /*e870*/  LDL.LU R2, [R1+0xc] ;  /* 0x00000c0001027983 */ /* 0x000ea40000300800 */
[----:B--2---:R-:W-:-:S04]  /*e880*/  LOP3.LUT R2, R2, 0x2, RZ, 0xfc, !PT ;  /* 0x0000000202027812 */ /* 0x004fc800078efcff */
[----:B------:R-:W-:-:S13]  /*e890*/  ISETP.NE.AND P2, PT, R2, 0x3, PT ;  /* 0x000000030200780c */ /* 0x000fda0003f45270 */
[----:B------:R-:W-:Y:S05]  /*e8a0*/  @!P2 BRA `(.L_x_2668) ;  /* 0x000000000004a947 */ /* 0x000fea0003800000 */
[----:B------:R-:W-:Y:S01]  /*e8b0*/  BPT.TRAP 0x1 ;  /* 0x000000040000795c */ /* 0x000fe20000300000 */
.L_x_2668:
        /* <DEDUP_REMOVED lines=15> */
.L_x_2697:
[----:B------:R-:W2:Y:S02]  /*e9b0*/  SYNCS.PHASECHK.TRANS64.TRYWAIT P0, [R3+URZ], R2 ;  /* 0x00000002030075a7 */ /* 0x000ea4000800017f */
[----:B--2---:R-:W-:Y:S05]  /*e9c0*/  @!P0 BRA `(.L_x_2670) ;  /* 0x0000000400e08947 */ /* 0x004fea0003800000 */
.L_x_2698:
[----:B------:R-:W-:Y:S05]  /*e9d0*/  @!P2 BRA `(.L_x_2671) ;  /* 0x000000000004a947 */ /* 0x000fea0003800000 */
[----:B------:R-:W-:Y:S01]  /*e9e0*/  BPT.TRAP 0x1 ;  /* 0x000000040000795c */ /* 0x000fe20000300000 */
.L_x_2671:
[----:B--2---:R-:W-:-:S05]  /*e9f0*/  VIADD R3, R9, 0x26840 ;  /* 0x0002684009037836 */ /* 0x004fca0000000000 */
[----:B------:R-:W-:-:S04]  /*ea00*/  LEA R5, R0, R3, 0x3 ;  /* 0x0000000300057211 */ /* 0x000fc800078e18ff */
[----:B------:R-:W2:Y:S02]  /*ea10*/  SYNCS.PHASECHK.TRANS64.TRYWAIT P0, [R5+URZ], R4 ;  /* 0x00000004050075a7 */ /* 0x000ea4000800017f */
[----:B--2---:R-:W-:Y:S05]  /*ea20*/  @!P0 BRA `(.L_x_2672) ;  /* 0x0000000400dc8947 */ /* 0x004fea0003800000 */
.L_x_2699:
[----:B------:R-:W-:-:S07]  /*ea30*/  IMAD R3, R6, 0x8, R3 ;  /* 0x0000000806037824 */ /* 0x000fce00078e0203 */
.L_x_2673:
[----:B---3--:R3:W4:Y:S02]  /*ea40*/  SYNCS.PHASECHK.TRANS64.TRYWAIT P0, [R3+URZ], R2 ;  /* 0x00000002030075a7 */ /* 0x008724000800017f */
[----:B----4-:R-:W-:Y:S05]  /*ea50*/  @!P0 NANOSLEEP.SYNCS 0x989680 ;  /* 0x009896800000895d */ /* 0x010fea0003900000 */
[----:B------:R-:W4:Y:S02]  /*ea60*/  @!P0 SYNCS.PHASECHK.TRANS64 P0, [R3+URZ], R2 ;  /* 0x00000002030085a7 */ /* 0x000f24000800007f */
[----:B----4-:R-:W-:Y:S05]  /*ea70*/  @!P0 BRA `(.L_x_2673) ;  /* 0xfffffffc00f08947 */ /* 0x010fea000383ffff */
.L_x_2548:
[----:B------:R-:W-:Y:S05]  /*ea80*/  BSYNC B6 ;  /* 0x0000000000067941 */ /* 0x000fea0003800000 */
.L_x_2543:
[----:B------:R-:W-:Y:S05]  /*ea90*/  EXIT ;  /* 0x000000000000794d */ /* 0x000fea0003800000 */
.L_x_2554:
[----:B------:R-:W-:Y:S01]  /*eaa0*/  MOV R12, RZ ;  /* 0x000000ff000c7202 */ /* 0x000fe20000000f00 */
[----:B------:R-:W-:Y:S01]  /*eab0*/  IMAD.MOV.U32 R11, RZ, RZ, 0x1f ;  /* 0x0000001fff0b7424 */ /* 0x000fe200078e00ff */
[----:B------:R-:W-:-:S07]  /*eac0*/  MOV R15, 0xffffffff ;  /* 0xffffffff000f7802 */ /* 0x000fce0000000f00 */
[----:B------:R-:W-:Y:S05]  /*ead0*/  WARPSYNC.COLLECTIVE R15, `(.L_x_2674) ;  /* 0x000000000f087348 */ /* 0x000fea0003c00000 */
[----:B------:R1:W2:Y:S02]  /*eae0*/  SHFL.IDX P6, R14, R13, R12, R11 ;  /* 0x0000000c0d0e7389 */ /* 0x0002a400000c000b */
[----:B-12---:R-:W-:Y:S01]  /*eaf0*/  ENDCOLLECTIVE ;  /* 0x000000000000791b */ /* 0x006fe20003800000 */
.L_x_2674:
[----:B------:R-:W-:Y:S05]  /*eb00*/  BRA `(.L_x_2675) ;  /* 0xffffff24009c7947 */ /* 0x000fea000383ffff */
.L_x_2556:
[----:B----4-:R4:W1:Y:S02]  /*eb10*/  SYNCS.PHASECHK.TRANS64.TRYWAIT P0, [R17+URZ+0x26800], R2 ;  /* 0x02680002110075a7 */ /* 0x010864000800017f */
[----:B-1----:R-:W-:Y:S05]  /*eb20*/  @!P0 NANOSLEEP.SYNCS 0x989680 ;  /* 0x009896800000895d */ /* 0x002fea0003900000 */
[----:B------:R-:W1:Y:S02]  /*eb30*/  @!P0 SYNCS.PHASECHK.TRANS64 P0, [R17+URZ+0x26800], R2 ;  /* 0x02680002110085a7 */ /* 0x000e64000800007f */
[----:B-1----:R-:W-:Y:S05]  /*eb40*/  @!P0 BRA `(.L_x_2556) ;  /* 0xfffffffc00f08947 */ /* 0x002fea000383ffff */
[----:B------:R-:W-:Y:S05]  /*eb50*/  BRA `(.L_x_2555) ;  /* 0xffffff2400b07947 */ /* 0x000fea000383ffff */
.L_x_2561:
[----:B--2---:R2:W3:Y:S02]  /*eb60*/  SYNCS.PHASECHK.TRANS64.TRYWAIT P1, [R8+URZ+0x26810], R21 ;  /* 0x02681015080075a7 */ /* 0x0044e4000802017f */
[----:B---3--:R-:W-:Y:S05]  /*eb70*/  @!P1 NANOSLEEP.SYNCS 0x989680 ;  /* 0x009896800000995d */ /* 0x008fea0003900000 */
[----:B------:R-:W3:Y:S02]  /*eb80*/  @!P1 SYNCS.PHASECHK.TRANS64 P1, [R8+URZ+0x26810], R21 ;  /* 0x02681015080095a7 */ /* 0x000ee4000802007f */
[----:B---3--:R-:W-:Y:S05]  /*eb90*/  @!P1 BRA `(.L_x_2561) ;  /* 0xfffffffc00f09947 */ /* 0x008fea000383ffff */
[----:B------:R-:W-:Y:S05]  /*eba0*/  BRA `(.L_x_2560) ;  /* 0xffffff2c00ec7947 */ /* 0x000fea000383ffff */
.L_x_2565:
[----:B------:R1:W1:Y:S02]  /*ebb0*/  SYNCS.PHASECHK.TRANS64.TRYWAIT P1, [R8+URZ+0x26830], R21 ;  /* 0x02683015080075a7 */ /* 0x000264000802017f */
[----:B-1----:R-:W-:Y:S05]  /*ebc0*/  @!P1 NANOSLEEP.SYNCS 0x989680 ;  /* 0x009896800000995d */ /* 0x002fea0003900000 */
[----:B------:R-:W1:Y:S02]  /*ebd0*/  @!P1 SYNCS.PHASECHK.TRANS64 P1, [R8+URZ+0x26830], R21 ;  /* 0x02683015080095a7 */ /* 0x000e64000802007f */
[----:B-1----:R-:W-:Y:S05]  /*ebe0*/  @!P1 BRA `(.L_x_2565) ;  /* 0xfffffffc00f09947 */ /* 0x002fea000383ffff */
[----:B------:R-:W-:Y:S05]  /*ebf0*/  BRA `(.L_x_2564) ;  /* 0xffffff3000e87947 */ /* 0x000fea000383ffff */
.L_x_2573:
[----:B--2---:R2:W3:Y:S02]  /*ec00*/  SYNCS.PHASECHK.TRANS64.TRYWAIT P1, [R6+URZ+0x26810], R15 ;  /* 0x0268100f060075a7 */ /* 0x0044e4000802017f */
[----:B---3--:R-:W-:Y:S05]  /*ec10*/  @!P1 NANOSLEEP.SYNCS 0x989680 ;  /* 0x009896800000995d */ /* 0x008fea0003900000 */
[----:B------:R-:W3:Y:S02]  /*ec20*/  @!P1 SYNCS.PHASECHK.TRANS64 P1, [R6+URZ+0x26810], R15 ;  /* 0x0268100f060095a7 */ /* 0x000ee4000802007f */
[----:B---3--:R-:W-:Y:S05]  /*ec30*/  @!P1 BRA `(.L_x_2573) ;  /* 0xfffffffc00f09947 */ /* 0x008fea000383ffff */
[----:B------:R-:W-:Y:S05]  /*ec40*/  BRA `(.L_x_2572) ;  /* 0xffffff7000f47947 */ /* 0x000fea000383ffff */
.L_x_2577:
[----:B------:R1:W1:Y:S02]  /*ec50*/  SYNCS.PHASECHK.TRANS64.TRYWAIT P1, [R6+URZ+0x26830], R15 ;  /* 0x0268300f060075a7 */ /* 0x000264000802017f */
[----:B-1----:R-:W-:Y:S05]  /*ec60*/  @!P1 NANOSLEEP.SYNCS 0x989680 ;  /* 0x009896800000995d */ /* 0x002fea0003900000 */
[----:B------:R-:W1:Y:S02]  /*ec70*/  @!P1 SYNCS.PHASECHK.TRANS64 P1, [R6+URZ+0x26830], R15 ;  /* 0x0268300f060095a7 */ /* 0x000e64000802007f */
[----:B-1----:R-:W-:Y:S05]  /*ec80*/  @!P1 BRA `(.L_x_2577) ;  /* 0xfffffffc00f09947 */ /* 0x002fea000383ffff */
[----:B------:R-:W-:Y:S05]  /*ec90*/  BRA `(.L_x_2576) ;  /* 0xffffff7400e47947 */ /* 0x000fea000383ffff */
.L_x_2609:
[----:B------:R-:W-:Y:S01]  /*eca0*/  BSSY B0, `(.L_x_2676) ;  /* 0x0000005000007945 */ /* 0x000fe20003800000 */
[----:B------:R-:W-:-:S07]  /*ecb0*/  IMAD.MOV.U32 R15, RZ, RZ, -0x1 ;  /* 0xffffffffff0f7424 */ /* 0x000fce00078e00ff */
[----:B------:R-:W-:Y:S05]  /*ecc0*/  WARPSYNC.COLLECTIVE R15, `(.L_x_2677) ;  /* 0x000000000f087348 */ /* 0x000fea0003c00000 */
[----:B------:R-:W-:Y:S01]  /*ecd0*/  NOP ;  /* 0x0000000000007918 */ /* 0x000fe20000000000 */
[----:B------:R-:W-:Y:S01]  /*ece0*/  ENDCOLLECTIVE ;  /* 0x000000000000791b */ /* 0x000fe20003800000 */
.L_x_2677:
[----:B------:R-:W-:Y:S05]  /*ecf0*/  BSYNC B0 ;  /* 0x0000000000007941 */ /* 0x000fea0003800000 */
.L_x_2676:
[----:B------:R-:W-:Y:S05]  /*ed00*/  BRA `(.L_x_2678) ;  /* 0xffffffcc00747947 */ /* 0x000fea000383ffff */
.L_x_2622:
[----:B------:R-:W-:Y:S01]  /*ed10*/  BSSY B0, `(.L_x_2679) ;  /* 0x0000005000007945 */ /* 0x000fe20003800000 */
[----:B------:R-:W-:-:S07]  /*ed20*/  MOV R15, 0xffffffff ;  /* 0xffffffff000f7802 */ /* 0x000fce0000000f00 */
[----:B------:R-:W-:Y:S05]  /*ed30*/  WARPSYNC.COLLECTIVE R15, `(.L_x_2680) ;  /* 0x000000000f087348 */ /* 0x000fea0003c00000 */
[----:B------:R-:W-:Y:S01]  /*ed40*/  NOP ;  /* 0x0000000000007918 */ /* 0x000fe20000000000 */
[----:B------:R-:W-:Y:S01]  /*ed50*/  ENDCOLLECTIVE ;  /* 0x000000000000791b */ /* 0x000fe20003800000 */
.L_x_2680:
[----:B------:R-:W-:Y:S05]  /*ed60*/  BSYNC B0 ;  /* 0x0000000000007941 */ /* 0x000fea0003800000 */
.L_x_2679:
[----:B------:R-:W-:Y:S05]  /*ed70*/  BRA `(.L_x_2681) ;  /* 0xffffffd400147947 */ /* 0x000fea000383ffff */
.L_x_2634:
[----:B------:R-:W-:Y:S01]  /*ed80*/  BSSY B0, `(.L_x_2682) ;  /* 0x0000005000007945 */ /* 0x000fe20003800000 */
[----:B------:R-:W-:-:S07]  /*ed90*/  IMAD.MOV.U32 R15, RZ, RZ, -0x1 ;  /* 0xffffffffff0f7424 */ /* 0x000fce00078e00ff */
[----:B------:R-:W-:Y:S05]  /*eda0*/  WARPSYNC.COLLECTIVE R15, `(.L_x_2683) ;  /* 0x000000000f087348 */ /* 0x000fea0003c00000 */
[----:B------:R-:W-:Y:S01]  /*edb0*/  NOP ;  /* 0x0000000000007918 */ /* 0x000fe20000000000 */
[----:B------:R-:W-:Y:S01]  /*edc0*/  ENDCOLLECTIVE ;  /* 0x000000000000791b */ /* 0x000fe20003800000 */
.L_x_2683:
[----:B------:R-:W-:Y:S05]  /*edd0*/  BSYNC B0 ;  /* 0x0000000000007941 */ /* 0x000fea0003800000 */
.L_x_2682:
[----:B------:R-:W-:Y:S05]  /*ede0*/  BRA `(.L_x_2684) ;  /* 0xffffffd800507947 */ /* 0x000fea000383ffff */
.L_x_2648:
[----:B-1----:R1:W2:Y:S02]  /*edf0*/  SYNCS.PHASECHK.TRANS64.TRYWAIT P1, [R0+URZ+0x26820], R3 ;  /* 0x02682003000075a7 */ /* 0x0022a4000802017f */
[----:B--2---:R-:W-:Y:S05]  /*ee00*/  @!P1 NANOSLEEP.SYNCS 0x989680 ;  /* 0x009896800000995d */ /* 0x004fea0003900000 */
[----:B------:R-:W2:Y:S02]  /*ee10*/  @!P1 SYNCS.PHASECHK.TRANS64 P1, [R0+URZ+0x26820], R3 ;  /* 0x02682003000095a7 */ /* 0x000ea4000802007f */
[----:B--2---:R-:W-:Y:S05]  /*ee20*/  @!P1 BRA `(.L_x_2648) ;  /* 0xfffffffc00f09947 */ /* 0x004fea000383ffff */
[----:B------:R-:W-:Y:S05]  /*ee30*/  BRA `(.L_x_2685) ;  /* 0xffffffe000e47947 */ /* 0x000fea000383ffff */
.L_x_2652:
[----:B--2---:R2:W3:Y:S02]  /*ee40*/  SYNCS.PHASECHK.TRANS64.TRYWAIT P1, [R0+URZ+0x26840], R17 ;  /* 0x02684011000075a7 */ /* 0x0044e4000802017f */
[----:B---3--:R-:W-:Y:S05]  /*ee50*/  @!P1 NANOSLEEP.SYNCS 0x989680 ;  /* 0x009896800000995d */ /* 0x008fea0003900000 */
[----:B------:R-:W3:Y:S02]  /*ee60*/  @!P1 SYNCS.PHASECHK.TRANS64 P1, [R0+URZ+0x26840], R17 ;  /* 0x02684011000095a7 */ /* 0x000ee4000802007f */
[----:B---3--:R-:W-:Y:S05]  /*ee70*/  @!P1 BRA `(.L_x_2652) ;  /* 0xfffffffc00f09947 */ /* 0x008fea000383ffff */
[----:B------:R-:W-:Y:S05]  /*ee80*/  BRA `(.L_x_2686) ;  /* 0xffffffe800247947 */ /* 0x000fea000383ffff */
.L_x_2654:
[----:B-1----:R1:W3:Y:S02]  /*ee90*/  SYNCS.PHASECHK.TRANS64.TRYWAIT P1, [R0+URZ+0x26828], R17 ;  /* 0x02682811000075a7 */ /* 0x0022e4000802017f */
[----:B---3--:R-:W-:Y:S05]  /*eea0*/  @!P1 NANOSLEEP.SYNCS 0x989680 ;  /* 0x009896800000995d */ /* 0x008fea0003900000 */
[----:B------:R-:W3:Y:S02]  /*eeb0*/  @!P1 SYNCS.PHASECHK.TRANS64 P1, [R0+URZ+0x26828], R17 ;  /* 0x02682811000095a7 */ /* 0x000ee4000802007f */
[----:B---3--:R-:W-:Y:S05]  /*eec0*/  @!P1 BRA `(.L_x_2654) ;  /* 0xfffffffc00f09947 */ /* 0x008fea000383ffff */
[----:B------:R-:W-:Y:S05]  /*eed0*/  BRA `(.L_x_2687) ;  /* 0xffffffe800a47947 */ /* 0x000fea000383ffff */
.L_x_2656:
[----:B---3--:R3:W4:Y:S02]  /*eee0*/  SYNCS.PHASECHK.TRANS64.TRYWAIT P1, [R0+URZ+0x26848], R17 ;  /* 0x02684811000075a7 */ /* 0x008724000802017f */
[----:B----4-:R-:W-:Y:S05]  /*eef0*/  @!P1 NANOSLEEP.SYNCS 0x989680 ;  /* 0x009896800000995d */ /* 0x010fea0003900000 */
[----:B------:R-:W4:Y:S02]  /*ef00*/  @!P1 SYNCS.PHASECHK.TRANS64 P1, [R0+URZ+0x26848], R17 ;  /* 0x02684811000095a7 */ /* 0x000f24000802007f */
[----:B----4-:R-:W-:Y:S05]  /*ef10*/  @!P1 BRA `(.L_x_2656) ;  /* 0xfffffffc00f09947 */ /* 0x010fea000383ffff */
[----:B------:R-:W-:Y:S05]  /*ef20*/  BRA `(.L_x_2688) ;  /* 0xffffffec002c7947 */ /* 0x000fea000383ffff */
.L_x_2658:
[----:B------:R-:W-:-:S07]  /*ef30*/  SHF.L.U32 R4, R8, 0x1f, RZ ;  /* 0x0000001f08047819 */ /* 0x000fce00000006ff */
.L_x_2689:
[----:B----4-:R4:W1:Y:S02]  /*ef40*/  SYNCS.PHASECHK.TRANS64.TRYWAIT P1, [R0+URZ+0x26820], R4 ;  /* 0x02682004000075a7 */ /* 0x010864000802017f */
[----:B-1----:R-:W-:Y:S05]  /*ef50*/  @!P1 NANOSLEEP.SYNCS 0x989680 ;  /* 0x009896800000995d */ /* 0x002fea0003900000 */
[----:B------:R-:W1:Y:S02]  /*ef60*/  @!P1 SYNCS.PHASECHK.TRANS64 P1, [R0+URZ+0x26820], R4 ;  /* 0x02682004000095a7 */ /* 0x000e64000802007f */
[----:B-1----:R-:W-:Y:S05]  /*ef70*/  @!P1 BRA `(.L_x_2689) ;  /* 0xfffffffc00f09947 */ /* 0x002fea000383ffff */
[----:B------:R-:W-:Y:S05]  /*ef80*/  BRA `(.L_x_2690) ;  /* 0xffffffec00947947 */ /* 0x000fea000383ffff */
.L_x_2661:
[----:B-1----:R1:W4:Y:S02]  /*ef90*/  SYNCS.PHASECHK.TRANS64.TRYWAIT P1, [R0+URZ+0x26840], R14 ;  /* 0x0268400e000075a7 */ /* 0x002324000802017f */
[----:B----4-:R-:W-:Y:S05]  /*efa0*/  @!P1 NANOSLEEP.SYNCS 0x989680 ;  /* 0x009896800000995d */ /* 0x010fea0003900000 */
[----:B------:R-:W4:Y:S02]  /*efb0*/  @!P1 SYNCS.PHASECHK.TRANS64 P1, [R0+URZ+0x26840], R14 ;  /* 0x0268400e000095a7 */ /* 0x000f24000802007f */
[----:B----4-:R-:W-:Y:S05]  /*efc0*/  @!P1 BRA `(.L_x_2661) ;  /* 0xfffffffc00f09947 */ /* 0x010fea000383ffff */
[----:B------:R-:W-:Y:S05]  /*efd0*/  BRA `(.L_x_2691) ;  /* 0xfffffff0002c7947 */ /* 0x000fea000383ffff */
.L_x_2663:
[----:B-1----:R1:W4:Y:S02]  /*efe0*/  SYNCS.PHASECHK.TRANS64.TRYWAIT P1, [R0+URZ+0x26828], R14 ;  /* 0x0268280e000075a7 */ /* 0x002324000802017f */
[----:B----4-:R-:W-:Y:S05]  /*eff0*/  @!P1 NANOSLEEP.SYNCS 0x989680 ;  /* 0x009896800000995d */ /* 0x010fea0003900000 */
[----:B------:R-:W4:Y:S02]  /*f000*/  @!P1 SYNCS.PHASECHK.TRANS64 P1, [R0+URZ+0x26828], R14 ;  /* 0x0268280e000095a7 */ /* 0x000f24000802007f */
[----:B----4-:R-:W-:Y:S05]  /*f010*/  @!P1 BRA `(.L_x_2663) ;  /* 0xfffffffc00f09947 */ /* 0x010fea000383ffff */
[----:B------:R-:W-:Y:S05]  /*f020*/  BRA `(.L_x_2692) ;  /* 0xfffffff000a07947 */ /* 0x000fea000383ffff */
.L_x_2665:
[----:B-1----:R1:W4:Y:S02]  /*f030*/  SYNCS.PHASECHK.TRANS64.TRYWAIT P0, [R4+URZ+0x26840], R3 ;  /* 0x02684003040075a7 */ /* 0x002324000800017f */
[----:B----4-:R-:W-:Y:S05]  /*f040*/  @!P0 NANOSLEEP.SYNCS 0x989680 ;  /* 0x009896800000895d */ /* 0x010fea0003900000 */
[----:B------:R-:W4:Y:S02]  /*f050*/  @!P0 SYNCS.PHASECHK.TRANS64 P0, [R4+URZ+0x26840], R3 ;  /* 0x02684003040085a7 */ /* 0x000f24000800007f */
[----:B----4-:R-:W-:Y:S05]  /*f060*/  @!P0 BRA `(.L_x_2665) ;  /* 0xfffffffc00f08947 */ /* 0x010fea000383ffff */
[----:B------:R-:W-:Y:S05]  /*f070*/  BRA `(.L_x_2693) ;  /* 0xfffffff4003c7947 */ /* 0x000fea000383ffff */
.L_x_2667:
[----:B------:R-:W-:Y:S01]  /*f080*/  BSSY B0, `(.L_x_2694) ;  /* 0x0000006000007945 */ /* 0x000fe20003800000 */
[----:B------:R-:W-:-:S07]  /*f090*/  MOV R15, 0xffffffff ;  /* 0xffffffff000f7802 */ /* 0x000fce0000000f00 */
[----:B------:R-:W-:Y:S05]  /*f0a0*/  WARPSYNC.COLLECTIVE R15, `(.L_x_2695) ;  /* 0x000000000f0c7348 */ /* 0x000fea0003c00000 */
[----:B------:R-:W-:Y:S02]  /*f0b0*/  ELECT P6, UR62, PT ;  /* 0x00000000003e782f */ /* 0x000fe400038c0000 */
[----:B------:R-:W-:Y:S01]  /*f0c0*/  MOV R14, UR62 ;  /* 0x0000003e000e7c02 */ /* 0x000fe20008000f00 */
[----:B------:R-:W-:Y:S10]  /*f0d0*/  ENDCOLLECTIVE ;  /* 0x000000000000791b */ /* 0x000ff40003800000 */
.L_x_2695:
[----:B------:R-:W-:Y:S05]  /*f0e0*/  BSYNC B0 ;  /* 0x0000000000007941 */ /* 0x000fea0003800000 */
.L_x_2694:
[----:B------:R-:W-:Y:S05]  /*f0f0*/  BRA `(.L_x_2696) ;  /* 0xfffffff400d87947 */ /* 0x000fea000383ffff */
.L_x_2669:
[----:B-1----:R1:W2:Y:S02]  /*f100*/  SYNCS.PHASECHK.TRANS64.TRYWAIT P0, [R7+URZ], R4 ;  /* 0x00000004070075a7 */ /* 0x0022a4000800017f */
[----:B--2---:R-:W-:Y:S05]  /*f110*/  @!P0 NANOSLEEP.SYNCS 0x989680 ;  /* 0x009896800000895d */ /* 0x004fea0003900000 */
[----:B------:R-:W2:Y:S02]  /*f120*/  @!P0 SYNCS.PHASECHK.TRANS64 P0, [R7+URZ], R4 ;  /* 0x00000004070085a7 */ /* 0x000ea4000800007f */
[----:B--2---:R-:W-:Y:S05]  /*f130*/  @!P0 BRA `(.L_x_2669) ;  /* 0xfffffffc00f08947 */ /* 0x004fea000383ffff */
[----:B------:R-:W-:Y:S05]  /*f140*/  BRA `(.L_x_2697) ;  /* 0xfffffff800187947 */ /* 0x000fea000383ffff */
.L_x_2670:
[----:B--2---:R2:W3:Y:S02]  /*f150*/  SYNCS.PHASECHK.TRANS64.TRYWAIT P0, [R3+URZ], R2 ;  /* 0x00000002030075a7 */ /* 0x0044e4000800017f */
[----:B---3--:R-:W-:Y:S05]  /*f160*/  @!P0 NANOSLEEP.SYNCS 0x989680 ;  /* 0x009896800000895d */ /* 0x008fea0003900000 */
[----:B------:R-:W3:Y:S02]  /*f170*/  @!P0 SYNCS.PHASECHK.TRANS64 P0, [R3+URZ], R2 ;  /* 0x00000002030085a7 */ /* 0x000ee4000800007f */
[----:B---3--:R-:W-:Y:S05]  /*f180*/  @!P0 BRA `(.L_x_2670) ;  /* 0xfffffffc00f08947 */ /* 0x008fea000383ffff */
[----:B------:R-:W-:Y:S05]  /*f190*/  BRA `(.L_x_2698) ;  /* 0xfffffff8000c7947 */ /* 0x000fea000383ffff */
.L_x_2672:
[----:B--2---:R2:W3:Y:S02]  /*f1a0*/  SYNCS.PHASECHK.TRANS64.TRYWAIT P0, [R5+URZ], R4 ;  /* 0x00000004050075a7 */ /* 0x0044e4000800017f */
[----:B---3--:R-:W-:Y:S05]  /*f1b0*/  @!P0 NANOSLEEP.SYNCS 0x989680 ;  /* 0x009896800000895d */ /* 0x008fea0003900000 */
[----:B------:R-:W3:Y:S02]  /*f1c0*/  @!P0 SYNCS.PHASECHK.TRANS64 P0, [R5+URZ], R4 ;  /* 0x00000004050085a7 */ /* 0x000ee4000800007f */
[----:B---3--:R-:W-:Y:S05]  /*f1d0*/  @!P0 BRA `(.L_x_2672) ;  /* 0xfffffffc00f08947 */ /* 0x008fea000383ffff */
[----:B------:R-:W-:Y:S05]  /*f1e0*/  BRA `(.L_x_2699) ;  /* 0xfffffff800107947 */ /* 0x000fea000383ffff */
.L_x_2700:
        /* <DEDUP_REMOVED lines=9> */
.L_x_7391:


//--------------------- .text._ZN7cutlass13device_kernelIN5flash11enable_sm90INS1_16FlashAttnBwdSm90INS1_25CollectiveMainloopBwdSm90ILi2ELi2ELi2EN4cute5tupleIJNS5_1CILi1EEES8_S8_EEENS6_IJNS7_ILi96EEENS7_ILi128EEENS7_ILi64EEEEEENS_6half_tEfNS_4arch4Sm90ELb1ELb0ELb1ELb0ELb0ELb1ELb0ELb1ELi2ELi1ELi2ELi2ELb0EEENS1_24CollectiveEpilogueBwdGQAISD_fSG_Li256ELb0ELb0EEENS1_25SingleTileBwdLPTSchedulerILb0ELi128ELb0EEEEEEEEEvNT_6ParamsE --------------------------
	.section	.text._ZN7cutlass13device_kernelIN5flash11enable_sm90INS1_16FlashAttnBwdSm90INS1_25CollectiveMainloopBwdSm90ILi2ELi2ELi2EN4cute5tupleIJNS5_1CILi1EEES8_S8_EEENS6_IJNS7_ILi96EEENS7_ILi128EEENS7_ILi64EEEEEENS_6half_tEfNS_4arch4Sm90ELb1ELb0ELb1ELb0ELb0ELb1ELb0ELb1ELi2ELi1ELi2ELi2ELb0EEENS1_24CollectiveEpilogueBwdGQAISD_fSG_Li256ELb0ELb0EEENS1_25SingleTileBwdLPTSchedulerILb0ELi128ELb0EEEEEEEEEvNT_6ParamsE,"ax",@progbits
	.align	128
.text._ZN7cutlass13device_kernelIN5flash11enable_sm90INS1_16FlashAttnBwdSm90INS1_25CollectiveMainloopBwdSm90ILi2ELi2ELi2EN4cute5tupleIJNS5_1CILi1EEES8_S8_EEENS6_IJNS7_ILi96EEENS7_ILi128EEENS7_ILi64EEEEEENS_6half_tEfNS_4arch4Sm90ELb1ELb0ELb1ELb0ELb0ELb1ELb0ELb1ELi2ELi1ELi2ELi2ELb0EEENS1_24CollectiveEpilogueBwdGQAISD_fSG_Li256ELb0ELb0EEENS1_25SingleTileBwdLPTSchedulerILb0ELi128ELb0EEEEEEEEEvNT_6ParamsE:
        .type           _ZN7cutlass13device_kernelIN5flash11enable_sm90INS1_16FlashAttnBwdSm90INS1_25CollectiveMainloopBwdSm90ILi2ELi2ELi2EN4cute5tupleIJNS5_1CILi1EEES8_S8_EEENS6_IJNS7_ILi96EEENS7_ILi128EEENS7_ILi64EEEEEENS_6half_tEfNS_4arch4Sm90ELb1ELb0ELb1ELb0ELb0ELb1ELb0ELb1ELi2ELi1ELi2ELi2ELb0EEENS1_24CollectiveEpilogueBwdGQAISD_fSG_Li256ELb0ELb0EEENS1_25SingleTileBwdLPTSchedulerILb0ELi128ELb0EEEEEEEEEvNT_6ParamsE,@function
        .size           _ZN7cutlass13device_kernelIN5flash11enable_sm90INS1_16FlashAttnBwdSm90INS1_25CollectiveMainloopBwdSm90ILi2ELi2ELi2EN4cute5tupleIJNS5_1CILi1EEES8_S8_EEENS6_IJNS7_ILi96EEENS7_ILi128EEENS7_ILi64EEEEEENS_6half_tEfNS_4arch4Sm90ELb1ELb0ELb1ELb0ELb0ELb1ELb0ELb1ELi2ELi1ELi2ELi2ELb0EEENS1_24CollectiveEpilogueBwdGQAISD_fSG_Li256ELb0ELb0EEENS1_25SingleTileBwdLPTSchedulerILb0ELi128ELb0EEEEEEEEEvNT_6ParamsE,(.L_x_7392 - _ZN7cutlass13device_kernelIN5flash11enable_sm90INS1_16FlashAttnBwdSm90INS1_25CollectiveMainloopBwdSm90ILi2ELi2ELi2EN4cute5tupleIJNS5_1CILi1EEES8_S8_EEENS6_IJNS7_ILi96EEENS7_ILi128EEENS7_ILi64EEEEEENS_6half_tEfNS_4arch4Sm90ELb1ELb0ELb1ELb0ELb0ELb1ELb0ELb1ELi2ELi1ELi2ELi2ELb0EEENS1_24CollectiveEpilogueBwdGQAISD_fSG_Li256ELb0ELb0EEENS1_25SingleTileBwdLPTSchedulerILb0ELi128ELb0EEEEEEEEEvNT_6ParamsE)
        .other          _ZN7cutlass13device_kernelIN5flash11enable_sm90INS1_16FlashAttnBwdSm90INS1_25CollectiveMainloopBwdSm90ILi2ELi2ELi2EN4cute5tupleIJNS5_1CILi1EEES8_S8_EEENS6_IJNS7_ILi96EEENS7_ILi128EEENS7_ILi64EEEEEENS_6half_tEfNS_4arch4Sm90ELb1ELb0ELb1ELb0ELb0ELb1ELb0ELb1ELi2ELi1ELi2ELi2ELb0EEENS1_24CollectiveEpilogueBwdGQAISD_fSG_Li256ELb0ELb0EEENS1_25SingleTileBwdLPTSchedulerILb0ELi128ELb0EEEEEEEEEvNT_6ParamsE,@"STO_CUDA_ENTRY STV_DEFAULT"
_ZN7cutlass13device_kernelIN5flash11enable_sm90INS1_16FlashAttnBwdSm90INS1_25CollectiveMainloopBwdSm90ILi2ELi2ELi2EN4cute5tupleIJNS5_1CILi1EEES8_S8_EEENS6_IJNS7_ILi96EEENS7_ILi128EEENS7_ILi64EEEEEENS_6half_tEfNS_4arch4Sm90ELb1ELb0ELb1ELb0ELb0ELb1ELb0ELb1ELi2ELi1ELi2ELi2ELb0EEENS1_24CollectiveEpilogueBwdGQAISD_fSG_Li256ELb0ELb0EEENS1_25SingleTileBwdLPTSchedulerILb0ELi128ELb0EEEEEEEEEvNT_6ParamsE:
        /* <DEDUP_REMOVED lines=23> */
.L_x_2702:
[----:B------:R-:W-:Y:S05]  /*0170*/  BSYNC B0 ;  /* 0x0000000000007941 */ /* 0x000fea0003800000 */
.L_x_2701:
        /* <DEDUP_REMOVED lines=34> */
.L_x_2703:
        /* <DEDUP_REMOVED lines=22> */
.L_x_2704:
        /* <DEDUP_REMOVED lines=8> */
.L_x_2707:
        /* <DEDUP_REMOVED lines=24> */
[----:B------:R-:W1:Y:S01]  /*0700*/  LDC R2, c[0x0][0x8e4] ;  /* 0x00023900ff027b82 */ /* 0x000e620000000800 */
[----:B------:R-:W-:Y:S01]  /*0710*/  IMAD.U32 R3, RZ, RZ, UR4 ;  /* 0x00000004ff037e24 */ /* 0x000fe2000f8e00ff */
[----:B-1----:R-:W-:-:S13]  /*0720*/  ISETP.NE.AND P0, PT, R2, 0x1, PT ;  /* 0x000000010200780c */ /* 0x002fda0003f05270 */
[----:B------:R-:W1:Y:S02]  /*0730*/  @P0 LDC.64 R4, c[0x0][0x8e8] ;  /* 0x00023a00ff040b82 */ /* 0x000e640000000a00 */
[----:B-1----:R-:W-:-:S05]  /*0740*/  @P0 IMAD.HI.U32 R0, R4, UR4, RZ ;  /* 0x0000000404000c27 */ /* 0x002fca000f8e00ff */
[----:B------:R-:W-:-:S05]  /*0750*/  @P0 SHF.R.U32.HI R3, RZ, R5, R0 ;  /* 0x00000005ff030219 */ /* 0x000fca0000011600 */
[----:B------:R1:W-:Y:S01]  /*0760*/  STL [R1+0x30], R3 ;  /* 0x0000300301007387 */ /* 0x0003e20000100800 */
[----:B------:R-:W-:Y:S01]  /*0770*/  IMAD R0, R3, R2, RZ ;  /* 0x0000000203007224 */ /* 0x000fe200078e02ff */
[----:B------:R-:W-:Y:S06]  /*0780*/  BRA `(.L_x_2709) ;  /* 0x0000000000207947 */ /* 0x000fec0003800000 */
.L_x_2708:
[----:B------:R-:W1:Y:S01]  /*0790*/  LDC R2, c[0x0][0x8cc] ;  /* 0x00023300ff027b82 */ /* 0x000e620000000800 */
[----:B------:R-:W-:Y:S01]  /*07a0*/  IMAD.U32 R3, RZ, RZ, UR4 ;  /* 0x00000004ff037e24 */ /* 0x000fe2000f8e00ff */
[----:B-1----:R-:W-:-:S13]  /*07b0*/  ISETP.NE.AND P0, PT, R2, 0x1, PT ;  /* 0x000000010200780c */ /* 0x002fda0003f05270 */
[----:B------:R-:W1:Y:S02]  /*07c0*/  @P0 LDC.64 R4, c[0x0][0x8d0] ;  /* 0x00023400ff040b82 */ /* 0x000e640000000a00 */
[----:B-1----:R-:W-:-:S05]  /*07d0*/  @P0 IMAD.HI.U32 R0, R4, UR4, RZ ;  /* 0x0000000404000c27 */ /* 0x002fca000f8e00ff */
[----:B------:R-:W-:-:S05]  /*07e0*/  @P0 SHF.R.U32.HI R3, RZ, R5, R0 ;  /* 0x00000005ff030219 */ /* 0x000fca0000011600 */
[----:B------:R2:W-:Y:S01]  /*07f0*/  STL [R1+0x30], R3 ;  /* 0x0000300301007387 */ /* 0x0005e20000100800 */
[----:B------:R-:W-:-:S07]  /*0800*/  IMAD R0, R3, R2, RZ ;  /* 0x0000000203007224 */ /* 0x000fce00078e02ff */
.L_x_2709:
[----:B------:R-:W3:Y:S01]  /*0810*/  LDC R2, c[0x0][0x8c0] ;  /* 0x00023000ff027b82 */ /* 0x000ee20000000800 */
[----:B------:R-:W-:-:S07]  /*0820*/  IADD3 R0, -R0, UR4, RZ ;  /* 0x0000000400007c10 */ /* 0x000fce000fffe1ff */
[----:B------:R-:W4:Y:S01]  /*0830*/  LDC R7, c[0x0][0x8cc] ;  /* 0x00023300ff077b82 */ /* 0x000f220000000800 */
[----:B---3--:R-:W-:Y:S01]  /*0840*/  ISETP.NE.AND P0, PT, R2, 0x1, PT ;  /* 0x000000010200780c */ /* 0x008fe20003f05270 */
[----:B----4-:R-:W-:-:S12]  /*0850*/  IMAD R4, R7, UR6, R0 ;  /* 0x0000000607047c24 */ /* 0x010fd8000f8e0200 */
[----:B-12---:R-:W1:Y:S01]  /*0860*/  @P0 LDC R3, c[0x0][0x8c4] ;  /* 0x00023100ff030b82 */ /* 0x006e620000000800 */
[----:B------:R-:W-:-:S07]  /*0870*/  MOV R6, R4 ;  /* 0x0000000400067202 */ /* 0x000fce0000000f00 */
[----:B------:R-:W2:Y:S01]  /*0880*/  @P0 LDC R5, c[0x0][0x8c8] ;  /* 0x00023200ff050b82 */ /* 0x000ea20000000800 */
[----:B-1----:R-:W-:-:S05]  /*0890*/  @P0 IMAD.HI.U32 R0, R4, R3, RZ ;  /* 0x0000000304000227 */ /* 0x002fca00078e00ff */
[----:B--2---:R-:W-:-:S04]  /*08a0*/  @P0 SHF.R.U32.HI R6, RZ, R5, R0 ;  /* 0x00000005ff060219 */ /* 0x004fc80000011600 */
[----:B------:R-:W-:Y:S01]  /*08b0*/  ISETP.GE.AND P0, PT, R6, RZ, PT ;  /* 0x000000ff0600720c */ /* 0x000fe20003f06270 */
[----:B------:R1:W-:Y:S01]  /*08c0*/  STL [R1+0x34], R6 ;  /* 0x0000340601007387 */ /* 0x0003e20000100800 */
[----:B------:R-:W-:-:S04]  /*08d0*/  IMAD.MOV R3, RZ, RZ, -R6 ;  /* 0x000000ffff037224 */ /* 0x000fc800078e0a06 */
[----:B------:R-:W-:-:S07]  /*08e0*/  IMAD R0, R2, R3, R4 ;  /* 0x0000000302007224 */ /* 0x000fce00078e0204 */
[----:B-1----:R-:W-:Y:S05]  /*08f0*/  @!P0 BRA `(.L_x_2710) ;  /* 0x000000c8009c8947 */ /* 0x002fea0003800000 */
[----:B------:R-:W2:Y:S01]  /*0900*/  LDL R6, [R1+0x30] ;  /* 0x0000300001067983 */ /* 0x000ea20000100800 */
[----:B------:R-:W2:Y:S01]  /*0910*/  LDC R2, c[0x0][0x280] ;  /* 0x0000a000ff027b82 */ /* 0x000ea20000000800 */
[----:B------:R-:W-:Y:S01]  /*0920*/  ULDC UR4, c[0x0][0x290] ;  /* 0x0000a40000047ab9 */ /* 0x000fe20000000800 */
[----:B------:R-:W-:Y:S01]  /*0930*/  PLOP3.LUT P0, PT, PT, PT, PT, 0x80, 0x0 ;  /* 0x000000000000781c */ /* 0x000fe20003f0f070 */
[----:B------:R1:W-:Y:S01]  /*0940*/  STL [R1+0x38], R0 ;  /* 0x0000380001007387 */ /* 0x0003e20000100800 */
[----:B------:R-:W-:Y:S02]  /*0950*/  CS2R R120, SRZ ;  /* 0x0000000000787805 */ /* 0x000fe4000001ff00 */
[----:B------:R-:W-:Y:S02]  /*0960*/  CS2R R152, SRZ ;  /* 0x0000000000987805 */ /* 0x000fe4000001ff00 */
[----:B------:R-:W-:Y:S02]  /*0970*/  CS2R R122, SRZ ;  /* 0x00000000007a7805 */ /* 0x000fe4000001ff00 */
[----:B------:R-:W-:Y:S01]  /*0980*/  CS2R R124, SRZ ;  /* 0x00000000007c7805 */ /* 0x000fe2000001ff00 */
[----:B------:R-:W3:Y:S01]  /*0990*/  LDC R4, c[0x0][0x74c] ;  /* 0x0001d300ff047b82 */ /* 0x000ee20000000800 */
        /* <DEDUP_REMOVED lines=28> */
[----:B--2---:R-:W-:Y:S01]  /*0b60*/  IMAD R3, R6, 0x80, R2 ;  /* 0x0000008006037824 */ /* 0x004fe200078e0202 */
[----:B------:R-:W-:-:S04]  /*0b70*/  IADD3 R2, R2, 0x5f, RZ ;  /* 0x0000005f02027810 */ /* 0x000fc80007ffe0ff */
[----:B---3--:R-:W-:Y:S01]  /*0b80*/  IADD3 R3, R3, -UR4, -R4 ;  /* 0x8000000403037c10 */ /* 0x008fe2000fffe804 */
[----:B------:R-:W-:-:S04]  /*0b90*/  IMAD.HI R2, R2, 0x2aaaaaab, RZ ;  /* 0x2aaaaaab02027827 */ /* 0x000fc800078e02ff */
        /* <DEDUP_REMOVED lines=30> */
.L_x_2713:
        /* <DEDUP_REMOVED lines=15> */
.L_x_2712:
        /* <DEDUP_REMOVED lines=22> */
.L_x_2715:
        /* <DEDUP_REMOVED lines=15> */
.L_x_2714:
[----:B------:R-:W-:Y:S01]  /*10c0*/  SHF.R.S32.HI R7, RZ, 0x1f, R18 ;  /* 0x0000001fff077819 */ /* 0x000fe20000011412 */
[----:B------:R-:W-:-:S03]  /*10d0*/  UMOV UR4, 0xffffffff ;  /* 0xffffffff00047882 */ /* 0x000fc60000000000 */
[----:B------:R-:W-:-:S04]  /*10e0*/  LEA.HI R0, R7, R18, RZ, 0x7 ;  /* 0x0000001207007211 */ /* 0x000fc800078f38ff */
[----:B------:R-:W-:Y:S01]  /*10f0*/  SHF.R.S32.HI R13, RZ, 0x7, R0 ;  /* 0x00000007ff0d7819 */ /* 0x000fe20000011400 */
[----:B------:R-:W-:Y:S06]  /*1100*/  BRA.DIV UR4, `(.L_x_2716) ;  /* 0x000000c204a07947 */ /* 0x000fec000b800000 */
[----:B------:R1:W2:Y:S02]  /*1110*/  SHFL.IDX PT, R14, R13, RZ, 0x1f ;  /* 0x00001fff0d0e7589 */ /* 0x0002a400000e0000 */
.L_x_2802:
[----:B------:R-:W-:Y:S01]  /*1120*/  SHF.L.U32 R2, RZ, 0x1f, RZ ;  /* 0x0000001fff027819 */ /* 0x000fe200000006ff */
[----:B------:R-:W3:Y:S01]  /*1130*/  LDC R10, c[0x0][0x280] ;  /* 0x0000a000ff0a7b82 */ /* 0x000ee20000000800 */
[----:B------:R-:W-:Y:S02]  /*1140*/  SHF.L.U32 R3, R18, 0x6, RZ ;  /* 0x0000000612037819 */ /* 0x000fe400000006ff */
[CC--:B------:R-:W-:Y:S02]  /*1150*/  LEA.HI R8, R7.reuse, R18.reuse, RZ, 0x5 ;  /* 0x0000001207087211 */ /* 0x0c0fe400078f28ff */
[----:B------:R-:W-:Y:S01]  /*1160*/  LEA.HI R5, R7, R18, RZ, 0x4 ;  /* 0x0000001207057211 */ /* 0x000fe200078f20ff */
[----:B------:R-:W4:Y:S02]  /*1170*/  SYNCS.PHASECHK.TRANS64.TRYWAIT P0, [R17+URZ+0x26800], R2 ;  /* 0x02680002110075a7 */ /* 0x000f24000800017f */
[----:B------:R-:W1:Y:S01]  /*1180*/  LDC R11, c[0x0][0x290] ;  /* 0x0000a400ff0b7b82 */ /* 0x000e620000000800 */
[----:B----4-:R-:W-:Y:S05]  /*1190*/  @P0 BRA `(.L_x_2717) ;  /* 0x0000000000080947 */ /* 0x010fea0003800000 */
[----:B------:R-:W4:Y:S02]  /*11a0*/  SYNCS.PHASECHK.TRANS64.TRYWAIT P0, [R17+URZ+0x26800], R2 ;  /* 0x02680002110075a7 */ /* 0x000f24000800017f */
[----:B----4-:R-:W-:Y:S05]  /*11b0*/  @!P0 BRA `(.L_x_2718) ;  /* 0x000000c000908947 */ /* 0x010fea0003800000 */
.L_x_2717:
[----:B------:R-:W5:Y:S01]  /*11c0*/  LDL R12, [R1+0x30] ;  /* 0x00003000010c7983 */ /* 0x000f620000100800 */
[----:B----4-:R-:W-:Y:S01]  /*11d0*/  SHF.R.S32.HI R2, RZ, 0x5, R8 ;  /* 0x00000005ff027819 */ /* 0x010fe20000011408 */
[----:B------:R-:W-:Y:S01]  /*11e0*/  ULDC UR4, c[0x0][0x74c] ;  /* 0x0001d30000047ab9 */ /* 0x000fe20000000800 */
[----:B------:R-:W-:Y:S01]  /*11f0*/  SHF.R.S32.HI R6, RZ, 0x4, R5 ;  /* 0x00000004ff067819 */ /* 0x000fe20000011405 */
[----:B------:R-:W4:Y:S01]  /*1200*/  LDL R15, [R1+0x2c] ;  /* 0x00002c00010f7983 */ /* 0x000f220000100800 */
[----:B------:R-:W-:Y:S01]  /*1210*/  LOP3.LUT R3, R3, 0x1c0, RZ, 0xc0, !PT ;  /* 0x000001c003037812 */ /* 0x000fe200078ec0ff */
[----:B------:R-:W-:Y:S01]  /*1220*/  IMAD.SHL.U32 R4, R2, 0x10, RZ ;  /* 0x0000001002047824 */ /* 0x000fe200078e00ff */
[----:B------:R-:W-:Y:S02]  /*1230*/  LEA.HI R9, R5, R6, RZ, 0x1 ;  /* 0x0000000605097211 */ /* 0x000fe400078f08ff */
[----:B-1-3--:R-:W-:Y:S02]  /*1240*/  IADD3 R10, -R11, 0x7f, R10 ;  /* 0x0000007f0b0a7810 */ /* 0x00afe40007ffe10a */
[----:B------:R-:W-:-:S02]  /*1250*/  LOP3.LUT R9, R9, 0x7ffffe, RZ, 0xc0, !PT ;  /* 0x007ffffe09097812 */ /* 0x000fc400078ec0ff */
[----:B------:R-:W-:Y:S02]  /*1260*/  LEA.HI R2, R7, R18, RZ, 0x3 ;  /* 0x0000001207027211 */ /* 0x000fe400078f18ff */
[----:B------:R-:W-:Y:S01]  /*1270*/  LOP3.LUT R5, R3, 0x30, R4, 0xf8, !PT ;  /* 0x0000003003057812 */ /* 0x000fe200078ef804 */
[----:B------:R-:W-:Y:S01]  /*1280*/  IMAD.IADD R6, R6, 0x1, -R9 ;  /* 0x0000000106067824 */ /* 0x000fe200078e0a09 */
[----:B------:R-:W-:Y:S02]  /*1290*/  SHF.R.U32.HI R3, RZ, 0x3, R3 ;  /* 0x00000003ff037819 */ /* 0x000fe40000011603 */
[----:B------:R-:W-:Y:S01]  /*12a0*/  LOP3.LUT R4, R5, 0x8, R2, 0xf8, !PT ;  /* 0x0000000805047812 */ /* 0x000fe200078ef802 */
[----:B------:R-:W-:Y:S01]  /*12b0*/  IMAD R6, R13, 0xc, R6 ;  /* 0x0000000c0d067824 */ /* 0x000fe200078e0206 */
[----:B--2---:R-:W-:Y:S02]  /*12c0*/  LEA.HI R2, R14, R14, RZ, 0x1 ;  /* 0x0000000e0e027211 */ /* 0x004fe400078f08ff */
[----:B------:R-:W-:-:S02]  /*12d0*/  LOP3.LUT R3, R4, R3, RZ, 0x3c, !PT ;  /* 0x0000000304037212 */ /* 0x000fc400078e3cff */
[----:B------:R-:W-:Y:S02]  /*12e0*/  LOP3.LUT R5, R2, 0xfffffffe, RZ, 0xc0, !PT ;  /* 0xfffffffe02057812 */ /* 0x000fe400078ec0ff */
[----:B------:R-:W-:Y:S02]  /*12f0*/  LEA R2, R6, R3, 0x9 ;  /* 0x0000000306027211 */ /* 0x000fe400078e48ff */
[----:B------:R-:W-:Y:S01]  /*1300*/  LOP3.LUT R3, R0, 0xffffff80, RZ, 0xc0, !PT ;  /* 0xffffff8000037812 */ /* 0x000fe200078ec0ff */
[----:B------:R-:W-:-:S03]  /*1310*/  IMAD.IADD R5, R14, 0x1, -R5 ;  /* 0x000000010e057824 */ /* 0x000fc600078e0a05 */
[----:B------:R-:W-:-:S04]  /*1320*/  IADD3 R6, R18, -R3, RZ ;  /* 0x8000000312067210 */ /* 0x000fc80007ffe0ff */
[--C-:B------:R-:W-:Y:S01]  /*1330*/  SHF.R.S32.HI R14, RZ, 0x1f, R6.reuse ;  /* 0x0000001fff0e7819 */ /* 0x100fe20000011406 */
[----:B------:R1:W-:Y:S04]  /*1340*/  STL [R1+0x18], R2 ;  /* 0x0000180201007387 */ /* 0x0003e80000100800 */
[----:B------:R2:W-:Y:S01]  /*1350*/  STL [R1+0x1c], R14 ;  /* 0x00001c0e01007387 */ /* 0x0005e20000100800 */
[----:B-1----:R-:W-:-:S04]  /*1360*/  IMAD R2, R13, 0x300, R6 ;  /* 0x000003000d027824 */ /* 0x002fc800078e0206 */
[----:B------:R-:W-:Y:S01]  /*1370*/  IMAD.SHL.U32 R2, R2, 0x4, RZ ;  /* 0x0000000402027824 */ /* 0x000fe200078e00ff */
[----:B------:R-:W-:Y:S01]  /*1380*/  CS2R R120, SRZ ;  /* 0x0000000000787805 */ /* 0x000fe2000001ff00 */
[----:B------:R-:W-:Y:S01]  /*1390*/  IMAD.MOV.U32 R0, RZ, RZ, RZ ;  /* 0x000000ffff007224 */ /* 0x000fe200078e00ff */
[----:B------:R-:W-:Y:S01]  /*13a0*/  CS2R R122, SRZ ;  /* 0x00000000007a7805 */ /* 0x000fe2000001ff00 */
[----:B------:R-:W-:Y:S01]  /*13b0*/  IMAD.MOV.U32 R4, RZ, RZ, RZ ;  /* 0x000000ffff047224 */ /* 0x000fe200078e00ff */
        /* <DEDUP_REMOVED lines=29> */
[----:B------:R-:W-:Y:S01]  /*1590*/  CS2R R182, SRZ ;  /* 0x0000000000b67805 */ /* 0x000fe2000001ff00 */
[----:B------:R-:W-:Y:S02]  /*15a0*/  IMAD R2, R2, 0x4, R17 ;  /* 0x0000000402027824 */ /* 0x000fe400078e0211 */
[----:B-----5:R-:W-:-:S05]  /*15b0*/  IMAD R10, R12, 0x80, R10 ;  /* 0x000000800c0a7824 */ /* 0x020fca00078e020a */
[----:B------:R-:W-:-:S05]  /*15c0*/  IADD3 R10, R10, -UR4, RZ ;  /* 0x800000040a0a7c10 */ /* 0x000fca000fffe0ff */
[----:B------:R-:W-:-:S05]  /*15d0*/  IMAD.HI R10, R10, 0x2aaaaaab, RZ ;  /* 0x2aaaaaab0a0a7827 */ /* 0x000fca00078e02ff */
[----:B------:R-:W-:-:S04]  /*15e0*/  SHF.R.U32.HI R9, RZ, 0x1f, R10 ;  /* 0x0000001fff097819 */ /* 0x000fc8000001160a */
[----:B------:R-:W-:Y:S02]  /*15f0*/  LEA.HI.SX32 R9, R10, R9, 0x1c ;  /* 0x000000090a097211 */ /* 0x000fe400078fe2ff */
[----:B------:R-:W-:Y:S02]  /*1600*/  LEA.HI R10, R14, R6, RZ, 0x2 ;  /* 0x000000060e0a7211 */ /* 0x000fe400078f10ff */
[----:B----4-:R-:W-:-:S03]  /*1610*/  VIADDMNMX R237, R9, 0x1, R15, PT ;  /* 0x0000000109ed7846 */ /* 0x010fc6000380010f */
[----:B------:R2:W-:Y:S01]  /*1620*/  STL [R1+0x10], R10 ;  /* 0x0000100a01007387 */ /* 0x0005e20000100800 */
[----:B------:R-:W-:Y:S02]  /*1630*/  ISETP.GE.AND P0, PT, R16, R237, PT ;  /* 0x000000ed1000720c */ /* 0x000fe40003f06270 */
[----:B------:R-:W-:-:S04]  /*1640*/  LOP3.LUT R3, R10, 0xfffffffc, RZ, 0xc0, !PT ;  /* 0xfffffffc0a037812 */ /* 0x000fc800078ec0ff */
[----:B------:R-:W-:-:S07]  /*1650*/  IADD3 R3, R6, -R3, RZ ;  /* 0x8000000306037210 */ /* 0x000fce0007ffe0ff */
[----:B--2---:R-:W-:Y:S05]  /*1660*/  @P0 BRA `(.L_x_2719) ;  /* 0x0000004000ec0947 */ /* 0x004fea0003800000 */
[----:B------:R-:W-:Y:S01]  /*1670*/  LOP3.LUT R9, R8, 0xffffffe0, RZ, 0xc0, !PT ;  /* 0xffffffe008097812 */ /* 0x000fe200078ec0ff */
[----:B------:R-:W-:Y:S01]  /*1680*/  IMAD R11, R12, -0x80, R11 ;  /* 0xffffff800c0b7824 */ /* 0x000fe200078e020b */
[----:B------:R-:W-:Y:S02]  /*1690*/  LEA.HI R6, R14, R6, RZ, 0x5 ;  /* 0x000000060e067211 */ /* 0x000fe400078f28ff */
[----:B------:R-:W-:Y:S02]  /*16a0*/  CS2R R150, SRZ ;  /* 0x0000000000967805 */ /* 0x000fe4000001ff00 */
[----:B------:R-:W-:Y:S01]  /*16b0*/  LEA.HI R4, R13, R13, RZ, 0x1 ;  /* 0x0000000d0d047211 */ /* 0x000fe200078f08ff */
[----:B------:R-:W-:Y:S01]  /*16c0*/  IMAD.IADD R9, R18, 0x1, -R9 ;  /* 0x0000000112097824 */ /* 0x000fe200078e0a09 */
[----:B------:R-:W-:Y:S02]  /*16d0*/  SHF.R.S32.HI R8, RZ, 0x5, R6 ;  /* 0x00000005ff087819 */ /* 0x000fe40000011406 */
[----:B------:R-:W-:-:S02]  /*16e0*/  CS2R R148, SRZ ;  /* 0x0000000000947805 */ /* 0x000fc4000001ff00 */
[----:B------:R-:W-:Y:S02]  /*16f0*/  LOP3.LUT R6, R4, 0xfffffffe, RZ, 0xc0, !PT ;  /* 0xfffffffe04067812 */ /* 0x000fe400078ec0ff */
[----:B------:R-:W-:Y:S02]  /*1700*/  CS2R R146, SRZ ;  /* 0x0000000000927805 */ /* 0x000fe4000001ff00 */
[----:B------:R-:W-:Y:S01]  /*1710*/  SHF.R.S32.HI R0, RZ, 0x1f, R9 ;  /* 0x0000001fff007819 */ /* 0x000fe20000011409 */
[----:B------:R-:W-:Y:S01]  /*1720*/  IMAD R23, R8, -0x10, R11 ;  /* 0xfffffff008177824 */ /* 0x000fe200078e020b */
[----:B------:R-:W-:Y:S01]  /*1730*/  SHF.R.S32.HI R14, RZ, 0x2, R10 ;  /* 0x00000002ff0e7819 */ /* 0x000fe2000001140a */
[----:B------:R-:W-:Y:S01]  /*1740*/  IMAD.IADD R22, R13, 0x1, -R6 ;  /* 0x000000010d167824 */ /* 0x000fe200078e0a06 */
[----:B------:R-:W-:Y:S02]  /*1750*/  LEA.HI R4, R0, R9, RZ, 0x2 ;  /* 0x0000000900047211 */ /* 0x000fe400078f10ff */
[----:B------:R-:W-:-:S02]  /*1760*/  CS2R R144, SRZ ;  /* 0x0000000000907805 */ /* 0x000fc4000001ff00 */
[----:B------:R-:W-:Y:S02]  /*1770*/  LEA.HI R6, R7, R18, RZ, 0x2 ;  /* 0x0000001207067211 */ /* 0x000fe400078f10ff */
[----:B------:R-:W-:Y:S02]  /*1780*/  CS2R R142, SRZ ;  /* 0x00000000008e7805 */ /* 0x000fe4000001ff00 */
[----:B------:R-:W-:Y:S02]  /*1790*/  SHF.R.S32.HI R11, RZ, 0x2, R4 ;  /* 0x00000002ff0b7819 */ /* 0x000fe40000011404 */
[----:B------:R-:W-:Y:S02]  /*17a0*/  CS2R R140, SRZ ;  /* 0x00000000008c7805 */ /* 0x000fe4000001ff00 */
[----:B------:R-:W-:Y:S02]  /*17b0*/  LEA.HI R0, R0, R9, RZ, 0x3 ;  /* 0x0000000900007211 */ /* 0x000fe400078f18ff */
[----:B------:R-:W-:-:S02]  /*17c0*/  CS2R R138, SRZ ;  /* 0x00000000008a7805 */ /* 0x000fc4000001ff00 */
[----:B------:R-:W-:Y:S01]  /*17d0*/  LOP3.LUT R9, R6, 0xfffffffc, RZ, 0xc0, !PT ;  /* 0xfffffffc06097812 */ /* 0x000fe200078ec0ff */
[C---:B------:R-:W-:Y:S01]  /*17e0*/  VIADD R15, R11.reuse, 0x10 ;  /* 0x000000100b0f7836 */ /* 0x040fe20000000000 */
[----:B------:R-:W-:Y:S02]  /*17f0*/  IADD3 R8, R11, 0x8, RZ ;  /* 0x000000080b087810 */ /* 0x000fe40007ffe0ff */
[----:B------:R-:W-:Y:S02]  /*1800*/  CS2R R136, SRZ ;  /* 0x0000000000887805 */ /* 0x000fe4000001ff00 */
        /* <DEDUP_REMOVED lines=8> */
[----:B------:R-:W-:Y:S02]  /*1890*/  SHF.R.S32.HI R12, RZ, 0x1, R10 ;  /* 0x00000001ff0c7819 */ /* 0x000fe4000001140a */
[----:B------:R-:W-:-:S02]  /*18a0*/  CS2R R128, SRZ ;  /* 0x0000000000807805 */ /* 0x000fc4000001ff00 */
[----:B------:R-:W-:Y:S01]  /*18b0*/  LEA.HI R7, R7, R14, RZ, 0x3 ;  /* 0x0000000e07077211 */ /* 0x000fe200078f18ff */
[----:B------:R-:W-:Y:S01]  /*18c0*/  IMAD.HI R6, R0, 0x2aaaaaab, RZ ;  /* 0x2aaaaaab00067827 */ /* 0x000fe200078e02ff */
[----:B------:R-:W-:Y:S02]  /*18d0*/  SHF.R.S32.HI R19, RZ, 0x1, R18 ;  /* 0x00000001ff137819 */ /* 0x000fe40000011412 */
[----:B------:R-:W-:Y:S02]  /*18e0*/  CS2R R126, SRZ ;  /* 0x00000000007e7805 */ /* 0x000fe4000001ff00 */
[----:B------:R-:W-:Y:S01]  /*18f0*/  LOP3.LUT R21, R7, 0xfffffff8, RZ, 0xc0, !PT ;  /* 0xfffffff807157812 */ /* 0x000fe200078ec0ff */
[----:B------:R-:W-:Y:S01]  /*1900*/  IMAD.HI R13, R12, 0x2aaaaaab, RZ ;  /* 0x2aaaaaab0c0d7827 */ /* 0x000fe200078e02ff */
[----:B------:R-:W-:Y:S02]  /*1910*/  LEA.HI R4, R4, R11, RZ, 0x1 ;  /* 0x0000000b04047211 */ /* 0x000fe400078f08ff */
[----:B------:R-:W-:-:S02]  /*1920*/  CS2R R124, SRZ ;  /* 0x00000000007c7805 */ /* 0x000fc4000001ff00 */
[----:B------:R-:W-:Y:S01]  /*1930*/  SHF.R.U32.HI R7, RZ, 0x1, R6 ;  /* 0x00000001ff077819 */ /* 0x000fe20000011606 */
[----:B------:R-:W-:Y:S01]  /*1940*/  IMAD.HI R20, R19, 0x2aaaaaab, RZ ;  /* 0x2aaaaaab13147827 */ /* 0x000fe200078e02ff */
[----:B------:R-:W-:Y:S02]  /*1950*/  IADD3 R23, R23, R21, -R14 ;  /* 0x0000001517177210 */ /* 0x000fe40007ffe80e */
[----:B------:R-:W-:Y:S02]  /*1960*/  CS2R R122, SRZ ;  /* 0x00000000007a7805 */ /* 0x000fe4000001ff00 */
[----:B------:R-:W-:Y:S02]  /*1970*/  LOP3.LUT R4, R4, 0xfffffffe, RZ, 0xc0, !PT ;  /* 0xfffffffe04047812 */ /* 0x000fe400078ec0ff */
[----:B------:R-:W-:Y:S02]  /*1980*/  CS2R R120, SRZ ;  /* 0x0000000000787805 */ /* 0x000fe4000001ff00 */
[----:B------:R-:W-:-:S02]  /*1990*/  SHF.R.U32.HI R14, RZ, 0x1, R13 ;  /* 0x00000001ff0e7819 */ /* 0x000fc4000001160d */
[----:B------:R-:W-:Y:S02]  /*19a0*/  CS2R R182, SRZ ;  /* 0x0000000000b67805 */ /* 0x000fe4000001ff00 */
[----:B------:R-:W-:Y:S02]  /*19b0*/  SHF.R.U32.HI R21, RZ, 0x1, R20 ;  /* 0x00000001ff157819 */ /* 0x000fe40000011614 */
[----:B------:R-:W-:Y:S02]  /*19c0*/  CS2R R180, SRZ ;  /* 0x0000000000b47805 */ /* 0x000fe4000001ff00 */
[----:B------:R-:W-:Y:S02]  /*19d0*/  LEA.HI R7, R6, R7, RZ, 0x1 ;  /* 0x0000000706077211 */ /* 0x000fe400078f08ff */
[----:B------:R-:W-:Y:S02]  /*19e0*/  CS2R R178, SRZ ;  /* 0x0000000000b27805 */ /* 0x000fe4000001ff00 */
[----:B------:R-:W-:-:S02]  /*19f0*/  IADD3 R4, R11, -R4, RZ ;  /* 0x800000040b047210 */ /* 0x000fc40007ffe0ff */
[----:B------:R-:W-:Y:S02]  /*1a00*/  CS2R R176, SRZ ;  /* 0x0000000000b07805 */ /* 0x000fe4000001ff00 */
[----:B------:R-:W-:Y:S01]  /*1a10*/  LEA.HI R13, R13, R14, RZ, 0x1 ;  /* 0x0000000e0d0d7211 */ /* 0x000fe200078f08ff */
[----:B------:R-:W-:Y:S01]  /*1a20*/  IMAD R7, R7, -0xc, R0 ;  /* 0xfffffff407077824 */ /* 0x000fe200078e0200 */
[----:B------:R-:W-:Y:S02]  /*1a30*/  LOP3.LUT R11, R10, 0xfffffffe, RZ, 0xc0, !PT ;  /* 0xfffffffe0a0b7812 */ /* 0x000fe400078ec0ff */
[----:B------:R-:W-:Y:S02]  /*1a40*/  CS2R R174, SRZ ;  /* 0x0000000000ae7805 */ /* 0x000fe4000001ff00 */
[----:B------:R-:W-:Y:S01]  /*1a50*/  LEA.HI R20, R20, R21, RZ, 0x1 ;  /* 0x0000001514147211 */ /* 0x000fe200078f08ff */
[----:B------:R-:W-:Y:S01]  /*1a60*/  IMAD R12, R13, -0xc, R12 ;  /* 0xfffffff40d0c7824 */ /* 0x000fe200078e020c */
[----:B------:R-:W-:Y:S01]  /*1a70*/  LOP3.LUT R18, R18, 0xfffffffe, RZ, 0xc0, !PT ;  /* 0xfffffffe12127812 */ /* 0x000fe200078ec0ff */
[----:B------:R-:W-:Y:S01]  /*1a80*/  IMAD.IADD R11, R8, 0x1, -R11 ;  /* 0x00000001080b7824 */ /* 0x000fe200078e0a0b */
[----:B------:R-:W-:Y:S01]  /*1a90*/  LEA R4, R7, R4, 0x3 ;  /* 0x0000000407047211 */ /* 0x000fe200078e18ff */
[----:B------:R-:W-:Y:S01]  /*1aa0*/  IMAD R19, R20, -0xc, R19 ;  /* 0xfffffff414137824 */ /* 0x000fe200078e0213 */
[----:B------:R-:W-:Y:S01]  /*1ab0*/  CS2R R172, SRZ ;  /* 0x0000000000ac7805 */ /* 0x000fe2000001ff00 */
[----:B------:R-:W-:Y:S01]  /*1ac0*/  IMAD.IADD R18, R15, 0x1, -R18 ;  /* 0x000000010f127824 */ /* 0x000fe200078e0a12 */
[----:B------:R-:W-:Y:S01]  /*1ad0*/  CS2R R170, SRZ ;  /* 0x0000000000aa7805 */ /* 0x000fe2000001ff00 */
[----:B------:R-:W-:Y:S01]  /*1ae0*/  IMAD R0, R12, 0x8, R11 ;  /* 0x000000080c007824 */ /* 0x000fe200078e020b */
[----:B------:R1:W-:Y:S01]  /*1af0*/  STL [R1+0x8], R4 ;  /* 0x0000080401007387 */ /* 0x0003e20000100800 */
[----:B------:R-:W-:Y:S01]  /*1b00*/  IMAD R6, R19, 0x8, R18 ;  /* 0x0000000813067824 */ /* 0x000fe200078e0212 */
[----:B------:R-:W-:Y:S01]  /*1b10*/  CS2R R168, SRZ ;  /* 0x0000000000a87805 */ /* 0x000fe2000001ff00 */
[----:B------:R-:W-:Y:S01]  /*1b20*/  IMAD R8, R22, -0x40, R23 ;  /* 0xffffffc016087824 */ /* 0x000fe200078e0217 */
[----:B------:R2:W-:Y:S01]  /*1b30*/  STL [R1+0x4], R0 ;  /* 0x0000040001007387 */ /* 0x0005e20000100800 */
[----:B------:R-:W-:-:S02]  /*1b40*/  CS2R R166, SRZ ;  /* 0x0000000000a67805 */ /* 0x000fc4000001ff00 */
[----:B------:R-:W-:Y:S02]  /*1b50*/  CS2R R164, SRZ ;  /* 0x0000000000a47805 */ /* 0x000fe4000001ff00 */
[----:B------:R-:W-:Y:S01]  /*1b60*/  CS2R R162, SRZ ;  /* 0x0000000000a27805 */ /* 0x000fe2000001ff00 */
[----:B------:R3:W-:Y:S01]  /*1b70*/  STL [R1], R6 ;  /* 0x0000000601007387 */ /* 0x0007e20000100800 */
[----:B------:R-:W-:Y:S02]  /*1b80*/  CS2R R160, SRZ ;  /* 0x0000000000a07805 */ /* 0x000fe4000001ff00 */
[----:B-1----:R-:W-:Y:S02]  /*1b90*/  MOV R4, RZ ;  /* 0x000000ff00047202 */ /* 0x002fe40000000f00 */
[----:B------:R-:W-:Y:S02]  /*1ba0*/  CS2R R158, SRZ ;  /* 0x00000000009e7805 */ /* 0x000fe4000001ff00 */
[----:B------:R-:W-:-:S02]  /*1bb0*/  CS2R R156, SRZ ;  /* 0x00000000009c7805 */ /* 0x000fc4000001ff00 */
[----:B------:R-:W-:Y:S01]  /*1bc0*/  CS2R R154, SRZ ;  /* 0x00000000009a7805 */ /* 0x000fe2000001ff00 */
[----:B--2---:R-:W-:Y:S01]  /*1bd0*/  IMAD.MOV.U32 R0, RZ, RZ, RZ ;  /* 0x000000ffff007224 */ /* 0x004fe200078e00ff */
[----:B---3--:R-:W-:-:S07]  /*1be0*/  CS2R R152, SRZ ;  /* 0x0000000000987805 */ /* 0x008fce000001ff00 */
.L_x_2730:
[----:B-1----:R-:W2:Y:S02]  /*1bf0*/  LDL R6, [R1+0xc] ;  /* 0x00000c0001067983 */ /* 0x002ea40000100800 */
[----:B--2---:R-:W-:-:S04]  /*1c00*/  LOP3.LUT R6, R6, 0x1, RZ, 0xfc, !PT ;  /* 0x0000000106067812 */ /* 0x004fc800078efcff */
[----:B------:R-:W-:-:S13]  /*1c10*/  ISETP.NE.AND P0, PT, R6, 0x3, PT ;  /* 0x000000030600780c */ /* 0x000fda0003f05270 */
[----:B------:R-:W-:Y:S05]  /*1c20*/  @!P0 BRA `(.L_x_2720) ;  /* 0x0000000000048947 */ /* 0x000fea0003800000 */
[----:B------:R-:W-:Y:S01]  /*1c30*/  BPT.TRAP 0x1 ;  /* 0x000000040000795c */ /* 0x000fe20000300000 */
.L_x_2720:
[----:B------:R-:W-:Y:S01]  /*1c40*/  IMAD R6, R0, 0x8, R17 ;  /* 0x0000000800067824 */ /* 0x000fe200078e0211 */
[----:B------:R-:W-:-:S04]  /*1c50*/  SHF.L.U32 R21, R4, 0x1f, RZ ;  /* 0x0000001f04157819 */ /* 0x000fc800000006ff */
[----:B------:R1:W2:Y:S01]  /*1c60*/  SYNCS.PHASECHK.TRANS64.TRYWAIT P1, [R6+URZ+0x26810], R21 ;  /* 0x02681015060075a7 */ /* 0x0002a2000802017f */
[----:B------:R-:W-:Y:S05]  /*1c70*/  @!P0 BRA `(.L_x_2721) ;  /* 0x0000000000048947 */ /* 0x000fea0003800000 */
[----:B------:R-:W-:Y:S01]  /*1c80*/  BPT.TRAP 0x1 ;  /* 0x000000040000795c */ /* 0x000fe20000300000 */
.L_x_2721:
[----:B------:R-:W-:-:S04]  /*1c90*/  IADD3 R7, R17, 0xe000, RZ ;  /* 0x0000e00011077810 */ /* 0x000fc80007ffe0ff */
[----:B------:R-:W-:-:S04]  /*1ca0*/  SHF.R.U32.HI R7, RZ, 0x4, R7 ;  /* 0x00000004ff077819 */ /* 0x000fc80000011607 */
[----:B------:R-:W-:Y:S01]  /*1cb0*/  LOP3.LUT R7, R7, 0x3fff, RZ, 0xc0, !PT ;  /* 0x00003fff07077812 */ /* 0x000fe200078ec0ff */
[----:B--2---:R-:W-:Y:S06]  /*1cc0*/  @P1 BRA `(.L_x_2722) ;  /* 0x0000000000081947 */ /* 0x004fec0003800000 */
[----:B------:R-:W2:Y:S02]  /*1cd0*/  SYNCS.PHASECHK.TRANS64.TRYWAIT P1, [R6+URZ+0x26810], R21 ;  /* 0x02681015060075a7 */ /* 0x000ea4000802017f */
[----:B--2---:R-:W-:Y:S05]  /*1ce0*/  @!P1 BRA `(.L_x_2723) ;  /* 0x000000b400d89947 */ /* 0x004fea0003800000 */
.L_x_2722:
        /* <DEDUP_REMOVED lines=12> */
[----:B------:R-:W-:-:S02]  /*1db0*/  VIADD R19, R17, 0x1a000 ;  /* 0x0001a00011137836 */ /* 0x000fc40000000000 */
        /* <DEDUP_REMOVED lines=24> */
[----:B---3--:R-:W-:-:S04]  /*1f40*/  IMAD R10, R0, 0x80, R14 ;  /* 0x00000080000a7824 */ /* 0x008fc800078e020e */
[----:B------:R-:W-:Y:S01]  /*1f50*/  IMAD R10, R3, 0x2, R10 ;  /* 0x00000002030a7824 */ /* 0x000fe200078e020a */
[----:B----4-:R-:W-:-:S03]  /*1f60*/  LEA R12, R0, R12, 0x7 ;  /* 0x0000000c000c7211 */ /* 0x010fc600078e38ff */
[C---:B------:R-:W-:Y:S01]  /*1f70*/  IMAD R15, R10.reuse, 0x4, R17 ;  /* 0x000000040a0f7824 */ /* 0x040fe200078e0211 */
[----:B------:R-:W-:Y:S01]  /*1f80*/  LEA R190, R10, R19, 0x2 ;  /* 0x000000130abe7211 */ /* 0x000fe200078e10ff */
[----:B-----5:R-:W-:Y:S01]  /*1f90*/  IMAD R14, R0, 0x80, R13 ;  /* 0x00000080000e7824 */ /* 0x020fe200078e020d */
[----:B------:R-:W-:-:S03]  /*1fa0*/  LEA R12, R3, R12, 0x1 ;  /* 0x0000000c030c7211 */ /* 0x000fc600078e08ff */
[----:B------:R-:W-:Y:S01]  /*1fb0*/  IMAD R18, R3, 0x2, R14 ;  /* 0x0000000203127824 */ /* 0x000fe200078e020e */
[C---:B------:R-:W-:Y:S01]  /*1fc0*/  LEA R14, R12.reuse, R17, 0x2 ;  /* 0x000000110c0e7211 */ /* 0x040fe200078e10ff */
[----:B------:R-:W-:Y:S02]  /*1fd0*/  IMAD R11, R12, 0x4, R19 ;  /* 0x000000040c0b7824 */ /* 0x000fe400078e0213 */
[C---:B------:R-:W-:Y:S02]  /*1fe0*/  IMAD R13, R18.reuse, 0x4, R17 ;  /* 0x00000004120d7824 */ /* 0x040fe400078e0211 */
[----:B------:R-:W-:Y:S01]  /*1ff0*/  IMAD R10, R18, 0x4, R19 ;  /* 0x00000004120a7824 */ /* 0x000fe200078e0213 */
[----:B------:R-:W-:Y:S02]  /*2000*/  WARPGROUP.DEPBAR.LE gsb0, 0x0 ;  /* 0x00008000000079c5 */ /* 0x000fe40000010000 */
        /* <DEDUP_REMOVED lines=8> */
.L_x_2724:
[----:B------:R1:W1:Y:S01]  /*2090*/  SYNCS.PHASECHK.TRANS64.TRYWAIT P1, [R6+URZ+0x26830], R21 ;  /* 0x02683015060075a7 */ /* 0x000262000802017f */
[----:B------:R-:W-:Y:S05]  /*20a0*/  @!P0 BRA `(.L_x_2725) ;  /* 0x0000000000048947 */ /* 0x000fea0003800000 */
[----:B------:R-:W-:Y:S01]  /*20b0*/  BPT.TRAP 0x1 ;  /* 0x000000040000795c */ /* 0x000fe20000300000 */
.L_x_2725:
[----:B------:R-:W-:-:S04]  /*20c0*/  IADD3 R12, R17, 0x14000, RZ ;  /* 0x00014000110c7810 */ /* 0x000fc80007ffe0ff */
[----:B------:R-:W-:-:S04]  /*20d0*/  SHF.R.U32.HI R12, RZ, 0x4, R12 ;  /* 0x00000004ff0c7819 */ /* 0x000fc8000001160c */
[----:B------:R-:W-:-:S04]  /*20e0*/  LOP3.LUT R12, R12, 0x3fff, RZ, 0xc0, !PT ;  /* 0x00003fff0c0c7812 */ /* 0x000fc800078ec0ff */
[----:B------:R-:W-:Y:S01]  /*20f0*/  LOP3.LUT R19, R12, 0x10000, RZ, 0xfc, !PT ;  /* 0x000100000c137812 */ /* 0x000fe200078efcff */
[----:B-1----:R-:W-:Y:S06]  /*2100*/  @P1 BRA `(.L_x_2726) ;  /* 0x0000000000081947 */ /* 0x002fec0003800000 */
[----:B------:R-:W1:Y:S02]  /*2110*/  SYNCS.PHASECHK.TRANS64.TRYWAIT P1, [R6+URZ+0x26830], R21 ;  /* 0x02683015060075a7 */ /* 0x000e64000802017f */
[----:B-1----:R-:W-:Y:S05]  /*2120*/  @!P1 BRA `(.L_x_2727) ;  /* 0x000000b000dc9947 */ /* 0x002fea0003800000 */
.L_x_2726:
[----:B------:R-:W-:Y:S01]  /*2130*/  UIADD3 UR9, UR9, 0x4000, URZ ;  /* 0x0000400009097890 */ /* 0x000fe2000fffe03f */
[----:B------:R-:W-:Y:S01]  /*2140*/  IMAD R19, R0, 0x300, R19 ;  /* 0x0000030000137824 */ /* 0x000fe200078e0213 */
[----:B------:R-:W-:Y:S01]  /*2150*/  WARPGROUP.ARRIVE ;  /* 0x00000000000079c5 */ /* 0x000fe20000000000 */
[----:B------:R-:W-:Y:S01]  /*2160*/  UMOV UR7, 0x40000040 ;  /* 0x4000004000077882 */ /* 0x000fe20000000000 */
[----:B------:R-:W-:Y:S01]  /*2170*/  USHF.R.U32.HI UR9, URZ, 0x4, UR9 ;  /* 0x000000043f097899 */ /* 0x000fe20008011609 */
[C---:B------:R-:W-:Y:S01]  /*2180*/  ISETP.GT.AND P2, PT, R8.reuse, RZ, PT ;  /* 0x000000ff0800720c */ /* 0x040fe20003f44270 */
[----:B------:R-:W-:Y:S01]  /*2190*/  UMOV UR5, 0x40000040 ;  /* 0x4000004000057882 */ /* 0x000fe20000000000 */
[----:B------:R-:W-:Y:S01]  /*21a0*/  R2UR UR8, R19 ;  /* 0x00000000130872ca */ /* 0x000fe200000e0000 */
[----:B------:R-:W-:Y:S01]  /*21b0*/  ULOP3.LUT UR9, UR9, 0x3fff, URZ, 0xc0, !UPT ;  /* 0x00003fff09097892 */ /* 0x000fe2000f8ec03f */
[----:B------:R-:W-:Y:S01]  /*21c0*/  ISETP.GT.AND P1, PT, R8, 0x8, PT ;  /* 0x000000080800780c */ /* 0x000fe20003f24270 */
[----:B------:R-:W-:Y:S01]  /*21d0*/  ULDC UR10, c[0x0][0x75c] ;  /* 0x0001d700000a7ab9 */ /* 0x000fe20000000800 */
[----:B------:R-:W-:Y:S01]  /*21e0*/  IADD3 R199, R9, 0x10, RZ ;  /* 0x0000001009c77810 */ /* 0x000fe20007ffe0ff */
        /* <DEDUP_REMOVED lines=42> */
[C---:B------:R-:W-:Y:S01]  /*2490*/  VIADD R193, R93.reuse, 0x8 ;  /* 0x000000085dc17836 */ /* 0x040fe20000000000 */
[----:B------:R-:W-:Y:S01]  /*24a0*/  SEL R103, R93, 0x60, P2 ;  /* 0x000000605d677807 */ /* 0x000fe20001000000 */
[----:B------:R-:W-:Y:S01]  /*24b0*/  FMUL.FTZ R91, R98, UR10 ;  /* 0x0000000a625b7c20 */ /* 0x000fe20008410000 */
[----:B------:R-:W-:Y:S01]  /*24c0*/  FMUL.FTZ R189, R104, UR10 ;  /* 0x0000000a68bd7c20 */ /* 0x000fe20008410000 */
[----:B------:R-:W-:Y:S01]  /*24d0*/  FMUL.FTZ R83, R90, UR10 ;  /* 0x0000000a5a537c20 */ /* 0x000fe20008410000 */
[----:B------:R-:W4:Y:S01]  /*24e0*/  MUFU.TANH R74, R74 ;  /* 0x0000004a004a7308 */ /* 0x000f220000002400 */
[C---:B------:R-:W-:Y:S01]  /*24f0*/  ISETP.GT.AND P6, PT, R103.reuse, RZ, PT ;  /* 0x000000ff6700720c */ /* 0x040fe20003fc4270 */
[----:B---3--:R-:W3:Y:S01]  /*2500*/  SHFL.IDX PT, R104, R15, R9, 0x1f ;  /* 0x00001f090f687589 */ /* 0x008ee200000e0000 */
        /* <DEDUP_REMOVED lines=35> */
[----:B------:R-:W-:Y:S01]  /*2740*/  FMUL.FTZ R194, R117, UR10 ;  /* 0x0000000a75c27c20 */ /* 0x000fe20008410000 */
[----:B------:R-:W-:Y:S01]  /*2750*/  VIADD R117, R9, 0x8 ;  /* 0x0000000809757836 */ /* 0x000fe20000000000 */
[----:B------:R-:W1:Y:S01]  /*2760*/  MUFU.TANH R185, R185 ;  /* 0x000000b900b97308 */ /* 0x000e620000002400 */
[----:B--2---:R-:W-:Y:S01]  /*2770*/  FSEL R96, R85, -INF , !P6 ;  /* 0xff80000055607808 */ /* 0x004fe20007000000 */
[----:B------:R-:W-:Y:S01]  /*2780*/  FMUL.FTZ R201, R119, UR10 ;  /* 0x0000000a77c97c20 */ /* 0x000fe20008410000 */
[----:B------:R-:W-:Y:S01]  /*2790*/  ISETP.GT.AND P6, PT, R103, 0x39, PT ;  /* 0x000000396700780c */ /* 0x000fe20003fc4270 */
[----:B------:R-:W2:Y:S01]  /*27a0*/  SHFL.IDX PT, R228, R15, R117, 0x1f ;  /* 0x00001f750fe47589 */ /* 0x000ea200000e0000 */
[----:B------:R-:W-:Y:S01]  /*27b0*/  FMUL.FTZ R196, R118, UR10 ;  /* 0x0000000a76c47c20 */ /* 0x000fe20008410000 */
[----:B------:R-:W-:-:S02]  /*27c0*/  VIADD R118, R9, 0xc ;  /* 0x0000000c09767836 */ /* 0x000fc40000000000 */
[----:B------:R-:W-:Y:S01]  /*27d0*/  FMUL.FTZ R115, R115, UR10 ;  /* 0x0000000a73737c20 */ /* 0x000fe20008410000 */
[----:B------:R-:W5:Y:S01]  /*27e0*/  MUFU.TANH R19, R19 ;  /* 0x0000001300137308 */ /* 0x000f620000002400 */
[----:B----4-:R-:W-:Y:S01]  /*27f0*/  FSEL R97, R86, -INF , !P5 ;  /* 0xff80000056617808 */ /* 0x010fe20006800000 */
[----:B------:R-:W-:Y:S01]  /*2800*/  IMAD R236, R0, 0x300, R12 ;  /* 0x0000030000ec7824 */ /* 0x000fe200078e020c */
[----:B------:R-:W-:Y:S01]  /*2810*/  ISETP.GT.AND P5, PT, R193, RZ, PT ;  /* 0x000000ffc100720c */ /* 0x000fe20003fa4270 */
[----:B------:R-:W4:Y:S04]  /*2820*/  SHFL.IDX PT, R225, R15, R118, 0x1f ;  /* 0x00001f760fe17589 */ /* 0x000f2800000e0000 */
[----:B------:R-:W3:Y:S01]  /*2830*/  MUFU.TANH R186, R186 ;  /* 0x000000ba00ba7308 */ /* 0x000ee20000002400 */
[----:B-1----:R-:W-:Y:S01]  /*2840*/  FSEL R100, R185, -INF , !P4 ;  /* 0xff800000b9647808 */ /* 0x002fe20006000000 */
[----:B------:R-:W1:Y:S01]  /*2850*/  SHFL.IDX PT, R227, R15, R199, 0x1f ;  /* 0x00001fc70fe37589 */ /* 0x000e6200000e0000 */
[----:B------:R-:W-:-:S05]  /*2860*/  ISETP.GT.AND P4, PT, R193, 0x1, PT ;  /* 0x00000001c100780c */ /* 0x000fca0003f84270 */
[----:B------:R-:W2:Y:S01]  /*2870*/  MUFU.TANH R20, R20 ;  /* 0x0000001400147308 */ /* 0x000ea20000002400 */
        /* <DEDUP_REMOVED lines=14> */
[----:B--2---:R-:W-:-:S02]  /*2960*/  FSEL R224, R20, -INF , !P4 ;  /* 0xff80000014e07808 */ /* 0x004fc40006000000 */
[----:B------:R-:W-:-:S05]  /*2970*/  ISETP.GT.AND P4, PT, R193, 0x10, PT ;  /* 0x00000010c100780c */ /* 0x000fca0003f84270 */
[----:B------:R-:W2:Y:S01]  /*2980*/  MUFU.TANH R75, R75 ;  /* 0x0000004b004b7308 */ /* 0x000ea20000002400 */
[----:B-----5:R-:W-:Y:S02]  /*2990*/  FSEL R219, R23, -INF , !P6 ;  /* 0xff80000017db7808 */ /* 0x020fe40007000000 */
[----:B------:R-:W-:-:S05]  /*29a0*/  ISETP.GT.AND P6, PT, R193, 0x11, PT ;  /* 0x00000011c100780c */ /* 0x000fca0003fc4270 */
[----:B------:R-:W5:Y:S01]  /*29b0*/  MUFU.TANH R21, R21 ;  /* 0x0000001500157308 */ /* 0x000f620000002400 */
[----:B---3--:R-:W-:Y:S02]  /*29c0*/  FSEL R221, R72, -INF , !P5 ;  /* 0xff80000048dd7808 */ /* 0x008fe40006800000 */
[----:B------:R-:W-:-:S05]  /*29d0*/  ISETP.GT.AND P5, PT, R193, 0x18, PT ;  /* 0x00000018c100780c */ /* 0x000fca0003fa4270 */
[----:B------:R-:W3:Y:S01]  /*29e0*/  MUFU.TANH R76, R76 ;  /* 0x0000004c004c7308 */ /* 0x000ee20000002400 */
[----:B--2---:R-:W-:Y:S02]  /*29f0*/  FSEL R209, R75, -INF , !P4 ;  /* 0xff8000004bd17808 */ /* 0x004fe40006000000 */
        /* <DEDUP_REMOVED lines=28> */
[----:B--2---:R-:W-:Y:S02]  /*2bc0*/  FSEL R206, R81, -INF , !P2 ;  /* 0xff80000051ce7808 */ /* 0x004fe40005000000 */
[----:B------:R-:W-:Y:S01]  /*2bd0*/  ISETP.GT.AND P2, PT, R103, 0x31, PT ;  /* 0x000000316700780c */ /* 0x000fe20003f44270 */
[----:B------:R-:W-:Y:S01]  /*2be0*/  HGMMA.64x96x16.F32 R24, gdesc[UR4], R24, gsb0 ;  /* 0x01600000041879f0 */ /* 0x000fe20008000818 */
[----:B------:R-:W-:Y:S01]  /*2bf0*/  UIADD3 UR6, UR8, 0x6, URZ ;  /* 0x0000000608067890 */ /* 0x000fe2000fffe03f */
[----:B-----5:R-:W-:Y:S01]  /*2c00*/  FSEL R204, R87, -INF , !P4 ;  /* 0xff80000057cc7808 */ /* 0x020fe20006000000 */
[----:B------:R-:W-:Y:S01]  /*2c10*/  UIADD3 UR4, UR9, 0x6, URZ ;  /* 0x0000000609047890 */ /* 0x000fe2000fffe03f */
[----:B------:R-:W2:Y:S01]  /*2c20*/  MUFU.TANH R89, R89 ;  /* 0x0000005900597308 */ /* 0x000ea20000002400 */
[----:B------:R-:W-:Y:S01]  /*2c30*/  UMOV UR7, 0x40000040 ;  /* 0x4000004000077882 */ /* 0x000fe20000000000 */
[----:B------:R-:W-:Y:S01]  /*2c40*/  UMOV UR5, 0x40000040 ;  /* 0x4000004000057882 */ /* 0x000fe20000000000 */
        /* <DEDUP_REMOVED lines=35> */
[----:B-----5:R-:W-:Y:S01]  /*2e80*/  FSEL R214, R106, -INF , !P2 ;  /* 0xff8000006ad67808 */ /* 0x020fe20005000000 */
[----:B------:R-:W-:Y:S02]  /*2e90*/  WARPGROUP.DEPBAR.LE gsb0, 0x0 ;  /* 0x00008000000079c5 */ /* 0x000fe40000010000 */
[----:B------:R-:W5:Y:S01]  /*2ea0*/  LDS R190, [R190+0x380] ;  /* 0x00038000bebe7984 */ /* 0x000f620000000800 */
[----:B------:R-:W-:Y:S01]  /*2eb0*/  WARPGROUP.ARRIVE ;  /* 0x00000000000079c5 */ /* 0x000fe20000000000 */
[----:B------:R-:W-:Y:S02]  /*2ec0*/  ISETP.GT.AND P2, PT, R193, 0x49, PT ;  /* 0x00000049c100780c */ /* 0x000fe40003f44270 */
[----:B------:R-:W1:Y:S01]  /*2ed0*/  MUFU.TANH R110, R110 ;  /* 0x0000006e006e7308 */ /* 0x000e620000002400 */
[----:B---3--:R-:W-:Y:S02]  /*2ee0*/  FSEL R216, R107, -INF , !P4 ;  /* 0xff8000006bd87808 */ /* 0x008fe40006000000 */
[----:B------:R-:W-:Y:S01]  /*2ef0*/  HGMMA.64x96x16.F32 R24, gdesc[UR4], R24, gsb0 ;  /* 0x01600000041879f0 */ /* 0x000fe20008000818 */
[----:B------:R-:W-:Y:S01]  /*2f00*/  ULDC UR4, c[0x0][0x744] ;  /* 0x0001d10000047ab9 */ /* 0x000fe20000000800 */
[----:B------:R-:W-:Y:S01]  /*2f10*/  ISETP.GT.AND P4, PT, R193, 0x50, PT ;  /* 0x00000050c100780c */ /* 0x000fe20003f84270 */
[----:B------:R-:W-:Y:S01]  /*2f20*/  FFMA.FTZ R113, R113, UR4, -R104 ;  /* 0x0000000471717c23 */ /* 0x000fe20008010868 */
[----:B------:R-:W-:Y:S01]  /*2f30*/  FFMA.FTZ R198, R198, UR4, -R228 ;  /* 0x00000004c6c67c23 */ /* 0x000fe200080108e4 */
[----:B------:R-:W3:Y:S01]  /*2f40*/  MUFU.TANH R111, R111 ;  /* 0x0000006f006f7308 */ /* 0x000ee20000002400 */
[----:B--2---:R-:W-:Y:S01]  /*2f50*/  FSEL R220, R112, -INF , !P6 ;  /* 0xff80000070dc7808 */ /* 0x004fe20007000000 */
[----:B------:R-:W-:Y:S01]  /*2f60*/  FFMA.FTZ R104, R226, UR4, -R104 ;  /* 0x00000004e2687c23 */ /* 0x000fe20008010868 */
[----:B------:R-:W-:Y:S01]  /*2f70*/  ISETP.GT.AND P6, PT, R193, 0x48, PT ;  /* 0x00000048c100780c */ /* 0x000fe20003fc4270 */
[----:B----4-:R-:W-:Y:S01]  /*2f80*/  FFMA.FTZ R221, R221, UR4, -R225 ;  /* 0x00000004dddd7c23 */ /* 0x010fe200080108e1 */
[----:B------:R-:W-:Y:S01]  /*2f90*/  FFMA.FTZ R219, R219, UR4, -R228 ;  /* 0x00000004dbdb7c23 */ /* 0x000fe200080108e4 */
[--C-:B-1----:R-:W-:Y:S01]  /*2fa0*/  FFMA.FTZ R94, R94, UR4, -R227.reuse ;  /* 0x000000045e5e7c23 */ /* 0x102fe200080108e3 */
[----:B------:R-:W1:Y:S01]  /*2fb0*/  SHFL.IDX PT, R228, R14, R117, 0x1f ;  /* 0x00001f750ee47589 */ /* 0x000e6200000e0000 */
[----:B------:R-:W2:Y:S01]  /*2fc0*/  MUFU.TANH R114, R114 ;  /* 0x0000007200727308 */ /* 0x000ea20000002400 */
[----:B------:R-:W-:Y:S01]  /*2fd0*/  FSEL R215, R110, -INF , !P6 ;  /* 0xff8000006ed77808 */ /* 0x000fe20007000000 */
[----:B------:R-:W-:Y:S01]  /*2fe0*/  FFMA.FTZ R209, R209, UR4, -R227 ;  /* 0x00000004d1d17c23 */ /* 0x000fe200080108e3 */
[----:B------:R-:W-:Y:S01]  /*2ff0*/  ISETP.GT.AND P6, PT, R193, 0x51, PT ;  /* 0x00000051c100780c */ /* 0x000fe20003fc4270 */
[----:B------:R-:W4:Y:S04]  /*3000*/  SHFL.IDX PT, R227, R14, R118, 0x1f ;  /* 0x00001f760ee37589 */ /* 0x000f2800000e0000 */
[----:B------:R-:W4:Y:S01]  /*3010*/  MUFU.EX2 R113, R113 ;  /* 0x0000007100717308 */ /* 0x000f220000000800 */
[----:B---3--:R-:W-:-:S02]  /*3020*/  FSEL R210, R111, -INF , !P2 ;  /* 0xff8000006fd27808 */ /* 0x008fc40005000000 */
[----:B------:R-:W-:-:S05]  /*3030*/  ISETP.GT.AND P2, PT, R193, 0x58, PT ;  /* 0x00000058c100780c */ /* 0x000fca0003f44270 */
[----:B------:R-:W-:Y:S01]  /*3040*/  MUFU.TANH R191, R191 ;  /* 0x000000bf00bf7308 */ /* 0x000fe20000002400 */
[----:B--2---:R-:W-:Y:S02]  /*3050*/  FSEL R212, R114, -INF , !P4 ;  /* 0xff80000072d47808 */ /* 0x004fe40006000000 */
[----:B------:R-:W-:Y:S01]  /*3060*/  ISETP.GT.AND P4, PT, R193, 0x59, PT ;  /* 0x00000059c100780c */ /* 0x000fe20003f84270 */
[----:B-----5:R-:W-:Y:S01]  /*3070*/  SHFL.IDX PT, R195, R190, R9, 0x1f ;  /* 0x00001f09bec37589 */ /* 0x020fe200000e0000 */
[----:B-1----:R-:W-:-:S03]  /*3080*/  FFMA.FTZ R204, R204, UR4, -R228 ;  /* 0x00000004cccc7c23 */ /* 0x002fc600080108e4 */
[----:B------:R-:W-:Y:S01]  /*3090*/  MUFU.TANH R115, R115 ;  /* 0x0000007300737308 */ /* 0x000fe20000002400 */
[----:B------:R-:W-:Y:S01]  /*30a0*/  SHFL.IDX PT, R232, R190, R118, 0x1f ;  /* 0x00001f76bee87589 */ /* 0x000fe200000e0000 */
[--C-:B----4-:R-:W-:Y:S01]  /*30b0*/  FFMA.FTZ R97, R97, UR4, -R227.reuse ;  /* 0x0000000461617c23 */ /* 0x110fe200080108e3 */
[----:B------:R-:W-:Y:S02]  /*30c0*/  FFMA.FTZ R202, R202, UR4, -R227 ;  /* 0x00000004caca7c23 */ /* 0x000fe400080108e3 */
[----:B------:R-:W-:Y:S03]  /*30d0*/  SHFL.IDX PT, R233, R190, R199, 0x1f ;  /* 0x00001fc7bee97589 */ /* 0x000fe600000e0000 */
[----:B------:R-:W-:Y:S01]  /*30e0*/  MUFU.TANH R196, R196 ;  /* 0x000000c400c47308 */ /* 0x000fe20000002400 */
[----:B------:R-:W1:Y:S07]  /*30f0*/  SHFL.IDX PT, R227, R13, R117, 0x1f ;  /* 0x00001f750de37589 */ /* 0x000e6e00000e0000 */
[----:B------:R-:W-:Y:S08]  /*3100*/  MUFU.TANH R194, R194 ;  /* 0x000000c200c27308 */ /* 0x000ff00000002400 */
[----:B------:R-:W-:Y:S08]  /*3110*/  MUFU.TANH R201, R201 ;  /* 0x000000c900c97308 */ /* 0x000ff00000002400 */
[----:B------:R-:W2:Y:S01]  /*3120*/  MUFU.EX2 R104, R104 ;  /* 0x0000006800687308 */ /* 0x000ea20000000800 */
[--C-:B-1----:R-:W-:Y:S01]  /*3130*/  FFMA.FTZ R103, R103, UR4, -R227.reuse ;  /* 0x0000000467677c23 */ /* 0x102fe200080108e3 */
[----:B------:R-:W-:Y:S01]  /*3140*/  FFMA.FTZ R215, R215, UR4, -R227 ;  /* 0x00000004d7d77c23 */ /* 0x000fe200080108e3 */
[----:B------:R-:W-:-:S02]  /*3150*/  WARPGROUP.DEPBAR.LE gsb0, 0x0 ;  /* 0x00008000000079c5 */ /* 0x000fc40000010000 */
[--C-:B------:R-:W-:Y:S01]  /*3160*/  FADD.FTZ R24, R24, -R195.reuse ;  /* 0x800000c318187221 */ /* 0x100fe20000010000 */
[----:B------:R-:W-:Y:S01]  /*3170*/  FADD.FTZ R195, R26, -R195 ;  /* 0x800000c31ac37221 */ /* 0x000fe20000010000 */
[----:B------:R-:W-:Y:S01]  /*3180*/  FFMA.FTZ R26, -R192, R192, 1 ;  /* 0x3f800000c01a7423 */ /* 0x000fe200000101c0 */
[----:B------:R-:W-:Y:S01]  /*3190*/  FMUL.FTZ R192, R116, UR10 ;  /* 0x0000000a74c07c20 */ /* 0x000fe20008410000 */
[----:B------:R-:W-:Y:S01]  /*31a0*/  FMUL.FTZ R193, R113, R24 ;  /* 0x0000001871c17220 */ /* 0x000fe20000410000 */
[----:B------:R-:W-:Y:S01]  /*31b0*/  LDS R11, [R11+0x380] ;  /* 0x000380000b0b7984 */ /* 0x000fe20000000800 */
[----:B------:R-:W-:Y:S02]  /*31c0*/  MUFU.EX2 R209, R209 ;  /* 0x000000d100d17308 */ /* 0x000fe40000000800 */
[----:B------:R-:W-:Y:S01]  /*31d0*/  FMUL.FTZ R116, R26, R193 ;  /* 0x000000c11a747220 */ /* 0x000fe20000410000 */
[C---:B------:R-:W-:Y:S01]  /*31e0*/  IADD3 R193, R9.reuse, 0x4, RZ ;  /* 0x0000000409c17810 */ /* 0x040fe20007ffe0ff */
[----:B------:R-:W-:Y:S01]  /*31f0*/  FFMA.FTZ R26, R200, UR4, -R225 ;  /* 0x00000004c81a7c23 */ /* 0x000fe200080108e1 */
[----:B------:R-:W-:Y:S01]  /*3200*/  IADD3 R200, R9, 0x1c, RZ ;  /* 0x0000001c09c87810 */ /* 0x000fe20007ffe0ff */
[----:B------:R-:W-:Y:S02]  /*3210*/  SHFL.IDX PT, R225, R14, R9, 0x1f ;  /* 0x00001f090ee17589 */ /* 0x000fe400000e0000 */
[----:B------:R-:W1:Y:S02]  /*3220*/  MUFU.TANH R192, R192 ;  /* 0x000000c000c07308 */ /* 0x000e640000002400 */
[----:B------:R-:W3:Y:S04]  /*3230*/  SHFL.IDX PT, R24, R15, R193, 0x1f ;  /* 0x00001fc10f187589 */ /* 0x000ee800000e0000 */
[----:B------:R-:W4:Y:S01]  /*3240*/  SHFL.IDX PT, R229, R15, R200, 0x1f ;  /* 0x00001fc80fe57589 */ /* 0x000f2200000e0000 */
[----:B--2---:R-:W-:Y:S01]  /*3250*/  FMUL.FTZ R195, R104, R195 ;  /* 0x000000c368c37220 */ /* 0x004fe20000410000 */
[----:B------:R-:W-:Y:S01]  /*3260*/  FADD.FTZ R29, R29, -R232 ;  /* 0x800000e81d1d7221 */ /* 0x000fe20000010000 */
[----:B------:R-:W-:Y:S01]  /*3270*/  MUFU.EX2 R26, R26 ;  /* 0x0000001a001a7308 */ /* 0x000fe20000000800 */
[----:B------:R-:W2:Y:S01]  /*3280*/  SHFL.IDX PT, R234, R190, R193, 0x1f ;  /* 0x00001fc1beea7589 */ /* 0x000ea200000e0000 */
[----:B------:R-:W-:-:S06]  /*3290*/  FFMA.FTZ R76, -R76, R76, 1 ;  /* 0x3f8000004c4c7423 */ /* 0x000fcc000001014c */
[----:B------:R-:W-:Y:S01]  /*32a0*/  MUFU.EX2 R94, R94 ;  /* 0x0000005e005e7308 */ /* 0x000fe20000000800 */
[----:B------:R-:W-:Y:S01]  /*32b0*/  FFMA.FTZ R77, -R77, R77, 1 ;  /* 0x3f8000004d4d7423 */ /* 0x000fe2000001014d */
[----:B------:R-:W-:-:S06]  /*32c0*/  FFMA.FTZ R80, -R80, R80, 1 ;  /* 0x3f80000050507423 */ /* 0x000fcc0000010150 */
[----:B------:R-:W-:Y:S01]  /*32d0*/  MUFU.EX2 R204, R204 ;  /* 0x000000cc00cc7308 */ /* 0x000fe20000000800 */
[--C-:B---3--:R-:W-:Y:S01]  /*32e0*/  FFMA.FTZ R119, R197, UR4, -R24.reuse ;  /* 0x00000004c5777c23 */ /* 0x108fe20008010818 */
[----:B------:R-:W-:Y:S01]  /*32f0*/  FFMA.FTZ R224, R224, UR4, -R24 ;  /* 0x00000004e0e07c23 */ /* 0x000fe20008010818 */
[----:B------:R-:W-:Y:S02]  /*3300*/  VIADD R197, R9, 0x14 ;  /* 0x0000001409c57836 */ /* 0x000fe40000000000 */
[--C-:B----4-:R-:W-:Y:S01]  /*3310*/  FFMA.FTZ R92, R92, UR4, -R229.reuse ;  /* 0x000000045c5c7c23 */ /* 0x110fe200080108e5 */
[----:B------:R-:W-:Y:S01]  /*3320*/  FFMA.FTZ R207, R207, UR4, -R229 ;  /* 0x00000004cfcf7c23 */ /* 0x000fe200080108e5 */
[--C-:B------:R-:W-:Y:S01]  /*3330*/  FFMA.FTZ R229, R206, UR4, -R225.reuse ;  /* 0x00000004cee57c23 */ /* 0x100fe200080108e1 */
[----:B------:R3:W-:Y:S01]  /*3340*/  MUFU.EX2 R24, R198 ;  /* 0x000000c600187308 */ /* 0x0007e20000000800 */
[----:B------:R-:W4:Y:S01]  /*3350*/  SHFL.IDX PT, R231, R15, R197, 0x1f ;  /* 0x00001fc50fe77589 */ /* 0x000f2200000e0000 */
[----:B------:R-:W-:-:S03]  /*3360*/  FFMA.FTZ R206, R222, UR4, -R225 ;  /* 0x00000004dece7c23 */ /* 0x000fc600080108e1 */
[----:B------:R-:W5:Y:S01]  /*3370*/  SHFL.IDX PT, R225, R14, R197, 0x1f ;  /* 0x00001fc50ee17589 */ /* 0x000f6200000e0000 */
[----:B------:R-:W-:Y:S01]  /*3380*/  FMUL.FTZ R195, R19, R195 ;  /* 0x000000c313c37220 */ /* 0x000fe20000410000 */
[----:B------:R-:W-:Y:S01]  /*3390*/  FADD.FTZ R232, R31, -R232 ;  /* 0x800000e81fe87221 */ /* 0x000fe20000010000 */
[----:B--2---:R-:W-:Y:S01]  /*33a0*/  FADD.FTZ R27, R27, -R234 ;  /* 0x800000ea1b1b7221 */ /* 0x004fe20000010000 */
[----:B---3--:R-:W-:Y:S02]  /*33b0*/  VIADD R198, R9, 0x18 ;  /* 0x0000001809c67836 */ /* 0x008fe40000000000 */
[--C-:B------:R-:W-:Y:S01]  /*33c0*/  FADD.FTZ R34, R34, -R233.reuse ;  /* 0x800000e922227221 */ /* 0x100fe20000010000 */
[----:B------:R-:W-:Y:S01]  /*33d0*/  FADD.FTZ R32, R32, -R233 ;  /* 0x800000e920207221 */ /* 0x000fe20000010000 */
[----:B------:R-:W-:Y:S01]  /*33e0*/  MUFU.EX2 R97, R97 ;  /* 0x0000006100617308 */ /* 0x000fe20000000800 */
[----:B------:R-:W2:Y:S04]  /*33f0*/  SHFL.IDX PT, R226, R15, R198, 0x1f ;  /* 0x00001fc60fe27589 */ /* 0x000ea800000e0000 */
[----:B------:R-:W3:Y:S03]  /*3400*/  SHFL.IDX PT, R15, R14, R193, 0x1f ;  /* 0x00001fc10e0f7589 */ /* 0x000ee600000e0000 */
[----:B------:R-:W-:Y:S01]  /*3410*/  MUFU.EX2 R202, R202 ;  /* 0x000000ca00ca7308 */ /* 0x000fe20000000800 */
[----:B------:R-:W-:Y:S01]  /*3420*/  SHFL.IDX PT, R227, R13, R198, 0x1f ;  /* 0x00001fc60de37589 */ /* 0x000fe200000e0000 */
[--C-:B----4-:R-:W-:Y:S01]  /*3430*/  FFMA.FTZ R93, R93, UR4, -R231.reuse ;  /* 0x000000045d5d7c23 */ /* 0x110fe200080108e7 */
[----:B------:R-:W-:Y:S01]  /*3440*/  FFMA.FTZ R208, R208, UR4, -R231 ;  /* 0x00000004d0d07c23 */ /* 0x000fe200080108e7 */
[----:B------:R-:W-:Y:S01]  /*3450*/  FFMA.FTZ R231, R96, UR4, -R228 ;  /* 0x0000000460e77c23 */ /* 0x000fe200080108e4 */
[----:B------:R-:W-:Y:S01]  /*3460*/  FFMA.FTZ R91, -R91, R91, 1 ;  /* 0x3f8000005b5b7423 */ /* 0x000fe2000001015b */
[--C-:B-----5:R-:W-:Y:S01]  /*3470*/  FFMA.FTZ R99, R99, UR4, -R225.reuse ;  /* 0x0000000463637c23 */ /* 0x120fe200080108e1 */
[----:B------:R-:W-:Y:S01]  /*3480*/  FFMA.FTZ R217, R217, UR4, -R225 ;  /* 0x00000004d9d97c23 */ /* 0x000fe200080108e1 */
[----:B------:R-:W4:Y:S01]  /*3490*/  SHFL.IDX PT, R228, R13, R193, 0x1f ;  /* 0x00001fc10de47589 */ /* 0x000f2200000e0000 */
[----:B------:R-:W5:Y:S03]  /*34a0*/  MUFU.EX2 R19, R224 ;  /* 0x000000e000137308 */ /* 0x000f660000000800 */
[----:B------:R-:W1:Y:S01]  /*34b0*/  SHFL.IDX PT, R225, R13, R199, 0x1f ;  /* 0x00001fc70de17589 */ /* 0x000e6200000e0000 */
[--C-:B--2---:R-:W-:Y:S01]  /*34c0*/  FFMA.FTZ R95, R95, UR4, -R226.reuse ;  /* 0x000000045f5f7c23 */ /* 0x104fe200080108e2 */
[----:B------:R-:W-:-:S03]  /*34d0*/  FFMA.FTZ R205, R205, UR4, -R226 ;  /* 0x00000004cdcd7c23 */ /* 0x000fc600080108e2 */
[----:B------:R-:W2:Y:S01]  /*34e0*/  MUFU.EX2 R31, R219 ;  /* 0x000000db001f7308 */ /* 0x000ea20000000800 */
[----:B------:R-:W2:Y:S01]  /*34f0*/  SHFL.IDX PT, R226, R14, R199, 0x1f ;  /* 0x00001fc70ee27589 */ /* 0x000ea200000e0000 */
[--C-:B---3--:R-:W-:Y:S01]  /*3500*/  FFMA.FTZ R222, R98, UR4, -R15.reuse ;  /* 0x0000000462de7c23 */ /* 0x108fe2000801080f */
[----:B------:R-:W-:Y:S02]  /*3510*/  FFMA.FTZ R203, R203, UR4, -R15 ;  /* 0x00000004cbcb7c23 */ /* 0x000fe4000801080f */
[----:B------:R-:W3:Y:S03]  /*3520*/  SHFL.IDX PT, R98, R14, R198, 0x1f ;  /* 0x00001fc60e627589 */ /* 0x000ee600000e0000 */
[----:B------:R5:W-:Y:S01]  /*3530*/  MUFU.EX2 R96, R222 ;  /* 0x000000de00607308 */ /* 0x000be20000000800 */
[----:B----4-:R-:W-:-:S07]  /*3540*/  FFMA.FTZ R102, R102, UR4, -R228 ;  /* 0x0000000466667c23 */ /* 0x010fce00080108e4 */
[----:B------:R4:W-:Y:S01]  /*3550*/  MUFU.EX2 R15, R229 ;  /* 0x000000e5000f7308 */ /* 0x0009e20000000800 */
[----:B-----5:R-:W5:Y:S01]  /*3560*/  SHFL.IDX PT, R222, R13, R9, 0x1f ;  /* 0x00001f090dde7589 */ /* 0x020f6200000e0000 */
[----:B------:R-:W-:Y:S01]  /*3570*/  FFMA.FTZ R216, R216, UR4, -R228 ;  /* 0x00000004d8d87c23 */ /* 0x000fe200080108e4 */
[--C-:B-1----:R-:W-:Y:S01]  /*3580*/  FFMA.FTZ R220, R220, UR4, -R225.reuse ;  /* 0x00000004dcdc7c23 */ /* 0x102fe200080108e1 */
[----:B------:R-:W-:Y:S01]  /*3590*/  FFMA.FTZ R212, R212, UR4, -R225 ;  /* 0x00000004d4d47c23 */ /* 0x000fe200080108e1 */
[----:B------:R-:W-:Y:S02]  /*35a0*/  FSEL R225, R115, -INF , !P6 ;  /* 0xff80000073e17808 */ /* 0x000fe40007000000 */
[----:B------:R-:W-:Y:S01]  /*35b0*/  FSEL R228, R192, -INF , !P1 ;  /* 0xff800000c0e47808 */ /* 0x000fe20004800000 */
[----:B------:R-:W-:Y:S01]  /*35c0*/  FMUL.FTZ R27, R19, R27 ;  /* 0x0000001b131b7220 */ /* 0x000fe20000410000 */
[--C-:B--2---:R-:W-:Y:S01]  /*35d0*/  FFMA.FTZ R230, R230, UR4, -R226.reuse ;  /* 0x00000004e6e67c23 */ /* 0x104fe200080108e2 */
[----:B------:R-:W-:Y:S01]  /*35e0*/  FFMA.FTZ R218, R218, UR4, -R226 ;  /* 0x00000004dada7c23 */ /* 0x000fe200080108e2 */
[----:B----4-:R1:W2:Y:S01]  /*35f0*/  SHFL.IDX PT, R229, R14, R200, 0x1f ;  /* 0x00001fc80ee57589 */ /* 0x0102a200000e0000 */
[----:B------:R-:W-:Y:S01]  /*3600*/  FFMA.FTZ R228, R228, UR4, -R227 ;  /* 0x00000004e4e47c23 */ /* 0x000fe200080108e3 */
[--C-:B---3--:R-:W-:Y:S01]  /*3610*/  FFMA.FTZ R100, R100, UR4, -R98.reuse ;  /* 0x0000000464647c23 */ /* 0x108fe20008010862 */
[----:B------:R-:W-:Y:S01]  /*3620*/  FFMA.FTZ R213, R213, UR4, -R98 ;  /* 0x00000004d5d57c23 */ /* 0x000fe20008010862 */
[----:B------:R-:W3:Y:S01]  /*3630*/  SHFL.IDX PT, R226, R13, R118, 0x1f ;  /* 0x00001f760de27589 */ /* 0x000ee200000e0000 */
[----:B------:R4:W-:Y:S08]  /*3640*/  MUFU.EX2 R98, R230 ;  /* 0x000000e600627308 */ /* 0x0009f00000000800 */
[----:B-1----:R1:W-:Y:S01]  /*3650*/  MUFU.EX2 R14, R231 ;  /* 0x000000e7000e7308 */ /* 0x0023e20000000800 */
[--C-:B-----5:R-:W-:Y:S01]  /*3660*/  FFMA.FTZ R101, R101, UR4, -R222.reuse ;  /* 0x0000000465657c23 */ /* 0x120fe200080108de */
[----:B------:R-:W-:Y:S01]  /*3670*/  FFMA.FTZ R214, R214, UR4, -R222 ;  /* 0x00000004d6d67c23 */ /* 0x000fe200080108de */
[----:B----4-:R-:W-:Y:S04]  /*3680*/  SHFL.IDX PT, R230, R190, R197, 0x1f ;  /* 0x00001fc5bee67589 */ /* 0x010fe800000e0000 */
[----:B------:R-:W4:Y:S01]  /*3690*/  SHFL.IDX PT, R222, R13, R197, 0x1f ;  /* 0x00001fc50dde7589 */ /* 0x000f2200000e0000 */
[----:B------:R-:W-:Y:S01]  /*36a0*/  FFMA.FTZ R219, -R18, R18, 1 ;  /* 0x3f80000012db7423 */ /* 0x000fe20000010112 */
[----:B------:R-:W-:Y:S01]  /*36b0*/  MUFU.EX2 R93, R93 ;  /* 0x0000005d005d7308 */ /* 0x000fe20000000800 */
[--C-:B--2---:R-:W-:Y:S01]  /*36c0*/  FFMA.FTZ R223, R223, UR4, -R229.reuse ;  /* 0x00000004dfdf7c23 */ /* 0x104fe200080108e5 */
[----:B------:R-:W-:Y:S01]  /*36d0*/  FFMA.FTZ R211, R211, UR4, -R229 ;  /* 0x00000004d3d37c23 */ /* 0x000fe200080108e5 */
[----:B------:R-:W-:Y:S01]  /*36e0*/  FSEL R229, R201, -INF , !P4 ;  /* 0xff800000c9e57808 */ /* 0x000fe20006000000 */
[----:B-1----:R-:W-:Y:S01]  /*36f0*/  SHFL.IDX PT, R231, R190, R117, 0x1f ;  /* 0x00001f75bee77589 */ /* 0x002fe200000e0000 */
[--C-:B---3--:R-:W-:Y:S01]  /*3700*/  FFMA.FTZ R235, R235, UR4, -R226.reuse ;  /* 0x00000004ebeb7c23 */ /* 0x108fe200080108e2 */
[----:B------:R-:W-:-:S02]  /*3710*/  FFMA.FTZ R210, R210, UR4, -R226 ;  /* 0x00000004d2d27c23 */ /* 0x000fc400080108e2 */
[----:B------:R-:W-:Y:S01]  /*3720*/  MUFU.EX2 R208, R208 ;  /* 0x000000d000d07308 */ /* 0x000fe20000000800 */
[----:B------:R1:W2:Y:S07]  /*3730*/  SHFL.IDX PT, R226, R13, R200, 0x1f ;  /* 0x00001fc80de27589 */ /* 0x0002ae00000e0000 */
[----:B------:R3:W-:Y:S08]  /*3740*/  MUFU.EX2 R12, R235 ;  /* 0x000000eb000c7308 */ /* 0x0007f00000000800 */
[----:B-1----:R1:W-:Y:S01]  /*3750*/  MUFU.EX2 R13, R223 ;  /* 0x000000df000d7308 */ /* 0x0023e20000000800 */
[----:B---3--:R-:W3:Y:S07]  /*3760*/  LDL R235, [R1+0x18] ;  /* 0x0000180001eb7983 */ /* 0x008eee0000100800 */
[----:B------:R-:W-:Y:S01]  /*3770*/  MUFU.EX2 R95, R95 ;  /* 0x0000005f005f7308 */ /* 0x000fe20000000800 */
[----:B-1----:R-:W-:-:S05]  /*3780*/  FSEL R223, R191, -INF , !P5 ;  /* 0xff800000bfdf7808 */ /* 0x002fca0006800000 */
[--C-:B----4-:R-:W-:Y:S01]  /*3790*/  FFMA.FTZ R223, R223, UR4, -R222.reuse ;  /* 0x00000004dfdf7c23 */ /* 0x110fe200080108de */
[----:B------:R-:W-:Y:S01]  /*37a0*/  FFMA.FTZ R222, R225, UR4, -R222 ;  /* 0x00000004e1de7c23 */ /* 0x000fe200080108de */
[----:B------:R-:W-:Y:S01]  /*37b0*/  FSEL R225, R196, -INF , !P2 ;  /* 0xff800000c4e17808 */ /* 0x000fe20005000000 */
[----:B------:R-:W-:Y:S04]  /*37c0*/  MUFU.EX2 R207, R207 ;  /* 0x000000cf00cf7308 */ /* 0x000fe80000000800 */
[----:B------:R-:W-:Y:S01]  /*37d0*/  FFMA.FTZ R227, R225, UR4, -R227 ;  /* 0x00000004e1e37c23 */ /* 0x000fe200080108e3 */
[----:B------:R-:W-:Y:S01]  /*37e0*/  FSEL R225, R194, -INF , !P3 ;  /* 0xff800000c2e17808 */ /* 0x000fe20005800000 */
[----:B------:R-:W-:Y:S02]  /*37f0*/  FMUL.FTZ R32, R94, R32 ;  /* 0x000000205e207220 */ /* 0x000fe40000410000 */
[----:B------:R-:W-:Y:S02]  /*3800*/  MUFU.EX2 R206, R206 ;  /* 0x000000ce00ce7308 */ /* 0x000fe40000000800 */
[--C-:B--2---:R-:W-:Y:S01]  /*3810*/  FFMA.FTZ R225, R225, UR4, -R226.reuse ;  /* 0x00000004e1e17c23 */ /* 0x104fe200080108e2 */
[----:B------:R-:W-:-:S02]  /*3820*/  FFMA.FTZ R226, R229, UR4, -R226 ;  /* 0x00000004e5e27c23 */ /* 0x000fc400080108e2 */
[----:B------:R-:W-:Y:S03]  /*3830*/  SHFL.IDX PT, R229, R190, R198, 0x1f ;  /* 0x00001fc6bee57589 */ /* 0x000fe600000e0000 */
[----:B------:R-:W-:Y:S01]  /*3840*/  MUFU.EX2 R203, R203 ;  /* 0x000000cb00cb7308 */ /* 0x000fe20000000800 */
[----:B------:R-:W1:Y:S07]  /*3850*/  SHFL.IDX PT, R190, R190, R200, 0x1f ;  /* 0x00001fc8bebe7589 */ /* 0x000e6e00000e0000 */
[----:B------:R-:W2:Y:S01]  /*3860*/  MUFU.EX2 R18, R221 ;  /* 0x000000dd00127308 */ /* 0x000ea20000000800 */
[----:B------:R-:W-:-:S04]  /*3870*/  FADD.FTZ R30, R30, -R231 ;  /* 0x800000e71e1e7221 */ /* 0x000fc80000010000 */
[----:B------:R-:W-:-:S03]  /*3880*/  FMUL.FTZ R30, R31, R30 ;  /* 0x0000001e1f1e7220 */ /* 0x000fc60000410000 */
[----:B------:R-:W-:Y:S08]  /*3890*/  MUFU.EX2 R218, R218 ;  /* 0x000000da00da7308 */ /* 0x000ff00000000800 */
[----:B------:R-:W-:Y:S01]  /*38a0*/  MUFU.EX2 R217, R217 ;  /* 0x000000d900d97308 */ /* 0x000fe20000000800 */
[--C-:B-1----:R-:W-:Y:S01]  /*38b0*/  FADD.FTZ R37, R37, -R190.reuse ;  /* 0x800000be25257221 */ /* 0x102fe20000010000 */
[----:B------:R-:W-:Y:S01]  /*38c0*/  FADD.FTZ R39, R39, -R190 ;  /* 0x800000be27277221 */ /* 0x000fe20000010000 */
[----:B------:R-:W-:Y:S01]  /*38d0*/  FFMA.FTZ R190, -R21, R21, 1 ;  /* 0x3f80000015be7423 */ /* 0x000fe20000010115 */
[----:B------:R-:W-:-:S04]  /*38e0*/  FFMA.FTZ R21, -R20, R20, 1 ;  /* 0x3f80000014157423 */ /* 0x000fc80000010114 */
[----:B------:R-:W-:Y:S01]  /*38f0*/  FMUL.FTZ R21, R21, R27 ;  /* 0x0000001b15157220 */ /* 0x000fe20000410000 */
[----:B------:R-:W-:Y:S01]  /*3900*/  FFMA.FTZ R27, -R22, R22, 1 ;  /* 0x3f800000161b7423 */ /* 0x000fe20000010116 */
[----:B------:R-:W-:Y:S01]  /*3910*/  FFMA.FTZ R22, -R23, R23, 1 ;  /* 0x3f80000017167423 */ /* 0x000fe20000010117 */
[----:B------:R-:W-:Y:S01]  /*3920*/  FMUL.FTZ R23, R26, R29 ;  /* 0x0000001d1a177220 */ /* 0x000fe20000410000 */
[----:B------:R-:W-:Y:S02]  /*3930*/  MUFU.EX2 R99, R99 ;  /* 0x0000006300637308 */ /* 0x000fe40000000800 */
[----:B------:R-:W-:Y:S01]  /*3940*/  FMUL.FTZ R22, R22, R30 ;  /* 0x0000001e16167220 */ /* 0x000fe20000410000 */
[----:B------:R-:W-:Y:S01]  /*3950*/  FMUL.FTZ R23, R27, R23 ;  /* 0x000000171b177220 */ /* 0x000fe20000410000 */
[----:B--2---:R-:W-:Y:S01]  /*3960*/  FMUL.FTZ R27, R18, R232 ;  /* 0x000000e8121b7220 */ /* 0x004fe20000410000 */
[----:B------:R-:W-:Y:S01]  /*3970*/  FFMA.FTZ R30, -R72, R72, 1 ;  /* 0x3f800000481e7423 */ /* 0x000fe20000010148 */
[----:B------:R-:W-:Y:S01]  /*3980*/  FFMA.FTZ R89, -R89, R89, 1 ;  /* 0x3f80000059597423 */ /* 0x000fe20000010159 */
[----:B------:R-:W-:Y:S01]  /*3990*/  FFMA.FTZ R184, -R184, R184, 1 ;  /* 0x3f800000b8b87423 */ /* 0x000fe200000101b8 */
[----:B------:R-:W-:Y:S01]  /*39a0*/  MUFU.EX2 R100, R100 ;  /* 0x0000006400647308 */ /* 0x000fe20000000800 */
[----:B------:R-:W-:-:S07]  /*39b0*/  FMUL.FTZ R30, R30, R27 ;  /* 0x0000001b1e1e7220 */ /* 0x000fce0000410000 */
[----:B------:R-:W1:Y:S01]  /*39c0*/  MUFU.EX2 R27, R205 ;  /* 0x000000cd001b7308 */ /* 0x000e620000000800 */
[--C-:B------:R-:W-:Y:S01]  /*39d0*/  FADD.FTZ R33, R33, -R230.reuse ;  /* 0x800000e621217221 */ /* 0x100fe20000010000 */
[----:B------:R-:W-:Y:S01]  /*39e0*/  FADD.FTZ R35, R35, -R230 ;  /* 0x800000e623237221 */ /* 0x000fe20000010000 */
[----:B------:R-:W-:Y:S01]  /*39f0*/  FFMA.FTZ R29, -R73, R73, 1 ;  /* 0x3f800000491d7423 */ /* 0x000fe20000010149 */
[----:B------:R-:W-:Y:S01]  /*3a00*/  FMUL.FTZ R73, R209, R34 ;  /* 0x00000022d1497220 */ /* 0x000fe20000410000 */
[----:B------:R-:W-:Y:S01]  /*3a10*/  FFMA.FTZ R34, -R74, R74, 1 ;  /* 0x3f8000004a227423 */ /* 0x000fe2000001014a */
[----:B------:R-:W-:Y:S01]  /*3a20*/  FMUL.FTZ R33, R93, R33 ;  /* 0x000000215d217220 */ /* 0x000fe20000410000 */
[----:B------:R-:W-:Y:S01]  /*3a30*/  FADD.FTZ R38, R38, -R229 ;  /* 0x800000e526267221 */ /* 0x000fe20000010000 */
[----:B------:R-:W-:Y:S01]  /*3a40*/  FMUL.FTZ R35, R208, R35 ;  /* 0x00000023d0237220 */ /* 0x000fe20000410000 */
[----:B------:R-:W-:Y:S01]  /*3a50*/  FADD.FTZ R28, R28, -R231 ;  /* 0x800000e71c1c7221 */ /* 0x000fe20000010000 */
[----:B------:R-:W-:Y:S01]  /*3a60*/  FMUL.FTZ R34, R34, R33 ;  /* 0x0000002122227220 */ /* 0x000fe20000410000 */
[----:B------:R-:W-:Y:S01]  /*3a70*/  MUFU.EX2 R213, R213 ;  /* 0x000000d500d57308 */ /* 0x000fe20000000800 */
[----:B------:R-:W-:Y:S01]  /*3a80*/  FMUL.FTZ R33, R76, R35 ;  /* 0x000000234c217220 */ /* 0x000fe20000410000 */
[----:B------:R-:W-:Y:S01]  /*3a90*/  FFMA.FTZ R35, -R79, R79, 1 ;  /* 0x3f8000004f237423 */ /* 0x000fe2000001014f */
[----:B-1----:R-:W-:Y:S01]  /*3aa0*/  FMUL.FTZ R38, R27, R38 ;  /* 0x000000261b267220 */ /* 0x002fe20000410000 */
[----:B------:R-:W-:-:S04]  /*3ab0*/  FMUL.FTZ R20, R24, R28 ;  /* 0x0000001c18147220 */ /* 0x000fc80000410000 */
[----:B------:R-:W-:Y:S01]  /*3ac0*/  MUFU.EX2 R92, R92 ;  /* 0x0000005c005c7308 */ /* 0x000fe20000000800 */
[----:B------:R-:W1:Y:S01]  /*3ad0*/  SHFL.IDX PT, R28, R11, R9, 0x1f ;  /* 0x00001f090b1c7589 */ /* 0x000e6200000e0000 */
[----:B------:R-:W-:-:S03]  /*3ae0*/  FMUL.FTZ R35, R35, R38 ;  /* 0x0000002623237220 */ /* 0x000fc60000410000 */
[----:B------:R-:W2:Y:S01]  /*3af0*/  SHFL.IDX PT, R38, R11, R118, 0x1f ;  /* 0x00001f760b267589 */ /* 0x000ea200000e0000 */
[----:B------:R-:W-:Y:S02]  /*3b00*/  FFMA.FTZ R90, -R90, R90, 1 ;  /* 0x3f8000005a5a7423 */ /* 0x000fe4000001015a */
[----:B------:R-:W-:Y:S01]  /*3b10*/  MUFU.EX2 R101, R101 ;  /* 0x0000006500657308 */ /* 0x000fe20000000800 */
[----:B------:R-:W4:Y:S01]  /*3b20*/  SHFL.IDX PT, R74, R11, R199, 0x1f ;  /* 0x00001fc70b4a7589 */ /* 0x000f2200000e0000 */
[----:B------:R-:W-:Y:S01]  /*3b30*/  FADD.FTZ R36, R36, -R229 ;  /* 0x800000e524247221 */ /* 0x000fe20000010000 */
[----:B------:R-:W-:Y:S01]  /*3b40*/  FMUL.FTZ R29, R29, R32 ;  /* 0x000000201d1d7220 */ /* 0x000fe20000410000 */
[----:B------:R-:W-:Y:S02]  /*3b50*/  FFMA.FTZ R32, -R75, R75, 1 ;  /* 0x3f8000004b207423 */ /* 0x000fe4000001014b */
[----:B------:R-:W-:Y:S01]  /*3b60*/  FMUL.FTZ R36, R95, R36 ;  /* 0x000000245f247220 */ /* 0x000fe20000410000 */
[----:B------:R-:W-:Y:S01]  /*3b70*/  FMUL.FTZ R39, R207, R39 ;  /* 0x00000027cf277220 */ /* 0x000fe20000410000 */
[----:B------:R-:W-:Y:S01]  /*3b80*/  FMUL.FTZ R32, R32, R73 ;  /* 0x0000004920207220 */ /* 0x000fe20000410000 */
[----:B------:R-:W5:Y:S01]  /*3b90*/  SHFL.IDX PT, R72, R11, R193, 0x1f ;  /* 0x00001fc10b487589 */ /* 0x000f6200000e0000 */
[----:B------:R-:W-:Y:S01]  /*3ba0*/  FMUL.FTZ R36, R77, R36 ;  /* 0x000000244d247220 */ /* 0x000fe20000410000 */
[----:B------:R-:W-:Y:S02]  /*3bb0*/  MUFU.EX2 R102, R102 ;  /* 0x0000006600667308 */ /* 0x000fe40000000800 */
[----:B------:R-:W5:Y:S04]  /*3bc0*/  SHFL.IDX PT, R73, R11, R117, 0x1f ;  /* 0x00001f750b497589 */ /* 0x000f6800000e0000 */
[----:B------:R-:W5:Y:S01]  /*3bd0*/  SHFL.IDX PT, R75, R11, R197, 0x1f ;  /* 0x00001fc50b4b7589 */ /* 0x000f6200000e0000 */
[--C-:B-1----:R-:W-:Y:S01]  /*3be0*/  FADD.FTZ R40, R40, -R28.reuse ;  /* 0x8000001c28287221 */ /* 0x102fe20000010000 */
[----:B------:R-:W-:Y:S02]  /*3bf0*/  MUFU.EX2 R119, R119 ;  /* 0x0000007700777308 */ /* 0x000fe40000000800 */
[----:B------:R-:W-:Y:S04]  /*3c00*/  SHFL.IDX PT, R76, R11, R198, 0x1f ;  /* 0x00001fc60b4c7589 */ /* 0x000fe800000e0000 */
[----:B------:R1:W5:Y:S02]  /*3c10*/  SHFL.IDX PT, R77, R11, R200, 0x1f ;  /* 0x00001fc80b4d7589 */ /* 0x00036400000e0000 */
[----:B------:R-:W-:Y:S01]  /*3c20*/  MUFU.EX2 R103, R103 ;  /* 0x0000006700677308 */ /* 0x000fe20000000800 */
[----:B-1----:R-:W-:Y:S01]  /*3c30*/  FMUL.FTZ R11, R80, R39 ;  /* 0x00000027500b7220 */ /* 0x002fe20000410000 */
[----:B------:R-:W-:Y:S01]  /*3c40*/  FADD.FTZ R39, R42, -R28 ;  /* 0x8000001c2a277221 */ /* 0x000fe20000010000 */
[----:B--2---:R-:W-:Y:S01]  /*3c50*/  FADD.FTZ R28, R45, -R38 ;  /* 0x800000262d1c7221 */ /* 0x004fe20000010000 */
[----:B----4-:R-:W-:-:S02]  /*3c60*/  FADD.FTZ R45, R48, -R74 ;  /* 0x8000004a302d7221 */ /* 0x010fc40000010000 */
[----:B------:R1:W2:Y:S01]  /*3c70*/  LDS R48, [R10+0x380] ;  /* 0x000380000a307984 */ /* 0x0002a20000000800 */
[--C-:B-----5:R-:W-:Y:S01]  /*3c80*/  FADD.FTZ R41, R41, -R72.reuse ;  /* 0x8000004829297221 */ /* 0x120fe20000010000 */
[----:B------:R-:W-:Y:S01]  /*3c90*/  FADD.FTZ R72, R43, -R72 ;  /* 0x800000482b487221 */ /* 0x000fe20000010000 */
[--C-:B------:R-:W-:Y:S01]  /*3ca0*/  FADD.FTZ R43, R44, -R73.reuse ;  /* 0x800000492c2b7221 */ /* 0x100fe20000010000 */
[----:B------:R-:W-:Y:S01]  /*3cb0*/  FADD.FTZ R73, R46, -R73 ;  /* 0x800000492e497221 */ /* 0x000fe20000010000 */
[--C-:B------:R-:W-:Y:S01]  /*3cc0*/  FADD.FTZ R42, R51, -R75.reuse ;  /* 0x8000004b332a7221 */ /* 0x100fe20000010000 */
[----:B------:R-:W-:Y:S01]  /*3cd0*/  FFMA.FTZ R46, -R81, R81, 1 ;  /* 0x3f800000512e7423 */ /* 0x000fe20000010151 */
[----:B------:R-:W-:Y:S01]  /*3ce0*/  FMUL.FTZ R51, R15, R40 ;  /* 0x000000280f337220 */ /* 0x000fe20000410000 */
[----:B------:R-:W-:Y:S01]  /*3cf0*/  FADD.FTZ R79, R50, -R74 ;  /* 0x8000004a324f7221 */ /* 0x000fe20000010000 */
[----:B-1----:R-:W-:Y:S02]  /*3d00*/  FMUL.FTZ R10, R14, R43 ;  /* 0x0000002b0e0a7220 */ /* 0x002fe40000410000 */
[----:B------:R-:W-:Y:S01]  /*3d10*/  FMUL.FTZ R46, R46, R51 ;  /* 0x000000332e2e7220 */ /* 0x000fe20000410000 */
[----:B------:R-:W-:Y:S01]  /*3d20*/  FFMA.FTZ R51, -R85, R85, 1 ;  /* 0x3f80000055337423 */ /* 0x000fe20000010155 */
[----:B------:R-:W-:Y:S01]  /*3d30*/  FADD.FTZ R47, R47, -R38 ;  /* 0x800000262f2f7221 */ /* 0x000fe20000010000 */
        /* <DEDUP_REMOVED lines=8> */
[----:B------:R-:W-:Y:S01]  /*3dc0*/  FADD.FTZ R44, R53, -R77 ;  /* 0x8000004d352c7221 */ /* 0x000fe20000010000 */
[----:B------:R-:W-:Y:S01]  /*3dd0*/  FMUL.FTZ R10, R202, R47 ;  /* 0x0000002fca0a7220 */ /* 0x000fe20000410000 */
        /* <DEDUP_REMOVED lines=10> */
[----:B------:R-:W1:Y:S01]  /*3e80*/  MUFU.EX2 R10, R211 ;  /* 0x000000d3000a7308 */ /* 0x000e620000000800 */
[----:B------:R-:W-:Y:S01]  /*3e90*/  FMUL.FTZ R43, R99, R38 ;  /* 0x00000026632b7220 */ /* 0x000fe20000410000 */
[----:B--2---:R-:W2:Y:S04]  /*3ea0*/  SHFL.IDX PT, R73, R48, R9, 0x1f ;  /* 0x00001f0930497589 */ /* 0x004ea800000e0000 */
[----:B------:R-:W4:Y:S01]  /*3eb0*/  SHFL.IDX PT, R72, R48, R193, 0x1f ;  /* 0x00001fc130487589 */ /* 0x000f2200000e0000 */
[----:B------:R-:W-:-:S03]  /*3ec0*/  FMUL.FTZ R38, R184, R75 ;  /* 0x0000004bb8267220 */ /* 0x000fc60000410000 */
[----:B------:R-:W5:Y:S04]  /*3ed0*/  SHFL.IDX PT, R118, R48, R118, 0x1f ;  /* 0x00001f7630767589 */ /* 0x000f6800000e0000 */
[----:B------:R-:W5:Y:S04]  /*3ee0*/  SHFL.IDX PT, R199, R48, R199, 0x1f ;  /* 0x00001fc730c77589 */ /* 0x000f6800000e0000 */
[----:B------:R-:W5:Y:S04]  /*3ef0*/  SHFL.IDX PT, R28, R48, R197, 0x1f ;  /* 0x00001fc5301c7589 */ /* 0x000f6800000e0000 */
[----:B------:R-:W5:Y:S04]  /*3f00*/  SHFL.IDX PT, R117, R48, R117, 0x1f ;  /* 0x00001f7530757589 */ /* 0x000f6800000e0000 */
[----:B------:R-:W5:Y:S04]  /*3f10*/  SHFL.IDX PT, R75, R48, R198, 0x1f ;  /* 0x00001fc6304b7589 */ /* 0x000f6800000e0000 */
[----:B------:R4:W3:Y:S01]  /*3f20*/  SHFL.IDX PT, R200, R48, R200, 0x1f ;  /* 0x00001fc830c87589 */ /* 0x0008e200000e0000 */
[----:B------:R-:W5:Y:S01]  /*3f30*/  MUFU.EX2 R220, R220 ;  /* 0x000000dc00dc7308 */ /* 0x000f620000000800 */
[----:B------:R-:W-:Y:S01]  /*3f40*/  FMUL.FTZ R42, R90, R43 ;  /* 0x0000002b5a2a7220 */ /* 0x000fe20000410000 */
[----:B------:R-:W-:Y:S01]  /*3f50*/  FADD.FTZ R55, R55, -R77 ;  /* 0x8000004d37377221 */ /* 0x000fe20000010000 */
[----:B------:R-:W-:Y:S01]  /*3f60*/  FADD.FTZ R54, R54, -R76 ;  /* 0x8000004c36367221 */ /* 0x000fe20000010000 */
[----:B------:R-:W-:-:S04]  /*3f70*/  FFMA.FTZ R185, -R185, R185, 1 ;  /* 0x3f800000b9b97423 */ /* 0x000fc800000101b9 */
[----:B------:R-:W5:Y:S01]  /*3f80*/  MUFU.EX2 R214, R214 ;  /* 0x000000d600d67308 */ /* 0x000f620000000800 */
[----:B------:R-:W-:Y:S01]  /*3f90*/  FMUL.FTZ R74, R100, R49 ;  /* 0x00000031644a7220 */ /* 0x000fe20000410000 */
[----:B------:R-:W-:-:S06]  /*3fa0*/  FFMA.FTZ R188, -R188, R188, 1 ;  /* 0x3f800000bcbc7423 */ /* 0x000fcc00000101bc */
[----:B------:R-:W3:Y:S01]  /*3fb0*/  MUFU.EX2 R43, R216 ;  /* 0x000000d8002b7308 */ /* 0x000ee20000000800 */
[----:B-1----:R-:W-:-:S07]  /*3fc0*/  FMUL.FTZ R79, R10, R55 ;  /* 0x000000370a4f7220 */ /* 0x002fce0000410000 */
[----:B------:R-:W1:Y:S01]  /*3fd0*/  MUFU.EX2 R221, R222 ;  /* 0x000000de00dd7308 */ /* 0x000e620000000800 */
[----:B------:R-:W-:Y:S01]  /*3fe0*/  FFMA.FTZ R186, -R186, R186, 1 ;  /* 0x3f800000baba7423 */ /* 0x000fe200000101ba */
[----:B------:R-:W-:Y:S01]  /*3ff0*/  FFMA.FTZ R187, -R187, R187, 1 ;  /* 0x3f800000bbbb7423 */ /* 0x000fe200000101bb */
[----:B------:R-:W-:Y:S01]  /*4000*/  FMUL.FTZ R54, R213, R54 ;  /* 0x00000036d5367220 */ /* 0x000fe20000410000 */
[----:B------:R-:W-:-:S04]  /*4010*/  FMUL.FTZ R77, R13, R44 ;  /* 0x0000002c0d4d7220 */ /* 0x000fc80000410000 */
[----:B------:R-:W1:Y:S01]  /*4020*/  MUFU.EX2 R227, R227 ;  /* 0x000000e300e37308 */ /* 0x000e620000000800 */
[----:B------:R-:W-:Y:S01]  /*4030*/  FMUL.FTZ R55, R185, R74 ;  /* 0x0000004ab9377220 */ /* 0x000fe20000410000 */
[----:B--2---:R-:W-:Y:S01]  /*4040*/  FADD.FTZ R74, R56, -R73 ;  /* 0x80000049384a7221 */ /* 0x004fe20000010000 */
[----:B------:R-:W-:-:S05]  /*4050*/  FMUL.FTZ R44, R188, R79 ;  /* 0x0000004fbc2c7220 */ /* 0x000fca0000410000 */
[----:B------:R-:W2:Y:S01]  /*4060*/  MUFU.EX2 R215, R215 ;  /* 0x000000d700d77308 */ /* 0x000ea20000000800 */
[----:B------:R-:W-:Y:S01]  /*4070*/  FFMA.FTZ R78, -R78, R78, 1 ;  /* 0x3f8000004e4e7423 */ /* 0x000fe2000001014e */
[----:B------:R-:W-:-:S06]  /*4080*/  FMUL.FTZ R37, R92, R37 ;  /* 0x000000255c257220 */ /* 0x000fcc0000410000 */
[----:B------:R-:W2:Y:S01]  /*4090*/  MUFU.EX2 R210, R210 ;  /* 0x000000d200d27308 */ /* 0x000ea20000000800 */
[----:B----4-:R-:W-:Y:S01]  /*40a0*/  FADD.FTZ R79, R57, -R72 ;  /* 0x80000048394f7221 */ /* 0x010fe20000010000 */
[----:B------:R-:W-:-:S06]  /*40b0*/  FMUL.FTZ R49, R187, R54 ;  /* 0x00000036bb317220 */ /* 0x000fcc0000410000 */
[----:B------:R-:W-:Y:S01]  /*40c0*/  MUFU.EX2 R223, R223 ;  /* 0x000000df00df7308 */ /* 0x000fe20000000800 */
[----:B------:R-:W-:Y:S01]  /*40d0*/  FMUL.FTZ R48, R186, R77 ;  /* 0x0000004dba307220 */ /* 0x000fe20000410000 */
[----:B-----5:R-:W-:-:S06]  /*40e0*/  FADD.FTZ R81, R61, -R118 ;  /* 0x800000763d517221 */ /* 0x020fcc0000010000 */
[----:B------:R-:W-:Y:S01]  /*40f0*/  MUFU.EX2 R228, R228 ;  /* 0x000000e400e47308 */ /* 0x000fe20000000800 */
[----:B------:R-:W-:-:S07]  /*4100*/  FADD.FTZ R57, R64, -R199 ;  /* 0x800000c740397221 */ /* 0x000fce0000010000 */
[----:B------:R-:W-:Y:S01]  /*4110*/  MUFU.EX2 R225, R225 ;  /* 0x000000e100e17308 */ /* 0x000fe20000000800 */
[----:B------:R-:W-:-:S07]  /*4120*/  FFMA.FTZ R83, -R83, R83, 1 ;  /* 0x3f80000053537423 */ /* 0x000fce0000010153 */
[----:B------:R-:W4:Y:S01]  /*4130*/  MUFU.EX2 R212, R212 ;  /* 0x000000d400d47308 */ /* 0x000f220000000800 */
[----:B------:R-:W-:-:S07]  /*4140*/  FADD.FTZ R77, R58, -R73 ;  /* 0x800000493a4d7221 */ /* 0x000fce0000010000 */
[----:B------:R-:W5:Y:S01]  /*4150*/  MUFU.EX2 R226, R226 ;  /* 0x000000e200e27308 */ /* 0x000f620000000800 */
[----:B------:R-:W-:Y:S01]  /*4160*/  FADD.FTZ R76, R59, -R72 ;  /* 0x800000483b4c7221 */ /* 0x000fe20000010000 */
[----:B------:R-:W-:Y:S01]  /*4170*/  FADD.FTZ R56, R65, -R28 ;  /* 0x8000001c41387221 */ /* 0x000fe20000010000 */
[----:B------:R-:W-:Y:S01]  /*4180*/  FFMA.FTZ R54, -R189, R189, 1 ;  /* 0x3f800000bd367423 */ /* 0x000fe200000101bd */
[----:B------:R-:W-:Y:S01]  /*4190*/  FMUL.FTZ R61, R101, R74 ;  /* 0x0000004a653d7220 */ /* 0x000fe20000410000 */
[----:B------:R-:W-:Y:S01]  /*41a0*/  FADD.FTZ R25, R25, -R234 ;  /* 0x800000ea19197221 */ /* 0x000fe20000010000 */
[--C-:B------:R-:W-:Y:S01]  /*41b0*/  FADD.FTZ R60, R60, -R117.reuse ;  /* 0x800000753c3c7221 */ /* 0x100fe20000010000 */
[----:B------:R-:W-:Y:S01]  /*41c0*/  FADD.FTZ R28, R67, -R28 ;  /* 0x8000001c431c7221 */ /* 0x000fe20000010000 */
[----:B------:R-:W-:Y:S01]  /*41d0*/  FMUL.FTZ R37, R78, R37 ;  /* 0x000000254e257220 */ /* 0x000fe20000410000 */
[----:B------:R-:W-:Y:S01]  /*41e0*/  FADD.FTZ R78, R62, -R117 ;  /* 0x800000753e4e7221 */ /* 0x000fe20000010000 */
[--C-:B------:R-:W-:Y:S01]  /*41f0*/  FADD.FTZ R59, R68, -R75.reuse ;  /* 0x8000004b443b7221 */ /* 0x100fe20000010000 */
[----:B------:R-:W-:Y:S01]  /*4200*/  FADD.FTZ R70, R70, -R75 ;  /* 0x8000004b46467221 */ /* 0x000fe20000010000 */
[----:B------:R-:W-:Y:S01]  /*4210*/  FFMA.FTZ R112, -R112, R112, 1 ;  /* 0x3f80000070707423 */ /* 0x000fe20000010170 */
[----:B------:R-:W-:Y:S01]  /*4220*/  FMUL.FTZ R57, R220, R57 ;  /* 0x00000039dc397220 */ /* 0x000fe20000410000 */
[----:B------:R-:W-:Y:S01]  /*4230*/  FMUL.FTZ R20, R190, R20 ;  /* 0x00000014be147220 */ /* 0x000fe20000410000 */
[----:B------:R-:W-:Y:S01]  /*4240*/  FMUL.FTZ R40, R83, R40 ;  /* 0x0000002853287220 */ /* 0x000fe20000410000 */
[----:B------:R-:W-:Y:S01]  /*4250*/  FMUL.FTZ R54, R54, R61 ;  /* 0x0000003d36367220 */ /* 0x000fe20000410000 */
[----:B------:R-:W-:Y:S01]  /*4260*/  FFMA.FTZ R73, -R105, R105, 1 ;  /* 0x3f80000069497423 */ /* 0x000fe20000010169 */
[----:B------:R-:W-:Y:S01]  /*4270*/  FFMA.FTZ R72, -R106, R106, 1 ;  /* 0x3f8000006a487423 */ /* 0x000fe2000001016a */
[----:B------:R-:W-:Y:S01]  /*4280*/  FFMA.FTZ R75, -R107, R107, 1 ;  /* 0x3f8000006b4b7423 */ /* 0x000fe2000001016b */
[----:B------:R-:W-:Y:S01]  /*4290*/  FMUL.FTZ R77, R214, R77 ;  /* 0x0000004dd64d7220 */ /* 0x000fe20000410000 */
[----:B------:R-:W-:Y:S01]  /*42a0*/  FMUL.FTZ R62, R102, R79 ;  /* 0x0000004f663e7220 */ /* 0x000fe20000410000 */
[----:B---3--:R-:W-:Y:S01]  /*42b0*/  FMUL.FTZ R76, R43, R76 ;  /* 0x0000004c2b4c7220 */ /* 0x008fe20000410000 */
[----:B------:R-:W-:Y:S01]  /*42c0*/  FMUL.FTZ R25, R119, R25 ;  /* 0x0000001977197220 */ /* 0x000fe20000410000 */
[----:B------:R-:W-:Y:S01]  /*42d0*/  FADD.FTZ R83, R63, -R118 ;  /* 0x800000763f537221 */ /* 0x000fe20000010000 */
[----:B------:R-:W-:Y:S01]  /*42e0*/  FFMA.FTZ R74, -R108, R108, 1 ;  /* 0x3f8000006c4a7423 */ /* 0x000fe2000001016c */
[----:B------:R-:W-:Y:S01]  /*42f0*/  FMUL.FTZ R61, R103, R60 ;  /* 0x0000003c673d7220 */ /* 0x000fe20000410000 */
[----:B------:R-:W-:Y:S01]  /*4300*/  FFMA.FTZ R115, -R115, R115, 1 ;  /* 0x3f80000073737423 */ /* 0x000fe20000010173 */
[----:B-1----:R-:W-:Y:S01]  /*4310*/  FMUL.FTZ R28, R221, R28 ;  /* 0x0000001cdd1c7220 */ /* 0x002fe20000410000 */
[----:B------:R-:W-:Y:S01]  /*4320*/  FADD.FTZ R199, R66, -R199 ;  /* 0x800000c742c77221 */ /* 0x000fe20000010000 */
[--C-:B------:R-:W-:Y:S01]  /*4330*/  FADD.FTZ R58, R69, -R200.reuse ;  /* 0x800000c8453a7221 */ /* 0x100fe20000010000 */
[----:B------:R-:W-:Y:S01]  /*4340*/  FADD.FTZ R71, R71, -R200 ;  /* 0x800000c847477221 */ /* 0x000fe20000010000 */
        /* <DEDUP_REMOVED lines=11> */
[----:B------:R-:W-:Y:S01]  /*4400*/  FFMA.FTZ R79, -R111, R111, 1 ;  /* 0x3f8000006f4f7423 */ /* 0x000fe2000001016f */
[----:B--2---:R-:W-:Y:S01]  /*4410*/  FMUL.FTZ R63, R215, R78 ;  /* 0x0000004ed73f7220 */ /* 0x004fe20000410000 */
[----:B------:R-:W-:Y:S01]  /*4420*/  FMUL.FTZ R60, R12, R81 ;  /* 0x000000510c3c7220 */ /* 0x000fe20000410000 */
[----:B------:R-:W-:Y:S01]  /*4430*/  FMUL.FTZ R62, R210, R83 ;  /* 0x00000053d23e7220 */ /* 0x000fe20000410000 */
[----:B------:R-:W-:Y:S01]  /*4440*/  FMUL.FTZ R74, R74, R61 ;  /* 0x0000003d4a4a7220 */ /* 0x000fe20000410000 */
[----:B------:R-:W-:Y:S01]  /*4450*/  FMUL.FTZ R115, R115, R28 ;  /* 0x0000001c73737220 */ /* 0x000fe20000410000 */
[----:B------:R-:W-:Y:S01]  /*4460*/  F2FP.F16.F32.PACK_AB R70, R23, R20 ;  /* 0x000000141746723e */ /* 0x000fe200000000ff */
[----:B------:R-:W-:Y:S01]  /*4470*/  FFMA.FTZ R191, -R191, R191, 1 ;  /* 0x3f800000bfbf7423 */ /* 0x000fe200000101bf */
[----:B------:R-:W-:Y:S01]  /*4480*/  FFMA.FTZ R114, -R114, R114, 1 ;  /* 0x3f80000072727423 */ /* 0x000fe20000010172 */
[----:B----4-:R-:W-:Y:S01]  /*4490*/  FMUL.FTZ R199, R212, R199 ;  /* 0x000000c7d4c77220 */ /* 0x010fe20000410000 */
[----:B------:R-:W-:Y:S01]  /*44a0*/  FMUL.FTZ R56, R223, R56 ;  /* 0x00000038df387220 */ /* 0x000fe20000410000 */
[----:B------:R-:W-:Y:S01]  /*44b0*/  FFMA.FTZ R192, -R192, R192, 1 ;  /* 0x3f800000c0c07423 */ /* 0x000fe200000101c0 */
[----:B------:R-:W-:Y:S01]  /*44c0*/  FFMA.FTZ R194, -R194, R194, 1 ;  /* 0x3f800000c2c27423 */ /* 0x000fe200000101c2 */
[----:B------:R-:W-:Y:S01]  /*44d0*/  FFMA.FTZ R196, -R196, R196, 1 ;  /* 0x3f800000c4c47423 */ /* 0x000fe200000101c4 */
[----:B------:R-:W-:Y:S01]  /*44e0*/  FFMA.FTZ R201, -R201, R201, 1 ;  /* 0x3f800000c9c97423 */ /* 0x000fe200000101c9 */
[----:B------:R-:W-:Y:S01]  /*44f0*/  FMUL.FTZ R59, R228, R59 ;  /* 0x0000003be43b7220 */ /* 0x000fe20000410000 */
[----:B------:R-:W-:Y:S01]  /*4500*/  FMUL.FTZ R61, R225, R58 ;  /* 0x0000003ae13d7220 */ /* 0x000fe20000410000 */
[----:B-----5:R-:W-:Y:S01]  /*4510*/  FMUL.FTZ R28, R226, R71 ;  /* 0x00000047e21c7220 */ /* 0x020fe20000410000 */
        /* <DEDUP_REMOVED lines=29> */
[----:B------:R1:W-:Y:S01]  /*46f0*/  STSM.16.MT88.4 [R20+0x1a800], R68 ;  /* 0x01a8004414007844 */ /* 0x0003e20000004200 */
[----:B------:R-:W-:Y:S02]  /*4700*/  R2UR UR6, R236 ;  /* 0x00000000ec0672ca */ /* 0x000fe400000e0000 */
[----:B------:R-:W-:Y:S02]  /*4710*/  F2FP.F16.F32.PACK_AB R53, R75, R72 ;  /* 0x000000484b35723e */ /* 0x000fe400000000ff */
[----:B------:R-:W-:Y:S02]  /*4720*/  F2FP.F16.F32.PACK_AB R54, R77, R74 ;  /* 0x0000004a4d36723e */ /* 0x000fe400000000ff */
[----:B------:R-:W-:Y:S01]  /*4730*/  F2FP.F16.F32.PACK_AB R55, R79, R76 ;  /* 0x0000004c4f37723e */ /* 0x000fe200000000ff */
[----:B------:R1:W-:Y:S01]  /*4740*/  STSM.16.MT88.4 [R20+0x1b000], R64 ;  /* 0x01b0004014007844 */ /* 0x0003e20000004200 */
[----:B------:R-:W-:-:S02]  /*4750*/  F2FP.F16.F32.PACK_AB R48, R191, R112 ;  /* 0x00000070bf30723e */ /* 0x000fc400000000ff */
[----:B------:R-:W-:Y:S02]  /*4760*/  F2FP.F16.F32.PACK_AB R49, R115, R114 ;  /* 0x000000727331723e */ /* 0x000fe400000000ff */
[----:B------:R-:W-:Y:S02]  /*4770*/  F2FP.F16.F32.PACK_AB R50, R81, R192 ;  /* 0x000000c05132723e */ /* 0x000fe400000000ff */
[----:B------:R-:W-:Y:S01]  /*4780*/  F2FP.F16.F32.PACK_AB R51, R201, R196 ;  /* 0x000000c4c933723e */ /* 0x000fe200000000ff */
[----:B------:R1:W-:Y:S01]  /*4790*/  STSM.16.MT88.4 [R20+0x1b800], R60 ;  /* 0x01b8003c14007844 */ /* 0x0003e20000004200 */
[----:B------:R-:W-:Y:S02]  /*47a0*/  F2FP.F16.F32.PACK_AB R28, R119, R113 ;  /* 0x00000071771c723e */ /* 0x000fe400000000ff */
[----:B------:R-:W-:Y:S01]  /*47b0*/  F2FP.F16.F32.PACK_AB R30, R26, R24 ;  /* 0x000000181a1e723e */ /* 0x000fe200000000ff */
[----:B------:R1:W-:Y:S01]  /*47c0*/  STSM.16.MT88.4 [R20+0x1c000], R56 ;  /* 0x01c0003814007844 */ /* 0x0003e20000004200 */
[----:B------:R-:W-:-:S02]  /*47d0*/  F2FP.F16.F32.PACK_AB R29, R19, R104 ;  /* 0x00000068131d723e */ /* 0x000fc400000000ff */
[----:B------:R-:W-:Y:S01]  /*47e0*/  F2FP.F16.F32.PACK_AB R31, R18, R31 ;  /* 0x0000001f121f723e */ /* 0x000fe200000000ff */
[----:B------:R1:W-:Y:S04]  /*47f0*/  STSM.16.MT88.4 [R20+0x1c800], R52 ;  /* 0x01c8003414007844 */ /* 0x0003e80000004200 */
        /* <DEDUP_REMOVED lines=54> */
[----:B------:R-:W-:-:S05]  /*4b60*/  VIADD R11, R17, 0x1a800 ;  /* 0x0001a800110b7836 */ /* 0x000fca0000000000 */
[----:B------:R-:W-:-:S04]  /*4b70*/  LEA R10, R5, R11, 0xb ;  /* 0x0000000b050a7211 */ /* 0x000fc800078e58ff */
        /* <DEDUP_REMOVED lines=167> */
.L_x_2728:
        /* <DEDUP_REMOVED lines=56> */
.L_x_2729:
[----:B------:R-:W-:Y:S01]  /*5970*/  IADD3 R16, R16, 0x1, RZ ;  /* 0x0000000110107810 */ /* 0x000fe20007ffe0ff */
[----:B------:R-:W-:Y:S02]  /*5980*/  VIADD R0, R0, 0x1 ;  /* 0x0000000100007836 */ /* 0x000fe40000000000 */
[----:B------:R-:W-:Y:S01]  /*5990*/  VIADD R6, R6, 0x26820 ;  /* 0x0002682006067836 */ /* 0x000fe20000000000 */
[----:B------:R-:W-:Y:S02]  /*59a0*/  ISETP.GE.AND P1, PT, R16, R237, PT ;  /* 0x000000ed1000720c */ /* 0x000fe40003f26270 */
[----:B------:R-:W-:Y:S02]  /*59b0*/  ISETP.NE.AND P0, PT, R0, 0x2, PT ;  /* 0x000000020000780c */ /* 0x000fe40003f05270 */
[----:B------:R-:W-:Y:S02]  /*59c0*/  PRMT R6, RZ, 0x654, R6 ;  /* 0x00000654ff067816 */ /* 0x000fe40000000006 */
[----:B-1----:R-:W-:-:S02]  /*59d0*/  SEL R7, RZ, 0x1, P0 ;  /* 0x00000001ff077807 */ /* 0x002fc40000000000 */
[----:B------:R1:W-:Y:S01]  /*59e0*/  SYNCS.ARRIVE.TRANS64.RED.A1T0 RZ, [R6+URZ], RZ ;  /* 0x000000ff06ff79a7 */ /* 0x0003e2000810043f */
[----:B------:R-:W-:Y:S02]  /*59f0*/  SEL R0, R0, RZ, P0 ;  /* 0x000000ff00007207 */ /* 0x000fe40000000000 */
[----:B------:R-:W-:Y:S02]  /*5a00*/  LOP3.LUT R4, R4, R7, RZ, 0x3c, !PT ;  /* 0x0000000704047212 */ /* 0x000fe400078e3cff */
[----:B------:R-:W-:Y:S05]  /*5a10*/  @!P1 BRA `(.L_x_2730) ;  /* 0xffffffc000749947 */ /* 0x000fea000383ffff */
.L_x_2719:
[----:B-1----:R-:W2:Y:S02]  /*5a20*/  LDL R6, [R1+0x2c] ;  /* 0x00002c0001067983 */ /* 0x002ea40000100800 */
[----:B--2---:R-:W-:-:S13]  /*5a30*/  ISETP.GE.AND P0, PT, R16, R6, PT ;  /* 0x000000061000720c */ /* 0x004fda0003f06270 */
[----:B------:R-:W-:Y:S05]  /*5a40*/  @P0 BRA `(.L_x_2731) ;  /* 0x00000040006c0947 */ /* 0x000fea0003800000 */
[----:B------:R-:W2:Y:S01]  /*5a50*/  LDL.LU R13, [R1+0x1c] ;  /* 0x00001c00010d7983 */ /* 0x000ea20000300800 */
[----:B------:R-:W1:Y:S03]  /*5a60*/  LDC R23, c[0x0][0x290] ;  /* 0x0000a400ff177b82 */ /* 0x000e660000000800 */
[----:B------:R-:W3:Y:S04]  /*5a70*/  LDL.LU R26, [R1+0x10] ;  /* 0x00001000011a7983 */ /* 0x000ee80000300800 */
[----:B------:R-:W1:Y:S04]  /*5a80*/  LDL R25, [R1+0x30] ;  /* 0x0000300001197983 */ /* 0x000e680000100800 */
[----:B------:R-:W4:Y:S01]  /*5a90*/  LDL.LU R24, [R1+0xc] ;  /* 0x00000c0001187983 */ /* 0x000f220000300800 */
[----:B------:R-:W5:Y:S02]  /*5aa0*/  S2R R6, SR_TID.X ;  /* 0x0000000000067919 */ /* 0x000f640000002100 */
[----:B-----5:R-:W-:-:S05]  /*5ab0*/  VIADD R6, R6, 0xffffff80 ;  /* 0xffffff8006067836 */ /* 0x020fca0000000000 */
[----:B------:R-:W-:-:S04]  /*5ac0*/  SHF.R.S32.HI R7, RZ, 0x1f, R6 ;  /* 0x0000001fff077819 */ /* 0x000fc80000011406 */
[----:B------:R-:W-:-:S04]  /*5ad0*/  LEA.HI R8, R7, R6, RZ, 0x5 ;  /* 0x0000000607087211 */ /* 0x000fc800078f28ff */
[----:B------:R-:W-:Y:S02]  /*5ae0*/  LOP3.LUT R9, R8, 0xffffffe0, RZ, 0xc0, !PT ;  /* 0xffffffe008097812 */ /* 0x000fe400078ec0ff */
[----:B------:R-:W-:-:S03]  /*5af0*/  LEA.HI R8, R7, R6, RZ, 0x7 ;  /* 0x0000000607087211 */ /* 0x000fc600078f38ff */
[----:B------:R-:W-:Y:S01]  /*5b00*/  IMAD.IADD R10, R6, 0x1, -R9 ;  /* 0x00000001060a7824 */ /* 0x000fe200078e0a09 */
[----:B------:R-:W-:Y:S02]  /*5b10*/  LEA.HI R9, R7, R6, RZ, 0x2 ;  /* 0x0000000607097211 */ /* 0x000fe400078f10ff */
[----:B------:R-:W-:Y:S02]  /*5b20*/  LOP3.LUT R7, R8, 0xffffff80, RZ, 0xc0, !PT ;  /* 0xffffff8008077812 */ /* 0x000fe400078ec0ff */
[----:B------:R-:W-:Y:S02]  /*5b30*/  SHF.R.S32.HI R11, RZ, 0x1f, R10 ;  /* 0x0000001fff0b7819 */ /* 0x000fe4000001140a */
[----:B------:R-:W-:Y:S02]  /*5b40*/  LOP3.LUT R9, R9, 0xfffffffc, RZ, 0xc0, !PT ;  /* 0xfffffffc09097812 */ /* 0x000fe400078ec0ff */
[CC--:B------:R-:W-:Y:S02]  /*5b50*/  LEA.HI R12, R11.reuse, R10.reuse, RZ, 0x2 ;  /* 0x0000000a0b0c7211 */ /* 0x0c0fe400078f10ff */
[----:B------:R-:W-:Y:S01]  /*5b60*/  LEA.HI R10, R11, R10, RZ, 0x3 ;  /* 0x0000000a0b0a7211 */ /* 0x000fe200078f18ff */
[C---:B------:R-:W-:Y:S01]  /*5b70*/  IMAD.IADD R9, R6.reuse, 0x1, -R9 ;  /* 0x0000000106097824 */ /* 0x040fe200078e0a09 */
[----:B------:R-:W-:-:S02]  /*5b80*/  IADD3 R7, R6, -R7, RZ ;  /* 0x8000000706077210 */ /* 0x000fc40007ffe0ff */
[----:B------:R-:W-:Y:S02]  /*5b90*/  SHF.R.S32.HI R11, RZ, 0x2, R12 ;  /* 0x00000002ff0b7819 */ /* 0x000fe4000001140c */
[----:B------:R-:W-:Y:S02]  /*5ba0*/  SHF.R.S32.HI R8, RZ, 0x7, R8 ;  /* 0x00000007ff087819 */ /* 0x000fe40000011408 */
[----:B------:R-:W-:Y:S02]  /*5bb0*/  SHF.R.S32.HI R10, RZ, 0x3, R10 ;  /* 0x00000003ff0a7819 */ /* 0x000fe4000001140a */
[----:B------:R-:W-:Y:S02]  /*5bc0*/  LEA.HI R6, R8, R8, RZ, 0x1 ;  /* 0x0000000808067211 */ /* 0x000fe400078f08ff */
[----:B------:R-:W-:Y:S02]  /*5bd0*/  IADD3 R18, R11, 0x10, RZ ;  /* 0x000000100b127810 */ /* 0x000fe40007ffe0ff */
[----:B------:R-:W-:-:S02]  /*5be0*/  LEA.HI R12, R12, R11, RZ, 0x1 ;  /* 0x0000000b0c0c7211 */ /* 0x000fc400078f08ff */
[----:B------:R-:W-:Y:S02]  /*5bf0*/  LEA.HI R19, R18, R18, RZ, 0x1 ;  /* 0x0000001212137211 */ /* 0x000fe400078f08ff */
[----:B------:R-:W-:Y:S02]  /*5c00*/  LOP3.LUT R12, R12, 0xfffffffe, RZ, 0xc0, !PT ;  /* 0xfffffffe0c0c7812 */ /* 0x000fe400078ec0ff */
[----:B------:R-:W-:-:S03]  /*5c10*/  SHF.R.S32.HI R20, RZ, 0x1, R19 ;  /* 0x00000001ff147819 */ /* 0x000fc60000011413 */
[----:B------:R-:W-:Y:S01]  /*5c20*/  IMAD.IADD R12, R11, 0x1, -R12 ;  /* 0x000000010b0c7824 */ /* 0x000fe200078e0a0c */
[----:B------:R-:W-:-:S05]  /*5c30*/  LOP3.LUT R19, R19, 0xfffffffe, RZ, 0xc0, !PT ;  /* 0xfffffffe13137812 */ /* 0x000fca00078ec0ff */
[----:B------:R-:W-:Y:S01]  /*5c40*/  IMAD.IADD R19, R18, 0x1, -R19 ;  /* 0x0000000112137824 */ /* 0x000fe200078e0a13 */
[----:B------:R-:W-:Y:S01]  /*5c50*/  MOV R187, 0x40000040 ;  /* 0x4000004000bb7802 */ /* 0x000fe20000000f00 */
[----:B------:R-:W-:Y:S01]  /*5c60*/  IMAD.MOV.U32 R185, RZ, RZ, 0x40000040 ;  /* 0x40000040ffb97424 */ /* 0x000fe200078e00ff */
[----:B------:R-:W-:Y:S01]  /*5c70*/  MOV R193, 0x40000040 ;  /* 0x4000004000c17802 */ /* 0x000fe20000000f00 */
[----:B------:R-:W-:Y:S02]  /*5c80*/  IMAD.MOV.U32 R189, RZ, RZ, 0x40000040 ;  /* 0x40000040ffbd7424 */ /* 0x000fe400078e00ff */
[----:B------:R-:W-:Y:S01]  /*5c90*/  IMAD.MOV.U32 R191, RZ, RZ, 0x40000040 ;  /* 0x40000040ffbf7424 */ /* 0x000fe200078e00ff */
[----:B--2---:R-:W-:Y:S01]  /*5ca0*/  LEA.HI R22, R13, R7, RZ, 0x5 ;  /* 0x000000070d167211 */ /* 0x004fe200078f28ff */
[----:B------:R-:W-:Y:S01]  /*5cb0*/  VIADD R13, R11, 0x8 ;  /* 0x000000080b0d7836 */ /* 0x000fe20000000000 */
[----:B------:R-:W-:Y:S01]  /*5cc0*/  LOP3.LUT R7, R6, 0xfffffffe, RZ, 0xc0, !PT ;  /* 0xfffffffe06077812 */ /* 0x000fe200078ec0ff */
[----:B------:R-:W-:-:S03]  /*5cd0*/  IMAD.HI R6, R10, 0x2aaaaaab, RZ ;  /* 0x2aaaaaab0a067827 */ /* 0x000fc600078e02ff */
[----:B------:R-:W-:Y:S01]  /*5ce0*/  LEA.HI R14, R13, R13, RZ, 0x1 ;  /* 0x0000000d0d0e7211 */ /* 0x000fe200078f08ff */
[----:B------:R-:W-:Y:S01]  /*5cf0*/  IMAD.IADD R21, R8, 0x1, -R7 ;  /* 0x0000000108157824 */ /* 0x000fe200078e0a07 */
[----:B------:R-:W-:Y:S02]  /*5d00*/  SHF.R.U32.HI R7, RZ, 0x1, R6 ;  /* 0x00000001ff077819 */ /* 0x000fe40000011606 */
[----:B------:R-:W-:Y:S02]  /*5d10*/  SHF.R.S32.HI R15, RZ, 0x1, R14 ;  /* 0x00000001ff0f7819 */ /* 0x000fe4000001140e */
[----:B------:R-:W-:Y:S01]  /*5d20*/  LEA.HI R7, R6, R7, RZ, 0x1 ;  /* 0x0000000706077211 */ /* 0x000fe200078f08ff */
[----:B------:R-:W-:Y:S01]  /*5d30*/  IMAD.HI R6, R20, 0x2aaaaaab, RZ ;  /* 0x2aaaaaab14067827 */ /* 0x000fe200078e02ff */
[----:B------:R-:W-:-:S03]  /*5d40*/  LOP3.LUT R14, R14, 0xfffffffe, RZ, 0xc0, !PT ;  /* 0xfffffffe0e0e7812 */ /* 0x000fc600078ec0ff */
[----:B------:R-:W-:Y:S01]  /*5d50*/  IMAD.HI R8, R15, 0x2aaaaaab, RZ ;  /* 0x2aaaaaab0f087827 */ /* 0x000fe200078e02ff */
[----:B------:R-:W-:Y:S02]  /*5d60*/  IADD3 R14, R13, -R14, RZ ;  /* 0x8000000e0d0e7210 */ /* 0x000fe40007ffe0ff */
[----:B------:R-:W-:Y:S02]  /*5d70*/  SHF.R.U32.HI R13, RZ, 0x1, R6 ;  /* 0x00000001ff0d7819 */ /* 0x000fe40000011606 */
[----:B------:R-:W-:Y:S01]  /*5d80*/  SHF.R.U32.HI R11, RZ, 0x1, R8 ;  /* 0x00000001ff0b7819 */ /* 0x000fe20000011608 */
[----:B------:R-:W-:Y:S01]  /*5d90*/  IMAD R7, R7, -0xc, R10 ;  /* 0xfffffff407077824 */ /* 0x000fe200078e020a */
[--C-:B---3--:R-:W-:Y:S02]  /*5da0*/  SHF.R.S32.HI R10, RZ, 0x2, R26.reuse ;  /* 0x00000002ff0a7819 */ /* 0x108fe4000001141a */
[----:B------:R-:W-:Y:S02]  /*5db0*/  LEA.HI R8, R8, R11, RZ, 0x1 ;  /* 0x0000000b08087211 */ /* 0x000fe400078f08ff */
[----:B------:R-:W-:-:S02]  /*5dc0*/  SHF.R.S32.HI R11, RZ, 0x1f, R26 ;  /* 0x0000001fff0b7819 */ /* 0x000fc4000001141a */
[----:B------:R-:W-:Y:S01]  /*5dd0*/  LEA.HI R13, R6, R13, RZ, 0x1 ;  /* 0x0000000d060d7211 */ /* 0x000fe200078f08ff */
[----:B------:R-:W-:Y:S01]  /*5de0*/  IMAD R6, R7, 0x8, R12 ;  /* 0x0000000807067824 */ /* 0x000fe200078e020c */
[----:B------:R-:W-:Y:S01]  /*5df0*/  SHF.R.S32.HI R22, RZ, 0x5, R22 ;  /* 0x00000005ff167819 */ /* 0x000fe20000011416 */
[----:B-1----:R-:W-:Y:S01]  /*5e00*/  IMAD R23, R25, -0x80, R23 ;  /* 0xffffff8019177824 */ /* 0x002fe200078e0217 */
[----:B------:R-:W-:Y:S02]  /*5e10*/  LEA.HI R11, R11, R10, RZ, 0x3 ;  /* 0x0000000a0b0b7211 */ /* 0x000fe400078f18ff */
[----:B------:R1:W-:Y:S01]  /*5e20*/  STL [R1+0x28], R6 ;  /* 0x0000280601007387 */ /* 0x0003e20000100800 */
[----:B------:R-:W-:Y:S01]  /*5e30*/  IMAD R22, R22, -0x10, R23 ;  /* 0xfffffff016167824 */ /* 0x000fe200078e0217 */
[----:B------:R-:W-:Y:S01]  /*5e40*/  LOP3.LUT R11, R11, 0xfffffff8, RZ, 0xc0, !PT ;  /* 0xfffffff80b0b7812 */ /* 0x000fe200078ec0ff */
[----:B------:R-:W-:-:S03]  /*5e50*/  IMAD R15, R8, -0xc, R15 ;  /* 0xfffffff4080f7824 */ /* 0x000fc600078e020f */
[----:B------:R-:W-:Y:S01]  /*5e60*/  IADD3 R8, R22, R11, -R10 ;  /* 0x0000000b16087210 */ /* 0x000fe20007ffe80a */
[C-C-:B-1----:R-:W-:Y:S02]  /*5e70*/  IMAD R6, R5.reuse, 0x800, R17.reuse ;  /* 0x0000080005067824 */ /* 0x142fe400078e0211 */
[----:B------:R-:W-:Y:S02]  /*5e80*/  IMAD R5, R5, 0x2000, R17 ;  /* 0x0000200005057824 */ /* 0x000fe400078e0211 */
[----:B------:R-:W-:Y:S02]  /*5e90*/  VIADD R6, R6, 0x1a800 ;  /* 0x0001a80006067836 */ /* 0x000fe40000000000 */
[----:B------:R-:W-:Y:S01]  /*5ea0*/  VIADD R10, R5, 0x4000 ;  /* 0x00004000050a7836 */ /* 0x000fe20000000000 */
[----:B------:R-:W-:Y:S01]  /*5eb0*/  SHF.R.U32.HI R5, RZ, 0x4, R5 ;  /* 0x00000004ff057819 */ /* 0x000fe20000011605 */
[----:B------:R-:W-:Y:S01]  /*5ec0*/  IMAD R20, R13, -0xc, R20 ;  /* 0xfffffff40d147824 */ /* 0x000fe200078e0214 */
[----:B------:R-:W-:-:S02]  /*5ed0*/  LEA R7, R15, R14, 0x3 ;  /* 0x0000000e0f077211 */ /* 0x000fc400078e18ff */
[----:B------:R-:W-:Y:S02]  /*5ee0*/  SHF.R.U32.HI R6, RZ, 0x4, R6 ;  /* 0x00000004ff067819 */ /* 0x000fe40000011606 */
[----:B------:R-:W-:Y:S02]  /*5ef0*/  SHF.R.U32.HI R10, RZ, 0x4, R10 ;  /* 0x00000004ff0a7819 */ /* 0x000fe4000001160a */
[----:B------:R-:W-:Y:S01]  /*5f00*/  LOP3.LUT R5, R5, 0x3fff, RZ, 0xc0, !PT ;  /* 0x00003fff05057812 */ /* 0x000fe200078ec0ff */
[----:B------:R1:W-:Y:S01]  /*5f10*/  STL [R1+0x24], R7 ;  /* 0x0000240701007387 */ /* 0x0003e20000100800 */
[----:B------:R-:W-:Y:S02]  /*5f20*/  LOP3.LUT R6, R6, 0x3fff, RZ, 0xc0, !PT ;  /* 0x00003fff06067812 */ /* 0x000fe400078ec0ff */
[----:B------:R-:W-:Y:S02]  /*5f30*/  LOP3.LUT R10, R10, 0x3fff, RZ, 0xc0, !PT ;  /* 0x00003fff0a0a7812 */ /* 0x000fe400078ec0ff */
[----:B------:R-:W-:-:S02]  /*5f40*/  LOP3.LUT R11, R5, 0x10000, RZ, 0xfc, !PT ;  /* 0x00010000050b7812 */ /* 0x000fc400078efcff */
[----:B------:R-:W-:Y:S02]  /*5f50*/  LOP3.LUT R6, R6, 0x10000, RZ, 0xfc, !PT ;  /* 0x0001000006067812 */ /* 0x000fe400078efcff */
[----:B-1----:R-:W-:Y:S02]  /*5f60*/  LEA R7, R20, R19, 0x3 ;  /* 0x0000001314077211 */ /* 0x002fe400078e18ff */
[----:B------:R-:W-:-:S03]  /*5f70*/  LOP3.LUT R5, R10, 0x10000, RZ, 0xfc, !PT ;  /* 0x000100000a057812 */ /* 0x000fc600078efcff */
[----:B------:R4:W-:Y:S01]  /*5f80*/  STL [R1+0x1c], R7 ;  /* 0x00001c0701007387 */ /* 0x0009e20000100800 */
[C---:B------:R-:W-:Y:S01]  /*5f90*/  IADD3 R188, R5.reuse, 0x2, RZ ;  /* 0x0000000205bc7810 */ /* 0x040fe20007ffe0ff */
[C---:B------:R-:W-:Y:S02]  /*5fa0*/  VIADD R190, R5.reuse, 0x4 ;  /* 0x0000000405be7836 */ /* 0x040fe40000000000 */
[----:B------:R-:W-:Y:S01]  /*5fb0*/  STL [R1+0x14], R11 ;  /* 0x0000140b01007387 */ /* 0x000fe20000100800 */
[----:B------:R-:W-:-:S03]  /*5fc0*/  VIADD R192, R5, 0x6 ;  /* 0x0000000605c07836 */ /* 0x000fc60000000000 */
[----:B------:R1:W-:Y:S01]  /*5fd0*/  STL [R1+0x20], R6 ;  /* 0x0000200601007387 */ /* 0x0003e20000100800 */
[----:B------:R-:W-:-:S03]  /*5fe0*/  VIADD R10, R9, 0x8 ;  /* 0x00000008090a7836 */ /* 0x000fc60000000000 */
[----:B------:R2:W-:Y:S01]  /*5ff0*/  STL [R1+0x10], R5 ;  /* 0x0000100501007387 */ /* 0x0005e20000100800 */
[----:B------:R-:W-:Y:S01]  /*6000*/  IMAD R8, R21, -0x40, R8 ;  /* 0xffffffc015087824 */ /* 0x000fe200078e0208 */
[----:B----4-:R-:W-:Y:S01]  /*6010*/  LOP3.LUT R7, R24, 0x1, RZ, 0xfc, !PT ;  /* 0x0000000118077812 */ /* 0x010fe200078efcff */
[C---:B------:R-:W-:Y:S01]  /*6020*/  VIADD R184, R11.reuse, 0x4 ;  /* 0x000000040bb87836 */ /* 0x040fe20000000000 */
[C---:B------:R-:W-:Y:S01]  /*6030*/  IADD3 R22, R11.reuse, 0x2, RZ ;  /* 0x000000020b167810 */ /* 0x040fe20007ffe0ff */
[----:B------:R-:W-:Y:S02]  /*6040*/  VIADD R186, R11, 0x6 ;  /* 0x000000060bba7836 */ /* 0x000fe40000000000 */
[C---:B-1----:R-:W-:Y:S01]  /*6050*/  VIADD R6, R9.reuse, 0xc ;  /* 0x0000000c09067836 */ /* 0x042fe20000000000 */
[C---:B--2---:R-:W-:Y:S01]  /*6060*/  IADD3 R5, R9.reuse, 0x4, RZ ;  /* 0x0000000409057810 */ /* 0x044fe20007ffe0ff */
[C---:B------:R-:W-:Y:S01]  /*6070*/  VIADD R10, R9.reuse, 0x14 ;  /* 0x00000014090a7836 */ /* 0x040fe20000000000 */
[C---:B------:R-:W-:Y:S01]  /*6080*/  IADD3 R5, R9.reuse, 0x10, RZ ;  /* 0x0000001009057810 */ /* 0x040fe20007ffe0ff */
[C---:B------:R-:W-:Y:S01]  /*6090*/  VIADD R6, R9.reuse, 0x18 ;  /* 0x0000001809067836 */ /* 0x040fe20000000000 */
[----:B------:R-:W-:Y:S01]  /*60a0*/  IADD3 R5, R9, 0x1c, RZ ;  /* 0x0000001c09057810 */ /* 0x000fe20007ffe0ff */
[----:B------:R-:W-:-:S07]  /*60b0*/  IMAD.MOV.U32 R23, RZ, RZ, 0x40000040 ;  /* 0x40000040ff177424 */ /* 0x000fce00078e00ff */
.L_x_2742:
[----:B------:R-:W-:-:S13]  /*60c0*/  ISETP.NE.AND P0, PT, R7, 0x3, PT ;  /* 0x000000030700780c */ /* 0x000fda0003f05270 */
[----:B------:R-:W-:Y:S05]  /*60d0*/  @!P0 BRA `(.L_x_2732) ;  /* 0x0000000000048947 */ /* 0x000fea0003800000 */
[----:B------:R-:W-:Y:S01]  /*60e0*/  BPT.TRAP 0x1 ;  /* 0x000000040000795c */ /* 0x000fe20000300000 */
.L_x_2732:
[----:B------:R-:W-:Y:S01]  /*60f0*/  IMAD R6, R0, 0x8, R17 ;  /* 0x0000000800067824 */ /* 0x000fe200078e0211 */
[----:B------:R-:W-:-:S04]  /*6100*/  SHF.L.U32 R15, R4, 0x1f, RZ ;  /* 0x0000001f040f7819 */ /* 0x000fc800000006ff */
[----:B------:R1:W2:Y:S01]  /*6110*/  SYNCS.PHASECHK.TRANS64.TRYWAIT P1, [R6+URZ+0x26810], R15 ;  /* 0x0268100f060075a7 */ /* 0x0002a2000802017f */
[----:B------:R-:W-:Y:S05]  /*6120*/  @!P0 BRA `(.L_x_2733) ;  /* 0x0000000000048947 */ /* 0x000fea0003800000 */
[----:B------:R-:W-:Y:S01]  /*6130*/  BPT.TRAP 0x1 ;  /* 0x000000040000795c */ /* 0x000fe20000300000 */
.L_x_2733:
[----:B------:R-:W-:-:S05]  /*6140*/  VIADD R5, R17, 0xe000 ;  /* 0x0000e00011057836 */ /* 0x000fca0000000000 */
[----:B------:R-:W-:-:S04]  /*6150*/  SHF.R.U32.HI R5, RZ, 0x4, R5 ;  /* 0x00000004ff057819 */ /* 0x000fc80000011605 */
[----:B------:R-:W-:-:S04]  /*6160*/  LOP3.LUT R5, R5, 0x3fff, RZ, 0xc0, !PT ;  /* 0x00003fff05057812 */ /* 0x000fc800078ec0ff */
[----:B------:R-:W-:Y:S01]  /*6170*/  LOP3.LUT R11, R5, 0x10000, RZ, 0xfc, !PT ;  /* 0x00010000050b7812 */ /* 0x000fe200078efcff */
[----:B--2---:R-:W-:Y:S06]  /*6180*/  @P1 BRA `(.L_x_2734) ;  /* 0x0000000000081947 */ /* 0x004fec0003800000 */
[----:B------:R-:W2:Y:S02]  /*6190*/  SYNCS.PHASECHK.TRANS64.TRYWAIT P1, [R6+URZ+0x26810], R15 ;  /* 0x0268100f060075a7 */ /* 0x000ea4000802017f */
[----:B--2---:R-:W-:Y:S05]  /*61a0*/  @!P1 BRA `(.L_x_2735) ;  /* 0x0000007000d09947 */ /* 0x004fea0003800000 */
.L_x_2734:
        /* <DEDUP_REMOVED lines=12> */
[----:B------:R-:W-:-:S02]  /*6270*/  R2UR UR9, R23 ;  /* 0x00000000170972ca */ /* 0x000fc400000e0000 */
[----:B------:R-:W-:Y:S02]  /*6280*/  IADD3 R11, R17, 0x1a000, RZ ;  /* 0x0001a000110b7810 */ /* 0x000fe40007ffe0ff */
[----:B---3--:R-:W-:Y:S02]  /*6290*/  R2UR UR4, R14 ;  /* 0x000000000e0472ca */ /* 0x008fe400000e0000 */
[----:B----4-:R-:W-:-:S11]  /*62a0*/  LEA R10, R0, R10, 0x7 ;  /* 0x0000000a000a7211 */ /* 0x010fd600078e38ff */
[----:B------:R-:W-:Y:S01]  /*62b0*/  HGMMA.64x96x16.F32 R72, gdesc[UR4], RZ, !UPT, gsb0 ;  /* 0x01600000044879f0 */ /* 0x000fe2000c0008ff */
[----:B------:R-:W-:Y:S01]  /*62c0*/  UIADD3 UR4, UR6, 0x2, URZ ;  /* 0x0000000206047890 */ /* 0x000fe2000fffe03f */
[----:B------:R-:W-:Y:S01]  /*62d0*/  R2UR UR5, R187 ;  /* 0x00000000bb0572ca */ /* 0x000fe200000e0000 */
[----:B------:R-:W-:Y:S01]  /*62e0*/  UMOV UR7, 0x40000040 ;  /* 0x4000004000077882 */ /* 0x000fe20000000000 */
[C---:B-----5:R-:W-:Y:S01]  /*62f0*/  IMAD R12, R0.reuse, 0x80, R12 ;  /* 0x00000080000c7824 */ /* 0x060fe200078e020c */
[C---:B------:R-:W-:Y:S01]  /*6300*/  LEA R10, R3.reuse, R10, 0x1 ;  /* 0x0000000a030a7211 */ /* 0x040fe200078e08ff */
[----:B--2---:R-:W-:Y:S02]  /*6310*/  IMAD R14, R0, 0x80, R13 ;  /* 0x00000080000e7824 */ /* 0x004fe400078e020d */
[----:B------:R-:W-:Y:S01]  /*6320*/  UMOV UR10, UR4 ;  /* 0x00000004000a7c82 */ /* 0x000fe20008000000 */
[----:B------:R-:W-:Y:S01]  /*6330*/  UIADD3 UR4, UR6, 0x4, URZ ;  /* 0x0000000406047890 */ /* 0x000fe2000fffe03f */
[C---:B------:R-:W-:Y:S01]  /*6340*/  IMAD R12, R3.reuse, 0x2, R12 ;  /* 0x00000002030c7824 */ /* 0x040fe200078e020c */
[----:B------:R-:W-:Y:S01]  /*6350*/  UIADD3 UR6, UR6, 0x6, URZ ;  /* 0x0000000606067890 */ /* 0x000fe2000fffe03f */
[----:B------:R-:W-:Y:S01]  /*6360*/  IMAD R18, R3, 0x2, R14 ;  /* 0x0000000203127824 */ /* 0x000fe200078e020e */
[----:B------:R-:W-:Y:S01]  /*6370*/  LEA R198, R10, R17, 0x2 ;  /* 0x000000110ac67211 */ /* 0x000fe200078e10ff */
[----:B------:R-:W-:-:S02]  /*6380*/  IMAD R14, R12, 0x4, R17 ;  /* 0x000000040c0e7824 */ /* 0x000fc400078e0211 */
[----:B------:R-:W-:Y:S02]  /*6390*/  IMAD R13, R18, 0x4, R17 ;  /* 0x00000004120d7824 */ /* 0x000fe400078e0211 */
[--C-:B------:R-:W-:Y:S02]  /*63a0*/  IMAD R227, R10, 0x4, R11.reuse ;  /* 0x000000040ae37824 */ /* 0x100fe400078e020b */
[----:B------:R-:W-:Y:S01]  /*63b0*/  IMAD R10, R12, 0x4, R11 ;  /* 0x000000040c0a7824 */ /* 0x000fe200078e020b */
[----:B------:R-:W-:Y:S01]  /*63c0*/  LEA R11, R18, R11, 0x2 ;  /* 0x0000000b120b7211 */ /* 0x000fe200078e10ff */
        /* <DEDUP_REMOVED lines=20> */
.L_x_2736:
[----:B------:R1:W1:Y:S01]  /*6510*/  SYNCS.PHASECHK.TRANS64.TRYWAIT P1, [R6+URZ+0x26830], R15 ;  /* 0x0268300f060075a7 */ /* 0x000262000802017f */
[----:B------:R-:W-:Y:S05]  /*6520*/  @!P0 BRA `(.L_x_2737) ;  /* 0x0000000000048947 */ /* 0x000fea0003800000 */
[----:B------:R-:W-:Y:S01]  /*6530*/  BPT.TRAP 0x1 ;  /* 0x000000040000795c */ /* 0x000fe20000300000 */
.L_x_2737:
[----:B------:R-:W-:-:S05]  /*6540*/  VIADD R12, R17, 0x14000 ;  /* 0x00014000110c7836 */ /* 0x000fca0000000000 */
[----:B------:R-:W-:-:S04]  /*6550*/  SHF.R.U32.HI R12, RZ, 0x4, R12 ;  /* 0x00000004ff0c7819 */ /* 0x000fc8000001160c */
[----:B------:R-:W-:-:S04]  /*6560*/  LOP3.LUT R12, R12, 0x3fff, RZ, 0xc0, !PT ;  /* 0x00003fff0c0c7812 */ /* 0x000fc800078ec0ff */
[----:B------:R-:W-:-:S05]  /*6570*/  LOP3.LUT R19, R12, 0x10000, RZ, 0xfc, !PT ;  /* 0x000100000c137812 */ /* 0x000fca00078efcff */
[----:B------:R-:W-:Y:S01]  /*6580*/  IMAD R19, R0, 0x300, R19 ;  /* 0x0000030000137824 */ /* 0x000fe200078e0213 */
[----:B-1----:R-:W-:Y:S06]  /*6590*/  @P1 BRA `(.L_x_2738) ;  /* 0x0000000000081947 */ /* 0x002fec0003800000 */
[----:B------:R-:W1:Y:S02]  /*65a0*/  SYNCS.PHASECHK.TRANS64.TRYWAIT P1, [R6+URZ+0x26830], R15 ;  /* 0x0268300f060075a7 */ /* 0x000e64000802017f */
[----:B-1----:R-:W-:Y:S05]  /*65b0*/  @!P1 BRA `(.L_x_2739) ;  /* 0x0000006c00e09947 */ /* 0x002fea0003800000 */
.L_x_2738:
        /* <DEDUP_REMOVED lines=8> */
[C---:B------:R-:W-:Y:S01]  /*6640*/  VIADD R229, R9.reuse, 0xc ;  /* 0x0000000c09e57836 */ /* 0x040fe20000000000 */
[----:B------:R-:W-:Y:S01]  /*6650*/  STL [R1+0x48], R5 ;  /* 0x0000480501007387 */ /* 0x000fe20000100800 */
[C---:B------:R-:W-:Y:S01]  /*6660*/  VIADD R232, R9.reuse, 0x4 ;  /* 0x0000000409e87836 */ /* 0x040fe20000000000 */
[C---:B------:R-:W-:Y:S01]  /*6670*/  IADD3 R233, R9.reuse, 0x8, RZ ;  /* 0x0000000809e97810 */ /* 0x040fe20007ffe0ff */
[C---:B------:R-:W-:Y:S01]  /*6680*/  VIADD R208, R9.reuse, 0x10 ;  /* 0x0000001009d07836 */ /* 0x040fe20000000000 */
[----:B------:R1:W-:Y:S01]  /*6690*/  STL [R1+0x44], R4 ;  /* 0x0000440401007387 */ /* 0x0003e20000100800 */
[C---:B------:R-:W-:Y:S01]  /*66a0*/  IADD3 R230, R9.reuse, 0x14, RZ ;  /* 0x0000001409e67810 */ /* 0x040fe20007ffe0ff */
[C---:B------:R-:W-:Y:S01]  /*66b0*/  VIADD R209, R9.reuse, 0x1c ;  /* 0x0000001c09d17836 */ /* 0x040fe20000000000 */
[C---:B------:R-:W-:Y:S01]  /*66c0*/  ISETP.GT.AND P2, PT, R8.reuse, RZ, PT ;  /* 0x000000ff0800720c */ /* 0x040fe20003f44270 */
[----:B------:R-:W-:Y:S01]  /*66d0*/  STL [R1+0x40], R3 ;  /* 0x0000400301007387 */ /* 0x000fe20000100800 */
[C---:B------:R-:W-:Y:S01]  /*66e0*/  VIADD R231, R9.reuse, 0x18 ;  /* 0x0000001809e77836 */ /* 0x040fe20000000000 */
[----:B------:R-:W-:Y:S01]  /*66f0*/  ISETP.GT.AND P1, PT, R8, 0x8, PT ;  /* 0x000000080800780c */ /* 0x000fe20003f24270 */
[----:B------:R-:W-:Y:S01]  /*6700*/  IMAD R236, R0, 0x300, R12 ;  /* 0x0000030000ec7824 */ /* 0x000fe200078e020c */
[----:B------:R1:W-:Y:S01]  /*6710*/  STL [R1+0x3c], R2 ;  /* 0x00003c0201007387 */ /* 0x0003e20000100800 */
[----:B------:R-:W-:-:S03]  /*6720*/  VIADD R12, R9, 0x1c ;  /* 0x0000001c090c7836 */ /* 0x000fc60000000000 */
        /* <DEDUP_REMOVED lines=21> */
[----:B------:R-:W-:Y:S01]  /*6880*/  FMUL.FTZ R235, R79, UR5 ;  /* 0x000000054feb7c20 */ /* 0x000fe20008410000 */
[----:B------:R-:W-:Y:S01]  /*6890*/  UIADD3 UR6, UR6, 0x6, URZ ;  /* 0x0000000606067890 */ /* 0x000fe2000fffe03f */
[----:B-1----:R1:W-:Y:S01]  /*68a0*/  MUFU.TANH R4, R75 ;  /* 0x0000004b00047308 */ /* 0x0023e20000002400 */
[----:B------:R-:W-:Y:S01]  /*68b0*/  FMUL.FTZ R77, R77, UR5 ;  /* 0x000000054d4d7c20 */ /* 0x000fe20008410000 */
[----:B------:R-:W-:Y:S01]  /*68c0*/  FMUL.FTZ R72, R83, UR5 ;  /* 0x0000000553487c20 */ /* 0x000fe20008410000 */
[----:B------:R-:W-:Y:S01]  /*68d0*/  FMUL.FTZ R83, R94, UR5 ;  /* 0x000000055e537c20 */ /* 0x000fe20008410000 */
[----:B------:R-:W-:Y:S01]  /*68e0*/  FMUL.FTZ R73, R73, UR5 ;  /* 0x0000000549497c20 */ /* 0x000fe20008410000 */
[----:B------:R-:W-:Y:S01]  /*68f0*/  SHFL.IDX PT, R94, R198, R229, 0x1f ;  /* 0x00001fe5c65e7589 */ /* 0x000fe200000e0000 */
[----:B------:R-:W-:Y:S01]  /*6900*/  FMUL.FTZ R237, R78, UR5 ;  /* 0x000000054eed7c20 */ /* 0x000fe20008410000 */
[----:B------:R-:W-:Y:S01]  /*6910*/  FMUL.FTZ R79, R90, UR5 ;  /* 0x000000055a4f7c20 */ /* 0x000fe20008410000 */
[----:B------:R-:W2:Y:S01]  /*6920*/  MUFU.TANH R15, R15 ;  /* 0x0000000f000f7308 */ /* 0x000ea20000002400 */
[----:B-1----:R-:W-:Y:S01]  /*6930*/  FMUL.FTZ R75, R86, UR5 ;  /* 0x00000005564b7c20 */ /* 0x002fe20008410000 */
[----:B------:R-:W-:Y:S01]  /*6940*/  SHFL.IDX PT, R90, R198, R232, 0x1f ;  /* 0x00001fe8c65a7589 */ /* 0x000fe200000e0000 */
[----:B------:R-:W-:Y:S01]  /*6950*/  FMUL.FTZ R76, R76, UR5 ;  /* 0x000000054c4c7c20 */ /* 0x000fe20008410000 */
[----:B------:R-:W-:Y:S01]  /*6960*/  FMUL.FTZ R19, R80, UR5 ;  /* 0x0000000550137c20 */ /* 0x000fe20008410000 */
[----:B------:R-:W-:Y:S01]  /*6970*/  FMUL.FTZ R21, R82, UR5 ;  /* 0x0000000552157c20 */ /* 0x000fe20008410000 */
[----:B------:R-:W1:Y:S01]  /*6980*/  SHFL.IDX PT, R86, R198, R9, 0x1f ;  /* 0x00001f09c6567589 */ /* 0x000e6200000e0000 */
[----:B------:R-:W-:Y:S01]  /*6990*/  FMUL.FTZ R82, R93, UR5 ;  /* 0x000000055d527c20 */ /* 0x000fe20008410000 */
[----:B------:R-:W3:Y:S01]  /*69a0*/  MUFU.TANH R18, R18 ;  /* 0x0000001200127308 */ /* 0x000ee20000002400 */
[----:B------:R-:W-:Y:S01]  /*69b0*/  FMUL.FTZ R80, R91, UR5 ;  /* 0x000000055b507c20 */ /* 0x000fe20008410000 */
[----:B------:R-:W4:Y:S01]  /*69c0*/  SHFL.IDX PT, R93, R198, R233, 0x1f ;  /* 0x00001fe9c65d7589 */ /* 0x000f2200000e0000 */
[----:B------:R-:W-:Y:S01]  /*69d0*/  FMUL.FTZ R20, R81, UR5 ;  /* 0x0000000551147c20 */ /* 0x000fe20008410000 */
[----:B------:R-:W-:Y:S01]  /*69e0*/  FMUL.FTZ R74, R85, UR5 ;  /* 0x00000005554a7c20 */ /* 0x000fe20008410000 */
[----:B------:R-:W-:Y:S01]  /*69f0*/  FMUL.FTZ R81, R92, UR5 ;  /* 0x000000055c517c20 */ /* 0x000fe20008410000 */
[----:B------:R-:W4:Y:S01]  /*6a00*/  SHFL.IDX PT, R91, R198, R208, 0x1f ;  /* 0x00001fd0c65b7589 */ /* 0x000f2200000e0000 */
[----:B------:R-:W-:Y:S01]  /*6a10*/  FMUL.FTZ R195, R97, UR5 ;  /* 0x0000000561c37c20 */ /* 0x000fe20008410000 */
[----:B------:R3:W-:Y:S01]  /*6a20*/  MUFU.TANH R2, R77 ;  /* 0x0000004d00027308 */ /* 0x0007e20000002400 */
[----:B--2---:R-:W-:Y:S01]  /*6a30*/  FSEL R85, R15, -INF , P2 ;  /* 0xff8000000f557808 */ /* 0x004fe20001000000 */
[----:B------:R-:W2:Y:S01]  /*6a40*/  SHFL.IDX PT, R92, R198, R230, 0x1f ;  /* 0x00001fe6c65c7589 */ /* 0x000ea200000e0000 */
[----:B------:R-:W-:Y:S01]  /*6a50*/  FMUL.FTZ R78, R89, UR5 ;  /* 0x00000005594e7c20 */ /* 0x000fe20008410000 */
[----:B------:R-:W-:Y:S01]  /*6a60*/  FMUL.FTZ R196, R117, UR5 ;  /* 0x0000000575c47c20 */ /* 0x000fe20008410000 */
[----:B------:R-:W-:Y:S01]  /*6a70*/  FSEL R89, R4, -INF , P1 ;  /* 0xff80000004597808 */ /* 0x000fe20000800000 */
[----:B------:R-:W2:Y:S01]  /*6a80*/  SHFL.IDX PT, R97, R198, R209, 0x1f ;  /* 0x00001fd1c6617589 */ /* 0x000ea200000e0000 */
[----:B------:R-:W-:Y:S01]  /*6a90*/  FMUL.FTZ R197, R118, UR5 ;  /* 0x0000000576c57c20 */ /* 0x000fe20008410000 */
[----:B------:R-:W1:Y:S01]  /*6aa0*/  MUFU.TANH R235, R235 ;  /* 0x000000eb00eb7308 */ /* 0x000e620000002400 */
[----:B---3--:R-:W-:Y:S01]  /*6ab0*/  FMUL.FTZ R77, R88, UR5 ;  /* 0x00000005584d7c20 */ /* 0x008fe20008410000 */
[----:B------:R-:W-:Y:S01]  /*6ac0*/  FSEL R88, R18, -INF , P1 ;  /* 0xff80000012587808 */ /* 0x000fe20000800000 */
        /* <DEDUP_REMOVED lines=13> */
[----:B------:R2:W-:Y:S01]  /*6ba0*/  MUFU.TANH R3, R76 ;  /* 0x0000004c00037308 */ /* 0x0005e20000002400 */
[----:B---3--:R-:W-:Y:S01]  /*6bb0*/  FMUL.FTZ R73, R84, UR5 ;  /* 0x0000000554497c20 */ /* 0x008fe20008410000 */
[----:B-1----:R-:W-:Y:S01]  /*6bc0*/  FSEL R201, R235, -INF , P1 ;  /* 0xff800000ebc97808 */ /* 0x002fe20000800000 */
        /* <DEDUP_REMOVED lines=14> */
[----:B------:R-:W-:Y:S01]  /*6cb0*/  FMUL.FTZ R116, R116, UR5 ;  /* 0x0000000574747c20 */ /* 0x000fe20008410000 */
[----:B------:R-:W-:-:S06]  /*6cc0*/  FMUL.FTZ R119, R119, UR5 ;  /* 0x0000000577777c20 */ /* 0x000fcc0008410000 */
        /* <DEDUP_REMOVED lines=16> */
[--C-:B------:R-:W-:Y:S01]  /*6dd0*/  FFMA.FTZ R87, R87, UR4, -R94.reuse ;  /* 0x0000000457577c23 */ /* 0x100fe2000801085e */
[----:B------:R-:W-:Y:S01]  /*6de0*/  FFMA.FTZ R201, R201, UR4, -R94 ;  /* 0x00000004c9c97c23 */ /* 0x000fe2000801085e */
[----:B------:R-:W-:Y:S01]  /*6df0*/  FSEL R86, R3, -INF , P2 ;  /* 0xff80000003567808 */ /* 0x000fe20001000000 */
[----:B------:R-:W4:Y:S01]  /*6e00*/  SHFL.IDX PT, R94, R14, R232, 0x1f ;  /* 0x00001fe80e5e7589 */ /* 0x000f2200000e0000 */
[----:B------:R-:W-:Y:S01]  /*6e10*/  FSEL R85, R237, -INF , P1 ;  /* 0xff800000ed557808 */ /* 0x000fe20000800000 */
[----:B------:R-:W4:Y:S01]  /*6e20*/  MUFU.TANH R73, R73 ;  /* 0x0000004900497308 */ /* 0x000f220000002400 */
[--C-:B------:R-:W-:Y:S01]  /*6e30*/  FFMA.FTZ R117, R117, UR4, -R90.reuse ;  /* 0x0000000475757c23 */ /* 0x100fe2000801085a */
[----:B------:R-:W-:Y:S01]  /*6e40*/  FFMA.FTZ R89, R89, UR4, -R90 ;  /* 0x0000000459597c23 */ /* 0x000fe2000801085a */
[----:B--2---:R-:W-:Y:S01]  /*6e50*/  FSEL R90, R21, -INF , P1 ;  /* 0xff800000155a7808 */ /* 0x004fe20000800000 */
[--C-:B------:R-:W-:Y:S01]  /*6e60*/  FFMA.FTZ R86, R86, UR4, -R93.reuse ;  /* 0x0000000456567c23 */ /* 0x100fe2000801085d */
[----:B------:R-:W-:Y:S01]  /*6e70*/  FFMA.FTZ R85, R85, UR4, -R93 ;  /* 0x0000000455557c23 */ /* 0x000fe2000801085d */
[----:B---3--:R-:W-:Y:S01]  /*6e80*/  FSEL R93, R20, -INF , P2 ;  /* 0xff800000145d7808 */ /* 0x008fe20001000000 */
[--C-:B------:R-:W-:Y:S01]  /*6e90*/  FFMA.FTZ R200, R200, UR4, -R91.reuse ;  /* 0x00000004c8c87c23 */ /* 0x100fe2000801085b */
[----:B------:R-:W2:Y:S01]  /*6ea0*/  MUFU.TANH R75, R75 ;  /* 0x0000004b004b7308 */ /* 0x000ea20000002400 */
[----:B-1----:R-:W-:Y:S01]  /*6eb0*/  FSEL R95, R72, -INF , P1 ;  /* 0xff800000485f7808 */ /* 0x002fe20000800000 */
[----:B------:R-:W-:Y:S01]  /*6ec0*/  FFMA.FTZ R91, R90, UR4, -R91 ;  /* 0x000000045a5b7c23 */ /* 0x000fe2000801085b */
[----:B----4-:R-:W-:Y:S01]  /*6ed0*/  FSEL R90, R74, -INF , P2 ;  /* 0xff8000004a5a7808 */ /* 0x010fe20001000000 */
[--C-:B------:R-:W-:Y:S01]  /*6ee0*/  FFMA.FTZ R93, R93, UR4, -R92.reuse ;  /* 0x000000045d5d7c23 */ /* 0x100fe2000801085c */
[----:B------:R-:W-:Y:S01]  /*6ef0*/  FSEL R96, R76, -INF , P1 ;  /* 0xff8000004c607808 */ /* 0x000fe20000800000 */
[----:B------:R-:W-:-:S02]  /*6f00*/  FFMA.FTZ R92, R95, UR4, -R92 ;  /* 0x000000045f5c7c23 */ /* 0x000fc4000801085c */
[----:B------:R-:W1:Y:S01]  /*6f10*/  MUFU.TANH R77, R77 ;  /* 0x0000004d004d7308 */ /* 0x000e620000002400 */
[----:B------:R-:W-:Y:S01]  /*6f20*/  FSEL R95, R73, -INF , P2 ;  /* 0xff800000495f7808 */ /* 0x000fe20001000000 */
[--C-:B------:R-:W-:Y:S01]  /*6f30*/  FFMA.FTZ R90, R90, UR4, -R97.reuse ;  /* 0x000000045a5a7c23 */ /* 0x100fe20008010861 */
[----:B------:R-:W-:-:S03]  /*6f40*/  FFMA.FTZ R97, R96, UR4, -R97 ;  /* 0x0000000460617c23 */ /* 0x000fc60008010861 */
        /* <DEDUP_REMOVED lines=158> */
[----:B------:R-:W-:Y:S01]  /*7930*/  IADD3 R228, R9, 0x10, RZ ;  /* 0x0000001009e47810 */ /* 0x000fe20007ffe0ff */
[----:B------:R-:W-:Y:S01]  /*7940*/  FMUL.FTZ R28, R86, R28 ;  /* 0x0000001c561c7220 */ /* 0x000fe20000410000 */
[----:B------:R-:W-:Y:S01]  /*7950*/  FMUL.FTZ R29, R87, R29 ;  /* 0x0000001d571d7220 */ /* 0x000fe20000410000 */
[----:B--2---:R-:W-:Y:S01]  /*7960*/  FMUL.FTZ R38, R24, R38 ;  /* 0x0000002618267220 */ /* 0x004fe20000410000 */
[C---:B------:R-:W-:Y:S02]  /*7970*/  VIADD R231, R9.reuse, 0xc ;  /* 0x0000000c09e77836 */ /* 0x040fe40000000000 */
[----:B------:R-:W-:Y:S01]  /*7980*/  FMUL.FTZ R36, R26, R36 ;  /* 0x000000241a247220 */ /* 0x000fe20000410000 */
[----:B------:R-:W2:Y:S01]  /*7990*/  SHFL.IDX PT, R228, R227, R228, 0x1f ;  /* 0x00001fe4e3e47589 */ /* 0x000ea200000e0000 */
[C---:B------:R-:W-:Y:S01]  /*79a0*/  IADD3 R229, R9.reuse, 0x14, RZ ;  /* 0x0000001409e57810 */ /* 0x040fe20007ffe0ff */
[----:B------:R-:W-:-:S02]  /*79b0*/  VIADD R233, R9, 0x18 ;  /* 0x0000001809e97836 */ /* 0x000fc40000000000 */
[----:B------:R-:W-:Y:S01]  /*79c0*/  FFMA.FTZ R77, -R77, R77, 1 ;  /* 0x3f8000004d4d7423 */ /* 0x000fe2000001014d */
[----:B------:R-:W4:Y:S01]  /*79d0*/  SHFL.IDX PT, R227, R227, R12, 0x1f ;  /* 0x00001f0ce3e37589 */ /* 0x000f2200000e0000 */
[----:B------:R-:W-:Y:S01]  /*79e0*/  FFMA.FTZ R80, -R80, R80, 1 ;  /* 0x3f80000050507423 */ /* 0x000fe20000010150 */
[----:B------:R-:W-:Y:S01]  /*79f0*/  FFMA.FTZ R99, -R99, R99, 1 ;  /* 0x3f80000063637423 */ /* 0x000fe20000010163 */
[----:B------:R-:W-:Y:S01]  /*7a00*/  FFMA.FTZ R76, -R76, R76, 1 ;  /* 0x3f8000004c4c7423 */ /* 0x000fe2000001014c */
[----:B-1----:R-:W-:Y:S01]  /*7a10*/  FMUL.FTZ R35, R92, R35 ;  /* 0x000000235c237220 */ /* 0x002fe20000410000 */
        /* <DEDUP_REMOVED lines=30> */
[----:B------:R-:W-:Y:S01]  /*7c00*/  FFMA.FTZ R119, -R119, R119, 1 ;  /* 0x3f80000077777423 */ /* 0x000fe20000010177 */
[----:B------:R-:W-:Y:S01]  /*7c10*/  R2UR UR4, R236 ;  /* 0x00000000ec0472ca */ /* 0x000fe200000e0000 */
[----:B-1----:R-:W-:-:S05]  /*7c20*/  FFMA.FTZ R226, -R18, R18, 1 ;  /* 0x3f80000012e27423 */ /* 0x002fca0000010112 */
        /* <DEDUP_REMOVED lines=63> */
[----:B------:R4:W-:Y:S01]  /*8020*/  LDS R74, [R11+0x380] ;  /* 0x000380000b4a7984 */ /* 0x0009e20000000800 */
[----:B------:R-:W-:Y:S01]  /*8030*/  IADD3 R232, R9, 0x8, RZ ;  /* 0x0000000809e87810 */ /* 0x000fe20007ffe0ff */
[----:B-1----:R-:W-:-:S02]  /*8040*/  FMUL.FTZ R221, R93, R228 ;  /* 0x000000e45ddd7220 */ /* 0x002fc40000410000 */
[----:B------:R-:W1:Y:S02]  /*8050*/  SHFL.IDX PT, R227, R226, R229, 0x1f ;  /* 0x00001fe5e2e37589 */ /* 0x000e6400000e0000 */
[----:B------:R-:W-:Y:S02]  /*8060*/  FMUL.FTZ R221, R21, R221 ;  /* 0x000000dd15dd7220 */ /* 0x000fe40000410000 */
[----:B------:R4:W3:Y:S02]  /*8070*/  MUFU.EX2 R21, R218 ;  /* 0x000000da00157308 */ /* 0x0008e40000000800 */
[----:B----4-:R-:W4:Y:S01]  /*8080*/  SHFL.IDX PT, R218, R226, R232, 0x1f ;  /* 0x00001fe8e2da7589 */ /* 0x010f2200000e0000 */
[----:B------:R-:W-:Y:S01]  /*8090*/  FMUL.FTZ R40, R95, R40 ;  /* 0x000000285f287220 */ /* 0x000fe20000410000 */
[----:B------:R-:W-:Y:S01]  /*80a0*/  FADD.FTZ R50, R50, -R225 ;  /* 0x800000e132327221 */ /* 0x000fe20000010000 */
[----:B------:R-:W-:Y:S01]  /*80b0*/  FFMA.FTZ R11, -R79, R79, 1 ;  /* 0x3f8000004f0b7423 */ /* 0x000fe2000001014f */
[----:B------:R-:W-:Y:S01]  /*80c0*/  FMUL.FTZ R28, R13, R28 ;  /* 0x0000001c0d1c7220 */ /* 0x000fe20000410000 */
[----:B------:R-:W-:Y:S01]  /*80d0*/  FMUL.FTZ R43, R94, R43 ;  /* 0x0000002b5e2b7220 */ /* 0x000fe20000410000 */
[----:B------:R-:W3:Y:S01]  /*80e0*/  SHFL.IDX PT, R228, R226, R233, 0x1f ;  /* 0x00001fe9e2e47589 */ /* 0x000ee200000e0000 */
[----:B------:R-:W-:-:S02]  /*80f0*/  VIADD R234, R9, 0x1c ;  /* 0x0000001c09ea7836 */ /* 0x000fc40000000000 */
[----:B------:R-:W-:Y:S01]  /*8100*/  FMUL.FTZ R41, R77, R40 ;  /* 0x000000284d297220 */ /* 0x000fe20000410000 */
[--C-:B-1----:R-:W-:Y:S01]  /*8110*/  FADD.FTZ R49, R49, -R227.reuse ;  /* 0x800000e331317221 */ /* 0x102fe20000010000 */
[----:B------:R-:W-:Y:S01]  /*8120*/  FADD.FTZ R51, R51, -R227 ;  /* 0x800000e333337221 */ /* 0x000fe20000010000 */
[----:B------:R-:W-:Y:S01]  /*8130*/  FMUL.FTZ R11, R11, R28 ;  /* 0x0000001c0b0b7220 */ /* 0x000fe20000410000 */
[----:B------:R-:W-:Y:S01]  /*8140*/  FMUL.FTZ R40, R80, R43 ;  /* 0x0000002b50287220 */ /* 0x000fe20000410000 */
[----:B------:R-:W-:Y:S01]  /*8150*/  FMUL.FTZ R77, R10, R50 ;  /* 0x000000320a4d7220 */ /* 0x000fe20000410000 */
[----:B------:R-:W-:Y:S01]  /*8160*/  FFMA.FTZ R43, -R83, R83, 1 ;  /* 0x3f800000532b7423 */ /* 0x000fe20000010153 */
[----:B------:R-:W-:Y:S01]  /*8170*/  FFMA.FTZ R50, -R195, R195, 1 ;  /* 0x3f800000c3327423 */ /* 0x000fe200000101c3 */
[----:B------:R-:W-:Y:S01]  /*8180*/  FMUL.FTZ R49, R33, R49 ;  /* 0x0000003121317220 */ /* 0x000fe20000410000 */
[----:B------:R-:W-:Y:S01]  /*8190*/  FMUL.FTZ R28, R19, R51 ;  /* 0x00000033131c7220 */ /* 0x000fe20000410000 */
[----:B----4-:R-:W-:Y:S01]  /*81a0*/  FADD.FTZ R46, R46, -R218 ;  /* 0x800000da2e2e7221 */ /* 0x010fe20000010000 */
[----:B------:R-:W1:Y:S03]  /*81b0*/  SHFL.IDX PT, R226, R226, R234, 0x1f ;  /* 0x00001feae2e27589 */ /* 0x000e6600000e0000 */
[----:B------:R-:W-:Y:S01]  /*81c0*/  FMUL.FTZ R46, R18, R46 ;  /* 0x0000002e122e7220 */ /* 0x000fe20000410000 */
[----:B------:R-:W-:Y:S01]  /*81d0*/  FMUL.FTZ R50, R50, R49 ;  /* 0x0000003132327220 */ /* 0x000fe20000410000 */
[----:B------:R-:W-:Y:S01]  /*81e0*/  FMUL.FTZ R49, R99, R28 ;  /* 0x0000001c63317220 */ /* 0x000fe20000410000 */
[----:B------:R-:W4:Y:S01]  /*81f0*/  SHFL.IDX PT, R75, R74, R235, 0x1f ;  /* 0x00001feb4a4b7589 */ /* 0x000f2200000e0000 */
[----:B------:R-:W-:Y:S01]  /*8200*/  FMUL.FTZ R43, R43, R46 ;  /* 0x0000002e2b2b7220 */ /* 0x000fe20000410000 */
[----:B------:R-:W-:Y:S01]  /*8210*/  FFMA.FTZ R46, -R98, R98, 1 ;  /* 0x3f800000622e7423 */ /* 0x000fe20000010162 */
[----:B------:R-:W-:Y:S01]  /*8220*/  FMUL.FTZ R37, R76, R36 ;  /* 0x000000244c257220 */ /* 0x000fe20000410000 */
[----:B------:R-:W4:Y:S02]  /*8230*/  SHFL.IDX PT, R28, R74, R232, 0x1f ;  /* 0x00001fe84a1c7589 */ /* 0x000f2400000e0000 */
[----:B------:R-:W-:-:S02]  /*8240*/  FMUL.FTZ R46, R46, R77 ;  /* 0x0000004d2e2e7220 */ /* 0x000fc40000410000 */
[----:B------:R-:W4:Y:S04]  /*8250*/  SHFL.IDX PT, R80, R74, R9, 0x1f ;  /* 0x00001f094a507589 */ /* 0x000f2800000e0000 */
[----:B------:R-:W4:Y:S01]  /*8260*/  SHFL.IDX PT, R76, R74, R229, 0x1f ;  /* 0x00001fe54a4c7589 */ /* 0x000f2200000e0000 */
[----:B------:R-:W-:-:S03]  /*8270*/  FMUL.FTZ R72, R72, R35 ;  /* 0x0000002348487220 */ /* 0x000fc60000410000 */
[----:B------:R-:W4:Y:S01]  /*8280*/  SHFL.IDX PT, R77, R74, R231, 0x1f ;  /* 0x00001fe74a4d7589 */ /* 0x000f2200000e0000 */
[----:B------:R-:W4:Y:S01]  /*8290*/  MUFU.EX2 R35, R216 ;  /* 0x000000d800237308 */ /* 0x000f220000000800 */
[----:B------:R-:W-:Y:S02]  /*82a0*/  FADD.FTZ R44, R44, -R218 ;  /* 0x800000da2c2c7221 */ /* 0x000fe40000010000 */
[----:B------:R-:W4:Y:S04]  /*82b0*/  SHFL.IDX PT, R79, R74, R230, 0x1f ;  /* 0x00001fe64a4f7589 */ /* 0x000f2800000e0000 */
[----:B------:R-:W4:Y:S04]  /*82c0*/  SHFL.IDX PT, R78, R74, R233, 0x1f ;  /* 0x00001fe94a4e7589 */ /* 0x000f2800000e0000 */
[----:B------:R-:W4:Y:S01]  /*82d0*/  SHFL.IDX PT, R74, R74, R234, 0x1f ;  /* 0x00001fea4a4a7589 */ /* 0x000f2200000e0000 */
[----:B------:R-:W-:Y:S01]  /*82e0*/  FMUL.FTZ R44, R12, R44 ;  /* 0x0000002c0c2c7220 */ /* 0x000fe20000410000 */
[--C-:B---3--:R-:W-:Y:S01]  /*82f0*/  FADD.FTZ R52, R52, -R228.reuse ;  /* 0x800000e434347221 */ /* 0x108fe20000010000 */
[----:B------:R-:W-:-:S02]  /*8300*/  FADD.FTZ R54, R54, -R228 ;  /* 0x800000e436367221 */ /* 0x000fc40000010000 */
[----:B------:R-:W-:Y:S01]  /*8310*/  FMUL.FTZ R44, R81, R44 ;  /* 0x0000002c512c7220 */ /* 0x000fe20000410000 */
[----:B------:R-:W-:Y:S01]  /*8320*/  FMUL.FTZ R81, R20, R52 ;  /* 0x0000003414517220 */ /* 0x000fe20000410000 */
[----:B------:R-:W3:Y:S01]  /*8330*/  MUFU.EX2 R214, R214 ;  /* 0x000000d600d67308 */ /* 0x000ee20000000800 */
[----:B-1----:R-:W-:Y:S01]  /*8340*/  FADD.FTZ R55, R55, -R226 ;  /* 0x800000e237377221 */ /* 0x002fe20000010000 */
[----:B------:R-:W-:Y:S01]  /*8350*/  FMUL.FTZ R52, R21, R54 ;  /* 0x0000003615347220 */ /* 0x000fe20000410000 */
[----:B------:R-:W-:Y:S01]  /*8360*/  FMUL.FTZ R54, R100, R81 ;  /* 0x0000005164367220 */ /* 0x000fe20000410000 */
[----:B----4-:R-:W-:Y:S01]  /*8370*/  FADD.FTZ R81, R57, -R75 ;  /* 0x8000004b39517221 */ /* 0x010fe20000010000 */
[----:B------:R-:W-:-:S03]  /*8380*/  FADD.FTZ R45, R45, -R219 ;  /* 0x800000db2d2d7221 */ /* 0x000fc60000010000 */
[----:B------:R-:W1:Y:S01]  /*8390*/  MUFU.EX2 R36, R206 ;  /* 0x000000ce00247308 */ /* 0x000e620000000800 */
[--C-:B------:R-:W-:Y:S01]  /*83a0*/  FADD.FTZ R57, R60, -R28.reuse ;  /* 0x8000001c3c397221 */ /* 0x100fe20000010000 */
[----:B------:R-:W-:Y:S01]  /*83b0*/  FMUL.FTZ R84, R35, R55 ;  /* 0x0000003723547220 */ /* 0x000fe20000410000 */
[----:B------:R-:W-:Y:S01]  /*83c0*/  FADD.FTZ R28, R62, -R28 ;  /* 0x8000001c3e1c7221 */ /* 0x000fe20000010000 */
[----:B------:R-:W-:Y:S01]  /*83d0*/  FADD.FTZ R55, R56, -R80 ;  /* 0x8000005038377221 */ /* 0x000fe20000010000 */
[----:B------:R-:W-:-:S03]  /*83e0*/  FADD.FTZ R62, R65, -R76 ;  /* 0x8000004c413e7221 */ /* 0x000fc60000010000 */
[----:B------:R-:W4:Y:S01]  /*83f0*/  MUFU.EX2 R213, R213 ;  /* 0x000000d500d57308 */ /* 0x000f220000000800 */
[----:B------:R-:W-:Y:S01]  /*8400*/  FADD.FTZ R67, R67, -R76 ;  /* 0x8000004c43437221 */ /* 0x000fe20000010000 */
[----:B------:R-:W-:Y:S01]  /*8410*/  FADD.FTZ R56, R59, -R75 ;  /* 0x8000004b3b387221 */ /* 0x000fe20000010000 */
[----:B------:R-:W-:Y:S01]  /*8420*/  FFMA.FTZ R76, -R105, R105, 1 ;  /* 0x3f800000694c7423 */ /* 0x000fe20000010169 */
[----:B------:R-:W-:Y:S01]  /*8430*/  FMUL.FTZ R81, R200, R81 ;  /* 0x00000051c8517220 */ /* 0x000fe20000410000 */
[----:B------:R-:W-:Y:S01]  /*8440*/  FMUL.FTZ R45, R25, R45 ;  /* 0x0000002d192d7220 */ /* 0x000fe20000410000 */
[--C-:B------:R-:W-:Y:S01]  /*8450*/  FADD.FTZ R61, R61, -R77.reuse ;  /* 0x8000004d3d3d7221 */ /* 0x100fe20000010000 */
[----:B------:R-:W-:Y:S01]  /*8460*/  FADD.FTZ R60, R63, -R77 ;  /* 0x8000004d3f3c7221 */ /* 0x000fe20000010000 */
[----:B------:R-:W-:Y:S01]  /*8470*/  FADD.FTZ R53, R53, -R226 ;  /* 0x800000e235357221 */ /* 0x000fe20000010000 */
[----:B------:R-:W-:Y:S01]  /*8480*/  FADD.FTZ R58, R58, -R80 ;  /* 0x800000503a3a7221 */ /* 0x000fe20000010000 */
[----:B------:R-:W-:Y:S01]  /*8490*/  FFMA.FTZ R77, -R110, R110, 1 ;  /* 0x3f8000006e4d7423 */ /* 0x000fe2000001016e */
[----:B------:R-:W-:Y:S01]  /*84a0*/  FMUL.FTZ R28, R203, R28 ;  /* 0x0000001ccb1c7220 */ /* 0x000fe20000410000 */
[----:B------:R-:W-:Y:S01]  /*84b0*/  FFMA.FTZ R80, -R108, R108, 1 ;  /* 0x3f8000006c507423 */ /* 0x000fe2000001016c */
[----:B------:R-:W-:Y:S01]  /*84c0*/  FMUL.FTZ R57, R202, R57 ;  /* 0x00000039ca397220 */ /* 0x000fe20000410000 */
[--C-:B------:R-:W-:Y:S01]  /*84d0*/  FADD.FTZ R64, R64, -R79.reuse ;  /* 0x8000004f40407221 */ /* 0x100fe20000010000 */
[----:B------:R-:W-:Y:S01]  /*84e0*/  FMUL.FTZ R63, R201, R56 ;  /* 0x00000038c93f7220 */ /* 0x000fe20000410000 */
[----:B------:R-:W-:Y:S01]  /*84f0*/  FMUL.FTZ R76, R76, R81 ;  /* 0x000000514c4c7220 */ /* 0x000fe20000410000 */
[----:B------:R-:W-:Y:S01]  /*8500*/  FMUL.FTZ R45, R82, R45 ;  /* 0x0000002d522d7220 */ /* 0x000fe20000410000 */
[--C-:B------:R-:W-:Y:S01]  /*8510*/  FADD.FTZ R68, R68, -R78.reuse ;  /* 0x8000004e44447221 */ /* 0x100fe20000010000 */
[----:B------:R-:W-:Y:S01]  /*8520*/  FADD.FTZ R59, R70, -R78 ;  /* 0x8000004e463b7221 */ /* 0x000fe20000010000 */
[----:B------:R-:W-:Y:S01]  /*8530*/  FFMA.FTZ R81, -R109, R109, 1 ;  /* 0x3f8000006d517423 */ /* 0x000fe2000001016d */
[----:B------:R-:W-:Y:S01]  /*8540*/  FMUL.FTZ R56, R204, R61 ;  /* 0x0000003dcc387220 */ /* 0x000fe20000410000 */
[----:B------:R-:W-:Y:S01]  /*8550*/  FMUL.FTZ R30, R237, R30 ;  /* 0x0000001eed1e7220 */ /* 0x000fe20000410000 */
[----:B------:R-:W-:Y:S01]  /*8560*/  FMUL.FTZ R82, R34, R53 ;  /* 0x0000003522527220 */ /* 0x000fe20000410000 */
[----:B------:R-:W-:Y:S01]  /*8570*/  FADD.FTZ R79, R66, -R79 ;  /* 0x8000004f424f7221 */ /* 0x000fe20000010000 */
[--C-:B------:R-:W-:Y:S01]  /*8580*/  FADD.FTZ R71, R71, -R74.reuse ;  /* 0x8000004a47477221 */ /* 0x100fe20000010000 */
[----:B------:R-:W-:Y:S01]  /*8590*/  FFMA.FTZ R78, -R111, R111, 1 ;  /* 0x3f8000006f4e7423 */ /* 0x000fe2000001016f */
[----:B------:R-:W-:Y:S01]  /*85a0*/  FMUL.FTZ R61, R205, R60 ;  /* 0x0000003ccd3d7220 */ /* 0x000fe20000410000 */
[----:B------:R-:W-:Y:S01]  /*85b0*/  FMUL.FTZ R77, R77, R28 ;  /* 0x0000001c4d4d7220 */ /* 0x000fe20000410000 */
[----:B------:R-:W-:Y:S01]  /*85c0*/  FFMA.FTZ R51, -R102, R102, 1 ;  /* 0x3f80000066337423 */ /* 0x000fe20000010166 */
[----:B------:R-:W-:Y:S01]  /*85d0*/  FADD.FTZ R66, R69, -R74 ;  /* 0x8000004a45427221 */ /* 0x000fe20000010000 */
        /* <DEDUP_REMOVED lines=8> */
[----:B---3--:R-:W-:Y:S01]  /*8660*/  FMUL.FTZ R56, R214, R71 ;  /* 0x00000047d6387220 */ /* 0x008fe20000410000 */
[----:B------:R-:W-:Y:S01]  /*8670*/  FMUL.FTZ R51, R51, R52 ;  /* 0x0000003433337220 */ /* 0x000fe20000410000 */
[----:B-1----:R-:W-:Y:S01]  /*8680*/  FMUL.FTZ R55, R36, R55 ;  /* 0x0000003724377220 */ /* 0x002fe20000410000 */
[----:B------:R-:W-:Y:S01]  /*8690*/  FFMA.FTZ R82, -R114, R114, 1 ;  /* 0x3f80000072527423 */ /* 0x000fe20000010172 */
[----:B------:R-:W-:Y:S01]  /*86a0*/  FMUL.FTZ R61, R208, R79 ;  /* 0x0000004fd03d7220 */ /* 0x000fe20000410000 */
[----:B------:R-:W-:Y:S01]  /*86b0*/  FMUL.FTZ R83, R83, R28 ;  /* 0x0000001c53537220 */ /* 0x000fe20000410000 */
[----:B------:R-:W-:Y:S01]  /*86c0*/  F2FP.F16.F32.PACK_AB R71, R29, R30 ;  /* 0x0000001e1d47723e */ /* 0x000fe200000000ff */
[----:B------:R-:W-:Y:S01]  /*86d0*/  FMUL.FTZ R52, R103, R84 ;  /* 0x0000005467347220 */ /* 0x000fe20000410000 */
[----:B------:R-:W-:Y:S01]  /*86e0*/  FFMA.FTZ R75, -R106, R106, 1 ;  /* 0x3f8000006a4b7423 */ /* 0x000fe2000001016a */
[----:B------:R-:W-:Y:S01]  /*86f0*/  FMUL.FTZ R58, R199, R58 ;  /* 0x0000003ac73a7220 */ /* 0x000fe20000410000 */
[----:B------:R-:W-:Y:S01]  /*8700*/  FMUL.FTZ R74, R74, R63 ;  /* 0x0000003f4a4a7220 */ /* 0x000fe20000410000 */
[----:B------:R-:W-:Y:S01]  /*8710*/  FMUL.FTZ R79, R112, R57 ;  /* 0x00000039704f7220 */ /* 0x000fe20000410000 */
[----:B------:R-:W-:Y:S01]  /*8720*/  FMUL.FTZ R28, R212, R59 ;  /* 0x0000003bd41c7220 */ /* 0x000fe20000410000 */
[----:B------:R-:W-:Y:S01]  /*8730*/  FFMA.FTZ R84, -R113, R113, 1 ;  /* 0x3f80000071547423 */ /* 0x000fe20000010171 */
[----:B------:R-:W-:Y:S01]  /*8740*/  FMUL.FTZ R63, R209, R62 ;  /* 0x0000003ed13f7220 */ /* 0x000fe20000410000 */
[----:B------:R-:W-:Y:S01]  /*8750*/  FMUL.FTZ R57, R211, R68 ;  /* 0x00000044d3397220 */ /* 0x000fe20000410000 */
[----:B----4-:R-:W-:Y:S01]  /*8760*/  FMUL.FTZ R59, R213, R66 ;  /* 0x00000042d53b7220 */ /* 0x010fe20000410000 */
        /* <DEDUP_REMOVED lines=37> */
[----:B--2---:R-:W-:-:S05]  /*89c0*/  IMAD R30, R0, 0x3000, R194 ;  /* 0x00003000001e7824 */ /* 0x004fca00078e02c2 */
[----:B------:R-:W-:Y:S02]  /*89d0*/  LEA R11, R30, R17, 0x1 ;  /* 0x000000111e0b7211 */ /* 0x000fe400078e08ff */
[----:B------:R-:W-:-:S03]  /*89e0*/  F2FP.F16.F32.PACK_AB R30, R87, R86 ;  /* 0x00000056571e723e */ /* 0x000fc600000000ff */
        /* <DEDUP_REMOVED lines=219> */
.L_x_2740:
        /* <DEDUP_REMOVED lines=58> */
.L_x_2741:
[----:B--2---:R-:W2:Y:S01]  /*9b40*/  LDL R5, [R1+0x2c] ;  /* 0x00002c0001057983 */ /* 0x004ea20000100800 */
[----:B------:R-:W-:Y:S01]  /*9b50*/  IADD3 R16, R16, 0x1, RZ ;  /* 0x0000000110107810 */ /* 0x000fe20007ffe0ff */
[----:B------:R-:W-:Y:S02]  /*9b60*/  VIADD R0, R0, 0x1 ;  /* 0x0000000100007836 */ /* 0x000fe40000000000 */
[----:B------:R-:W-:-:S03]  /*9b70*/  VIADD R6, R6, 0x26820 ;  /* 0x0002682006067836 */ /* 0x000fc60000000000 */
[C---:B------:R-:W-:Y:S02]  /*9b80*/  ISETP.NE.AND P0, PT, R0.reuse, 0x2, PT ;  /* 0x000000020000780c */ /* 0x040fe40003f05270 */
[----:B------:R-:W-:Y:S02]  /*9b90*/  PRMT R6, RZ, 0x654, R6 ;  /* 0x00000654ff067816 */ /* 0x000fe40000000006 */
[----:B------:R-:W-:Y:S02]  /*9ba0*/  SEL R0, R0, RZ, P0 ;  /* 0x000000ff00007207 */ /* 0x000fe40000000000 */
[----:B------:R1:W-:Y:S01]  /*9bb0*/  SYNCS.ARRIVE.TRANS64.RED.A1T0 RZ, [R6+URZ], RZ ;  /* 0x000000ff06ff79a7 */ /* 0x0003e2000810043f */
[----:B--2---:R-:W-:Y:S02]  /*9bc0*/  ISETP.GE.AND P1, PT, R16, R5, PT ;  /* 0x000000051000720c */ /* 0x004fe40003f26270 */
[----:B------:R-:W-:-:S04]  /*9bd0*/  SEL R5, RZ, 0x1, P0 ;  /* 0x00000001ff057807 */ /* 0x000fc80000000000 */
[----:B------:R-:W-:-:S07]  /*9be0*/  LOP3.LUT R4, R4, R5, RZ, 0x3c, !PT ;  /* 0x0000000504047212 */ /* 0x000fce00078e3cff */
[----:B-1----:R-:W-:Y:S05]  /*9bf0*/  @!P1 BRA `(.L_x_2742) ;  /* 0xffffffc400309947 */ /* 0x002fea000383ffff */
.L_x_2731:
        /* <DEDUP_REMOVED lines=34> */
.L_x_2711:
[----:B------:R-:W-:Y:S05]  /*9e20*/  @P0 BRA `(.L_x_2710) ;  /* 0x0000003400500947 */ /* 0x000fea0003800000 */
[----:B------:R-:W2:Y:S01]  /*9e30*/  LDL.LU R6, [R1+0x30] ;  /* 0x0000300001067983 */ /* 0x000ea20000300800 */
[----:B------:R-:W1:Y:S01]  /*9e40*/  LDC R0, c[0x0][0x850] ;  /* 0x00021400ff007b82 */ /* 0x000e620000000800 */
[----:B------:R-:W3:Y:S01]  /*9e50*/  S2R R12, SR_TID.X ;  /* 0x00000000000c7919 */ /* 0x000ee20000002100 */
[----:B------:R-:W4:Y:S01]  /*9e60*/  S2R R5, SR_CgaCtaId ;  /* 0x0000000000057919 */ /* 0x000f220000008800 */
[----:B------:R-:W-:Y:S01]  /*9e70*/  MOV R4, 0x400 ;  /* 0x0000040000047802 */ /* 0x000fe20000000f00 */
[----:B------:R-:W-:Y:S01]  /*9e80*/  ULDC.64 UR4, c[0x0][0x818] ;  /* 0x0002060000047ab9 */ /* 0x000fe20000000a00 */
[----:B------:R-:W-:Y:S01]  /*9e90*/  ULDC.64 UR6, c[0x0][0x840] ;  /* 0x0002100000067ab9 */ /* 0x000fe20000000a00 */
[----:B------:R-:W5:Y:S04]  /*9ea0*/  LDL.LU R11, [R1+0x38] ;  /* 0x00003800010b7983 */ /* 0x000f680000300800 */
[----:B------:R-:W5:Y:S01]  /*9eb0*/  LDL.LU R10, [R1+0x34] ;  /* 0x00003400010a7983 */ /* 0x000f620000300800 */
[----:B-1----:R-:W-:Y:S01]  /*9ec0*/  ISETP.NE.AND P0, PT, R0, 0x1, PT ;  /* 0x000000010000780c */ /* 0x002fe20003f05270 */
[----:B---3--:R-:W-:-:S12]  /*9ed0*/  VIADD R13, R12, 0xffffff80 ;  /* 0xffffff800c0d7836 */ /* 0x008fd80000000000 */
[----:B------:R-:W5:Y:S01]  /*9ee0*/  @P0 LDC R0, c[0x0][0x854] ;  /* 0x00021500ff000b82 */ /* 0x000f620000000800 */
[----:B----4-:R-:W-:Y:S02]  /*9ef0*/  LEA R15, R5, R4, 0x18 ;  /* 0x00000004050f7211 */ /* 0x010fe400078ec0ff */
[----:B------:R-:W-:-:S05]  /*9f00*/  SHF.R.S32.HI R2, RZ, 0x1f, R13 ;  /* 0x0000001fff027819 */ /* 0x000fca000001140d */
[----:B------:R-:W1:Y:S01]  /*9f10*/  @P0 LDC R3, c[0x0][0x858] ;  /* 0x00021600ff030b82 */ /* 0x000e620000000800 */
[----:B------:R-:W-:Y:S01]  /*9f20*/  LEA.HI R2, R2, R13, RZ, 0x7 ;  /* 0x0000000d02027211 */ /* 0x000fe200078f38ff */
[----:B--2---:R-:W-:-:S05]  /*9f30*/  IMAD.SHL.U32 R4, R6, 0x2000, RZ ;  /* 0x0000200006047824 */ /* 0x004fca00078e00ff */
[----:B------:R-:W-:Y:S01]  /*9f40*/  SHF.R.S32.HI R5, RZ, 0x1f, R4 ;  /* 0x0000001fff057819 */ /* 0x000fe20000011404 */
[----:B-----5:R-:W-:-:S05]  /*9f50*/  @P0 IMAD.HI.U32 R0, R11, R0, RZ ;  /* 0x000000000b000227 */ /* 0x020fca00078e00ff */
[----:B-1----:R-:W-:Y:S02]  /*9f60*/  @P0 SHF.R.U32.HI R11, RZ, R3, R0 ;  /* 0x00000003ff0b0219 */ /* 0x002fe40000011600 */
[C---:B------:R-:W-:Y:S02]  /*9f70*/  LOP3.LUT R0, R2.reuse, 0xfffff80, RZ, 0xc0, !PT ;  /* 0x0fffff8002007812 */ /* 0x040fe400078ec0ff */
[----:B------:R-:W-:Y:S01]  /*9f80*/  SHF.R.S32.HI R3, RZ, 0x1f, R11 ;  /* 0x0000001fff037819 */ /* 0x000fe2000001140b */
[----:B------:R1:W-:Y:S01]  /*9f90*/  @P0 STL [R1+0x38], R11 ;  /* 0x0000380b01000387 */ /* 0x0003e20000100800 */
[----:B------:R-:W-:Y:S01]  /*9fa0*/  SHF.L.U32 R2, R2, 0x5, RZ ;  /* 0x0000000502027819 */ /* 0x000fe200000006ff */
[----:B------:R-:W-:Y:S02]  /*9fb0*/  IMAD.IADD R0, R13, 0x1, -R0 ;  /* 0x000000010d007824 */ /* 0x000fe400078e0a00 */
[C---:B------:R-:W-:Y:S01]  /*9fc0*/  IMAD R6, R3.reuse, UR4, RZ ;  /* 0x0000000403067c24 */ /* 0x040fe2000f8e02ff */
[----:B------:R-:W-:Y:S01]  /*9fd0*/  LOP3.LUT R7, R2, 0x3ffff000, RZ, 0xc0, !PT ;  /* 0x3ffff00002077812 */ /* 0x000fe200078ec0ff */
[----:B------:R-:W-:-:S02]  /*9fe0*/  IMAD R8, R3, UR6, RZ ;  /* 0x0000000603087c24 */ /* 0x000fc4000f8e02ff */
[----:B------:R-:W-:-:S04]  /*9ff0*/  IMAD.WIDE.U32 R2, R11, UR4, R4 ;  /* 0x000000040b027c25 */ /* 0x000fc8000f8e0004 */
[C---:B------:R-:W-:Y:S01]  /*a000*/  IMAD R9, R11.reuse, UR5, R6 ;  /* 0x000000050b097c24 */ /* 0x040fe2000f8e0206 */
[----:B------:R-:W-:Y:S01]  /*a010*/  SHF.R.S32.HI R6, RZ, 0x1f, R10 ;  /* 0x0000001fff067819 */ /* 0x000fe2000001140a */
[----:B------:R-:W-:Y:S01]  /*a020*/  IMAD.WIDE.U32 R4, R11, UR6, R4 ;  /* 0x000000060b047c25 */ /* 0x000fe2000f8e0004 */
[----:B------:R-:W-:Y:S02]  /*a030*/  ULDC.64 UR4, c[0x0][0x820] ;  /* 0x0002080000047ab9 */ /* 0x000fe40000000a00 */
[----:B------:R-:W-:Y:S01]  /*a040*/  IADD3 R3, R3, R9, RZ ;  /* 0x0000000903037210 */ /* 0x000fe20007ffe0ff */
[----:B-1----:R-:W-:Y:S01]  /*a050*/  IMAD R11, R11, UR7, R8 ;  /* 0x000000070b0b7c24 */ /* 0x002fe2000f8e0208 */
[----:B------:R-:W-:Y:S01]  /*a060*/  ULDC.64 UR6, c[0x0][0x848] ;  /* 0x0002120000067ab9 */ /* 0x000fe20000000a00 */
[----:B------:R-:W-:Y:S02]  /*a070*/  IMAD R0, R0, 0x4, R7 ;  /* 0x0000000400007824 */ /* 0x000fe400078e0207 */
[----:B------:R-:W-:-:S02]  /*a080*/  IMAD R7, R6, UR4, RZ ;  /* 0x0000000406077c24 */ /* 0x000fc4000f8e02ff */
[----:B------:R-:W-:Y:S02]  /*a090*/  IMAD.IADD R5, R5, 0x1, R11 ;  /* 0x0000000105057824 */ /* 0x000fe400078e020b */
[----:B------:R-:W-:Y:S02]  /*a0a0*/  IMAD R6, R6, UR6, RZ ;  /* 0x0000000606067c24 */ /* 0x000fe4000f8e02ff */
[C---:B------:R-:W-:Y:S02]  /*a0b0*/  IMAD R7, R10.reuse, UR5, R7 ;  /* 0x000000050a077c24 */ /* 0x040fe4000f8e0207 */
[----:B------:R-:W-:-:S04]  /*a0c0*/  IMAD.WIDE.U32 R2, R10, UR4, R2 ;  /* 0x000000040a027c25 */ /* 0x000fc8000f8e0002 */
[C---:B------:R-:W-:Y:S01]  /*a0d0*/  IMAD R9, R10.reuse, UR7, R6 ;  /* 0x000000070a097c24 */ /* 0x040fe2000f8e0206 */
[----:B------:R-:W-:Y:S01]  /*a0e0*/  IADD3 R7, R3, R7, RZ ;  /* 0x0000000703077210 */ /* 0x000fe20007ffe0ff */
[----:B------:R-:W-:Y:S01]  /*a0f0*/  IMAD.WIDE.U32 R4, R10, UR6, R4 ;  /* 0x000000060a047c25 */ /* 0x000fe2000f8e0004 */
[----:B------:R-:W-:Y:S05]  /*a100*/  WARPSYNC.ALL ;  /* 0x0000000000007948 */ /* 0x000fea0003800000 */
[----:B------:R-:W-:Y:S02]  /*a110*/  IMAD R0, R0, 0x4, R15 ;  /* 0x0000000400007824 */ /* 0x000fe400078e020f */
        /* <DEDUP_REMOVED lines=33> */
.L_x_2745:
[----:B------:R-:W-:Y:S01]  /*a330*/  @P0 ELECT P1, URZ, PT ;  /* 0x00000000003f082f */ /* 0x000fe20003820000 */
[----:B------:R1:W-:-:S12]  /*a340*/  UBLKRED.G.S.ADD.F32.RN [UR4], [UR6], UR7, desc[UR8] ;  /* 0x00000804060073bb */ /* 0x0003d800080a1407 */
[----:B------:R-:W-:Y:S02]  /*a350*/  @P1 PLOP3.LUT P0, PT, P1, PT, PT, 0x8, 0x0 ;  /* 0x000000000000181c */ /* 0x000fe40000f0e170 */
[----:B------:R-:W-:-:S11]  /*a360*/  PLOP3.LUT P1, PT, PT, PT, PT, 0x8, 0x0 ;  /* 0x000000000000781c */ /* 0x000fd60003f2e170 */
[----:B-1----:R-:W-:Y:S05]  /*a370*/  @P0 BRA.U.ANY `(.L_x_2745) ;  /* 0xfffffffd00ec0947 */ /* 0x002fea000393ffff */
[----:B------:R0:W-:Y:S01]  /*a380*/  UTMACMDFLUSH ;  /* 0x00000000000079b7 */ /* 0x0001e20000000000 */
[----:B------:R-:W-:-:S04]  /*a390*/  DEPBAR.LE SB0, 0x0 ;  /* 0x000080000000791a */ /* 0x000fc80000000000 */
.L_x_2744:
[----:B------:R-:W-:Y:S05]  /*a3a0*/  BSYNC B0 ;  /* 0x0000000000007941 */ /* 0x000fea0003800000 */
.L_x_2743:
        /* <DEDUP_REMOVED lines=25> */
.L_x_2746:
        /* <DEDUP_REMOVED lines=8> */
.L_x_2706:
        /* <DEDUP_REMOVED lines=29> */
.L_x_2748:
[----:B------:R-:W-:Y:S01]  /*a790*/  ULDC UR9, c[0x0][0x8cc] ;  /* 0x0002330000097ab9 */ /* 0x000fe20000000800 */
[----:B------:R-:W-:Y:S01]  /*a7a0*/  UMOV UR7, UR8 ;  /* 0x0000000800077c82 */ /* 0x000fe20008000000 */
[----:B------:R-:W-:-:S11]  /*a7b0*/  UISETP.NE.AND UP0, UPT, UR9, 0x1, UPT ;  /* 0x000000010900788c */ /* 0x000fd6000bf05270 */
[----:B------:R-:W-:Y:S02]  /*a7c0*/  @UP0 ULDC.64 UR10, c[0x0][0x8d0] ;  /* 0x00023400000a0ab9 */ /* 0x000fe40000000a00 */
[----:B------:R-:W-:-:S04]  /*a7d0*/  UIMAD.WIDE.U32 UR4, UR8, UR10, URZ ;  /* 0x0000000a080472a5 */ /* 0x000fc8000f8e003f */
[----:B------:R-:W-:-:S04]  /*a7e0*/  @UP0 USHF.R.U32.HI UR7, URZ, UR11, UR5 ;  /* 0x0000000b3f070299 */ /* 0x000fc80008011605 */
[----:B------:R-:W-:-:S12]  /*a7f0*/  UIMAD UR4, UR7, UR9, URZ ;  /* 0x00000009070472a4 */ /* 0x000fd8000f8e023f */
.L_x_2749:
        /* <DEDUP_REMOVED lines=67> */
.L_x_2752:
[----:B------:R-:W-:Y:S05]  /*ac30*/  BSYNC B0 ;  /* 0x0000000000007941 */ /* 0x000fea0003800000 */
.L_x_2751:
        /* <DEDUP_REMOVED lines=19> */
.L_x_2754:
[----:B------:R-:W-:Y:S05]  /*ad70*/  BSYNC B0 ;  /* 0x0000000000007941 */ /* 0x000fea0003800000 */
.L_x_2753:
[----:B------:R-:W-:Y:S06]  /*ad80*/  BAR.ARV 0xa, 0xa0 ;  /* 0x0282800000007b1d */ /* 0x000fec0000002000 */
[----:B------:R-:W-:Y:S04]  /*ad90*/  BSSY B0, `(.L_x_2755) ;  /* 0x0000003000007945 */ /* 0x000fe80003800000 */
[----:B------:R-:W-:Y:S05]  /*ada0*/  @!P0 BRA `(.L_x_2756) ;  /* 0x0000000000048947 */ /* 0x000fea0003800000 */
[----:B------:R-:W-:-:S04]  /*adb0*/  DEPBAR.LE SB0, 0x0 ;  /* 0x000080000000791a */ /* 0x000fc80000000000 */
.L_x_2756:
[----:B------:R-:W-:Y:S05]  /*adc0*/  BSYNC B0 ;  /* 0x0000000000007941 */ /* 0x000fea0003800000 */
.L_x_2755:
[----:B------:R-:W-:Y:S06]  /*add0*/  BAR.ARV 0xb, 0xa0 ;  /* 0x02c2800000007b1d */ /* 0x000fec0000002000 */
[----:B------:R-:W-:Y:S01]  /*ade0*/  UIADD3 UR12, UR8, 0x1, URZ ;  /* 0x00000001080c7890 */ /* 0x000fe2000fffe03f */
[----:B------:R-:W-:Y:S11]  /*adf0*/  BRA `(.L_x_2757) ;  /* 0x0000000000047947 */ /* 0x000ff60003800000 */
.L_x_2750:
[----:B------:R-:W-:-:S05]  /*ae00*/  UMOV UR12, UR8 ;  /* 0x00000008000c7c82 */ /* 0x000fca0008000000 */
.L_x_2757:
        /* <DEDUP_REMOVED lines=18> */
.L_x_2770:
        /* <DEDUP_REMOVED lines=20> */
.L_x_2759:
[----:B------:R-:W-:Y:S05]  /*b070*/  BSYNC B0 ;  /* 0x0000000000007941 */ /* 0x000fea0003800000 */
.L_x_2758:
        /* <DEDUP_REMOVED lines=13> */
.L_x_2761:
[----:B------:R-:W-:Y:S05]  /*b150*/  BSYNC B0 ;  /* 0x0000000000007941 */ /* 0x000fea0003800000 */
.L_x_2760:
[----:B------:R-:W-:Y:S06]  /*b160*/  BAR.ARV 0xa, 0xa0 ;  /* 0x0282800000007b1d */ /* 0x000fec0000002000 */
[----:B------:R-:W-:Y:S04]  /*b170*/  BSSY B0, `(.L_x_2762) ;  /* 0x0000003000007945 */ /* 0x000fe80003800000 */
[----:B------:R-:W-:Y:S05]  /*b180*/  @!P0 BRA `(.L_x_2763) ;  /* 0x0000000000048947 */ /* 0x000fea0003800000 */
[----:B------:R-:W-:-:S04]  /*b190*/  DEPBAR.LE SB0, 0x0 ;  /* 0x000080000000791a */ /* 0x000fc80000000000 */
.L_x_2763:
[----:B------:R-:W-:Y:S05]  /*b1a0*/  BSYNC B0 ;  /* 0x0000000000007941 */ /* 0x000fea0003800000 */
.L_x_2762:
        /* <DEDUP_REMOVED lines=13> */
.L_x_2765:
[----:B------:R-:W-:Y:S05]  /*b280*/  BSYNC B0 ;  /* 0x0000000000007941 */ /* 0x000fea0003800000 */
.L_x_2764:
        /* <DEDUP_REMOVED lines=13> */
.L_x_2767:
[----:B------:R-:W-:Y:S05]  /*b360*/  BSYNC B0 ;  /* 0x0000000000007941 */ /* 0x000fea0003800000 */
.L_x_2766:
[----:B------:R-:W-:Y:S01]  /*b370*/  UIADD3 UR12, UR12, 0x2, URZ ;  /* 0x000000020c0c7890 */ /* 0x000fe2000fffe03f */
[----:B------:R-:W-:Y:S06]  /*b380*/  BAR.ARV 0xa, 0xa0 ;  /* 0x0282800000007b1d */ /* 0x000fec0000002000 */
[----:B------:R-:W-:Y:S01]  /*b390*/  UISETP.GE.AND UP0, UPT, UR12, UR5, UPT ;  /* 0x000000050c00728c */ /* 0x000fe2000bf06270 */
[----:B------:R-:W-:Y:S04]  /*b3a0*/  BSSY B0, `(.L_x_2768) ;  /* 0x0000003000007945 */ /* 0x000fe80003800000 */
[----:B------:R-:W-:Y:S06]  /*b3b0*/  @!P0 BRA `(.L_x_2769) ;  /* 0x0000000000048947 */ /* 0x000fec0003800000 */
[----:B------:R-:W-:-:S04]  /*b3c0*/  DEPBAR.LE SB0, 0x0 ;  /* 0x000080000000791a */ /* 0x000fc80000000000 */
.L_x_2769:
[----:B------:R-:W-:Y:S05]  /*b3d0*/  BSYNC B0 ;  /* 0x0000000000007941 */ /* 0x000fea0003800000 */
.L_x_2768:
[----:B------:R-:W-:Y:S06]  /*b3e0*/  BAR.ARV 0xb, 0xa0 ;  /* 0x02c2800000007b1d */ /* 0x000fec0000002000 */
[----:B------:R-:W-:Y:S01]  /*b3f0*/  PLOP3.LUT P1, PT, PT, PT, UP0, 0x80, 0x0 ;  /* 0x000000000000781c */ /* 0x000fe20003f2f008 */
[----:B------:R-:W-:Y:S02]  /*b400*/  UIADD3 UR20, UR20, 0x3000, URZ ;  /* 0x0000300014147890 */ /* 0x000fe4000fffe03f */
[----:B------:R-:W-:-:S10]  /*b410*/  UIADD3 UR4, UR4, 0x3000, URZ ;  /* 0x0000300004047890 */ /* 0x000fd4000fffe03f */
[----:B------:R-:W-:Y:S05]  /*b420*/  @!P1 BRA `(.L_x_2770) ;  /* 0xfffffff800c09947 */ /* 0x000fea000383ffff */
[----:B------:R-:W-:Y:S05]  /*b430*/  BRA `(.L_x_2710) ;  /* 0x0000001c00cc7947 */ /* 0x000fea0003800000 */
.L_x_2747:
        /* <DEDUP_REMOVED lines=21> */
.L_x_2771:
[----:B------:R-:W-:Y:S01]  /*b590*/  ULDC UR8, c[0x0][0x8cc] ;  /* 0x0002330000087ab9 */ /* 0x000fe20000000800 */
[----:B------:R-:W-:Y:S01]  /*b5a0*/  UMOV UR11, UR7 ;  /* 0x00000007000b7c82 */ /* 0x000fe20008000000 */
[----:B------:R-:W-:-:S11]  /*b5b0*/  UISETP.NE.AND UP0, UPT, UR8, 0x1, UPT ;  /* 0x000000010800788c */ /* 0x000fd6000bf05270 */
[----:B------:R-:W-:Y:S02]  /*b5c0*/  @UP0 ULDC.64 UR12, c[0x0][0x8d0] ;  /* 0x00023400000c0ab9 */ /* 0x000fe40000000a00 */
[----:B------:R-:W-:-:S04]  /*b5d0*/  UIMAD.WIDE.U32 UR4, UR7, UR12, URZ ;  /* 0x0000000c070472a5 */ /* 0x000fc8000f8e003f */
[----:B------:R-:W-:-:S04]  /*b5e0*/  @UP0 USHF.R.U32.HI UR11, URZ, UR13, UR5 ;  /* 0x0000000d3f0b0299 */ /* 0x000fc80008011605 */
[----:B------:R-:W-:-:S12]  /*b5f0*/  UIMAD UR4, UR11, UR8, URZ ;  /* 0x000000080b0472a4 */ /* 0x000fd8000f8e023f */
.L_x_2772:
        /* <DEDUP_REMOVED lines=20> */
[----:B-1----:R-:W-:Y:S01]  /*b740*/  IADD3 R2, -R2, UR11, R3 ;  /* 0x0000000b02027c10 */ /* 0x002fe2000fffe103 */
[----:B------:R-:W-:-:S03]  /*b750*/  VIADD R3, R3, 0x5f ;  /* 0x0000005f03037836 */ /* 0x000fc60000000000 */
[----:B------:R-:W-:Y:S01]  /*b760*/  IADD3 R2, R2, -UR4, RZ ;  /* 0x8000000402027c10 */ /* 0x000fe2000fffe0ff */
        /* <DEDUP_REMOVED lines=10> */
[----:B------:R-:W-:Y:S01]  /*b810*/  MOV R9, UR20 ;  /* 0x0000001400097c02 */ /* 0x000fe20008000f00 */
[----:B------:R-:W-:Y:S01]  /*b820*/  ULDC UR4, c[0x0][0x2e8] ;  /* 0x0000ba0000047ab9 */ /* 0x000fe20000000800 */
[----:B------:R-:W-:Y:S01]  /*b830*/  ELECT P0, URZ, PT ;  /* 0x00000000003f782f */ /* 0x000fe20003800000 */
[----:B------:R-:W-:Y:S01]  /*b840*/  BSSY B0, `(.L_x_2773) ;  /* 0x000018d000007945 */ /* 0x000fe20003800000 */
[----:B------:R-:W-:Y:S01]  /*b850*/  SHF.R.S32.HI R9, RZ, 0x1f, R9 ;  /* 0x0000001fff097819 */ /* 0x000fe20000011409 */
[----:B------:R-:W-:Y:S02]  /*b860*/  UISETP.NE.AND UP0, UPT, UR4, 0x1, UPT ;  /* 0x000000010400788c */ /* 0x000fe4000bf05270 */
[----:B------:R-:W2:Y:S01]  /*b870*/  LDC.64 R6, c[0x0][0x730] ;  /* 0x0001cc00ff067b82 */ /* 0x000ea20000000a00 */
[----:B------:R-:W-:-:S07]  /*b880*/  UMOV UR12, UR20 ;  /* 0x00000014000c7c82 */ /* 0x000fce0008000000 */
        /* <DEDUP_REMOVED lines=22> */
[----:B------:R-:W-:Y:S01]  /*b9f0*/  IMAD R11, R11, UR21, R0 ;  /* 0x000000150b0b7c24 */ /* 0x000fe2000f8e0200 */
[----:B------:R-:W-:Y:S01]  /*ba00*/  MOV R0, RZ ;  /* 0x000000ff00007202 */ /* 0x000fe20000000f00 */
[----:B--2---:R-:W-:Y:S06]  /*ba10*/  @!P0 BRA `(.L_x_2774) ;  /* 0x0000001400bc8947 */ /* 0x004fec0003800000 */
        /* <DEDUP_REMOVED lines=10> */
.L_x_2803:
[----:B------:R-:W2:Y:S01]  /*bac0*/  LDL.64 R14, [R1] ;  /* 0x00000000010e7983 */ /* 0x000ea20000100a00 */
[----:B------:R-:W-:Y:S01]  /*bad0*/  IMAD.IADD R21, R7, 0x1, R11 ;  /* 0x0000000107157824 */ /* 0x000fe200078e020b */
[----:B------:R-:W-:Y:S02]  /*bae0*/  MOV R8, 0x1 ;  /* 0x0000000100087802 */ /* 0x000fe40000000f00 */
[----:B--2---:R-:W-:-:S05]  /*baf0*/  IADD3 R10, R15, R13, RZ ;  /* 0x0000000d0f0a7210 */ /* 0x004fca0007ffe0ff */
        /* <DEDUP_REMOVED lines=8> */
.L_x_2776:
[----:B------:R-:W-:Y:S01]  /*bb80*/  R2UR UR19, R5 ;  /* 0x00000000051372ca */ /* 0x000fe200000e0000 */
[----:B------:R-:W3:Y:S01]  /*bb90*/  LDC.64 R12, c[0x0][0x198] ;  /* 0x00006600ff0c7b82 */ /* 0x000ee20000000a00 */
[----:B------:R-:W-:Y:S01]  /*bba0*/  ULDC.64 UR4, c[0x0][0x700] ;  /* 0x0001c00000047ab9 */ /* 0x000fe20000000a00 */
[----:B------:R-:W-:Y:S01]  /*bbb0*/  R2UR UR8, R0 ;  /* 0x00000000000872ca */ /* 0x000fe200000e0000 */
[----:B------:R-:W-:Y:S01]  /*bbc0*/  IMAD.U32 R9, RZ, RZ, UR4 ;  /* 0x00000004ff097e24 */ /* 0x000fe2000f8e00ff */
[----:B------:R-:W-:Y:S01]  /*bbd0*/  UMOV UR24, 0x0 ;  /* 0x0000000000187882 */ /* 0x000fe20000000000 */
        /* <DEDUP_REMOVED lines=10> */
[----:B------:R-:W-:Y:S01]  /*bc80*/  IADD3 R2, P1, R14, UR19, RZ ;  /* 0x000000130e027c10 */ /* 0x000fe2000ff3e0ff */
[----:B------:R-:W-:Y:S01]  /*bc90*/  UIADD3 UR26, UR8, 0x1a000, URZ ;  /* 0x0001a000081a7890 */ /* 0x000fe2000fffe03f */
[----:B-1----:R-:W-:Y:S01]  /*bca0*/  MOV R3, UR19 ;  /* 0x0000001300037c02 */ /* 0x002fe20008000f00 */
[----:B------:R-:W-:-:S03]  /*bcb0*/  VIADD R14, R4, 0xffffffff ;  /* 0xffffffff040e7836 */ /* 0x000fc60000000000 */
[----:B------:R-:W-:Y:S01]  /*bcc0*/  LEA.HI.X.SX32 R3, R3, R10, 0x1, P1 ;  /* 0x0000000a03037211 */ /* 0x000fe200008f0eff */
[----:B------:R-:W-:Y:S01]  /*bcd0*/  UMOV UR27, UR17 ;  /* 0x00000011001b7c82 */ /* 0x000fe20008000000 */
[C---:B------:R-:W-:Y:S01]  /*bce0*/  LEA R11, P1, R2.reuse, R9, 0x2 ;  /* 0x00000009020b7211 */ /* 0x040fe200078210ff */
[----:B------:R1:W-:Y:S01]  /*bcf0*/  STL [R1+0x1c], R14 ;  /* 0x00001c0e01007387 */ /* 0x0003e20000100800 */
[----:B--2---:R-:W-:Y:S02]  /*bd00*/  MOV R10, UR5 ;  /* 0x00000005000a7c02 */ /* 0x004fe40008000f00 */
[----:B------:R-:W-:Y:S01]  /*bd10*/  R2UR UR4, R11 ;  /* 0x000000000b0472ca */ /* 0x000fe200000e0000 */
[----:B---3--:R-:W-:Y:S01]  /*bd20*/  IMAD.MOV.U32 R11, RZ, RZ, R12 ;  /* 0x000000ffff0b7224 */ /* 0x008fe200078e000c */
[----:B------:R-:W-:Y:S01]  /*bd30*/  LEA.HI.X R2, R2, R10, R3, 0x2, P1 ;  /* 0x0000000a02027211 */ /* 0x000fe200008f1403 */
[----:B------:R1:W-:Y:S01]  /*bd40*/  STL [R1+0x10], RZ ;  /* 0x000010ff01007387 */ /* 0x0003e20000100800 */
[----:B------:R-:W-:-:S02]  /*bd50*/  MOV R12, R13 ;  /* 0x0000000d000c7202 */ /* 0x000fc40000000f00 */
[----:B------:R-:W-:Y:S02]  /*bd60*/  R2UR UR5, R2 ;  /* 0x00000000020572ca */ /* 0x000fe400000e0000 */
[----:B------:R-:W-:Y:S02]  /*bd70*/  IADD3 R2, P1, R11, 0xf0, RZ ;  /* 0x000000f00b027810 */ /* 0x000fe40007f3e0ff */
[----:B------:R-:W-:Y:S02]  /*bd80*/  MOV R13, 0x8000 ;  /* 0x00008000000d7802 */ /* 0x000fe40000000f00 */
        /* <DEDUP_REMOVED lines=8> */
[----:B------:R-:W-:Y:S01]  /*be10*/  IMAD.X R13, RZ, RZ, R12, P1 ;  /* 0x000000ffff0d7224 */ /* 0x000fe200008e060c */
[----:B--2---:R-:W-:Y:S02]  /*be20*/  UIADD3 UR9, UR8, 0x26800, URZ ;  /* 0x0002680008097890 */ /* 0x004fe4000fffe03f */
[----:B------:R-:W-:Y:S02]  /*be30*/  UIADD3 UR24, UR8, 0x4000, URZ ;  /* 0x0000400008187890 */ /* 0x000fe4000fffe03f */
[----:B------:R-:W-:Y:S01]  /*be40*/  R2UR UR7, R13 ;  /* 0x000000000d0772ca */ /* 0x000fe200000e0000 */
[----:B------:R-:W-:Y:S01]  /*be50*/  UMOV UR16, 0x0 ;  /* 0x0000000000107882 */ /* 0x000fe20000000000 */
[----:B------:R-:W-:Y:S01]  /*be60*/  IADD3 R13, P1, R11, 0x3f0, RZ ;  /* 0x000003f00b0d7810 */ /* 0x000fe20007f3e0ff */
[----:B------:R-:W-:Y:S01]  /*be70*/  UMOV UR17, 0x10000000 ;  /* 0x1000000000117882 */ /* 0x000fe20000000000 */
[----:B------:R-:W-:Y:S01]  /*be80*/  UMOV UR27, UR11 ;  /* 0x0000000b001b7c82 */ /* 0x000fe20008000000 */
[----:B------:R-:W-:Y:S01]  /*be90*/  UMOV UR26, UR18 ;  /* 0x00000012001a7c82 */ /* 0x000fe20008000000 */
[----:B------:R-:W-:Y:S01]  /*bea0*/  R2UR UR14, R13 ;  /* 0x000000000d0e72ca */ /* 0x000fe200000e0000 */
[----:B------:R-:W-:Y:S01]  /*beb0*/  UMOV UR25, UR9 ;  /* 0x0000000900197c82 */ /* 0x000fe20008000000 */
[----:B------:R-:W-:-:S02]  /*bec0*/  IADD3.X R13, RZ, R12, RZ, P1, !PT ;  /* 0x0000000cff0d7210 */ /* 0x000fc40000ffe4ff */
[----:B------:R-:W-:Y:S02]  /*bed0*/  ISETP.GE.AND P1, PT, R5, R14, PT ;  /* 0x0000000e0500720c */ /* 0x000fe40003f26270 */
[----:B------:R-:W-:Y:S01]  /*bee0*/  R2UR UR15, R13 ;  /* 0x000000000d0f72ca */ /* 0x000fe200000e0000 */
[----:B------:R1:W-:-:S12]  /*bef0*/  UTMALDG.4D [UR8], [UR6], desc[UR16] ;  /* 0x00001008060075b4 */ /* 0x0003d80008019000 */
[----:B------:R1:W-:Y:S02]  /*bf00*/  UTMALDG.4D [UR24], [UR14], desc[UR16] ;  /* 0x000010180e0075b4 */ /* 0x0003e40008019000 */
[----:B-1----:R-:W-:Y:S05]  /*bf10*/  @P1 BRA `(.L_x_2777) ;  /* 0x0000000c00b01947 */ /* 0x002fea0003800000 */
[----:B------:R-:W-:Y:S01]  /*bf20*/  LOP3.LUT R16, RZ, R5, RZ, 0x33, !PT ;  /* 0x00000005ff107212 */ /* 0x000fe200078e33ff */
[----:B------:R-:W-:Y:S01]  /*bf30*/  IMAD.MOV.U32 R13, RZ, RZ, R5 ;  /* 0x000000ffff0d7224 */ /* 0x000fe200078e0005 */
[----:B------:R-:W-:Y:S02]  /*bf40*/  MOV R8, 0x1 ;  /* 0x0000000100087802 */ /* 0x000fe40000000f00 */
[C---:B------:R-:W-:Y:S01]  /*bf50*/  IADD3 R16, R4.reuse, R16, RZ ;  /* 0x0000001004107210 */ /* 0x040fe20007ffe0ff */
[----:B------:R-:W-:-:S05]  /*bf60*/  VIADD R4, R4, 0xfffffffe ;  /* 0xfffffffe04047836 */ /* 0x000fca0000000000 */
[----:B------:R-:W-:Y:S02]  /*bf70*/  ISETP.NE.AND P1, PT, R4, R5, PT ;  /* 0x000000050400720c */ /* 0x000fe40003f25270 */
[----:B------:R-:W-:-:S05]  /*bf80*/  LOP3.LUT R4, R16, 0x1, RZ, 0xc0, !PT ;  /* 0x0000000110047812 */ /* 0x000fca00078ec0ff */
[----:B------:R1:W-:Y:S06]  /*bf90*/  STL [R1+0x18], R4 ;  /* 0x0000180401007387 */ /* 0x0003ec0000100800 */
[----:B------:R-:W-:Y:S05]  /*bfa0*/  @!P1 BRA `(.L_x_2778) ;  /* 0x0000000800589947 */ /* 0x000fea0003800000 */
[----:B------:R-:W-:Y:S01]  /*bfb0*/  IADD3 R16, R16, -R4, RZ ;  /* 0x8000000410107210 */ /* 0x000fe20007ffe0ff */
[----:B------:R-:W-:Y:S01]  /*bfc0*/  IMAD.MOV.U32 R13, RZ, RZ, R5 ;  /* 0x000000ffff0d7224 */ /* 0x000fe200078e0005 */
[----:B------:R-:W-:-:S07]  /*bfd0*/  MOV R8, 0x1 ;  /* 0x0000000100087802 */ /* 0x000fce0000000f00 */
.L_x_2787:
[----:B--23--:R-:W-:-:S04]  /*bfe0*/  SHF.L.U32 R17, R8, 0x1f, RZ ;  /* 0x0000001f08117819 */ /* 0x00cfc800000006ff */
[----:B------:R-:W2:Y:S02]  /*bff0*/  SYNCS.PHASECHK.TRANS64.TRYWAIT P1, [R0+URZ+0x26840], R17 ;  /* 0x02684011000075a7 */ /* 0x000ea4000802017f */
[----:B--2---:R-:W-:Y:S05]  /*c000*/  @!P1 BRA `(.L_x_2779) ;  /* 0x0000001400749947 */ /* 0x004fea0003800000 */
.L_x_2804:
        /* <DEDUP_REMOVED lines=8> */
.L_x_2780:
        /* <DEDUP_REMOVED lines=29> */
.L_x_2805:
        /* <DEDUP_REMOVED lines=8> */
.L_x_2782:
        /* <DEDUP_REMOVED lines=31> */
.L_x_2806:
        /* <DEDUP_REMOVED lines=8> */
.L_x_2784:
        /* <DEDUP_REMOVED lines=24> */
.L_x_2808:
        /* <DEDUP_REMOVED lines=8> */
.L_x_2786:
        /* <DEDUP_REMOVED lines=28> */
.L_x_2778:
[----:B-1----:R-:W4:Y:S04]  /*c910*/  LDL.LU R4, [R1+0x18] ;  /* 0x0000180001047983 */ /* 0x002f280000300800 */
[----:B------:R1:W5:Y:S01]  /*c920*/  LDL R5, [R1+0x1c] ;  /* 0x00001c0001057983 */ /* 0x0003620000100800 */
[----:B----4-:R-:W-:-:S13]  /*c930*/  ISETP.NE.AND P1, PT, R4, RZ, PT ;  /* 0x000000ff0400720c */ /* 0x010fda0003f25270 */
[----:B-1----:R-:W-:Y:S05]  /*c940*/  @!P1 BRA `(.L_x_2777) ;  /* 0x0000000400249947 */ /* 0x002fea0003800000 */
[----:B------:R-:W-:-:S04]  /*c950*/  SHF.L.U32 R14, R8, 0x1f, RZ ;  /* 0x0000001f080e7819 */ /* 0x000fc800000006ff */
[----:B------:R-:W1:Y:S02]  /*c960*/  SYNCS.PHASECHK.TRANS64.TRYWAIT P1, [R0+URZ+0x26840], R14 ;  /* 0x0268400e000075a7 */ /* 0x000e64000802017f */
[----:B-1----:R-:W-:Y:S05]  /*c970*/  @!P1 BRA `(.L_x_2788) ;  /* 0x0000000c006c9947 */ /* 0x002fea0003800000 */
.L_x_2809:
        /* <DEDUP_REMOVED lines=8> */
.L_x_2789:
        /* <DEDUP_REMOVED lines=26> */
.L_x_2810:
        /* <DEDUP_REMOVED lines=8> */
.L_x_2791:
        /* <DEDUP_REMOVED lines=28> */
.L_x_2777:
        /* <DEDUP_REMOVED lines=8> */
.L_x_2811:
[----:B------:R-:W-:Y:S05]  /*ce60*/  @P1 BRA `(.L_x_2793) ;  /* 0x0000000000181947 */ /* 0x000fea0003800000 */
[----:B------:R-:W4:Y:S01]  /*ce70*/  S2R R2, SR_TID.X ;  /* 0x0000000000027919 */ /* 0x000f220000002100 */
[----:B-1----:R-:W-:-:S04]  /*ce80*/  IMAD.MOV.U32 R3, RZ, RZ, 0x3180 ;  /* 0x00003180ff037424 */ /* 0x002fc800078e00ff */
[----:B------:R1:W-:Y:S01]  /*ce90*/  SYNCS.ARRIVE.TRANS64 RZ, [R4+URZ+0x26830], R3 ;  /* 0x0268300304ff79a7 */ /* 0x0003e2000800003f */
[----:B----4-:R-:W-:-:S13]  /*cea0*/  LOP3.LUT P0, RZ, R2, 0x1f, RZ, 0xc0, !PT ;  /* 0x0000001f02ff7812 */ /* 0x010fda000780c0ff */
[----:B-1----:R-:W-:Y:S05]  /*ceb0*/  @!P0 BRA `(.L_x_2793) ;  /* 0x0000000000048947 */ /* 0x002fea0003800000 */
[----:B------:R-:W-:Y:S01]  /*cec0*/  BPT.TRAP 0x1 ;  /* 0x000000040000795c */ /* 0x000fe20000300000 */
.L_x_2793:
        /* <DEDUP_REMOVED lines=36> */
.L_x_2774:
[----:B------:R-:W-:Y:S05]  /*d110*/  BSYNC B0 ;  /* 0x0000000000007941 */ /* 0x000fea0003800000 */
.L_x_2773:
[----:B------:R-:W-:-:S03]  /*d120*/  UMOV UR4, 0xffffffff ;  /* 0xffffffff00047882 */ /* 0x000fc60000000000 */
[----:B------:R-:W-:Y:S05]  /*d130*/  BRA.DIV UR4, `(.L_x_2794) ;  /* 0x0000000604b87947 */ /* 0x000fea000b800000 */
[----:B------:R-:W-:-:S13]  /*d140*/  ELECT P6, URZ, PT ;  /* 0x00000000003f782f */ /* 0x000fda00038c0000 */
.L_x_2814:
[----:B------:R-:W-:Y:S05]  /*d150*/  @!P6 BRA `(.L_x_2710) ;  /* 0x000000000084e947 */ /* 0x000fea0003800000 */
[----:B------:R-:W2:Y:S02]  /*d160*/  LDL.LU R2, [R1+0xc] ;  /* 0x00000c0001027983 */ /* 0x000ea40000300800 */
[----:B--2---:R-:W-:-:S04]  /*d170*/  LOP3.LUT R2, R2, 0x2, RZ, 0xfc, !PT ;  /* 0x0000000202027812 */ /* 0x004fc800078efcff */
[----:B------:R-:W-:-:S13]  /*d180*/  ISETP.NE.AND P2, PT, R2, 0x3, PT ;  /* 0x000000030200780c */ /* 0x000fda0003f45270 */
[----:B------:R-:W-:Y:S05]  /*d190*/  @!P2 BRA `(.L_x_2795) ;  /* 0x000000000004a947 */ /* 0x000fea0003800000 */
[----:B------:R-:W-:Y:S01]  /*d1a0*/  BPT.TRAP 0x1 ;  /* 0x000000040000795c */ /* 0x000fe20000300000 */
.L_x_2795:
        /* <DEDUP_REMOVED lines=15> */
.L_x_2815:
[----:B------:R-:W2:Y:S02]  /*d2a0*/  SYNCS.PHASECHK.TRANS64.TRYWAIT P0, [R3+URZ], R2 ;  /* 0x00000002030075a7 */ /* 0x000ea4000800017f */
[----:B--2---:R-:W-:Y:S05]  /*d2b0*/  @!P0 BRA `(.L_x_2797) ;  /* 0x00000004008c8947 */ /* 0x004fea0003800000 */
.L_x_2816:
[----:B------:R-:W-:Y:S05]  /*d2c0*/  @!P2 BRA `(.L_x_2798) ;  /* 0x000000000004a947 */ /* 0x000fea0003800000 */
[----:B------:R-:W-:Y:S01]  /*d2d0*/  BPT.TRAP 0x1 ;  /* 0x000000040000795c */ /* 0x000fe20000300000 */
.L_x_2798:
[----:B--2---:R-:W-:-:S05]  /*d2e0*/  IADD3 R3, R9, 0x26840, RZ ;  /* 0x0002684009037810 */ /* 0x004fca0007ffe0ff */
[----:B------:R-:W-:-:S04]  /*d2f0*/  IMAD R5, R0, 0x8, R3 ;  /* 0x0000000800057824 */ /* 0x000fc800078e0203 */
[----:B------:R-:W2:Y:S02]  /*d300*/  SYNCS.PHASECHK.TRANS64.TRYWAIT P0, [R5+URZ], R4 ;  /* 0x00000004050075a7 */ /* 0x000ea4000800017f */
[----:B--2---:R-:W-:Y:S05]  /*d310*/  @!P0 BRA `(.L_x_2799) ;  /* 0x0000000400888947 */ /* 0x004fea0003800000 */
.L_x_2817:
[----:B------:R-:W-:-:S07]  /*d320*/  LEA R3, R6, R3, 0x3 ;  /* 0x0000000306037211 */ /* 0x000fce00078e18ff */
.L_x_2800:
[----:B---3--:R3:W4:Y:S02]  /*d330*/  SYNCS.PHASECHK.TRANS64.TRYWAIT P0, [R3+URZ], R2 ;  /* 0x00000002030075a7 */ /* 0x008724000800017f */
[----:B----4-:R-:W-:Y:S05]  /*d340*/  @!P0 NANOSLEEP.SYNCS 0x989680 ;  /* 0x009896800000895d */ /* 0x010fea0003900000 */
[----:B------:R-:W4:Y:S02]  /*d350*/  @!P0 SYNCS.PHASECHK.TRANS64 P0, [R3+URZ], R2 ;  /* 0x00000002030085a7 */ /* 0x000f24000800007f */
[----:B----4-:R-:W-:Y:S05]  /*d360*/  @!P0 BRA `(.L_x_2800) ;  /* 0xfffffffc00f08947 */ /* 0x010fea000383ffff */
.L_x_2710:
[----:B------:R-:W-:Y:S05]  /*d370*/  BSYNC B6 ;  /* 0x0000000000067941 */ /* 0x000fea0003800000 */
.L_x_2705:
[----:B------:R-:W-:Y:S05]  /*d380*/  EXIT ;  /* 0x000000000000794d */ /* 0x000fea0003800000 */
.L_x_2716:
[----:B------:R-:W-:Y:S01]  /*d390*/  IMAD.MOV.U32 R12, RZ, RZ, RZ ;  /* 0x000000ffff0c7224 */ /* 0x000fe200078e00ff */
[----:B------:R-:W-:Y:S01]  /*d3a0*/  MOV R11, 0x1f ;  /* 0x0000001f000b7802 */ /* 0x000fe20000000f00 */
[----:B------:R-:W-:-:S07]  /*d3b0*/  IMAD.MOV.U32 R15, RZ, RZ, -0x1 ;  /* 0xffffffffff0f7424 */ /* 0x000fce00078e00ff */
[----:B------:R-:W-:Y:S05]  /*d3c0*/  WARPSYNC.COLLECTIVE R15, `(.L_x_2801) ;  /* 0x000000000f087348 */ /* 0x000fea0003c00000 */
[----:B------:R1:W2:Y:S02]  /*d3d0*/  SHFL.IDX P6, R14, R13, R12, R11 ;  /* 0x0000000c0d0e7389 */ /* 0x0002a400000c000b */
[----:B-12---:R-:W-:Y:S01]  /*d3e0*/  ENDCOLLECTIVE ;  /* 0x000000000000791b */ /* 0x006fe20003800000 */
.L_x_2801:
[----:B------:R-:W-:Y:S05]  /*d3f0*/  BRA `(.L_x_2802) ;  /* 0xffffff3c00487947 */ /* 0x000fea000383ffff */
.L_x_2718:
[----:B----4-:R4:W1:Y:S02]  /*d400*/  SYNCS.PHASECHK.TRANS64.TRYWAIT P0, [R17+URZ+0x26800], R2 ;  /* 0x02680002110075a7 */ /* 0x010864000800017f */
[----:B-1----:R-:W-:Y:S05]  /*d410*/  @!P0 NANOSLEEP.SYNCS 0x989680 ;  /* 0x009896800000895d */ /* 0x002fea0003900000 */
[----:B------:R-:W1:Y:S02]  /*d420*/  @!P0 SYNCS.PHASECHK.TRANS64 P0, [R17+URZ+0x26800], R2 ;  /* 0x02680002110085a7 */ /* 0x000e64000800007f */
[----:B-1----:R-:W-:Y:S05]  /*d430*/  @!P0 BRA `(.L_x_2718) ;  /* 0xfffffffc00f08947 */ /* 0x002fea000383ffff */
[----:B------:R-:W-:Y:S05]  /*d440*/  BRA `(.L_x_2717) ;  /* 0xffffff3c005c7947 */ /* 0x000fea000383ffff */
.L_x_2723:
[----:B--2---:R2:W3:Y:S02]  /*d450*/  SYNCS.PHASECHK.TRANS64.TRYWAIT P1, [R6+URZ+0x26810], R21 ;  /* 0x02681015060075a7 */ /* 0x0044e4000802017f */
[----:B---3--:R-:W-:Y:S05]  /*d460*/  @!P1 NANOSLEEP.SYNCS 0x989680 ;  /* 0x009896800000995d */ /* 0x008fea0003900000 */
[----:B------:R-:W3:Y:S02]  /*d470*/  @!P1 SYNCS.PHASECHK.TRANS64 P1, [R6+URZ+0x26810], R21 ;  /* 0x02681015060095a7 */ /* 0x000ee4000802007f */
[----:B---3--:R-:W-:Y:S05]  /*d480*/  @!P1 BRA `(.L_x_2723) ;  /* 0xfffffffc00f09947 */ /* 0x008fea000383ffff */
[----:B------:R-:W-:Y:S05]  /*d490*/  BRA `(.L_x_2722) ;  /* 0xffffff4800147947 */ /* 0x000fea000383ffff */
.L_x_2727:
[----:B------:R1:W1:Y:S02]  /*d4a0*/  SYNCS.PHASECHK.TRANS64.TRYWAIT P1, [R6+URZ+0x26830], R21 ;  /* 0x02683015060075a7 */ /* 0x000264000802017f */
[----:B-1----:R-:W-:Y:S05]  /*d4b0*/  @!P1 NANOSLEEP.SYNCS 0x989680 ;  /* 0x009896800000995d */ /* 0x002fea0003900000 */
[----:B------:R-:W1:Y:S02]  /*d4c0*/  @!P1 SYNCS.PHASECHK.TRANS64 P1, [R6+URZ+0x26830], R21 ;  /* 0x02683015060095a7 */ /* 0x000e64000802007f */
[----:B-1----:R-:W-:Y:S05]  /*d4d0*/  @!P1 BRA `(.L_x_2727) ;  /* 0xfffffffc00f09947 */ /* 0x002fea000383ffff */
[----:B------:R-:W-:Y:S05]  /*d4e0*/  BRA `(.L_x_2726) ;  /* 0xffffff4c00107947 */ /* 0x000fea000383ffff */
.L_x_2735:
[----:B--2---:R2:W3:Y:S02]  /*d4f0*/  SYNCS.PHASECHK.TRANS64.TRYWAIT P1, [R6+URZ+0x26810], R15 ;  /* 0x0268100f060075a7 */ /* 0x0044e4000802017f */
[----:B---3--:R-:W-:Y:S05]  /*d500*/  @!P1 NANOSLEEP.SYNCS 0x989680 ;  /* 0x009896800000995d */ /* 0x008fea0003900000 */
[----:B------:R-:W3:Y:S02]  /*d510*/  @!P1 SYNCS.PHASECHK.TRANS64 P1, [R6+URZ+0x26810], R15 ;  /* 0x0268100f060095a7 */ /* 0x000ee4000802007f */
[----:B---3--:R-:W-:Y:S05]  /*d520*/  @!P1 BRA `(.L_x_2735) ;  /* 0xfffffffc00f09947 */ /* 0x008fea000383ffff */
[----:B------:R-:W-:Y:S05]  /*d530*/  BRA `(.L_x_2734) ;  /* 0xffffff8c001c7947 */ /* 0x000fea000383ffff */
.L_x_2739:
[----:B------:R1:W1:Y:S02]  /*d540*/  SYNCS.PHASECHK.TRANS64.TRYWAIT P1, [R6+URZ+0x26830], R15 ;  /* 0x0268300f060075a7 */ /* 0x000264000802017f */
[----:B-1----:R-:W-:Y:S05]  /*d550*/  @!P1 NANOSLEEP.SYNCS 0x989680 ;  /* 0x009896800000995d */ /* 0x002fea0003900000 */
[----:B------:R-:W1:Y:S02]  /*d560*/  @!P1 SYNCS.PHASECHK.TRANS64 P1, [R6+URZ+0x26830], R15 ;  /* 0x0268300f060095a7 */ /* 0x000e64000802007f */
[----:B-1----:R-:W-:Y:S05]  /*d570*/  @!P1 BRA `(.L_x_2739) ;  /* 0xfffffffc00f09947 */ /* 0x002fea000383ffff */
[----:B------:R-:W-:Y:S05]  /*d580*/  BRA `(.L_x_2738) ;  /* 0xffffff90000c7947 */ /* 0x000fea000383ffff */
.L_x_2775:
[----:B-1----:R1:W2:Y:S02]  /*d590*/  SYNCS.PHASECHK.TRANS64.TRYWAIT P1, [R0+URZ+0x26820], R3 ;  /* 0x02682003000075a7 */ /* 0x0022a4000802017f */
[----:B--2---:R-:W-:Y:S05]  /*d5a0*/  @!P1 NANOSLEEP.SYNCS 0x989680 ;  /* 0x009896800000995d */ /* 0x004fea0003900000 */
[----:B------:R-:W2:Y:S02]  /*d5b0*/  @!P1 SYNCS.PHASECHK.TRANS64 P1, [R0+URZ+0x26820], R3 ;  /* 0x02682003000095a7 */ /* 0x000ea4000802007f */
[----:B--2---:R-:W-:Y:S05]  /*d5c0*/  @!P1 BRA `(.L_x_2775) ;  /* 0xfffffffc00f09947 */ /* 0x004fea000383ffff */
[----:B------:R-:W-:Y:S05]  /*d5d0*/  BRA `(.L_x_2803) ;  /* 0xffffffe400387947 */ /* 0x000fea000383ffff */
.L_x_2779:
[----:B--2---:R2:W3:Y:S02]  /*d5e0*/  SYNCS.PHASECHK.TRANS64.TRYWAIT P1, [R0+URZ+0x26840], R17 ;  /* 0x02684011000075a7 */ /* 0x0044e4000802017f */
[----:B---3--:R-:W-:Y:S05]  /*d5f0*/  @!P1 NANOSLEEP.SYNCS 0x989680 ;  /* 0x009896800000995d */ /* 0x008fea0003900000 */
[----:B------:R-:W3:Y:S02]  /*d600*/  @!P1 SYNCS.PHASECHK.TRANS64 P1, [R0+URZ+0x26840], R17 ;  /* 0x02684011000095a7 */ /* 0x000ee4000802007f */
[----:B---3--:R-:W-:Y:S05]  /*d610*/  @!P1 BRA `(.L_x_2779) ;  /* 0xfffffffc00f09947 */ /* 0x008fea000383ffff */
[----:B------:R-:W-:Y:S05]  /*d620*/  BRA `(.L_x_2804) ;  /* 0xffffffe800787947 */ /* 0x000fea000383ffff */
.L_x_2781:
[----:B-1----:R1:W3:Y:S02]  /*d630*/  SYNCS.PHASECHK.TRANS64.TRYWAIT P1, [R0+URZ+0x26828], R17 ;  /* 0x02682811000075a7 */ /* 0x0022e4000802017f */
[----:B---3--:R-:W-:Y:S05]  /*d640*/  @!P1 NANOSLEEP.SYNCS 0x989680 ;  /* 0x009896800000995d */ /* 0x008fea0003900000 */
[----:B------:R-:W3:Y:S02]  /*d650*/  @!P1 SYNCS.PHASECHK.TRANS64 P1, [R0+URZ+0x26828], R17 ;  /* 0x02682811000095a7 */ /* 0x000ee4000802007f */
[----:B---3--:R-:W-:Y:S05]  /*d660*/  @!P1 BRA `(.L_x_2781) ;  /* 0xfffffffc00f09947 */ /* 0x008fea000383ffff */
[----:B------:R-:W-:Y:S05]  /*d670*/  BRA `(.L_x_2805) ;  /* 0xffffffe800f87947 */ /* 0x000fea000383ffff */
.L_x_2783:
[----:B---3--:R3:W4:Y:S02]  /*d680*/  SYNCS.PHASECHK.TRANS64.TRYWAIT P1, [R0+URZ+0x26848], R17 ;  /* 0x02684811000075a7 */ /* 0x008724000802017f */
[----:B----4-:R-:W-:Y:S05]  /*d690*/  @!P1 NANOSLEEP.SYNCS 0x989680 ;  /* 0x009896800000995d */ /* 0x010fea0003900000 */
[----:B------:R-:W4:Y:S02]  /*d6a0*/  @!P1 SYNCS.PHASECHK.TRANS64 P1, [R0+URZ+0x26848], R17 ;  /* 0x02684811000095a7 */ /* 0x000f24000802007f */
[----:B----4-:R-:W-:Y:S05]  /*d6b0*/  @!P1 BRA `(.L_x_2783) ;  /* 0xfffffffc00f09947 */ /* 0x010fea000383ffff */
[----:B------:R-:W-:Y:S05]  /*d6c0*/  BRA `(.L_x_2806) ;  /* 0xffffffec00807947 */ /* 0x000fea000383ffff */
.L_x_2785:
[----:B------:R-:W-:-:S07]  /*d6d0*/  SHF.L.U32 R4, R8, 0x1f, RZ ;  /* 0x0000001f08047819 */ /* 0x000fce00000006ff */
.L_x_2807:
[----:B----4-:R4:W1:Y:S02]  /*d6e0*/  SYNCS.PHASECHK.TRANS64.TRYWAIT P1, [R0+URZ+0x26820], R4 ;  /* 0x02682004000075a7 */ /* 0x010864000802017f */
[----:B-1----:R-:W-:Y:S05]  /*d6f0*/  @!P1 NANOSLEEP.SYNCS 0x989680 ;  /* 0x009896800000995d */ /* 0x002fea0003900000 */
[----:B------:R-:W1:Y:S02]  /*d700*/  @!P1 SYNCS.PHASECHK.TRANS64 P1, [R0+URZ+0x26820], R4 ;  /* 0x02682004000095a7 */ /* 0x000e64000802007f */
[----:B-1----:R-:W-:Y:S05]  /*d710*/  @!P1 BRA `(.L_x_2807) ;  /* 0xfffffffc00f09947 */ /* 0x002fea000383ffff */
[----:B------:R-:W-:Y:S05]  /*d720*/  BRA `(.L_x_2808) ;  /* 0xffffffec00e87947 */ /* 0x000fea000383ffff */
.L_x_2788:
[----:B-1----:R1:W4:Y:S02]  /*d730*/  SYNCS.PHASECHK.TRANS64.TRYWAIT P1, [R0+URZ+0x26840], R14 ;  /* 0x0268400e000075a7 */ /* 0x002324000802017f */
[----:B----4-:R-:W-:Y:S05]  /*d740*/  @!P1 NANOSLEEP.SYNCS 0x989680 ;  /* 0x009896800000995d */ /* 0x010fea0003900000 */
[----:B------:R-:W4:Y:S02]  /*d750*/  @!P1 SYNCS.PHASECHK.TRANS64 P1, [R0+URZ+0x26840], R14 ;  /* 0x0268400e000095a7 */ /* 0x000f24000802007f */
[----:B----4-:R-:W-:Y:S05]  /*d760*/  @!P1 BRA `(.L_x_2788) ;  /* 0xfffffffc00f09947 */ /* 0x010fea000383ffff */
[----:B------:R-:W-:Y:S05]  /*d770*/  BRA `(.L_x_2809) ;  /* 0xfffffff000807947 */ /* 0x000fea000383ffff */
.L_x_2790:
[----:B-1----:R1:W4:Y:S02]  /*d780*/  SYNCS.PHASECHK.TRANS64.TRYWAIT P1, [R0+URZ+0x26828], R14 ;  /* 0x0268280e000075a7 */ /* 0x002324000802017f */
[----:B----4-:R-:W-:Y:S05]  /*d790*/  @!P1 NANOSLEEP.SYNCS 0x989680 ;  /* 0x009896800000995d */ /* 0x010fea0003900000 */
[----:B------:R-:W4:Y:S02]  /*d7a0*/  @!P1 SYNCS.PHASECHK.TRANS64 P1, [R0+URZ+0x26828], R14 ;  /* 0x0268280e000095a7 */ /* 0x000f24000802007f */
[----:B----4-:R-:W-:Y:S05]  /*d7b0*/  @!P1 BRA `(.L_x_2790) ;  /* 0xfffffffc00f09947 */ /* 0x010fea000383ffff */
[----:B------:R-:W-:Y:S05]  /*d7c0*/  BRA `(.L_x_2810) ;  /* 0xfffffff000f47947 */ /* 0x000fea000383ffff */
.L_x_2792:
[----:B-1----:R1:W4:Y:S02]  /*d7d0*/  SYNCS.PHASECHK.TRANS64.TRYWAIT P0, [R4+URZ+0x26840], R3 ;  /* 0x02684003040075a7 */ /* 0x002324000800017f */
[----:B----4-:R-:W-:Y:S05]  /*d7e0*/  @!P0 NANOSLEEP.SYNCS 0x989680 ;  /* 0x009896800000895d */ /* 0x010fea0003900000 */
[----:B------:R-:W4:Y:S02]  /*d7f0*/  @!P0 SYNCS.PHASECHK.TRANS64 P0, [R4+URZ+0x26840], R3 ;  /* 0x02684003040085a7 */ /* 0x000f24000800007f */
[----:B----4-:R-:W-:Y:S05]  /*d800*/  @!P0 BRA `(.L_x_2792) ;  /* 0xfffffffc00f08947 */ /* 0x010fea000383ffff */
[----:B------:R-:W-:Y:S05]  /*d810*/  BRA `(.L_x_2811) ;  /* 0xfffffff400907947 */ /* 0x000fea000383ffff */
.L_x_2794:
[----:B------:R-:W-:Y:S01]  /*d820*/  BSSY B0, `(.L_x_2812) ;  /* 0x0000006000007945 */ /* 0x000fe20003800000 */
[----:B------:R-:W-:-:S07]  /*d830*/  MOV R15, 0xffffffff ;  /* 0xffffffff000f7802 */ /* 0x000fce0000000f00 */
[----:B------:R-:W-:Y:S05]  /*d840*/  WARPSYNC.COLLECTIVE R15, `(.L_x_2813) ;  /* 0x000000000f0c7348 */ /* 0x000fea0003c00000 */
[----:B------:R-:W-:Y:S02]  /*d850*/  ELECT P6, UR62, PT ;  /* 0x00000000003e782f */ /* 0x000fe400038c0000 */
[----:B------:R-:W-:Y:S01]  /*d860*/  MOV R14, UR62 ;  /* 0x0000003e000e7c02 */ /* 0x000fe20008000f00 */
[----:B------:R-:W-:Y:S10]  /*d870*/  ENDCOLLECTIVE ;  /* 0x000000000000791b */ /* 0x000ff40003800000 */
.L_x_2813:
[----:B------:R-:W-:Y:S05]  /*d880*/  BSYNC B0 ;  /* 0x0000000000007941 */ /* 0x000fea0003800000 */
.L_x_2812:
[----:B------:R-:W-:Y:S05]  /*d890*/  BRA `(.L_x_2814) ;  /* 0xfffffff8002c7947 */ /* 0x000fea000383ffff */
.L_x_2796:
[----:B-1----:R1:W2:Y:S02]  /*d8a0*/  SYNCS.PHASECHK.TRANS64.TRYWAIT P0, [R7+URZ], R4 ;  /* 0x00000004070075a7 */ /* 0x0022a4000800017f */
[----:B--2---:R-:W-:Y:S05]  /*d8b0*/  @!P0 NANOSLEEP.SYNCS 0x989680 ;  /* 0x009896800000895d */ /* 0x004fea0003900000 */
[----:B------:R-:W2:Y:S02]  /*d8c0*/  @!P0 SYNCS.PHASECHK.TRANS64 P0, [R7+URZ], R4 ;  /* 0x00000004070085a7 */ /* 0x000ea4000800007f */
[----:B--2---:R-:W-:Y:S05]  /*d8d0*/  @!P0 BRA `(.L_x_2796) ;  /* 0xfffffffc00f08947 */ /* 0x004fea000383ffff */
[----:B------:R-:W-:Y:S05]  /*d8e0*/  BRA `(.L_x_2815) ;  /* 0xfffffff8006c7947 */ /* 0x000fea000383ffff */
.L_x_2797:
[----:B--2---:R2:W3:Y:S02]  /*d8f0*/  SYNCS.PHASECHK.TRANS64.TRYWAIT P0, [R3+URZ], R2 ;  /* 0x00000002030075a7 */ /* 0x0044e4000800017f */
[----:B---3--:R-:W-:Y:S05]  /*d900*/  @!P0 NANOSLEEP.SYNCS 0x989680 ;  /* 0x009896800000895d */ /* 0x008fea0003900000 */
[----:B------:R-:W3:Y:S02]  /*d910*/  @!P0 SYNCS.PHASECHK.TRANS64 P0, [R3+URZ], R2 ;  /* 0x00000002030085a7 */ /* 0x000ee4000800007f */
[----:B---3--:R-:W-:Y:S05]  /*d920*/  @!P0 BRA `(.L_x_2797) ;  /* 0xfffffffc00f08947 */ /* 0x008fea000383ffff */
[----:B------:R-:W-:Y:S05]  /*d930*/  BRA `(.L_x_2816) ;  /* 0xfffffff800607947 */ /* 0x000fea000383ffff */
.L_x_2799:
[----:B--2---:R2:W3:Y:S02]  /*d940*/  SYNCS.PHASECHK.TRANS64.TRYWAIT P0, [R5+URZ], R4 ;  /* 0x00000004050075a7 */ /* 0x0044e4000800017f */
[----:B---3--:R-:W-:Y:S05]  /*d950*/  @!P0 NANOSLEEP.SYNCS 0x989680 ;  /* 0x009896800000895d */ /* 0x008fea0003900000 */
[----:B------:R-:W3:Y:S02]  /*d960*/  @!P0 SYNCS.PHASECHK.TRANS64 P0, [R5+URZ], R4 ;  /* 0x00000004050085a7 */ /* 0x000ee4000800007f */
[----:B---3--:R-:W-:Y:S05]  /*d970*/  @!P0 BRA `(.L_x_2799) ;  /* 0xfffffffc00f08947 */ /* 0x008fea000383ffff */
[----:B------:R-:W-:Y:S05]  /*d980*/  BRA `(.L_x_2817) ;  /* 0xfffffff800647947 */ /* 0x000fea000383ffff */
.L_x_2818:
        /* <DEDUP_REMOVED lines=15> */
.L_x_7392:


//--------------------- .text._ZN7cutlass13device_kernelIN5flash11enable_sm90INS1_16FlashAttnBwdSm90INS1_25CollectiveMainloopBwdSm90ILi2ELi2ELi2EN4cute5tupleIJNS5_1CILi1EEES8_S8_EEENS6_IJNS7_ILi96EEENS7_ILi128EEENS7_ILi64EEEEEENS_6half_tEfNS_4arch4Sm90ELb1ELb0ELb1ELb0ELb1ELb1ELb0ELb1ELi2ELi1ELi2ELi2ELb0EEENS1_24CollectiveEpilogueBwdGQAISD_fSG_Li256ELb0ELb1EEENS1_25SingleTileBwdLPTSchedulerILb0ELi128ELb1EEEEEEEEEvNT_6ParamsE --------------------------
	.section	.text._ZN7cutlass13device_kernelIN5flash11enable_sm90INS1_16FlashAttnBwdSm90INS1_25CollectiveMainloopBwdSm90ILi2ELi2ELi2EN4cute5tupleIJNS5_1CILi1EEES8_S8_EEENS6_IJNS7_ILi96EEENS7_ILi128EEENS7_ILi64EEEEEENS_6half_tEfNS_4arch4Sm90ELb1ELb0ELb1ELb0ELb1ELb1ELb0ELb1ELi2ELi1ELi2ELi2ELb0EEENS1_24CollectiveEpilogueBwdGQAISD_fSG_Li256ELb0ELb1EEENS1_25SingleTileBwdLPTSchedulerILb0ELi128ELb1EEEEEEEEEvNT_6ParamsE,"ax",@progbits
	.align	128
.text._ZN7cutlass13device_kernelIN5flash11enable_sm90INS1_16FlashAttnBwdSm90INS1_25CollectiveMainloopBwdSm90ILi2ELi2ELi2EN4cute5tupleIJNS5_1CILi1EEES8_S8_EEENS6_IJNS7_ILi96EEENS7_ILi128EEENS7_ILi64EEEEEENS_6half_tEfNS_4arch4Sm90ELb1ELb0ELb1ELb0ELb1ELb1ELb0ELb1ELi2ELi1ELi2ELi2ELb0EEENS1_24CollectiveEpilogueBwdGQAISD_fSG_Li256ELb0ELb1EEENS1_25SingleTileBwdLPTSchedulerILb0ELi128ELb1EEEEEEEEEvNT_6ParamsE:
        .type           _ZN7cutlass13device_kernelIN5flash11enable_sm90INS1_16FlashAttnBwdSm90INS1_25CollectiveMainloopBwdSm90ILi2ELi2ELi2EN4cute5tupleIJNS5_1CILi1EEES8_S8_EEENS6_IJNS7_ILi96EEENS7_ILi128EEENS7_ILi64EEEEEENS_6half_tEfNS_4arch4Sm90ELb1ELb0ELb1ELb0ELb1ELb1ELb0ELb1ELi2ELi1ELi2ELi2ELb0EEENS1_24CollectiveEpilogueBwdGQAISD_fSG_Li256ELb0ELb1EEENS1_25SingleTileBwdLPTSchedulerILb0ELi128ELb1EEEEEEEEEvNT_6ParamsE,@function
        .size           _ZN7cutlass13device_kernelIN5flash11enable_sm90INS1_16FlashAttnBwdSm90INS1_25CollectiveMainloopBwdSm90ILi2ELi2ELi2EN4cute5tupleIJNS5_1CILi1EEES8_S8_EEENS6_IJNS7_ILi96EEENS7_ILi128EEENS7_ILi64EEEEEENS_6half_tEfNS_4arch4Sm90ELb1ELb0ELb1ELb0ELb1ELb1ELb0ELb1ELi2ELi1ELi2ELi2ELb0EEENS1_24CollectiveEpilogueBwdGQAISD_fSG_Li256ELb0ELb1EEENS1_25SingleTileBwdLPTSchedulerILb0ELi128ELb1EEEEEEEEEvNT_6ParamsE,(.L_x_7393 - _ZN7cutlass13device_kernelIN5flash11enable_sm90INS1_16FlashAttnBwdSm90INS1_25CollectiveMainloopBwdSm90ILi2ELi2ELi2EN4cute5tupleIJNS5_1CILi1EEES8_S8_EEENS6_IJNS7_ILi96EEENS7_ILi128EEENS7_ILi64EEEEEENS_6half_tEfNS_4arch4Sm90ELb1ELb0ELb1ELb0ELb1ELb1ELb0ELb1ELi2ELi1ELi2ELi2ELb0EEENS1_24CollectiveEpilogueBwdGQAISD_fSG_Li256ELb0ELb1EEENS1_25SingleTileBwdLPTSchedulerILb0ELi128ELb1EEEEEEEEEvNT_6ParamsE)
        .other          _ZN7cutlass13device_kernelIN5flash11enable_sm90INS1_16FlashAttnBwdSm90INS1_25CollectiveMainloopBwdSm90ILi2ELi2ELi2EN4cute5tupleIJNS5_1CILi1EEES8_S8_EEENS6_IJNS7_ILi96EEENS7_ILi128EEENS7_ILi64EEEEEENS_6half_tEfNS_4arch4Sm90ELb1ELb0ELb1ELb0ELb1ELb1ELb0ELb1ELi2ELi1ELi2ELi2ELb0EEENS1_24CollectiveEpilogueBwdGQAISD_fSG_Li256ELb0ELb1EEENS1_25SingleTileBwdLPTSchedulerILb0ELi128ELb1EEEEEEEEEvNT_6ParamsE,@"STO_CUDA_ENTRY STV_DEFAULT"
_ZN7cutlass13device_kernelIN5flash11enable_sm90INS1_16FlashAttnBwdSm90INS1_25CollectiveMainloopBwdSm90ILi2ELi2ELi2EN4cute5tupleIJNS5_1CILi1EEES8_S8_EEENS6_IJNS7_ILi96EEENS7_ILi128EEENS7_ILi64EEEEEENS_6half_tEfNS_4arch4Sm90ELb1ELb0ELb1ELb0ELb1ELb1ELb0ELb1ELi2ELi1ELi2ELi2ELb0EEENS1_24CollectiveEpilogueBwdGQAISD_fSG_Li256ELb0ELb1EEENS1_25SingleTileBwdLPTSchedulerILb0ELi128ELb1EEEEEEEEEvNT_6ParamsE:
        /* <DEDUP_REMOVED lines=23> */
.L_x_2820:
[----:B------:R-:W-:Y:S05]  /*0170*/  BSYNC B0 ;  /* 0x0000000000007941 */ /* 0x000fea0003800000 */
.L_x_2819:
        /* <DEDUP_REMOVED lines=34> */
.L_x_2821:
        /* <DEDUP_REMOVED lines=22> */
.L_x_2822:
        /* <DEDUP_REMOVED lines=9> */
.L_x_2825:
        /* <DEDUP_REMOVED lines=32> */
.L_x_2826:
[----:B------:R-:W-:Y:S01]  /*0790*/  ULDC UR7, c[0x0][0x8cc] ;  /* 0x0002330000077ab9 */ /* 0x000fe20000000800 */
[----:B------:R-:W-:Y:S01]  /*07a0*/  UMOV UR38, UR10 ;  /* 0x0000000a00267c82 */ /* 0x000fe20008000000 */
[----:B------:R-:W-:-:S11]  /*07b0*/  UISETP.NE.AND UP0, UPT, UR7, 0x1, UPT ;  /* 0x000000010700788c */ /* 0x000fd6000bf05270 */
[----:B------:R-:W-:Y:S02]  /*07c0*/  @UP0 ULDC.64 UR8, c[0x0][0x8d0] ;  /* 0x0002340000080ab9 */ /* 0x000fe40000000a00 */
[----:B------:R-:W-:-:S04]  /*07d0*/  UIMAD.WIDE.U32 UR4, UR10, UR8, URZ ;  /* 0x000000080a0472a5 */ /* 0x000fc8000f8e003f */
[----:B------:R-:W-:-:S04]  /*07e0*/  @UP0 USHF.R.U32.HI UR38, URZ, UR9, UR5 ;  /* 0x000000093f260299 */ /* 0x000fc80008011605 */
[----:B------:R-:W-:-:S12]  /*07f0*/  UIMAD UR4, UR38, UR7, URZ ;  /* 0x00000007260472a4 */ /* 0x000fd8000f8e023f */
.L_x_2827:
[----:B------:R-:W-:Y:S01]  /*0800*/  ULDC UR40, c[0x0][0x8c0] ;  /* 0x0002300000287ab9 */ /* 0x000fe20000000800 */
[----:B------:R-:W-:Y:S01]  /*0810*/  UIADD3 UR4, UR10, -UR4, URZ ;  /* 0x800000040a047290 */ /* 0x000fe2000fffe03f */
[----:B------:R-:W1:Y:S01]  /*0820*/  LDC R0, c[0x0][0x8b4] ;  /* 0x00022d00ff007b82 */ /* 0x000e620000000800 */
[----:B------:R-:W-:Y:S01]  /*0830*/  UISETP.NE.AND UP0, UPT, UR40, 0x1, UPT ;  /* 0x000000012800788c */ /* 0x000fe2000bf05270 */
[----:B------:R-:W-:Y:S02]  /*0840*/  ULDC UR5, c[0x0][0x8cc] ;  /* 0x0002330000057ab9 */ /* 0x000fe40000000800 */
[----:B------:R-:W-:-:S08]  /*0850*/  UIMAD UR6, UR6, UR5, UR4 ;  /* 0x00000005060672a4 */ /* 0x000fd0000f8e0204 */
[----:B------:R-:W-:Y:S01]  /*0860*/  @UP0 ULDC UR4, c[0x0][0x8c4] ;  /* 0x0002310000040ab9 */ /* 0x000fe20000000800 */
[----:B------:R-:W-:Y:S01]  /*0870*/  @UP0 ULDC UR7, c[0x0][0x8c8] ;  /* 0x0002320000070ab9 */ /* 0x000fe20000000800 */
[----:B------:R-:W-:Y:S02]  /*0880*/  UIMAD.WIDE.U32 UR4, UR6, UR4, URZ ;  /* 0x00000004060472a5 */ /* 0x000fe4000f8e003f */
[----:B------:R-:W-:Y:S02]  /*0890*/  UMOV UR39, UR6 ;  /* 0x0000000600277c82 */ /* 0x000fe40008000000 */
[----:B------:R-:W-:Y:S02]  /*08a0*/  @UP0 USHF.R.U32.HI UR39, URZ, UR7, UR5 ;  /* 0x000000073f270299 */ /* 0x000fe40008011605 */
[----:B------:R-:W-:Y:S02]  /*08b0*/  ULOP3.LUT UR5, URZ, UR38, URZ, 0x33, !UPT ;  /* 0x000000263f057292 */ /* 0x000fe4000f8e333f */
[----:B------:R-:W-:-:S02]  /*08c0*/  UIADD3 UR4, -UR39, URZ, URZ ;  /* 0x0000003f27047290 */ /* 0x000fc4000fffe13f */
[----:B------:R-:W-:Y:S02]  /*08d0*/  ISETP.LE.AND P0, PT, RZ, UR39, PT ;  /* 0x00000027ff007c0c */ /* 0x000fe4000bf03270 */
[----:B------:R-:W-:Y:S01]  /*08e0*/  UIMAD UR40, UR40, UR4, UR6 ;  /* 0x00000004282872a4 */ /* 0x000fe2000f8e0206 */
[----:B-1----:R-:W-:-:S10]  /*08f0*/  VIADD R19, R0, UR5 ;  /* 0x0000000500137c36 */ /* 0x002fd40008000000 */
[----:B------:R-:W-:Y:S05]  /*0900*/  @!P0 BRA `(.L_x_2828) ;  /* 0x000000d8003c8947 */ /* 0x000fea0003800000 */
[----:B------:R-:W1:Y:S01]  /*0910*/  LDC R0, c[0x0][0x280] ;  /* 0x0000a000ff007b82 */ /* 0x000e620000000800 */
[----:B------:R-:W-:Y:S01]  /*0920*/  ULDC UR4, c[0x0][0x290] ;  /* 0x0000a40000047ab9 */ /* 0x000fe20000000800 */
[----:B------:R-:W-:Y:S02]  /*0930*/  PLOP3.LUT P0, PT, PT, PT, PT, 0x80, 0x0 ;  /* 0x000000000000781c */ /* 0x000fe40003f0f070 */
[----:B------:R-:W-:Y:S02]  /*0940*/  CS2R R120, SRZ ;  /* 0x0000000000787805 */ /* 0x000fe4000001ff00 */
[----:B------:R-:W-:Y:S02]  /*0950*/  CS2R R152, SRZ ;  /* 0x0000000000987805 */ /* 0x000fe4000001ff00 */
[----:B------:R-:W-:Y:S02]  /*0960*/  CS2R R122, SRZ ;  /* 0x00000000007a7805 */ /* 0x000fe4000001ff00 */
[----:B------:R-:W-:-:S02]  /*0970*/  CS2R R124, SRZ ;  /* 0x00000000007c7805 */ /* 0x000fc4000001ff00 */
[----:B------:R-:W-:Y:S01]  /*0980*/  CS2R R126, SRZ ;  /* 0x00000000007e7805 */ /* 0x000fe2000001ff00 */
[----:B------:R-:W2:Y:S01]  /*0990*/  LDC R3, c[0x0][0x74c] ;  /* 0x0001d300ff037b82 */ /* 0x000ea20000000800 */
        /* <DEDUP_REMOVED lines=15> */
[----:B-1----:R-:W-:Y:S01]  /*0a90*/  IMAD R2, R19, 0x80, R0 ;  /* 0x0000008013027824 */ /* 0x002fe200078e0200 */
[----:B------:R-:W-:Y:S02]  /*0aa0*/  IADD3 R0, R0, 0x5f, RZ ;  /* 0x0000005f00007810 */ /* 0x000fe40007ffe0ff */
[----:B------:R-:W-:-:S02]  /*0ab0*/  CS2R R160, SRZ ;  /* 0x0000000000a07805 */ /* 0x000fc4000001ff00 */
[----:B------:R-:W-:Y:S02]  /*0ac0*/  CS2R R162, SRZ ;  /* 0x0000000000a27805 */ /* 0x000fe4000001ff00 */
[----:B------:R-:W-:Y:S02]  /*0ad0*/  CS2R R164, SRZ ;  /* 0x0000000000a47805 */ /* 0x000fe4000001ff00 */
[----:B------:R-:W-:Y:S01]  /*0ae0*/  CS2R R166, SRZ ;  /* 0x0000000000a67805 */ /* 0x000fe2000001ff00 */
[----:B------:R-:W-:Y:S01]  /*0af0*/  IMAD.HI R0, R0, 0x2aaaaaab, RZ ;  /* 0x2aaaaaab00007827 */ /* 0x000fe200078e02ff */
[----:B------:R-:W-:Y:S02]  /*0b00*/  CS2R R168, SRZ ;  /* 0x0000000000a87805 */ /* 0x000fe4000001ff00 */
[----:B--2---:R-:W-:Y:S02]  /*0b10*/  IADD3 R2, R2, -UR4, -R3 ;  /* 0x8000000402027c10 */ /* 0x004fe4000fffe803 */
[----:B------:R-:W-:-:S02]  /*0b20*/  CS2R R170, SRZ ;  /* 0x0000000000aa7805 */ /* 0x000fc4000001ff00 */
[----:B------:R-:W-:Y:S02]  /*0b30*/  CS2R R172, SRZ ;  /* 0x0000000000ac7805 */ /* 0x000fe4000001ff00 */
[----:B------:R-:W-:Y:S02]  /*0b40*/  SHF.R.U32.HI R3, RZ, 0x1f, R0 ;  /* 0x0000001fff037819 */ /* 0x000fe40000011600 */
[----:B------:R-:W-:Y:S01]  /*0b50*/  CS2R R174, SRZ ;  /* 0x0000000000ae7805 */ /* 0x000fe2000001ff00 */
[----:B------:R-:W-:Y:S01]  /*0b60*/  IMAD.HI R2, R2, 0x2aaaaaab, RZ ;  /* 0x2aaaaaab02027827 */ /* 0x000fe200078e02ff */
[----:B------:R-:W-:Y:S02]  /*0b70*/  CS2R R176, SRZ ;  /* 0x0000000000b07805 */ /* 0x000fe4000001ff00 */
[----:B------:R-:W-:Y:S02]  /*0b80*/  LEA.HI.SX32 R4, R0, R3, 0x1c ;  /* 0x0000000300047211 */ /* 0x000fe400078fe2ff */
[----:B------:R-:W-:-:S02]  /*0b90*/  CS2R R178, SRZ ;  /* 0x0000000000b27805 */ /* 0x000fc4000001ff00 */
[----:B------:R-:W-:Y:S02]  /*0ba0*/  CS2R R180, SRZ ;  /* 0x0000000000b47805 */ /* 0x000fe4000001ff00 */
[----:B------:R-:W-:Y:S02]  /*0bb0*/  SHF.R.U32.HI R5, RZ, 0x1f, R2 ;  /* 0x0000001fff057819 */ /* 0x000fe40000011602 */
[----:B------:R-:W-:Y:S01]  /*0bc0*/  CS2R R182, SRZ ;  /* 0x0000000000b67805 */ /* 0x000fe2000001ff00 */
[----:B------:R1:W-:Y:S01]  /*0bd0*/  STL [R1+0x30], R4 ;  /* 0x0000300401007387 */ /* 0x0003e20000100800 */
[----:B------:R-:W-:-:S04]  /*0be0*/  LEA.HI.SX32 R5, R2, R5, 0x1c ;  /* 0x0000000502057211 */ /* 0x000fc800078fe2ff */
        /* <DEDUP_REMOVED lines=24> */
.L_x_2831:
        /* <DEDUP_REMOVED lines=15> */
.L_x_2830:
        /* <DEDUP_REMOVED lines=22> */
.L_x_2833:
        /* <DEDUP_REMOVED lines=15> */
.L_x_2832:
[----:B------:R-:W-:Y:S01]  /*10b0*/  SHF.R.S32.HI R7, RZ, 0x1f, R18 ;  /* 0x0000001fff077819 */ /* 0x000fe20000011412 */
[----:B------:R-:W-:-:S03]  /*10c0*/  UMOV UR4, 0xffffffff ;  /* 0xffffffff00047882 */ /* 0x000fc60000000000 */
[----:B------:R-:W-:-:S04]  /*10d0*/  LEA.HI R0, R7, R18, RZ, 0x7 ;  /* 0x0000001207007211 */ /* 0x000fc800078f38ff */
[----:B------:R-:W-:Y:S01]  /*10e0*/  SHF.R.S32.HI R13, RZ, 0x7, R0 ;  /* 0x00000007ff0d7819 */ /* 0x000fe20000011400 */
[----:B------:R-:W-:Y:S06]  /*10f0*/  BRA.DIV UR4, `(.L_x_2834) ;  /* 0x000000d204487947 */ /* 0x000fec000b800000 */
[----:B------:R1:W2:Y:S02]  /*1100*/  SHFL.IDX PT, R14, R13, RZ, 0x1f ;  /* 0x00001fff0d0e7589 */ /* 0x0002a400000e0000 */
.L_x_2950:
        /* <DEDUP_REMOVED lines=10> */
.L_x_2835:
        /* <DEDUP_REMOVED lines=10> */
[----:B--2---:R-:W-:Y:S01]  /*1250*/  LEA.HI R2, R14, R14, RZ, 0x1 ;  /* 0x0000000e0e027211 */ /* 0x004fe200078f08ff */
[----:B------:R-:W-:Y:S01]  /*1260*/  IMAD.IADD R6, R6, 0x1, -R9 ;  /* 0x0000000106067824 */ /* 0x000fe200078e0a09 */
[----:B-1-3--:R-:W-:Y:S02]  /*1270*/  IADD3 R10, -R11, 0x7f, R10 ;  /* 0x0000007f0b0a7810 */ /* 0x00afe40007ffe10a */
[----:B------:R-:W-:Y:S01]  /*1280*/  LOP3.LUT R5, R2, 0xfffffffe, RZ, 0xc0, !PT ;  /* 0xfffffffe02057812 */ /* 0x000fe200078ec0ff */
[----:B------:R-:W-:Y:S01]  /*1290*/  IMAD R6, R13, 0xc, R6 ;  /* 0x0000000c0d067824 */ /* 0x000fe200078e0206 */
[----:B------:R-:W-:Y:S01]  /*12a0*/  SHF.R.U32.HI R3, RZ, 0x3, R3 ;  /* 0x00000003ff037819 */ /* 0x000fe20000011603 */
[----:B------:R-:W-:-:S02]  /*12b0*/  IMAD R10, R19, 0x80, R10 ;  /* 0x00000080130a7824 */ /* 0x000fc400078e020a */
[----:B------:R-:W-:Y:S01]  /*12c0*/  IMAD.IADD R5, R14, 0x1, -R5 ;  /* 0x000000010e057824 */ /* 0x000fe200078e0a05 */
[----:B------:R-:W-:Y:S01]  /*12d0*/  LOP3.LUT R3, R4, R3, RZ, 0x3c, !PT ;  /* 0x0000000304037212 */ /* 0x000fe200078e3cff */
[----:B------:R-:W2:Y:S01]  /*12e0*/  LDL R14, [R1+0x30] ;  /* 0x00003000010e7983 */ /* 0x000ea20000100800 */
[----:B------:R-:W-:Y:S02]  /*12f0*/  IADD3 R10, R10, -UR4, RZ ;  /* 0x800000040a0a7c10 */ /* 0x000fe4000fffe0ff */
[----:B------:R-:W-:Y:S02]  /*1300*/  LEA R2, R6, R3, 0x9 ;  /* 0x0000000306027211 */ /* 0x000fe400078e48ff */
[----:B------:R-:W-:Y:S01]  /*1310*/  LOP3.LUT R3, R0, 0xffffff80, RZ, 0xc0, !PT ;  /* 0xffffff8000037812 */ /* 0x000fe200078ec0ff */
[----:B------:R-:W-:-:S03]  /*1320*/  IMAD.HI R10, R10, 0x2aaaaaab, RZ ;  /* 0x2aaaaaab0a0a7827 */ /* 0x000fc600078e02ff */
[----:B------:R-:W-:Y:S02]  /*1330*/  IADD3 R6, R18, -R3, RZ ;  /* 0x8000000312067210 */ /* 0x000fe40007ffe0ff */
[----:B------:R-:W-:Y:S02]  /*1340*/  SHF.R.U32.HI R9, RZ, 0x1f, R10 ;  /* 0x0000001fff097819 */ /* 0x000fe4000001160a */
[--C-:B------:R-:W-:Y:S02]  /*1350*/  SHF.R.S32.HI R12, RZ, 0x1f, R6.reuse ;  /* 0x0000001fff0c7819 */ /* 0x100fe40000011406 */
[----:B------:R-:W-:Y:S02]  /*1360*/  LEA.HI.SX32 R9, R10, R9, 0x1c ;  /* 0x000000090a097211 */ /* 0x000fe400078fe2ff */
[----:B------:R-:W-:Y:S01]  /*1370*/  LEA.HI R10, R12, R6, RZ, 0x2 ;  /* 0x000000060c0a7211 */ /* 0x000fe200078f10ff */
[----:B------:R1:W-:Y:S04]  /*1380*/  STL [R1+0x1c], R2 ;  /* 0x00001c0201007387 */ /* 0x0003e80000100800 */
[----:B------:R3:W-:Y:S04]  /*1390*/  STL [R1+0x18], R12 ;  /* 0x0000180c01007387 */ /* 0x0007e80000100800 */
[----:B------:R3:W-:Y:S01]  /*13a0*/  STL [R1+0x10], R10 ;  /* 0x0000100a01007387 */ /* 0x0007e20000100800 */
[----:B-1----:R-:W-:Y:S01]  /*13b0*/  IMAD R2, R13, 0x300, R6 ;  /* 0x000003000d027824 */ /* 0x002fe200078e0206 */
[----:B------:R-:W-:-:S03]  /*13c0*/  LOP3.LUT R3, R10, 0xfffffffc, RZ, 0xc0, !PT ;  /* 0xfffffffc0a037812 */ /* 0x000fc600078ec0ff */
        /* <DEDUP_REMOVED lines=35> */
[----:B------:R-:W-:Y:S01]  /*1600*/  IMAD R2, R2, 0x4, R17 ;  /* 0x0000000402027824 */ /* 0x000fe200078e0211 */
[----:B------:R-:W-:Y:S02]  /*1610*/  IADD3 R3, R6, -R3, RZ ;  /* 0x8000000306037210 */ /* 0x000fe40007ffe0ff */
[----:B--2---:R-:W-:-:S04]  /*1620*/  VIADDMNMX R237, R9, 0x1, R14, PT ;  /* 0x0000000109ed7846 */ /* 0x004fc8000380010e */
[----:B------:R-:W-:-:S13]  /*1630*/  ISETP.GE.AND P0, PT, R16, R237, PT ;  /* 0x000000ed1000720c */ /* 0x000fda0003f06270 */
[----:B---3--:R-:W-:Y:S05]  /*1640*/  @P0 BRA `(.L_x_2837) ;  /* 0x0000004000ec0947 */ /* 0x008fea0003800000 */
        /* <DEDUP_REMOVED lines=88> */
.L_x_2848:
[----:B-1----:R-:W2:Y:S02]  /*1bd0*/  LDL R6, [R1+0xc] ;  /* 0x00000c0001067983 */ /* 0x002ea40000100800 */
[----:B--2---:R-:W-:-:S04]  /*1be0*/  LOP3.LUT R6, R6, 0x1, RZ, 0xfc, !PT ;  /* 0x0000000106067812 */ /* 0x004fc800078efcff */
[----:B------:R-:W-:-:S13]  /*1bf0*/  ISETP.NE.AND P0, PT, R6, 0x3, PT ;  /* 0x000000030600780c */ /* 0x000fda0003f05270 */
[----:B------:R-:W-:Y:S05]  /*1c00*/  @!P0 BRA `(.L_x_2838) ;  /* 0x0000000000048947 */ /* 0x000fea0003800000 */
[----:B------:R-:W-:Y:S01]  /*1c10*/  BPT.TRAP 0x1 ;  /* 0x000000040000795c */ /* 0x000fe20000300000 */
.L_x_2838:
[----:B------:R-:W-:Y:S01]  /*1c20*/  IMAD R6, R0, 0x8, R17 ;  /* 0x0000000800067824 */ /* 0x000fe200078e0211 */
[----:B------:R-:W-:-:S04]  /*1c30*/  SHF.L.U32 R21, R4, 0x1f, RZ ;  /* 0x0000001f04157819 */ /* 0x000fc800000006ff */
[----:B------:R1:W2:Y:S01]  /*1c40*/  SYNCS.PHASECHK.TRANS64.TRYWAIT P1, [R6+URZ+0x26810], R21 ;  /* 0x02681015060075a7 */ /* 0x0002a2000802017f */
[----:B------:R-:W-:Y:S05]  /*1c50*/  @!P0 BRA `(.L_x_2839) ;  /* 0x0000000000048947 */ /* 0x000fea0003800000 */
[----:B------:R-:W-:Y:S01]  /*1c60*/  BPT.TRAP 0x1 ;  /* 0x000000040000795c */ /* 0x000fe20000300000 */
.L_x_2839:
[----:B------:R-:W-:-:S04]  /*1c70*/  IADD3 R7, R17, 0xe000, RZ ;  /* 0x0000e00011077810 */ /* 0x000fc80007ffe0ff */
[----:B------:R-:W-:-:S04]  /*1c80*/  SHF.R.U32.HI R7, RZ, 0x4, R7 ;  /* 0x00000004ff077819 */ /* 0x000fc80000011607 */
[----:B------:R-:W-:Y:S01]  /*1c90*/  LOP3.LUT R7, R7, 0x3fff, RZ, 0xc0, !PT ;  /* 0x00003fff07077812 */ /* 0x000fe200078ec0ff */
[----:B--2---:R-:W-:Y:S06]  /*1ca0*/  @P1 BRA `(.L_x_2840) ;  /* 0x0000000000081947 */ /* 0x004fec0003800000 */
[----:B------:R-:W2:Y:S02]  /*1cb0*/  SYNCS.PHASECHK.TRANS64.TRYWAIT P1, [R6+URZ+0x26810], R21 ;  /* 0x02681015060075a7 */ /* 0x000ea4000802017f */
[----:B--2---:R-:W-:Y:S05]  /*1cc0*/  @!P1 BRA `(.L_x_2841) ;  /* 0x000000c400849947 */ /* 0x004fea0003800000 */
.L_x_2840:
        /* <DEDUP_REMOVED lines=58> */
.L_x_2842:
[----:B------:R1:W1:Y:S01]  /*2070*/  SYNCS.PHASECHK.TRANS64.TRYWAIT P1, [R6+URZ+0x26830], R21 ;  /* 0x02683015060075a7 */ /* 0x000262000802017f */
[----:B------:R-:W-:Y:S05]  /*2080*/  @!P0 BRA `(.L_x_2843) ;  /* 0x0000000000048947 */ /* 0x000fea0003800000 */
[----:B------:R-:W-:Y:S01]  /*2090*/  BPT.TRAP 0x1 ;  /* 0x000000040000795c */ /* 0x000fe20000300000 */
.L_x_2843:
[----:B------:R-:W-:-:S04]  /*20a0*/  IADD3 R12, R17, 0x14000, RZ ;  /* 0x00014000110c7810 */ /* 0x000fc80007ffe0ff */
[----:B------:R-:W-:-:S04]  /*20b0*/  SHF.R.U32.HI R12, RZ, 0x4, R12 ;  /* 0x00000004ff0c7819 */ /* 0x000fc8000001160c */
[----:B------:R-:W-:-:S04]  /*20c0*/  LOP3.LUT R12, R12, 0x3fff, RZ, 0xc0, !PT ;  /* 0x00003fff0c0c7812 */ /* 0x000fc800078ec0ff */
[----:B------:R-:W-:Y:S01]  /*20d0*/  LOP3.LUT R19, R12, 0x10000, RZ, 0xfc, !PT ;  /* 0x000100000c137812 */ /* 0x000fe200078efcff */
[----:B-1----:R-:W-:Y:S06]  /*20e0*/  @P1 BRA `(.L_x_2844) ;  /* 0x0000000000081947 */ /* 0x002fec0003800000 */
[----:B------:R-:W1:Y:S02]  /*20f0*/  SYNCS.PHASECHK.TRANS64.TRYWAIT P1, [R6+URZ+0x26830], R21 ;  /* 0x02683015060075a7 */ /* 0x000e64000802017f */
[----:B-1----:R-:W-:Y:S05]  /*2100*/  @!P1 BRA `(.L_x_2845) ;  /* 0x000000c000889947 */ /* 0x002fea0003800000 */
.L_x_2844:
        /* <DEDUP_REMOVED lines=98> */
[----:B------:R-:W-:Y:S01]  /*2730*/  FMUL.FTZ R196, R118, UR10 ;  /* 0x0000000a76c47c20 */ /* 0x000fe20008410000 */
[----:B------:R-:W1:Y:S01]  /*2740*/  MUFU.TANH R185, R185 ;  /* 0x000000b900b97308 */ /* 0x000e620000002400 */
[----:B--2---:R-:W-:Y:S01]  /*2750*/  FSEL R96, R85, -INF , !P6 ;  /* 0xff80000055607808 */ /* 0x004fe20007000000 */
[----:B------:R-:W-:Y:S01]  /*2760*/  VIADD R118, R9, 0xc ;  /* 0x0000000c09767836 */ /* 0x000fe20000000000 */
[----:B------:R-:W-:Y:S01]  /*2770*/  ISETP.GT.AND P6, PT, R103, 0x39, PT ;  /* 0x000000396700780c */ /* 0x000fe20003fc4270 */
[----:B------:R-:W-:Y:S01]  /*2780*/  IMAD R236, R0, 0x300, R12 ;  /* 0x0000030000ec7824 */ /* 0x000fe200078e020c */
[----:B------:R-:W-:Y:S01]  /*2790*/  SHFL.IDX PT, R227, R15, R199, 0x1f ;  /* 0x00001fc70fe37589 */ /* 0x000fe200000e0000 */
[----:B------:R-:W-:-:S02]  /*27a0*/  FMUL.FTZ R115, R115, UR10 ;  /* 0x0000000a73737c20 */ /* 0x000fc40008410000 */
[----:B------:R-:W2:Y:S01]  /*27b0*/  MUFU.TANH R19, R19 ;  /* 0x0000001300137308 */ /* 0x000ea20000002400 */
[----:B----4-:R-:W-:Y:S01]  /*27c0*/  FSEL R97, R86, -INF , !P5 ;  /* 0xff80000056617808 */ /* 0x010fe20006800000 */
[----:B------:R-:W4:Y:S01]  /*27d0*/  SHFL.IDX PT, R225, R15, R118, 0x1f ;  /* 0x00001f760fe17589 */ /* 0x000f2200000e0000 */
[----:B------:R-:W-:-:S05]  /*27e0*/  ISETP.GT.AND P5, PT, R193, RZ, PT ;  /* 0x000000ffc100720c */ /* 0x000fca0003fa4270 */
[----:B------:R-:W5:Y:S01]  /*27f0*/  MUFU.TANH R186, R186 ;  /* 0x000000ba00ba7308 */ /* 0x000f620000002400 */
[----:B-1----:R-:W-:Y:S02]  /*2800*/  FSEL R100, R185, -INF , !P4 ;  /* 0xff800000b9647808 */ /* 0x002fe40006000000 */
[----:B------:R-:W-:-:S05]  /*2810*/  ISETP.GT.AND P4, PT, R193, 0x1, PT ;  /* 0x00000001c100780c */ /* 0x000fca0003f84270 */
[----:B------:R-:W1:Y:S01]  /*2820*/  MUFU.TANH R20, R20 ;  /* 0x0000001400147308 */ /* 0x000e620000002400 */
[----:B------:R-:W-:Y:S02]  /*2830*/  WARPGROUP.DEPBAR.LE gsb0, 0x0 ;  /* 0x00008000000079c5 */ /* 0x000fe40000010000 */
[----:B------:R-:W-:Y:S01]  /*2840*/  WARPGROUP.ARRIVE ;  /* 0x00000000000079c5 */ /* 0x000fe20000000000 */
[C---:B--2---:R-:W-:Y:S01]  /*2850*/  FSEL R226, R19.reuse, -INF , !P5 ;  /* 0xff80000013e27808 */ /* 0x044fe20006800000 */
[----:B------:R-:W-:Y:S01]  /*2860*/  FFMA.FTZ R19, -R19, R19, 1 ;  /* 0x3f80000013137423 */ /* 0x000fe20000010113 */
[C---:B------:R-:W-:Y:S02]  /*2870*/  ISETP.GT.AND P5, PT, R193.reuse, 0x9, PT ;  /* 0x00000009c100780c */ /* 0x040fe40003fa4270 */
[----:B------:R-:W2:Y:S01]  /*2880*/  MUFU.TANH R23, R23 ;  /* 0x0000001700177308 */ /* 0x000ea20000002400 */
[----:B------:R-:W-:Y:S01]  /*2890*/  HGMMA.64x96x16.F32 R24, gdesc[UR4], R24, gsb0 ;  /* 0x01600000041879f0 */ /* 0x000fe20008000818 */
[----:B------:R-:W-:Y:S01]  /*28a0*/  UIADD3 UR6, UR8, 0x4, URZ ;  /* 0x0000000408067890 */ /* 0x000fe2000fffe03f */
[----:B-----5:R-:W-:Y:S01]  /*28b0*/  FSEL R223, R186, -INF , !P6 ;  /* 0xff800000badf7808 */ /* 0x020fe20007000000 */
[----:B------:R-:W-:Y:S01]  /*28c0*/  UIADD3 UR4, UR9, 0x4, URZ ;  /* 0x0000000409047890 */ /* 0x000fe2000fffe03f */
[----:B------:R-:W-:Y:S01]  /*28d0*/  ISETP.GT.AND P6, PT, R193, 0x8, PT ;  /* 0x00000008c100780c */ /* 0x000fe20003fc4270 */
[----:B------:R-:W-:Y:S01]  /*28e0*/  UMOV UR7, 0x40000040 ;  /* 0x4000004000077882 */ /* 0x000fe20000000000 */
[----:B------:R-:W-:Y:S01]  /*28f0*/  UMOV UR5, 0x40000040 ;  /* 0x4000004000057882 */ /* 0x000fe20000000000 */
[----:B------:R-:W5:Y:S01]  /*2900*/  MUFU.TANH R72, R72 ;  /* 0x0000004800487308 */ /* 0x000f620000002400 */
[----:B-1----:R-:W-:-:S02]  /*2910*/  FSEL R224, R20, -INF , !P4 ;  /* 0xff80000014e07808 */ /* 0x002fc40006000000 */
[----:B------:R-:W-:-:S05]  /*2920*/  ISETP.GT.AND P4, PT, R193, 0x10, PT ;  /* 0x00000010c100780c */ /* 0x000fca0003f84270 */
[----:B------:R-:W1:Y:S01]  /*2930*/  MUFU.TANH R75, R75 ;  /* 0x0000004b004b7308 */ /* 0x000e620000002400 */
[----:B--2---:R-:W-:Y:S02]  /*2940*/  FSEL R219, R23, -INF , !P6 ;  /* 0xff80000017db7808 */ /* 0x004fe40007000000 */
[----:B------:R-:W-:-:S05]  /*2950*/  ISETP.GT.AND P6, PT, R193, 0x11, PT ;  /* 0x00000011c100780c */ /* 0x000fca0003fc4270 */
[----:B------:R-:W2:Y:S01]  /*2960*/  MUFU.TANH R21, R21 ;  /* 0x0000001500157308 */ /* 0x000ea20000002400 */
[----:B-----5:R-:W-:Y:S02]  /*2970*/  FSEL R221, R72, -INF , !P5 ;  /* 0xff80000048dd7808 */ /* 0x020fe40006800000 */
[----:B------:R-:W-:-:S05]  /*2980*/  ISETP.GT.AND P5, PT, R193, 0x18, PT ;  /* 0x00000018c100780c */ /* 0x000fca0003fa4270 */
[----:B------:R-:W5:Y:S01]  /*2990*/  MUFU.TANH R76, R76 ;  /* 0x0000004c004c7308 */ /* 0x000f620000002400 */
[----:B-1----:R-:W-:Y:S02]  /*29a0*/  FSEL R209, R75, -INF , !P4 ;  /* 0xff8000004bd17808 */ /* 0x002fe40006000000 */
        /* <DEDUP_REMOVED lines=24> */
[----:B------:R-:W-:Y:S01]  /*2b30*/  ISETP.GT.AND P5, PT, R193, 0x30, PT ;  /* 0x00000030c100780c */ /* 0x000fe20003fa4270 */
[----:B------:R-:W-:Y:S02]  /*2b40*/  WARPGROUP.DEPBAR.LE gsb0, 0x0 ;  /* 0x00008000000079c5 */ /* 0x000fe40000010000 */
[----:B------:R-:W-:Y:S02]  /*2b50*/  WARPGROUP.ARRIVE ;  /* 0x00000000000079c5 */ /* 0x000fe40000000000 */
[----:B------:R-:W5:Y:S01]  /*2b60*/  MUFU.TANH R88, R88 ;  /* 0x0000005800587308 */ /* 0x000f620000002400 */
[----:B-1----:R-:W-:Y:S02]  /*2b70*/  FSEL R206, R81, -INF , !P2 ;  /* 0xff80000051ce7808 */ /* 0x002fe40005000000 */
[----:B------:R-:W-:Y:S01]  /*2b80*/  ISETP.GT.AND P2, PT, R103, 0x31, PT ;  /* 0x000000316700780c */ /* 0x000fe20003f44270 */
[----:B------:R-:W-:Y:S01]  /*2b90*/  HGMMA.64x96x16.F32 R24, gdesc[UR4], R24, gsb0 ;  /* 0x01600000041879f0 */ /* 0x000fe20008000818 */
[----:B------:R-:W-:Y:S01]  /*2ba0*/  UIADD3 UR6, UR8, 0x6, URZ ;  /* 0x0000000608067890 */ /* 0x000fe2000fffe03f */
[----:B--2---:R-:W-:Y:S01]  /*2bb0*/  FSEL R204, R87, -INF , !P4 ;  /* 0xff80000057cc7808 */ /* 0x004fe20006000000 */
[----:B------:R-:W-:Y:S01]  /*2bc0*/  UIADD3 UR4, UR9, 0x6, URZ ;  /* 0x0000000609047890 */ /* 0x000fe2000fffe03f */
[----:B------:R-:W1:Y:S01]  /*2bd0*/  MUFU.TANH R89, R89 ;  /* 0x0000005900597308 */ /* 0x000e620000002400 */
[----:B------:R-:W-:Y:S01]  /*2be0*/  UMOV UR7, 0x40000040 ;  /* 0x4000004000077882 */ /* 0x000fe20000000000 */
[----:B------:R-:W-:Y:S01]  /*2bf0*/  UMOV UR5, 0x40000040 ;  /* 0x4000004000057882 */ /* 0x000fe20000000000 */
        /* <DEDUP_REMOVED lines=35> */
[----:B--2---:R-:W-:Y:S01]  /*2e30*/  FSEL R214, R106, -INF , !P2 ;  /* 0xff8000006ad67808 */ /* 0x004fe20005000000 */
[----:B------:R-:W-:Y:S02]  /*2e40*/  WARPGROUP.DEPBAR.LE gsb0, 0x0 ;  /* 0x00008000000079c5 */ /* 0x000fe40000010000 */
[----:B------:R-:W2:Y:S01]  /*2e50*/  LDS R190, [R190+0x380] ;  /* 0x00038000bebe7984 */ /* 0x000ea20000000800 */
[----:B------:R-:W-:Y:S01]  /*2e60*/  WARPGROUP.ARRIVE ;  /* 0x00000000000079c5 */ /* 0x000fe20000000000 */
[----:B------:R-:W-:Y:S02]  /*2e70*/  ISETP.GT.AND P2, PT, R193, 0x49, PT ;  /* 0x00000049c100780c */ /* 0x000fe40003f44270 */
[----:B------:R-:W4:Y:S01]  /*2e80*/  MUFU.TANH R110, R110 ;  /* 0x0000006e006e7308 */ /* 0x000f220000002400 */
[----:B-----5:R-:W-:Y:S02]  /*2e90*/  FSEL R216, R107, -INF , !P4 ;  /* 0xff8000006bd87808 */ /* 0x020fe40006000000 */
[----:B------:R-:W-:Y:S01]  /*2ea0*/  HGMMA.64x96x16.F32 R24, gdesc[UR4], R24, gsb0 ;  /* 0x01600000041879f0 */ /* 0x000fe20008000818 */
[----:B------:R-:W-:Y:S01]  /*2eb0*/  ULDC UR4, c[0x0][0x744] ;  /* 0x0001d10000047ab9 */ /* 0x000fe20000000800 */
[----:B------:R-:W-:Y:S01]  /*2ec0*/  ISETP.GT.AND P4, PT, R193, 0x50, PT ;  /* 0x00000050c100780c */ /* 0x000fe20003f84270 */
[--C-:B---3--:R-:W-:Y:S01]  /*2ed0*/  FFMA.FTZ R113, R113, UR4, -R104.reuse ;  /* 0x0000000471717c23 */ /* 0x108fe20008010868 */
[----:B------:R-:W-:Y:S01]  /*2ee0*/  FFMA.FTZ R104, R226, UR4, -R104 ;  /* 0x00000004e2687c23 */ /* 0x000fe20008010868 */
[----:B------:R-:W3:Y:S01]  /*2ef0*/  MUFU.TANH R111, R111 ;  /* 0x0000006f006f7308 */ /* 0x000ee20000002400 */
[----:B-1----:R-:W-:Y:S01]  /*2f00*/  FSEL R220, R112, -INF , !P6 ;  /* 0xff80000070dc7808 */ /* 0x002fe20007000000 */
[----:B----4-:R-:W-:Y:S01]  /*2f10*/  FFMA.FTZ R221, R221, UR4, -R225 ;  /* 0x00000004dddd7c23 */ /* 0x010fe200080108e1 */
[----:B------:R-:W-:Y:S01]  /*2f20*/  ISETP.GT.AND P6, PT, R193, 0x48, PT ;  /* 0x00000048c100780c */ /* 0x000fe20003fc4270 */
[--C-:B------:R-:W-:Y:S01]  /*2f30*/  FFMA.FTZ R94, R94, UR4, -R227.reuse ;  /* 0x000000045e5e7c23 */ /* 0x100fe200080108e3 */
[----:B------:R-:W-:-:S02]  /*2f40*/  FFMA.FTZ R209, R209, UR4, -R227 ;  /* 0x00000004d1d17c23 */ /* 0x000fc400080108e3 */
[----:B------:R-:W1:Y:S01]  /*2f50*/  SHFL.IDX PT, R227, R14, R118, 0x1f ;  /* 0x00001f760ee37589 */ /* 0x000e6200000e0000 */
[----:B------:R-:W4:Y:S01]  /*2f60*/  MUFU.TANH R114, R114 ;  /* 0x0000007200727308 */ /* 0x000f220000002400 */
[----:B------:R-:W-:Y:S02]  /*2f70*/  FSEL R215, R110, -INF , !P6 ;  /* 0xff8000006ed77808 */ /* 0x000fe40007000000 */
[----:B------:R-:W-:-:S05]  /*2f80*/  ISETP.GT.AND P6, PT, R193, 0x51, PT ;  /* 0x00000051c100780c */ /* 0x000fca0003fc4270 */
[----:B------:R-:W5:Y:S01]  /*2f90*/  MUFU.EX2 R113, R113 ;  /* 0x0000007100717308 */ /* 0x000f620000000800 */
[----:B---3--:R-:W-:Y:S02]  /*2fa0*/  FSEL R210, R111, -INF , !P2 ;  /* 0xff8000006fd27808 */ /* 0x008fe40005000000 */
[----:B------:R-:W-:-:S05]  /*2fb0*/  ISETP.GT.AND P2, PT, R193, 0x58, PT ;  /* 0x00000058c100780c */ /* 0x000fca0003f44270 */
[----:B------:R-:W-:Y:S01]  /*2fc0*/  MUFU.TANH R191, R191 ;  /* 0x000000bf00bf7308 */ /* 0x000fe20000002400 */
[----:B----4-:R-:W-:Y:S02]  /*2fd0*/  FSEL R212, R114, -INF , !P4 ;  /* 0xff80000072d47808 */ /* 0x010fe40006000000 */
[----:B------:R-:W-:Y:S01]  /*2fe0*/  ISETP.GT.AND P4, PT, R193, 0x59, PT ;  /* 0x00000059c100780c */ /* 0x000fe20003f84270 */
[----:B--2---:R-:W2:Y:S01]  /*2ff0*/  SHFL.IDX PT, R195, R190, R9, 0x1f ;  /* 0x00001f09bec37589 */ /* 0x004ea200000e0000 */
[--C-:B-1----:R-:W-:Y:S01]  /*3000*/  FFMA.FTZ R97, R97, UR4, -R227.reuse ;  /* 0x0000000461617c23 */ /* 0x102fe200080108e3 */
[----:B------:R-:W-:Y:S02]  /*3010*/  FFMA.FTZ R202, R202, UR4, -R227 ;  /* 0x00000004caca7c23 */ /* 0x000fe400080108e3 */
[----:B------:R-:W-:Y:S01]  /*3020*/  MUFU.TANH R115, R115 ;  /* 0x0000007300737308 */ /* 0x000fe20000002400 */
[----:B------:R-:W1:Y:S04]  /*3030*/  SHFL.IDX PT, R232, R190, R118, 0x1f ;  /* 0x00001f76bee87589 */ /* 0x000e6800000e0000 */
[----:B------:R-:W-:Y:S03]  /*3040*/  SHFL.IDX PT, R233, R190, R199, 0x1f ;  /* 0x00001fc7bee97589 */ /* 0x000fe600000e0000 */
[----:B------:R-:W-:Y:S08]  /*3050*/  MUFU.TANH R196, R196 ;  /* 0x000000c400c47308 */ /* 0x000ff00000002400 */
[----:B------:R-:W-:Y:S08]  /*3060*/  MUFU.TANH R201, R201 ;  /* 0x000000c900c97308 */ /* 0x000ff00000002400 */
[----:B------:R-:W3:Y:S01]  /*3070*/  MUFU.EX2 R104, R104 ;  /* 0x0000006800687308 */ /* 0x000ee20000000800 */
[----:B------:R-:W-:-:S02]  /*3080*/  WARPGROUP.DEPBAR.LE gsb0, 0x0 ;  /* 0x00008000000079c5 */ /* 0x000fc40000010000 */
[--C-:B--2---:R-:W-:Y:S01]  /*3090*/  FADD.FTZ R194, R24, -R195.reuse ;  /* 0x800000c318c27221 */ /* 0x104fe20000010000 */
[----:B------:R-:W-:Y:S01]  /*30a0*/  FFMA.FTZ R24, -R192, R192, 1 ;  /* 0x3f800000c0187423 */ /* 0x000fe200000101c0 */
[----:B------:R-:W-:Y:S01]  /*30b0*/  FMUL.FTZ R192, R116, UR10 ;  /* 0x0000000a74c07c20 */ /* 0x000fe20008410000 */
[----:B------:R-:W-:Y:S01]  /*30c0*/  FADD.FTZ R195, R26, -R195 ;  /* 0x800000c31ac37221 */ /* 0x000fe20000010000 */
[----:B-----5:R-:W-:Y:S01]  /*30d0*/  FMUL.FTZ R193, R113, R194 ;  /* 0x000000c271c17220 */ /* 0x020fe20000410000 */
[----:B------:R-:W-:Y:S01]  /*30e0*/  FMUL.FTZ R194, R117, UR10 ;  /* 0x0000000a75c27c20 */ /* 0x000fe20008410000 */
[C---:B------:R-:W-:Y:S02]  /*30f0*/  VIADD R117, R9.reuse, 0x8 ;  /* 0x0000000809757836 */ /* 0x040fe40000000000 */
[----:B------:R-:W-:Y:S01]  /*3100*/  FFMA.FTZ R26, R200, UR4, -R225 ;  /* 0x00000004c81a7c23 */ /* 0x000fe200080108e1 */
[----:B------:R-:W-:Y:S01]  /*3110*/  FMUL.FTZ R116, R24, R193 ;  /* 0x000000c118747220 */ /* 0x000fe20000410000 */
[C---:B------:R-:W-:Y:S01]  /*3120*/  IADD3 R193, R9.reuse, 0x4, RZ ;  /* 0x0000000409c17810 */ /* 0x040fe20007ffe0ff */
[----:B------:R-:W-:Y:S01]  /*3130*/  SHFL.IDX PT, R225, R14, R9, 0x1f ;  /* 0x00001f090ee17589 */ /* 0x000fe200000e0000 */
[----:B------:R-:W-:Y:S01]  /*3140*/  IADD3 R200, R9, 0x1c, RZ ;  /* 0x0000001c09c87810 */ /* 0x000fe20007ffe0ff */
[----:B------:R-:W2:Y:S02]  /*3150*/  MUFU.TANH R192, R192 ;  /* 0x000000c000c07308 */ /* 0x000ea40000002400 */
[----:B------:R-:W4:Y:S04]  /*3160*/  SHFL.IDX PT, R228, R15, R117, 0x1f ;  /* 0x00001f750fe47589 */ /* 0x000f2800000e0000 */
[----:B------:R-:W5:Y:S02]  /*3170*/  SHFL.IDX PT, R24, R15, R193, 0x1f ;  /* 0x00001fc10f187589 */ /* 0x000f6400000e0000 */
[----:B------:R-:W2:Y:S02]  /*3180*/  MUFU.TANH R194, R194 ;  /* 0x000000c200c27308 */ /* 0x000ea40000002400 */
[----:B------:R-:W2:Y:S04]  /*3190*/  SHFL.IDX PT, R229, R15, R200, 0x1f ;  /* 0x00001fc80fe57589 */ /* 0x000ea800000e0000 */
[----:B------:R-:W2:Y:S01]  /*31a0*/  SHFL.IDX PT, R227, R13, R117, 0x1f ;  /* 0x00001f750de37589 */ /* 0x000ea200000e0000 */
[----:B---3--:R-:W-:Y:S01]  /*31b0*/  FMUL.FTZ R195, R104, R195 ;  /* 0x000000c368c37220 */ /* 0x008fe20000410000 */
[----:B-1----:R-:W-:Y:S01]  /*31c0*/  FADD.FTZ R29, R29, -R232 ;  /* 0x800000e81d1d7221 */ /* 0x002fe20000010000 */
[----:B------:R-:W-:Y:S01]  /*31d0*/  MUFU.EX2 R26, R26 ;  /* 0x0000001a001a7308 */ /* 0x000fe20000000800 */
[----:B------:R-:W1:Y:S04]  /*31e0*/  SHFL.IDX PT, R234, R190, R193, 0x1f ;  /* 0x00001fc1beea7589 */ /* 0x000e6800000e0000 */
[----:B------:R-:W-:Y:S03]  /*31f0*/  LDS R11, [R11+0x380] ;  /* 0x000380000b0b7984 */ /* 0x000fe60000000800 */
[----:B------:R-:W-:Y:S01]  /*3200*/  MUFU.EX2 R209, R209 ;  /* 0x000000d100d17308 */ /* 0x000fe20000000800 */
[--C-:B----4-:R-:W-:Y:S01]  /*3210*/  FFMA.FTZ R198, R198, UR4, -R228.reuse ;  /* 0x00000004c6c67c23 */ /* 0x110fe200080108e4 */
[----:B------:R-:W-:-:S02]  /*3220*/  FFMA.FTZ R219, R219, UR4, -R228 ;  /* 0x00000004dbdb7c23 */ /* 0x000fc400080108e4 */
[----:B------:R-:W3:Y:S01]  /*3230*/  SHFL.IDX PT, R228, R14, R117, 0x1f ;  /* 0x00001f750ee47589 */ /* 0x000ee200000e0000 */
[--C-:B-----5:R-:W-:Y:S01]  /*3240*/  FFMA.FTZ R119, R197, UR4, -R24.reuse ;  /* 0x00000004c5777c23 */ /* 0x120fe20008010818 */
[----:B------:R-:W-:Y:S01]  /*3250*/  FFMA.FTZ R224, R224, UR4, -R24 ;  /* 0x00000004e0e07c23 */ /* 0x000fe20008010818 */
[----:B------:R-:W-:Y:S01]  /*3260*/  VIADD R197, R9, 0x14 ;  /* 0x0000001409c57836 */ /* 0x000fe20000000000 */
[----:B------:R4:W-:Y:S01]  /*3270*/  MUFU.EX2 R24, R198 ;  /* 0x000000c600187308 */ /* 0x0009e20000000800 */
[--C-:B--2---:R-:W-:Y:S01]  /*3280*/  FFMA.FTZ R92, R92, UR4, -R229.reuse ;  /* 0x000000045c5c7c23 */ /* 0x104fe200080108e5 */
[----:B------:R-:W-:Y:S01]  /*3290*/  FFMA.FTZ R207, R207, UR4, -R229 ;  /* 0x00000004cfcf7c23 */ /* 0x000fe200080108e5 */
[--C-:B------:R-:W-:Y:S01]  /*32a0*/  FFMA.FTZ R229, R206, UR4, -R225.reuse ;  /* 0x00000004cee57c23 */ /* 0x100fe200080108e1 */
[----:B------:R-:W2:Y:S01]  /*32b0*/  SHFL.IDX PT, R231, R15, R197, 0x1f ;  /* 0x00001fc50fe77589 */ /* 0x000ea200000e0000 */
[----:B------:R-:W-:Y:S01]  /*32c0*/  FFMA.FTZ R206, R222, UR4, -R225 ;  /* 0x00000004dece7c23 */ /* 0x000fe200080108e1 */
[--C-:B------:R-:W-:Y:S01]  /*32d0*/  FFMA.FTZ R103, R103, UR4, -R227.reuse ;  /* 0x0000000467677c23 */ /* 0x100fe200080108e3 */
[----:B------:R-:W-:Y:S01]  /*32e0*/  FFMA.FTZ R215, R215, UR4, -R227 ;  /* 0x00000004d7d77c23 */ /* 0x000fe200080108e3 */
[----:B------:R-:W5:Y:S01]  /*32f0*/  SHFL.IDX PT, R225, R14, R197, 0x1f ;  /* 0x00001fc50ee17589 */ /* 0x000f6200000e0000 */
[----:B----4-:R-:W-:-:S02]  /*3300*/  VIADD R198, R9, 0x18 ;  /* 0x0000001809c67836 */ /* 0x010fc40000000000 */
[----:B------:R-:W-:Y:S01]  /*3310*/  FMUL.FTZ R195, R19, R195 ;  /* 0x000000c313c37220 */ /* 0x000fe20000410000 */
[----:B------:R-:W-:Y:S01]  /*3320*/  FADD.FTZ R232, R31, -R232 ;  /* 0x800000e81fe87221 */ /* 0x000fe20000010000 */
[----:B-1----:R-:W-:Y:S01]  /*3330*/  FADD.FTZ R27, R27, -R234 ;  /* 0x800000ea1b1b7221 */ /* 0x002fe20000010000 */
[----:B------:R-:W-:Y:S01]  /*3340*/  FADD.FTZ R34, R34, -R233 ;  /* 0x800000e922227221 */ /* 0x000fe20000010000 */
[----:B------:R-:W1:Y:S01]  /*3350*/  SHFL.IDX PT, R226, R15, R198, 0x1f ;  /* 0x00001fc60fe27589 */ /* 0x000e6200000e0000 */
[----:B------:R-:W-:Y:S01]  /*3360*/  FFMA.FTZ R76, -R76, R76, 1 ;  /* 0x3f8000004c4c7423 */ /* 0x000fe2000001014c */
[----:B------:R-:W4:Y:S02]  /*3370*/  MUFU.EX2 R94, R94 ;  /* 0x0000005e005e7308 */ /* 0x000f240000000800 */
[----:B------:R-:W4:Y:S01]  /*3380*/  SHFL.IDX PT, R15, R14, R193, 0x1f ;  /* 0x00001fc10e0f7589 */ /* 0x000f2200000e0000 */
[----:B---3--:R-:W-:-:S03]  /*3390*/  FFMA.FTZ R204, R204, UR4, -R228 ;  /* 0x00000004cccc7c23 */ /* 0x008fc600080108e4 */
[----:B------:R-:W-:Y:S01]  /*33a0*/  SHFL.IDX PT, R227, R13, R198, 0x1f ;  /* 0x00001fc60de37589 */ /* 0x000fe200000e0000 */
[----:B------:R-:W-:Y:S01]  /*33b0*/  FADD.FTZ R32, R32, -R233 ;  /* 0x800000e920207221 */ /* 0x000fe20000010000 */
[----:B------:R-:W-:Y:S01]  /*33c0*/  FFMA.FTZ R77, -R77, R77, 1 ;  /* 0x3f8000004d4d7423 */ /* 0x000fe2000001014d */
[----:B------:R-:W-:Y:S01]  /*33d0*/  FFMA.FTZ R80, -R80, R80, 1 ;  /* 0x3f80000050507423 */ /* 0x000fe20000010150 */
[----:B------:R-:W-:Y:S01]  /*33e0*/  MUFU.EX2 R97, R97 ;  /* 0x0000006100617308 */ /* 0x000fe20000000800 */
[--C-:B--2---:R-:W-:Y:S01]  /*33f0*/  FFMA.FTZ R93, R93, UR4, -R231.reuse ;  /* 0x000000045d5d7c23 */ /* 0x104fe200080108e7 */
[----:B------:R-:W-:Y:S01]  /*3400*/  FFMA.FTZ R208, R208, UR4, -R231 ;  /* 0x00000004d0d07c23 */ /* 0x000fe200080108e7 */
[----:B------:R-:W-:Y:S01]  /*3410*/  FFMA.FTZ R231, R96, UR4, -R228 ;  /* 0x0000000460e77c23 */ /* 0x000fe200080108e4 */
[--C-:B-----5:R-:W-:Y:S01]  /*3420*/  FFMA.FTZ R99, R99, UR4, -R225.reuse ;  /* 0x0000000463637c23 */ /* 0x120fe200080108e1 */
[----:B------:R-:W-:Y:S01]  /*3430*/  FFMA.FTZ R217, R217, UR4, -R225 ;  /* 0x00000004d9d97c23 */ /* 0x000fe200080108e1 */
[----:B------:R-:W2:Y:S02]  /*3440*/  SHFL.IDX PT, R228, R13, R193, 0x1f ;  /* 0x00001fc10de47589 */ /* 0x000ea400000e0000 */
[----:B------:R-:W3:Y:S01]  /*3450*/  MUFU.EX2 R19, R224 ;  /* 0x000000e000137308 */ /* 0x000ee20000000800 */
[--C-:B-1----:R-:W-:Y:S01]  /*3460*/  FFMA.FTZ R95, R95, UR4, -R226.reuse ;  /* 0x000000045f5f7c23 */ /* 0x102fe200080108e2 */
[----:B------:R-:W-:Y:S01]  /*3470*/  FFMA.FTZ R205, R205, UR4, -R226 ;  /* 0x00000004cdcd7c23 */ /* 0x000fe200080108e2 */
[----:B------:R-:W1:Y:S01]  /*3480*/  SHFL.IDX PT, R225, R13, R199, 0x1f ;  /* 0x00001fc70de17589 */ /* 0x000e6200000e0000 */
[--C-:B----4-:R-:W-:Y:S01]  /*3490*/  FFMA.FTZ R222, R98, UR4, -R15.reuse ;  /* 0x0000000462de7c23 */ /* 0x110fe2000801080f */
[----:B------:R-:W-:-:S02]  /*34a0*/  FFMA.FTZ R203, R203, UR4, -R15 ;  /* 0x00000004cbcb7c23 */ /* 0x000fc4000801080f */
[----:B------:R-:W4:Y:S01]  /*34b0*/  SHFL.IDX PT, R226, R14, R199, 0x1f ;  /* 0x00001fc70ee27589 */ /* 0x000f2200000e0000 */
[----:B------:R5:W-:Y:S03]  /*34c0*/  MUFU.EX2 R15, R229 ;  /* 0x000000e5000f7308 */ /* 0x000be60000000800 */
[----:B------:R-:W3:Y:S05]  /*34d0*/  SHFL.IDX PT, R98, R14, R198, 0x1f ;  /* 0x00001fc60e627589 */ /* 0x000eea00000e0000 */
[----:B------:R1:W-:Y:S01]  /*34e0*/  MUFU.EX2 R96, R222 ;  /* 0x000000de00607308 */ /* 0x0003e20000000800 */
[----:B-----5:R5:W3:Y:S01]  /*34f0*/  SHFL.IDX PT, R229, R14, R200, 0x1f ;  /* 0x00001fc80ee57589 */ /* 0x020ae200000e0000 */
[--C-:B--2---:R-:W-:Y:S01]  /*3500*/  FFMA.FTZ R102, R102, UR4, -R228.reuse ;  /* 0x0000000466667c23 */ /* 0x104fe200080108e4 */
[----:B------:R-:W-:Y:S01]  /*3510*/  FFMA.FTZ R216, R216, UR4, -R228 ;  /* 0x00000004d8d87c23 */ /* 0x000fe200080108e4 */
[----:B------:R-:W-:-:S04]  /*3520*/  FSEL R228, R192, -INF , !P1 ;  /* 0xff800000c0e47808 */ /* 0x000fc80004800000 */
[----:B------:R-:W2:Y:S01]  /*3530*/  MUFU.EX2 R31, R219 ;  /* 0x000000db001f7308 */ /* 0x000ea20000000800 */
[----:B-1----:R-:W1:Y:S01]  /*3540*/  SHFL.IDX PT, R222, R13, R9, 0x1f ;  /* 0x00001f090dde7589 */ /* 0x002e6200000e0000 */
[--C-:B------:R-:W-:Y:S01]  /*3550*/  FFMA.FTZ R220, R220, UR4, -R225.reuse ;  /* 0x00000004dcdc7c23 */ /* 0x100fe200080108e1 */
[----:B------:R-:W-:Y:S01]  /*3560*/  FFMA.FTZ R212, R212, UR4, -R225 ;  /* 0x00000004d4d47c23 */ /* 0x000fe200080108e1 */
[----:B------:R-:W-:Y:S01]  /*3570*/  FSEL R225, R115, -INF , !P6 ;  /* 0xff80000073e17808 */ /* 0x000fe20007000000 */
[----:B------:R-:W-:Y:S01]  /*3580*/  FFMA.FTZ R228, R228, UR4, -R227 ;  /* 0x00000004e4e47c23 */ /* 0x000fe200080108e3 */
[--C-:B----4-:R-:W-:Y:S01]  /*3590*/  FFMA.FTZ R230, R230, UR4, -R226.reuse ;  /* 0x00000004e6e67c23 */ /* 0x110fe200080108e2 */
[----:B------:R-:W-:Y:S01]  /*35a0*/  FFMA.FTZ R218, R218, UR4, -R226 ;  /* 0x00000004dada7c23 */ /* 0x000fe200080108e2 */
[----:B-----5:R4:W-:Y:S01]  /*35b0*/  MUFU.EX2 R14, R231 ;  /* 0x000000e7000e7308 */ /* 0x0209e20000000800 */
[----:B------:R-:W5:Y:S01]  /*35c0*/  SHFL.IDX PT, R226, R13, R118, 0x1f ;  /* 0x00001f760de27589 */ /* 0x000f6200000e0000 */
[--C-:B---3--:R-:W-:Y:S01]  /*35d0*/  FFMA.FTZ R100, R100, UR4, -R98.reuse ;  /* 0x0000000464647c23 */ /* 0x108fe20008010862 */
[----:B------:R-:W-:Y:S01]  /*35e0*/  FFMA.FTZ R213, R213, UR4, -R98 ;  /* 0x00000004d5d57c23 */ /* 0x000fe20008010862 */
[--C-:B------:R-:W-:Y:S01]  /*35f0*/  FFMA.FTZ R223, R223, UR4, -R229.reuse ;  /* 0x00000004dfdf7c23 */ /* 0x100fe200080108e5 */
[----:B------:R-:W-:Y:S01]  /*3600*/  FFMA.FTZ R211, R211, UR4, -R229 ;  /* 0x00000004d3d37c23 */ /* 0x000fe200080108e5 */
[----:B------:R-:W-:-:S02]  /*3610*/  FSEL R229, R201, -INF , !P4 ;  /* 0xff800000c9e57808 */ /* 0x000fc40006000000 */
[----:B------:R3:W-:Y:S01]  /*3620*/  MUFU.EX2 R98, R230 ;  /* 0x000000e600627308 */ /* 0x0007e20000000800 */
[----:B----4-:R-:W4:Y:S01]  /*3630*/  SHFL.IDX PT, R231, R190, R117, 0x1f ;  /* 0x00001f75bee77589 */ /* 0x010f2200000e0000 */
[--C-:B-1----:R-:W-:Y:S01]  /*3640*/  FFMA.FTZ R101, R101, UR4, -R222.reuse ;  /* 0x0000000465657c23 */ /* 0x102fe200080108de */
[----:B------:R-:W-:Y:S02]  /*3650*/  FFMA.FTZ R214, R214, UR4, -R222 ;  /* 0x00000004d6d67c23 */ /* 0x000fe400080108de */
[----:B------:R-:W1:Y:S01]  /*3660*/  SHFL.IDX PT, R222, R13, R197, 0x1f ;  /* 0x00001fc50dde7589 */ /* 0x000e6200000e0000 */
[----:B------:R-:W-:Y:S02]  /*3670*/  FFMA.FTZ R219, -R18, R18, 1 ;  /* 0x3f80000012db7423 */ /* 0x000fe40000010112 */
[----:B------:R-:W-:Y:S01]  /*3680*/  MUFU.EX2 R93, R93 ;  /* 0x0000005d005d7308 */ /* 0x000fe20000000800 */
[----:B---3--:R-:W-:Y:S01]  /*3690*/  SHFL.IDX PT, R230, R190, R197, 0x1f ;  /* 0x00001fc5bee67589 */ /* 0x008fe200000e0000 */
[--C-:B-----5:R-:W-:Y:S01]  /*36a0*/  FFMA.FTZ R235, R235, UR4, -R226.reuse ;  /* 0x00000004ebeb7c23 */ /* 0x120fe200080108e2 */
[----:B------:R-:W-:-:S02]  /*36b0*/  FFMA.FTZ R210, R210, UR4, -R226 ;  /* 0x00000004d2d27c23 */ /* 0x000fc400080108e2 */
[----:B------:R3:W5:Y:S03]  /*36c0*/  SHFL.IDX PT, R226, R13, R200, 0x1f ;  /* 0x00001fc80de27589 */ /* 0x00076600000e0000 */
[----:B------:R2:W-:Y:S01]  /*36d0*/  MUFU.EX2 R12, R235 ;  /* 0x000000eb000c7308 */ /* 0x0005e20000000800 */
[--C-:B----4-:R-:W-:Y:S01]  /*36e0*/  FADD.FTZ R28, R28, -R231.reuse ;  /* 0x800000e71c1c7221 */ /* 0x110fe20000010000 */
[----:B------:R-:W-:Y:S01]  /*36f0*/  FADD.FTZ R30, R30, -R231 ;  /* 0x800000e71e1e7221 */ /* 0x000fe20000010000 */
[----:B--2---:R-:W2:Y:S05]  /*3700*/  LDL R235, [R1+0x1c] ;  /* 0x00001c0001eb7983 */ /* 0x004eaa0000100800 */
[----:B---3--:R3:W-:Y:S08]  /*3710*/  MUFU.EX2 R13, R223 ;  /* 0x000000df000d7308 */ /* 0x0087f00000000800 */
[----:B------:R-:W-:Y:S01]  /*3720*/  MUFU.EX2 R208, R208 ;  /* 0x000000d000d07308 */ /* 0x000fe20000000800 */
[----:B---3--:R-:W-:-:S05]  /*3730*/  FSEL R223, R191, -INF , !P5 ;  /* 0xff800000bfdf7808 */ /* 0x008fca0006800000 */
[--C-:B-1----:R-:W-:Y:S01]  /*3740*/  FFMA.FTZ R223, R223, UR4, -R222.reuse ;  /* 0x00000004dfdf7c23 */ /* 0x102fe200080108de */
[----:B------:R-:W-:Y:S01]  /*3750*/  FFMA.FTZ R222, R225, UR4, -R222 ;  /* 0x00000004e1de7c23 */ /* 0x000fe200080108de */
[----:B------:R-:W-:Y:S01]  /*3760*/  FSEL R225, R196, -INF , !P2 ;  /* 0xff800000c4e17808 */ /* 0x000fe20005000000 */
[----:B------:R-:W-:Y:S04]  /*3770*/  MUFU.EX2 R95, R95 ;  /* 0x0000005f005f7308 */ /* 0x000fe80000000800 */
[----:B------:R-:W-:Y:S01]  /*3780*/  FFMA.FTZ R227, R225, UR4, -R227 ;  /* 0x00000004e1e37c23 */ /* 0x000fe200080108e3 */
[----:B------:R-:W-:-:S03]  /*3790*/  FSEL R225, R194, -INF , !P3 ;  /* 0xff800000c2e17808 */ /* 0x000fc60005800000 */
[----:B------:R-:W-:Y:S02]  /*37a0*/  MUFU.EX2 R207, R207 ;  /* 0x000000cf00cf7308 */ /* 0x000fe40000000800 */
[--C-:B-----5:R-:W-:Y:S01]  /*37b0*/  FFMA.FTZ R225, R225, UR4, -R226.reuse ;  /* 0x00000004e1e17c23 */ /* 0x120fe200080108e2 */
[----:B------:R-:W-:Y:S02]  /*37c0*/  FFMA.FTZ R226, R229, UR4, -R226 ;  /* 0x00000004e5e27c23 */ /* 0x000fe400080108e2 */
[----:B------:R-:W-:Y:S01]  /*37d0*/  SHFL.IDX PT, R229, R190, R198, 0x1f ;  /* 0x00001fc6bee57589 */ /* 0x000fe200000e0000 */
[----:B------:R-:W-:Y:S02]  /*37e0*/  FMUL.FTZ R32, R94, R32 ;  /* 0x000000205e207220 */ /* 0x000fe40000410000 */
[----:B------:R-:W-:Y:S01]  /*37f0*/  MUFU.EX2 R204, R204 ;  /* 0x000000cc00cc7308 */ /* 0x000fe20000000800 */
[----:B------:R-:W1:Y:S07]  /*3800*/  SHFL.IDX PT, R190, R190, R200, 0x1f ;  /* 0x00001fc8bebe7589 */ /* 0x000e6e00000e0000 */
[----:B------:R-:W3:Y:S08]  /*3810*/  MUFU.EX2 R18, R221 ;  /* 0x000000dd00127308 */ /* 0x000ef00000000800 */
        /* <DEDUP_REMOVED lines=14> */
[----:B------:R-:W-:Y:S02]  /*3900*/  FMUL.FTZ R28, R26, R29 ;  /* 0x0000001d1a1c7220 */ /* 0x000fe40000410000 */
[----:B------:R-:W-:Y:S01]  /*3910*/  MUFU.EX2 R203, R203 ;  /* 0x000000cb00cb7308 */ /* 0x000fe20000000800 */
[----:B------:R-:W-:Y:S01]  /*3920*/  FMUL.FTZ R22, R22, R23 ;  /* 0x0000001716167220 */ /* 0x000fe20000410000 */
[----:B------:R-:W-:Y:S01]  /*3930*/  FMUL.FTZ R23, R27, R28 ;  /* 0x0000001c1b177220 */ /* 0x000fe20000410000 */
[----:B---3--:R-:W-:Y:S01]  /*3940*/  FMUL.FTZ R27, R18, R232 ;  /* 0x000000e8121b7220 */ /* 0x008fe20000410000 */
[----:B------:R-:W-:-:S04]  /*3950*/  FFMA.FTZ R30, -R72, R72, 1 ;  /* 0x3f800000481e7423 */ /* 0x000fc80000010148 */
[----:B------:R-:W-:Y:S01]  /*3960*/  FMUL.FTZ R30, R30, R27 ;  /* 0x0000001b1e1e7220 */ /* 0x000fe20000410000 */
[----:B------:R-:W-:Y:S08]  /*3970*/  MUFU.EX2 R218, R218 ;  /* 0x000000da00da7308 */ /* 0x000ff00000000800 */
        /* <DEDUP_REMOVED lines=9> */
[----:B------:R-:W3:Y:S01]  /*3a10*/  MUFU.EX2 R202, R202 ;  /* 0x000000ca00ca7308 */ /* 0x000ee20000000800 */
[----:B------:R-:W-:-:S02]  /*3a20*/  FMUL.FTZ R34, R34, R33 ;  /* 0x0000002122227220 */ /* 0x000fc40000410000 */
[----:B------:R-:W-:Y:S01]  /*3a30*/  FMUL.FTZ R33, R76, R35 ;  /* 0x000000234c217220 */ /* 0x000fe20000410000 */
[----:B------:R-:W-:Y:S01]  /*3a40*/  FFMA.FTZ R35, -R79, R79, 1 ;  /* 0x3f8000004f237423 */ /* 0x000fe2000001014f */
[----:B-1----:R-:W-:Y:S01]  /*3a50*/  FMUL.FTZ R38, R27, R38 ;  /* 0x000000261b267220 */ /* 0x002fe20000410000 */
[----:B------:R-:W1:Y:S01]  /*3a60*/  SHFL.IDX PT, R28, R11, R9, 0x1f ;  /* 0x00001f090b1c7589 */ /* 0x000e6200000e0000 */
[----:B------:R-:W-:Y:S01]  /*3a70*/  FFMA.FTZ R184, -R184, R184, 1 ;  /* 0x3f800000b8b87423 */ /* 0x000fe200000101b8 */
[----:B------:R-:W-:Y:S01]  /*3a80*/  FFMA.FTZ R89, -R89, R89, 1 ;  /* 0x3f80000059597423 */ /* 0x000fe20000010159 */
[----:B------:R-:W-:Y:S01]  /*3a90*/  FMUL.FTZ R35, R35, R38 ;  /* 0x0000002623237220 */ /* 0x000fe20000410000 */
[----:B------:R-:W-:Y:S01]  /*3aa0*/  SHFL.IDX PT, R74, R11, R199, 0x1f ;  /* 0x00001fc70b4a7589 */ /* 0x000fe200000e0000 */
[----:B------:R-:W4:Y:S03]  /*3ab0*/  MUFU.EX2 R100, R100 ;  /* 0x0000006400647308 */ /* 0x000f260000000800 */
[----:B------:R-:W5:Y:S01]  /*3ac0*/  SHFL.IDX PT, R38, R11, R118, 0x1f ;  /* 0x00001f760b267589 */ /* 0x000f6200000e0000 */
[----:B------:R-:W-:Y:S01]  /*3ad0*/  FADD.FTZ R36, R36, -R229 ;  /* 0x800000e524247221 */ /* 0x000fe20000010000 */
[----:B------:R-:W-:Y:S01]  /*3ae0*/  FMUL.FTZ R29, R29, R32 ;  /* 0x000000201d1d7220 */ /* 0x000fe20000410000 */
[----:B------:R-:W-:-:S02]  /*3af0*/  FFMA.FTZ R32, -R75, R75, 1 ;  /* 0x3f8000004b207423 */ /* 0x000fc4000001014b */
[----:B------:R-:W-:Y:S01]  /*3b00*/  FMUL.FTZ R36, R95, R36 ;  /* 0x000000245f247220 */ /* 0x000fe20000410000 */
[----:B------:R-:W-:Y:S01]  /*3b10*/  FMUL.FTZ R39, R207, R39 ;  /* 0x00000027cf277220 */ /* 0x000fe20000410000 */
[----:B------:R-:W-:Y:S01]  /*3b20*/  FMUL.FTZ R32, R32, R73 ;  /* 0x0000004920207220 */ /* 0x000fe20000410000 */
[----:B------:R-:W3:Y:S01]  /*3b30*/  SHFL.IDX PT, R72, R11, R193, 0x1f ;  /* 0x00001fc10b487589 */ /* 0x000ee200000e0000 */
[----:B------:R-:W-:Y:S01]  /*3b40*/  FMUL.FTZ R36, R77, R36 ;  /* 0x000000244d247220 */ /* 0x000fe20000410000 */
[----:B------:R-:W4:Y:S02]  /*3b50*/  MUFU.EX2 R213, R213 ;  /* 0x000000d500d57308 */ /* 0x000f240000000800 */
[----:B------:R-:W4:Y:S04]  /*3b60*/  SHFL.IDX PT, R73, R11, R117, 0x1f ;  /* 0x00001f750b497589 */ /* 0x000f2800000e0000 */
[----:B------:R-:W4:Y:S01]  /*3b70*/  SHFL.IDX PT, R75, R11, R197, 0x1f ;  /* 0x00001fc50b4b7589 */ /* 0x000f2200000e0000 */
[--C-:B-1----:R-:W-:Y:S01]  /*3b80*/  FADD.FTZ R40, R40, -R28.reuse ;  /* 0x8000001c28287221 */ /* 0x102fe20000010000 */
[----:B------:R-:W1:Y:S02]  /*3b90*/  MUFU.EX2 R92, R92 ;  /* 0x0000005c005c7308 */ /* 0x000e640000000800 */
[----:B------:R-:W1:Y:S04]  /*3ba0*/  SHFL.IDX PT, R76, R11, R198, 0x1f ;  /* 0x00001fc60b4c7589 */ /* 0x000e6800000e0000 */
[----:B------:R5:W-:Y:S01]  /*3bb0*/  SHFL.IDX PT, R77, R11, R200, 0x1f ;  /* 0x00001fc80b4d7589 */ /* 0x000be200000e0000 */
[----:B------:R-:W-:Y:S01]  /*3bc0*/  FFMA.FTZ R90, -R90, R90, 1 ;  /* 0x3f8000005a5a7423 */ /* 0x000fe2000001015a */
[----:B------:R-:W-:Y:S01]  /*3bd0*/  MUFU.EX2 R101, R101 ;  /* 0x0000006500657308 */ /* 0x000fe20000000800 */
[----:B-----5:R-:W-:Y:S01]  /*3be0*/  FMUL.FTZ R11, R80, R39 ;  /* 0x00000027500b7220 */ /* 0x020fe20000410000 */
[----:B------:R-:W-:Y:S01]  /*3bf0*/  FADD.FTZ R39, R42, -R28 ;  /* 0x8000001c2a277221 */ /* 0x000fe20000010000 */
[----:B------:R-:W-:Y:S01]  /*3c00*/  FADD.FTZ R28, R45, -R38 ;  /* 0x800000262d1c7221 */ /* 0x000fe20000010000 */
[----:B------:R-:W-:Y:S01]  /*3c10*/  FADD.FTZ R45, R48, -R74 ;  /* 0x8000004a302d7221 */ /* 0x000fe20000010000 */
[----:B------:R-:W-:Y:S01]  /*3c20*/  FFMA.FTZ R91, -R91, R91, 1 ;  /* 0x3f8000005b5b7423 */ /* 0x000fe2000001015b */
[----:B------:R5:W5:Y:S01]  /*3c30*/  LDS R48, [R10+0x380] ;  /* 0x000380000a307984 */ /* 0x000b620000000800 */
[--C-:B---3--:R-:W-:Y:S01]  /*3c40*/  FADD.FTZ R41, R41, -R72.reuse ;  /* 0x8000004829297221 */ /* 0x108fe20000010000 */
[----:B------:R-:W-:Y:S01]  /*3c50*/  FADD.FTZ R72, R43, -R72 ;  /* 0x800000482b487221 */ /* 0x000fe20000010000 */
[--C-:B----4-:R-:W-:Y:S01]  /*3c60*/  FADD.FTZ R43, R44, -R73.reuse ;  /* 0x800000492c2b7221 */ /* 0x110fe20000010000 */
[----:B------:R-:W-:Y:S01]  /*3c70*/  FADD.FTZ R73, R46, -R73 ;  /* 0x800000492e497221 */ /* 0x000fe20000010000 */
[----:B------:R-:W-:Y:S01]  /*3c80*/  FADD.FTZ R79, R50, -R74 ;  /* 0x8000004a324f7221 */ /* 0x000fe20000010000 */
[----:B------:R-:W-:Y:S01]  /*3c90*/  FFMA.FTZ R50, -R87, R87, 1 ;  /* 0x3f80000057327423 */ /* 0x000fe20000010157 */
[----:B------:R-:W-:Y:S01]  /*3ca0*/  FADD.FTZ R47, R47, -R38 ;  /* 0x800000262f2f7221 */ /* 0x000fe20000010000 */
[----:B------:R-:W-:Y:S01]  /*3cb0*/  FMUL.FTZ R73, R204, R73 ;  /* 0x00000049cc497220 */ /* 0x000fe20000410000 */
[--C-:B------:R-:W-:Y:S01]  /*3cc0*/  FADD.FTZ R42, R51, -R75.reuse ;  /* 0x8000004b332a7221 */ /* 0x100fe20000010000 */
[----:B------:R-:W-:Y:S01]  /*3cd0*/  FADD.FTZ R38, R49, -R75 ;  /* 0x8000004b31267221 */ /* 0x000fe20000010000 */
[--C-:B-1----:R-:W-:Y:S01]  /*3ce0*/  FADD.FTZ R49, R52, -R76.reuse ;  /* 0x8000004c34317221 */ /* 0x102fe20000010000 */
[----:B-----5:R-:W-:Y:S01]  /*3cf0*/  FMUL.FTZ R10, R14, R43 ;  /* 0x0000002b0e0a7220 */ /* 0x020fe20000410000 */
[----:B------:R-:W-:Y:S01]  /*3d00*/  FFMA.FTZ R52, -R86, R86, 1 ;  /* 0x3f80000056347423 */ /* 0x000fe20000010156 */
[----:B------:R-:W-:Y:S01]  /*3d10*/  FMUL.FTZ R43, R97, R28 ;  /* 0x0000001c612b7220 */ /* 0x000fe20000410000 */
[----:B------:R-:W-:Y:S01]  /*3d20*/  FMUL.FTZ R50, R50, R73 ;  /* 0x0000004932327220 */ /* 0x000fe20000410000 */
[----:B------:R-:W-:Y:S01]  /*3d30*/  FMUL.FTZ R73, R217, R42 ;  /* 0x0000002ad9497220 */ /* 0x000fe20000410000 */
        /* <DEDUP_REMOVED lines=8> */
[----:B------:R-:W-:Y:S01]  /*3dc0*/  MUFU.EX2 R102, R102 ;  /* 0x0000006600667308 */ /* 0x000fe20000000800 */
[----:B------:R-:W-:Y:S01]  /*3dd0*/  FMUL.FTZ R46, R46, R51 ;  /* 0x000000332e2e7220 */ /* 0x000fe20000410000 */
[----:B------:R-:W-:Y:S01]  /*3de0*/  FFMA.FTZ R51, -R85, R85, 1 ;  /* 0x3f80000055337423 */ /* 0x000fe20000010155 */
[----:B------:R-:W-:Y:S01]  /*3df0*/  FMUL.FTZ R28, R98, R45 ;  /* 0x0000002d621c7220 */ /* 0x000fe20000410000 */
[----:B------:R-:W-:Y:S01]  /*3e00*/  FMUL.FTZ R72, R218, R79 ;  /* 0x0000004fda487220 */ /* 0x000fe20000410000 */
[----:B------:R-:W-:-:S03]  /*3e10*/  FFMA.FTZ R185, -R185, R185, 1 ;  /* 0x3f800000b9b97423 */ /* 0x000fc600000101b9 */
[----:B------:R-:W-:Y:S01]  /*3e20*/  MUFU.EX2 R119, R119 ;  /* 0x0000007700777308 */ /* 0x000fe20000000800 */
[----:B------:R-:W1:Y:S07]  /*3e30*/  SHFL.IDX PT, R76, R48, R193, 0x1f ;  /* 0x00001fc1304c7589 */ /* 0x000e6e00000e0000 */
[----:B------:R-:W-:Y:S01]  /*3e40*/  MUFU.EX2 R103, R103 ;  /* 0x0000006700677308 */ /* 0x000fe20000000800 */
[----:B------:R-:W3:Y:S01]  /*3e50*/  SHFL.IDX PT, R73, R48, R198, 0x1f ;  /* 0x00001fc630497589 */ /* 0x000ee200000e0000 */
[----:B------:R-:W-:Y:S01]  /*3e60*/  FMUL.FTZ R51, R51, R10 ;  /* 0x0000000a33337220 */ /* 0x000fe20000410000 */
[----:B------:R-:W-:-:S02]  /*3e70*/  FMUL.FTZ R10, R202, R47 ;  /* 0x0000002fca0a7220 */ /* 0x000fc40000410000 */
[----:B------:R-:W4:Y:S01]  /*3e80*/  SHFL.IDX PT, R79, R48, R9, 0x1f ;  /* 0x00001f09304f7589 */ /* 0x000f2200000e0000 */
[----:B------:R-:W-:Y:S01]  /*3e90*/  FMUL.FTZ R47, R89, R28 ;  /* 0x0000001c592f7220 */ /* 0x000fe20000410000 */
[----:B------:R-:W-:Y:S02]  /*3ea0*/  FADD.FTZ R44, R53, -R77 ;  /* 0x8000004d352c7221 */ /* 0x000fe40000010000 */
[----:B------:R-:W5:Y:S01]  /*3eb0*/  SHFL.IDX PT, R118, R48, R118, 0x1f ;  /* 0x00001f7630767589 */ /* 0x000f6200000e0000 */
[----:B------:R-:W-:-:S03]  /*3ec0*/  FFMA.FTZ R53, -R88, R88, 1 ;  /* 0x3f80000058357423 */ /* 0x000fc60000010158 */
[----:B------:R-:W5:Y:S04]  /*3ed0*/  SHFL.IDX PT, R199, R48, R199, 0x1f ;  /* 0x00001fc730c77589 */ /* 0x000f6800000e0000 */
[----:B------:R-:W5:Y:S04]  /*3ee0*/  SHFL.IDX PT, R28, R48, R197, 0x1f ;  /* 0x00001fc5301c7589 */ /* 0x000f6800000e0000 */
[----:B------:R-:W5:Y:S01]  /*3ef0*/  SHFL.IDX PT, R117, R48, R117, 0x1f ;  /* 0x00001f7530757589 */ /* 0x000f6200000e0000 */
[----:B------:R-:W-:Y:S02]  /*3f00*/  FMUL.FTZ R53, R53, R10 ;  /* 0x0000000a35357220 */ /* 0x000fe40000410000 */
[----:B------:R-:W5:Y:S01]  /*3f10*/  MUFU.EX2 R10, R211 ;  /* 0x000000d3000a7308 */ /* 0x000f620000000800 */
[----:B------:R5:W2:Y:S01]  /*3f20*/  SHFL.IDX PT, R200, R48, R200, 0x1f ;  /* 0x00001fc830c87589 */ /* 0x000aa200000e0000 */
[--C-:B-1----:R-:W-:Y:S01]  /*3f30*/  FADD.FTZ R81, R57, -R76.reuse ;  /* 0x8000004c39517221 */ /* 0x102fe20000010000 */
[----:B------:R-:W-:Y:S01]  /*3f40*/  FMUL.FTZ R42, R90, R43 ;  /* 0x0000002b5a2a7220 */ /* 0x000fe20000410000 */
[----:B------:R-:W-:Y:S01]  /*3f50*/  FADD.FTZ R76, R59, -R76 ;  /* 0x8000004c3b4c7221 */ /* 0x000fe20000010000 */
[--C-:B---3--:R-:W-:Y:S01]  /*3f60*/  FADD.FTZ R59, R68, -R73.reuse ;  /* 0x80000049443b7221 */ /* 0x108fe20000010000 */
[----:B------:R-:W-:-:S02]  /*3f70*/  FADD.FTZ R70, R70, -R73 ;  /* 0x8000004946467221 */ /* 0x000fc40000010000 */
[----:B------:R-:W1:Y:S01]  /*3f80*/  MUFU.EX2 R220, R220 ;  /* 0x000000dc00dc7308 */ /* 0x000e620000000800 */
[----:B------:R-:W-:Y:S01]  /*3f90*/  FMUL.FTZ R45, R91, R72 ;  /* 0x000000485b2d7220 */ /* 0x000fe20000410000 */
[----:B------:R-:W-:-:S06]  /*3fa0*/  FMUL.FTZ R72, R100, R49 ;  /* 0x0000003164487220 */ /* 0x000fcc0000410000 */
[----:B------:R-:W3:Y:S01]  /*3fb0*/  MUFU.EX2 R43, R216 ;  /* 0x000000d8002b7308 */ /* 0x000ee20000000800 */
[----:B------:R-:W-:Y:S01]  /*3fc0*/  FFMA.FTZ R83, -R83, R83, 1 ;  /* 0x3f80000053537423 */ /* 0x000fe20000010153 */
[----:B------:R-:W-:-:S06]  /*3fd0*/  FMUL.FTZ R74, R213, R54 ;  /* 0x00000036d54a7220 */ /* 0x000fcc0000410000 */
[----:B------:R-:W3:Y:S01]  /*3fe0*/  MUFU.EX2 R73, R222 ;  /* 0x000000de00497308 */ /* 0x000ee20000000800 */
[----:B------:R-:W-:Y:S01]  /*3ff0*/  FADD.FTZ R55, R55, -R77 ;  /* 0x8000004d37377221 */ /* 0x000fe20000010000 */
[----:B------:R-:W-:Y:S01]  /*4000*/  FMUL.FTZ R54, R185, R72 ;  /* 0x00000048b9367220 */ /* 0x000fe20000410000 */
[----:B------:R-:W-:-:S05]  /*4010*/  FFMA.FTZ R78, -R78, R78, 1 ;  /* 0x3f8000004e4e7423 */ /* 0x000fca000001014e */
[----:B------:R-:W2:Y:S01]  /*4020*/  MUFU.EX2 R215, R215 ;  /* 0x000000d700d77308 */ /* 0x000ea20000000800 */
[----:B------:R-:W-:Y:S01]  /*4030*/  FMUL.FTZ R37, R92, R37 ;  /* 0x000000255c257220 */ /* 0x000fe20000410000 */
[----:B----4-:R-:W-:-:S06]  /*4040*/  FADD.FTZ R72, R56, -R79 ;  /* 0x8000004f38487221 */ /* 0x010fcc0000010000 */
[----:B------:R-:W4:Y:S01]  /*4050*/  MUFU.EX2 R227, R227 ;  /* 0x000000e300e37308 */ /* 0x000f220000000800 */
[----:B------:R-:W-:-:S07]  /*4060*/  FMUL.FTZ R40, R83, R40 ;  /* 0x0000002853287220 */ /* 0x000fce0000410000 */
[----:B------:R-:W4:Y:S01]  /*4070*/  MUFU.EX2 R214, R214 ;  /* 0x000000d600d67308 */ /* 0x000f220000000800 */
[----:B------:R-:W-:-:S07]  /*4080*/  FFMA.FTZ R186, -R186, R186, 1 ;  /* 0x3f800000baba7423 */ /* 0x000fce00000101ba */
[----:B------:R-:W4:Y:S01]  /*4090*/  MUFU.EX2 R210, R210 ;  /* 0x000000d200d27308 */ /* 0x000f220000000800 */
[----:B------:R-:W-:Y:S01]  /*40a0*/  FFMA.FTZ R188, -R188, R188, 1 ;  /* 0x3f800000bcbc7423 */ /* 0x000fe200000101bc */
[----:B------:R-:W-:-:S06]  /*40b0*/  FMUL.FTZ R75, R13, R44 ;  /* 0x0000002c0d4b7220 */ /* 0x000fcc0000410000 */
[----:B------:R-:W-:Y:S01]  /*40c0*/  MUFU.EX2 R223, R223 ;  /* 0x000000df00df7308 */ /* 0x000fe20000000800 */
[----:B-----5:R-:W-:Y:S01]  /*40d0*/  FMUL.FTZ R77, R10, R55 ;  /* 0x000000370a4d7220 */ /* 0x020fe20000410000 */
[----:B------:R-:W-:-:S06]  /*40e0*/  FADD.FTZ R83, R61, -R118 ;  /* 0x800000763d537221 */ /* 0x000fcc0000010000 */
[----:B------:R-:W-:Y:S01]  /*40f0*/  MUFU.EX2 R228, R228 ;  /* 0x000000e400e47308 */ /* 0x000fe20000000800 */
[----:B------:R-:W-:-:S07]  /*4100*/  FADD.FTZ R57, R64, -R199 ;  /* 0x800000c740397221 */ /* 0x000fce0000010000 */
[----:B------:R-:W-:Y:S01]  /*4110*/  MUFU.EX2 R225, R225 ;  /* 0x000000e100e17308 */ /* 0x000fe20000000800 */
[----:B------:R-:W-:-:S07]  /*4120*/  FMUL.FTZ R37, R78, R37 ;  /* 0x000000254e257220 */ /* 0x000fce0000410000 */
[----:B------:R-:W5:Y:S01]  /*4130*/  MUFU.EX2 R212, R212 ;  /* 0x000000d400d47308 */ /* 0x000f620000000800 */
[----:B------:R-:W-:-:S07]  /*4140*/  FFMA.FTZ R187, -R187, R187, 1 ;  /* 0x3f800000bbbb7423 */ /* 0x000fce00000101bb */
[----:B------:R-:W5:Y:S01]  /*4150*/  MUFU.EX2 R226, R226 ;  /* 0x000000e200e27308 */ /* 0x000f620000000800 */
[----:B------:R-:W-:Y:S01]  /*4160*/  FADD.FTZ R56, R65, -R28 ;  /* 0x8000001c41387221 */ /* 0x000fe20000010000 */
[----:B------:R-:W-:Y:S01]  /*4170*/  FFMA.FTZ R48, -R189, R189, 1 ;  /* 0x3f800000bd307423 */ /* 0x000fe200000101bd */
[----:B------:R-:W-:Y:S01]  /*4180*/  FMUL.FTZ R61, R101, R72 ;  /* 0x00000048653d7220 */ /* 0x000fe20000410000 */
[----:B------:R-:W-:Y:S01]  /*4190*/  FADD.FTZ R25, R25, -R234 ;  /* 0x800000ea19197221 */ /* 0x000fe20000010000 */
[--C-:B------:R-:W-:Y:S01]  /*41a0*/  FADD.FTZ R78, R60, -R117.reuse ;  /* 0x800000753c4e7221 */ /* 0x100fe20000010000 */
[----:B------:R-:W-:Y:S01]  /*41b0*/  FADD.FTZ R28, R67, -R28 ;  /* 0x8000001c431c7221 */ /* 0x000fe20000010000 */
[----:B------:R-:W-:Y:S01]  /*41c0*/  FMUL.FTZ R55, R186, R75 ;  /* 0x0000004bba377220 */ /* 0x000fe20000410000 */
[----:B------:R-:W-:Y:S01]  /*41d0*/  FMUL.FTZ R44, R188, R77 ;  /* 0x0000004dbc2c7220 */ /* 0x000fe20000410000 */
[----:B------:R-:W-:Y:S01]  /*41e0*/  FFMA.FTZ R112, -R112, R112, 1 ;  /* 0x3f80000070707423 */ /* 0x000fe20000010170 */
[----:B-1----:R-:W-:Y:S01]  /*41f0*/  FMUL.FTZ R57, R220, R57 ;  /* 0x00000039dc397220 */ /* 0x002fe20000410000 */
[----:B------:R-:W-:Y:S01]  /*4200*/  FMUL.FTZ R49, R187, R74 ;  /* 0x0000004abb317220 */ /* 0x000fe20000410000 */
[----:B------:R-:W-:Y:S01]  /*4210*/  FADD.FTZ R62, R62, -R117 ;  /* 0x800000753e3e7221 */ /* 0x000fe20000010000 */
[----:B------:R-:W-:Y:S01]  /*4220*/  FMUL.FTZ R48, R48, R61 ;  /* 0x0000003d30307220 */ /* 0x000fe20000410000 */
[----:B------:R-:W-:Y:S01]  /*4230*/  FFMA.FTZ R75, -R105, R105, 1 ;  /* 0x3f800000694b7423 */ /* 0x000fe20000010169 */
[----:B------:R-:W-:Y:S01]  /*4240*/  FFMA.FTZ R77, -R107, R107, 1 ;  /* 0x3f8000006b4d7423 */ /* 0x000fe2000001016b */
[----:B------:R-:W-:Y:S01]  /*4250*/  FMUL.FTZ R60, R102, R81 ;  /* 0x00000051663c7220 */ /* 0x000fe20000410000 */
[----:B---3--:R-:W-:Y:S01]  /*4260*/  FMUL.FTZ R76, R43, R76 ;  /* 0x0000004c2b4c7220 */ /* 0x008fe20000410000 */
[----:B------:R-:W-:Y:S01]  /*4270*/  FMUL.FTZ R25, R119, R25 ;  /* 0x0000001977197220 */ /* 0x000fe20000410000 */
[----:B------:R-:W-:Y:S01]  /*4280*/  FADD.FTZ R79, R58, -R79 ;  /* 0x8000004f3a4f7221 */ /* 0x000fe20000010000 */
[----:B------:R-:W-:Y:S01]  /*4290*/  FADD.FTZ R85, R63, -R118 ;  /* 0x800000763f557221 */ /* 0x000fe20000010000 */
[----:B------:R-:W-:Y:S01]  /*42a0*/  FFMA.FTZ R74, -R108, R108, 1 ;  /* 0x3f8000006c4a7423 */ /* 0x000fe2000001016c */
[----:B------:R-:W-:Y:S01]  /*42b0*/  FMUL.FTZ R61, R103, R78 ;  /* 0x0000004e673d7220 */ /* 0x000fe20000410000 */
[----:B------:R-:W-:Y:S01]  /*42c0*/  FFMA.FTZ R115, -R115, R115, 1 ;  /* 0x3f80000073737423 */ /* 0x000fe20000010173 */
[----:B------:R-:W-:Y:S01]  /*42d0*/  FMUL.FTZ R28, R73, R28 ;  /* 0x0000001c491c7220 */ /* 0x000fe20000410000 */
[----:B------:R-:W-:Y:S01]  /*42e0*/  FADD.FTZ R199, R66, -R199 ;  /* 0x800000c742c77221 */ /* 0x000fe20000010000 */
[--C-:B--2---:R-:W-:Y:S01]  /*42f0*/  FADD.FTZ R58, R69, -R200.reuse ;  /* 0x800000c8453a7221 */ /* 0x104fe20000010000 */
        /* <DEDUP_REMOVED lines=8> */
[----:B----4-:R-:W-:Y:S01]  /*4380*/  FMUL.FTZ R57, R227, R70 ;  /* 0x00000046e3397220 */ /* 0x010fe20000410000 */
[----:B------:R-:W-:Y:S01]  /*4390*/  FMUL.FTZ R25, R219, R25 ;  /* 0x00000019db197220 */ /* 0x000fe20000410000 */
[----:B------:R-:W-:Y:S01]  /*43a0*/  FFMA.FTZ R72, -R106, R106, 1 ;  /* 0x3f8000006a487423 */ /* 0x000fe2000001016a */
[----:B------:R-:W-:Y:S01]  /*43b0*/  FMUL.FTZ R79, R214, R79 ;  /* 0x0000004fd64f7220 */ /* 0x000fe20000410000 */
[----:B------:R-:W-:Y:S01]  /*43c0*/  FFMA.FTZ R109, -R109, R109, 1 ;  /* 0x3f8000006d6d7423 */ /* 0x000fe2000001016d */
[----:B------:R-:W-:Y:S01]  /*43d0*/  FFMA.FTZ R76, -R110, R110, 1 ;  /* 0x3f8000006e4c7423 */ /* 0x000fe2000001016e */
[----:B------:R-:W-:Y:S01]  /*43e0*/  FFMA.FTZ R111, -R111, R111, 1 ;  /* 0x3f8000006f6f7423 */ /* 0x000fe2000001016f */
[----:B------:R-:W-:Y:S01]  /*43f0*/  FMUL.FTZ R60, R12, R83 ;  /* 0x000000530c3c7220 */ /* 0x000fe20000410000 */
[----:B------:R-:W-:Y:S01]  /*4400*/  FMUL.FTZ R62, R210, R85 ;  /* 0x00000055d23e7220 */ /* 0x000fe20000410000 */
[----:B------:R-:W-:Y:S01]  /*4410*/  FMUL.FTZ R74, R74, R61 ;  /* 0x0000003d4a4a7220 */ /* 0x000fe20000410000 */
[----:B------:R-:W-:Y:S01]  /*4420*/  FMUL.FTZ R115, R115, R28 ;  /* 0x0000001c73737220 */ /* 0x000fe20000410000 */
[----:B------:R-:W-:Y:S01]  /*4430*/  F2FP.F16.F32.PACK_AB R70, R23, R20 ;  /* 0x000000141746723e */ /* 0x000fe200000000ff */
[----:B------:R-:W-:Y:S01]  /*4440*/  FFMA.FTZ R191, -R191, R191, 1 ;  /* 0x3f800000bfbf7423 */ /* 0x000fe200000101bf */
[----:B------:R-:W-:Y:S01]  /*4450*/  FFMA.FTZ R114, -R114, R114, 1 ;  /* 0x3f80000072727423 */ /* 0x000fe20000010172 */
[----:B-----5:R-:W-:Y:S01]  /*4460*/  FMUL.FTZ R199, R212, R199 ;  /* 0x000000c7d4c77220 */ /* 0x020fe20000410000 */
        /* <DEDUP_REMOVED lines=37> */
[----:B------:R1:W-:Y:S01]  /*46c0*/  STSM.16.MT88.4 [R20+0x1a800], R68 ;  /* 0x01a8004414007844 */ /* 0x0003e20000004200 */
[----:B------:R-:W-:Y:S02]  /*46d0*/  R2UR UR6, R236 ;  /* 0x00000000ec0672ca */ /* 0x000fe400000e0000 */
[----:B------:R-:W-:Y:S02]  /*46e0*/  F2FP.F16.F32.PACK_AB R52, R75, R48 ;  /* 0x000000304b34723e */ /* 0x000fe400000000ff */
        /* <DEDUP_REMOVED lines=238> */
.L_x_2846:
        /* <DEDUP_REMOVED lines=56> */
.L_x_2847:
        /* <DEDUP_REMOVED lines=11> */
.L_x_2837:
        /* <DEDUP_REMOVED lines=14> */
[----:B------:R-:W-:Y:S01]  /*5ae0*/  LOP3.LUT R13, R11, 0xfffffffc, RZ, 0xc0, !PT ;  /* 0xfffffffc0b0d7812 */ /* 0x000fe200078ec0ff */
[----:B------:R-:W-:Y:S01]  /*5af0*/  IMAD.IADD R9, R6, 0x1, -R9 ;  /* 0x0000000106097824 */ /* 0x000fe200078e0a09 */
[----:B------:R-:W-:-:S02]  /*5b00*/  LOP3.LUT R7, R8, 0xffffff80, RZ, 0xc0, !PT ;  /* 0xffffff8008077812 */ /* 0x000fc400078ec0ff */
[----:B------:R-:W-:Y:S02]  /*5b10*/  SHF.R.S32.HI R8, RZ, 0x7, R8 ;  /* 0x00000007ff087819 */ /* 0x000fe40000011408 */
[----:B------:R-:W-:Y:S02]  /*5b20*/  SHF.R.S32.HI R10, RZ, 0x1f, R9 ;  /* 0x0000001fff0a7819 */ /* 0x000fe40000011409 */
[----:B------:R-:W-:Y:S02]  /*5b30*/  IADD3 R7, R6, -R7, RZ ;  /* 0x8000000706077210 */ /* 0x000fe40007ffe0ff */
[CC--:B------:R-:W-:Y:S02]  /*5b40*/  LEA.HI R11, R10.reuse, R9.reuse, RZ, 0x3 ;  /* 0x000000090a0b7211 */ /* 0x0c0fe400078f18ff */
[----:B------:R-:W-:Y:S01]  /*5b50*/  LEA.HI R10, R10, R9, RZ, 0x2 ;  /* 0x000000090a0a7211 */ /* 0x000fe200078f10ff */
[----:B------:R-:W-:Y:S01]  /*5b60*/  IMAD.IADD R9, R6, 0x1, -R13 ;  /* 0x0000000106097824 */ /* 0x000fe200078e0a0d */
[----:B------:R-:W-:Y:S01]  /*5b70*/  SHF.R.S32.HI R11, RZ, 0x3, R11 ;  /* 0x00000003ff0b7819 */ /* 0x000fe2000001140b */
[----:B------:R-:W5:Y:S01]  /*5b80*/  LDC R6, c[0x0][0x8b4] ;  /* 0x00022d00ff067b82 */ /* 0x000f620000000800 */
[----:B------:R-:W-:-:S05]  /*5b90*/  SHF.R.S32.HI R13, RZ, 0x2, R10 ;  /* 0x00000002ff0d7819 */ /* 0x000fca000001140a */
[C---:B------:R-:W-:Y:S01]  /*5ba0*/  VIADD R14, R13.reuse, 0x8 ;  /* 0x000000080d0e7836 */ /* 0x040fe20000000000 */
[----:B------:R-:W-:-:S04]  /*5bb0*/  IADD3 R19, R13, 0x10, RZ ;  /* 0x000000100d137810 */ /* 0x000fc80007ffe0ff */
[----:B------:R-:W-:Y:S02]  /*5bc0*/  LEA.HI R15, R14, R14, RZ, 0x1 ;  /* 0x0000000e0e0f7211 */ /* 0x000fe400078f08ff */
[----:B------:R-:W-:Y:S02]  /*5bd0*/  LEA.HI R20, R19, R19, RZ, 0x1 ;  /* 0x0000001313147211 */ /* 0x000fe400078f08ff */
[----:B------:R-:W-:Y:S02]  /*5be0*/  SHF.R.S32.HI R18, RZ, 0x1, R15 ;  /* 0x00000001ff127819 */ /* 0x000fe4000001140f */
[----:B------:R-:W-:Y:S01]  /*5bf0*/  LEA.HI R10, R10, R13, RZ, 0x1 ;  /* 0x0000000d0a0a7211 */ /* 0x000fe200078f08ff */
[----:B------:R-:W-:-:S03]  /*5c00*/  ULOP3.LUT UR4, URZ, UR38, URZ, 0x33, !UPT ;  /* 0x000000263f047292 */ /* 0x000fc6000f8e333f */
[----:B------:R-:W-:-:S05]  /*5c10*/  LOP3.LUT R10, R10, 0xfffffffe, RZ, 0xc0, !PT ;  /* 0xfffffffe0a0a7812 */ /* 0x000fca00078ec0ff */
[----:B------:R-:W-:Y:S02]  /*5c20*/  IMAD.IADD R10, R13, 0x1, -R10 ;  /* 0x000000010d0a7824 */ /* 0x000fe400078e0a0a */
[----:B-----5:R-:W-:Y:S01]  /*5c30*/  VIADD R6, R6, UR4 ;  /* 0x0000000406067c36 */ /* 0x020fe20008000000 */
[----:B------:R-:W-:-:S03]  /*5c40*/  LOP3.LUT R15, R15, 0xfffffffe, RZ, 0xc0, !PT ;  /* 0xfffffffe0f0f7812 */ /* 0x000fc600078ec0ff */
[----:B-1----:R-:W-:Y:S01]  /*5c50*/  IMAD R6, R6, -0x80, R27 ;  /* 0xffffff8006067824 */ /* 0x002fe200078e021b */
[----:B------:R-:W-:Y:S01]  /*5c60*/  IADD3 R15, R14, -R15, RZ ;  /* 0x8000000f0e0f7210 */ /* 0x000fe20007ffe0ff */
[----:B------:R-:W-:Y:S01]  /*5c70*/  IMAD.MOV.U32 R185, RZ, RZ, 0x40000040 ;  /* 0x40000040ffb97424 */ /* 0x000fe200078e00ff */
[----:B------:R-:W-:Y:S01]  /*5c80*/  MOV R187, 0x40000040 ;  /* 0x4000004000bb7802 */ /* 0x000fe20000000f00 */
[----:B------:R-:W-:Y:S01]  /*5c90*/  IMAD.MOV.U32 R189, RZ, RZ, 0x40000040 ;  /* 0x40000040ffbd7424 */ /* 0x000fe200078e00ff */
[----:B------:R-:W-:Y:S01]  /*5ca0*/  MOV R193, 0x40000040 ;  /* 0x4000004000c17802 */ /* 0x000fe20000000f00 */
[----:B------:R-:W-:Y:S01]  /*5cb0*/  IMAD.MOV.U32 R191, RZ, RZ, 0x40000040 ;  /* 0x40000040ffbf7424 */ /* 0x000fe200078e00ff */
[----:B--2---:R-:W-:Y:S02]  /*5cc0*/  LEA.HI R24, R12, R7, RZ, 0x5 ;  /* 0x000000070c187211 */ /* 0x004fe400078f28ff */
[----:B------:R-:W-:Y:S01]  /*5cd0*/  LEA.HI R12, R8, R8, RZ, 0x1 ;  /* 0x00000008080c7211 */ /* 0x000fe200078f08ff */
[----:B------:R-:W-:-:S03]  /*5ce0*/  IMAD.HI R7, R11, 0x2aaaaaab, RZ ;  /* 0x2aaaaaab0b077827 */ /* 0x000fc600078e02ff */
[----:B------:R-:W-:Y:S02]  /*5cf0*/  LOP3.LUT R21, R12, 0xfffffffe, RZ, 0xc0, !PT ;  /* 0xfffffffe0c157812 */ /* 0x000fe400078ec0ff */
[----:B------:R-:W-:-:S03]  /*5d00*/  SHF.R.U32.HI R12, RZ, 0x1, R7 ;  /* 0x00000001ff0c7819 */ /* 0x000fc60000011607 */
[----:B------:R-:W-:Y:S01]  /*5d10*/  IMAD.IADD R25, R8, 0x1, -R21 ;  /* 0x0000000108197824 */ /* 0x000fe200078e0a15 */
[----:B------:R-:W-:Y:S02]  /*5d20*/  SHF.R.S32.HI R21, RZ, 0x1, R20 ;  /* 0x00000001ff157819 */ /* 0x000fe40000011414 */
[----:B------:R-:W-:Y:S01]  /*5d30*/  LEA.HI R12, R7, R12, RZ, 0x1 ;  /* 0x0000000c070c7211 */ /* 0x000fe200078f08ff */
[----:B------:R-:W-:-:S04]  /*5d40*/  IMAD.HI R7, R18, 0x2aaaaaab, RZ ;  /* 0x2aaaaaab12077827 */ /* 0x000fc800078e02ff */
[----:B------:R-:W-:Y:S01]  /*5d50*/  IMAD.HI R22, R21, 0x2aaaaaab, RZ ;  /* 0x2aaaaaab15167827 */ /* 0x000fe200078e02ff */
[----:B------:R-:W-:-:S04]  /*5d60*/  SHF.R.U32.HI R8, RZ, 0x1, R7 ;  /* 0x00000001ff087819 */ /* 0x000fc80000011607 */
[----:B------:R-:W-:Y:S02]  /*5d70*/  SHF.R.U32.HI R13, RZ, 0x1, R22 ;  /* 0x00000001ff0d7819 */ /* 0x000fe40000011616 */
[----:B------:R-:W-:Y:S02]  /*5d80*/  LEA.HI R7, R7, R8, RZ, 0x1 ;  /* 0x0000000807077211 */ /* 0x000fe400078f08ff */
[--C-:B---3--:R-:W-:Y:S02]  /*5d90*/  SHF.R.S32.HI R23, RZ, 0x2, R28.reuse ;  /* 0x00000002ff177819 */ /* 0x108fe4000001141c */
[----:B------:R-:W-:Y:S02]  /*5da0*/  SHF.R.S32.HI R8, RZ, 0x1f, R28 ;  /* 0x0000001fff087819 */ /* 0x000fe4000001141c */
[----:B------:R-:W-:Y:S01]  /*5db0*/  LEA.HI R22, R22, R13, RZ, 0x1 ;  /* 0x0000000d16167211 */ /* 0x000fe200078f08ff */
[----:B------:R-:W-:Y:S01]  /*5dc0*/  IMAD R11, R12, -0xc, R11 ;  /* 0xfffffff40c0b7824 */ /* 0x000fe200078e020b */
[----:B------:R-:W-:-:S02]  /*5dd0*/  SHF.R.S32.HI R13, RZ, 0x5, R24 ;  /* 0x00000005ff0d7819 */ /* 0x000fc40000011418 */
[----:B------:R-:W-:Y:S01]  /*5de0*/  LEA.HI R8, R8, R23, RZ, 0x3 ;  /* 0x0000001708087211 */ /* 0x000fe200078f18ff */
[----:B------:R-:W-:Y:S01]  /*5df0*/  IMAD R18, R7, -0xc, R18 ;  /* 0xfffffff407127824 */ /* 0x000fe200078e0212 */
[----:B------:R-:W-:Y:S01]  /*5e00*/  LEA R7, R11, R10, 0x3 ;  /* 0x0000000a0b077211 */ /* 0x000fe200078e18ff */
[----:B------:R-:W-:Y:S01]  /*5e10*/  IMAD R6, R13, -0x10, R6 ;  /* 0xfffffff00d067824 */ /* 0x000fe200078e0206 */
[----:B------:R-:W-:-:S03]  /*5e20*/  LOP3.LUT R8, R8, 0xfffffff8, RZ, 0xc0, !PT ;  /* 0xfffffff808087812 */ /* 0x000fc600078ec0ff */
[----:B------:R1:W-:Y:S01]  /*5e30*/  STL [R1+0x2c], R7 ;  /* 0x00002c0701007387 */ /* 0x0003e20000100800 */
[----:B------:R-:W-:Y:S01]  /*5e40*/  IADD3 R6, R6, R8, -R23 ;  /* 0x0000000806067210 */ /* 0x000fe20007ffe817 */
[----:B------:R-:W-:Y:S01]  /*5e50*/  IMAD R8, R18, 0x8, R15 ;  /* 0x0000000812087824 */ /* 0x000fe200078e020f */
[C---:B------:R-:W-:Y:S01]  /*5e60*/  LEA R10, R5.reuse, R17, 0xd ;  /* 0x00000011050a7211 */ /* 0x040fe200078e68ff */
[----:B-1----:R-:W-:-:S03]  /*5e70*/  IMAD R7, R5, 0x800, R17 ;  /* 0x0000080005077824 */ /* 0x002fc600078e0211 */
[----:B------:R1:W-:Y:S01]  /*5e80*/  STL [R1+0x28], R8 ;  /* 0x0000280801007387 */ /* 0x0003e20000100800 */
[----:B------:R-:W-:Y:S01]  /*5e90*/  LOP3.LUT R20, R20, 0xfffffffe, RZ, 0xc0, !PT ;  /* 0xfffffffe14147812 */ /* 0x000fe200078ec0ff */
[----:B------:R-:W-:Y:S02]  /*5ea0*/  VIADD R5, R7, 0x1a800 ;  /* 0x0001a80007057836 */ /* 0x000fe40000000000 */
[----:B-1----:R-:W-:Y:S01]  /*5eb0*/  IMAD R8, R25, -0x40, R6 ;  /* 0xffffffc019087824 */ /* 0x002fe200078e0206 */
[----:B------:R-:W-:Y:S02]  /*5ec0*/  IADD3 R6, R10, 0x4000, RZ ;  /* 0x000040000a067810 */ /* 0x000fe40007ffe0ff */
[----:B------:R-:W-:Y:S02]  /*5ed0*/  SHF.R.U32.HI R10, RZ, 0x4, R10 ;  /* 0x00000004ff0a7819 */ /* 0x000fe4000001160a */
[----:B------:R-:W-:Y:S01]  /*5ee0*/  SHF.R.U32.HI R5, RZ, 0x4, R5 ;  /* 0x00000004ff057819 */ /* 0x000fe20000011605 */
[----:B------:R-:W-:Y:S01]  /*5ef0*/  IMAD.IADD R20, R19, 0x1, -R20 ;  /* 0x0000000113147824 */ /* 0x000fe200078e0a14 */
[----:B------:R-:W-:Y:S01]  /*5f00*/  SHF.R.U32.HI R6, RZ, 0x4, R6 ;  /* 0x00000004ff067819 */ /* 0x000fe20000011606 */
[----:B------:R-:W-:Y:S01]  /*5f10*/  IMAD R21, R22, -0xc, R21 ;  /* 0xfffffff416157824 */ /* 0x000fe200078e0215 */
[----:B------:R-:W-:-:S02]  /*5f20*/  LOP3.LUT R10, R10, 0x3fff, RZ, 0xc0, !PT ;  /* 0x00003fff0a0a7812 */ /* 0x000fc400078ec0ff */
[----:B------:R-:W-:Y:S01]  /*5f30*/  LOP3.LUT R5, R5, 0x3fff, RZ, 0xc0, !PT ;  /* 0x00003fff05057812 */ /* 0x000fe200078ec0ff */
[----:B------:R-:W-:Y:S01]  /*5f40*/  IMAD R11, R21, 0x8, R20 ;  /* 0x00000008150b7824 */ /* 0x000fe200078e0214 */
[----:B------:R-:W-:Y:S02]  /*5f50*/  LOP3.LUT R6, R6, 0x3fff, RZ, 0xc0, !PT ;  /* 0x00003fff06067812 */ /* 0x000fe400078ec0ff */
[----:B------:R-:W-:Y:S02]  /*5f60*/  LOP3.LUT R10, R10, 0x10000, RZ, 0xfc, !PT ;  /* 0x000100000a0a7812 */ /* 0x000fe400078efcff */
[----:B------:R-:W-:Y:S02]  /*5f70*/  LOP3.LUT R5, R5, 0x10000, RZ, 0xfc, !PT ;  /* 0x0001000005057812 */ /* 0x000fe400078efcff */
[----:B------:R-:W-:Y:S01]  /*5f80*/  LOP3.LUT R6, R6, 0x10000, RZ, 0xfc, !PT ;  /* 0x0001000006067812 */ /* 0x000fe200078efcff */
[----:B------:R-:W-:Y:S01]  /*5f90*/  STL [R1+0x20], R11 ;  /* 0x0000200b01007387 */ /* 0x000fe20000100800 */
[C---:B------:R-:W-:Y:S01]  /*5fa0*/  VIADD R22, R10.reuse, 0x2 ;  /* 0x000000020a167836 */ /* 0x040fe20000000000 */
[----:B------:R-:W-:-:S02]  /*5fb0*/  IADD3 R186, R10, 0x6, RZ ;  /* 0x000000060aba7810 */ /* 0x000fc40007ffe0ff */
[----:B------:R1:W-:Y:S01]  /*5fc0*/  STL [R1+0x18], R10 ;  /* 0x0000180a01007387 */ /* 0x0003e20000100800 */
[----:B------:R-:W-:Y:S01]  /*5fd0*/  VIADD R184, R10, 0x4 ;  /* 0x000000040ab87836 */ /* 0x000fe20000000000 */
[C---:B------:R-:W-:Y:S01]  /*5fe0*/  IADD3 R192, R6.reuse, 0x6, RZ ;  /* 0x0000000606c07810 */ /* 0x040fe20007ffe0ff */
[C---:B------:R-:W-:Y:S01]  /*5ff0*/  VIADD R188, R6.reuse, 0x2 ;  /* 0x0000000206bc7836 */ /* 0x040fe20000000000 */
[----:B------:R2:W-:Y:S01]  /*6000*/  STL [R1+0x24], R5 ;  /* 0x0000240501007387 */ /* 0x0005e20000100800 */
[----:B------:R-:W-:Y:S01]  /*6010*/  VIADD R190, R6, 0x4 ;  /* 0x0000000406be7836 */ /* 0x000fe20000000000 */
[----:B----4-:R-:W-:Y:S02]  /*6020*/  LOP3.LUT R7, R26, 0x1, RZ, 0xfc, !PT ;  /* 0x000000011a077812 */ /* 0x010fe400078efcff */
[----:B------:R3:W-:Y:S01]  /*6030*/  STL [R1+0x14], R6 ;  /* 0x0000140601007387 */ /* 0x0007e20000100800 */
[----:B------:R-:W-:Y:S02]  /*6040*/  IMAD.MOV.U32 R23, RZ, RZ, 0x40000040 ;  /* 0x40000040ff177424 */ /* 0x000fe400078e00ff */
[----:B-1----:R-:W-:-:S02]  /*6050*/  VIADD R10, R9, 0x8 ;  /* 0x00000008090a7836 */ /* 0x002fc40000000000 */
[C---:B------:R-:W-:Y:S01]  /*6060*/  VIADD R10, R9.reuse, 0x14 ;  /* 0x00000014090a7836 */ /* 0x040fe20000000000 */
[C---:B--2---:R-:W-:Y:S02]  /*6070*/  IADD3 R5, R9.reuse, 0x10, RZ ;  /* 0x0000001009057810 */ /* 0x044fe40007ffe0ff */
[C---:B------:R-:W-:Y:S01]  /*6080*/  IADD3 R5, R9.reuse, 0x1c, RZ ;  /* 0x0000001c09057810 */ /* 0x040fe20007ffe0ff */
[C---:B---3--:R-:W-:Y:S02]  /*6090*/  VIADD R6, R9.reuse, 0xc ;  /* 0x0000000c09067836 */ /* 0x048fe40000000000 */
[----:B------:R-:W-:-:S07]  /*60a0*/  VIADD R6, R9, 0x18 ;  /* 0x0000001809067836 */ /* 0x000fce0000000000 */
.L_x_2860:
[----:B------:R-:W-:-:S13]  /*60b0*/  ISETP.NE.AND P0, PT, R7, 0x3, PT ;  /* 0x000000030700780c */ /* 0x000fda0003f05270 */
[----:B------:R-:W-:Y:S05]  /*60c0*/  @!P0 BRA `(.L_x_2850) ;  /* 0x0000000000048947 */ /* 0x000fea0003800000 */
[----:B------:R-:W-:Y:S01]  /*60d0*/  BPT.TRAP 0x1 ;  /* 0x000000040000795c */ /* 0x000fe20000300000 */
.L_x_2850:
[----:B------:R-:W-:Y:S01]  /*60e0*/  IMAD R6, R0, 0x8, R17 ;  /* 0x0000000800067824 */ /* 0x000fe200078e0211 */
[----:B------:R-:W-:-:S04]  /*60f0*/  SHF.L.U32 R15, R4, 0x1f, RZ ;  /* 0x0000001f040f7819 */ /* 0x000fc800000006ff */
[----:B------:R1:W2:Y:S01]  /*6100*/  SYNCS.PHASECHK.TRANS64.TRYWAIT P1, [R6+URZ+0x26810], R15 ;  /* 0x0268100f060075a7 */ /* 0x0002a2000802017f */
[----:B------:R-:W-:Y:S05]  /*6110*/  @!P0 BRA `(.L_x_2851) ;  /* 0x0000000000048947 */ /* 0x000fea0003800000 */
[----:B------:R-:W-:Y:S01]  /*6120*/  BPT.TRAP 0x1 ;  /* 0x000000040000795c */ /* 0x000fe20000300000 */
.L_x_2851:
[----:B------:R-:W-:-:S05]  /*6130*/  VIADD R5, R17, 0xe000 ;  /* 0x0000e00011057836 */ /* 0x000fca0000000000 */
[----:B------:R-:W-:-:S04]  /*6140*/  SHF.R.U32.HI R5, RZ, 0x4, R5 ;  /* 0x00000004ff057819 */ /* 0x000fc80000011605 */
[----:B------:R-:W-:-:S04]  /*6150*/  LOP3.LUT R5, R5, 0x3fff, RZ, 0xc0, !PT ;  /* 0x00003fff05057812 */ /* 0x000fc800078ec0ff */
[----:B------:R-:W-:Y:S01]  /*6160*/  LOP3.LUT R11, R5, 0x10000, RZ, 0xfc, !PT ;  /* 0x00010000050b7812 */ /* 0x000fe200078efcff */
[----:B--2---:R-:W-:Y:S06]  /*6170*/  @P1 BRA `(.L_x_2852) ;  /* 0x0000000000081947 */ /* 0x004fec0003800000 */
[----:B------:R-:W2:Y:S02]  /*6180*/  SYNCS.PHASECHK.TRANS64.TRYWAIT P1, [R6+URZ+0x26810], R15 ;  /* 0x0268100f060075a7 */ /* 0x000ea4000802017f */
[----:B--2---:R-:W-:Y:S05]  /*6190*/  @!P1 BRA `(.L_x_2853) ;  /* 0x0000008000789947 */ /* 0x004fea0003800000 */
.L_x_2852:
        /* <DEDUP_REMOVED lines=54> */
.L_x_2854:
[----:B------:R1:W1:Y:S01]  /*6500*/  SYNCS.PHASECHK.TRANS64.TRYWAIT P1, [R6+URZ+0x26830], R15 ;  /* 0x0268300f060075a7 */ /* 0x000262000802017f */
[----:B------:R-:W-:Y:S05]  /*6510*/  @!P0 BRA `(.L_x_2855) ;  /* 0x0000000000048947 */ /* 0x000fea0003800000 */
[----:B------:R-:W-:Y:S01]  /*6520*/  BPT.TRAP 0x1 ;  /* 0x000000040000795c */ /* 0x000fe20000300000 */
.L_x_2855:
        /* <DEDUP_REMOVED lines=8> */
.L_x_2856:
        /* <DEDUP_REMOVED lines=11> */
[C---:B------:R-:W-:Y:S01]  /*6660*/  IADD3 R230, R9.reuse, 0x14, RZ ;  /* 0x0000001409e67810 */ /* 0x040fe20007ffe0ff */
[----:B------:R1:W-:Y:S01]  /*6670*/  STL [R1+0x40], R5 ;  /* 0x0000400501007387 */ /* 0x0003e20000100800 */
[C---:B------:R-:W-:Y:S01]  /*6680*/  VIADD R205, R9.reuse, 0x10 ;  /* 0x0000001009cd7836 */ /* 0x040fe20000000000 */
[C---:B------:R-:W-:Y:S01]  /*6690*/  ISETP.GT.AND P2, PT, R8.reuse, RZ, PT ;  /* 0x000000ff0800720c */ /* 0x040fe20003f44270 */
[C---:B------:R-:W-:Y:S01]  /*66a0*/  VIADD R231, R9.reuse, 0x18 ;  /* 0x0000001809e77836 */ /* 0x040fe20000000000 */
[----:B------:R-:W-:Y:S01]  /*66b0*/  STL [R1+0x3c], R4 ;  /* 0x00003c0401007387 */ /* 0x000fe20000100800 */
[C---:B------:R-:W-:Y:S01]  /*66c0*/  VIADD R209, R9.reuse, 0x1c ;  /* 0x0000001c09d17836 */ /* 0x040fe20000000000 */
[----:B------:R-:W-:Y:S01]  /*66d0*/  ISETP.GT.AND P1, PT, R8, 0x8, PT ;  /* 0x000000080800780c */ /* 0x000fe20003f24270 */
[----:B------:R-:W-:Y:S01]  /*66e0*/  IMAD R236, R0, 0x300, R12 ;  /* 0x0000030000ec7824 */ /* 0x000fe200078e020c */
[----:B------:R-:W-:Y:S01]  /*66f0*/  STL [R1+0x38], R3 ;  /* 0x0000380301007387 */ /* 0x000fe20000100800 */
[----:B------:R-:W-:-:S03]  /*6700*/  VIADD R12, R9, 0x1c ;  /* 0x0000001c090c7836 */ /* 0x000fc60000000000 */
[----:B------:R1:W-:Y:S04]  /*6710*/  STL [R1+0x34], R2 ;  /* 0x0000340201007387 */ /* 0x0003e80000100800 */
        /* <DEDUP_REMOVED lines=21> */
[----:B------:R-:W-:Y:S01]  /*6870*/  FMUL.FTZ R195, R115, UR5 ;  /* 0x0000000573c37c20 */ /* 0x000fe20008410000 */
[----:B------:R-:W-:Y:S01]  /*6880*/  FMUL.FTZ R77, R77, UR5 ;  /* 0x000000054d4d7c20 */ /* 0x000fe20008410000 */
[----:B------:R-:W-:Y:S01]  /*6890*/  VIADD R115, R9, 0x4 ;  /* 0x0000000409737836 */ /* 0x000fe20000000000 */
[----:B------:R-:W2:Y:S01]  /*68a0*/  SHFL.IDX PT, R86, R198, R9, 0x1f ;  /* 0x00001f09c6567589 */ /* 0x000ea200000e0000 */
[----:B------:R-:W3:Y:S01]  /*68b0*/  MUFU.TANH R15, R15 ;  /* 0x0000000f000f7308 */ /* 0x000ee20000002400 */
        /* <DEDUP_REMOVED lines=8> */
[----:B------:R-:W-:Y:S01]  /*6940*/  SHFL.IDX PT, R92, R198, R229, 0x1f ;  /* 0x00001fe5c65c7589 */ /* 0x000fe200000e0000 */
[----:B------:R-:W-:Y:S01]  /*6950*/  FMUL.FTZ R19, R81, UR5 ;  /* 0x0000000551137c20 */ /* 0x000fe20008410000 */
[----:B------:R-:W-:Y:S01]  /*6960*/  FMUL.FTZ R21, R83, UR5 ;  /* 0x0000000553157c20 */ /* 0x000fe20008410000 */
[----:B------:R-:W-:Y:S01]  /*6970*/  FMUL.FTZ R72, R84, UR5 ;  /* 0x0000000554487c20 */ /* 0x000fe20008410000 */
[----:B------:R-:W-:Y:S01]  /*6980*/  FMUL.FTZ R79, R91, UR5 ;  /* 0x000000055b4f7c20 */ /* 0x000fe20008410000 */
[----:B------:R-:W-:Y:S01]  /*6990*/  FMUL.FTZ R194, R96, UR5 ;  /* 0x0000000560c27c20 */ /* 0x000fe20008410000 */
[----:B------:R-:W-:Y:S01]  /*69a0*/  SHFL.IDX PT, R91, R198, R230, 0x1f ;  /* 0x00001fe6c65b7589 */ /* 0x000fe200000e0000 */
[----:B-1----:R1:W-:Y:S01]  /*69b0*/  MUFU.TANH R5, R75 ;  /* 0x0000004b00057308 */ /* 0x0023e20000002400 */
[----:B------:R-:W-:Y:S01]  /*69c0*/  FMUL.FTZ R81, R93, UR5 ;  /* 0x000000055d517c20 */ /* 0x000fe20008410000 */
[----:B---3--:R-:W-:Y:S01]  /*69d0*/  FSEL R84, R15, -INF , P2 ;  /* 0xff8000000f547808 */ /* 0x008fe20001000000 */
[----:B------:R-:W-:Y:S01]  /*69e0*/  SHFL.IDX PT, R96, R198, R209, 0x1f ;  /* 0x00001fd1c6607589 */ /* 0x000fe200000e0000 */
[----:B------:R-:W-:Y:S01]  /*69f0*/  FMUL.FTZ R82, R94, UR5 ;  /* 0x000000055e527c20 */ /* 0x000fe20008410000 */
[----:B------:R-:W-:Y:S01]  /*6a00*/  FMUL.FTZ R196, R117, UR5 ;  /* 0x0000000575c47c20 */ /* 0x000fe20008410000 */
[----:B------:R-:W-:Y:S01]  /*6a10*/  FMUL.FTZ R197, R118, UR5 ;  /* 0x0000000576c57c20 */ /* 0x000fe20008410000 */
[----:B------:R-:W-:Y:S01]  /*6a20*/  SHFL.IDX PT, R93, R14, R115, 0x1f ;  /* 0x00001f730e5d7589 */ /* 0x000fe200000e0000 */
[----:B------:R3:W-:Y:S01]  /*6a30*/  MUFU.TANH R2, R77 ;  /* 0x0000004d00027308 */ /* 0x0007e20000002400 */
[----:B-1----:R-:W-:Y:S01]  /*6a40*/  FMUL.FTZ R75, R87, UR5 ;  /* 0x00000005574b7c20 */ /* 0x002fe20008410000 */
[----:B------:R-:W-:Y:S01]  /*6a50*/  FMUL.FTZ R98, R98, UR5 ;  /* 0x0000000562627c20 */ /* 0x000fe20008410000 */
[----:B------:R-:W1:Y:S01]  /*6a60*/  SHFL.IDX PT, R87, R198, R115, 0x1f ;  /* 0x00001f73c6577589 */ /* 0x000e6200000e0000 */
[----:B------:R-:W-:Y:S01]  /*6a70*/  FMUL.FTZ R83, R95, UR5 ;  /* 0x000000055f537c20 */ /* 0x000fe20008410000 */
[----:B------:R-:W-:Y:S01]  /*6a80*/  FMUL.FTZ R97, R97, UR5 ;  /* 0x0000000561617c20 */ /* 0x000fe20008410000 */
[----:B------:R-:W-:Y:S01]  /*6a90*/  FMUL.FTZ R99, R99, UR5 ;  /* 0x0000000563637c20 */ /* 0x000fe20008410000 */
[----:B------:R-:W-:Y:S01]  /*6aa0*/  FMUL.FTZ R100, R100, UR5 ;  /* 0x0000000564647c20 */ /* 0x000fe20008410000 */
[----:B------:R2:W1:Y:S01]  /*6ab0*/  MUFU.TANH R6, R73 ;  /* 0x0000004900067308 */ /* 0x0004620000002400 */
[----:B---3--:R-:W-:Y:S01]  /*6ac0*/  FMUL.FTZ R77, R89, UR5 ;  /* 0x00000005594d7c20 */ /* 0x008fe20008410000 */
[----:B------:R-:W-:Y:S01]  /*6ad0*/  FMUL.FTZ R102, R102, UR5 ;  /* 0x0000000566667c20 */ /* 0x000fe20008410000 */
[----:B------:R-:W3:Y:S01]  /*6ae0*/  SHFL.IDX PT, R89, R198, R233, 0x1f ;  /* 0x00001fe9c6597589 */ /* 0x000ee200000e0000 */
[----:B------:R-:W-:Y:S01]  /*6af0*/  FMUL.FTZ R101, R101, UR5 ;  /* 0x0000000565657c20 */ /* 0x000fe20008410000 */
[----:B------:R-:W-:Y:S01]  /*6b00*/  FMUL.FTZ R103, R103, UR5 ;  /* 0x0000000567677c20 */ /* 0x000fe20008410000 */
[----:B------:R-:W-:Y:S01]  /*6b10*/  FMUL.FTZ R104, R104, UR5 ;  /* 0x0000000568687c20 */ /* 0x000fe20008410000 */
[----:B------:R-:W-:Y:S01]  /*6b20*/  FMUL.FTZ R106, R106, UR5 ;  /* 0x000000056a6a7c20 */ /* 0x000fe20008410000 */
[----:B------:R1:W-:Y:S01]  /*6b30*/  MUFU.TANH R4, R76 ;  /* 0x0000004c00047308 */ /* 0x0003e20000002400 */
[----:B--2---:R-:W-:Y:S01]  /*6b40*/  FMUL.FTZ R73, R85, UR5 ;  /* 0x0000000555497c20 */ /* 0x004fe20008410000 */
[----:B----4-:R-:W-:Y:S01]  /*6b50*/  FSEL R85, R18, -INF , P1 ;  /* 0xff80000012557808 */ /* 0x010fe20000800000 */
[----:B------:R-:W-:Y:S01]  /*6b60*/  FMUL.FTZ R108, R108, UR5 ;  /* 0x000000056c6c7c20 */ /* 0x000fe20008410000 */
[----:B------:R-:W-:Y:S01]  /*6b70*/  FMUL.FTZ R110, R110, UR5 ;  /* 0x000000056e6e7c20 */ /* 0x000fe20008410000 */
[----:B------:R-:W-:Y:S01]  /*6b80*/  FMUL.FTZ R109, R109, UR5 ;  /* 0x000000056d6d7c20 */ /* 0x000fe20008410000 */
[----:B------:R-:W-:Y:S01]  /*6b90*/  FMUL.FTZ R111, R111, UR5 ;  /* 0x000000056f6f7c20 */ /* 0x000fe20008410000 */
[----:B------:R-:W-:Y:S01]  /*6ba0*/  FMUL.FTZ R112, R112, UR5 ;  /* 0x0000000570707c20 */ /* 0x000fe20008410000 */
[----:B------:R2:W-:Y:S01]  /*6bb0*/  MUFU.TANH R3, R78 ;  /* 0x0000004e00037308 */ /* 0x0005e20000002400 */
[----:B-1----:R-:W-:Y:S01]  /*6bc0*/  FMUL.FTZ R76, R88, UR5 ;  /* 0x00000005584c7c20 */ /* 0x002fe20008410000 */
[----:B------:R-:W-:Y:S01]  /*6bd0*/  FSEL R117, R6, -INF , P2 ;  /* 0xff80000006757808 */ /* 0x000fe20001000000 */
[----:B------:R-:W-:Y:S01]  /*6be0*/  FMUL.FTZ R114, R114, UR5 ;  /* 0x0000000572727c20 */ /* 0x000fe20008410000 */
[----:B------:R-:W-:Y:S01]  /*6bf0*/  FSEL R88, R5, -INF , P1 ;  /* 0xff80000005587808 */ /* 0x000fe20000800000 */
[----:B------:R-:W-:Y:S01]  /*6c00*/  FMUL.FTZ R113, R113, UR5 ;  /* 0x0000000571717c20 */ /* 0x000fe20008410000 */
[----:B------:R-:W-:Y:S01]  /*6c10*/  FMUL.FTZ R116, R116, UR5 ;  /* 0x0000000574747c20 */ /* 0x000fe20008410000 */
[----:B------:R-:W-:Y:S01]  /*6c20*/  FMUL.FTZ R105, R105, UR5 ;  /* 0x0000000569697c20 */ /* 0x000fe20008410000 */
[----:B------:R-:W1:Y:S01]  /*6c30*/  MUFU.TANH R237, R237 ;  /* 0x000000ed00ed7308 */ /* 0x000e620000002400 */
[----:B--2---:R-:W-:Y:S01]  /*6c40*/  FMUL.FTZ R78, R90, UR5 ;  /* 0x000000055a4e7c20 */ /* 0x004fe20008410000 */
[----:B------:R-:W-:Y:S01]  /*6c50*/  FMUL.FTZ R107, R107, UR5 ;  /* 0x000000056b6b7c20 */ /* 0x000fe20008410000 */
[----:B------:R-:W2:Y:S01]  /*6c60*/  SHFL.IDX PT, R90, R198, R205, 0x1f ;  /* 0x00001fcdc65a7589 */ /* 0x000ea200000e0000 */
[----:B------:R-:W-:-:S03]  /*6c70*/  FMUL.FTZ R119, R119, UR5 ;  /* 0x0000000577777c20 */ /* 0x000fc60008410000 */
[----:B------:R-:W-:Y:S01]  /*6c80*/  SHFL.IDX PT, R205, R13, R205, 0x1f ;  /* 0x00001fcd0dcd7589 */ /* 0x000fe200000e0000 */
[----:B------:R-:W4:Y:S03]  /*6c90*/  MUFU.TANH R235, R235 ;  /* 0x000000eb00eb7308 */ /* 0x000f260000002400 */
[----:B------:R-:W-:Y:S05]  /*6ca0*/  SHFL.IDX PT, R212, R13, R115, 0x1f ;  /* 0x00001f730dd47589 */ /* 0x000fea00000e0000 */
[----:B------:R-:W2:Y:S01]  /*6cb0*/  MUFU.TANH R20, R20 ;  /* 0x0000001400147308 */ /* 0x000ea20000002400 */
[----:B-1----:R-:W-:-:S07]  /*6cc0*/  FSEL R201, R237, -INF , P1 ;  /* 0xff800000edc97808 */ /* 0x002fce0000800000 */
[----:B------:R-:W1:Y:S01]  /*6cd0*/  MUFU.TANH R19, R19 ;  /* 0x0000001300137308 */ /* 0x000e620000002400 */
[----:B------:R-:W-:Y:S02]  /*6ce0*/  WARPGROUP.DEPBAR.LE gsb0, 0x0 ;  /* 0x00008000000079c5 */ /* 0x000fe40000010000 */
[----:B------:R-:W-:-:S05]  /*6cf0*/  WARPGROUP.ARRIVE ;  /* 0x00000000000079c5 */ /* 0x000fca0000000000 */
[----:B------:R-:W1:Y:S01]  /*6d00*/  MUFU.TANH R21, R21 ;  /* 0x0000001500157308 */ /* 0x000e620000002400 */
[----:B------:R-:W-:Y:S01]  /*6d10*/  HGMMA.64x96x16.F32 R24, gdesc[UR8], R24, gsb0 ;  /* 0x01600000081879f0 */ /* 0x000fe20008000818 */
[----:B------:R-:W-:Y:S01]  /*6d20*/  R2UR UR8, R190 ;  /* 0x00000000be0872ca */ /* 0x000fe200000e0000 */
[----:B------:R-:W-:Y:S01]  /*6d30*/  UMOV UR10, UR4 ;  /* 0x00000004000a7c82 */ /* 0x000fe20008000000 */
[----:B------:R-:W-:Y:S01]  /*6d40*/  R2UR UR9, R191 ;  /* 0x00000000bf0972ca */ /* 0x000fe200000e0000 */
[----:B------:R-:W-:-:S03]  /*6d50*/  UMOV UR11, 0x40000040 ;  /* 0x40000040000b7882 */ /* 0x000fc60000000000 */
[----:B------:R-:W1:Y:S01]  /*6d60*/  MUFU.TANH R72, R72 ;  /* 0x0000004800487308 */ /* 0x000e620000002400 */
[----:B------:R-:W-:Y:S02]  /*6d70*/  ULDC UR4, c[0x0][0x744] ;  /* 0x0001d10000047ab9 */ /* 0x000fe40000000800 */
[--C-:B------:R-:W-:Y:S01]  /*6d80*/  FFMA.FTZ R118, R84, UR4, -R86.reuse ;  /* 0x0000000454767c23 */ /* 0x100fe20008010856 */
[----:B------:R-:W-:Y:S01]  /*6d90*/  FFMA.FTZ R202, R85, UR4, -R86 ;  /* 0x0000000455ca7c23 */ /* 0x000fe20008010856 */
[----:B------:R-:W-:Y:S01]  /*6da0*/  FSEL R85, R4, -INF , P2 ;  /* 0xff80000004557808 */ /* 0x000fe20001000000 */
[--C-:B------:R-:W-:Y:S01]  /*6db0*/  FFMA.FTZ R117, R117, UR4, -R87.reuse ;  /* 0x0000000475757c23 */ /* 0x100fe20008010857 */
[----:B------:R-:W-:Y:S01]  /*6dc0*/  FSEL R84, R3, -INF , P1 ;  /* 0xff80000003547808 */ /* 0x000fe20000800000 */
[----:B------:R-:W1:Y:S01]  /*6dd0*/  MUFU.TANH R73, R73 ;  /* 0x0000004900497308 */ /* 0x000e620000002400 */
[----:B------:R-:W-:Y:S01]  /*6de0*/  FFMA.FTZ R88, R88, UR4, -R87 ;  /* 0x0000000458587c23 */ /* 0x000fe20008010857 */
[----:B------:R-:W-:Y:S01]  /*6df0*/  FSEL R86, R2, -INF , P2 ;  /* 0xff80000002567808 */ /* 0x000fe20001000000 */
[--C-:B---3--:R-:W-:Y:S01]  /*6e00*/  FFMA.FTZ R85, R85, UR4, -R89.reuse ;  /* 0x0000000455557c23 */ /* 0x108fe20008010859 */
[----:B------:R-:W-:Y:S01]  /*6e10*/  FFMA.FTZ R84, R84, UR4, -R89 ;  /* 0x0000000454547c23 */ /* 0x000fe20008010859 */
[----:B----4-:R-:W-:Y:S01]  /*6e20*/  FSEL R87, R235, -INF , P2 ;  /* 0xff800000eb577808 */ /* 0x010fe20001000000 */
[--C-:B------:R-:W-:Y:S01]  /*6e30*/  FFMA.FTZ R201, R201, UR4, -R92.reuse ;  /* 0x00000004c9c97c23 */ /* 0x100fe2000801085c */
[----:B--2---:R-:W-:Y:S01]  /*6e40*/  FSEL R89, R20, -INF , P1 ;  /* 0xff80000014597808 */ /* 0x004fe20000800000 */
[----:B------:R-:W2:Y:S01]  /*6e50*/  MUFU.TANH R77, R77 ;  /* 0x0000004d004d7308 */ /* 0x000ea20000002400 */
[----:B------:R-:W-:Y:S01]  /*6e60*/  FFMA.FTZ R86, R86, UR4, -R92 ;  /* 0x0000000456567c23 */ /* 0x000fe2000801085c */
[--C-:B------:R-:W-:Y:S01]  /*6e70*/  FFMA.FTZ R200, R87, UR4, -R90.reuse ;  /* 0x0000000457c87c23 */ /* 0x100fe2000801085a */
[----:B-1----:R-:W-:Y:S01]  /*6e80*/  FSEL R92, R19, -INF , P2 ;  /* 0xff800000135c7808 */ /* 0x002fe20001000000 */
[----:B------:R-:W-:Y:S01]  /*6e90*/  FFMA.FTZ R90, R89, UR4, -R90 ;  /* 0x00000004595a7c23 */ /* 0x000fe2000801085a */
[----:B------:R-:W-:-:S02]  /*6ea0*/  FSEL R94, R21, -INF , P1 ;  /* 0xff800000155e7808 */ /* 0x000fc40000800000 */
[----:B------:R-:W-:Y:S01]  /*6eb0*/  FSEL R89, R72, -INF , P2 ;  /* 0xff80000048597808 */ /* 0x000fe20001000000 */
[----:B------:R-:W1:Y:S01]  /*6ec0*/  MUFU.TANH R75, R75 ;  /* 0x0000004b004b7308 */ /* 0x000e620000002400 */
[----:B------:R-:W-:Y:S01]  /*6ed0*/  FSEL R95, R73, -INF , P2 ;  /* 0xff800000495f7808 */ /* 0x000fe20001000000 */
[--C-:B------:R-:W-:Y:S01]  /*6ee0*/  FFMA.FTZ R92, R92, UR4, -R91.reuse ;  /* 0x000000045c5c7c23 */ /* 0x100fe2000801085b */
[----:B------:R-:W-:-:S05]  /*6ef0*/  FFMA.FTZ R91, R94, UR4, -R91 ;  /* 0x000000045e5b7c23 */ /* 0x000fca000801085b */
[----:B------:R-:W3:Y:S01]  /*6f00*/  MUFU.TANH R74, R74 ;  /* 0x0000004a004a7308 */ /* 0x000ee20000002400 */
[----:B--2---:R-:W-:-:S07]  /*6f10*/  FSEL R198, R77, -INF , P2 ;  /* 0xff8000004dc67808 */ /* 0x004fce0001000000 */
[----:B------:R-:W2:Y:S01]  /*6f20*/  MUFU.TANH R76, R76 ;  /* 0x0000004c004c7308 */ /* 0x000ea20000002400 */
[----:B-1----:R-:W-:-:S07]  /*6f30*/  FSEL R203, R75, -INF , P1 ;  /* 0xff8000004bcb7808 */ /* 0x002fce0000800000 */
[----:B------:R-:W1:Y:S01]  /*6f40*/  MUFU.TANH R78, R78 ;  /* 0x0000004e004e7308 */ /* 0x000e620000002400 */
[----:B---3--:R-:W-:-:S07]  /*6f50*/  FSEL R199, R74, -INF , P1 ;  /* 0xff8000004ac77808 */ /* 0x008fce0000800000 */
[----:B------:R-:W3:Y:S01]  /*6f60*/  MUFU.TANH R80, R80 ;  /* 0x0000005000507308 */ /* 0x000ee20000002400 */
[----:B--2---:R-:W-:-:S05]  /*6f70*/  FSEL R94, R76, -INF , P2 ;  /* 0xff8000004c5e7808 */ /* 0x004fca0001000000 */
[----:B------:R-:W-:Y:S02]  /*6f80*/  FFMA.FTZ R94, R94, UR4, -R211 ;  /* 0x000000045e5e7c23 */ /* 0x000fe400080108d3 */
[----:B------:R-:W-:Y:S01]  /*6f90*/  MUFU.TANH R82, R82 ;  /* 0x0000005200527308 */ /* 0x000fe20000002400 */
[----:B-1----:R-:W-:-:S05]  /*6fa0*/  FSEL R206, R78, -INF , P1 ;  /* 0xff8000004ece7808 */ /* 0x002fca0000800000 */
[----:B------:R-:W-:Y:S02]  /*6fb0*/  FFMA.FTZ R211, R206, UR4, -R211 ;  /* 0x00000004ced37c23 */ /* 0x000fe400080108d3 */
[----:B------:R-:W-:Y:S01]  /*6fc0*/  MUFU.TANH R194, R194 ;  /* 0x000000c200c27308 */ /* 0x000fe20000002400 */
[----:B---3--:R-:W-:-:S05]  /*6fd0*/  FSEL R226, R80, -INF , P2 ;  /* 0xff80000050e27808 */ /* 0x008fca0001000000 */
[----:B------:R-:W-:Y:S02]  /*6fe0*/  FFMA.FTZ R226, R226, UR4, -R215 ;  /* 0x00000004e2e27c23 */ /* 0x000fe400080108d7 */
[----:B------:R-:W-:Y:S08]  /*6ff0*/  MUFU.TANH R98, R98 ;  /* 0x0000006200627308 */ /* 0x000ff00000002400 */
[----:B------:R-:W1:Y:S08]  /*7000*/  MUFU.TANH R81, R81 ;  /* 0x0000005100517308 */ /* 0x000e700000002400 */
[----:B------:R-:W-:Y:S01]  /*7010*/  MUFU.TANH R83, R83 ;  /* 0x0000005300537308 */ /* 0x000fe20000002400 */
[----:B------:R-:W-:-:S02]  /*7020*/  WARPGROUP.DEPBAR.LE gsb0, 0x0 ;  /* 0x00008000000079c5 */ /* 0x000fc40000010000 */
[----:B------:R-:W-:-:S05]  /*7030*/  WARPGROUP.ARRIVE ;  /* 0x00000000000079c5 */ /* 0x000fca0000000000 */
[----:B------:R-:W2:Y:S01]  /*7040*/  MUFU.TANH R97, R97 ;  /* 0x0000006100617308 */ /* 0x000ea20000002400 */
[----:B------:R-:W-:Y:S01]  /*7050*/  HGMMA.64x96x16.F32 R24, gdesc[UR8], R24, gsb0 ;  /* 0x01600000081879f0 */ /* 0x000fe20008000818 */
[----:B------:R-:W-:Y:S01]  /*7060*/  R2UR UR8, R192 ;  /* 0x00000000c00872ca */ /* 0x000fe200000e0000 */
[----:B------:R-:W-:Y:S01]  /*7070*/  UMOV UR10, UR6 ;  /* 0x00000006000a7c82 */ /* 0x000fe20008000000 */
[----:B------:R-:W-:Y:S01]  /*7080*/  R2UR UR9, R193 ;  /* 0x00000000c10972ca */ /* 0x000fe200000e0000 */
[----:B------:R-:W-:Y:S01]  /*7090*/  UMOV UR11, 0x40000040 ;  /* 0x40000040000b7882 */ /* 0x000fe20000000000 */
[----:B-1----:R-:W-:Y:S02]  /*70a0*/  FSEL R206, R81, -INF , P2 ;  /* 0xff80000051ce7808 */ /* 0x002fe40001000000 */
[----:B------:R-:W1:Y:S03]  /*70b0*/  MUFU.TANH R99, R99 ;  /* 0x0000006300637308 */ /* 0x000e660000002400 */
[----:B------:R-:W-:-:S05]  /*70c0*/  FFMA.FTZ R225, R206, UR4, -R223 ;  /* 0x00000004cee17c23 */ /* 0x000fca00080108df */
[----:B------:R3:W-:Y:S01]  /*70d0*/  MUFU.EX2 R87, R202 ;  /* 0x000000ca00577308 */ /* 0x0007e20000000800 */
[----:B--2---:R-:W-:-:S05]  /*70e0*/  FSEL R220, R97, -INF , P2 ;  /* 0xff80000061dc7808 */ /* 0x004fca0001000000 */
[----:B------:R-:W-:Y:S02]  /*70f0*/  FFMA.FTZ R220, R220, UR4, -R217 ;  /* 0x00000004dcdc7c23 */ /* 0x000fe400080108d9 */
[----:B------:R-:W2:Y:S01]  /*7100*/  MUFU.TANH R100, R100 ;  /* 0x0000006400647308 */ /* 0x000ea20000002400 */
[----:B---3--:R-:W-:Y:S01]  /*7110*/  FFMA.FTZ R202, R89, UR4, -R204 ;  /* 0x0000000459ca7c23 */ /* 0x008fe200080108cc */
[--C-:B------:R-:W-:Y:S01]  /*7120*/  FFMA.FTZ R89, R95, UR4, -R96.reuse ;  /* 0x000000045f597c23 */ /* 0x100fe20008010860 */
[----:B------:R-:W-:Y:S01]  /*7130*/  FFMA.FTZ R95, R198, UR4, -R93 ;  /* 0x00000004c65f7c23 */ /* 0x000fe2000801085d */
[----:B------:R-:W-:Y:S01]  /*7140*/  FSEL R198, R82, -INF , P1 ;  /* 0xff80000052c67808 */ /* 0x000fe20000800000 */
[----:B------:R-:W-:Y:S01]  /*7150*/  FFMA.FTZ R96, R203, UR4, -R96 ;  /* 0x00000004cb607c23 */ /* 0x000fe20008010860 */
[----:B------:R-:W-:Y:S01]  /*7160*/  FFMA.FTZ R204, R199, UR4, -R204 ;  /* 0x00000004c7cc7c23 */ /* 0x000fe200080108cc */
[----:B------:R-:W-:Y:S01]  /*7170*/  FSEL R203, R194, -INF , P2 ;  /* 0xff800000c2cb7808 */ /* 0x000fe20001000000 */
[----:B------:R-:W3:Y:S01]  /*7180*/  MUFU.TANH R102, R102 ;  /* 0x0000006600667308 */ /* 0x000ee20000002400 */
[----:B------:R-:W-:Y:S01]  /*7190*/  FSEL R199, R98, -INF , P1 ;  /* 0xff80000062c77808 */ /* 0x000fe20000800000 */
[----:B------:R-:W-:Y:S01]  /*71a0*/  FFMA.FTZ R215, R198, UR4, -R215 ;  /* 0x00000004c6d77c23 */ /* 0x000fe200080108d7 */
[----:B------:R-:W-:Y:S01]  /*71b0*/  FSEL R198, R83, -INF , P1 ;  /* 0xff80000053c67808 */ /* 0x000fe20000800000 */
[----:B------:R-:W-:-:S02]  /*71c0*/  FFMA.FTZ R224, R203, UR4, -R222 ;  /* 0x00000004cbe07c23 */ /* 0x000fc400080108de */
[----:B------:R-:W-:Y:S02]  /*71d0*/  FFMA.FTZ R222, R199, UR4, -R222 ;  /* 0x00000004c7de7c23 */ /* 0x000fe400080108de */
[----:B------:R-:W-:Y:S01]  /*71e0*/  MUFU.EX2 R118, R118 ;  /* 0x0000007600767308 */ /* 0x000fe20000000800 */
[----:B------:R-:W4:Y:S01]  /*71f0*/  SHFL.IDX PT, R199, R13, R9, 0x1f ;  /* 0x00001f090dc77589 */ /* 0x000f2200000e0000 */
[----:B------:R-:W-:Y:S01]  /*7200*/  FFMA.FTZ R223, R198, UR4, -R223 ;  /* 0x00000004c6df7c23 */ /* 0x000fe200080108df */
[----:B-1----:R-:W-:Y:S02]  /*7210*/  FSEL R198, R99, -INF , P1 ;  /* 0xff80000063c67808 */ /* 0x002fe40000800000 */
[----:B--2---:R-:W-:-:S03]  /*7220*/  FSEL R221, R100, -INF , P2 ;  /* 0xff80000064dd7808 */ /* 0x004fc60001000000 */
[----:B------:R-:W1:Y:S01]  /*7230*/  MUFU.TANH R101, R101 ;  /* 0x0000006500657308 */ /* 0x000e620000002400 */
[----:B---3--:R-:W-:Y:S01]  /*7240*/  FSEL R203, R102, -INF , P1 ;  /* 0xff80000066cb7808 */ /* 0x008fe20000800000 */
[----:B------:R-:W-:Y:S01]  /*7250*/  FFMA.FTZ R217, R198, UR4, -R217 ;  /* 0x00000004c6d97c23 */ /* 0x000fe200080108d9 */
[----:B------:R-:W-:Y:S01]  /*7260*/  FFMA.FTZ R198, -R15, R15, 1 ;  /* 0x3f8000000fc67423 */ /* 0x000fe2000001010f */
[--C-:B------:R-:W-:Y:S02]  /*7270*/  FFMA.FTZ R221, R221, UR4, -R218.reuse ;  /* 0x00000004dddd7c23 */ /* 0x100fe400080108da */
[----:B------:R-:W-:Y:S02]  /*7280*/  FFMA.FTZ R218, R203, UR4, -R218 ;  /* 0x00000004cbda7c23 */ /* 0x000fe400080108da */
[----:B------:R-:W-:Y:S01]  /*7290*/  MUFU.TANH R103, R103 ;  /* 0x0000006700677308 */ /* 0x000fe20000002400 */
[----:B------:R-:W-:Y:S07]  /*72a0*/  SHFL.IDX PT, R203, R13, R229, 0x1f ;  /* 0x00001fe50dcb7589 */ /* 0x000fee00000e0000 */
[----:B------:R-:W2:Y:S01]  /*72b0*/  MUFU.TANH R104, R104 ;  /* 0x0000006800687308 */ /* 0x000ea20000002400 */
[----:B-1----:R-:W-:-:S05]  /*72c0*/  FSEL R219, R101, -INF , P2 ;  /* 0xff80000065db7808 */ /* 0x002fca0001000000 */
[----:B------:R-:W-:Y:S02]  /*72d0*/  FFMA.FTZ R219, R219, UR4, -R216 ;  /* 0x00000004dbdb7c23 */ /* 0x000fe400080108d8 */
[----:B------:R-:W-:Y:S08]  /*72e0*/  MUFU.TANH R106, R106 ;  /* 0x0000006a006a7308 */ /* 0x000ff00000002400 */
[----:B------:R-:W1:Y:S01]  /*72f0*/  MUFU.TANH R79, R79 ;  /* 0x0000004f004f7308 */ /* 0x000e620000002400 */
[----:B--2---:R-:W-:-:S05]  /*7300*/  FSEL R206, R104, -INF , P2 ;  /* 0xff80000068ce7808 */ /* 0x004fca0001000000 */
[----:B----4-:R-:W-:Y:S02]  /*7310*/  FFMA.FTZ R206, R206, UR4, -R199 ;  /* 0x00000004cece7c23 */ /* 0x010fe400080108c7 */
[----:B------:R2:W-:Y:S08]  /*7320*/  MUFU.EX2 R14, R201 ;  /* 0x000000c9000e7308 */ /* 0x0005f00000000800 */
[----:B------:R-:W-:Y:S01]  /*7330*/  MUFU.TANH R108, R108 ;  /* 0x0000006c006c7308 */ /* 0x000fe20000002400 */
[----:B--2---:R-:W2:Y:S01]  /*7340*/  SHFL.IDX PT, R201, R13, R233, 0x1f ;  /* 0x00001fe90dc97589 */ /* 0x004ea200000e0000 */
[----:B-1----:R-:W-:Y:S01]  /*7350*/  FSEL R208, R79, -INF , P1 ;  /* 0xff8000004fd07808 */ /* 0x002fe20000800000 */
[----:B------:R-:W-:-:S02]  /*7360*/  WARPGROUP.DEPBAR.LE gsb0, 0x0 ;  /* 0x00008000000079c5 */ /* 0x000fc40000010000 */
[----:B------:R-:W-:-:S03]  /*7370*/  WARPGROUP.ARRIVE ;  /* 0x00000000000079c5 */ /* 0x000fc60000000000 */
[----:B------:R-:W-:Y:S01]  /*7380*/  MUFU.TANH R110, R110 ;  /* 0x0000006e006e7308 */ /* 0x000fe20000002400 */
[----:B------:R-:W-:Y:S02]  /*7390*/  FFMA.FTZ R93, R208, UR4, -R93 ;  /* 0x00000004d05d7c23 */ /* 0x000fe4000801085d */
[----:B------:R1:W-:Y:S01]  /*73a0*/  SHFL.IDX PT, R208, R13, R230, 0x1f ;  /* 0x00001fe60dd07589 */ /* 0x0003e200000e0000 */
[----:B------:R-:W-:Y:S04]  /*73b0*/  HGMMA.64x96x16.F32 R24, gdesc[UR8], R24, gsb0 ;  /* 0x01600000081879f0 */ /* 0x000fe80008000818 */
[----:B------:R-:W3:Y:S08]  /*73c0*/  MUFU.TANH R109, R109 ;  /* 0x0000006d006d7308 */ /* 0x000ef00000002400 */
[----:B------:R-:W-:Y:S08]  /*73d0*/  MUFU.TANH R111, R111 ;  /* 0x0000006f006f7308 */ /* 0x000ff00000002400 */
[----:B------:R-:W-:Y:S01]  /*73e0*/  MUFU.TANH R112, R112 ;  /* 0x0000007000707308 */ /* 0x000fe20000002400 */
[----:B---3--:R-:W-:-:S07]  /*73f0*/  FSEL R207, R109, -INF , P2 ;  /* 0xff8000006dcf7808 */ /* 0x008fce0001000000 */
[----:B------:R-:W-:Y:S08]  /*7400*/  MUFU.TANH R114, R114 ;  /* 0x0000007200727308 */ /* 0x000ff00000002400 */
[----:B------:R3:W-:Y:S08]  /*7410*/  MUFU.EX2 R15, R200 ;  /* 0x000000c8000f7308 */ /* 0x0007f00000000800 */
[----:B------:R-:W-:Y:S01]  /*7420*/  MUFU.TANH R113, R113 ;  /* 0x0000007100717308 */ /* 0x000fe20000002400 */
[----:B---3--:R-:W-:-:S05]  /*7430*/  FSEL R200, R108, -INF , P2 ;  /* 0xff8000006cc87808 */ /* 0x008fca0001000000 */
[----:B--2---:R-:W-:Y:S02]  /*7440*/  FFMA.FTZ R200, R200, UR4, -R201 ;  /* 0x00000004c8c87c23 */ /* 0x004fe400080108c9 */
        /* <DEDUP_REMOVED lines=8> */
[----:B------:R-:W3:Y:S01]  /*74d0*/  MUFU.TANH R196, R196 ;  /* 0x000000c400c47308 */ /* 0x000ee20000002400 */
[----:B-1----:R-:W-:-:S07]  /*74e0*/  FSEL R228, R105, -INF , P2 ;  /* 0xff80000069e47808 */ /* 0x002fce0001000000 */
[----:B------:R-:W1:Y:S01]  /*74f0*/  MUFU.TANH R119, R119 ;  /* 0x0000007700777308 */ /* 0x000e620000002400 */
[----:B--2---:R-:W-:Y:S01]  /*7500*/  FSEL R213, R107, -INF , P1 ;  /* 0xff8000006bd57808 */ /* 0x004fe20000800000 */
[----:B------:R-:W-:Y:S02]  /*7510*/  WARPGROUP.DEPBAR.LE gsb0, 0x0 ;  /* 0x00008000000079c5 */ /* 0x000fe40000010000 */
[----:B------:R-:W2:Y:S04]  /*7520*/  LDS R227, [R227+0x380] ;  /* 0x00038000e3e37984 */ /* 0x000ea80000000800 */
[----:B------:R-:W-:Y:S08]  /*7530*/  MUFU.EX2 R117, R117 ;  /* 0x0000007500757308 */ /* 0x000ff00000000800 */
[----:B------:R-:W4:Y:S08]  /*7540*/  MUFU.EX2 R85, R85 ;  /* 0x0000005500557308 */ /* 0x000f300000000800 */
[----:B------:R-:W4:Y:S08]  /*7550*/  MUFU.EX2 R86, R86 ;  /* 0x0000005600567308 */ /* 0x000f300000000800 */
[----:B------:R-:W-:Y:S08]  /*7560*/  MUFU.EX2 R90, R90 ;  /* 0x0000005a005a7308 */ /* 0x000ff00000000800 */
[----:B------:R-:W-:Y:S01]  /*7570*/  MUFU.EX2 R88, R88 ;  /* 0x0000005800587308 */ /* 0x000fe20000000800 */
[----:B--2---:R-:W2:Y:S07]  /*7580*/  SHFL.IDX PT, R234, R227, R9, 0x1f ;  /* 0x00001f09e3ea7589 */ /* 0x004eae00000e0000 */
[----:B------:R-:W-:Y:S01]  /*7590*/  MUFU.EX2 R91, R91 ;  /* 0x0000005b005b7308 */ /* 0x000fe20000000800 */
[----:B------:R-:W-:Y:S04]  /*75a0*/  SHFL.IDX PT, R232, R227, R115, 0x1f ;  /* 0x00001f73e3e87589 */ /* 0x000fe800000e0000 */
[----:B------:R-:W3:Y:S03]  /*75b0*/  SHFL.IDX PT, R233, R227, R233, 0x1f ;  /* 0x00001fe9e3e97589 */ /* 0x000ee600000e0000 */
[----:B------:R-:W-:Y:S01]  /*75c0*/  MUFU.EX2 R84, R84 ;  /* 0x0000005400547308 */ /* 0x000fe20000000800 */
[----:B------:R-:W1:Y:S04]  /*75d0*/  SHFL.IDX PT, R229, R227, R229, 0x1f ;  /* 0x00001fe5e3e57589 */ /* 0x000e6800000e0000 */
[----:B------:R-:W4:Y:S03]  /*75e0*/  SHFL.IDX PT, R230, R227, R230, 0x1f ;  /* 0x00001fe6e3e67589 */ /* 0x000f2600000e0000 */
[----:B------:R-:W-:Y:S01]  /*75f0*/  MUFU.EX2 R92, R92 ;  /* 0x0000005c005c7308 */ /* 0x000fe20000000800 */
[----:B------:R-:W4:Y:S01]  /*7600*/  SHFL.IDX PT, R231, R227, R231, 0x1f ;  /* 0x00001fe7e3e77589 */ /* 0x000f2200000e0000 */
[--C-:B--2---:R-:W-:Y:S01]  /*7610*/  FADD.FTZ R24, R24, -R234.reuse ;  /* 0x800000ea18187221 */ /* 0x104fe20000010000 */
[----:B------:R-:W-:-:S05]  /*7620*/  FADD.FTZ R234, R26, -R234 ;  /* 0x800000ea1aea7221 */ /* 0x000fca0000010000 */
[----:B------:R2:W-:Y:S01]  /*7630*/  MUFU.EX2 R26, R202 ;  /* 0x000000ca001a7308 */ /* 0x0005e20000000800 */
[----:B------:R-:W-:Y:S01]  /*7640*/  FMUL.FTZ R24, R118, R24 ;  /* 0x0000001876187220 */ /* 0x000fe20000410000 */
[----:B------:R-:W-:-:S03]  /*7650*/  FMUL.FTZ R234, R87, R234 ;  /* 0x000000ea57ea7220 */ /* 0x000fc60000410000 */
[----:B------:R-:W-:Y:S01]  /*7660*/  FMUL.FTZ R198, R198, R24 ;  /* 0x00000018c6c67220 */ /* 0x000fe20000410000 */
[----:B------:R-:W-:Y:S01]  /*7670*/  FSEL R24, R103, -INF , P1 ;  /* 0xff80000067187808 */ /* 0x000fe20000800000 */
[----:B---3--:R-:W-:Y:S01]  /*7680*/  FADD.FTZ R28, R28, -R233 ;  /* 0x800000e91c1c7221 */ /* 0x008fe20000010000 */
[----:B------:R-:W-:Y:S01]  /*7690*/  FFMA.FTZ R237, -R237, R237, 1 ;  /* 0x3f800000eded7423 */ /* 0x000fe200000101ed */
[----:B--2---:R-:W-:Y:S01]  /*76a0*/  FFMA.FTZ R202, R207, UR4, -R203 ;  /* 0x00000004cfca7c23 */ /* 0x004fe200080108cb */
[----:B------:R-:W-:Y:S01]  /*76b0*/  FSEL R207, R114, -INF , P1 ;  /* 0xff80000072cf7808 */ /* 0x000fe20000800000 */
[----:B------:R-:W-:Y:S01]  /*76c0*/  FFMA.FTZ R216, R24, UR4, -R216 ;  /* 0x0000000418d87c23 */ /* 0x000fe200080108d8 */
[----:B------:R-:W-:Y:S01]  /*76d0*/  FSEL R24, R106, -INF , P1 ;  /* 0xff8000006a187808 */ /* 0x000fe20000800000 */
[--C-:B-1----:R-:W-:Y:S01]  /*76e0*/  FADD.FTZ R29, R29, -R229.reuse ;  /* 0x800000e51d1d7221 */ /* 0x102fe20000010000 */
[----:B------:R-:W-:Y:S01]  /*76f0*/  FADD.FTZ R31, R31, -R229 ;  /* 0x800000e51f1f7221 */ /* 0x000fe20000010000 */
[----:B----4-:R-:W-:Y:S01]  /*7700*/  FADD.FTZ R35, R35, -R230 ;  /* 0x800000e623237221 */ /* 0x010fe20000010000 */
[----:B------:R-:W-:Y:S01]  /*7710*/  FFMA.FTZ R21, -R21, R21, 1 ;  /* 0x3f80000015157423 */ /* 0x000fe20000010115 */
[----:B------:R-:W-:Y:S01]  /*7720*/  FFMA.FTZ R199, R24, UR4, -R199 ;  /* 0x0000000418c77c23 */ /* 0x000fe200080108c7 */
[----:B------:R-:W-:Y:S01]  /*7730*/  FSEL R24, R110, -INF , P1 ;  /* 0xff8000006e187808 */ /* 0x000fe20000800000 */
[----:B------:R-:W-:Y:S01]  /*7740*/  FADD.FTZ R38, R38, -R231 ;  /* 0x800000e726267221 */ /* 0x000fe20000010000 */
[----:B------:R-:W-:Y:S01]  /*7750*/  FADD.FTZ R30, R30, -R233 ;  /* 0x800000e91e1e7221 */ /* 0x000fe20000010000 */
[----:B------:R-:W-:Y:S01]  /*7760*/  FADD.FTZ R36, R36, -R231 ;  /* 0x800000e724247221 */ /* 0x000fe20000010000 */
[----:B------:R-:W-:Y:S01]  /*7770*/  MUFU.EX2 R89, R89 ;  /* 0x0000005900597308 */ /* 0x000fe20000000800 */
[----:B------:R-:W-:Y:S01]  /*7780*/  FFMA.FTZ R201, R24, UR4, -R201 ;  /* 0x0000000418c97c23 */ /* 0x000fe200080108c9 */
[----:B------:R-:W-:-:S05]  /*7790*/  FSEL R24, R111, -INF , P1 ;  /* 0xff8000006f187808 */ /* 0x000fca0000800000 */
[----:B------:R-:W-:Y:S01]  /*77a0*/  FFMA.FTZ R203, R24, UR4, -R203 ;  /* 0x0000000418cb7c23 */ /* 0x000fe200080108cb */
[----:B------:R-:W-:Y:S08]  /*77b0*/  MUFU.EX2 R96, R96 ;  /* 0x0000006000607308 */ /* 0x000ff00000000800 */
[----:B------:R1:W2:Y:S01]  /*77c0*/  MUFU.EX2 R24, R204 ;  /* 0x000000cc00187308 */ /* 0x0002a20000000800 */
[----:B------:R-:W-:-:S07]  /*77d0*/  FFMA.FTZ R72, -R72, R72, 1 ;  /* 0x3f80000048487423 */ /* 0x000fce0000010148 */
[----:B------:R-:W3:Y:S01]  /*77e0*/  MUFU.EX2 R94, R94 ;  /* 0x0000005e005e7308 */ /* 0x000ee20000000800 */
[----:B-1----:R-:W-:-:S05]  /*77f0*/  FSEL R204, R112, -INF , P2 ;  /* 0xff80000070cc7808 */ /* 0x002fca0001000000 */
[--C-:B------:R-:W-:Y:S01]  /*7800*/  FFMA.FTZ R204, R204, UR4, -R205.reuse ;  /* 0x00000004cccc7c23 */ /* 0x100fe200080108cd */
[----:B------:R-:W-:Y:S01]  /*7810*/  FFMA.FTZ R205, R207, UR4, -R205 ;  /* 0x00000004cfcd7c23 */ /* 0x000fe200080108cd */
[----:B------:R-:W-:Y:S01]  /*7820*/  FSEL R207, R113, -INF , P2 ;  /* 0xff80000071cf7808 */ /* 0x000fe20001000000 */
[----:B------:R-:W-:Y:S04]  /*7830*/  MUFU.EX2 R95, R95 ;  /* 0x0000005f005f7308 */ /* 0x000fe80000000800 */
[--C-:B------:R-:W-:Y:S01]  /*7840*/  FFMA.FTZ R207, R207, UR4, -R208.reuse ;  /* 0x00000004cfcf7c23 */ /* 0x100fe200080108d0 */
[----:B------:R-:W-:Y:S01]  /*7850*/  FFMA.FTZ R208, R13, UR4, -R208 ;  /* 0x000000040dd07c23 */ /* 0x000fe200080108d0 */
[----:B------:R-:W-:Y:S01]  /*7860*/  FSEL R13, R197, -INF , P1 ;  /* 0xff800000c50d7808 */ /* 0x000fe20000800000 */
[----:B------:R-:W-:Y:S01]  /*7870*/  FFMA.FTZ R73, -R73, R73, 1 ;  /* 0x3f80000049497423 */ /* 0x000fe20000010149 */
[----:B------:R-:W-:Y:S01]  /*7880*/  FFMA.FTZ R75, -R75, R75, 1 ;  /* 0x3f8000004b4b7423 */ /* 0x000fe2000001014b */
[----:B------:R-:W-:Y:S01]  /*7890*/  FFMA.FTZ R76, -R76, R76, 1 ;  /* 0x3f8000004c4c7423 */ /* 0x000fe2000001014c */
[----:B------:R-:W-:Y:S01]  /*78a0*/  FFMA.FTZ R81, -R81, R81, 1 ;  /* 0x3f80000051517423 */ /* 0x000fe20000010151 */
[----:B------:R-:W-:Y:S01]  /*78b0*/  FFMA.FTZ R210, R13, UR4, -R210 ;  /* 0x000000040dd27c23 */ /* 0x000fe200080108d2 */
[----:B------:R-:W-:Y:S01]  /*78c0*/  FFMA.FTZ R80, -R80, R80, 1 ;  /* 0x3f80000050507423 */ /* 0x000fe20000010150 */
[----:B------:R1:W4:Y:S01]  /*78d0*/  MUFU.EX2 R13, R211 ;  /* 0x000000d3000d7308 */ /* 0x0003220000000800 */
[----:B------:R-:W-:Y:S01]  /*78e0*/  FFMA.FTZ R83, -R83, R83, 1 ;  /* 0x3f80000053537423 */ /* 0x000fe20000010153 */
[----:B------:R-:W-:Y:S01]  /*78f0*/  FFMA.FTZ R99, -R99, R99, 1 ;  /* 0x3f80000063637423 */ /* 0x000fe20000010163 */
[----:B------:R-:W-:-:S05]  /*7900*/  FFMA.FTZ R78, -R78, R78, 1 ;  /* 0x3f8000004e4e7423 */ /* 0x000fca000001014e */
[----:B------:R-:W-:Y:S01]  /*7910*/  MUFU.EX2 R93, R93 ;  /* 0x0000005d005d7308 */ /* 0x000fe20000000800 */
[--C-:B-1----:R-:W-:Y:S01]  /*7920*/  FFMA.FTZ R211, R228, UR4, -R212.reuse ;  /* 0x00000004e4d37c23 */ /* 0x102fe200080108d4 */
        /* <DEDUP_REMOVED lines=9> */
[----:B------:R-:W-:Y:S01]  /*79c0*/  FMUL.FTZ R35, R91, R35 ;  /* 0x000000235b237220 */ /* 0x000fe20000410000 */
[----:B------:R-:W-:Y:S01]  /*79d0*/  FMUL.FTZ R30, R84, R30 ;  /* 0x0000001e541e7220 */ /* 0x000fe20000410000 */
[----:B------:R-:W1:Y:S01]  /*79e0*/  SHFL.IDX PT, R228, R227, R228, 0x1f ;  /* 0x00001fe4e3e47589 */ /* 0x000e6200000e0000 */
[----:B------:R-:W-:-:S02]  /*79f0*/  VIADD R231, R9, 0x10 ;  /* 0x0000001009e77836 */ /* 0x000fc40000000000 */
[----:B------:R-:W-:Y:S01]  /*7a00*/  FMUL.FTZ R36, R26, R36 ;  /* 0x000000241a247220 */ /* 0x000fe20000410000 */
[----:B------:R-:W-:Y:S01]  /*7a10*/  IADD3 R233, R9, 0x18, RZ ;  /* 0x0000001809e97810 */ /* 0x000fe20007ffe0ff */
[----:B------:R-:W2:Y:S01]  /*7a20*/  SHFL.IDX PT, R227, R227, R12, 0x1f ;  /* 0x00001f0ce3e37589 */ /* 0x000ea200000e0000 */
[----:B------:R-:W-:Y:S01]  /*7a30*/  FFMA.FTZ R79, -R79, R79, 1 ;  /* 0x3f8000004f4f7423 */ /* 0x000fe2000001014f */
[----:B------:R-:W-:Y:S08]  /*7a40*/  MUFU.EX2 R211, R211 ;  /* 0x000000d300d37308 */ /* 0x000ff00000000800 */
[----:B------:R-:W-:Y:S08]  /*7a50*/  MUFU.EX2 R203, R203 ;  /* 0x000000cb00cb7308 */ /* 0x000ff00000000800 */
[----:B------:R-:W-:Y:S08]  /*7a60*/  MUFU.EX2 R199, R199 ;  /* 0x000000c700c77308 */ /* 0x000ff00000000800 */
[----:B------:R-:W-:Y:S01]  /*7a70*/  MUFU.EX2 R204, R204 ;  /* 0x000000cc00cc7308 */ /* 0x000fe20000000800 */
[----:B-1----:R-:W-:Y:S01]  /*7a80*/  FADD.FTZ R34, R34, -R228 ;  /* 0x800000e422227221 */ /* 0x002fe20000010000 */
[--C-:B--2---:R-:W-:Y:S01]  /*7a90*/  FADD.FTZ R37, R37, -R227.reuse ;  /* 0x800000e325257221 */ /* 0x104fe20000010000 */
[----:B------:R-:W-:-:S05]  /*7aa0*/  FADD.FTZ R39, R39, -R227 ;  /* 0x800000e327277221 */ /* 0x000fca0000010000 */
        /* <DEDUP_REMOVED lines=17> */
[----:B------:R-:W-:Y:S01]  /*7bc0*/  FFMA.FTZ R196, -R196, R196, 1 ;  /* 0x3f800000c4c47423 */ /* 0x000fe200000101c4 */
[----:B------:R-:W-:Y:S01]  /*7bd0*/  FFMA.FTZ R119, -R119, R119, 1 ;  /* 0x3f80000077777423 */ /* 0x000fe20000010177 */
[----:B------:R-:W-:Y:S01]  /*7be0*/  R2UR UR4, R236 ;  /* 0x00000000ec0472ca */ /* 0x000fe200000e0000 */
[----:B-1----:R-:W-:-:S03]  /*7bf0*/  FFMA.FTZ R226, -R18, R18, 1 ;  /* 0x3f80000012e27423 */ /* 0x002fc60000010112 */
[----:B------:R1:W-:Y:S02]  /*7c00*/  MUFU.EX2 R18, R215 ;  /* 0x000000d700127308 */ /* 0x0003e40000000800 */
[----:B-1----:R-:W-:Y:S01]  /*7c10*/  FMUL.FTZ R215, R226, R234 ;  /* 0x000000eae2d77220 */ /* 0x002fe20000410000 */
[--C-:B------:R-:W-:Y:S01]  /*7c20*/  FADD.FTZ R226, R25, -R232.reuse ;  /* 0x800000e819e27221 */ /* 0x100fe20000010000 */
[----:B------:R-:W-:-:S04]  /*7c30*/  FADD.FTZ R232, R27, -R232 ;  /* 0x800000e81be87221 */ /* 0x000fc80000010000 */
[----:B------:R1:W-:Y:S01]  /*7c40*/  MUFU.EX2 R25, R225 ;  /* 0x000000e100197308 */ /* 0x0003e20000000800 */
[----:B------:R-:W-:-:S07]  /*7c50*/  FMUL.FTZ R34, R90, R34 ;  /* 0x000000225a227220 */ /* 0x000fce0000410000 */
[----:B------:R2:W-:Y:S01]  /*7c60*/  MUFU.EX2 R27, R223 ;  /* 0x000000df001b7308 */ /* 0x0005e20000000800 */
[----:B-1----:R-:W-:Y:S01]  /*7c70*/  FADD.FTZ R225, R32, -R228 ;  /* 0x800000e420e17221 */ /* 0x002fe20000010000 */
[----:B------:R-:W-:Y:S01]  /*7c80*/  FADD.FTZ R228, R33, -R230 ;  /* 0x800000e621e47221 */ /* 0x000fe20000010000 */
[----:B------:R-:W-:-:S05]  /*7c90*/  FFMA.FTZ R33, -R6, R6, 1 ;  /* 0x3f80000006217423 */ /* 0x000fca0000010106 */
[----:B------:R1:W-:Y:S01]  /*7ca0*/  MUFU.EX2 R32, R224 ;  /* 0x000000e000207308 */ /* 0x0003e20000000800 */
[----:B--2---:R-:W-:Y:S01]  /*7cb0*/  FFMA.FTZ R223, -R5, R5, 1 ;  /* 0x3f80000005df7423 */ /* 0x004fe20000010105 */
[----:B------:R-:W-:Y:S01]  /*7cc0*/  FMUL.FTZ R232, R88, R232 ;  /* 0x000000e858e87220 */ /* 0x000fe20000410000 */
[----:B------:R-:W-:Y:S01]  /*7cd0*/  FMUL.FTZ R225, R15, R225 ;  /* 0x000000e10fe17220 */ /* 0x000fe20000410000 */
[----:B------:R-:W-:Y:S01]  /*7ce0*/  FFMA.FTZ R227, -R3, R3, 1 ;  /* 0x3f80000003e37423 */ /* 0x000fe20000010103 */
[----:B------:R-:W-:Y:S01]  /*7cf0*/  FMUL.FTZ R228, R92, R228 ;  /* 0x000000e45ce47220 */ /* 0x000fe20000410000 */
[----:B------:R-:W-:Y:S02]  /*7d00*/  VIADD R230, R9, 0x14 ;  /* 0x0000001409e67836 */ /* 0x000fe40000000000 */
[----:B------:R-:W-:Y:S01]  /*7d10*/  FMUL.FTZ R72, R72, R36 ;  /* 0x0000002448487220 */ /* 0x000fe20000410000 */
[----:B------:R-:W-:Y:S01]  /*7d20*/  FMUL.FTZ R37, R89, R37 ;  /* 0x0000002559257220 */ /* 0x000fe20000410000 */
[----:B-1----:R-:W-:Y:S01]  /*7d30*/  FMUL.FTZ R224, R117, R226 ;  /* 0x000000e275e07220 */ /* 0x002fe20000410000 */
[----:B------:R1:W5:Y:S04]  /*7d40*/  LDL.LU R6, [R1+0x44] ;  /* 0x0000440001067983 */ /* 0x0003680000300800 */
[----:B------:R2:W3:Y:S01]  /*7d50*/  LDS R226, [R10+0x380] ;  /* 0x000380000ae27984 */ /* 0x0004e20000000800 */
[----:B------:R-:W-:Y:S01]  /*7d60*/  FMUL.FTZ R224, R33, R224 ;  /* 0x000000e021e07220 */ /* 0x000fe20000410000 */
[----:B------:R-:W-:Y:S01]  /*7d70*/  FFMA.FTZ R33, -R4, R4, 1 ;  /* 0x3f80000004217423 */ /* 0x000fe20000010104 */
[----:B------:R-:W-:Y:S01]  /*7d80*/  FMUL.FTZ R223, R223, R232 ;  /* 0x000000e8dfdf7220 */ /* 0x000fe20000410000 */
[----:B------:R-:W-:Y:S01]  /*7d90*/  FMUL.FTZ R30, R227, R30 ;  /* 0x0000001ee31e7220 */ /* 0x000fe20000410000 */
[----:B------:R-:W-:Y:S01]  /*7da0*/  FMUL.FTZ R36, R96, R39 ;  /* 0x0000002760247220 */ /* 0x000fe20000410000 */
[----:B------:R1:W5:Y:S01]  /*7db0*/  LDL.LU R5, [R1+0x40] ;  /* 0x0000400001057983 */ /* 0x0003620000300800 */
[----:B--2---:R2:W-:Y:S01]  /*7dc0*/  MUFU.EX2 R10, R222 ;  /* 0x000000de000a7308 */ /* 0x0045e20000000800 */
[----:B------:R-:W-:Y:S01]  /*7dd0*/  IADD3 R232, R9, 0xc, RZ ;  /* 0x0000000c09e87810 */ /* 0x000fe20007ffe0ff */
[----:B------:R-:W-:Y:S01]  /*7de0*/  FMUL.FTZ R39, R73, R37 ;  /* 0x0000002549277220 */ /* 0x000fe20000410000 */
[----:B------:R1:W5:Y:S01]  /*7df0*/  LDL.LU R4, [R1+0x3c] ;  /* 0x00003c0001047983 */ /* 0x0003620000300800 */
[----:B--2---:R-:W-:Y:S01]  /*7e00*/  FMUL.FTZ R222, R33, R28 ;  /* 0x0000001c21de7220 */ /* 0x004fe20000410000 */
[----:B------:R-:W-:-:S03]  /*7e10*/  FFMA.FTZ R28, -R2, R2, 1 ;  /* 0x3f800000021c7423 */ /* 0x000fc60000010102 */
[----:B------:R2:W1:Y:S01]  /*7e20*/  MUFU.EX2 R33, R220 ;  /* 0x000000dc00217308 */ /* 0x0004620000000800 */
[----:B------:R-:W-:Y:S01]  /*7e30*/  FMUL.FTZ R37, R75, R36 ;  /* 0x000000244b257220 */ /* 0x000fe20000410000 */
[----:B------:R1:W5:Y:S04]  /*7e40*/  LDL.LU R3, [R1+0x38] ;  /* 0x0000380001037983 */ /* 0x0003680000300800 */
[----:B------:R1:W5:Y:S01]  /*7e50*/  LDL.LU R2, [R1+0x34] ;  /* 0x0000340001027983 */ /* 0x0003620000300800 */
[----:B------:R-:W-:Y:S01]  /*7e60*/  VIADD R234, R9, 0x1c ;  /* 0x0000001c09ea7836 */ /* 0x000fe20000000000 */
[----:B------:R-:W-:Y:S01]  /*7e70*/  MUFU.EX2 R36, R206 ;  /* 0x000000ce00247308 */ /* 0x000fe20000000800 */
[----:B--2---:R-:W-:Y:S01]  /*7e80*/  FMUL.FTZ R220, R14, R31 ;  /* 0x0000001f0edc7220 */ /* 0x004fe20000410000 */
[----:B------:R-:W-:Y:S01]  /*7e90*/  FMUL.FTZ R31, R28, R29 ;  /* 0x0000001d1c1f7220 */ /* 0x000fe20000410000 */
[----:B------:R-:W-:Y:S01]  /*7ea0*/  FFMA.FTZ R28, -R20, R20, 1 ;  /* 0x3f800000141c7423 */ /* 0x000fe20000010114 */
[----:B------:R-:W-:Y:S01]  /*7eb0*/  LDS R73, [R11+0x380] ;  /* 0x000380000b497984 */ /* 0x000fe20000000800 */
[----:B------:R-:W-:Y:S01]  /*7ec0*/  FMUL.FTZ R29, R237, R220 ;  /* 0x000000dced1d7220 */ /* 0x000fe20000410000 */
[----:B------:R-:W-:Y:S01]  /*7ed0*/  FFMA.FTZ R220, -R235, R235, 1 ;  /* 0x3f800000ebdc7423 */ /* 0x000fe200000101eb */
[----:B------:R-:W-:Y:S01]  /*7ee0*/  VIADD R235, R9, 0x8 ;  /* 0x0000000809eb7836 */ /* 0x000fe20000000000 */
[----:B------:R2:W1:Y:S02]  /*7ef0*/  MUFU.EX2 R20, R217 ;  /* 0x000000d900147308 */ /* 0x0004640000000800 */
[----:B------:R-:W-:Y:S01]  /*7f00*/  FMUL.FTZ R220, R220, R225 ;  /* 0x000000e1dcdc7220 */ /* 0x000fe20000410000 */
[----:B------:R-:W-:Y:S01]  /*7f10*/  FFMA.FTZ R225, -R19, R19, 1 ;  /* 0x3f80000013e17423 */ /* 0x000fe20000010113 */
[----:B---3--:R-:W3:Y:S03]  /*7f20*/  SHFL.IDX PT, R227, R226, R231, 0x1f ;  /* 0x00001fe7e2e37589 */ /* 0x008ee600000e0000 */
[----:B------:R-:W-:Y:S01]  /*7f30*/  FMUL.FTZ R225, R225, R228 ;  /* 0x000000e4e1e17220 */ /* 0x000fe20000410000 */
[----:B------:R4:W-:Y:S01]  /*7f40*/  MUFU.EX2 R19, R221 ;  /* 0x000000dd00137308 */ /* 0x0009e20000000800 */
[----:B--2---:R-:W-:Y:S01]  /*7f50*/  FMUL.FTZ R217, R28, R34 ;  /* 0x000000221cd97220 */ /* 0x004fe20000410000 */
[----:B------:R-:W-:Y:S01]  /*7f60*/  FFMA.FTZ R34, -R74, R74, 1 ;  /* 0x3f8000004a227423 */ /* 0x000fe2000001014a */
[----:B------:R-:W2:Y:S03]  /*7f70*/  SHFL.IDX PT, R28, R226, R9, 0x1f ;  /* 0x00001f09e21c7589 */ /* 0x000ea600000e0000 */
[----:B------:R-:W-:Y:S01]  /*7f80*/  FMUL.FTZ R38, R34, R38 ;  /* 0x0000002622267220 */ /* 0x000fe20000410000 */
[----:B------:R-:W1:Y:S01]  /*7f90*/  SHFL.IDX PT, R74, R226, R115, 0x1f ;  /* 0x00001f73e24a7589 */ /* 0x000e6200000e0000 */
[----:B------:R3:W-:Y:S01]  /*7fa0*/  MUFU.EX2 R34, R219 ;  /* 0x000000db00227308 */ /* 0x0007e20000000800 */
[----:B----4-:R-:W-:-:S02]  /*7fb0*/  FMUL.FTZ R221, R21, R35 ;  /* 0x0000002315dd7220 */ /* 0x010fc40000410000 */
[----:B------:R-:W4:Y:S04]  /*7fc0*/  SHFL.IDX PT, R228, R226, R230, 0x1f ;  /* 0x00001fe6e2e47589 */ /* 0x000f2800000e0000 */
[----:B------:R-:W-:Y:S01]  /*7fd0*/  SHFL.IDX PT, R229, R226, R233, 0x1f ;  /* 0x00001fe9e2e57589 */ /* 0x000fe200000e0000 */
[----:B------:R2:W-:Y:S03]  /*7fe0*/  MUFU.EX2 R21, R218 ;  /* 0x000000da00157308 */ /* 0x0005e60000000800 */
[----:B---3--:R-:W3:Y:S01]  /*7ff0*/  SHFL.IDX PT, R219, R226, R232, 0x1f ;  /* 0x00001fe8e2db7589 */ /* 0x008ee200000e0000 */
[--C-:B------:R-:W-:Y:S01]  /*8000*/  FADD.FTZ R48, R48, -R227.reuse ;  /* 0x800000e330307221 */ /* 0x100fe20000010000 */
[----:B------:R-:W-:-:S03]  /*8010*/  FADD.FTZ R50, R50, -R227 ;  /* 0x800000e332327221 */ /* 0x000fc60000010000 */
[----:B------:R-:W3:Y:S01]  /*8020*/  MUFU.EX2 R35, R216 ;  /* 0x000000d800237308 */ /* 0x000ee20000000800 */
[----:B--2---:R-:W2:Y:S01]  /*8030*/  SHFL.IDX PT, R218, R226, R235, 0x1f ;  /* 0x00001febe2da7589 */ /* 0x004ea200000e0000 */
[--C-:B------:R-:W-:Y:S01]  /*8040*/  FADD.FTZ R40, R40, -R28.reuse ;  /* 0x8000001c28287221 */ /* 0x100fe20000010000 */
[----:B------:R-:W-:Y:S01]  /*8050*/  FADD.FTZ R28, R42, -R28 ;  /* 0x8000001c2a1c7221 */ /* 0x000fe20000010000 */
[----:B------:R-:W-:Y:S01]  /*8060*/  FFMA.FTZ R42, -R77, R77, 1 ;  /* 0x3f8000004d2a7423 */ /* 0x000fe2000001014d */
[----:B------:R-:W-:Y:S01]  /*8070*/  SHFL.IDX PT, R226, R226, R234, 0x1f ;  /* 0x00001feae2e27589 */ /* 0x000fe200000e0000 */
[--C-:B-1----:R-:W-:Y:S01]  /*8080*/  FADD.FTZ R41, R41, -R74.reuse ;  /* 0x8000004a29297221 */ /* 0x102fe20000010000 */
[----:B------:R-:W-:Y:S01]  /*8090*/  FMUL.FTZ R75, R94, R40 ;  /* 0x000000285e4b7220 */ /* 0x000fe20000410000 */
[----:B------:R-:W-:Y:S01]  /*80a0*/  FMUL.FTZ R77, R13, R28 ;  /* 0x0000001c0d4d7220 */ /* 0x000fe20000410000 */
[----:B------:R-:W-:Y:S01]  /*80b0*/  FADD.FTZ R43, R43, -R74 ;  /* 0x8000004a2b2b7221 */ /* 0x000fe20000010000 */
[--C-:B----4-:R-:W-:Y:S01]  /*80c0*/  FADD.FTZ R49, R49, -R228.reuse ;  /* 0x800000e431317221 */ /* 0x110fe20000010000 */
[----:B------:R-:W-:Y:S01]  /*80d0*/  FADD.FTZ R51, R51, -R228 ;  /* 0x800000e433337221 */ /* 0x000fe20000010000 */
[----:B------:R-:W-:Y:S01]  /*80e0*/  FMUL.FTZ R11, R78, R77 ;  /* 0x0000004d4e0b7220 */ /* 0x000fe20000410000 */
[----:B------:R-:W-:Y:S01]  /*80f0*/  SHFL.IDX PT, R74, R73, R232, 0x1f ;  /* 0x00001fe8494a7589 */ /* 0x000fe200000e0000 */
[----:B------:R-:W-:Y:S01]  /*8100*/  FMUL.FTZ R49, R33, R49 ;  /* 0x0000003121317220 */ /* 0x000fe20000410000 */
[----:B------:R-:W-:Y:S01]  /*8110*/  FMUL.FTZ R40, R93, R43 ;  /* 0x0000002b5d287220 */ /* 0x000fe20000410000 */
[----:B------:R-:W-:Y:S01]  /*8120*/  FFMA.FTZ R43, -R82, R82, 1 ;  /* 0x3f800000522b7423 */ /* 0x000fe20000010152 */
[----:B------:R-:W1:Y:S01]  /*8130*/  SHFL.IDX PT, R78, R73, R115, 0x1f ;  /* 0x00001f73494e7589 */ /* 0x000e6200000e0000 */
[--C-:B---3--:R-:W-:Y:S01]  /*8140*/  FADD.FTZ R45, R45, -R219.reuse ;  /* 0x800000db2d2d7221 */ /* 0x108fe20000010000 */
[----:B------:R-:W-:Y:S01]  /*8150*/  FADD.FTZ R47, R47, -R219 ;  /* 0x800000db2f2f7221 */ /* 0x000fe20000010000 */
[----:B------:R-:W-:Y:S01]  /*8160*/  FMUL.FTZ R219, R95, R41 ;  /* 0x000000295fdb7220 */ /* 0x000fe20000410000 */
[----:B------:R-:W-:Y:S01]  /*8170*/  FMUL.FTZ R41, R76, R75 ;  /* 0x0000004b4c297220 */ /* 0x000fe20000410000 */
[----:B------:R-:W-:Y:S01]  /*8180*/  FMUL.FTZ R28, R25, R45 ;  /* 0x0000002d191c7220 */ /* 0x000fe20000410000 */
[----:B------:R-:W3:Y:S01]  /*8190*/  SHFL.IDX PT, R77, R73, R231, 0x1f ;  /* 0x00001fe7494d7589 */ /* 0x000ee200000e0000 */
[--C-:B--2---:R-:W-:Y:S01]  /*81a0*/  FADD.FTZ R44, R44, -R218.reuse ;  /* 0x800000da2c2c7221 */ /* 0x104fe20000010000 */
[----:B------:R-:W-:Y:S01]  /*81b0*/  FADD.FTZ R46, R46, -R218 ;  /* 0x800000da2e2e7221 */ /* 0x000fe20000010000 */
[----:B------:R-:W-:Y:S01]  /*81c0*/  FMUL.FTZ R45, R81, R28 ;  /* 0x0000001c512d7220 */ /* 0x000fe20000410000 */
[----:B------:R-:W-:Y:S01]  /*81d0*/  FMUL.FTZ R28, R27, R47 ;  /* 0x0000002f1b1c7220 */ /* 0x000fe20000410000 */
[----:B------:R-:W-:Y:S01]  /*81e0*/  FMUL.FTZ R75, R12, R44 ;  /* 0x0000002c0c4b7220 */ /* 0x000fe20000410000 */
[----:B------:R-:W-:Y:S01]  /*81f0*/  FMUL.FTZ R47, R32, R48 ;  /* 0x00000030202f7220 */ /* 0x000fe20000410000 */
[----:B------:R-:W2:Y:S01]  /*8200*/  SHFL.IDX PT, R81, R73, R9, 0x1f ;  /* 0x00001f0949517589 */ /* 0x000ea200000e0000 */
        /* <DEDUP_REMOVED lines=10> */
[----:B------:R-:W4:Y:S01]  /*82b0*/  LDL R99, [R1+0x1c] ;  /* 0x00001c0001637983 */ /* 0x000f220000100800 */
[----:B------:R-:W-:Y:S01]  /*82c0*/  FFMA.FTZ R46, -R98, R98, 1 ;  /* 0x3f800000622e7423 */ /* 0x000fe20000010162 */
[----:B-1----:R-:W-:Y:S01]  /*82d0*/  FADD.FTZ R59, R59, -R78 ;  /* 0x8000004e3b3b7221 */ /* 0x002fe20000010000 */
[----:B------:R-:W-:Y:S01]  /*82e0*/  FADD.FTZ R61, R61, -R74 ;  /* 0x8000004a3d3d7221 */ /* 0x000fe20000010000 */
[----:B------:R-:W1:Y:S01]  /*82f0*/  SHFL.IDX PT, R79, R73, R235, 0x1f ;  /* 0x00001feb494f7589 */ /* 0x000e6200000e0000 */
[----:B------:R-:W-:Y:S01]  /*8300*/  FMUL.FTZ R46, R46, R75 ;  /* 0x0000004b2e2e7220 */ /* 0x000fe20000410000 */
[--C-:B------:R-:W-:Y:S01]  /*8310*/  FADD.FTZ R55, R55, -R226.reuse ;  /* 0x800000e237377221 */ /* 0x100fe20000010000 */
[----:B------:R-:W1:Y:S01]  /*8320*/  MUFU.EX2 R206, R209 ;  /* 0x000000d100ce7308 */ /* 0x000e620000000800 */
[----:B------:R-:W1:Y:S01]  /*8330*/  SHFL.IDX PT, R28, R73, R230, 0x1f ;  /* 0x00001fe6491c7589 */ /* 0x000e6200000e0000 */
[--C-:B------:R-:W-:Y:S01]  /*8340*/  FADD.FTZ R52, R52, -R229.reuse ;  /* 0x800000e534347221 */ /* 0x100fe20000010000 */
[----:B------:R-:W-:Y:S01]  /*8350*/  FADD.FTZ R54, R54, -R229 ;  /* 0x800000e536367221 */ /* 0x000fe20000010000 */
[----:B------:R-:W-:Y:S01]  /*8360*/  FADD.FTZ R53, R53, -R226 ;  /* 0x800000e235357221 */ /* 0x000fe20000010000 */
[----:B------:R-:W1:Y:S01]  /*8370*/  SHFL.IDX PT, R76, R73, R234, 0x1f ;  /* 0x00001fea494c7589 */ /* 0x000e6200000e0000 */
[----:B---3--:R-:W-:-:S02]  /*8380*/  FADD.FTZ R66, R66, -R77 ;  /* 0x8000004d42427221 */ /* 0x008fc40000010000 */
[----:B------:R-:W3:Y:S01]  /*8390*/  MUFU.EX2 R213, R213 ;  /* 0x000000d500d57308 */ /* 0x000ee20000000800 */
[----:B------:R2:W3:Y:S01]  /*83a0*/  SHFL.IDX PT, R75, R73, R233, 0x1f ;  /* 0x00001fe9494b7589 */ /* 0x0004e200000e0000 */
[----:B------:R-:W-:Y:S01]  /*83b0*/  FFMA.FTZ R82, -R114, R114, 1 ;  /* 0x3f80000072527423 */ /* 0x000fe20000010172 */
[----:B------:R-:W-:Y:S01]  /*83c0*/  FMUL.FTZ R42, R42, R219 ;  /* 0x000000db2a2a7220 */ /* 0x000fe20000410000 */
[----:B------:R-:W-:Y:S01]  /*83d0*/  FMUL.FTZ R47, R194, R47 ;  /* 0x0000002fc22f7220 */ /* 0x000fe20000410000 */
[----:B--2---:R-:W-:Y:S01]  /*83e0*/  FADD.FTZ R73, R56, -R81 ;  /* 0x8000005138497221 */ /* 0x004fe20000010000 */
[----:B------:R-:W-:Y:S01]  /*83f0*/  FADD.FTZ R56, R57, -R78 ;  /* 0x8000004e39387221 */ /* 0x000fe20000010000 */
[----:B------:R-:W-:Y:S01]  /*8400*/  FADD.FTZ R78, R63, -R74 ;  /* 0x8000004a3f4e7221 */ /* 0x000fe20000010000 */
[----:B------:R-:W-:Y:S01]  /*8410*/  FFMA.FTZ R74, -R104, R104, 1 ;  /* 0x3f800000684a7423 */ /* 0x000fe20000010168 */
[----:B------:R-:W-:Y:S01]  /*8420*/  FMUL.FTZ R73, R36, R73 ;  /* 0x0000004924497220 */ /* 0x000fe20000410000 */
[----:B------:R-:W-:Y:S01]  /*8430*/  FADD.FTZ R57, R64, -R77 ;  /* 0x8000004d40397221 */ /* 0x000fe20000010000 */
[----:B------:R-:W-:-:S02]  /*8440*/  FFMA.FTZ R77, -R105, R105, 1 ;  /* 0x3f800000694d7423 */ /* 0x000fc40000010169 */
[----:B------:R-:W-:Y:S01]  /*8450*/  FMUL.FTZ R74, R74, R73 ;  /* 0x000000494a4a7220 */ /* 0x000fe20000410000 */
[----:B------:R-:W-:Y:S01]  /*8460*/  FMUL.FTZ R56, R211, R56 ;  /* 0x00000038d3387220 */ /* 0x000fe20000410000 */
[----:B------:R-:W2:Y:S01]  /*8470*/  MUFU.EX2 R73, R214 ;  /* 0x000000d600497308 */ /* 0x000ea20000000800 */
[----:B------:R-:W-:Y:S01]  /*8480*/  FMUL.FTZ R80, R35, R55 ;  /* 0x0000003723507220 */ /* 0x000fe20000410000 */
[--C-:B-1----:R-:W-:Y:S01]  /*8490*/  FADD.FTZ R55, R60, -R79.reuse ;  /* 0x8000004f3c377221 */ /* 0x102fe20000010000 */
[----:B------:R-:W-:Y:S01]  /*84a0*/  FADD.FTZ R62, R62, -R79 ;  /* 0x8000004f3e3e7221 */ /* 0x000fe20000010000 */
[----:B------:R-:W-:Y:S01]  /*84b0*/  FMUL.FTZ R77, R77, R56 ;  /* 0x000000384d4d7220 */ /* 0x000fe20000410000 */
[----:B------:R-:W-:Y:S01]  /*84c0*/  FADD.FTZ R58, R58, -R81 ;  /* 0x800000513a3a7221 */ /* 0x000fe20000010000 */
[----:B------:R-:W-:Y:S01]  /*84d0*/  FFMA.FTZ R79, -R111, R111, 1 ;  /* 0x3f8000006f4f7423 */ /* 0x000fe2000001016f */
[----:B------:R-:W-:Y:S01]  /*84e0*/  FMUL.FTZ R56, R203, R78 ;  /* 0x0000004ecb387220 */ /* 0x000fe20000410000 */
[----:B------:R-:W-:Y:S01]  /*84f0*/  FFMA.FTZ R51, -R102, R102, 1 ;  /* 0x3f80000066337423 */ /* 0x000fe20000010166 */
[----:B------:R-:W-:Y:S01]  /*8500*/  FMUL.FTZ R83, R19, R52 ;  /* 0x0000003413537220 */ /* 0x000fe20000410000 */
[----:B------:R-:W-:Y:S01]  /*8510*/  FMUL.FTZ R54, R21, R54 ;  /* 0x0000003615367220 */ /* 0x000fe20000410000 */
[--C-:B------:R-:W-:Y:S01]  /*8520*/  FADD.FTZ R60, R65, -R28.reuse ;  /* 0x8000001c413c7221 */ /* 0x100fe20000010000 */
[----:B------:R-:W-:Y:S01]  /*8530*/  FADD.FTZ R67, R67, -R28 ;  /* 0x8000001c43437221 */ /* 0x000fe20000010000 */
[----:B------:R-:W-:Y:S01]  /*8540*/  FMUL.FTZ R52, R34, R53 ;  /* 0x0000003522347220 */ /* 0x000fe20000410000 */
[--C-:B------:R-:W-:Y:S01]  /*8550*/  FADD.FTZ R28, R69, -R76.reuse ;  /* 0x8000004c451c7221 */ /* 0x100fe20000010000 */
[----:B------:R-:W-:Y:S01]  /*8560*/  FMUL.FTZ R69, R199, R58 ;  /* 0x0000003ac7457220 */ /* 0x000fe20000410000 */
[----:B------:R-:W-:Y:S01]  /*8570*/  FMUL.FTZ R79, R79, R56 ;  /* 0x000000384f4f7220 */ /* 0x000fe20000410000 */
[--C-:B---3--:R-:W-:Y:S01]  /*8580*/  FADD.FTZ R63, R68, -R75.reuse ;  /* 0x8000004b443f7221 */ /* 0x108fe20000010000 */
        /* <DEDUP_REMOVED lines=9> */
[----:B------:R-:W-:Y:S01]  /*8620*/  FADD.FTZ R64, R71, -R76 ;  /* 0x8000004c47407221 */ /* 0x000fe20000010000 */
[----:B------:R-:W-:Y:S01]  /*8630*/  FMUL.FTZ R52, R103, R80 ;  /* 0x0000005067347220 */ /* 0x000fe20000410000 */
        /* <DEDUP_REMOVED lines=278> */
.L_x_2858:
        /* <DEDUP_REMOVED lines=58> */
.L_x_2859:
        /* <DEDUP_REMOVED lines=12> */
.L_x_2849:
        /* <DEDUP_REMOVED lines=34> */
.L_x_2829:
[----:B------:R-:W-:Y:S05]  /*9e20*/  @P0 BRA `(.L_x_2828) ;  /* 0x0000004000f40947 */ /* 0x000fea0003800000 */
[----:B------:R-:W1:Y:S01]  /*9e30*/  LDC R12, c[0x0][0x850] ;  /* 0x00021400ff0c7b82 */ /* 0x000e620000000800 */
[----:B------:R-:W2:Y:S01]  /*9e40*/  S2R R20, SR_TID.X ;  /* 0x0000000000147919 */ /* 0x000ea20000002100 */
[----:B------:R-:W-:Y:S01]  /*9e50*/  ULOP3.LUT UR4, URZ, UR38, URZ, 0x33, !UPT ;  /* 0x000000263f047292 */ /* 0x000fe2000f8e333f */
[----:B------:R-:W-:Y:S01]  /*9e60*/  MOV R7, UR40 ;  /* 0x0000002800077c02 */ /* 0x000fe20008000f00 */
[----:B------:R-:W-:Y:S01]  /*9e70*/  ULDC.64 UR6, c[0x0][0x840] ;  /* 0x0002100000067ab9 */ /* 0x000fe20000000a00 */
[----:B------:R-:W3:Y:S01]  /*9e80*/  S2R R21, SR_CgaCtaId ;  /* 0x0000000000157919 */ /* 0x000ee20000008800 */
[----:B------:R-:W-:Y:S02]  /*9e90*/  MOV R10, 0x400 ;  /* 0x00000400000a7802 */ /* 0x000fe40000000f00 */
[----:B------:R-:W4:Y:S08]  /*9ea0*/  LDC R2, c[0x0][0x8b4] ;  /* 0x00022d00ff027b82 */ /* 0x000f300000000800 */
[----:B------:R-:W5:Y:S01]  /*9eb0*/  LDC.64 R14, c[0x0][0x820] ;  /* 0x00020800ff0e7b82 */ /* 0x000f620000000a00 */
[----:B-1----:R-:W-:-:S07]  /*9ec0*/  ISETP.NE.AND P0, PT, R12, 0x1, PT ;  /* 0x000000010c00780c */ /* 0x002fce0003f05270 */
[----:B------:R-:W1:Y:S01]  /*9ed0*/  LDC.64 R16, c[0x0][0x848] ;  /* 0x00021200ff107b82 */ /* 0x000e620000000a00 */
[----:B----4-:R-:W-:Y:S01]  /*9ee0*/  VIADD R18, R2, UR4 ;  /* 0x0000000402127c36 */ /* 0x010fe20008000000 */
[----:B------:R-:W-:Y:S01]  /*9ef0*/  ULDC.64 UR4, c[0x0][0x818] ;  /* 0x0002060000047ab9 */ /* 0x000fe20000000a00 */
[----:B--2---:R-:W-:-:S05]  /*9f00*/  VIADD R19, R20, 0xffffff80 ;  /* 0xffffff8014137836 */ /* 0x004fca0000000000 */
[----:B------:R-:W2:Y:S01]  /*9f10*/  @P0 LDC R0, c[0x0][0x854] ;  /* 0x00021500ff000b82 */ /* 0x000ea20000000800 */
[----:B------:R-:W-:Y:S02]  /*9f20*/  SHF.L.U32 R4, R18, 0xd, RZ ;  /* 0x0000000d12047819 */ /* 0x000fe400000006ff */
[----:B------:R-:W-:Y:S02]  /*9f30*/  SHF.R.S32.HI R2, RZ, 0x1f, R19 ;  /* 0x0000001fff027819 */ /* 0x000fe40000011413 */
[----:B------:R-:W-:Y:S02]  /*9f40*/  SHF.R.S32.HI R5, RZ, 0x1f, R4 ;  /* 0x0000001fff057819 */ /* 0x000fe40000011404 */
[----:B------:R-:W-:Y:S01]  /*9f50*/  LEA.HI R9, R2, R19, RZ, 0x7 ;  /* 0x0000001302097211 */ /* 0x000fe200078f38ff */
[----:B------:R-:W4:Y:S01]  /*9f60*/  @P0 LDC R3, c[0x0][0x858] ;  /* 0x00021600ff030b82 */ /* 0x000f220000000800 */
[----:B---3--:R-:W-:Y:S01]  /*9f70*/  LEA R21, R21, R10, 0x18 ;  /* 0x0000000a15157211 */ /* 0x008fe200078ec0ff */
[----:B--2---:R-:W-:-:S05]  /*9f80*/  @P0 IMAD.HI.U32 R0, R0, UR40, RZ ;  /* 0x0000002800000c27 */ /* 0x004fca000f8e00ff */
[----:B----4-:R-:W-:-:S04]  /*9f90*/  @P0 SHF.R.U32.HI R7, RZ, R3, R0 ;  /* 0x00000003ff070219 */ /* 0x010fc80000011600 */
[----:B------:R-:W-:Y:S01]  /*9fa0*/  SHF.R.S32.HI R8, RZ, 0x1f, R7 ;  /* 0x0000001fff087819 */ /* 0x000fe20000011407 */
[----:B------:R-:W-:-:S04]  /*9fb0*/  IMAD.WIDE.U32 R2, R7, UR4, R4 ;  /* 0x0000000407027c25 */ /* 0x000fc8000f8e0004 */
[C---:B------:R-:W-:Y:S02]  /*9fc0*/  IMAD R6, R8.reuse, UR6, RZ ;  /* 0x0000000608067c24 */ /* 0x040fe4000f8e02ff */
[----:B------:R-:W-:Y:S01]  /*9fd0*/  IMAD R0, R8, UR4, RZ ;  /* 0x0000000408007c24 */ /* 0x000fe2000f8e02ff */
[----:B------:R-:W-:Y:S01]  /*9fe0*/  USHF.R.S32.HI UR4, URZ, 0x1f, UR39 ;  /* 0x0000001f3f047899 */ /* 0x000fe20008011427 */
[C---:B------:R-:W-:Y:S02]  /*9ff0*/  IMAD R13, R7.reuse, UR7, R6 ;  /* 0x00000007070d7c24 */ /* 0x040fe4000f8e0206 */
[----:B------:R-:W-:Y:S01]  /*a000*/  IMAD R11, R7, UR5, R0 ;  /* 0x00000005070b7c24 */ /* 0x000fe2000f8e0200 */
[C---:B------:R-:W-:Y:S01]  /*a010*/  LOP3.LUT R0, R9.reuse, 0xfffff80, RZ, 0xc0, !PT ;  /* 0x0fffff8009007812 */ /* 0x040fe200078ec0ff */
[----:B------:R-:W-:Y:S02]  /*a020*/  IMAD.SHL.U32 R6, R9, 0x20, RZ ;  /* 0x0000002009067824 */ /* 0x000fe400078e00ff */
[----:B------:R-:W-:Y:S01]  /*a030*/  IMAD.WIDE.U32 R4, R7, UR6, R4 ;  /* 0x0000000607047c25 */ /* 0x000fe2000f8e0004 */
[----:B------:R-:W-:-:S02]  /*a040*/  IADD3 R3, R3, R11, RZ ;  /* 0x0000000b03037210 */ /* 0x000fc40007ffe0ff */
[----:B------:R-:W-:Y:S01]  /*a050*/  LOP3.LUT R9, R6, 0x3ffff000, RZ, 0xc0, !PT ;  /* 0x3ffff00006097812 */ /* 0x000fe200078ec0ff */
[----:B------:R-:W-:Y:S02]  /*a060*/  IMAD.IADD R0, R19, 0x1, -R0 ;  /* 0x0000000113007824 */ /* 0x000fe400078e0a00 */
[----:B------:R-:W-:Y:S02]  /*a070*/  IMAD.IADD R5, R5, 0x1, R13 ;  /* 0x0000000105057824 */ /* 0x000fe400078e020d */
[----:B-----5:R-:W-:Y:S02]  /*a080*/  IMAD R6, R14, UR4, RZ ;  /* 0x000000040e067c24 */ /* 0x020fe4000f8e02ff */
[----:B-1----:R-:W-:Y:S01]  /*a090*/  IMAD R10, R16, UR4, RZ ;  /* 0x00000004100a7c24 */ /* 0x002fe2000f8e02ff */
[----:B------:R-:W-:Y:S05]  /*a0a0*/  WARPSYNC.ALL ;  /* 0x0000000000007948 */ /* 0x000fea0003800000 */
[----:B------:R-:W-:-:S02]  /*a0b0*/  IMAD R0, R0, 0x4, R9 ;  /* 0x0000000400007824 */ /* 0x000fc400078e0209 */
[----:B------:R-:W-:Y:S02]  /*a0c0*/  IMAD R11, R15, UR39, R6 ;  /* 0x000000270f0b7c24 */ /* 0x000fe4000f8e0206 */
[----:B------:R-:W-:Y:S01]  /*a0d0*/  IMAD.WIDE.U32 R2, R14, UR39, R2 ;  /* 0x000000270e027c25 */ /* 0x000fe2000f8e0002 */
[----:B------:R-:W-:-:S03]  /*a0e0*/  LEA R0, R0, R21, 0x2 ;  /* 0x0000001500007211 */ /* 0x000fc600078e10ff */
[----:B------:R-:W-:Y:S02]  /*a0f0*/  IMAD R9, R17, UR39, R10 ;  /* 0x0000002711097c24 */ /* 0x000fe4000f8e020a */
[----:B------:R-:W-:-:S04]  /*a100*/  IMAD.WIDE.U32 R4, R16, UR39, R4 ;  /* 0x0000002710047c25 */ /* 0x000fc8000f8e0004 */
[----:B------:R-:W-:Y:S02]  /*a110*/  IMAD.IADD R11, R3, 0x1, R11 ;  /* 0x00000001030b7824 */ /* 0x000fe400078e020b */
[----:B------:R-:W-:Y:S01]  /*a120*/  IMAD.IADD R10, R5, 0x1, R9 ;  /* 0x00000001050a7824 */ /* 0x000fe200078e0209 */
[----:B------:R-:W-:Y:S01]  /*a130*/  BAR.SYNC.DEFER_BLOCKING 0x1, 0x100 ;  /* 0x0044000000007b1d */ /* 0x000fe20000010000 */
[----:B------:R-:W-:Y:S02]  /*a140*/  ISETP.NE.AND P0, PT, R19, RZ, PT ;  /* 0x000000ff1300720c */ /* 0x000fe40003f05270 */
[----:B------:R-:W-:-:S03]  /*a150*/  ISETP.NE.AND P1, PT, R20, 0x80, PT ;  /* 0x000000801400780c */ /* 0x000fc60003f25270 */
        /* <DEDUP_REMOVED lines=9> */
[----:B------:R-:W-:Y:S02]  /*a1f0*/  SHF.R.S32.HI R9, RZ, 0x1f, R6 ;  /* 0x0000001fff097819 */ /* 0x000fe40000011406 */
[----:B------:R-:W-:-:S04]  /*a200*/  IADD3 R6, P2, P3, R6, UR4, R7 ;  /* 0x0000000406067c10 */ /* 0x000fc8000fb5e007 */
[----:B------:R-:W-:Y:S01]  /*a210*/  IADD3.X R9, R9, UR5, R8, P2, P3 ;  /* 0x0000000509097c10 */ /* 0x000fe200097e6408 */
[----:B------:R3:W-:Y:S01]  /*a220*/  STS.128 [R0], R152 ;  /* 0x0000009800007388 */ /* 0x0007e20000000c00 */
[C---:B------:R-:W-:Y:S01]  /*a230*/  SHF.L.U32 R18, R6.reuse, 0x2, RZ ;  /* 0x0000000206127819 */ /* 0x040fe200000006ff */
[----:B------:R-:W-:Y:S01]  /*a240*/  ULDC.64 UR4, c[0x0][0x868] ;  /* 0x00021a0000047ab9 */ /* 0x000fe20000000a00 */
[----:B------:R-:W-:Y:S01]  /*a250*/  SHF.L.U64.HI R13, R6, 0x2, R9 ;  /* 0x00000002060d7819 */ /* 0x000fe20000010209 */
[----:B------:R3:W-:Y:S01]  /*a260*/  STS.128 [R0+0x800], R156 ;  /* 0x0008009c00007388 */ /* 0x0007e20000000c00 */
[----:B------:R-:W-:Y:S01]  /*a270*/  IADD3 R6, P4, R18, UR4, RZ ;  /* 0x0000000412067c10 */ /* 0x000fe2000ff9e0ff */
[----:B------:R-:W-:Y:S01]  /*a280*/  IMAD.MOV R9, RZ, RZ, -R7 ;  /* 0x000000ffff097224 */ /* 0x000fe200078e0a07 */
[----:B-1----:R-:W-:Y:S01]  /*a290*/  LEA R14, P2, R2, R14, 0x2 ;  /* 0x0000000e020e7211 */ /* 0x002fe200078410ff */
[----:B------:R3:W-:Y:S01]  /*a2a0*/  STS.128 [R0+0x1000], R160 ;  /* 0x001000a000007388 */ /* 0x0007e20000000c00 */
[----:B------:R-:W-:Y:S01]  /*a2b0*/  IADD3.X R7, R13, UR5, RZ, P4, !PT ;  /* 0x000000050d077c10 */ /* 0x000fe2000a7fe4ff */
[----:B------:R-:W-:-:S02]  /*a2c0*/  IMAD R9, R12, R9, UR40 ;  /* 0x000000280c097e24 */ /* 0x000fc4000f8e0209 */
[----:B------:R3:W-:Y:S01]  /*a2d0*/  STS.128 [R0+0x1800], R164 ;  /* 0x001800a400007388 */ /* 0x0007e20000000c00 */
[----:B--2---:R-:W-:-:S03]  /*a2e0*/  LEA R16, P3, R4, R16, 0x2 ;  /* 0x0000001004107211 */ /* 0x004fc600078610ff */
[----:B------:R3:W-:Y:S04]  /*a2f0*/  STS.128 [R0+0x2000], R168 ;  /* 0x002000a800007388 */ /* 0x0007e80000000c00 */
[----:B------:R3:W-:Y:S04]  /*a300*/  STS.128 [R0+0x2800], R172 ;  /* 0x002800ac00007388 */ /* 0x0007e80000000c00 */
[----:B------:R3:W-:Y:S04]  /*a310*/  STS.128 [R0+0x3000], R176 ;  /* 0x003000b000007388 */ /* 0x0007e80000000c00 */
[----:B------:R3:W-:Y:S01]  /*a320*/  STS.128 [R0+0x3800], R180 ;  /* 0x003800b400007388 */ /* 0x0007e20000000c00 */
[----:B------:R-:W-:Y:S05]  /*a330*/  @P0 BRA `(.L_x_2862) ;  /* 0x0000000000140947 */ /* 0x000fea0003800000 */
.L_x_2863:
[----:B------:R-:W2:Y:S04]  /*a340*/  LDG.E.STRONG.GPU R8, desc[UR36][R6.64] ;  /* 0x0000002406087981 */ /* 0x000ea8000c1ef900 */
[----:B--2---:R-:W-:Y:S01]  /*a350*/  CCTL.IVALL ;  /* 0x00000000ff00798f */ /* 0x004fe20002000000 */
[----:B------:R-:W-:Y:S05]  /*a360*/  YIELD ;  /* 0x0000000000007946 */ /* 0x000fea0003800000 */
[----:B------:R-:W-:-:S13]  /*a370*/  ISETP.NE.AND P0, PT, R8, R9, PT ;  /* 0x000000090800720c */ /* 0x000fda0003f05270 */
[----:B------:R-:W-:Y:S05]  /*a380*/  @P0 BRA `(.L_x_2863) ;  /* 0xfffffffc00ec0947 */ /* 0x000fea000383ffff */
.L_x_2862:
[----:B------:R-:W-:Y:S05]  /*a390*/  BSYNC B0 ;  /* 0x0000000000007941 */ /* 0x000fea0003800000 */
.L_x_2861:
[----:B------:R-:W-:Y:S01]  /*a3a0*/  UMOV UR4, 0xffffffff ;  /* 0xffffffff00047882 */ /* 0x000fe20000000000 */
[----:B------:R-:W-:Y:S02]  /*a3b0*/  LEA.HI.X R11, R2, R15, R11, 0x2, P2 ;  /* 0x0000000f020b7211 */ /* 0x000fe400010f140b */
[----:B------:R-:W-:Y:S01]  /*a3c0*/  LEA.HI.X R10, R4, R17, R10, 0x2, P3 ;  /* 0x00000011040a7211 */ /* 0x000fe200018f140a */
[----:B------:R-:W-:Y:S06]  /*a3d0*/  BRA.DIV UR4, `(.L_x_2864) ;  /* 0x0000004204107947 */ /* 0x000fec000b800000 */
[----:B------:R-:W-:Y:S01]  /*a3e0*/  NOP ;  /* 0x0000000000007918 */ /* 0x000fe20000000000 */
.L_x_2953:
        /* <DEDUP_REMOVED lines=17> */
.L_x_2867:
[----:B------:R-:W-:Y:S01]  /*a500*/  @P0 ELECT P2, URZ, PT ;  /* 0x00000000003f082f */ /* 0x000fe20003840000 */
[----:B------:R1:W-:-:S12]  /*a510*/  UBLKRED.G.S.ADD.F32.RN [UR4], [UR6], UR7, desc[UR8] ;  /* 0x00000804060073bb */ /* 0x0003d800080a1407 */
[----:B------:R-:W-:Y:S02]  /*a520*/  @P2 PLOP3.LUT P0, PT, P2, PT, PT, 0x8, 0x0 ;  /* 0x000000000000281c */ /* 0x000fe4000170e170 */
[----:B------:R-:W-:-:S11]  /*a530*/  PLOP3.LUT P2, PT, PT, PT, PT, 0x8, 0x0 ;  /* 0x000000000000781c */ /* 0x000fd60003f4e170 */
[----:B-1----:R-:W-:Y:S05]  /*a540*/  @P0 BRA.U.ANY `(.L_x_2867) ;  /* 0xfffffffd00ec0947 */ /* 0x002fea000393ffff */
[----:B------:R0:W-:Y:S01]  /*a550*/  UTMACMDFLUSH ;  /* 0x00000000000079b7 */ /* 0x0001e20000000000 */
[----:B------:R-:W-:-:S04]  /*a560*/  DEPBAR.LE SB0, 0x0 ;  /* 0x000080000000791a */ /* 0x000fc80000000000 */
.L_x_2866:
[----:B------:R-:W-:Y:S05]  /*a570*/  BSYNC B0 ;  /* 0x0000000000007941 */ /* 0x000fea0003800000 */
.L_x_2865:
        /* <DEDUP_REMOVED lines=14> */
.L_x_2869:
[----:B------:R-:W-:Y:S05]  /*a660*/  BSYNC B0 ;  /* 0x0000000000007941 */ /* 0x000fea0003800000 */
.L_x_2868:
        /* <DEDUP_REMOVED lines=14> */
.L_x_2872:
[----:B-1-3--:R-:W2:Y:S04]  /*a750*/  LDG.E.STRONG.GPU R0, desc[UR36][R2.64] ;  /* 0x0000002402007981 */ /* 0x00aea8000c1ef900 */
[----:B--2---:R-:W-:Y:S01]  /*a760*/  CCTL.IVALL ;  /* 0x00000000ff00798f */ /* 0x004fe20002000000 */
[----:B------:R-:W-:Y:S05]  /*a770*/  YIELD ;  /* 0x0000000000007946 */ /* 0x000fea0003800000 */
[----:B------:R-:W-:-:S13]  /*a780*/  ISETP.NE.AND P0, PT, R0, R9, PT ;  /* 0x000000090000720c */ /* 0x000fda0003f05270 */
[----:B------:R-:W-:Y:S05]  /*a790*/  @P0 BRA `(.L_x_2872) ;  /* 0xfffffffc00ec0947 */ /* 0x000fea000383ffff */
.L_x_2871:
[----:B------:R-:W-:Y:S05]  /*a7a0*/  BSYNC B0 ;  /* 0x0000000000007941 */ /* 0x000fea0003800000 */
.L_x_2870:
[----:B------:R-:W-:-:S03]  /*a7b0*/  UMOV UR4, 0xffffffff ;  /* 0xffffffff00047882 */ /* 0x000fc60000000000 */
[----:B------:R-:W-:Y:S05]  /*a7c0*/  BRA.DIV UR4, `(.L_x_2873) ;  /* 0x0000003e04307947 */ /* 0x000fea000b800000 */
[----:B------:R-:W-:Y:S01]  /*a7d0*/  NOP ;  /* 0x0000000000007918 */ /* 0x000fe20000000000 */
.L_x_2956:
        /* <DEDUP_REMOVED lines=17> */
.L_x_2876:
[----:B------:R-:W-:Y:S01]  /*a8f0*/  @P0 ELECT P2, URZ, PT ;  /* 0x00000000003f082f */ /* 0x000fe20003840000 */
[----:B------:R2:W-:-:S12]  /*a900*/  UBLKRED.G.S.ADD.F32.RN [UR4], [UR6], UR7, desc[UR8] ;  /* 0x00000804060073bb */ /* 0x0005d800080a1407 */
[----:B------:R-:W-:Y:S02]  /*a910*/  @P2 PLOP3.LUT P0, PT, P2, PT, PT, 0x8, 0x0 ;  /* 0x000000000000281c */ /* 0x000fe4000170e170 */
[----:B------:R-:W-:-:S11]  /*a920*/  PLOP3.LUT P2, PT, PT, PT, PT, 0x8, 0x0 ;  /* 0x000000000000781c */ /* 0x000fd60003f4e170 */
[----:B--2---:R-:W-:Y:S05]  /*a930*/  @P0 BRA.U.ANY `(.L_x_2876) ;  /* 0xfffffffd00ec0947 */ /* 0x004fea000393ffff */
[----:B------:R0:W-:Y:S01]  /*a940*/  UTMACMDFLUSH ;  /* 0x00000000000079b7 */ /* 0x0001e20000000000 */
[----:B------:R-:W-:-:S04]  /*a950*/  DEPBAR.LE SB0, 0x0 ;  /* 0x000080000000791a */ /* 0x000fc80000000000 */
.L_x_2875:
[----:B------:R-:W-:Y:S05]  /*a960*/  BSYNC B0 ;  /* 0x0000000000007941 */ /* 0x000fea0003800000 */
.L_x_2874:
[----:B------:R-:W-:Y:S01]  /*a970*/  NOP ;  /* 0x0000000000007918 */ /* 0x000fe20000000000 */
[----:B------:R-:W-:Y:S05]  /*a980*/  @P1 BRA `(.L_x_2828) ;  /* 0x00000038001c1947 */ /* 0x000fea0003800000 */
[----:B------:R-:W-:Y:S01]  /*a990*/  MOV R5, 0x1 ;  /* 0x0000000100057802 */ /* 0x000fe20000000f00 */
        /* <DEDUP_REMOVED lines=11> */
.L_x_2824:
        /* <DEDUP_REMOVED lines=29> */
.L_x_2878:
[----:B------:R-:W-:Y:S01]  /*ac20*/  ULDC UR9, c[0x0][0x8cc] ;  /* 0x0002330000097ab9 */ /* 0x000fe20000000800 */
[----:B------:R-:W-:Y:S01]  /*ac30*/  UMOV UR7, UR8 ;  /* 0x0000000800077c82 */ /* 0x000fe20008000000 */
[----:B------:R-:W-:-:S11]  /*ac40*/  UISETP.NE.AND UP0, UPT, UR9, 0x1, UPT ;  /* 0x000000010900788c */ /* 0x000fd6000bf05270 */
[----:B------:R-:W-:Y:S02]  /*ac50*/  @UP0 ULDC.64 UR10, c[0x0][0x8d0] ;  /* 0x00023400000a0ab9 */ /* 0x000fe40000000a00 */
[----:B------:R-:W-:-:S04]  /*ac60*/  UIMAD.WIDE.U32 UR4, UR8, UR10, URZ ;  /* 0x0000000a080472a5 */ /* 0x000fc8000f8e003f */
[----:B------:R-:W-:-:S04]  /*ac70*/  @UP0 USHF.R.U32.HI UR7, URZ, UR11, UR5 ;  /* 0x0000000b3f070299 */ /* 0x000fc80008011605 */
[----:B------:R-:W-:-:S12]  /*ac80*/  UIMAD UR4, UR7, UR9, URZ ;  /* 0x00000009070472a4 */ /* 0x000fd8000f8e023f */
.L_x_2879:
        /* <DEDUP_REMOVED lines=75> */
[----:B------:R-:W-:Y:S01]  /*b140*/  IMAD.U32 R3, RZ, RZ, UR4 ;  /* 0x00000004ff037e24 */ /* 0x000fe2000f8e00ff */
[----:B------:R-:W-:Y:S06]  /*b150*/  @P2 BRA `(.L_x_2882) ;  /* 0x0000000000302947 */ /* 0x000fec0003800000 */
[----:B------:R-:W-:-:S04]  /*b160*/  UIMAD UR4, UR8, 0x60, UR12 ;  /* 0x00000060080478a4 */ /* 0x000fc8000f8e020c */
[----:B------:R-:W-:-:S04]  /*b170*/  USHF.R.S32.HI UR10, URZ, 0x1f, UR4 ;  /* 0x0000001f3f0a7899 */ /* 0x000fc80008011404 */
[----:B------:R-:W-:-:S04]  /*b180*/  ULEA.HI UR10, UR10, UR4, URZ, 0x7 ;  /* 0x000000040a0a7291 */ /* 0x000fc8000f8f383f */
[----:B------:R-:W-:-:S04]  /*b190*/  USHF.R.S32.HI UR10, URZ, 0x7, UR10 ;  /* 0x000000073f0a7899 */ /* 0x000fc8000801140a */
[----:B------:R-:W-:-:S04]  /*b1a0*/  UISETP.LT.AND UP0, UPT, UR16, UR10, UPT ;  /* 0x0000000a1000728c */ /* 0x000fc8000bf01270 */
[----:B------:R-:W-:-:S06]  /*b1b0*/  USEL UR10, UR16, UR10, UP0 ;  /* 0x0000000a100a7287 */ /* 0x000fcc0008000000 */
[----:B------:R-:W-:-:S07]  /*b1c0*/  IADD3 R5, R8, UR10, RZ ;  /* 0x0000000a08057c10 */ /* 0x000fce000fffe0ff */
.L_x_2883:
[----:B------:R-:W2:Y:S04]  /*b1d0*/  LDG.E.STRONG.GPU R4, desc[UR36][R2.64] ;  /* 0x0000002402047981 */ /* 0x000ea8000c1ef900 */
[----:B--2---:R-:W-:Y:S01]  /*b1e0*/  CCTL.IVALL ;  /* 0x00000000ff00798f */ /* 0x004fe20002000000 */
[----:B------:R-:W-:Y:S05]  /*b1f0*/  YIELD ;  /* 0x0000000000007946 */ /* 0x000fea0003800000 */
[----:B------:R-:W-:-:S13]  /*b200*/  ISETP.NE.AND P1, PT, R4, R5, PT ;  /* 0x000000050400720c */ /* 0x000fda0003f25270 */
[----:B------:R-:W-:Y:S05]  /*b210*/  @P1 BRA `(.L_x_2883) ;  /* 0xfffffffc00ec1947 */ /* 0x000fea000383ffff */
.L_x_2882:
[----:B------:R-:W-:Y:S05]  /*b220*/  BSYNC B0 ;  /* 0x0000000000007941 */ /* 0x000fea0003800000 */
.L_x_2881:
[----:B------:R-:W-:-:S03]  /*b230*/  UMOV UR4, 0xffffffff ;  /* 0xffffffff00047882 */ /* 0x000fc60000000000 */
[----:B------:R-:W-:Y:S05]  /*b240*/  BRA.DIV UR4, `(.L_x_2884) ;  /* 0x0000003204ac7947 */ /* 0x000fea000b800000 */
[----:B------:R-:W-:Y:S01]  /*b250*/  NOP ;  /* 0x0000000000007918 */ /* 0x000fe20000000000 */
.L_x_2959:
        /* <DEDUP_REMOVED lines=22> */
.L_x_2886:
[----:B------:R-:W-:Y:S05]  /*b3c0*/  BSYNC B0 ;  /* 0x0000000000007941 */ /* 0x000fea0003800000 */
.L_x_2885:
        /* <DEDUP_REMOVED lines=20> */
.L_x_2888:
[----:B------:R-:W-:Y:S05]  /*b510*/  BSYNC B0 ;  /* 0x0000000000007941 */ /* 0x000fea0003800000 */
.L_x_2887:
[----:B------:R-:W-:Y:S06]  /*b520*/  BAR.ARV 0xa, 0xa0 ;  /* 0x0282800000007b1d */ /* 0x000fec0000002000 */
[----:B------:R-:W-:Y:S04]  /*b530*/  BSSY B0, `(.L_x_2889) ;  /* 0x0000003000007945 */ /* 0x000fe80003800000 */
[----:B------:R-:W-:Y:S05]  /*b540*/  @!P0 BRA `(.L_x_2890) ;  /* 0x0000000000048947 */ /* 0x000fea0003800000 */
[----:B------:R-:W-:-:S04]  /*b550*/  DEPBAR.LE SB0, 0x0 ;  /* 0x000080000000791a */ /* 0x000fc80000000000 */
.L_x_2890:
[----:B------:R-:W-:Y:S05]  /*b560*/  BSYNC B0 ;  /* 0x0000000000007941 */ /* 0x000fea0003800000 */
.L_x_2889:
        /* <DEDUP_REMOVED lines=19> */
.L_x_2892:
[----:B------:R-:W-:Y:S05]  /*b6a0*/  BSYNC B0 ;  /* 0x0000000000007941 */ /* 0x000fea0003800000 */
.L_x_2891:
[----:B------:R-:W-:Y:S01]  /*b6b0*/  UIADD3 UR17, UR8, 0x1, URZ ;  /* 0x0000000108117890 */ /* 0x000fe2000fffe03f */
[----:B------:R-:W-:Y:S11]  /*b6c0*/  BRA `(.L_x_2893) ;  /* 0x0000000000047947 */ /* 0x000ff60003800000 */
.L_x_2880:
[----:B------:R-:W-:-:S05]  /*b6d0*/  UMOV UR17, UR8 ;  /* 0x0000000800117c82 */ /* 0x000fca0008000000 */
.L_x_2893:
        /* <DEDUP_REMOVED lines=12> */
.L_x_2918:
        /* <DEDUP_REMOVED lines=12> */
[----:B------:R-:W-:-:S04]  /*b860*/  USHF.R.S32.HI UR18, URZ, 0x1f, UR28 ;  /* 0x0000001f3f127899 */ /* 0x000fc8000801141c */
[----:B------:R-:W-:-:S04]  /*b870*/  ULEA.HI UR18, UR18, UR28, URZ, 0x7 ;  /* 0x0000001c12127291 */ /* 0x000fc8000f8f383f */
[----:B------:R-:W-:-:S04]  /*b880*/  USHF.R.S32.HI UR18, URZ, 0x7, UR18 ;  /* 0x000000073f127899 */ /* 0x000fc80008011412 */
[----:B------:R-:W-:-:S04]  /*b890*/  UISETP.LT.AND UP0, UPT, UR16, UR18, UPT ;  /* 0x000000121000728c */ /* 0x000fc8000bf01270 */
[----:B------:R-:W-:-:S06]  /*b8a0*/  USEL UR18, UR16, UR18, UP0 ;  /* 0x0000001210127287 */ /* 0x000fcc0008000000 */
[----:B------:R-:W-:-:S07]  /*b8b0*/  VIADD R5, R8, UR18 ;  /* 0x0000001208057c36 */ /* 0x000fce0008000000 */
.L_x_2896:
[----:B------:R-:W2:Y:S04]  /*b8c0*/  LDG.E.STRONG.GPU R4, desc[UR36][R2.64] ;  /* 0x0000002402047981 */ /* 0x000ea8000c1ef900 */
[----:B--2---:R-:W-:Y:S01]  /*b8d0*/  CCTL.IVALL ;  /* 0x00000000ff00798f */ /* 0x004fe20002000000 */
[----:B------:R-:W-:Y:S05]  /*b8e0*/  YIELD ;  /* 0x0000000000007946 */ /* 0x000fea0003800000 */
[----:B------:R-:W-:-:S13]  /*b8f0*/  ISETP.NE.AND P1, PT, R4, R5, PT ;  /* 0x000000050400720c */ /* 0x000fda0003f25270 */
[----:B------:R-:W-:Y:S05]  /*b900*/  @P1 BRA `(.L_x_2896) ;  /* 0xfffffffc00ec1947 */ /* 0x000fea000383ffff */
.L_x_2895:
[----:B------:R-:W-:Y:S05]  /*b910*/  BSYNC B0 ;  /* 0x0000000000007941 */ /* 0x000fea0003800000 */
.L_x_2894:
[----:B------:R-:W-:-:S03]  /*b920*/  UMOV UR18, 0xffffffff ;  /* 0xffffffff00127882 */ /* 0x000fc60000000000 */
[----:B------:R-:W-:Y:S05]  /*b930*/  BRA.DIV UR18, `(.L_x_2897) ;  /* 0x0000002e120c7947 */ /* 0x000fea000b800000 */
[----:B------:R-:W-:Y:S01]  /*b940*/  NOP ;  /* 0x0000000000007918 */ /* 0x000fe20000000000 */
.L_x_2962:
        /* <DEDUP_REMOVED lines=19> */
.L_x_2899:
[----:B------:R-:W-:Y:S05]  /*ba80*/  BSYNC B0 ;  /* 0x0000000000007941 */ /* 0x000fea0003800000 */
.L_x_2898:
        /* <DEDUP_REMOVED lines=15> */
.L_x_2901:
[----:B------:R-:W-:Y:S05]  /*bb80*/  BSYNC B0 ;  /* 0x0000000000007941 */ /* 0x000fea0003800000 */
.L_x_2900:
[----:B------:R-:W-:Y:S06]  /*bb90*/  BAR.ARV 0xa, 0xa0 ;  /* 0x0282800000007b1d */ /* 0x000fec0000002000 */
[----:B------:R-:W-:Y:S04]  /*bba0*/  BSSY B0, `(.L_x_2902) ;  /* 0x0000003000007945 */ /* 0x000fe80003800000 */
[----:B------:R-:W-:Y:S05]  /*bbb0*/  @!P0 BRA `(.L_x_2903) ;  /* 0x0000000000048947 */ /* 0x000fea0003800000 */
[----:B------:R-:W-:-:S04]  /*bbc0*/  DEPBAR.LE SB0, 0x0 ;  /* 0x000080000000791a */ /* 0x000fc80000000000 */
.L_x_2903:
[----:B------:R-:W-:Y:S05]  /*bbd0*/  BSYNC B0 ;  /* 0x0000000000007941 */ /* 0x000fea0003800000 */
.L_x_2902:
        /* <DEDUP_REMOVED lines=19> */
.L_x_2905:
[----:B------:R-:W-:Y:S05]  /*bd10*/  BSYNC B0 ;  /* 0x0000000000007941 */ /* 0x000fea0003800000 */
.L_x_2904:
        /* <DEDUP_REMOVED lines=16> */
.L_x_2908:
[----:B------:R-:W2:Y:S04]  /*be20*/  LDG.E.STRONG.GPU R4, desc[UR36][R2.64] ;  /* 0x0000002402047981 */ /* 0x000ea8000c1ef900 */
[----:B--2---:R-:W-:Y:S01]  /*be30*/  CCTL.IVALL ;  /* 0x00000000ff00798f */ /* 0x004fe20002000000 */
[----:B------:R-:W-:Y:S05]  /*be40*/  YIELD ;  /* 0x0000000000007946 */ /* 0x000fea0003800000 */
[----:B------:R-:W-:-:S13]  /*be50*/  ISETP.NE.AND P1, PT, R4, R5, PT ;  /* 0x000000050400720c */ /* 0x000fda0003f25270 */
[----:B------:R-:W-:Y:S05]  /*be60*/  @P1 BRA `(.L_x_2908) ;  /* 0xfffffffc00ec1947 */ /* 0x000fea000383ffff */
.L_x_2907:
[----:B------:R-:W-:Y:S05]  /*be70*/  BSYNC B0 ;  /* 0x0000000000007941 */ /* 0x000fea0003800000 */
.L_x_2906:
[----:B------:R-:W-:-:S03]  /*be80*/  UMOV UR10, 0xffffffff ;  /* 0xffffffff000a7882 */ /* 0x000fc60000000000 */
[----:B------:R-:W-:Y:S05]  /*be90*/  BRA.DIV UR10, `(.L_x_2909) ;  /* 0x000000260ad07947 */ /* 0x000fea000b800000 */
[----:B------:R-:W-:Y:S01]  /*bea0*/  NOP ;  /* 0x0000000000007918 */ /* 0x000fe20000000000 */
.L_x_2965:
        /* <DEDUP_REMOVED lines=15> */
.L_x_2911:
[----:B------:R-:W-:Y:S05]  /*bfa0*/  BSYNC B0 ;  /* 0x0000000000007941 */ /* 0x000fea0003800000 */
.L_x_2910:
        /* <DEDUP_REMOVED lines=15> */
.L_x_2913:
[----:B------:R-:W-:Y:S05]  /*c0a0*/  BSYNC B0 ;  /* 0x0000000000007941 */ /* 0x000fea0003800000 */
.L_x_2912:
[----:B------:R-:W-:Y:S06]  /*c0b0*/  BAR.ARV 0xa, 0xa0 ;  /* 0x0282800000007b1d */ /* 0x000fec0000002000 */
[----:B------:R-:W-:Y:S04]  /*c0c0*/  BSSY B0, `(.L_x_2914) ;  /* 0x0000003000007945 */ /* 0x000fe80003800000 */
[----:B------:R-:W-:Y:S05]  /*c0d0*/  @!P0 BRA `(.L_x_2915) ;  /* 0x0000000000048947 */ /* 0x000fea0003800000 */
[----:B------:R-:W-:-:S04]  /*c0e0*/  DEPBAR.LE SB0, 0x0 ;  /* 0x000080000000791a */ /* 0x000fc80000000000 */
.L_x_2915:
[----:B------:R-:W-:Y:S05]  /*c0f0*/  BSYNC B0 ;  /* 0x0000000000007941 */ /* 0x000fea0003800000 */
.L_x_2914:
        /* <DEDUP_REMOVED lines=19> */
.L_x_2917:
[----:B------:R-:W-:Y:S05]  /*c230*/  BSYNC B0 ;  /* 0x0000000000007941 */ /* 0x000fea0003800000 */
.L_x_2916:
[----:B------:R-:W-:Y:S02]  /*c240*/  UIADD3 UR17, UR17, 0x2, URZ ;  /* 0x0000000211117890 */ /* 0x000fe4000fffe03f */
[----:B------:R-:W-:Y:S02]  /*c250*/  UIADD3 UR4, UR4, 0x3000, URZ ;  /* 0x0000300004047890 */ /* 0x000fe4000fffe03f */
[----:B------:R-:W-:-:S06]  /*c260*/  UISETP.GE.AND UP0, UPT, UR17, UR5, UPT ;  /* 0x000000051100728c */ /* 0x000fcc000bf06270 */
[----:B------:R-:W-:-:S13]  /*c270*/  PLOP3.LUT P1, PT, PT, PT, UP0, 0x80, 0x0 ;  /* 0x000000000000781c */ /* 0x000fda0003f2f008 */
[----:B------:R-:W-:Y:S05]  /*c280*/  @!P1 BRA `(.L_x_2918) ;  /* 0xfffffff400449947 */ /* 0x000fea000383ffff */
[----:B------:R-:W-:Y:S05]  /*c290*/  BRA `(.L_x_2828) ;  /* 0x0000001c00d87947 */ /* 0x000fea0003800000 */
.L_x_2877:
        /* <DEDUP_REMOVED lines=21> */
.L_x_2919:
[----:B------:R-:W-:Y:S01]  /*c3f0*/  ULDC UR9, c[0x0][0x8cc] ;  /* 0x0002330000097ab9 */ /* 0x000fe20000000800 */
[----:B------:R-:W-:Y:S01]  /*c400*/  UMOV UR7, UR8 ;  /* 0x0000000800077c82 */ /* 0x000fe20008000000 */
[----:B------:R-:W-:-:S11]  /*c410*/  UISETP.NE.AND UP0, UPT, UR9, 0x1, UPT ;  /* 0x000000010900788c */ /* 0x000fd6000bf05270 */
[----:B------:R-:W-:Y:S02]  /*c420*/  @UP0 ULDC.64 UR10, c[0x0][0x8d0] ;  /* 0x00023400000a0ab9 */ /* 0x000fe40000000a00 */
[----:B------:R-:W-:-:S04]  /*c430*/  UIMAD.WIDE.U32 UR4, UR8, UR10, URZ ;  /* 0x0000000a080472a5 */ /* 0x000fc8000f8e003f */
[----:B------:R-:W-:-:S04]  /*c440*/  @UP0 USHF.R.U32.HI UR7, URZ, UR11, UR5 ;  /* 0x0000000b3f070299 */ /* 0x000fc80008011605 */
[----:B------:R-:W-:-:S12]  /*c450*/  UIMAD UR4, UR7, UR9, URZ ;  /* 0x00000009070472a4 */ /* 0x000fd8000f8e023f */
.L_x_2920:
[----:B------:R-:W-:Y:S01]  /*c460*/  ULDC UR9, c[0x0][0x8c0] ;  /* 0x0002300000097ab9 */ /* 0x000fe20000000800 */
[----:B------:R-:W-:Y:S01]  /*c470*/  UIADD3 UR4, UR8, -UR4, URZ ;  /* 0x8000000408047290 */ /* 0x000fe2000fffe03f */
[----:B------:R-:W-:Y:S01]  /*c480*/  IMAD.MOV.U32 R8, RZ, RZ, 0x1 ;  /* 0x00000001ff087424 */ /* 0x000fe200078e00ff */
[----:B------:R-:W-:Y:S01]  /*c490*/  UISETP.NE.AND UP0, UPT, UR9, 0x1, UPT ;  /* 0x000000010900788c */ /* 0x000fe2000bf05270 */
[----:B------:R-:W-:Y:S01]  /*c4a0*/  MOV R0, RZ ;  /* 0x000000ff00007202 */ /* 0x000fe20000000f00 */
        /* <DEDUP_REMOVED lines=18> */
[----:B-1----:R-:W-:Y:S01]  /*c5d0*/  IADD3 R2, -R2, UR11, R3 ;  /* 0x0000000b02027c10 */ /* 0x002fe2000fffe103 */
[----:B------:R-:W-:-:S04]  /*c5e0*/  VIADD R3, R3, 0x5f ;  /* 0x0000005f03037836 */ /* 0x000fc80000000000 */
        /* <DEDUP_REMOVED lines=31> */
[----:B------:R-:W-:Y:S01]  /*c7e0*/  MOV R9, UR21 ;  /* 0x0000001500097c02 */ /* 0x000fe20008000f00 */
[----:B------:R-:W-:-:S03]  /*c7f0*/  IMAD.WIDE.U32 R6, R6, UR20, RZ ;  /* 0x0000001406067c25 */ /* 0x000fc6000f8e00ff */
[----:B------:R-:W-:Y:S01]  /*c800*/  SHF.R.S32.HI R9, RZ, 0x1f, R9 ;  /* 0x0000001fff097819 */ /* 0x000fe20000011409 */
[----:B---3--:R-:W-:-:S04]  /*c810*/  IMAD.WIDE.U32 R2, R12, UR21, R2 ;  /* 0x000000150c027c25 */ /* 0x008fc8000f8e0002 */
[----:B------:R-:W-:Y:S01]  /*c820*/  IMAD R0, R9, R12, RZ ;  /* 0x0000000c09007224 */ /* 0x000fe200078e02ff */
[----:B------:R2:W-:Y:S01]  /*c830*/  STL.64 [R1], R2 ;  /* 0x0000000201007387 */ /* 0x0005e20000100a00 */
[----:B------:R-:W-:Y:S02]  /*c840*/  IMAD.IADD R7, R7, 0x1, R15 ;  /* 0x0000000107077824 */ /* 0x000fe400078e020f */
        /* <DEDUP_REMOVED lines=16> */
.L_x_2966:
[----:B------:R-:W2:Y:S01]  /*c950*/  LDL.64 R14, [R1] ;  /* 0x00000000010e7983 */ /* 0x000ea20000100a00 */
[----:B------:R-:W-:Y:S02]  /*c960*/  IMAD.IADD R21, R7, 0x1, R11 ;  /* 0x0000000107157824 */ /* 0x000fe400078e020b */
[----:B------:R-:W-:Y:S01]  /*c970*/  IMAD.MOV.U32 R8, RZ, RZ, 0x1 ;  /* 0x00000001ff087424 */ /* 0x000fe200078e00ff */
[----:B--2---:R-:W-:-:S05]  /*c980*/  IADD3 R10, R15, R13, RZ ;  /* 0x0000000d0f0a7210 */ /* 0x004fca0007ffe0ff */
[----:B------:R2:W-:Y:S01]  /*c990*/  STL [R1+0x8], R10 ;  /* 0x0000080a01007387 */ /* 0x0005e20000100800 */
[----:B------:R-:W-:Y:S05]  /*c9a0*/  @P0 BRA `(.L_x_2924) ;  /* 0x0000000000180947 */ /* 0x000fea0003800000 */
[----:B------:R-:W3:Y:S01]  /*c9b0*/  S2R R2, SR_TID.X ;  /* 0x0000000000027919 */ /* 0x000ee20000002100 */
[----:B-1----:R-:W-:-:S04]  /*c9c0*/  MOV R3, 0x3180 ;  /* 0x0000318000037802 */ /* 0x002fc80000000f00 */
[----:B------:R4:W-:Y:S01]  /*c9d0*/  SYNCS.ARRIVE.TRANS64 RZ, [R0+URZ+0x26810], R3 ;  /* 0x0268100300ff79a7 */ /* 0x0009e2000800003f */
[----:B---3--:R-:W-:-:S13]  /*c9e0*/  LOP3.LUT P1, RZ, R2, 0x1f, RZ, 0xc0, !PT ;  /* 0x0000001f02ff7812 */ /* 0x008fda000782c0ff */
[----:B----4-:R-:W-:Y:S05]  /*c9f0*/  @!P1 BRA `(.L_x_2924) ;  /* 0x0000000000049947 */ /* 0x010fea0003800000 */
[----:B------:R-:W-:Y:S01]  /*ca00*/  BPT.TRAP 0x1 ;  /* 0x000000040000795c */ /* 0x000fe20000300000 */
.L_x_2924:
        /* <DEDUP_REMOVED lines=21> */
[----:B------:R-:W-:Y:S01]  /*cb60*/  UMOV UR27, UR17 ;  /* 0x00000011001b7c82 */ /* 0x000fe20008000000 */
[----:B------:R-:W-:Y:S01]  /*cb70*/  LEA R11, P1, R2, R9, 0x2 ;  /* 0x00000009020b7211 */ /* 0x000fe200078210ff */
[----:B------:R1:W-:Y:S01]  /*cb80*/  STL [R1+0x1c], R14 ;  /* 0x00001c0e01007387 */ /* 0x0003e20000100800 */
[----:B--2---:R-:W-:-:S02]  /*cb90*/  MOV R10, UR5 ;  /* 0x00000005000a7c02 */ /* 0x004fc40008000f00 */
[----:B------:R-:W-:Y:S01]  /*cba0*/  R2UR UR4, R11 ;  /* 0x000000000b0472ca */ /* 0x000fe200000e0000 */
[----:B---3--:R-:W-:Y:S01]  /*cbb0*/  IMAD.MOV.U32 R11, RZ, RZ, R12 ;  /* 0x000000ffff0b7224 */ /* 0x008fe200078e000c */
[----:B------:R-:W-:Y:S01]  /*cbc0*/  LEA.HI.X R2, R2, R10, R3, 0x2, P1 ;  /* 0x0000000a02027211 */ /* 0x000fe200008f1403 */
[----:B------:R-:W-:Y:S01]  /*cbd0*/  IMAD.MOV.U32 R12, RZ, RZ, R13 ;  /* 0x000000ffff0c7224 */ /* 0x000fe200078e000d */
[----:B------:R1:W-:Y:S01]  /*cbe0*/  STL [R1+0x10], RZ ;  /* 0x000010ff01007387 */ /* 0x0003e20000100800 */
[----:B------:R-:W-:Y:S01]  /*cbf0*/  IMAD.MOV.U32 R13, RZ, RZ, 0x8000 ;  /* 0x00008000ff0d7424 */ /* 0x000fe200078e00ff */
[----:B------:R-:W-:Y:S02]  /*cc00*/  R2UR UR5, R2 ;  /* 0x00000000020572ca */ /* 0x000fe400000e0000 */
[----:B------:R-:W-:-:S04]  /*cc10*/  IADD3 R2, P1, R11, 0xf0, RZ ;  /* 0x000000f00b027810 */ /* 0x000fc80007f3e0ff */
[----:B------:R-:W-:Y:S02]  /*cc20*/  IADD3.X R3, RZ, R12, RZ, P1, !PT ;  /* 0x0000000cff037210 */ /* 0x000fe40000ffe4ff */
[----:B------:R-:W-:Y:S02]  /*cc30*/  R2UR UR22, R2 ;  /* 0x00000000021672ca */ /* 0x000fe400000e0000 */
        /* <DEDUP_REMOVED lines=24> */
[----:B------:R-:W-:Y:S02]  /*cdc0*/  IMAD.MOV.U32 R8, RZ, RZ, 0x1 ;  /* 0x00000001ff087424 */ /* 0x000fe400078e00ff */
[----:B------:R-:W-:Y:S02]  /*cdd0*/  IMAD.MOV.U32 R13, RZ, RZ, R5 ;  /* 0x000000ffff0d7224 */ /* 0x000fe400078e0005 */
[C---:B------:R-:W-:Y:S01]  /*cde0*/  IMAD.IADD R16, R4.reuse, 0x1, R16 ;  /* 0x0000000104107824 */ /* 0x040fe200078e0210 */
[----:B------:R-:W-:-:S04]  /*cdf0*/  IADD3 R4, R4, -0x2, RZ ;  /* 0xfffffffe04047810 */ /* 0x000fc80007ffe0ff */
[----:B------:R-:W-:Y:S02]  /*ce00*/  ISETP.NE.AND P1, PT, R4, R5, PT ;  /* 0x000000050400720c */ /* 0x000fe40003f25270 */
[----:B------:R-:W-:-:S05]  /*ce10*/  LOP3.LUT R4, R16, 0x1, RZ, 0xc0, !PT ;  /* 0x0000000110047812 */ /* 0x000fca00078ec0ff */
[----:B------:R1:W-:Y:S06]  /*ce20*/  STL [R1+0x18], R4 ;  /* 0x0000180401007387 */ /* 0x0003ec0000100800 */
[----:B------:R-:W-:Y:S05]  /*ce30*/  @!P1 BRA `(.L_x_2926) ;  /* 0x0000000800589947 */ /* 0x000fea0003800000 */
[----:B------:R-:W-:Y:S01]  /*ce40*/  IADD3 R16, R16, -R4, RZ ;  /* 0x8000000410107210 */ /* 0x000fe20007ffe0ff */
[----:B------:R-:W-:Y:S02]  /*ce50*/  IMAD.MOV.U32 R13, RZ, RZ, R5 ;  /* 0x000000ffff0d7224 */ /* 0x000fe400078e0005 */
[----:B------:R-:W-:-:S07]  /*ce60*/  IMAD.MOV.U32 R8, RZ, RZ, 0x1 ;  /* 0x00000001ff087424 */ /* 0x000fce00078e00ff */
.L_x_2935:
[----:B--23--:R-:W-:-:S04]  /*ce70*/  SHF.L.U32 R17, R8, 0x1f, RZ ;  /* 0x0000001f08117819 */ /* 0x00cfc800000006ff */
[----:B------:R-:W2:Y:S02]  /*ce80*/  SYNCS.PHASECHK.TRANS64.TRYWAIT P1, [R0+URZ+0x26840], R17 ;  /* 0x02684011000075a7 */ /* 0x000ea4000802017f */
[----:B--2---:R-:W-:Y:S05]  /*ce90*/  @!P1 BRA `(.L_x_2927) ;  /* 0x0000001800009947 */ /* 0x004fea0003800000 */
.L_x_2967:
        /* <DEDUP_REMOVED lines=8> */
.L_x_2928:
        /* <DEDUP_REMOVED lines=17> */
[----:B-1----:R-:W-:Y:S02]  /*d030*/  IMAD.MOV.U32 R11, RZ, RZ, R4 ;  /* 0x000000ffff0b7224 */ /* 0x002fe400078e0004 */
        /* <DEDUP_REMOVED lines=11> */
.L_x_2968:
        /* <DEDUP_REMOVED lines=8> */
.L_x_2930:
        /* <DEDUP_REMOVED lines=31> */
.L_x_2969:
        /* <DEDUP_REMOVED lines=8> */
.L_x_2932:
        /* <DEDUP_REMOVED lines=24> */
.L_x_2971:
        /* <DEDUP_REMOVED lines=8> */
.L_x_2934:
        /* <DEDUP_REMOVED lines=28> */
.L_x_2926:
[----:B-1----:R-:W4:Y:S04]  /*d7a0*/  LDL.LU R4, [R1+0x18] ;  /* 0x0000180001047983 */ /* 0x002f280000300800 */
[----:B------:R1:W5:Y:S01]  /*d7b0*/  LDL R5, [R1+0x1c] ;  /* 0x00001c0001057983 */ /* 0x0003620000100800 */
[----:B----4-:R-:W-:-:S13]  /*d7c0*/  ISETP.NE.AND P1, PT, R4, RZ, PT ;  /* 0x000000ff0400720c */ /* 0x010fda0003f25270 */
[----:B-1----:R-:W-:Y:S05]  /*d7d0*/  @!P1 BRA `(.L_x_2925) ;  /* 0x0000000400249947 */ /* 0x002fea0003800000 */
[----:B------:R-:W-:-:S04]  /*d7e0*/  SHF.L.U32 R14, R8, 0x1f, RZ ;  /* 0x0000001f080e7819 */ /* 0x000fc800000006ff */
[----:B------:R-:W1:Y:S02]  /*d7f0*/  SYNCS.PHASECHK.TRANS64.TRYWAIT P1, [R0+URZ+0x26840], R14 ;  /* 0x0268400e000075a7 */ /* 0x000e64000802017f */
[----:B-1----:R-:W-:Y:S05]  /*d800*/  @!P1 BRA `(.L_x_2936) ;  /* 0x0000000c00f89947 */ /* 0x002fea0003800000 */
.L_x_2972:
        /* <DEDUP_REMOVED lines=8> */
.L_x_2937:
        /* <DEDUP_REMOVED lines=26> */
.L_x_2973:
        /* <DEDUP_REMOVED lines=8> */
.L_x_2939:
        /* <DEDUP_REMOVED lines=28> */
.L_x_2925:
        /* <DEDUP_REMOVED lines=8> */
.L_x_2974:
[----:B------:R-:W-:Y:S05]  /*dcf0*/  @P1 BRA `(.L_x_2941) ;  /* 0x0000000000181947 */ /* 0x000fea0003800000 */
[----:B------:R-:W4:Y:S01]  /*dd00*/  S2R R2, SR_TID.X ;  /* 0x0000000000027919 */ /* 0x000f220000002100 */
[----:B-1----:R-:W-:-:S04]  /*dd10*/  MOV R3, 0x3180 ;  /* 0x0000318000037802 */ /* 0x002fc80000000f00 */
[----:B------:R1:W-:Y:S01]  /*dd20*/  SYNCS.ARRIVE.TRANS64 RZ, [R4+URZ+0x26830], R3 ;  /* 0x0268300304ff79a7 */ /* 0x0003e2000800003f */
[----:B----4-:R-:W-:-:S13]  /*dd30*/  LOP3.LUT P0, RZ, R2, 0x1f, RZ, 0xc0, !PT ;  /* 0x0000001f02ff7812 */ /* 0x010fda000780c0ff */
[----:B-1----:R-:W-:Y:S05]  /*dd40*/  @!P0 BRA `(.L_x_2941) ;  /* 0x0000000000048947 */ /* 0x002fea0003800000 */
[----:B------:R-:W-:Y:S01]  /*dd50*/  BPT.TRAP 0x1 ;  /* 0x000000040000795c */ /* 0x000fe20000300000 */
.L_x_2941:
        /* <DEDUP_REMOVED lines=36> */
.L_x_2922:
[----:B------:R-:W-:Y:S05]  /*dfa0*/  BSYNC B0 ;  /* 0x0000000000007941 */ /* 0x000fea0003800000 */
.L_x_2921:
[----:B------:R-:W-:-:S03]  /*dfb0*/  UMOV UR4, 0xffffffff ;  /* 0xffffffff00047882 */ /* 0x000fc60000000000 */
[----:B------:R-:W-:Y:S05]  /*dfc0*/  BRA.DIV UR4, `(.L_x_2942) ;  /* 0x0000000a04447947 */ /* 0x000fea000b800000 */
[----:B------:R-:W-:-:S13]  /*dfd0*/  ELECT P6, URZ, PT ;  /* 0x00000000003f782f */ /* 0x000fda00038c0000 */
.L_x_2977:
[----:B------:R-:W-:Y:S05]  /*dfe0*/  @!P6 BRA `(.L_x_2828) ;  /* 0x000000000084e947 */ /* 0x000fea0003800000 */
[----:B------:R-:W2:Y:S02]  /*dff0*/  LDL.LU R2, [R1+0xc] ;  /* 0x00000c0001027983 */ /* 0x000ea40000300800 */
[----:B--2---:R-:W-:-:S04]  /*e000*/  LOP3.LUT R2, R2, 0x2, RZ, 0xfc, !PT ;  /* 0x0000000202027812 */ /* 0x004fc800078efcff */
[----:B------:R-:W-:-:S13]  /*e010*/  ISETP.NE.AND P2, PT, R2, 0x3, PT ;  /* 0x000000030200780c */ /* 0x000fda0003f45270 */
[----:B------:R-:W-:Y:S05]  /*e020*/  @!P2 BRA `(.L_x_2943) ;  /* 0x000000000004a947 */ /* 0x000fea0003800000 */
[----:B------:R-:W-:Y:S01]  /*e030*/  BPT.TRAP 0x1 ;  /* 0x000000040000795c */ /* 0x000fe20000300000 */
.L_x_2943:
        /* <DEDUP_REMOVED lines=15> */
.L_x_2978:
[----:B------:R-:W2:Y:S02]  /*e130*/  SYNCS.PHASECHK.TRANS64.TRYWAIT P0, [R3+URZ], R2 ;  /* 0x00000002030075a7 */ /* 0x000ea4000800017f */
[----:B--2---:R-:W-:Y:S05]  /*e140*/  @!P0 BRA `(.L_x_2945) ;  /* 0x0000000800188947 */ /* 0x004fea0003800000 */
.L_x_2979:
[----:B------:R-:W-:Y:S05]  /*e150*/  @!P2 BRA `(.L_x_2946) ;  /* 0x000000000004a947 */ /* 0x000fea0003800000 */
[----:B------:R-:W-:Y:S01]  /*e160*/  BPT.TRAP 0x1 ;  /* 0x000000040000795c */ /* 0x000fe20000300000 */
.L_x_2946:
[----:B--2---:R-:W-:-:S05]  /*e170*/  VIADD R3, R9, 0x26840 ;  /* 0x0002684009037836 */ /* 0x004fca0000000000 */
[----:B------:R-:W-:-:S04]  /*e180*/  LEA R5, R0, R3, 0x3 ;  /* 0x0000000300057211 */ /* 0x000fc800078e18ff */
[----:B------:R-:W2:Y:S02]  /*e190*/  SYNCS.PHASECHK.TRANS64.TRYWAIT P0, [R5+URZ], R4 ;  /* 0x00000004050075a7 */ /* 0x000ea4000800017f */
[----:B--2---:R-:W-:Y:S05]  /*e1a0*/  @!P0 BRA `(.L_x_2947) ;  /* 0x0000000800148947 */ /* 0x004fea0003800000 */
.L_x_2980:
[----:B------:R-:W-:-:S07]  /*e1b0*/  IMAD R3, R6, 0x8, R3 ;  /* 0x0000000806037824 */ /* 0x000fce00078e0203 */
.L_x_2948:
[----:B---3--:R3:W4:Y:S02]  /*e1c0*/  SYNCS.PHASECHK.TRANS64.TRYWAIT P0, [R3+URZ], R2 ;  /* 0x00000002030075a7 */ /* 0x008724000800017f */
[----:B----4-:R-:W-:Y:S05]  /*e1d0*/  @!P0 NANOSLEEP.SYNCS 0x989680 ;  /* 0x009896800000895d */ /* 0x010fea0003900000 */
[----:B------:R-:W4:Y:S02]  /*e1e0*/  @!P0 SYNCS.PHASECHK.TRANS64 P0, [R3+URZ], R2 ;  /* 0x00000002030085a7 */ /* 0x000f24000800007f */
[----:B----4-:R-:W-:Y:S05]  /*e1f0*/  @!P0 BRA `(.L_x_2948) ;  /* 0xfffffffc00f08947 */ /* 0x010fea000383ffff */
.L_x_2828:
[----:B------:R-:W-:Y:S05]  /*e200*/  BSYNC B6 ;  /* 0x0000000000067941 */ /* 0x000fea0003800000 */
.L_x_2823:
[----:B------:R-:W-:Y:S05]  /*e210*/  EXIT ;  /* 0x000000000000794d */ /* 0x000fea0003800000 */
.L_x_2834:
[----:B------:R-:W-:Y:S01]  /*e220*/  MOV R12, RZ ;  /* 0x000000ff000c7202 */ /* 0x000fe20000000f00 */
[----:B------:R-:W-:Y:S01]  /*e230*/  IMAD.MOV.U32 R11, RZ, RZ, 0x1f ;  /* 0x0000001fff0b7424 */ /* 0x000fe200078e00ff */
[----:B------:R-:W-:-:S07]  /*e240*/  MOV R15, 0xffffffff ;  /* 0xffffffff000f7802 */ /* 0x000fce0000000f00 */
[----:B------:R-:W-:Y:S05]  /*e250*/  WARPSYNC.COLLECTIVE R15, `(.L_x_2949) ;  /* 0x000000000f087348 */ /* 0x000fea0003c00000 */
[----:B------:R1:W2:Y:S02]  /*e260*/  SHFL.IDX P6, R14, R13, R12, R11 ;  /* 0x0000000c0d0e7389 */ /* 0x0002a400000c000b */
[----:B-12---:R-:W-:Y:S01]  /*e270*/  ENDCOLLECTIVE ;  /* 0x000000000000791b */ /* 0x006fe20003800000 */
.L_x_2949:
[----:B------:R-:W-:Y:S05]  /*e280*/  BRA `(.L_x_2950) ;  /* 0xffffff2c00a07947 */ /* 0x000fea000383ffff */
.L_x_2836:
[----:B----4-:R4:W1:Y:S02]  /*e290*/  SYNCS.PHASECHK.TRANS64.TRYWAIT P0, [R17+URZ+0x26800], R2 ;  /* 0x02680002110075a7 */ /* 0x010864000800017f */
[----:B-1----:R-:W-:Y:S05]  /*e2a0*/  @!P0 NANOSLEEP.SYNCS 0x989680 ;  /* 0x009896800000895d */ /* 0x002fea0003900000 */
[----:B------:R-:W1:Y:S02]  /*e2b0*/  @!P0 SYNCS.PHASECHK.TRANS64 P0, [R17+URZ+0x26800], R2 ;  /* 0x02680002110085a7 */ /* 0x000e64000800007f */
[----:B-1----:R-:W-:Y:S05]  /*e2c0*/  @!P0 BRA `(.L_x_2836) ;  /* 0xfffffffc00f08947 */ /* 0x002fea000383ffff */
[----:B------:R-:W-:Y:S05]  /*e2d0*/  BRA `(.L_x_2835) ;  /* 0xffffff2c00b47947 */ /* 0x000fea000383ffff */
.L_x_2841:
[----:B--2---:R2:W3:Y:S02]  /*e2e0*/  SYNCS.PHASECHK.TRANS64.TRYWAIT P1, [R6+URZ+0x26810], R21 ;  /* 0x02681015060075a7 */ /* 0x0044e4000802017f */
[----:B---3--:R-:W-:Y:S05]  /*e2f0*/  @!P1 NANOSLEEP.SYNCS 0x989680 ;  /* 0x009896800000995d */ /* 0x008fea0003900000 */
[----:B------:R-:W3:Y:S02]  /*e300*/  @!P1 SYNCS.PHASECHK.TRANS64 P1, [R6+URZ+0x26810], R21 ;  /* 0x02681015060095a7 */ /* 0x000ee4000802007f */
[----:B---3--:R-:W-:Y:S05]  /*e310*/  @!P1 BRA `(.L_x_2841) ;  /* 0xfffffffc00f09947 */ /* 0x008fea000383ffff */
[----:B------:R-:W-:Y:S05]  /*e320*/  BRA `(.L_x_2840) ;  /* 0xffffff3800687947 */ /* 0x000fea000383ffff */
.L_x_2845:
[----:B------:R1:W1:Y:S02]  /*e330*/  SYNCS.PHASECHK.TRANS64.TRYWAIT P1, [R6+URZ+0x26830], R21 ;  /* 0x02683015060075a7 */ /* 0x000264000802017f */
[----:B-1----:R-:W-:Y:S05]  /*e340*/  @!P1 NANOSLEEP.SYNCS 0x989680 ;  /* 0x009896800000995d */ /* 0x002fea0003900000 */
[----:B------:R-:W1:Y:S02]  /*e350*/  @!P1 SYNCS.PHASECHK.TRANS64 P1, [R6+URZ+0x26830], R21 ;  /* 0x02683015060095a7 */ /* 0x000e64000802007f */
[----:B-1----:R-:W-:Y:S05]  /*e360*/  @!P1 BRA `(.L_x_2845) ;  /* 0xfffffffc00f09947 */ /* 0x002fea000383ffff */
[----:B------:R-:W-:Y:S05]  /*e370*/  BRA `(.L_x_2844) ;  /* 0xffffff3c00647947 */ /* 0x000fea000383ffff */
.L_x_2853:
[----:B--2---:R2:W3:Y:S02]  /*e380*/  SYNCS.PHASECHK.TRANS64.TRYWAIT P1, [R6+URZ+0x26810], R15 ;  /* 0x0268100f060075a7 */ /* 0x0044e4000802017f */
[----:B---3--:R-:W-:Y:S05]  /*e390*/  @!P1 NANOSLEEP.SYNCS 0x989680 ;  /* 0x009896800000995d */ /* 0x008fea0003900000 */
[----:B------:R-:W3:Y:S02]  /*e3a0*/  @!P1 SYNCS.PHASECHK.TRANS64 P1, [R6+URZ+0x26810], R15 ;  /* 0x0268100f060095a7 */ /* 0x000ee4000802007f */
[----:B---3--:R-:W-:Y:S05]  /*e3b0*/  @!P1 BRA `(.L_x_2853) ;  /* 0xfffffffc00f09947 */ /* 0x008fea000383ffff */
[----:B------:R-:W-:Y:S05]  /*e3c0*/  BRA `(.L_x_2852) ;  /* 0xffffff7c00747947 */ /* 0x000fea000383ffff */
.L_x_2857:
[----:B------:R1:W1:Y:S02]  /*e3d0*/  SYNCS.PHASECHK.TRANS64.TRYWAIT P1, [R6+URZ+0x26830], R15 ;  /* 0x0268300f060075a7 */ /* 0x000264000802017f */
[----:B-1----:R-:W-:Y:S05]  /*e3e0*/  @!P1 NANOSLEEP.SYNCS 0x989680 ;  /* 0x009896800000995d */ /* 0x002fea0003900000 */
[----:B------:R-:W1:Y:S02]  /*e3f0*/  @!P1 SYNCS.PHASECHK.TRANS64 P1, [R6+URZ+0x26830], R15 ;  /* 0x0268300f060095a7 */ /* 0x000e64000802007f */
[----:B-1----:R-:W-:Y:S05]  /*e400*/  @!P1 BRA `(.L_x_2857) ;  /* 0xfffffffc00f09947 */ /* 0x002fea000383ffff */
[----:B------:R-:W-:Y:S05]  /*e410*/  BRA `(.L_x_2856) ;  /* 0xffffff8000647947 */ /* 0x000fea000383ffff */
.L_x_2864:
[----:B------:R-:W-:Y:S01]  /*e420*/  BSSY B0, `(.L_x_2951) ;  /* 0x0000005000007945 */ /* 0x000fe20003800000 */
[----:B------:R-:W-:-:S07]  /*e430*/  IMAD.MOV.U32 R15, RZ, RZ, -0x1 ;  /* 0xffffffffff0f7424 */ /* 0x000fce00078e00ff */
[----:B---3--:R-:W-:Y:S05]  /*e440*/  WARPSYNC.COLLECTIVE R15, `(.L_x_2952) ;  /* 0x000000000f087348 */ /* 0x008fea0003c00000 */
[----:B------:R-:W-:Y:S01]  /*e450*/  NOP ;  /* 0x0000000000007918 */ /* 0x000fe20000000000 */
[----:B---3--:R-:W-:Y:S01]  /*e460*/  ENDCOLLECTIVE ;  /* 0x000000000000791b */ /* 0x008fe20003800000 */
.L_x_2952:
[----:B------:R-:W-:Y:S05]  /*e470*/  BSYNC B0 ;  /* 0x0000000000007941 */ /* 0x000fea0003800000 */
.L_x_2951:
[----:B------:R-:W-:Y:S05]  /*e480*/  BRA `(.L_x_2953) ;  /* 0xffffffbc00d87947 */ /* 0x000fea000383ffff */
.L_x_2873:
[----:B------:R-:W-:Y:S01]  /*e490*/  BSSY B0, `(.L_x_2954) ;  /* 0x0000005000007945 */ /* 0x000fe20003800000 */
[----:B------:R-:W-:-:S07]  /*e4a0*/  MOV R15, 0xffffffff ;  /* 0xffffffff000f7802 */ /* 0x000fce0000000f00 */
[----:B-1-3--:R-:W-:Y:S05]  /*e4b0*/  WARPSYNC.COLLECTIVE R15, `(.L_x_2955) ;  /* 0x000000000f087348 */ /* 0x00afea0003c00000 */
[----:B------:R-:W-:Y:S01]  /*e4c0*/  NOP ;  /* 0x0000000000007918 */ /* 0x000fe20000000000 */
[----:B-1-3--:R-:W-:Y:S01]  /*e4d0*/  ENDCOLLECTIVE ;  /* 0x000000000000791b */ /* 0x00afe20003800000 */
.L_x_2955:
[----:B------:R-:W-:Y:S05]  /*e4e0*/  BSYNC B0 ;  /* 0x0000000000007941 */ /* 0x000fea0003800000 */
.L_x_2954:
[----:B------:R-:W-:Y:S05]  /*e4f0*/  BRA `(.L_x_2956) ;  /* 0xffffffc000b87947 */ /* 0x000fea000383ffff */
.L_x_2884:
[----:B------:R-:W-:Y:S01]  /*e500*/  BSSY B0, `(.L_x_2957) ;  /* 0x0000005000007945 */ /* 0x000fe20003800000 */
[----:B------:R-:W-:-:S07]  /*e510*/  IMAD.MOV.U32 R15, RZ, RZ, -0x1 ;  /* 0xffffffffff0f7424 */ /* 0x000fce00078e00ff */
[----:B------:R-:W-:Y:S05]  /*e520*/  WARPSYNC.COLLECTIVE R15, `(.L_x_2958) ;  /* 0x000000000f087348 */ /* 0x000fea0003c00000 */
[----:B------:R-:W-:Y:S01]  /*e530*/  NOP ;  /* 0x0000000000007918 */ /* 0x000fe20000000000 */
[----:B------:R-:W-:Y:S01]  /*e540*/  ENDCOLLECTIVE ;  /* 0x000000000000791b */ /* 0x000fe20003800000 */
.L_x_2958:
[----:B------:R-:W-:Y:S05]  /*e550*/  BSYNC B0 ;  /* 0x0000000000007941 */ /* 0x000fea0003800000 */
.L_x_2957:
[----:B------:R-:W-:Y:S05]  /*e560*/  BRA `(.L_x_2959) ;  /* 0xffffffcc003c7947 */ /* 0x000fea000383ffff */
.L_x_2897:
[----:B------:R-:W-:Y:S01]  /*e570*/  BSSY B0, `(.L_x_2960) ;  /* 0x0000005000007945 */ /* 0x000fe20003800000 */
[----:B------:R-:W-:-:S07]  /*e580*/  MOV R15, 0xffffffff ;  /* 0xffffffff000f7802 */ /* 0x000fce0000000f00 */
[----:B------:R-:W-:Y:S05]  /*e590*/  WARPSYNC.COLLECTIVE R15, `(.L_x_2961) ;  /* 0x000000000f087348 */ /* 0x000fea0003c00000 */
[----:B------:R-:W-:Y:S01]  /*e5a0*/  NOP ;  /* 0x0000000000007918 */ /* 0x000fe20000000000 */
[----:B------:R-:W-:Y:S01]  /*e5b0*/  ENDCOLLECTIVE ;  /* 0x000000000000791b */ /* 0x000fe20003800000 */
.L_x_2961:
[----:B------:R-:W-:Y:S05]  /*e5c0*/  BSYNC B0 ;  /* 0x0000000000007941 */ /* 0x000fea0003800000 */
.L_x_2960:
[----:B------:R-:W-:Y:S05]  /*e5d0*/  BRA `(.L_x_2962) ;  /* 0xffffffd000dc7947 */ /* 0x000fea000383ffff */
.L_x_2909:
[----:B------:R-:W-:Y:S01]  /*e5e0*/  BSSY B0, `(.L_x_2963) ;  /* 0x0000005000007945 */ /* 0x000fe20003800000 */
[----:B------:R-:W-:-:S07]  /*e5f0*/  IMAD.MOV.U32 R15, RZ, RZ, -0x1 ;  /* 0xffffffffff0f7424 */ /* 0x000fce00078e00ff */
[----:B------:R-:W-:Y:S05]  /*e600*/  WARPSYNC.COLLECTIVE R15, `(.L_x_2964) ;  /* 0x000000000f087348 */ /* 0x000fea0003c00000 */
[----:B------:R-:W-:Y:S01]  /*e610*/  NOP ;  /* 0x0000000000007918 */ /* 0x000fe20000000000 */
[----:B------:R-:W-:Y:S01]  /*e620*/  ENDCOLLECTIVE ;  /* 0x000000000000791b */ /* 0x000fe20003800000 */
.L_x_2964:
[----:B------:R-:W-:Y:S05]  /*e630*/  BSYNC B0 ;  /* 0x0000000000007941 */ /* 0x000fea0003800000 */
.L_x_2963:
[----:B------:R-:W-:Y:S05]  /*e640*/  BRA `(.L_x_2965) ;  /* 0xffffffd800187947 */ /* 0x000fea000383ffff */
.L_x_2923:
[----:B-1----:R1:W2:Y:S02]  /*e650*/  SYNCS.PHASECHK.TRANS64.TRYWAIT P1, [R0+URZ+0x26820], R3 ;  /* 0x02682003000075a7 */ /* 0x0022a4000802017f */
[----:B--2---:R-:W-:Y:S05]  /*e660*/  @!P1 NANOSLEEP.SYNCS 0x989680 ;  /* 0x009896800000995d */ /* 0x004fea0003900000 */
[----:B------:R-:W2:Y:S02]  /*e670*/  @!P1 SYNCS.PHASECHK.TRANS64 P1, [R0+URZ+0x26820], R3 ;  /* 0x02682003000095a7 */ /* 0x000ea4000802007f */
[----:B--2---:R-:W-:Y:S05]  /*e680*/  @!P1 BRA `(.L_x_2923) ;  /* 0xfffffffc00f09947 */ /* 0x004fea000383ffff */
[----:B------:R-:W-:Y:S05]  /*e690*/  BRA `(.L_x_2966) ;  /* 0xffffffe000ac7947 */ /* 0x000fea000383ffff */
.L_x_2927:
[----:B--2---:R2:W3:Y:S02]  /*e6a0*/  SYNCS.PHASECHK.TRANS64.TRYWAIT P1, [R0+URZ+0x26840], R17 ;  /* 0x02684011000075a7 */ /* 0x0044e4000802017f */
[----:B---3--:R-:W-:Y:S05]  /*e6b0*/  @!P1 NANOSLEEP.SYNCS 0x989680 ;  /* 0x009896800000995d */ /* 0x008fea0003900000 */
[----:B------:R-:W3:Y:S02]  /*e6c0*/  @!P1 SYNCS.PHASECHK.TRANS64 P1, [R0+URZ+0x26840], R17 ;  /* 0x02684011000095a7 */ /* 0x000ee4000802007f */
[----:B---3--:R-:W-:Y:S05]  /*e6d0*/  @!P1 BRA `(.L_x_2927) ;  /* 0xfffffffc00f09947 */ /* 0x008fea000383ffff */
[----:B------:R-:W-:Y:S05]  /*e6e0*/  BRA `(.L_x_2967) ;  /* 0xffffffe400ec7947 */ /* 0x000fea000383ffff */
.L_x_2929:
[----:B-1----:R1:W3:Y:S02]  /*e6f0*/  SYNCS.PHASECHK.TRANS64.TRYWAIT P1, [R0+URZ+0x26828], R17 ;  /* 0x02682811000075a7 */ /* 0x0022e4000802017f */
[----:B---3--:R-:W-:Y:S05]  /*e700*/  @!P1 NANOSLEEP.SYNCS 0x989680 ;  /* 0x009896800000995d */ /* 0x008fea0003900000 */
[----:B------:R-:W3:Y:S02]  /*e710*/  @!P1 SYNCS.PHASECHK.TRANS64 P1, [R0+URZ+0x26828], R17 ;  /* 0x02682811000095a7 */ /* 0x000ee4000802007f */
[----:B---3--:R-:W-:Y:S05]  /*e720*/  @!P1 BRA `(.L_x_2929) ;  /* 0xfffffffc00f09947 */ /* 0x008fea000383ffff */
[----:B------:R-:W-:Y:S05]  /*e730*/  BRA `(.L_x_2968) ;  /* 0xffffffe8006c7947 */ /* 0x000fea000383ffff */
.L_x_2931:
[----:B---3--:R3:W4:Y:S02]  /*e740*/  SYNCS.PHASECHK.TRANS64.TRYWAIT P1, [R0+URZ+0x26848], R17 ;  /* 0x02684811000075a7 */ /* 0x008724000802017f */
[----:B----4-:R-:W-:Y:S05]  /*e750*/  @!P1 NANOSLEEP.SYNCS 0x989680 ;  /* 0x009896800000995d */ /* 0x010fea0003900000 */
[----:B------:R-:W4:Y:S02]  /*e760*/  @!P1 SYNCS.PHASECHK.TRANS64 P1, [R0+URZ+0x26848], R17 ;  /* 0x02684811000095a7 */ /* 0x000f24000802007f */
[----:B----4-:R-:W-:Y:S05]  /*e770*/  @!P1 BRA `(.L_x_2931) ;  /* 0xfffffffc00f09947 */ /* 0x010fea000383ffff */
[----:B------:R-:W-:Y:S05]  /*e780*/  BRA `(.L_x_2969) ;  /* 0xffffffe800f47947 */ /* 0x000fea000383ffff */
.L_x_2933:
[----:B------:R-:W-:-:S07]  /*e790*/  SHF.L.U32 R4, R8, 0x1f, RZ ;  /* 0x0000001f08047819 */ /* 0x000fce00000006ff */
.L_x_2970:
[----:B----4-:R4:W1:Y:S02]  /*e7a0*/  SYNCS.PHASECHK.TRANS64.TRYWAIT P1, [R0+URZ+0x26820], R4 ;  /* 0x02682004000075a7 */ /* 0x010864000802017f */
[----:B-1----:R-:W-:Y:S05]  /*e7b0*/  @!P1 NANOSLEEP.SYNCS 0x989680 ;  /* 0x009896800000995d */ /* 0x002fea0003900000 */
[----:B------:R-:W1:Y:S02]  /*e7c0*/  @!P1 SYNCS.PHASECHK.TRANS64 P1, [R0+URZ+0x26820], R4 ;  /* 0x02682004000095a7 */ /* 0x000e64000802007f */
[----:B-1----:R-:W-:Y:S05]  /*e7d0*/  @!P1 BRA `(.L_x_2970) ;  /* 0xfffffffc00f09947 */ /* 0x002fea000383ffff */
[----:B------:R-:W-:Y:S05]  /*e7e0*/  BRA `(.L_x_2971) ;  /* 0xffffffec005c7947 */ /* 0x000fea000383ffff */
.L_x_2936:
[----:B-1----:R1:W4:Y:S02]  /*e7f0*/  SYNCS.PHASECHK.TRANS64.TRYWAIT P1, [R0+URZ+0x26840], R14 ;  /* 0x0268400e000075a7 */ /* 0x002324000802017f */
[----:B----4-:R-:W-:Y:S05]  /*e800*/  @!P1 NANOSLEEP.SYNCS 0x989680 ;  /* 0x009896800000995d */ /* 0x010fea0003900000 */
[----:B------:R-:W4:Y:S02]  /*e810*/  @!P1 SYNCS.PHASECHK.TRANS64 P1, [R0+URZ+0x26840], R14 ;  /* 0x0268400e000095a7 */ /* 0x000f24000802007f */
[----:B----4-:R-:W-:Y:S05]  /*e820*/  @!P1 BRA `(.L_x_2936) ;  /* 0xfffffffc00f09947 */ /* 0x010fea000383ffff */
[----:B------:R-:W-:Y:S05]  /*e830*/  BRA `(.L_x_2972) ;  /* 0xffffffec00f47947 */ /* 0x000fea000383ffff */
.L_x_2938:
[----:B-1----:R1:W4:Y:S02]  /*e840*/  SYNCS.PHASECHK.TRANS64.TRYWAIT P1, [R0+URZ+0x26828], R14 ;  /* 0x0268280e000075a7 */ /* 0x002324000802017f */
[----:B----4-:R-:W-:Y:S05]  /*e850*/  @!P1 NANOSLEEP.SYNCS 0x989680 ;  /* 0x009896800000995d */ /* 0x010fea0003900000 */
[----:B------:R-:W4:Y:S02]  /*e860*/  @!P1 SYNCS.PHASECHK.TRANS64 P1, [R0+URZ+0x26828], R14 ;  /* 0x0268280e000095a7 */ /* 0x000f24000802007f */
[----:B----4-:R-:W-:Y:S05]  /*e870*/  @!P1 BRA `(.L_x_2938) ;  /* 0xfffffffc00f09947 */ /* 0x010fea000383ffff */
[----:B------:R-:W-:Y:S05]  /*e880*/  BRA `(.L_x_2973) ;  /* 0xfffffff000687947 */ /* 0x000fea000383ffff */
.L_x_2940:
[----:B-1----:R1:W4:Y:S02]  /*e890*/  SYNCS.PHASECHK.TRANS64.TRYWAIT P0, [R4+URZ+0x26840], R3 ;  /* 0x02684003040075a7 */ /* 0x002324000800017f */
[----:B----4-:R-:W-:Y:S05]  /*e8a0*/  @!P0 NANOSLEEP.SYNCS 0x989680 ;  /* 0x009896800000895d */ /* 0x010fea0003900000 */
[----:B------:R-:W4:Y:S02]  /*e8b0*/  @!P0 SYNCS.PHASECHK.TRANS64 P0, [R4+URZ+0x26840], R3 ;  /* 0x02684003040085a7 */ /* 0x000f24000800007f */
[----:B----4-:R-:W-:Y:S05]  /*e8c0*/  @!P0 BRA `(.L_x_2940) ;  /* 0xfffffffc00f08947 */ /* 0x010fea000383ffff */
[----:B------:R-:W-:Y:S05]  /*e8d0*/  BRA `(.L_x_2974) ;  /* 0xfffffff400047947 */ /* 0x000fea000383ffff */
.L_x_2942:
[----:B------:R-:W-:Y:S01]  /*e8e0*/  BSSY B0, `(.L_x_2975) ;  /* 0x0000006000007945 */ /* 0x000fe20003800000 */
[----:B------:R-:W-:-:S07]  /*e8f0*/  MOV R15, 0xffffffff ;  /* 0xffffffff000f7802 */ /* 0x000fce0000000f00 */
[----:B------:R-:W-:Y:S05]  /*e900*/  WARPSYNC.COLLECTIVE R15, `(.L_x_2976) ;  /* 0x000000000f0c7348 */ /* 0x000fea0003c00000 */
[----:B------:R-:W-:Y:S02]  /*e910*/  ELECT P6, UR62, PT ;  /* 0x00000000003e782f */ /* 0x000fe400038c0000 */
[----:B------:R-:W-:Y:S01]  /*e920*/  MOV R14, UR62 ;  /* 0x0000003e000e7c02 */ /* 0x000fe20008000f00 */
[----:B------:R-:W-:Y:S10]  /*e930*/  ENDCOLLECTIVE ;  /* 0x000000000000791b */ /* 0x000ff40003800000 */
.L_x_2976:
[----:B------:R-:W-:Y:S05]  /*e940*/  BSYNC B0 ;  /* 0x0000000000007941 */ /* 0x000fea0003800000 */
.L_x_2975:
[----:B------:R-:W-:Y:S05]  /*e950*/  BRA `(.L_x_2977) ;  /* 0xfffffff400a07947 */ /* 0x000fea000383ffff */
.L_x_2944:
[----:B-1----:R1:W2:Y:S02]  /*e960*/  SYNCS.PHASECHK.TRANS64.TRYWAIT P0, [R7+URZ], R4 ;  /* 0x00000004070075a7 */ /* 0x0022a4000800017f */
[----:B--2---:R-:W-:Y:S05]  /*e970*/  @!P0 NANOSLEEP.SYNCS 0x989680 ;  /* 0x009896800000895d */ /* 0x004fea0003900000 */
[----:B------:R-:W2:Y:S02]  /*e980*/  @!P0 SYNCS.PHASECHK.TRANS64 P0, [R7+URZ], R4 ;  /* 0x00000004070085a7 */ /* 0x000ea4000800007f */
[----:B--2---:R-:W-:Y:S05]  /*e990*/  @!P0 BRA `(.L_x_2944) ;  /* 0xfffffffc00f08947 */ /* 0x004fea000383ffff */
[----:B------:R-:W-:Y:S05]  /*e9a0*/  BRA `(.L_x_2978) ;  /* 0xfffffff400e07947 */ /* 0x000fea000383ffff */
.L_x_2945:
[----:B--2---:R2:W3:Y:S02]  /*e9b0*/  SYNCS.PHASECHK.TRANS64.TRYWAIT P0, [R3+URZ], R2 ;  /* 0x00000002030075a7 */ /* 0x0044e4000800017f */
[----:B---3--:R-:W-:Y:S05]  /*e9c0*/  @!P0 NANOSLEEP.SYNCS 0x989680 ;  /* 0x009896800000895d */ /* 0x008fea0003900000 */
[----:B------:R-:W3:Y:S02]  /*e9d0*/  @!P0 SYNCS.PHASECHK.TRANS64 P0, [R3+URZ], R2 ;  /* 0x00000002030085a7 */ /* 0x000ee4000800007f */
[----:B---3--:R-:W-:Y:S05]  /*e9e0*/  @!P0 BRA `(.L_x_2945) ;  /* 0xfffffffc00f08947 */ /* 0x008fea000383ffff */
[----:B------:R-:W-:Y:S05]  /*e9f0*/  BRA `(.L_x_2979) ;  /* 0xfffffff400d47947 */ /* 0x000fea000383ffff */
.L_x_2947:
[----:B--2---:R2:W3:Y:S02]  /*ea00*/  SYNCS.PHASECHK.TRANS64.TRYWAIT P0, [R5+URZ], R4 ;  /* 0x00000004050075a7 */ /* 0x0044e4000800017f */
[----:B---3--:R-:W-:Y:S05]  /*ea10*/  @!P0 NANOSLEEP.SYNCS 0x989680 ;  /* 0x009896800000895d */ /* 0x008fea0003900000 */
[----:B------:R-:W3:Y:S02]  /*ea20*/  @!P0 SYNCS.PHASECHK.TRANS64 P0, [R5+URZ], R4 ;  /* 0x00000004050085a7 */ /* 0x000ee4000800007f */
[----:B---3--:R-:W-:Y:S05]  /*ea30*/  @!P0 BRA `(.L_x_2947) ;  /* 0xfffffffc00f08947 */ /* 0x008fea000383ffff */
[----:B------:R-:W-:Y:S05]  /*ea40*/  BRA `(.L_x_2980) ;  /* 0xfffffff400d87947 */ /* 0x000fea000383ffff */
.L_x_2981:
        /* <DEDUP_REMOVED lines=11> */
.L_x_7393:


//--------------------- .text._ZN7cutlass13device_kernelIN5flash22FlashAttnBwdPreprocessIN4cute5tupleIJNS3_1CILi96EEENS5_ILi64EEEEEENS_6half_tEfNS_4arch4Sm90ELb1ELb0EEEEEvNT_6ParamsE --------------------------
	.section	.text._ZN7cutlass13device_kernelIN5flash22FlashAttnBwdPreprocessIN4cute5tupleIJNS3_1CILi96EEENS5_ILi64EEEEEENS_6half_tEfNS_4arch4Sm90ELb1ELb0EEEEEvNT_6ParamsE,"ax",@progbits
	.align	128
.text._ZN7cutlass13device_kernelIN5flash22FlashAttnBwdPreprocessIN4cute5tupleIJNS3_1CILi96EEENS5_ILi64EEEEEENS_6half_tEfNS_4arch4Sm90ELb1ELb0EEEEEvNT_6ParamsE:
        .type           _ZN7cutlass13device_kernelIN5flash22FlashAttnBwdPreprocessIN4cute5tupleIJNS3_1CILi96EEENS5_ILi64EEEEEENS_6half_tEfNS_4arch4Sm90ELb1ELb0EEEEEvNT_6ParamsE,@function
        .size           _ZN7cutlass13device_kernelIN5flash22FlashAttnBwdPreprocessIN4cute5tupleIJNS3_1CILi96EEENS5_ILi64EEEEEENS_6half_tEfNS_4arch4Sm90ELb1ELb0EEEEEvNT_6ParamsE,(.L_x_7394 - _ZN7cutlass13device_kernelIN5flash22FlashAttnBwdPreprocessIN4cute5tupleIJNS3_1CILi96EEENS5_ILi64EEEEEENS_6half_tEfNS_4arch4Sm90ELb1ELb0EEEEEvNT_6ParamsE)
        .other          _ZN7cutlass13device_kernelIN5flash22FlashAttnBwdPreprocessIN4cute5tupleIJNS3_1CILi96EEENS5_ILi64EEEEEENS_6half_tEfNS_4arch4Sm90ELb1ELb0EEEEEvNT_6ParamsE,@"STO_CUDA_ENTRY STV_DEFAULT"
_ZN7cutlass13device_kernelIN5flash22FlashAttnBwdPreprocessIN4cute5tupleIJNS3_1CILi96EEENS5_ILi64EEEEEENS_6half_tEfNS_4arch4Sm90ELb1ELb0EEEEEvNT_6ParamsE:
[----:B------:R-:W-:Y:S01]  /*0000*/  LDC R1, c[0x0][0x28] ;  /* 0x00000a00ff017b82 */ /* 0x000fe20000000800 */
[----:B------:R-:W0:Y:S07]  /*0010*/  S2R R2, SR_CTAID.X ;  /* 0x0000000000027919 */ /* 0x000e2e0000002500 */
[----:B------:R-:W0:Y:S01]  /*0020*/  LDC R7, c[0x0][0x218] ;  /* 0x00008600ff077b82 */ /* 0x000e220000000800 */
[----:B------:R-:W-:Y:S01]  /*0030*/  ULDC.64 UR4, c[0x0][0x208] ;  /* 0x0000820000047ab9 */ /* 0x000fe20000000a00 */
[----:B------:R-:W-:Y:S01]  /*0040*/  BSSY B0, `(.L_x_2982) ;  /* 0x0000023000007945 */ /* 0x000fe20003800000 */
[----:B------:R-:W1:Y:S01]  /*0050*/  S2R R0, SR_TID.X ;  /* 0x0000000000007919 */ /* 0x000e620000002100 */
[----:B------:R-:W-:-:S04]  /*0060*/  MOV R4, 0x7f800000 ;  /* 0x7f80000000047802 */ /* 0x000fc80000000f00 */
[----:B------:R-:W2:Y:S08]  /*0070*/  S2UR UR6, SR_CTAID.Y ;  /* 0x00000000000679c3 */ /* 0x000eb00000002600 */
[----:B------:R-:W3:Y:S08]  /*0080*/  S2UR UR7, SR_CTAID.Z ;  /* 0x00000000000779c3 */ /* 0x000ef00000002700 */
[----:B------:R-:W4:Y:S01]  /*0090*/  LDC.64 R8, c[0x0][0x230] ;  /* 0x00008c00ff087b82 */ /* 0x000f220000000a00 */
[----:B0-----:R-:W-:Y:S01]  /*00a0*/  IMAD R3, R2, -0x60, R7 ;  /* 0xffffffa002037824 */ /* 0x001fe200078e0207 */
[----:B--2---:R-:W-:Y:S01]  /*00b0*/  USHF.R.S32.HI UR8, URZ, 0x1f, UR6 ;  /* 0x0000001f3f087899 */ /* 0x004fe20008011406 */
[----:B-1----:R-:W-:-:S02]  /*00c0*/  ISETP.GT.AND P0, PT, R0, 0x5f, PT ;  /* 0x0000005f0000780c */ /* 0x002fc40003f04270 */
[----:B------:R-:W-:Y:S02]  /*00d0*/  SHF.R.S32.HI R5, RZ, 0x1f, R0 ;  /* 0x0000001fff057819 */ /* 0x000fe40000011400 */
[----:B------:R-:W-:Y:S01]  /*00e0*/  ISETP.GE.OR P1, PT, R0, R3, P0 ;  /* 0x000000030000720c */ /* 0x000fe20000726670 */
[----:B---3--:R-:W-:Y:S01]  /*00f0*/  USHF.R.S32.HI UR9, URZ, 0x1f, UR7 ;  /* 0x0000001f3f097899 */ /* 0x008fe20008011407 */
[----:B------:R-:W-:-:S04]  /*0100*/  LEA.HI R6, R5, R0, RZ, 0x3 ;  /* 0x0000000005067211 */ /* 0x000fc800078f18ff */
[----:B------:R-:W-:-:S04]  /*0110*/  LOP3.LUT R5, R6, 0xfffffff8, RZ, 0xc0, !PT ;  /* 0xfffffff806057812 */ /* 0x000fc800078ec0ff */
[----:B------:R-:W-:-:S04]  /*0120*/  IADD3 R5, -R5, R0, RZ ;  /* 0x0000000005057210 */ /* 0x000fc80007ffe1ff */
[----:B------:R-:W-:Y:S01]  /*0130*/  SHF.L.U32 R14, R5, 0x3, RZ ;  /* 0x00000003050e7819 */ /* 0x000fe200000006ff */
[----:B------:R-:W-:Y:S06]  /*0140*/  @P1 BRA `(.L_x_2983) ;  /* 0x0000000000481947 */ /* 0x000fec0003800000 */
[----:B------:R-:W0:Y:S01]  /*0150*/  LDC.64 R16, c[0x0][0x290] ;  /* 0x0000a400ff107b82 */ /* 0x000e220000000a00 */
[----:B------:R-:W-:Y:S01]  /*0160*/  IMAD R11, R2, 0x60, RZ ;  /* 0x00000060020b7824 */ /* 0x000fe200078e02ff */
[----:B------:R-:W-:Y:S01]  /*0170*/  SHF.R.S32.HI R4, RZ, 0x1f, R0 ;  /* 0x0000001fff047819 */ /* 0x000fe20000011400 */
[----:B------:R-:W-:-:S03]  /*0180*/  ULDC.64 UR10, c[0x0][0x288] ;  /* 0x0000a200000a7ab9 */ /* 0x000fc60000000a00 */
[C---:B------:R-:W-:Y:S02]  /*0190*/  IADD3 R10, P1, R11.reuse, R0, RZ ;  /* 0x000000000b0a7210 */ /* 0x040fe40007f3e0ff */
[----:B------:R-:W1:Y:S02]  /*01a0*/  LDC.64 R18, c[0x0][0x298] ;  /* 0x0000a600ff127b82 */ /* 0x000e640000000a00 */
[----:B------:R-:W-:Y:S01]  /*01b0*/  LEA.HI.X.SX32 R11, R11, R4, 0x1, P1 ;  /* 0x000000040b0b7211 */ /* 0x000fe200008f0eff */
[C---:B0-----:R-:W-:Y:S02]  /*01c0*/  IMAD R12, R16.reuse, UR8, RZ ;  /* 0x00000008100c7c24 */ /* 0x041fe4000f8e02ff */
[----:B------:R-:W-:-:S04]  /*01d0*/  IMAD.WIDE.U32 R10, R16, UR6, R10 ;  /* 0x00000006100a7c25 */ /* 0x000fc8000f8e000a */
[----:B------:R-:W-:Y:S02]  /*01e0*/  IMAD R13, R17, UR6, R12 ;  /* 0x00000006110d7c24 */ /* 0x000fe4000f8e020c */
[----:B-1----:R-:W-:-:S03]  /*01f0*/  IMAD R4, R18, UR9, RZ ;  /* 0x0000000912047c24 */ /* 0x002fc6000f8e02ff */
[----:B------:R-:W-:Y:S01]  /*0200*/  IADD3 R11, R11, R13, RZ ;  /* 0x0000000d0b0b7210 */ /* 0x000fe20007ffe0ff */
[----:B------:R-:W-:Y:S02]  /*0210*/  IMAD R13, R19, UR7, R4 ;  /* 0x00000007130d7c24 */ /* 0x000fe4000f8e0204 */
[----:B------:R-:W-:-:S05]  /*0220*/  IMAD.WIDE.U32 R10, R18, UR7, R10 ;  /* 0x00000007120a7c25 */ /* 0x000fca000f8e000a */
[----:B------:R-:W-:Y:S02]  /*0230*/  IADD3 R11, R11, R13, RZ ;  /* 0x0000000d0b0b7210 */ /* 0x000fe40007ffe0ff */
[----:B------:R-:W-:-:S04]  /*0240*/  LEA R12, P1, R10, UR10, 0x2 ;  /* 0x0000000a0a0c7c11 */ /* 0x000fc8000f8210ff */
[----:B------:R-:W-:-:S05]  /*0250*/  LEA.HI.X R13, R10, UR11, R11, 0x2, P1 ;  /* 0x0000000b0a0d7c11 */ /* 0x000fca00088f140b */
[----:B------:R0:W5:Y:S04]  /*0260*/  LDG.E R4, desc[UR4][R12.64] ;  /* 0x000000040c047981 */ /* 0x000168000c1e1900 */
.L_x_2983:
[----:B------:R-:W-:Y:S05]  /*0270*/  BSYNC B0 ;  /* 0x0000000000007941 */ /* 0x000fea0003800000 */
.L_x_2982:
[----:B------:R-:W1:Y:S01]  /*0280*/  LDC.64 R34, c[0x0][0x238] ;  /* 0x00008e00ff227b82 */ /* 0x000e620000000a00 */
[----:B------:R-:W-:Y:S01]  /*0290*/  ULDC UR10, c[0x0][0x21c] ;  /* 0x00008700000a7ab9 */ /* 0x000fe20000000800 */
[----:B------:R-:W-:Y:S01]  /*02a0*/  SHF.R.S32.HI R10, RZ, 0x3, R6 ;  /* 0x00000003ff0a7819 */ /* 0x000fe20000011406 */
[----:B----4-:R-:W-:Y:S01]  /*02b0*/  IMAD R6, R8, UR8, RZ ;  /* 0x0000000808067c24 */ /* 0x010fe2000f8e02ff */
[----:B------:R-:W-:Y:S02]  /*02c0*/  ISETP.GE.AND P1, PT, R14, UR10, PT ;  /* 0x0000000a0e007c0c */ /* 0x000fe4000bf26270 */
[----:B------:R-:W-:Y:S01]  /*02d0*/  SHF.R.S32.HI R15, RZ, 0x1f, R14 ;  /* 0x0000001fff0f7819 */ /* 0x000fe2000001140e */
[----:B0-----:R-:W-:Y:S01]  /*02e0*/  IMAD R13, R9, UR6, R6 ;  /* 0x00000006090d7c24 */ /* 0x001fe2000f8e0206 */
[----:B------:R-:W0:Y:S01]  /*02f0*/  LDC.64 R20, c[0x0][0x250] ;  /* 0x00009400ff147b82 */ /* 0x000e220000000a00 */
[----:B------:R-:W-:Y:S01]  /*0300*/  ISETP.LT.AND P3, PT, R10, R3, !P1 ;  /* 0x000000030a00720c */ /* 0x000fe20004f61270 */
[----:B------:R-:W-:Y:S01]  /*0310*/  IMAD.WIDE.U32 R8, R8, UR6, R14 ;  /* 0x0000000608087c25 */ /* 0x000fe2000f8e000e */
[----:B------:R-:W-:-:S02]  /*0320*/  IADD3 R6, R10, 0x20, RZ ;  /* 0x000000200a067810 */ /* 0x000fc40007ffe0ff */
[----:B------:R-:W-:-:S03]  /*0330*/  SHF.R.S32.HI R11, RZ, 0x1f, R10 ;  /* 0x0000001fff0b7819 */ /* 0x000fc6000001140a */
[----:B------:R-:W2:Y:S01]  /*0340*/  LDC.64 R30, c[0x0][0x258] ;  /* 0x00009600ff1e7b82 */ /* 0x000ea20000000a00 */
[----:B------:R-:W-:Y:S02]  /*0350*/  IADD3 R9, R9, R13, RZ ;  /* 0x0000000d09097210 */ /* 0x000fe40007ffe0ff */
[----:B------:R-:W-:Y:S01]  /*0360*/  ISETP.LT.AND P2, PT, R6, R3, !P1 ;  /* 0x000000030600720c */ /* 0x000fe20004f41270 */
[----:B------:R-:W-:-:S04]  /*0370*/  IMAD.WIDE R12, R2, 0x60, R10 ;  /* 0x00000060020c7825 */ /* 0x000fc800078e020a */
[----:B------:R-:W3:Y:S01]  /*0380*/  @P3 LDC.64 R18, c[0x0][0x228] ;  /* 0x00008a00ff123b82 */ /* 0x000ee20000000a00 */
[----:B-1----:R-:W-:-:S04]  /*0390*/  IMAD R22, R34, UR9, RZ ;  /* 0x0000000922167c24 */ /* 0x002fc8000f8e02ff */
[----:B------:R-:W-:Y:S02]  /*03a0*/  IMAD R23, R35, UR7, R22 ;  /* 0x0000000723177c24 */ /* 0x000fe4000f8e0216 */
[----:B------:R-:W-:Y:S01]  /*03b0*/  IMAD.WIDE.U32 R34, R34, UR7, R8 ;  /* 0x0000000722227c25 */ /* 0x000fe2000f8e0008 */
[----:B------:R-:W1:Y:S01]  /*03c0*/  @P3 LDC.64 R16, c[0x0][0x248] ;  /* 0x00009200ff103b82 */ /* 0x000e620000000a00 */
[----:B------:R-:W-:Y:S02]  /*03d0*/  IADD3 R8, R10, 0x40, RZ ;  /* 0x000000400a087810 */ /* 0x000fe40007ffe0ff */
[----:B0-----:R-:W-:Y:S01]  /*03e0*/  IMAD R22, R20, UR8, RZ ;  /* 0x0000000814167c24 */ /* 0x001fe2000f8e02ff */
[----:B------:R-:W-:Y:S02]  /*03f0*/  IADD3 R35, R35, R23, RZ ;  /* 0x0000001723237210 */ /* 0x000fe40007ffe0ff */
[----:B------:R-:W-:Y:S01]  /*0400*/  ISETP.LT.AND P1, PT, R8, R3, !P1 ;  /* 0x000000030800720c */ /* 0x000fe20004f21270 */
[----:B------:R-:W-:Y:S01]  /*0410*/  IMAD R9, R21, UR6, R22 ;  /* 0x0000000615097c24 */ /* 0x000fe2000f8e0216 */
[----:B------:R-:W0:Y:S01]  /*0420*/  @P2 LDC.64 R46, c[0x0][0x228] ;  /* 0x00008a00ff2e2b82 */ /* 0x000e220000000a00 */
[----:B------:R-:W-:Y:S01]  /*0430*/  IMAD.WIDE.U32 R20, R20, UR6, R14 ;  /* 0x0000000614147c25 */ /* 0x000fe2000f8e000e */
[----:B------:R-:W-:-:S02]  /*0440*/  @P2 IADD3 R23, P6, R12, 0x20, RZ ;  /* 0x000000200c172810 */ /* 0x000fc40007fde0ff */
[----:B------:R-:W-:Y:S01]  /*0450*/  @P2 IADD3 R53, P5, R12, 0x20, RZ ;  /* 0x000000200c352810 */ /* 0x000fe20007fbe0ff */
[----:B--2---:R-:W-:Y:S01]  /*0460*/  IMAD R22, R30, UR9, RZ ;  /* 0x000000091e167c24 */ /* 0x004fe2000f8e02ff */
[----:B------:R-:W-:Y:S01]  /*0470*/  IADD3 R21, R21, R9, RZ ;  /* 0x0000000915157210 */ /* 0x000fe20007ffe0ff */
[----:B---3--:R-:W-:Y:S01]  /*0480*/  @P3 IMAD R24, R13, R18, RZ ;  /* 0x000000120d183224 */ /* 0x008fe200078e02ff */
[----:B------:R-:W2:Y:S01]  /*0490*/  @P3 LDC.64 R48, c[0x0][0x210] ;  /* 0x00008400ff303b82 */ /* 0x000ea20000000a00 */
[----:B------:R-:W-:Y:S02]  /*04a0*/  IMAD R25, R31, UR7, R22 ;  /* 0x000000071f197c24 */ /* 0x000fe4000f8e0216 */
[----:B------:R-:W-:Y:S01]  /*04b0*/  @P1 IADD3 R51, P4, R12, 0x40, RZ ;  /* 0x000000400c331810 */ /* 0x000fe20007f9e0ff */
[----:B------:R-:W-:Y:S01]  /*04c0*/  IMAD.WIDE.U32 R30, R30, UR7, R20 ;  /* 0x000000071e1e7c25 */ /* 0x000fe2000f8e0014 */
[-C--:B------:R-:W-:Y:S02]  /*04d0*/  @P2 IADD3.X R21, RZ, R13.reuse, RZ, P6, !PT ;  /* 0x0000000dff152210 */ /* 0x080fe400037fe4ff */
[----:B------:R-:W-:Y:S01]  /*04e0*/  @P1 IADD3.X R29, RZ, R13, RZ, P4, !PT ;  /* 0x0000000dff1d1210 */ /* 0x000fe200027fe4ff */
[C---:B------:R-:W-:Y:S01]  /*04f0*/  @P3 IMAD R19, R12.reuse, R19, R24 ;  /* 0x000000130c133224 */ /* 0x040fe200078e0218 */
[----:B------:R-:W-:Y:S01]  /*0500*/  IADD3 R31, R31, R25, RZ ;  /* 0x000000191f1f7210 */ /* 0x000fe20007ffe0ff */
[----:B------:R-:W3:Y:S01]  /*0510*/  @P1 LDC.64 R26, c[0x0][0x228] ;  /* 0x00008a00ff1a1b82 */ /* 0x000ee20000000a00 */
[----:B-1----:R-:W-:Y:S01]  /*0520*/  @P3 IMAD R9, R13, R16, RZ ;  /* 0x000000100d093224 */ /* 0x002fe200078e02ff */
[----:B------:R-:W-:Y:S01]  /*0530*/  @P2 MOV R20, R34 ;  /* 0x0000002200142202 */ /* 0x000fe20000000f00 */
[----:B------:R-:W-:-:S04]  /*0540*/  @P3 IMAD.WIDE.U32 R14, R12, R18, R34 ;  /* 0x000000120c0e3225 */ /* 0x000fc800078e0022 */
[C---:B------:R-:W-:Y:S01]  /*0550*/  @P3 IMAD R37, R12.reuse, R17, R9 ;  /* 0x000000110c253224 */ /* 0x040fe200078e0209 */
[----:B------:R-:W1:Y:S01]  /*0560*/  @P2 LDC.64 R24, c[0x0][0x248] ;  /* 0x00009200ff182b82 */ /* 0x000e620000000a00 */
[C---:B------:R-:W-:Y:S02]  /*0570*/  @P1 IADD3 R9, P6, R12.reuse, 0x40, RZ ;  /* 0x000000400c091810 */ /* 0x040fe40007fde0ff */
[-C--:B------:R-:W-:Y:S02]  /*0580*/  @P2 IADD3.X R17, RZ, R13.reuse, RZ, P5, !PT ;  /* 0x0000000dff112210 */ /* 0x080fe40002ffe4ff */
[----:B------:R-:W-:Y:S01]  /*0590*/  @P1 IADD3.X R33, RZ, R13, RZ, P6, !PT ;  /* 0x0000000dff211210 */ /* 0x000fe200037fe4ff */
[----:B------:R-:W-:Y:S01]  /*05a0*/  @P3 IMAD.WIDE.U32 R12, R12, R16, R30 ;  /* 0x000000100c0c3225 */ /* 0x000fe200078e001e */
[----:B------:R-:W-:Y:S01]  /*05b0*/  @P3 IADD3 R19, R15, R19, RZ ;  /* 0x000000130f133210 */ /* 0x000fe20007ffe0ff */
[----:B------:R-:W4:Y:S01]  /*05c0*/  @P3 LDC.64 R42, c[0x0][0x240] ;  /* 0x00009000ff2a3b82 */ /* 0x000f220000000a00 */
[----:B--2---:R-:W-:Y:S01]  /*05d0*/  @P3 LEA R48, P4, R14, R48, 0x1 ;  /* 0x000000300e303211 */ /* 0x004fe200078808ff */
[----:B0-----:R-:W-:Y:S01]  /*05e0*/  @P2 IMAD R16, R21, R46, RZ ;  /* 0x0000002e15102224 */ /* 0x001fe200078e02ff */
[----:B------:R-:W-:-:S02]  /*05f0*/  @P2 MOV R21, R35 ;  /* 0x0000002300152202 */ /* 0x000fc40000000f00 */
[----:B------:R-:W-:Y:S01]  /*0600*/  @P3 IADD3 R13, R13, R37, RZ ;  /* 0x000000250d0d3210 */ /* 0x000fe20007ffe0ff */
[C---:B------:R-:W-:Y:S01]  /*0610*/  @P2 IMAD R47, R23.reuse, R47, R16 ;  /* 0x0000002f172f2224 */ /* 0x040fe200078e0210 */
[----:B------:R-:W-:Y:S01]  /*0620*/  @P3 LEA.HI.X R49, R14, R49, R19, 0x1, P4 ;  /* 0x000000310e313211 */ /* 0x000fe200020f0c13 */
[----:B------:R-:W-:Y:S01]  /*0630*/  @P2 IMAD.WIDE.U32 R20, R23, R46, R20 ;  /* 0x0000002e17142225 */ /* 0x000fe200078e0014 */
[----:B------:R-:W0:Y:S01]  /*0640*/  @P2 LDC.64 R38, c[0x0][0x210] ;  /* 0x00008400ff262b82 */ /* 0x000e220000000a00 */
[----:B------:R-:W-:Y:S02]  /*0650*/  CS2R R14, SRZ ;  /* 0x00000000000e7805 */ /* 0x000fe4000001ff00 */
[----:B------:R-:W-:Y:S01]  /*0660*/  CS2R R18, SRZ ;  /* 0x0000000000127805 */ /* 0x000fe2000001ff00 */
[----:B---3--:R-:W-:Y:S02]  /*0670*/  @P1 IMAD R32, R29, R26, RZ ;  /* 0x0000001a1d201224 */ /* 0x008fe400078e02ff */
[----:B-1----:R-:W-:-:S02]  /*0680*/  @P2 IMAD R28, R17, R24, RZ ;  /* 0x00000018111c2224 */ /* 0x002fc400078e02ff */
[----:B------:R-:W1:Y:S01]  /*0690*/  @P1 LDC.64 R22, c[0x0][0x248] ;  /* 0x00009200ff161b82 */ /* 0x000e620000000a00 */
[----:B------:R-:W-:Y:S02]  /*06a0*/  @P2 MOV R29, R31 ;  /* 0x0000001f001d2202 */ /* 0x000fe40000000f00 */
[----:B------:R-:W-:Y:S01]  /*06b0*/  CS2R R16, SRZ ;  /* 0x0000000000107805 */ /* 0x000fe2000001ff00 */
[C---:B------:R-:W-:Y:S01]  /*06c0*/  @P2 IMAD R45, R53.reuse, R25, R28 ;  /* 0x00000019352d2224 */ /* 0x040fe200078e021c */
[----:B------:R-:W-:Y:S02]  /*06d0*/  @P2 MOV R28, R30 ;  /* 0x0000001e001c2202 */ /* 0x000fe40000000f00 */
[C---:B----4-:R-:W-:Y:S01]  /*06e0*/  @P3 LEA R42, P5, R12.reuse, R42, 0x1 ;  /* 0x0000002a0c2a3211 */ /* 0x050fe200078a08ff */
[----:B------:R-:W2:Y:S02]  /*06f0*/  @P1 LDC.64 R36, c[0x0][0x210] ;  /* 0x00008400ff241b82 */ /* 0x000ea40000000a00 */
[----:B------:R-:W-:Y:S01]  /*0700*/  @P2 IMAD.WIDE.U32 R24, R53, R24, R28 ;  /* 0x0000001835182225 */ /* 0x000fe200078e001c */
[----:B------:R-:W-:-:S02]  /*0710*/  @P3 LEA.HI.X R43, R12, R43, R13, 0x1, P5 ;  /* 0x0000002b0c2b3211 */ /* 0x000fc400028f0c0d */
[----:B------:R-:W-:-:S03]  /*0720*/  CS2R R12, SRZ ;  /* 0x00000000000c7805 */ /* 0x000fc6000001ff00 */
[----:B------:R-:W3:Y:S01]  /*0730*/  @P2 LDC.64 R40, c[0x0][0x240] ;  /* 0x00009000ff282b82 */ /* 0x000ee20000000a00 */
[----:B------:R4:W4:Y:S01]  /*0740*/  @P3 LDG.E.128 R16, desc[UR4][R42.64] ;  /* 0x000000042a103981 */ /* 0x000922000c1e1d00 */
[----:B------:R-:W-:-:S06]  /*0750*/  @P1 IMAD R53, R51, R27, R32 ;  /* 0x0000001b33351224 */ /* 0x000fcc00078e0220 */
[----:B------:R-:W4:Y:S01]  /*0760*/  @P1 LDC.64 R28, c[0x0][0x240] ;  /* 0x00009000ff1c1b82 */ /* 0x000f220000000a00 */
[----:B------:R-:W4:Y:S01]  /*0770*/  @P3 LDG.E.128 R12, desc[UR4][R48.64] ;  /* 0x00000004300c3981 */ /* 0x000f22000c1e1d00 */
[----:B------:R-:W-:Y:S01]  /*0780*/  @P1 IMAD.WIDE.U32 R26, R51, R26, R34 ;  /* 0x0000001a331a1225 */ /* 0x000fe200078e0022 */
[----:B------:R-:W-:-:S03]  /*0790*/  @P2 IADD3 R47, R21, R47, RZ ;  /* 0x0000002f152f2210 */ /* 0x000fc60007ffe0ff */
[-C--:B-1----:R-:W-:Y:S01]  /*07a0*/  @P1 IMAD R32, R33, R22.reuse, RZ ;  /* 0x0000001621201224 */ /* 0x082fe200078e02ff */
[----:B------:R-:W-:Y:S01]  /*07b0*/  @P1 IADD3 R21, R27, R53, RZ ;  /* 0x000000351b151210 */ /* 0x000fe20007ffe0ff */
[----:B------:R-:W-:Y:S01]  /*07c0*/  @P1 IMAD.WIDE.U32 R30, R9, R22, R30 ;  /* 0x00000016091e1225 */ /* 0x000fe200078e001e */
[----:B0-----:R-:W-:-:S03]  /*07d0*/  @P2 LEA R38, P3, R20, R38, 0x1 ;  /* 0x0000002614262211 */ /* 0x001fc600078608ff */
[----:B------:R-:W-:Y:S01]  /*07e0*/  @P1 IMAD R27, R9, R23, R32 ;  /* 0x00000017091b1224 */ /* 0x000fe200078e0220 */
[----:B------:R-:W-:Y:S02]  /*07f0*/  @P2 IADD3 R45, R25, R45, RZ ;  /* 0x0000002d192d2210 */ /* 0x000fe40007ffe0ff */
[----:B--2---:R-:W-:Y:S02]  /*0800*/  @P1 LEA R36, P4, R26, R36, 0x1 ;  /* 0x000000241a241211 */ /* 0x004fe400078808ff */
[----:B---3--:R-:W-:Y:S02]  /*0810*/  @P2 LEA R40, P5, R24, R40, 0x1 ;  /* 0x0000002818282211 */ /* 0x008fe400078a08ff */
[----:B------:R-:W-:Y:S02]  /*0820*/  @P2 LEA.HI.X R39, R20, R39, R47, 0x1, P3 ;  /* 0x0000002714272211 */ /* 0x000fe400018f0c2f */
[----:B------:R-:W-:Y:S02]  /*0830*/  @P1 IADD3 R9, R31, R27, RZ ;  /* 0x0000001b1f091210 */ /* 0x000fe40007ffe0ff */
[----:B----4-:R-:W-:-:S02]  /*0840*/  @P1 LEA R42, P3, R30, R28, 0x1 ;  /* 0x0000001c1e2a1211 */ /* 0x010fc400078608ff */
[----:B------:R-:W-:Y:S02]  /*0850*/  CS2R R22, SRZ ;  /* 0x0000000000167805 */ /* 0x000fe4000001ff00 */
[----:B------:R-:W-:Y:S02]  /*0860*/  @P1 LEA.HI.X R37, R26, R37, R21, 0x1, P4 ;  /* 0x000000251a251211 */ /* 0x000fe400020f0c15 */
[----:B------:R-:W-:Y:S02]  /*0870*/  CS2R R20, SRZ ;  /* 0x0000000000147805 */ /* 0x000fe4000001ff00 */
[----:B------:R-:W-:Y:S02]  /*0880*/  @P2 LEA.HI.X R41, R24, R41, R45, 0x1, P5 ;  /* 0x0000002918292211 */ /* 0x000fe400028f0c2d */
[----:B------:R-:W-:Y:S02]  /*0890*/  CS2R R24, SRZ ;  /* 0x0000000000187805 */ /* 0x000fe4000001ff00 */
[----:B------:R-:W-:-:S02]  /*08a0*/  CS2R R26, SRZ ;  /* 0x00000000001a7805 */ /* 0x000fc4000001ff00 */
[----:B------:R-:W-:Y:S02]  /*08b0*/  @P1 LEA.HI.X R43, R30, R29, R9, 0x1, P3 ;  /* 0x0000001d1e2b1211 */ /* 0x000fe400018f0c09 */
[----:B------:R-:W-:Y:S02]  /*08c0*/  CS2R R28, SRZ ;  /* 0x00000000001c7805 */ /* 0x000fe4000001ff00 */
[----:B------:R-:W-:Y:S02]  /*08d0*/  CS2R R30, SRZ ;  /* 0x00000000001e7805 */ /* 0x000fe4000001ff00 */
[----:B------:R-:W-:Y:S02]  /*08e0*/  CS2R R32, SRZ ;  /* 0x0000000000207805 */ /* 0x000fe4000001ff00 */
[----:B------:R-:W-:Y:S01]  /*08f0*/  CS2R R34, SRZ ;  /* 0x0000000000227805 */ /* 0x000fe2000001ff00 */
[----:B------:R0:W2:Y:S04]  /*0900*/  @P2 LDG.E.128 R20, desc[UR4][R38.64] ;  /* 0x0000000426142981 */ /* 0x0000a8000c1e1d00 */
[----:B------:R1:W3:Y:S04]  /*0910*/  @P2 LDG.E.128 R24, desc[UR4][R40.64] ;  /* 0x0000000428182981 */ /* 0x0002e8000c1e1d00 */
[----:B------:R2:W4:Y:S04]  /*0920*/  @P1 LDG.E.128 R28, desc[UR4][R36.64] ;  /* 0x00000004241c1981 */ /* 0x000528000c1e1d00 */
[----:B------:R-:W4:Y:S01]  /*0930*/  @P1 LDG.E.128 R32, desc[UR4][R42.64] ;  /* 0x000000042a201981 */ /* 0x000f22000c1e1d00 */
[----:B------:R-:W-:Y:S01]  /*0940*/  BSSY B0, `(.L_x_2984) ;  /* 0x000008d000007945 */ /* 0x000fe20003800000 */
[----:B0-----:R-:W-:-:S02]  /*0950*/  HADD2.F32 R38, -RZ, R16.H1_H1 ;  /* 0x30000010ff267230 */ /* 0x001fc40000004100 */
[----:B------:R-:W-:Y:S02]  /*0960*/  HADD2.F32 R39, -RZ, R16.H0_H0 ;  /* 0x20000010ff277230 */ /* 0x000fe40000004100 */
[--C-:B------:R-:W-:Y:S02]  /*0970*/  HADD2.F32 R9, -RZ, R12.reuse.H1_H1 ;  /* 0x3000000cff097230 */ /* 0x100fe40000004100 */
[----:B------:R-:W-:-:S03]  /*0980*/  HADD2.F32 R12, -RZ, R12.H0_H0 ;  /* 0x2000000cff0c7230 */ /* 0x000fc60000004100 */
[----:B-1----:R-:W-:Y:S01]  /*0990*/  FMUL.FTZ R41, R9, R38 ;  /* 0x0000002609297220 */ /* 0x002fe20000410000 */
[----:B------:R-:W-:Y:S02]  /*09a0*/  HADD2.F32 R9, -RZ, R13.H0_H0 ;  /* 0x2000000dff097230 */ /* 0x000fe40000004100 */
[----:B------:R-:W-:Y:S02]  /*09b0*/  HADD2.F32 R16, -RZ, R17.H0_H0 ;  /* 0x20000011ff107230 */ /* 0x000fe40000004100 */
[----:B------:R-:W-:Y:S01]  /*09c0*/  FFMA.FTZ R38, R12, R39, R41 ;  /* 0x000000270c267223 */ /* 0x000fe20000010029 */
[----:B------:R-:W-:Y:S02]  /*09d0*/  HADD2.F32 R13, -RZ, R13.H1_H1 ;  /* 0x3000000dff0d7230 */ /* 0x000fe40000004100 */
[----:B------:R-:W-:Y:S02]  /*09e0*/  HADD2.F32 R12, -RZ, R17.H1_H1 ;  /* 0x30000011ff0c7230 */ /* 0x000fe40000004100 */
[----:B------:R-:W-:Y:S01]  /*09f0*/  FFMA.FTZ R38, R9, R16, R38 ;  /* 0x0000001009267223 */ /* 0x000fe20000010026 */
[----:B------:R-:W-:-:S02]  /*0a00*/  HADD2.F32 R9, -RZ, R14.H0_H0 ;  /* 0x2000000eff097230 */ /* 0x000fc40000004100 */
[----:B------:R-:W-:Y:S02]  /*0a10*/  HADD2.F32 R16, -RZ, R18.H0_H0 ;  /* 0x20000012ff107230 */ /* 0x000fe40000004100 */
[----:B------:R-:W-:Y:S01]  /*0a20*/  FFMA.FTZ R12, R13, R12, R38 ;  /* 0x0000000c0d0c7223 */ /* 0x000fe20000010026 */
[----:B------:R-:W-:Y:S02]  /*0a30*/  HADD2.F32 R14, -RZ, R14.H1_H1 ;  /* 0x3000000eff0e7230 */ /* 0x000fe40000004100 */
[----:B------:R-:W-:Y:S02]  /*0a40*/  HADD2.F32 R13, -RZ, R18.H1_H1 ;  /* 0x30000012ff0d7230 */ /* 0x000fe40000004100 */
[----:B------:R-:W-:Y:S01]  /*0a50*/  FFMA.FTZ R17, R9, R16, R12 ;  /* 0x0000001009117223 */ /* 0x000fe2000001000c */
[----:B------:R-:W-:Y:S02]  /*0a60*/  HADD2.F32 R9, -RZ, R15.H0_H0 ;  /* 0x2000000fff097230 */ /* 0x000fe40000004100 */
[----:B------:R-:W-:-:S02]  /*0a70*/  HADD2.F32 R16, -RZ, R19.H0_H0 ;  /* 0x20000013ff107230 */ /* 0x000fc40000004100 */
[----:B------:R-:W-:Y:S01]  /*0a80*/  FFMA.FTZ R14, R14, R13, R17 ;  /* 0x0000000d0e0e7223 */ /* 0x000fe20000010011 */
[----:B------:R-:W-:Y:S02]  /*0a90*/  HADD2.F32 R12, -RZ, R19.H1_H1 ;  /* 0x30000013ff0c7230 */ /* 0x000fe40000004100 */
[----:B--2---:R-:W-:Y:S02]  /*0aa0*/  HADD2.F32 R37, -RZ, R20.H1_H1 ;  /* 0x30000014ff257230 */ /* 0x004fe40000004100 */
[--C-:B---3--:R-:W-:Y:S02]  /*0ab0*/  HADD2.F32 R38, -RZ, R24.reuse.H1_H1 ;  /* 0x30000018ff267230 */ /* 0x108fe40000004100 */
[----:B------:R-:W-:Y:S02]  /*0ac0*/  HADD2.F32 R39, -RZ, R24.H0_H0 ;  /* 0x20000018ff277230 */ /* 0x000fe40000004100 */
[----:B----4-:R-:W-:Y:S02]  /*0ad0*/  HADD2.F32 R24, -RZ, R28.H1_H1 ;  /* 0x3000001cff187230 */ /* 0x010fe40000004100 */
[----:B------:R-:W-:Y:S01]  /*0ae0*/  FMUL.FTZ R37, R37, R38 ;  /* 0x0000002625257220 */ /* 0x000fe20000410000 */
[----:B------:R-:W-:-:S02]  /*0af0*/  HADD2.F32 R36, -RZ, R20.H0_H0 ;  /* 0x20000014ff247230 */ /* 0x000fc40000004100 */
[----:B------:R-:W-:Y:S02]  /*0b00*/  HADD2.F32 R41, -RZ, R32.H1_H1 ;  /* 0x30000020ff297230 */ /* 0x000fe40000004100 */
[--C-:B------:R-:W-:Y:S02]  /*0b10*/  HADD2.F32 R40, -RZ, R25.reuse.H0_H0 ;  /* 0x20000019ff287230 */ /* 0x100fe40000004100 */
[----:B------:R-:W-:Y:S02]  /*0b20*/  HADD2.F32 R42, -RZ, R25.H1_H1 ;  /* 0x30000019ff2a7230 */ /* 0x000fe40000004100 */
[----:B------:R-:W-:Y:S01]  /*0b30*/  FMUL.FTZ R41, R24, R41 ;  /* 0x0000002918297220 */ /* 0x000fe20000410000 */
[----:B------:R-:W-:Y:S02]  /*0b40*/  HADD2.F32 R28, -RZ, R28.H0_H0 ;  /* 0x2000001cff1c7230 */ /* 0x000fe40000004100 */
[----:B------:R-:W-:Y:S02]  /*0b50*/  HADD2.F32 R25, -RZ, R32.H0_H0 ;  /* 0x20000020ff197230 */ /* 0x000fe40000004100 */
[----:B------:R-:W-:Y:S01]  /*0b60*/  FFMA.FTZ R14, R9, R16, R14 ;  /* 0x00000010090e7223 */ /* 0x000fe2000001000e */
[----:B------:R-:W-:-:S02]  /*0b70*/  HADD2.F32 R19, -RZ, R21.H0_H0 ;  /* 0x20000015ff137230 */ /* 0x000fc40000004100 */
[----:B------:R-:W-:Y:S01]  /*0b80*/  FFMA.FTZ R36, R36, R39, R37 ;  /* 0x0000002724247223 */ /* 0x000fe20000010025 */
[--C-:B------:R-:W-:Y:S02]  /*0b90*/  HADD2.F32 R18, -RZ, R27.reuse.H0_H0 ;  /* 0x2000001bff127230 */ /* 0x100fe40000004100 */
[----:B------:R-:W-:Y:S02]  /*0ba0*/  HADD2.F32 R16, -RZ, R27.H1_H1 ;  /* 0x3000001bff107230 */ /* 0x000fe40000004100 */
[----:B------:R-:W-:Y:S01]  /*0bb0*/  FFMA.FTZ R25, R28, R25, R41 ;  /* 0x000000191c197223 */ /* 0x000fe20000010029 */
[----:B------:R-:W-:Y:S02]  /*0bc0*/  HADD2.F32 R24, -RZ, R29.H0_H0 ;  /* 0x2000001dff187230 */ /* 0x000fe40000004100 */
[----:B------:R-:W-:Y:S02]  /*0bd0*/  HADD2.F32 R27, -RZ, R33.H0_H0 ;  /* 0x20000021ff1b7230 */ /* 0x000fe40000004100 */
[----:B------:R-:W-:Y:S01]  /*0be0*/  FFMA.FTZ R36, R19, R40, R36 ;  /* 0x0000002813247223 */ /* 0x000fe20000010024 */
[----:B------:R-:W-:-:S02]  /*0bf0*/  HADD2.F32 R21, -RZ, R21.H1_H1 ;  /* 0x30000015ff157230 */ /* 0x000fc40000004100 */
[--C-:B------:R-:W-:Y:S02]  /*0c00*/  HADD2.F32 R20, -RZ, R26.reuse.H0_H0 ;  /* 0x2000001aff147230 */ /* 0x100fe40000004100 */
[----:B------:R-:W-:Y:S02]  /*0c10*/  HADD2.F32 R17, -RZ, R26.H1_H1 ;  /* 0x3000001aff117230 */ /* 0x000fe40000004100 */
[----:B------:R-:W-:Y:S01]  /*0c20*/  FFMA.FTZ R28, R24, R27, R25 ;  /* 0x0000001b181c7223 */ /* 0x000fe20000010019 */
[----:B------:R-:W-:Y:S02]  /*0c30*/  HADD2.F32 R29, -RZ, R29.H1_H1 ;  /* 0x3000001dff1d7230 */ /* 0x000fe40000004100 */
[----:B------:R-:W-:Y:S02]  /*0c40*/  HADD2.F32 R26, -RZ, R33.H1_H1 ;  /* 0x30000021ff1a7230 */ /* 0x000fe40000004100 */
[----:B------:R-:W-:Y:S01]  /*0c50*/  FFMA.FTZ R36, R21, R42, R36 ;  /* 0x0000002a15247223 */ /* 0x000fe20000010024 */
[----:B------:R-:W-:-:S02]  /*0c60*/  HADD2.F32 R13, -RZ, R22.H0_H0 ;  /* 0x20000016ff0d7230 */ /* 0x000fc40000004100 */
[----:B------:R-:W-:Y:S02]  /*0c70*/  HADD2.F32 R19, -RZ, R30.H0_H0 ;  /* 0x2000001eff137230 */ /* 0x000fe40000004100 */
[----:B------:R-:W-:Y:S01]  /*0c80*/  FFMA.FTZ R26, R29, R26, R28 ;  /* 0x0000001a1d1a7223 */ /* 0x000fe2000001001c */
[----:B------:R-:W-:Y:S02]  /*0c90*/  HADD2.F32 R24, -RZ, R34.H0_H0 ;  /* 0x20000022ff187230 */ /* 0x000fe40000004100 */
[----:B------:R-:W-:Y:S01]  /*0ca0*/  FFMA.FTZ R13, R13, R20, R36 ;  /* 0x000000140d0d7223 */ /* 0x000fe20000010024 */
[----:B------:R-:W-:Y:S02]  /*0cb0*/  HADD2.F32 R22, -RZ, R22.H1_H1 ;  /* 0x30000016ff167230 */ /* 0x000fe40000004100 */
[----:B------:R-:W-:Y:S02]  /*0cc0*/  HADD2.F32 R30, -RZ, R30.H1_H1 ;  /* 0x3000001eff1e7230 */ /* 0x000fe40000004100 */
[----:B------:R-:W-:Y:S01]  /*0cd0*/  FFMA.FTZ R19, R19, R24, R26 ;  /* 0x0000001813137223 */ /* 0x000fe2000001001a */
[----:B------:R-:W-:-:S02]  /*0ce0*/  HADD2.F32 R21, -RZ, R34.H1_H1 ;  /* 0x30000022ff157230 */ /* 0x000fc40000004100 */
[----:B------:R-:W-:Y:S01]  /*0cf0*/  FFMA.FTZ R22, R22, R17, R13 ;  /* 0x0000001116167223 */ /* 0x000fe2000001000d */
[----:B------:R-:W-:Y:S02]  /*0d00*/  HADD2.F32 R9, -RZ, R23.H0_H0 ;  /* 0x20000017ff097230 */ /* 0x000fe40000004100 */
[----:B------:R-:W-:Y:S02]  /*0d10*/  HADD2.F32 R13, -RZ, R31.H0_H0 ;  /* 0x2000001fff0d7230 */ /* 0x000fe40000004100 */
[----:B------:R-:W-:Y:S01]  /*0d20*/  FFMA.FTZ R30, R30, R21, R19 ;  /* 0x000000151e1e7223 */ /* 0x000fe20000010013 */
[----:B------:R-:W-:Y:S02]  /*0d30*/  HADD2.F32 R20, -RZ, R35.H0_H0 ;  /* 0x20000023ff147230 */ /* 0x000fe40000004100 */
[----:B------:R-:W-:Y:S01]  /*0d40*/  FFMA.FTZ R22, R9, R18, R22 ;  /* 0x0000001209167223 */ /* 0x000fe20000010016 */
[----:B------:R-:W-:Y:S02]  /*0d50*/  HADD2.F32 R15, -RZ, R15.H1_H1 ;  /* 0x3000000fff0f7230 */ /* 0x000fe40000004100 */
[----:B------:R-:W-:-:S02]  /*0d60*/  HADD2.F32 R23, -RZ, R23.H1_H1 ;  /* 0x30000017ff177230 */ /* 0x000fc40000004100 */
[----:B------:R-:W-:Y:S01]  /*0d70*/  FFMA.FTZ R20, R13, R20, R30 ;  /* 0x000000140d147223 */ /* 0x000fe2000001001e */
[----:B------:R-:W-:Y:S02]  /*0d80*/  HADD2.F32 R31, -RZ, R31.H1_H1 ;  /* 0x3000001fff1f7230 */ /* 0x000fe40000004100 */
[----:B------:R-:W-:Y:S02]  /*0d90*/  HADD2.F32 R18, -RZ, R35.H1_H1 ;  /* 0x30000023ff127230 */ /* 0x000fe40000004100 */
[----:B------:R-:W-:Y:S01]  /*0da0*/  FFMA.FTZ R14, R15, R12, R14 ;  /* 0x0000000c0f0e7223 */ /* 0x000fe2000001000e */
[----:B------:R-:W-:Y:S02]  /*0db0*/  FFMA.FTZ R22, R23, R16, R22 ;  /* 0x0000001017167223 */ /* 0x000fe40000010016 */
[----:B------:R-:W-:Y:S02]  /*0dc0*/  FFMA.FTZ R20, R31, R18, R20 ;  /* 0x000000121f147223 */ /* 0x000fe40000010014 */
[----:B------:R-:W0:Y:S04]  /*0dd0*/  SHFL.BFLY PT, R9, R14, 0x4, 0x1f ;  /* 0x0c801f000e097f89 */ /* 0x000e2800000e0000 */
[----:B------:R-:W1:Y:S04]  /*0de0*/  SHFL.BFLY PT, R13, R22, 0x4, 0x1f ;  /* 0x0c801f00160d7f89 */ /* 0x000e6800000e0000 */
[----:B------:R-:W2:Y:S01]  /*0df0*/  SHFL.BFLY PT, R15, R20, 0x4, 0x1f ;  /* 0x0c801f00140f7f89 */ /* 0x000ea200000e0000 */
[----:B------:R-:W-:Y:S01]  /*0e00*/  IADD3 R21, R7, 0x5f, RZ ;  /* 0x0000005f07157810 */ /* 0x000fe20007ffe0ff */
[----:B0-----:R-:W-:Y:S01]  /*0e10*/  FADD.FTZ R9, R14, R9 ;  /* 0x000000090e097221 */ /* 0x001fe20000010000 */
[----:B-1----:R-:W-:Y:S01]  /*0e20*/  FADD.FTZ R17, R22, R13 ;  /* 0x0000000d16117221 */ /* 0x002fe20000010000 */
[----:B--2---:R-:W-:-:S03]  /*0e30*/  FADD.FTZ R19, R20, R15 ;  /* 0x0000000f14137221 */ /* 0x004fc60000010000 */
[----:B------:R-:W0:Y:S01]  /*0e40*/  SHFL.BFLY PT, R16, R9, 0x2, 0x1f ;  /* 0x0c401f0009107f89 */ /* 0x000e2200000e0000 */
[----:B------:R-:W1:Y:S03]  /*0e50*/  LDC.64 R12, c[0x0][0x2d0] ;  /* 0x0000b400ff0c7b82 */ /* 0x000e660000000a00 */
[----:B------:R-:W2:Y:S04]  /*0e60*/  SHFL.BFLY PT, R18, R17, 0x2, 0x1f ;  /* 0x0c401f0011127f89 */ /* 0x000ea800000e0000 */
[----:B------:R-:W3:Y:S01]  /*0e70*/  SHFL.BFLY PT, R24, R19, 0x2, 0x1f ;  /* 0x0c401f0013187f89 */ /* 0x000ee200000e0000 */
[----:B------:R-:W-:-:S05]  /*0e80*/  IMAD.HI R7, R21, 0x2aaaaaab, RZ ;  /* 0x2aaaaaab15077827 */ /* 0x000fca00078e02ff */
[----:B------:R-:W-:-:S04]  /*0e90*/  SHF.R.U32.HI R14, RZ, 0x1f, R7 ;  /* 0x0000001fff0e7819 */ /* 0x000fc80000011607 */
[----:B------:R-:W-:Y:S02]  /*0ea0*/  LEA.HI.SX32 R22, R7, R14, 0x1c ;  /* 0x0000000e07167211 */ /* 0x000fe400078fe2ff */
[----:B------:R-:W4:Y:S01]  /*0eb0*/  LDC.64 R14, c[0x0][0x2d8] ;  /* 0x0000b600ff0e7b82 */ /* 0x000f220000000a00 */
[----:B------:R-:W-:Y:S01]  /*0ec0*/  SHF.L.U32 R20, R0, 0x2, RZ ;  /* 0x0000000200147819 */ /* 0x000fe200000006ff */
[----:B------:R-:W-:Y:S02]  /*0ed0*/  IMAD R23, R2, 0x1800, RZ ;  /* 0x0000180002177824 */ /* 0x000fe400078e02ff */
[----:B0-----:R-:W-:Y:S01]  /*0ee0*/  FADD.FTZ R9, R9, R16 ;  /* 0x0000001009097221 */ /* 0x001fe20000010000 */
[----:B--2---:R-:W-:Y:S01]  /*0ef0*/  FADD.FTZ R7, R17, R18 ;  /* 0x0000001211077221 */ /* 0x004fe20000010000 */
[----:B---3--:R-:W-:Y:S01]  /*0f00*/  FADD.FTZ R24, R19, R24 ;  /* 0x0000001813187221 */ /* 0x008fe20000010000 */
[----:B------:R-:W-:Y:S02]  /*0f10*/  SHF.R.S32.HI R26, RZ, 0x1f, R20 ;  /* 0x0000001fff1a7819 */ /* 0x000fe40000011414 */
[----:B------:R-:W0:Y:S01]  /*0f20*/  SHFL.BFLY PT, R18, R9, 0x1, 0x1f ;  /* 0x0c201f0009127f89 */ /* 0x000e2200000e0000 */
[----:B------:R-:W-:-:S03]  /*0f30*/  IADD3 R16, P1, R23, R20, RZ ;  /* 0x0000001417107210 */ /* 0x000fc60007f3e0ff */
[----:B------:R-:W2:Y:S04]  /*0f40*/  SHFL.BFLY PT, R20, R7, 0x1, 0x1f ;  /* 0x0c201f0007147f89 */ /* 0x000ea800000e0000 */
[----:B------:R-:W3:Y:S01]  /*0f50*/  SHFL.BFLY PT, R19, R24, 0x1, 0x1f ;  /* 0x0c201f0018137f89 */ /* 0x000ee200000e0000 */
[C---:B-1----:R-:W-:Y:S01]  /*0f60*/  IMAD R28, R12.reuse, UR8, RZ ;  /* 0x000000080c1c7c24 */ /* 0x042fe2000f8e02ff */
[----:B------:R-:W-:Y:S02]  /*0f70*/  LEA.HI.X.SX32 R17, R23, R26, 0x1, P1 ;  /* 0x0000001a17117211 */ /* 0x000fe400008f0eff */
[----:B------:R-:W-:Y:S01]  /*0f80*/  ISETP.NE.AND P1, PT, R5, RZ, PT ;  /* 0x000000ff0500720c */ /* 0x000fe20003f25270 */
[----:B------:R-:W-:Y:S02]  /*0f90*/  IMAD R23, R13, UR6, R28 ;  /* 0x000000060d177c24 */ /* 0x000fe4000f8e021c */
[----:B------:R-:W-:-:S04]  /*0fa0*/  IMAD.WIDE.U32 R12, R12, UR6, R16 ;  /* 0x000000060c0c7c25 */ /* 0x000fc8000f8e0010 */
[--C-:B------:R-:W-:Y:S01]  /*0fb0*/  IMAD R22, R22, 0x60, -R21.reuse ;  /* 0x0000006016167824 */ /* 0x100fe200078e0a15 */
[----:B------:R-:W-:Y:S01]  /*0fc0*/  IADD3 R13, R13, R23, RZ ;  /* 0x000000170d0d7210 */ /* 0x000fe20007ffe0ff */
[----:B------:R-:W-:Y:S02]  /*0fd0*/  IMAD R21, R2, -0x60, R21 ;  /* 0xffffffa002157824 */ /* 0x000fe400078e0215 */
[C---:B----4-:R-:W-:Y:S02]  /*0fe0*/  IMAD R16, R14.reuse, UR9, RZ ;  /* 0x000000090e107c24 */ /* 0x050fe4000f8e02ff */
[----:B------:R-:W-:Y:S01]  /*0ff0*/  IMAD.WIDE.U32 R12, R14, UR7, R12 ;  /* 0x000000070e0c7c25 */ /* 0x000fe2000f8e000c */
[----:B------:R-:W-:-:S03]  /*1000*/  IADD3 R21, R21, R22, RZ ;  /* 0x0000001615157210 */ /* 0x000fc60007ffe0ff */
[----:B------:R-:W-:Y:S01]  /*1010*/  IMAD R5, R15, UR7, R16 ;  /* 0x000000070f057c24 */ /* 0x000fe2000f8e0210 */
[----:B------:R-:W-:Y:S01]  /*1020*/  ISETP.GE.OR P0, PT, R0, R21, P0 ;  /* 0x000000150000720c */ /* 0x000fe20000706670 */
[----:B0-----:R-:W-:Y:S01]  /*1030*/  FADD.FTZ R17, R9, R18 ;  /* 0x0000001209117221 */ /* 0x001fe20000010000 */
[----:B--2---:R-:W-:Y:S01]  /*1040*/  FADD.FTZ R22, R7, R20 ;  /* 0x0000001407167221 */ /* 0x004fe20000010000 */
[----:B---3--:R-:W-:Y:S01]  /*1050*/  FADD.FTZ R24, R24, R19 ;  /* 0x0000001318187221 */ /* 0x008fe20000010000 */
[----:B------:R-:W-:Y:S01]  /*1060*/  IADD3 R5, R13, R5, RZ ;  /* 0x000000050d057210 */ /* 0x000fe20007ffe0ff */
[----:B------:R-:W-:Y:S08]  /*1070*/  @P1 BRA `(.L_x_2985) ;  /* 0x0000000000641947 */ /* 0x000ff00003800000 */
[----:B------:R-:W0:Y:S01]  /*1080*/  LDC.64 R18, c[0x0][0x278] ;  /* 0x00009e00ff127b82 */ /* 0x000e220000000a00 */
[----:B------:R-:W-:Y:S01]  /*1090*/  IMAD R14, R2, 0x60, RZ ;  /* 0x00000060020e7824 */ /* 0x000fe200078e02ff */
[----:B------:R-:W-:Y:S01]  /*10a0*/  ULDC.64 UR10, c[0x0][0x260] ;  /* 0x00009800000a7ab9 */ /* 0x000fe20000000a00 */
[-C--:B------:R-:W-:Y:S02]  /*10b0*/  ISETP.GE.AND P3, PT, R10, R3.reuse, PT ;  /* 0x000000030a00720c */ /* 0x080fe40003f66270 */
[----:B------:R-:W-:Y:S02]  /*10c0*/  ISETP.GE.AND P2, PT, R6, R3, PT ;  /* 0x000000030600720c */ /* 0x000fe40003f46270 */
[--C-:B------:R-:W-:Y:S01]  /*10d0*/  SHF.R.S32.HI R15, RZ, 0x1f, R14.reuse ;  /* 0x0000001fff0f7819 */ /* 0x100fe2000001140e */
[----:B------:R-:W1:Y:S01]  /*10e0*/  LDC.64 R20, c[0x0][0x280] ;  /* 0x0000a000ff147b82 */ /* 0x000e620000000a00 */
[C---:B0-----:R-:W-:Y:S02]  /*10f0*/  IMAD R16, R18.reuse, UR8, RZ ;  /* 0x0000000812107c24 */ /* 0x041fe4000f8e02ff */
[----:B------:R-:W-:-:S04]  /*1100*/  IMAD.WIDE.U32 R14, R18, UR6, R14 ;  /* 0x00000006120e7c25 */ /* 0x000fc8000f8e000e */
[----:B------:R-:W-:Y:S02]  /*1110*/  IMAD R7, R19, UR6, R16 ;  /* 0x0000000613077c24 */ /* 0x000fe4000f8e0210 */
[----:B-1----:R-:W-:-:S03]  /*1120*/  IMAD R16, R20, UR9, RZ ;  /* 0x0000000914107c24 */ /* 0x002fc6000f8e02ff */
[----:B------:R-:W-:Y:S01]  /*1130*/  IADD3 R15, R15, R7, RZ ;  /* 0x000000070f0f7210 */ /* 0x000fe20007ffe0ff */
[----:B------:R-:W-:Y:S02]  /*1140*/  IMAD R9, R21, UR7, R16 ;  /* 0x0000000715097c24 */ /* 0x000fe4000f8e0210 */
[----:B------:R-:W-:-:S03]  /*1150*/  IMAD.WIDE.U32 R14, R20, UR7, R14 ;  /* 0x00000007140e7c25 */ /* 0x000fc6000f8e000e */
[----:B------:R-:W-:-:S04]  /*1160*/  IADD3 R7, P1, R10, R14, RZ ;  /* 0x0000000e0a077210 */ /* 0x000fc80007f3e0ff */
[----:B------:R-:W-:Y:S02]  /*1170*/  IADD3.X R16, R11, R15, R9, P1, !PT ;  /* 0x0000000f0b107210 */ /* 0x000fe40000ffe409 */
[C---:B------:R-:W-:Y:S02]  /*1180*/  LEA R14, P4, R7.reuse, UR10, 0x2 ;  /* 0x0000000a070e7c11 */ /* 0x040fe4000f8810ff */
[----:B------:R-:W-:Y:S02]  /*1190*/  ISETP.GE.AND P1, PT, R8, R3, PT ;  /* 0x000000030800720c */ /* 0x000fe40003f26270 */
[----:B------:R-:W-:Y:S02]  /*11a0*/  LEA.HI.X R15, R7, UR11, R16, 0x2, P4 ;  /* 0x0000000b070f7c11 */ /* 0x000fe4000a0f1410 */
[----:B------:R-:W-:Y:S02]  /*11b0*/  FSEL R3, R17, RZ, !P3 ;  /* 0x000000ff11037208 */ /* 0x000fe40005800000 */
[----:B------:R-:W-:-:S02]  /*11c0*/  FSEL R7, R22, RZ, !P2 ;  /* 0x000000ff16077208 */ /* 0x000fc40005000000 */
[----:B------:R-:W-:Y:S01]  /*11d0*/  FSEL R9, R24, RZ, !P1 ;  /* 0x000000ff18097208 */ /* 0x000fe20004800000 */
[----:B------:R0:W-:Y:S04]  /*11e0*/  STG.E desc[UR4][R14.64], R3 ;  /* 0x000000030e007986 */ /* 0x0001e8000c101904 */
[----:B------:R0:W-:Y:S04]  /*11f0*/  STG.E desc[UR4][R14.64+0x80], R7 ;  /* 0x000080070e007986 */ /* 0x0001e8000c101904 */
[----:B------:R0:W-:Y:S02]  /*1200*/  STG.E desc[UR4][R14.64+0x100], R9 ;  /* 0x000100090e007986 */ /* 0x0001e4000c101904 */
.L_x_2985:
[----:B------:R-:W-:Y:S05]  /*1210*/  BSYNC B0 ;  /* 0x0000000000007941 */ /* 0x000fea0003800000 */
.L_x_2984:
[----:B------:R-:W-:Y:S04]  /*1220*/  BSSY B0, `(.L_x_2986) ;  /* 0x0000017000007945 */ /* 0x000fe80003800000 */
[----:B------:R-:W-:Y:S05]  /*1230*/  @P0 BRA `(.L_x_2987) ;  /* 0x0000000000540947 */ /* 0x000fea0003800000 */
[----:B------:R-:W1:Y:S01]  /*1240*/  LDC.64 R10, c[0x0][0x2a8] ;  /* 0x0000aa00ff0a7b82 */ /* 0x000e620000000a00 */
[----:B0-----:R-:W-:Y:S01]  /*1250*/  IMAD R3, R2, 0x60, RZ ;  /* 0x0000006002037824 */ /* 0x001fe200078e02ff */
[----:B------:R-:W-:Y:S01]  /*1260*/  SHF.R.S32.HI R16, RZ, 0x1f, R0 ;  /* 0x0000001fff107819 */ /* 0x000fe20000011400 */
[----:B------:R-:W-:-:S03]  /*1270*/  ULDC.64 UR10, c[0x0][0x2a0] ;  /* 0x0000a800000a7ab9 */ /* 0x000fc60000000a00 */
[C---:B------:R-:W-:Y:S02]  /*1280*/  IADD3 R6, P0, R3.reuse, R0, RZ ;  /* 0x0000000003067210 */ /* 0x040fe40007f1e0ff */
[----:B------:R-:W0:Y:S02]  /*1290*/  LDC.64 R14, c[0x0][0x2b0] ;  /* 0x0000ac00ff0e7b82 */ /* 0x000e240000000a00 */
[----:B------:R-:W-:Y:S02]  /*12a0*/  LEA.HI.X.SX32 R7, R3, R16, 0x1, P0 ;  /* 0x0000001003077211 */ /* 0x000fe400000f0eff */
[----:B-----5:R-:W-:Y:S01]  /*12b0*/  FSETP.NEU.FTZ.AND P0, PT, R4, -INF , PT ;  /* 0xff8000000400780b */ /* 0x020fe20003f1d000 */
[C---:B-1----:R-:W-:Y:S02]  /*12c0*/  IMAD R8, R10.reuse, UR8, RZ ;  /* 0x000000080a087c24 */ /* 0x042fe4000f8e02ff */
[----:B------:R-:W-:-:S04]  /*12d0*/  IMAD.WIDE.U32 R6, R10, UR6, R6 ;  /* 0x000000060a067c25 */ /* 0x000fc8000f8e0006 */
[----:B------:R-:W-:Y:S02]  /*12e0*/  IMAD R3, R11, UR6, R8 ;  /* 0x000000060b037c24 */ /* 0x000fe4000f8e0208 */
[----:B0-----:R-:W-:-:S03]  /*12f0*/  IMAD R8, R14, UR9, RZ ;  /* 0x000000090e087c24 */ /* 0x001fc6000f8e02ff */
[----:B------:R-:W-:Y:S01]  /*1300*/  IADD3 R7, R7, R3, RZ ;  /* 0x0000000307077210 */ /* 0x000fe20007ffe0ff */
[----:B------:R-:W-:Y:S02]  /*1310*/  IMAD R9, R15, UR7, R8 ;  /* 0x000000070f097c24 */ /* 0x000fe4000f8e0208 */
[----:B------:R-:W-:Y:S01]  /*1320*/  FMUL.FTZ R3, R4, 1.4426950216293334961 ;  /* 0x3fb8aa3b04037820 */ /* 0x000fe20000410000 */
[----:B------:R-:W-:-:S04]  /*1330*/  IMAD.WIDE.U32 R6, R14, UR7, R6 ;  /* 0x000000070e067c25 */ /* 0x000fc8000f8e0006 */
[----:B------:R-:W-:Y:S02]  /*1340*/  FSEL R3, R3, RZ, P0 ;  /* 0x000000ff03037208 */ /* 0x000fe40000000000 */
[----:B------:R-:W-:Y:S02]  /*1350*/  IADD3 R7, R7, R9, RZ ;  /* 0x0000000907077210 */ /* 0x000fe40007ffe0ff */
[----:B------:R-:W-:-:S04]  /*1360*/  LEA R8, P1, R6, UR10, 0x2 ;  /* 0x0000000a06087c11 */ /* 0x000fc8000f8210ff */
[----:B------:R-:W-:-:S05]  /*1370*/  LEA.HI.X R9, R6, UR11, R7, 0x2, P1 ;  /* 0x0000000b06097c11 */ /* 0x000fca00088f1407 */
[----:B------:R1:W-:Y:S04]  /*1380*/  STG.E desc[UR4][R8.64], R3 ;  /* 0x0000000308007986 */ /* 0x0003e8000c101904 */
.L_x_2987:
[----:B------:R-:W-:Y:S05]  /*1390*/  BSYNC B0 ;  /* 0x0000000000007941 */ /* 0x000fea0003800000 */
.L_x_2986:
[----:B------:R-:W-:Y:S01]  /*13a0*/  ULDC.64 UR12, c[0x0][0x2e8] ;  /* 0x0000ba00000c7ab9 */ /* 0x000fe20000000a00 */
[----:B------:R-:W-:Y:S01]  /*13b0*/  ULDC.64 UR10, c[0x0][0x2b8] ;  /* 0x0000ae00000a7ab9 */ /* 0x000fe20000000a00 */
[----:B------:R-:W-:Y:S02]  /*13c0*/  ISETP.NE.U32.AND P0, PT, RZ, UR12, PT ;  /* 0x0000000cff007c0c */ /* 0x000fe4000bf05070 */
[C---:B-----5:R-:W-:Y:S02]  /*13d0*/  LEA R4, P1, R12.reuse, UR10, 0x2 ;  /* 0x0000000a0c047c11 */ /* 0x060fe4000f8210ff */
[----:B------:R-:W-:Y:S02]  /*13e0*/  ISETP.NE.AND.EX P0, PT, RZ, UR13, PT, P0 ;  /* 0x0000000dff007c0c */ /* 0x000fe4000bf05300 */
[----:B------:R-:W-:Y:S02]  /*13f0*/  LEA.HI.X R5, R12, UR11, R5, 0x2, P1 ;  /* 0x0000000b0c057c11 */ /* 0x000fe400088f1405 */
[----:B------:R-:W-:-:S03]  /*1400*/  ISETP.NE.OR P0, PT, R0, RZ, !P0 ;  /* 0x000000ff0000720c */ /* 0x000fc60004705670 */
[----:B------:R2:W-:Y:S04]  /*1410*/  STG.E.128 desc[UR4][R4.64], RZ ;  /* 0x000000ff04007986 */ /* 0x0005e8000c101d04 */
[----:B------:R2:W-:Y:S04]  /*1420*/  STG.E.128 desc[UR4][R4.64+0x1000], RZ ;  /* 0x001000ff04007986 */ /* 0x0005e8000c101d04 */
[----:B------:R2:W-:Y:S04]  /*1430*/  STG.E.128 desc[UR4][R4.64+0x2000], RZ ;  /* 0x002000ff04007986 */ /* 0x0005e8000c101d04 */
[----:B------:R2:W-:Y:S04]  /*1440*/  STG.E.128 desc[UR4][R4.64+0x3000], RZ ;  /* 0x003000ff04007986 */ /* 0x0005e8000c101d04 */
[----:B------:R2:W-:Y:S04]  /*1450*/  STG.E.128 desc[UR4][R4.64+0x4000], RZ ;  /* 0x004000ff04007986 */ /* 0x0005e8000c101d04 */
[----:B------:R2:W-:Y:S01]  /*1460*/  STG.E.128 desc[UR4][R4.64+0x5000], RZ ;  /* 0x005000ff04007986 */ /* 0x0005e2000c101d04 */
[----:B------:R-:W-:Y:S05]  /*1470*/  @P0 EXIT ;  /* 0x000000000000094d */ /* 0x000fea0003800000 */
[----:B01----:R-:W0:Y:S08]  /*1480*/  LDC R3, c[0x0][0x2e0] ;  /* 0x0000b800ff037b82 */ /* 0x003e300000000800 */
[----:B------:R-:W1:Y:S08]  /*1490*/  LDC R7, c[0x0][0x220] ;  /* 0x00008800ff077b82 */ /* 0x000e700000000800 */
[----:B--2---:R-:W2:Y:S01]  /*14a0*/  LDC.64 R4, c[0x0][0x2e8] ;  /* 0x0000ba00ff047b82 */ /* 0x004ea20000000a00 */
[----:B0-----:R-:W-:-:S04]  /*14b0*/  IMAD R2, R2, R3, UR7 ;  /* 0x0000000702027e24 */ /* 0x001fc8000f8e0203 */
[----:B-1----:R-:W-:-:S04]  /*14c0*/  IMAD R3, R2, R7, UR6 ;  /* 0x0000000602037e24 */ /* 0x002fc8000f8e0207 */
[----:B--2---:R-:W-:-:S05]  /*14d0*/  IMAD.WIDE R2, R3, 0x4, R4 ;  /* 0x0000000403027825 */ /* 0x004fca00078e0204 */
[----:B------:R-:W-:Y:S01]  /*14e0*/  STG.E desc[UR4][R2.64], RZ ;  /* 0x000000ff02007986 */ /* 0x000fe2000c101904 */
[----:B------:R-:W-:Y:S05]  /*14f0*/  EXIT ;  /* 0x000000000000794d */ /* 0x000fea0003800000 */
.L_x_2988:
        /* <DEDUP_REMOVED lines=16> */
.L_x_7394:


//--------------------- .text._ZN7cutlass13device_kernelIN5flash11enable_sm90INS1_16FlashAttnBwdSm90INS1_25CollectiveMainloopBwdSm90ILi2ELi2ELi2EN4cute5tupleIJNS5_1CILi1EEES8_S8_EEENS6_IJNS7_ILi96EEENS7_ILi128EEENS7_ILi64EEEEEENS_6half_tEfNS_4arch4Sm90ELb1ELb0ELb1ELb1ELb0ELb1ELb0ELb1ELi2ELi1ELi2ELi2ELb0EEENS1_21CollectiveEpilogueBwdISD_SE_SG_Li256ELb1ELb0ELi1EEENS1_25SingleTileBwdLPTSchedulerILb1ELi128ELb0EEEEEEEEEvNT_6ParamsE --------------------------
	.section	.text._ZN7cutlass13device_kernelIN5flash11enable_sm90INS1_16FlashAttnBwdSm90INS1_25CollectiveMainloopBwdSm90ILi2ELi2ELi2EN4cute5tupleIJNS5_1CILi1EEES8_S8_EEENS6_IJNS7_ILi96EEENS7_ILi128EEENS7_ILi64EEEEEENS_6half_tEfNS_4arch4Sm90ELb1ELb0ELb1ELb1ELb0ELb1ELb0ELb1ELi2ELi1ELi2ELi2ELb0EEENS1_21CollectiveEpilogueBwdISD_SE_SG_Li256ELb1ELb0ELi1EEENS1_25SingleTileBwdLPTSchedulerILb1ELi128ELb0EEEEEEEEEvNT_6ParamsE,"ax",@progbits
	.align	128
.text._ZN7cutlass13device_kernelIN5flash11enable_sm90INS1_16FlashAttnBwdSm90INS1_25CollectiveMainloopBwdSm90ILi2ELi2ELi2EN4cute5tupleIJNS5_1CILi1EEES8_S8_EEENS6_IJNS7_ILi96EEENS7_ILi128EEENS7_ILi64EEEEEENS_6half_tEfNS_4arch4Sm90ELb1ELb0ELb1ELb1ELb0ELb1ELb0ELb1ELi2ELi1ELi2ELi2ELb0EEENS1_21CollectiveEpilogueBwdISD_SE_SG_Li256ELb1ELb0ELi1EEENS1_25SingleTileBwdLPTSchedulerILb1ELi128ELb0EEEEEEEEEvNT_6ParamsE:
        .type           _ZN7cutlass13device_kernelIN5flash11enable_sm90INS1_16FlashAttnBwdSm90INS1_25CollectiveMainloopBwdSm90ILi2ELi2ELi2EN4cute5tupleIJNS5_1CILi1EEES8_S8_EEENS6_IJNS7_ILi96EEENS7_ILi128EEENS7_ILi64EEEEEENS_6half_tEfNS_4arch4Sm90ELb1ELb0ELb1ELb1ELb0ELb1ELb0ELb1ELi2ELi1ELi2ELi2ELb0EEENS1_21CollectiveEpilogueBwdISD_SE_SG_Li256ELb1ELb0ELi1EEENS1_25SingleTileBwdLPTSchedulerILb1ELi128ELb0EEEEEEEEEvNT_6ParamsE,@function
        .size           _ZN7cutlass13device_kernelIN5flash11enable_sm90INS1_16FlashAttnBwdSm90INS1_25CollectiveMainloopBwdSm90ILi2ELi2ELi2EN4cute5tupleIJNS5_1CILi1EEES8_S8_EEENS6_IJNS7_ILi96EEENS7_ILi128EEENS7_ILi64EEEEEENS_6half_tEfNS_4arch4Sm90ELb1ELb0ELb1ELb1ELb0ELb1ELb0ELb1ELi2ELi1ELi2ELi2ELb0EEENS1_21CollectiveEpilogueBwdISD_SE_SG_Li256ELb1ELb0ELi1EEENS1_25SingleTileBwdLPTSchedulerILb1ELi128ELb0EEEEEEEEEvNT_6ParamsE,(.L_x_7395 - _ZN7cutlass13device_kernelIN5flash11enable_sm90INS1_16FlashAttnBwdSm90INS1_25CollectiveMainloopBwdSm90ILi2ELi2ELi2EN4cute5tupleIJNS5_1CILi1EEES8_S8_EEENS6_IJNS7_ILi96EEENS7_ILi128EEENS7_ILi64EEEEEENS_6half_tEfNS_4arch4Sm90ELb1ELb0ELb1ELb1ELb0ELb1ELb0ELb1ELi2ELi1ELi2ELi2ELb0EEENS1_21CollectiveEpilogueBwdISD_SE_SG_Li256ELb1ELb0ELi1EEENS1_25SingleTileBwdLPTSchedulerILb1ELi128ELb0EEEEEEEEEvNT_6ParamsE)
        .other          _ZN7cutlass13device_kernelIN5flash11enable_sm90INS1_16FlashAttnBwdSm90INS1_25CollectiveMainloopBwdSm90ILi2ELi2ELi2EN4cute5tupleIJNS5_1CILi1EEES8_S8_EEENS6_IJNS7_ILi96EEENS7_ILi128EEENS7_ILi64EEEEEENS_6half_tEfNS_4arch4Sm90ELb1ELb0ELb1ELb1ELb0ELb1ELb0ELb1ELi2ELi1ELi2ELi2ELb0EEENS1_21CollectiveEpilogueBwdISD_SE_SG_Li256ELb1ELb0ELi1EEENS1_25SingleTileBwdLPTSchedulerILb1ELi128ELb0EEEEEEEEEvNT_6ParamsE,@"STO_CUDA_ENTRY STV_DEFAULT"
_ZN7cutlass13device_kernelIN5flash11enable_sm90INS1_16FlashAttnBwdSm90INS1_25CollectiveMainloopBwdSm90ILi2ELi2ELi2EN4cute5tupleIJNS5_1CILi1EEES8_S8_EEENS6_IJNS7_ILi96EEENS7_ILi128EEENS7_ILi64EEEEEENS_6half_tEfNS_4arch4Sm90ELb1ELb0ELb1ELb1ELb0ELb1ELb0ELb1ELi2ELi1ELi2ELi2ELb0EEENS1_21CollectiveEpilogueBwdISD_SE_SG_Li256ELb1ELb0ELi1EEENS1_25SingleTileBwdLPTSchedulerILb1ELi128ELb0EEEEEEEEEvNT_6ParamsE:
        /* <DEDUP_REMOVED lines=24> */
.L_x_2990:
[----:B------:R-:W-:Y:S05]  /*0180*/  BSYNC B0 ;  /* 0x0000000000007941 */ /* 0x000fea0003800000 */
.L_x_2989:
        /* <DEDUP_REMOVED lines=37> */
.L_x_2991:
        /* <DEDUP_REMOVED lines=22> */
.L_x_2992:
[----:B------:R-:W-:Y:S01]  /*0540*/  PLOP3.LUT P0, PT, PT, PT, UP0, 0x80, 0x0 ;  /* 0x000000000000781c */ /* 0x000fe20003f0f008 */
[----:B------:R-:W-:Y:S01]  /*0550*/  NOP ;  /* 0x0000000000007918 */ /* 0x000fe20000000000 */
[----:B------:R-:W-:Y:S01]  /*0560*/  ULDC.64 UR38, c[0x0][0x208] ;  /* 0x0000820000267ab9 */ /* 0x000fe20000000a00 */
[----:B------:R-:W-:Y:S01]  /*0570*/  BSSY B6, `(.L_x_2993) ;  /* 0x0000f5b000067945 */ /* 0x000fe20003800000 */
[----:B-12-4-:R-:W-:Y:S09]  /*0580*/  BAR.SYNC.DEFER_BLOCKING 0x0 ;  /* 0x0000000000007b1d */ /* 0x016ff20000010000 */
[----:B------:R-:W-:Y:S05]  /*0590*/  @!P0 BRA `(.L_x_2994) ;  /* 0x000000b800ac8947 */ /* 0x000fea0003800000 */
.L_x_2995:
[----:B------:R-:W-:-:S08]  /*05a0*/  NOP ;  /* 0x0000000000007918 */ /* 0x000fd00000000000 */
[----:B------:R-:W1:Y:S02]  /*05b0*/  USETMAXREG.TRY_ALLOC.CTAPOOL UP0, 0xf0 ;  /* 0x000000f0000079c8 */ /* 0x000e640008000600 */
[----:B-1----:R-:W-:-:S13]  /*05c0*/  PLOP3.LUT P0, PT, PT, PT, UP0, 0x80, 0x0 ;  /* 0x000000000000781c */ /* 0x002fda0003f0f008 */
[----:B------:R-:W-:Y:S05]  /*05d0*/  @!P0 BRA `(.L_x_2995) ;  /* 0xfffffffc00f08947 */ /* 0x000fea000383ffff */
[----:B------:R-:W-:Y:S01]  /*05e0*/  LOP3.LUT R0, R0, 0x3, RZ, 0xc0, !PT ;  /* 0x0000000300007812 */ /* 0x000fe200078ec0ff */
[----:B------:R-:W1:Y:S01]  /*05f0*/  S2R R2, SR_TID.X ;  /* 0x0000000000027919 */ /* 0x000e620000002100 */
        /* <DEDUP_REMOVED lines=14> */
[----:B------:R-:W-:-:S05]  /*06e0*/  @!P0 VIADD R2, R2, 0x9 ;  /* 0x0000000902028836 */ /* 0x000fca0000000000 */
        /* <DEDUP_REMOVED lines=11> */
.L_x_2996:
[----:B------:R-:W-:Y:S01]  /*07a0*/  ULDC UR7, c[0x0][0x8c4] ;  /* 0x0002310000077ab9 */ /* 0x000fe20000000800 */
[----:B------:R-:W-:Y:S01]  /*07b0*/  UMOV UR37, UR10 ;  /* 0x0000000a00257c82 */ /* 0x000fe20008000000 */
[----:B------:R-:W-:-:S11]  /*07c0*/  UISETP.NE.AND UP0, UPT, UR7, 0x1, UPT ;  /* 0x000000010700788c */ /* 0x000fd6000bf05270 */
[----:B------:R-:W-:Y:S02]  /*07d0*/  @UP0 ULDC.64 UR8, c[0x0][0x8c8] ;  /* 0x0002320000080ab9 */ /* 0x000fe40000000a00 */
[----:B------:R-:W-:-:S04]  /*07e0*/  UIMAD.WIDE.U32 UR4, UR10, UR8, URZ ;  /* 0x000000080a0472a5 */ /* 0x000fc8000f8e003f */
[----:B------:R-:W-:-:S04]  /*07f0*/  @UP0 USHF.R.U32.HI UR37, URZ, UR9, UR5 ;  /* 0x000000093f250299 */ /* 0x000fc80008011605 */
[----:B------:R-:W-:-:S12]  /*0800*/  UIMAD UR4, UR37, UR7, URZ ;  /* 0x00000007250472a4 */ /* 0x000fd8000f8e023f */
.L_x_2997:
        /* <DEDUP_REMOVED lines=9> */
[----:B------:R-:W-:-:S03]  /*08a0*/  @UP0 USHF.R.U32.HI UR41, URZ, UR7, UR5 ;  /* 0x000000073f290299 */ /* 0x000fc60008011605 */
[----:B------:R-:W-:Y:S02]  /*08b0*/  ULDC.64 UR4, c[0x0][0x8f8] ;  /* 0x00023e0000047ab9 */ /* 0x000fe40000000a00 */
[----:B------:R-:W-:Y:S01]  /*08c0*/  ISETP.NE.U32.AND P0, PT, RZ, UR4, PT ;  /* 0x00000004ff007c0c */ /* 0x000fe2000bf05070 */
[----:B------:R-:W-:-:S03]  /*08d0*/  UIADD3 UR4, -UR41, URZ, URZ ;  /* 0x0000003f29047290 */ /* 0x000fc6000fffe13f */
[----:B------:R-:W-:Y:S01]  /*08e0*/  ISETP.NE.AND.EX P0, PT, RZ, UR5, PT, P0 ;  /* 0x00000005ff007c0c */ /* 0x000fe2000bf05300 */
[----:B------:R-:W-:-:S12]  /*08f0*/  UIMAD UR40, UR40, UR4, UR6 ;  /* 0x00000004282872a4 */ /* 0x000fd8000f8e0206 */
        /* <DEDUP_REMOVED lines=8> */
.L_x_2998:
[----:B------:R-:W-:Y:S02]  /*0980*/  ULDC.64 UR4, c[0x0][0x8f0] ;  /* 0x00023c0000047ab9 */ /* 0x000fe40000000a00 */
        /* <DEDUP_REMOVED lines=11> */
[----:B------:R-:W-:Y:S01]  /*0a40*/  UIADD3 UR4, -UR4, UR5, URZ ;  /* 0x0000000504047290 */ /* 0x000fe2000fffe13f */
[----:B------:R-:W-:Y:S11]  /*0a50*/  BRA `(.L_x_2999) ;  /* 0x0000000000047947 */ /* 0x000ff60003800000 */
.L_x_3000:
[----:B------:R-:W-:-:S05]  /*0a60*/  ULDC UR4, c[0x0][0x8ec] ;  /* 0x00023b0000047ab9 */ /* 0x000fca0000000800 */
.L_x_2999:
[----:B------:R-:W-:-:S04]  /*0a70*/  UIADD3 UR4, UR4, 0x7f, URZ ;  /* 0x0000007f04047890 */ /* 0x000fc8000fffe03f */
[----:B------:R-:W-:-:S04]  /*0a80*/  USHF.R.S32.HI UR5, URZ, 0x1f, UR4 ;  /* 0x0000001f3f057899 */ /* 0x000fc80008011404 */
[----:B------:R-:W-:-:S04]  /*0a90*/  ULEA.HI UR5, UR5, UR4, URZ, 0x7 ;  /* 0x0000000405057291 */ /* 0x000fc8000f8f383f */
[----:B------:R-:W-:-:S04]  /*0aa0*/  USHF.R.S32.HI UR5, URZ, 0x7, UR5 ;  /* 0x000000073f057899 */ /* 0x000fc80008011405 */
[----:B------:R-:W-:-:S04]  /*0ab0*/  UISETP.GE.AND UP0, UPT, UR37, UR5, UPT ;  /* 0x000000052500728c */ /* 0x000fc8000bf06270 */
[----:B------:R-:W-:-:S06]  /*0ac0*/  USEL UR41, UR41, 0xffffffff, !UP0 ;  /* 0xffffffff29297887 */ /* 0x000fcc000c000000 */
[----:B------:R-:W-:-:S13]  /*0ad0*/  ISETP.LE.AND P0, PT, RZ, UR41, PT ;  /* 0x00000029ff007c0c */ /* 0x000fda000bf03270 */
[----:B------:R-:W-:Y:S05]  /*0ae0*/  @!P0 BRA `(.L_x_3001) ;  /* 0x000000f0000c8947 */ /* 0x000fea0003800000 */
[----:B------:R-:W1:Y:S01]  /*0af0*/  S2R R0, SR_TID.X ;  /* 0x0000000000007919 */ /* 0x000e620000002100 */
[----:B------:R-:W-:Y:S01]  /*0b00*/  ULDC.64 UR4, c[0x0][0x780] ;  /* 0x0001e00000047ab9 */ /* 0x000fe20000000a00 */
[----:B------:R-:W-:Y:S01]  /*0b10*/  USHF.R.S32.HI UR46, URZ, 0x1f, UR40 ;  /* 0x0000001f3f2e7899 */ /* 0x000fe20008011428 */
[----:B------:R-:W-:Y:S01]  /*0b20*/  ISETP.NE.U32.AND P0, PT, RZ, UR4, PT ;  /* 0x00000004ff007c0c */ /* 0x000fe2000bf05070 */
[----:B------:R-:W-:-:S03]  /*0b30*/  ULDC UR42, c[0x0][0x290] ;  /* 0x0000a400002a7ab9 */ /* 0x000fc60000000800 */
[----:B------:R-:W-:Y:S01]  /*0b40*/  ISETP.NE.AND.EX P0, PT, RZ, UR5, PT, P0 ;  /* 0x00000005ff007c0c */ /* 0x000fe2000bf05300 */
[----:B-1----:R-:W-:-:S12]  /*0b50*/  VIADD R17, R0, 0xffffff80 ;  /* 0xffffff8000117836 */ /* 0x002fd80000000000 */
        /* <DEDUP_REMOVED lines=8> */
.L_x_3002:
        /* <DEDUP_REMOVED lines=14> */
.L_x_3003:
        /* <DEDUP_REMOVED lines=11> */
.L_x_3004:
        /* <DEDUP_REMOVED lines=13> */
.L_x_3005:
[----:B------:R-:W-:Y:S01]  /*0e40*/  UIADD3 UR5, UR43, -UR42, URZ ;  /* 0x8000002a2b057290 */ /* 0x000fe2000fffe03f */
[----:B------:R-:W-:Y:S01]  /*0e50*/  PLOP3.LUT P0, PT, PT, PT, PT, 0x80, 0x0 ;  /* 0x000000000000781c */ /* 0x000fe20003f0f070 */
[----:B------:R-:W-:Y:S01]  /*0e60*/  ULDC UR6, c[0x0][0x74c] ;  /* 0x0001d30000067ab9 */ /* 0x000fe20000000800 */
[----:B------:R-:W-:Y:S01]  /*0e70*/  UIADD3 UR4, UR43, 0x5f, URZ ;  /* 0x0000005f2b047890 */ /* 0x000fe2000fffe03f */
[----:B------:R-:W-:Y:S01]  /*0e80*/  CS2R R150, SRZ ;  /* 0x0000000000967805 */ /* 0x000fe2000001ff00 */
[----:B------:R-:W-:Y:S01]  /*0e90*/  ULEA UR5, UR37, UR5, 0x7 ;  /* 0x0000000525057291 */ /* 0x000fe2000f8e383f */
[----:B------:R-:W-:Y:S02]  /*0ea0*/  CS2R R148, SRZ ;  /* 0x0000000000947805 */ /* 0x000fe4000001ff00 */
[----:B------:R-:W-:Y:S02]  /*0eb0*/  CS2R R146, SRZ ;  /* 0x0000000000927805 */ /* 0x000fe4000001ff00 */
[----:B------:R-:W-:Y:S01]  /*0ec0*/  CS2R R144, SRZ ;  /* 0x0000000000907805 */ /* 0x000fe2000001ff00 */
[----:B------:R-:W-:Y:S01]  /*0ed0*/  UIADD3 UR5, UR5, -UR6, URZ ;  /* 0x8000000605057290 */ /* 0x000fe2000fffe03f */
[----:B------:R-:W-:-:S02]  /*0ee0*/  CS2R R142, SRZ ;  /* 0x00000000008e7805 */ /* 0x000fc4000001ff00 */
[----:B------:R-:W-:Y:S02]  /*0ef0*/  CS2R R140, SRZ ;  /* 0x00000000008c7805 */ /* 0x000fe4000001ff00 */
        /* <DEDUP_REMOVED lines=12> */
[----:B------:R-:W-:Y:S01]  /*0fc0*/  CS2R R126, SRZ ;  /* 0x00000000007e7805 */ /* 0x000fe2000001ff00 */
[----:B------:R-:W-:Y:S01]  /*0fd0*/  UISETP.LT.AND UP0, UPT, URZ, UR6, UPT ;  /* 0x000000063f00728c */ /* 0x000fe2000bf01270 */
[----:B------:R-:W-:-:S02]  /*0fe0*/  CS2R R124, SRZ ;  /* 0x00000000007c7805 */ /* 0x000fc4000001ff00 */
[----:B------:R-:W-:Y:S02]  /*0ff0*/  CS2R R122, SRZ ;  /* 0x00000000007a7805 */ /* 0x000fe4000001ff00 */
[----:B------:R-:W-:Y:S01]  /*1000*/  CS2R R120, SRZ ;  /* 0x0000000000787805 */ /* 0x000fe2000001ff00 */
[----:B------:R-:W-:Y:S01]  /*1010*/  USEL UR45, URZ, UR6, !UP0 ;  /* 0x000000063f2d7287 */ /* 0x000fe2000c000000 */
[----:B------:R-:W-:Y:S02]  /*1020*/  CS2R R182, SRZ ;  /* 0x0000000000b67805 */ /* 0x000fe4000001ff00 */
[----:B------:R-:W-:Y:S02]  /*1030*/  CS2R R180, SRZ ;  /* 0x0000000000b47805 */ /* 0x000fe4000001ff00 */
[----:B------:R-:W-:Y:S01]  /*1040*/  CS2R R178, SRZ ;  /* 0x0000000000b27805 */ /* 0x000fe2000001ff00 */
[----:B------:R-:W-:Y:S01]  /*1050*/  UISETP.GT.AND UP0, UPT, UR44, UR45, UPT ;  /* 0x0000002d2c00728c */ /* 0x000fe2000bf04270 */
[----:B------:R-:W-:-:S02]  /*1060*/  CS2R R176, SRZ ;  /* 0x0000000000b07805 */ /* 0x000fc4000001ff00 */
[----:B------:R-:W-:Y:S02]  /*1070*/  CS2R R174, SRZ ;  /* 0x0000000000ae7805 */ /* 0x000fe4000001ff00 */
[----:B------:R-:W-:Y:S02]  /*1080*/  CS2R R172, SRZ ;  /* 0x0000000000ac7805 */ /* 0x000fe4000001ff00 */
[----:B------:R-:W-:Y:S02]  /*1090*/  CS2R R170, SRZ ;  /* 0x0000000000aa7805 */ /* 0x000fe4000001ff00 */
[----:B------:R-:W-:Y:S02]  /*10a0*/  CS2R R168, SRZ ;  /* 0x0000000000a87805 */ /* 0x000fe4000001ff00 */
[----:B------:R-:W-:Y:S02]  /*10b0*/  PLOP3.LUT P1, PT, PT, PT, UP0, 0x80, 0x0 ;  /* 0x000000000000781c */ /* 0x000fe40003f2f008 */
        /* <DEDUP_REMOVED lines=19> */
[----:B------:R-:W-:Y:S01]  /*11f0*/  MOV R10, UR6 ;  /* 0x00000006000a7c02 */ /* 0x000fe20008000f00 */
[----:B------:R-:W-:Y:S01]  /*1200*/  IMAD.U32 R6, RZ, RZ, UR4 ;  /* 0x00000004ff067e24 */ /* 0x000fe2000f8e00ff */
[----:B------:R-:W-:Y:S01]  /*1210*/  MOV R13, RZ ;  /* 0x000000ff000d7202 */ /* 0x000fe20000000f00 */
[----:B------:R-:W-:-:S02]  /*1220*/  IMAD.U32 R7, RZ, RZ, UR5 ;  /* 0x00000005ff077e24 */ /* 0x000fc4000f8e00ff */
[----:B------:R-:W-:Y:S02]  /*1230*/  IMAD.U32 R11, RZ, RZ, UR7 ;  /* 0x00000007ff0b7e24 */ /* 0x000fe4000f8e00ff */
[----:B------:R-:W-:Y:S02]  /*1240*/  IMAD.MOV.U32 R8, RZ, RZ, 0x70 ;  /* 0x00000070ff087424 */ /* 0x000fe400078e00ff */
[----:B-1----:R-:W-:-:S07]  /*1250*/  IMAD.MOV.U32 R12, RZ, RZ, 0x1 ;  /* 0x00000001ff0c7424 */ /* 0x002fce00078e00ff */
[----:B------:R-:W-:-:S07]  /*1260*/  LEPC R20, `(.L_x_3008) ;  /* 0x000000001014794e */ /* 0x000fce0000000000 */
[----:B--2---:R-:W-:Y:S05]  /*1270*/  CALL.ABS.NOINC R14 ;  /* 0x000000000e007343 */ /* 0x004fea0003c00000 */
.L_x_3008:
        /* <DEDUP_REMOVED lines=15> */
.L_x_3007:
        /* <DEDUP_REMOVED lines=19> */
[----:B-1----:R-:W-:-:S07]  /*14a0*/  IMAD.MOV.U32 R13, RZ, RZ, RZ ;  /* 0x000000ffff0d7224 */ /* 0x002fce00078e00ff */
[----:B------:R-:W-:-:S07]  /*14b0*/  LEPC R20, `(.L_x_3010) ;  /* 0x000000001014794e */ /* 0x000fce0000000000 */
[----:B--2---:R-:W-:Y:S05]  /*14c0*/  CALL.ABS.NOINC R14 ;  /* 0x000000000e007343 */ /* 0x004fea0003c00000 */
.L_x_3010:
[----:B------:R-:W1:Y:S01]  /*14d0*/  LDC.64 R2, c[0x4][R2] ;  /* 0x0100000002027b82 */ /* 0x000e620000000a00 */
[----:B------:R-:W-:Y:S01]  /*14e0*/  ULDC.64 UR4, c[0x4][0x90] ;  /* 0x0100240000047ab9 */ /* 0x000fe20000000a00 */
[----:B------:R-:W-:Y:S01]  /*14f0*/  ULDC.64 UR6, c[0x4][0x30] ;  /* 0x01000c0000067ab9 */ /* 0x000fe20000000a00 */
[----:B------:R-:W-:Y:S01]  /*1500*/  MOV R4, UR4 ;  /* 0x0000000400047c02 */ /* 0x000fe20008000f00 */
[----:B------:R-:W-:Y:S01]  /*1510*/  IMAD.U32 R5, RZ, RZ, UR5 ;  /* 0x00000005ff057e24 */ /* 0x000fe2000f8e00ff */
[----:B------:R-:W-:Y:S01]  /*1520*/  ULDC.64 UR4, c[0x4][0x98] ;  /* 0x0100260000047ab9 */ /* 0x000fe20000000a00 */
[----:B------:R-:W-:Y:S01]  /*1530*/  MOV R10, UR6 ;  /* 0x00000006000a7c02 */ /* 0x000fe20008000f00 */
[----:B------:R-:W-:Y:S01]  /*1540*/  IMAD.U32 R6, RZ, RZ, UR4 ;  /* 0x00000004ff067e24 */ /* 0x000fe2000f8e00ff */
[----:B------:R-:W-:Y:S01]  /*1550*/  MOV R13, RZ ;  /* 0x000000ff000d7202 */ /* 0x000fe20000000f00 */
[----:B------:R-:W-:Y:S02]  /*1560*/  IMAD.U32 R7, RZ, RZ, UR5 ;  /* 0x00000005ff077e24 */ /* 0x000fe4000f8e00ff */
[----:B------:R-:W-:-:S02]  /*1570*/  IMAD.U32 R11, RZ, RZ, UR7 ;  /* 0x00000007ff0b7e24 */ /* 0x000fc4000f8e00ff */
[----:B------:R-:W-:Y:S02]  /*1580*/  IMAD.MOV.U32 R8, RZ, RZ, 0x70 ;  /* 0x00000070ff087424 */ /* 0x000fe400078e00ff */
[----:B------:R-:W-:-:S07]  /*1590*/  IMAD.MOV.U32 R12, RZ, RZ, 0x1 ;  /* 0x00000001ff0c7424 */ /* 0x000fce00078e00ff */
[----:B------:R-:W-:-:S07]  /*15a0*/  LEPC R20, `(.L_x_3009) ;  /* 0x000000001014794e */ /* 0x000fce0000000000 */
[----:B-1----:R-:W-:Y:S05]  /*15b0*/  CALL.ABS.NOINC R2 ;  /* 0x0000000002007343 */ /* 0x002fea0003c00000 */
.L_x_3009:
[----:B------:R-:W-:Y:S01]  /*15c0*/  SHF.R.S32.HI R6, RZ, 0x1f, R17 ;  /* 0x0000001fff067819 */ /* 0x000fe20000011411 */
[----:B------:R-:W-:-:S03]  /*15d0*/  UMOV UR4, 0xffffffff ;  /* 0xffffffff00047882 */ /* 0x000fc60000000000 */
[----:B------:R-:W-:-:S04]  /*15e0*/  LEA.HI R0, R6, R17, RZ, 0x7 ;  /* 0x0000001106007211 */ /* 0x000fc800078f38ff */
[----:B------:R-:W-:Y:S01]  /*15f0*/  SHF.R.S32.HI R13, RZ, 0x7, R0 ;  /* 0x00000007ff0d7819 */ /* 0x000fe20000011400 */
[----:B------:R-:W-:Y:S06]  /*1600*/  BRA.DIV UR4, `(.L_x_3011) ;  /* 0x000000e6044c7947 */ /* 0x000fec000b800000 */
[----:B------:R1:W2:Y:S02]  /*1610*/  SHFL.IDX PT, R14, R13, RZ, 0x1f ;  /* 0x00001fff0d0e7589 */ /* 0x0002a400000e0000 */
.L_x_3136:
[----:B------:R-:W-:Y:S01]  /*1620*/  SHF.L.U32 R3, RZ, 0x1f, RZ ;  /* 0x0000001fff037819 */ /* 0x000fe200000006ff */
[----:B------:R-:W-:-:S03]  /*1630*/  IMAD.SHL.U32 R2, R17, 0x40, RZ ;  /* 0x0000004011027824 */ /* 0x000fc600078e00ff */
[----:B------:R-:W3:Y:S02]  /*1640*/  SYNCS.PHASECHK.TRANS64.TRYWAIT P0, [R16+URZ+0x26800], R3 ;  /* 0x02680003100075a7 */ /* 0x000ee4000800017f */
[----:B---3--:R-:W-:Y:S05]  /*1650*/  @P0 BRA `(.L_x_3012) ;  /* 0x0000000000080947 */ /* 0x008fea0003800000 */
[----:B------:R-:W3:Y:S02]  /*1660*/  SYNCS.PHASECHK.TRANS64.TRYWAIT P0, [R16+URZ+0x26800], R3 ;  /* 0x02680003100075a7 */ /* 0x000ee4000800017f */
[----:B---3--:R-:W-:Y:S05]  /*1670*/  @!P0 BRA `(.L_x_3013) ;  /* 0x000000e4004c8947 */ /* 0x008fea0003800000 */
.L_x_3012:
[-C--:B------:R-:W-:Y:S01]  /*1680*/  LEA.HI R7, R6, R17.reuse, RZ, 0x5 ;  /* 0x0000001106077211 */ /* 0x080fe200078f28ff */
[----:B------:R-:W-:Y:S01]  /*1690*/  UIADD3 UR4, -UR42, 0x7f, UR43 ;  /* 0x0000007f2a047890 */ /* 0x000fe2000fffe12b */
[----:B---3--:R-:W-:Y:S01]  /*16a0*/  LOP3.LUT R3, R2, 0x1c0, RZ, 0xc0, !PT ;  /* 0x000001c002037812 */ /* 0x008fe200078ec0ff */
[----:B------:R-:W-:Y:S01]  /*16b0*/  ULDC UR5, c[0x0][0x74c] ;  /* 0x0001d30000057ab9 */ /* 0x000fe20000000800 */
[----:B------:R-:W-:Y:S01]  /*16c0*/  SHF.R.S32.HI R2, RZ, 0x5, R7 ;  /* 0x00000005ff027819 */ /* 0x000fe20000011407 */
[----:B------:R-:W-:Y:S01]  /*16d0*/  ULEA UR4, UR37, UR4, 0x7 ;  /* 0x0000000425047291 */ /* 0x000fe2000f8e383f */
[-C--:B------:R-:W-:Y:S02]  /*16e0*/  LEA.HI R5, R6, R17.reuse, RZ, 0x4 ;  /* 0x0000001106057211 */ /* 0x080fe400078f20ff */
[----:B------:R-:W-:Y:S02]  /*16f0*/  CS2R R150, SRZ ;  /* 0x0000000000967805 */ /* 0x000fe4000001ff00 */
[----:B------:R-:W-:Y:S01]  /*1700*/  CS2R R148, SRZ ;  /* 0x0000000000947805 */ /* 0x000fe2000001ff00 */
[----:B------:R-:W-:Y:S01]  /*1710*/  IMAD.SHL.U32 R4, R2, 0x10, RZ ;  /* 0x0000001002047824 */ /* 0x000fe200078e00ff */
[----:B------:R-:W-:Y:S01]  /*1720*/  SHF.R.S32.HI R8, RZ, 0x4, R5 ;  /* 0x00000004ff087819 */ /* 0x000fe20000011405 */
[----:B------:R-:W-:Y:S01]  /*1730*/  UIADD3 UR4, UR4, -UR5, URZ ;  /* 0x8000000504047290 */ /* 0x000fe2000fffe03f */
[----:B------:R-:W-:-:S02]  /*1740*/  LEA.HI R2, R6, R17, RZ, 0x3 ;  /* 0x0000001106027211 */ /* 0x000fc400078f18ff */
[----:B------:R-:W-:Y:S02]  /*1750*/  CS2R R146, SRZ ;  /* 0x0000000000927805 */ /* 0x000fe4000001ff00 */
[----:B------:R-:W-:Y:S01]  /*1760*/  LEA.HI R9, R5, R8, RZ, 0x1 ;  /* 0x0000000805097211 */ /* 0x000fe200078f08ff */
[----:B------:R-:W-:Y:S01]  /*1770*/  UIMAD.WIDE UR4, UR4, 0x2aaaaaab, URZ ;  /* 0x2aaaaaab040478a5 */ /* 0x000fe2000f8e023f */
[----:B------:R-:W-:Y:S02]  /*1780*/  LOP3.LUT R5, R3, 0x30, R4, 0xf8, !PT ;  /* 0x0000003003057812 */ /* 0x000fe400078ef804 */
[----:B------:R-:W-:Y:S02]  /*1790*/  CS2R R144, SRZ ;  /* 0x0000000000907805 */ /* 0x000fe4000001ff00 */
[----:B------:R-:W-:Y:S01]  /*17a0*/  SHF.R.U32.HI R4, RZ, 0x3, R3 ;  /* 0x00000003ff047819 */ /* 0x000fe20000011603 */
[----:B------:R-:W-:Y:S01]  /*17b0*/  USHF.R.U32.HI UR4, URZ, 0x1f, UR5 ;  /* 0x0000001f3f047899 */ /* 0x000fe20008011605 */
[----:B------:R-:W-:-:S02]  /*17c0*/  LOP3.LUT R5, R5, 0x8, R2, 0xf8, !PT ;  /* 0x0000000805057812 */ /* 0x000fc400078ef802 */
[----:B------:R-:W-:Y:S02]  /*17d0*/  CS2R R142, SRZ ;  /* 0x00000000008e7805 */ /* 0x000fe4000001ff00 */
[----:B------:R-:W-:Y:S01]  /*17e0*/  LOP3.LUT R9, R9, 0x7ffffe, RZ, 0xc0, !PT ;  /* 0x007ffffe09097812 */ /* 0x000fe200078ec0ff */
[----:B------:R-:W-:Y:S01]  /*17f0*/  ULEA.HI.SX32 UR4, UR5, UR4, 0x1c ;  /* 0x0000000405047291 */ /* 0x000fe2000f8fe23f */
[----:B--2---:R-:W-:Y:S02]  /*1800*/  LEA.HI R2, R14, R14, RZ, 0x1 ;  /* 0x0000000e0e027211 */ /* 0x004fe400078f08ff */
[----:B------:R-:W-:Y:S02]  /*1810*/  CS2R R140, SRZ ;  /* 0x00000000008c7805 */ /* 0x000fe4000001ff00 */
[----:B------:R-:W-:Y:S01]  /*1820*/  LOP3.LUT R4, R5, R4, RZ, 0x3c, !PT ;  /* 0x0000000405047212 */ /* 0x000fe200078e3cff */
[----:B------:R-:W-:Y:S01]  /*1830*/  IMAD.IADD R8, R8, 0x1, -R9 ;  /* 0x0000000108087824 */ /* 0x000fe200078e0a09 */
[----:B------:R-:W-:Y:S01]  /*1840*/  LOP3.LUT R5, R2, 0xfffffffe, RZ, 0xc0, !PT ;  /* 0xfffffffe02057812 */ /* 0x000fe200078ec0ff */
[----:B------:R-:W-:Y:S01]  /*1850*/  IMAD.U32 R10, RZ, RZ, UR4 ;  /* 0x00000004ff0a7e24 */ /* 0x000fe2000f8e00ff */
[----:B------:R-:W-:Y:S01]  /*1860*/  LOP3.LUT R2, R0, 0xffffff80, RZ, 0xc0, !PT ;  /* 0xffffff8000027812 */ /* 0x000fe200078ec0ff */
[----:B------:R-:W-:Y:S01]  /*1870*/  IMAD R3, R13, 0xc, R8 ;  /* 0x0000000c0d037824 */ /* 0x000fe200078e0208 */
[----:B------:R-:W-:Y:S01]  /*1880*/  MOV R9, 0x1 ;  /* 0x0000000100097802 */ /* 0x000fe20000000f00 */
[----:B------:R-:W-:Y:S01]  /*1890*/  IMAD.IADD R5, R14, 0x1, -R5 ;  /* 0x000000010e057824 */ /* 0x000fe200078e0a05 */
[----:B------:R-:W-:Y:S01]  /*18a0*/  MOV R0, RZ ;  /* 0x000000ff00007202 */ /* 0x000fe20000000f00 */
[----:B------:R-:W-:Y:S01]  /*18b0*/  IMAD.IADD R8, R17, 0x1, -R2 ;  /* 0x0000000111087824 */ /* 0x000fe200078e0a02 */
[----:B------:R-:W-:Y:S01]  /*18c0*/  VIADDMNMX R10, R10, R9, UR44, PT ;  /* 0x0000002c0a0a7e46 */ /* 0x000fe2000b800109 */
[----:B------:R-:W-:Y:S01]  /*18d0*/  IMAD.U32 R3, R3, 0x200, R4 ;  /* 0x0000020003037824 */ /* 0x000fe200078e0004 */
[----:B------:R-:W-:Y:S01]  /*18e0*/  CS2R R138, SRZ ;  /* 0x00000000008a7805 */ /* 0x000fe2000001ff00 */
[--C-:B------:R-:W-:Y:S01]  /*18f0*/  IMAD R9, R13, 0x300, R8.reuse ;  /* 0x000003000d097824 */ /* 0x100fe200078e0208 */
[----:B------:R-:W-:Y:S01]  /*1900*/  SHF.R.S32.HI R12, RZ, 0x1f, R8 ;  /* 0x0000001fff0c7819 */ /* 0x000fe20000011408 */
[----:B------:R-:W-:Y:S01]  /*1910*/  IMAD.MOV.U32 R4, RZ, RZ, RZ ;  /* 0x000000ffff047224 */ /* 0x000fe200078e00ff */
[----:B------:R2:W-:Y:S01]  /*1920*/  STL [R1+0x10], R3 ;  /* 0x0000100301007387 */ /* 0x0005e20000100800 */
[----:B------:R-:W-:Y:S01]  /*1930*/  ISETP.LE.AND P0, PT, R10, UR45, PT ;  /* 0x0000002d0a007c0c */ /* 0x000fe2000bf03270 */
[----:B------:R-:W-:Y:S01]  /*1940*/  IMAD.SHL.U32 R9, R9, 0x4, RZ ;  /* 0x0000000409097824 */ /* 0x000fe200078e00ff */
[----:B------:R-:W-:Y:S01]  /*1950*/  LEA.HI R11, R12, R8, RZ, 0x2 ;  /* 0x000000080c0b7211 */ /* 0x000fe200078f10ff */
[----:B------:R3:W-:Y:S01]  /*1960*/  STL [R1+0x14], R12 ;  /* 0x0000140c01007387 */ /* 0x0007e20000100800 */
[----:B------:R-:W-:-:S02]  /*1970*/  CS2R R136, SRZ ;  /* 0x0000000000887805 */ /* 0x000fc4000001ff00 */
[----:B------:R-:W-:Y:S02]  /*1980*/  CS2R R134, SRZ ;  /* 0x0000000000867805 */ /* 0x000fe4000001ff00 */
[----:B------:R-:W-:Y:S01]  /*1990*/  CS2R R132, SRZ ;  /* 0x0000000000847805 */ /* 0x000fe2000001ff00 */
[----:B------:R3:W-:Y:S01]  /*19a0*/  STL [R1+0x8], R11 ;  /* 0x0000080b01007387 */ /* 0x0007e20000100800 */
        /* <DEDUP_REMOVED lines=23> */
[----:B------:R-:W-:Y:S01]  /*1b20*/  LEA R2, R9, R16, 0x2 ;  /* 0x0000001009027211 */ /* 0x000fe200078e10ff */
[----:B------:R-:W-:Y:S01]  /*1b30*/  IMAD.IADD R3, R8, 0x1, -R3 ;  /* 0x0000000108037824 */ /* 0x000fe200078e0a03 */
[----:B---3--:R-:W-:Y:S06]  /*1b40*/  @P0 BRA `(.L_x_3014) ;  /* 0x00000040006c0947 */ /* 0x008fec0003800000 */
[----:B------:R-:W-:Y:S01]  /*1b50*/  LOP3.LUT R0, R7, 0xffffffe0, RZ, 0xc0, !PT ;  /* 0xffffffe007007812 */ /* 0x000fe200078ec0ff */
[----:B------:R-:W-:Y:S01]  /*1b60*/  UIMAD UR4, UR37, -0x80, UR42 ;  /* 0xffffff80250478a4 */ /* 0x000fe2000f8e022a */
[----:B------:R-:W-:Y:S02]  /*1b70*/  LEA.HI R8, R12, R8, RZ, 0x5 ;  /* 0x000000080c087211 */ /* 0x000fe400078f28ff */
[----:B------:R-:W-:Y:S01]  /*1b80*/  LEA.HI R4, R13, R13, RZ, 0x1 ;  /* 0x0000000d0d047211 */ /* 0x000fe200078f08ff */
[----:B------:R-:W-:Y:S01]  /*1b90*/  IMAD.IADD R0, R17, 0x1, -R0 ;  /* 0x0000000111007824 */ /* 0x000fe200078e0a00 */
[----:B------:R-:W-:Y:S01]  /*1ba0*/  SHF.R.S32.HI R9, RZ, 0x5, R8 ;  /* 0x00000005ff097819 */ /* 0x000fe20000011408 */
[----:B------:R-:W-:Y:S01]  /*1bb0*/  IMAD.U32 R12, RZ, RZ, UR4 ;  /* 0x00000004ff0c7e24 */ /* 0x000fe2000f8e00ff */
[----:B------:R-:W-:Y:S02]  /*1bc0*/  LOP3.LUT R8, R4, 0xfffffffe, RZ, 0xc0, !PT ;  /* 0xfffffffe04087812 */ /* 0x000fe400078ec0ff */
[----:B------:R-:W-:Y:S01]  /*1bd0*/  SHF.R.S32.HI R7, RZ, 0x1f, R0 ;  /* 0x0000001fff077819 */ /* 0x000fe20000011400 */
[----:B------:R-:W-:Y:S01]  /*1be0*/  IMAD R21, R9, -0x10, R12 ;  /* 0xfffffff009157824 */ /* 0x000fe200078e020c */
[----:B------:R-:W-:-:S02]  /*1bf0*/  IADD3 R23, R13, -R8, RZ ;  /* 0x800000080d177210 */ /* 0x000fc40007ffe0ff */
[CC--:B------:R-:W-:Y:S02]  /*1c00*/  LEA.HI R4, R7.reuse, R0.reuse, RZ, 0x2 ;  /* 0x0000000007047211 */ /* 0x0c0fe400078f10ff */
[----:B------:R-:W-:Y:S02]  /*1c10*/  LEA.HI R0, R7, R0, RZ, 0x3 ;  /* 0x0000000007007211 */ /* 0x000fe400078f18ff */
[----:B------:R-:W-:Y:S02]  /*1c20*/  SHF.R.S32.HI R7, RZ, 0x2, R4 ;  /* 0x00000002ff077819 */ /* 0x000fe40000011404 */
[--C-:B------:R-:W-:Y:S02]  /*1c30*/  SHF.R.S32.HI R15, RZ, 0x2, R11.reuse ;  /* 0x00000002ff0f7819 */ /* 0x100fe4000001140b */
[----:B------:R-:W-:Y:S01]  /*1c40*/  SHF.R.S32.HI R8, RZ, 0x1f, R11 ;  /* 0x0000001fff087819 */ /* 0x000fe2000001140b */
[C---:B------:R-:W-:Y:S01]  /*1c50*/  VIADD R11, R7.reuse, 0x8 ;  /* 0x00000008070b7836 */ /* 0x040fe20000000000 */
[----:B------:R-:W-:Y:S01]  /*1c60*/  LEA.HI R6, R6, R17, RZ, 0x2 ;  /* 0x0000001106067211 */ /* 0x000fe200078f10ff */
[----:B------:R-:W-:Y:S01]  /*1c70*/  VIADD R18, R7, 0x10 ;  /* 0x0000001007127836 */ /* 0x000fe20000000000 */
[----:B------:R-:W-:-:S02]  /*1c80*/  SHF.R.S32.HI R0, RZ, 0x3, R0 ;  /* 0x00000003ff007819 */ /* 0x000fc40000011400 */
[----:B------:R-:W-:Y:S02]  /*1c90*/  LEA.HI R12, R11, R11, RZ, 0x1 ;  /* 0x0000000b0b0c7211 */ /* 0x000fe400078f08ff */
[----:B------:R-:W-:Y:S02]  /*1ca0*/  LOP3.LUT R6, R6, 0xfffffffc, RZ, 0xc0, !PT ;  /* 0xfffffffc06067812 */ /* 0x000fe400078ec0ff */
[----:B-1----:R-:W-:Y:S02]  /*1cb0*/  SHF.R.S32.HI R13, RZ, 0x1, R12 ;  /* 0x00000001ff0d7819 */ /* 0x002fe4000001140c */
[----:B------:R-:W-:Y:S01]  /*1cc0*/  LEA.HI R9, R8, R15, RZ, 0x3 ;  /* 0x0000000f08097211 */ /* 0x000fe200078f18ff */
[----:B------:R-:W-:Y:S01]  /*1cd0*/  IMAD.IADD R6, R17, 0x1, -R6 ;  /* 0x0000000111067824 */ /* 0x000fe200078e0a06 */
[----:B------:R-:W-:Y:S01]  /*1ce0*/  LEA.HI R17, R18, R18, RZ, 0x1 ;  /* 0x0000001212117211 */ /* 0x000fe200078f08ff */
[----:B------:R-:W-:Y:S01]  /*1cf0*/  IMAD.HI R8, R0, 0x2aaaaaab, RZ ;  /* 0x2aaaaaab00087827 */ /* 0x000fe200078e02ff */
[----:B------:R-:W-:-:S02]  /*1d00*/  LOP3.LUT R22, R9, 0xfffffff8, RZ, 0xc0, !PT ;  /* 0xfffffff809167812 */ /* 0x000fc400078ec0ff */
[----:B------:R-:W-:Y:S01]  /*1d10*/  SHF.R.S32.HI R19, RZ, 0x1, R17 ;  /* 0x00000001ff137819 */ /* 0x000fe20000011411 */
[----:B------:R-:W-:Y:S01]  /*1d20*/  IMAD.HI R14, R13, 0x2aaaaaab, RZ ;  /* 0x2aaaaaab0d0e7827 */ /* 0x000fe200078e02ff */
[----:B------:R-:W-:Y:S02]  /*1d30*/  IADD3 R22, R21, R22, -R15 ;  /* 0x0000001615167210 */ /* 0x000fe40007ffe80f */
[----:B------:R-:W-:Y:S01]  /*1d40*/  LEA.HI R4, R4, R7, RZ, 0x1 ;  /* 0x0000000704047211 */ /* 0x000fe200078f08ff */
[----:B------:R-:W-:Y:S01]  /*1d50*/  IMAD.HI R20, R19, 0x2aaaaaab, RZ ;  /* 0x2aaaaaab13147827 */ /* 0x000fe200078e02ff */
[----:B------:R-:W-:Y:S02]  /*1d60*/  SHF.R.U32.HI R9, RZ, 0x1, R8 ;  /* 0x00000001ff097819 */ /* 0x000fe40000011608 */
[----:B------:R-:W-:Y:S02]  /*1d70*/  SHF.R.U32.HI R15, RZ, 0x1, R14 ;  /* 0x00000001ff0f7819 */ /* 0x000fe4000001160e */
[----:B------:R-:W-:-:S02]  /*1d80*/  LOP3.LUT R4, R4, 0xfffffffe, RZ, 0xc0, !PT ;  /* 0xfffffffe04047812 */ /* 0x000fc400078ec0ff */
[----:B------:R-:W-:Y:S02]  /*1d90*/  LEA.HI R9, R8, R9, RZ, 0x1 ;  /* 0x0000000908097211 */ /* 0x000fe400078f08ff */
[----:B------:R-:W-:Y:S02]  /*1da0*/  LEA.HI R14, R14, R15, RZ, 0x1 ;  /* 0x0000000f0e0e7211 */ /* 0x000fe400078f08ff */
[----:B------:R-:W-:Y:S01]  /*1db0*/  LOP3.LUT R12, R12, 0xfffffffe, RZ, 0xc0, !PT ;  /* 0xfffffffe0c0c7812 */ /* 0x000fe200078ec0ff */
[----:B------:R-:W-:Y:S01]  /*1dc0*/  IMAD R9, R9, -0xc, R0 ;  /* 0xfffffff409097824 */ /* 0x000fe200078e0200 */
[----:B------:R-:W-:Y:S01]  /*1dd0*/  SHF.R.U32.HI R21, RZ, 0x1, R20 ;  /* 0x00000001ff157819 */ /* 0x000fe20000011614 */
[----:B------:R-:W-:Y:S01]  /*1de0*/  IMAD R13, R14, -0xc, R13 ;  /* 0xfffffff40e0d7824 */ /* 0x000fe200078e020d */
[----:B------:R-:W-:Y:S01]  /*1df0*/  IADD3 R4, R7, -R4, RZ ;  /* 0x8000000407047210 */ /* 0x000fe20007ffe0ff */
[----:B------:R-:W-:Y:S01]  /*1e00*/  IMAD.IADD R12, R11, 0x1, -R12 ;  /* 0x000000010b0c7824 */ /* 0x000fe200078e0a0c */
[----:B------:R-:W-:Y:S01]  /*1e10*/  LEA.HI R20, R20, R21, RZ, 0x1 ;  /* 0x0000001514147211 */ /* 0x000fe200078f08ff */
[----:B------:R-:W-:Y:S01]  /*1e20*/  IMAD R7, R23, -0x40, R22 ;  /* 0xffffffc017077824 */ /* 0x000fe200078e0216 */
[----:B------:R-:W-:Y:S01]  /*1e30*/  LOP3.LUT R17, R17, 0xfffffffe, RZ, 0xc0, !PT ;  /* 0xfffffffe11117812 */ /* 0x000fe200078ec0ff */
[----:B------:R-:W-:Y:S01]  /*1e40*/  IMAD R4, R9, 0x8, R4 ;  /* 0x0000000809047824 */ /* 0x000fe200078e0204 */
[----:B------:R-:W-:Y:S01]  /*1e50*/  LEA R0, R13, R12, 0x3 ;  /* 0x0000000c0d007211 */ /* 0x000fe200078e18ff */
[----:B------:R-:W-:Y:S01]  /*1e60*/  IMAD R20, R20, -0xc, R19 ;  /* 0xfffffff414147824 */ /* 0x000fe200078e0213 */
[----:B------:R-:W-:Y:S01]  /*1e70*/  MOV R151, RZ ;  /* 0x000000ff00977202 */ /* 0x000fe20000000f00 */
[----:B------:R-:W-:Y:S01]  /*1e80*/  IMAD.IADD R17, R18, 0x1, -R17 ;  /* 0x0000000112117824 */ /* 0x000fe200078e0a11 */
[----:B------:R1:W-:Y:S03]  /*1e90*/  STL [R1+0x4], R4 ;  /* 0x0000040401007387 */ /* 0x0003e60000100800 */
[----:B------:R-:W-:Y:S01]  /*1ea0*/  IMAD R237, R20, 0x8, R17 ;  /* 0x0000000814ed7824 */ /* 0x000fe200078e0211 */
[----:B------:R2:W-:Y:S01]  /*1eb0*/  STL [R1], R0 ;  /* 0x0000000001007387 */ /* 0x0005e20000100800 */
[----:B-1----:R-:W-:-:S02]  /*1ec0*/  IMAD.MOV.U32 R4, RZ, RZ, RZ ;  /* 0x000000ffff047224 */ /* 0x002fc400078e00ff */
[----:B--2---:R-:W-:-:S07]  /*1ed0*/  IMAD.MOV.U32 R0, RZ, RZ, RZ ;  /* 0x000000ffff007224 */ /* 0x004fce00078e00ff */
.L_x_3025:
[----:B------:R-:W-:-:S06]  /*1ee0*/  ULOP3.LUT UR4, UR36, 0x1, URZ, 0xfc, !UPT ;  /* 0x0000000124047892 */ /* 0x000fcc000f8efc3f */
[----:B--2---:R-:W-:-:S05]  /*1ef0*/  IMAD.U32 R8, RZ, RZ, UR4 ;  /* 0x00000004ff087e24 */ /* 0x004fca000f8e00ff */
[----:B------:R-:W-:-:S13]  /*1f00*/  ISETP.NE.AND P0, PT, R8, 0x3, PT ;  /* 0x000000030800780c */ /* 0x000fda0003f05270 */
[----:B------:R-:W-:Y:S05]  /*1f10*/  @!P0 BRA `(.L_x_3015) ;  /* 0x0000000000048947 */ /* 0x000fea0003800000 */
[----:B------:R-:W-:Y:S01]  /*1f20*/  BPT.TRAP 0x1 ;  /* 0x000000040000795c */ /* 0x000fe20000300000 */
.L_x_3015:
[----:B------:R-:W-:Y:S01]  /*1f30*/  IMAD R8, R0, 0x8, R16 ;  /* 0x0000000800087824 */ /* 0x000fe200078e0210 */
[----:B------:R-:W-:-:S04]  /*1f40*/  SHF.L.U32 R21, R4, 0x1f, RZ ;  /* 0x0000001f04157819 */ /* 0x000fc800000006ff */
[----:B------:R1:W2:Y:S01]  /*1f50*/  SYNCS.PHASECHK.TRANS64.TRYWAIT P1, [R8+URZ+0x26810], R21 ;  /* 0x02681015080075a7 */ /* 0x0002a2000802017f */
[----:B------:R-:W-:Y:S05]  /*1f60*/  @!P0 BRA `(.L_x_3016) ;  /* 0x0000000000048947 */ /* 0x000fea0003800000 */
[----:B------:R-:W-:Y:S01]  /*1f70*/  BPT.TRAP 0x1 ;  /* 0x000000040000795c */ /* 0x000fe20000300000 */
.L_x_3016:
[----:B------:R-:W-:-:S05]  /*1f80*/  VIADD R9, R16, 0xe000 ;  /* 0x0000e00010097836 */ /* 0x000fca0000000000 */
[----:B------:R-:W-:-:S04]  /*1f90*/  SHF.R.U32.HI R9, RZ, 0x4, R9 ;  /* 0x00000004ff097819 */ /* 0x000fc80000011609 */
[----:B------:R-:W-:Y:S01]  /*1fa0*/  LOP3.LUT R9, R9, 0x3fff, RZ, 0xc0, !PT ;  /* 0x00003fff09097812 */ /* 0x000fe200078ec0ff */
[----:B--2---:R-:W-:Y:S06]  /*1fb0*/  @P1 BRA `(.L_x_3017) ;  /* 0x0000000000081947 */ /* 0x004fec0003800000 */
[----:B------:R-:W2:Y:S02]  /*1fc0*/  SYNCS.PHASECHK.TRANS64.TRYWAIT P1, [R8+URZ+0x26810], R21 ;  /* 0x02681015080075a7 */ /* 0x000ea4000802017f */
[----:B--2---:R-:W-:Y:S05]  /*1fd0*/  @!P1 BRA `(.L_x_3018) ;  /* 0x000000dc00089947 */ /* 0x004fea0003800000 */
.L_x_3017:
[----:B------:R-:W-:Y:S05]  /*1fe0*/  WARPSYNC.ALL ;  /* 0x0000000000007948 */ /* 0x000fea0003800000 */
[----:B------:R-:W-:Y:S02]  /*1ff0*/  LOP3.LUT R11, R9, 0x10000, RZ, 0xfc, !PT ;  /* 0x00010000090b7812 */ /* 0x000fe400078efcff */
[----:B------:R-:W-:Y:S01]  /*2000*/  LEA R12, R5, R16, 0xd ;  /* 0x00000010050c7211 */ /* 0x000fe200078e68ff */
[----:B------:R-:W3:Y:S03]  /*2010*/  LDL R14, [R1+0x4] ;  /* 0x00000400010e7983 */ /* 0x000ee60000100800 */
[----:B------:R-:W-:Y:S01]  /*2020*/  R2UR UR9, R12 ;  /* 0x000000000c0972ca */ /* 0x000fe200000e0000 */
[C---:B------:R-:W-:Y:S01]  /*2030*/  IMAD R11, R0.reuse, 0x300, R11 ;  /* 0x00000300000b7824 */ /* 0x040fe200078e020b */
[----:B------:R-:W4:Y:S01]  /*2040*/  LDL R13, [R1] ;  /* 0x00000000010d7983 */ /* 0x000f220000100800 */
[----:B------:R-:W-:Y:S01]  /*2050*/  WARPGROUP.ARRIVE ;  /* 0x00000000000079c5 */ /* 0x000fe20000000000 */
[----:B------:R-:W-:Y:S01]  /*2060*/  UMOV UR7, 0x40000040 ;  /* 0x4000004000077882 */ /* 0x000fe20000000000 */
[----:B------:R-:W-:Y:S01]  /*2070*/  UMOV UR5, 0x40000040 ;  /* 0x4000004000057882 */ /* 0x000fe20000000000 */
[----:B------:R-:W-:Y:S01]  /*2080*/  R2UR UR8, R11 ;  /* 0x000000000b0872ca */ /* 0x000fe200000e0000 */
[----:B------:R-:W-:-:S04]  /*2090*/  IMAD R18, R0, 0x80, R237 ;  /* 0x0000008000127824 */ /* 0x000fc800078e02ed */
[----:B------:R-:W-:Y:S02]  /*20a0*/  IMAD R19, R3, 0x2, R18 ;  /* 0x0000000203137824 */ /* 0x000fe400078e0212 */
[----:B------:R-:W-:Y:S01]  /*20b0*/  USHF.R.U32.HI UR4, URZ, 0x4, UR9 ;  /* 0x000000043f047899 */ /* 0x000fe20008011609 */
[----:B------:R-:W-:-:S03]  /*20c0*/  VIADD R18, R16, 0x1a000 ;  /* 0x0001a00010127836 */ /* 0x000fc60000000000 */
        /* <DEDUP_REMOVED lines=23> */
[C---:B---3--:R-:W-:Y:S02]  /*2240*/  IMAD R12, R0.reuse, 0x80, R14 ;  /* 0x00000080000c7824 */ /* 0x048fe400078e020e */
[----:B----4-:R-:W-:-:S03]  /*2250*/  IMAD R14, R0, 0x80, R13 ;  /* 0x00000080000e7824 */ /* 0x010fc600078e020d */
[C---:B------:R-:W-:Y:S01]  /*2260*/  LEA R11, R3.reuse, R12, 0x1 ;  /* 0x0000000c030b7211 */ /* 0x040fe200078e08ff */
[----:B------:R-:W-:-:S04]  /*2270*/  IMAD R13, R3, 0x2, R14 ;  /* 0x00000002030d7824 */ /* 0x000fc800078e020e */
[--C-:B------:R-:W-:Y:S02]  /*2280*/  IMAD R17, R11, 0x4, R16.reuse ;  /* 0x000000040b117824 */ /* 0x100fe400078e0210 */
[----:B------:R-:W-:Y:S01]  /*2290*/  IMAD R14, R19, 0x4, R16 ;  /* 0x00000004130e7824 */ /* 0x000fe200078e0210 */
[----:B------:R-:W-:Y:S01]  /*22a0*/  LEA R15, R13, R16, 0x2 ;  /* 0x000000100d0f7211 */ /* 0x000fe200078e10ff */
[--C-:B------:R-:W-:Y:S01]  /*22b0*/  IMAD R190, R11, 0x4, R18.reuse ;  /* 0x000000040bbe7824 */ /* 0x100fe200078e0212 */
[----:B------:R-:W-:Y:S01]  /*22c0*/  LEA R12, R13, R18, 0x2 ;  /* 0x000000120d0c7211 */ /* 0x000fe200078e10ff */
        /* <DEDUP_REMOVED lines=10> */
.L_x_3019:
[----:B------:R1:W1:Y:S01]  /*2370*/  SYNCS.PHASECHK.TRANS64.TRYWAIT P1, [R8+URZ+0x26830], R21 ;  /* 0x02683015080075a7 */ /* 0x000262000802017f */
[----:B------:R-:W-:Y:S05]  /*2380*/  @!P0 BRA `(.L_x_3020) ;  /* 0x0000000000048947 */ /* 0x000fea0003800000 */
[----:B------:R-:W-:Y:S01]  /*2390*/  BPT.TRAP 0x1 ;  /* 0x000000040000795c */ /* 0x000fe20000300000 */
.L_x_3020:
[----:B------:R-:W-:-:S05]  /*23a0*/  VIADD R13, R16, 0x14000 ;  /* 0x00014000100d7836 */ /* 0x000fca0000000000 */
[----:B------:R-:W-:-:S04]  /*23b0*/  SHF.R.U32.HI R13, RZ, 0x4, R13 ;  /* 0x00000004ff0d7819 */ /* 0x000fc8000001160d */
[----:B------:R-:W-:-:S04]  /*23c0*/  LOP3.LUT R13, R13, 0x3fff, RZ, 0xc0, !PT ;  /* 0x00003fff0d0d7812 */ /* 0x000fc800078ec0ff */
[----:B------:R-:W-:Y:S01]  /*23d0*/  LOP3.LUT R19, R13, 0x10000, RZ, 0xfc, !PT ;  /* 0x000100000d137812 */ /* 0x000fe200078efcff */
[----:B-1----:R-:W-:Y:S06]  /*23e0*/  @P1 BRA `(.L_x_3021) ;  /* 0x0000000000081947 */ /* 0x002fec0003800000 */
[----:B------:R-:W1:Y:S02]  /*23f0*/  SYNCS.PHASECHK.TRANS64.TRYWAIT P1, [R8+URZ+0x26830], R21 ;  /* 0x02683015080075a7 */ /* 0x000e64000802017f */
[----:B-1----:R-:W-:Y:S05]  /*2400*/  @!P1 BRA `(.L_x_3022) ;  /* 0x000000d800109947 */ /* 0x002fea0003800000 */
.L_x_3021:
        /* <DEDUP_REMOVED lines=16> */
[----:B------:R-:W-:-:S02]  /*2510*/  IMAD.MOV.U32 R92, RZ, RZ, -0x2 ;  /* 0xfffffffeff5c7424 */ /* 0x000fc400078e00ff */
[----:B------:R-:W-:Y:S01]  /*2520*/  FMUL.FTZ R192, R72, UR10 ;  /* 0x0000000a48c07c20 */ /* 0x000fe20008410000 */
[----:B------:R-:W-:Y:S01]  /*2530*/  FMUL.FTZ R18, R73, UR10 ;  /* 0x0000000a49127c20 */ /* 0x000fe20008410000 */
        /* <DEDUP_REMOVED lines=23> */
[----:B--2---:R-:W-:Y:S01]  /*26b0*/  FMUL.FTZ R21, R76, UR10 ;  /* 0x0000000a4c157c20 */ /* 0x004fe20008410000 */
[----:B------:R-:W-:Y:S01]  /*26c0*/  FMUL.FTZ R76, R83, UR10 ;  /* 0x0000000a534c7c20 */ /* 0x000fe20008410000 */
[----:B------:R-:W-:Y:S01]  /*26d0*/  FMUL.FTZ R191, R113, UR10 ;  /* 0x0000000a71bf7c20 */ /* 0x000fe20008410000 */
[----:B------:R-:W-:Y:S01]  /*26e0*/  FMUL.FTZ R80, R87, UR10 ;  /* 0x0000000a57507c20 */ /* 0x000fe20008410000 */
[----:B------:R-:W-:Y:S01]  /*26f0*/  FMUL.FTZ R83, R90, UR10 ;  /* 0x0000000a5a537c20 */ /* 0x000fe20008410000 */
[----:B------:R-:W-:Y:S01]  /*2700*/  FMUL.FTZ R87, R94, UR10 ;  /* 0x0000000a5e577c20 */ /* 0x000fe20008410000 */
[----:B------:R-:W2:Y:S01]  /*2710*/  MUFU.TANH R73, R73 ;  /* 0x0000004900497308 */ /* 0x000ea20000002400 */
[----:B------:R-:W-:Y:S01]  /*2720*/  FMUL.FTZ R90, R97, UR10 ;  /* 0x0000000a615a7c20 */ /* 0x000fe20008410000 */
[----:B------:R-:W-:Y:S01]  /*2730*/  FMUL.FTZ R81, R88, UR10 ;  /* 0x0000000a58517c20 */ /* 0x000fe20008410000 */
[----:B------:R-:W-:Y:S01]  /*2740*/  FMUL.FTZ R189, R104, UR10 ;  /* 0x0000000a68bd7c20 */ /* 0x000fe20008410000 */
[----:B------:R-:W-:Y:S01]  /*2750*/  FMUL.FTZ R88, R95, UR10 ;  /* 0x0000000a5f587c20 */ /* 0x000fe20008410000 */
[----:B---3--:R-:W3:Y:S01]  /*2760*/  SHFL.IDX PT, R104, R17, R6, 0x1f ;  /* 0x00001f0611687589 */ /* 0x008ee200000e0000 */
        /* <DEDUP_REMOVED lines=10> */
[----:B------:R-:W3:Y:S01]  /*2810*/  MUFU.TANH R77, R77 ;  /* 0x0000004d004d7308 */ /* 0x000ee20000002400 */
[----:B------:R-:W-:Y:S01]  /*2820*/  FMUL.FTZ R107, R107, UR10 ;  /* 0x0000000a6b6b7c20 */ /* 0x000fe20008410000 */
[----:B------:R-:W-:Y:S01]  /*2830*/  FMUL.FTZ R112, R112, UR10 ;  /* 0x0000000a70707c20 */ /* 0x000fe20008410000 */
[----:B------:R-:W-:Y:S01]  /*2840*/  FMUL.FTZ R110, R110, UR10 ;  /* 0x0000000a6e6e7c20 */ /* 0x000fe20008410000 */
[----:B------:R-:W-:Y:S01]  /*2850*/  FMUL.FTZ R111, R111, UR10 ;  /* 0x0000000a6f6f7c20 */ /* 0x000fe20008410000 */
[----:B------:R-:W-:Y:S01]  /*2860*/  FMUL.FTZ R114, R114, UR10 ;  /* 0x0000000a72727c20 */ /* 0x000fe20008410000 */
[----:B------:R-:W-:Y:S01]  /*2870*/  FMUL.FTZ R194, R117, UR10 ;  /* 0x0000000a75c27c20 */ /* 0x000fe20008410000 */
[----:B------:R-:W-:Y:S01]  /*2880*/  VIADD R117, R6, 0x8 ;  /* 0x0000000806757836 */ /* 0x000fe20000000000 */
[----:B------:R-:W3:Y:S01]  /*2890*/  MUFU.TANH R82, R82 ;  /* 0x0000005200527308 */ /* 0x000ee20000002400 */
[----:B------:R-:W-:Y:S01]  /*28a0*/  FMUL.FTZ R201, R119, UR10 ;  /* 0x0000000a77c97c20 */ /* 0x000fe20008410000 */
[----:B------:R-:W-:Y:S01]  /*28b0*/  FMUL.FTZ R196, R118, UR10 ;  /* 0x0000000a76c47c20 */ /* 0x000fe20008410000 */
[----:B------:R-:W-:Y:S01]  /*28c0*/  IADD3 R118, R6, 0xc, RZ ;  /* 0x0000000c06767810 */ /* 0x000fe20007ffe0ff */
[----:B------:R-:W3:Y:S01]  /*28d0*/  SHFL.IDX PT, R228, R17, R117, 0x1f ;  /* 0x00001f7511e47589 */ /* 0x000ee200000e0000 */
[----:B------:R-:W-:-:S03]  /*28e0*/  FMUL.FTZ R115, R115, UR10 ;  /* 0x0000000a73737c20 */ /* 0x000fc60008410000 */
[----:B------:R-:W3:Y:S01]  /*28f0*/  MUFU.TANH R85, R85 ;  /* 0x0000005500557308 */ /* 0x000ee20000002400 */
[----:B------:R-:W3:Y:S07]  /*2900*/  SHFL.IDX PT, R225, R17, R118, 0x1f ;  /* 0x00001f7611e17589 */ /* 0x000eee00000e0000 */
[----:B------:R-:W3:Y:S08]  /*2910*/  MUFU.TANH R86, R86 ;  /* 0x0000005600567308 */ /* 0x000ef00000002400 */
[----:B------:R-:W3:Y:S08]  /*2920*/  MUFU.TANH R185, R185 ;  /* 0x000000b900b97308 */ /* 0x000ef00000002400 */
[----:B------:R-:W-:Y:S08]  /*2930*/  MUFU.TANH R19, R19 ;  /* 0x0000001300137308 */ /* 0x000ff00000002400 */
[----:B------:R-:W3:Y:S08]  /*2940*/  MUFU.TANH R186, R186 ;  /* 0x000000ba00ba7308 */ /* 0x000ef00000002400 */
[----:B------:R-:W3:Y:S01]  /*2950*/  MUFU.TANH R20, R20 ;  /* 0x0000001400147308 */ /* 0x000ee20000002400 */
[----:B------:R-:W-:-:S02]  /*2960*/  WARPGROUP.DEPBAR.LE gsb0, 0x0 ;  /* 0x00008000000079c5 */ /* 0x000fc40000010000 */
[----:B------:R-:W-:-:S05]  /*2970*/  WARPGROUP.ARRIVE ;  /* 0x00000000000079c5 */ /* 0x000fca0000000000 */
[----:B------:R-:W3:Y:S01]  /*2980*/  MUFU.TANH R23, R23 ;  /* 0x0000001700177308 */ /* 0x000ee20000002400 */
[----:B------:R-:W-:Y:S01]  /*2990*/  HGMMA.64x96x16.F32 R24, gdesc[UR4], R24, gsb0 ;  /* 0x01600000041879f0 */ /* 0x000fe20008000818 */
[----:B------:R-:W-:Y:S02]  /*29a0*/  UIADD3 UR6, UR8, 0x4, URZ ;  /* 0x0000000408067890 */ /* 0x000fe4000fffe03f */
[----:B------:R-:W-:-:S04]  /*29b0*/  UIADD3 UR4, UR9, 0x4, URZ ;  /* 0x0000000409047890 */ /* 0x000fc8000fffe03f */
[----:B------:R-:W3:Y:S01]  /*29c0*/  MUFU.TANH R72, R72 ;  /* 0x0000004800487308 */ /* 0x000ee20000002400 */
[----:B------:R-:W-:Y:S01]  /*29d0*/  UMOV UR7, 0x40000040 ;  /* 0x4000004000077882 */ /* 0x000fe20000000000 */
[----:B------:R-:W-:-:S06]  /*29e0*/  UMOV UR5, 0x40000040 ;  /* 0x4000004000057882 */ /* 0x000fcc0000000000 */
[----:B------:R-:W3:Y:S08]  /*29f0*/  MUFU.TANH R75, R75 ;  /* 0x0000004b004b7308 */ /* 0x000ef00000002400 */
        /* <DEDUP_REMOVED lines=10> */
[----:B------:R-:W-:Y:S01]  /*2aa0*/  MUFU.TANH R88, R88 ;  /* 0x0000005800587308 */ /* 0x000fe20000002400 */
[----:B------:R-:W-:-:S02]  /*2ab0*/  WARPGROUP.DEPBAR.LE gsb0, 0x0 ;  /* 0x00008000000079c5 */ /* 0x000fc40000010000 */
[----:B------:R-:W-:-:S05]  /*2ac0*/  WARPGROUP.ARRIVE ;  /* 0x00000000000079c5 */ /* 0x000fca0000000000 */
[----:B------:R-:W3:Y:S01]  /*2ad0*/  MUFU.TANH R89, R89 ;  /* 0x0000005900597308 */ /* 0x000ee20000002400 */
[----:B------:R-:W-:Y:S01]  /*2ae0*/  HGMMA.64x96x16.F32 R24, gdesc[UR4], R24, gsb0 ;  /* 0x01600000041879f0 */ /* 0x000fe20008000818 */
[----:B------:R-:W-:Y:S02]  /*2af0*/  UIMAD UR4, UR45, -0x60, UR43 ;  /* 0xffffffa02d0478a4 */ /* 0x000fe4000f8e022b */
[----:B------:R-:W-:Y:S01]  /*2b00*/  UIADD3 UR6, UR8, 0x6, URZ ;  /* 0x0000000608067890 */ /* 0x000fe2000fffe03f */
[----:B------:R-:W-:Y:S01]  /*2b10*/  UMOV UR7, 0x40000040 ;  /* 0x4000004000077882 */ /* 0x000fe20000000000 */
[----:B------:R-:W-:Y:S02]  /*2b20*/  UMOV UR5, 0x40000040 ;  /* 0x4000004000057882 */ /* 0x000fe40000000000 */
[----:B------:R-:W-:Y:S01]  /*2b30*/  IMAD R92, R3, R92, UR4 ;  /* 0x00000004035c7e24 */ /* 0x000fe2000f8e025c */
[----:B------:R-:W-:Y:S01]  /*2b40*/  UIADD3 UR4, UR9, 0x6, URZ ;  /* 0x0000000609047890 */ /* 0x000fe2000fffe03f */
[----:B------:R-:W3:Y:S03]  /*2b50*/  MUFU.TANH R91, R91 ;  /* 0x0000005b005b7308 */ /* 0x000ee60000002400 */
[----:B------:R-:W-:-:S04]  /*2b60*/  IADD3 R92, -R7, R92, RZ ;  /* 0x0000005c075c7210 */ /* 0x000fc80007ffe1ff */
[C---:B------:R-:W-:Y:S01]  /*2b70*/  SEL R103, R92.reuse, 0x60, P2 ;  /* 0x000000605c677807 */ /* 0x040fe20001000000 */
[----:B------:R-:W-:Y:S01]  /*2b80*/  VIADD R97, R92, 0x8 ;  /* 0x000000085c617836 */ /* 0x000fe20000000000 */
[----:B------:R-:W3:Y:S02]  /*2b90*/  MUFU.TANH R90, R90 ;  /* 0x0000005a005a7308 */ /* 0x000ee40000002400 */
[C---:B------:R-:W-:Y:S02]  /*2ba0*/  ISETP.GT.AND P6, PT, R103.reuse, RZ, PT ;  /* 0x000000ff6700720c */ /* 0x040fe40003fc4270 */
[C---:B------:R-:W-:Y:S02]  /*2bb0*/  ISETP.GT.AND P5, PT, R103.reuse, 0x1, PT ;  /* 0x000000016700780c */ /* 0x040fe40003fa4270 */
[C---:B------:R-:W-:Y:S02]  /*2bc0*/  ISETP.GT.AND P4, PT, R103.reuse, 0x10, PT ;  /* 0x000000106700780c */ /* 0x040fe40003f84270 */
[----:B-1----:R-:W-:Y:S01]  /*2bd0*/  FSEL R113, R192, -INF , !P6 ;  /* 0xff800000c0717808 */ /* 0x002fe20007000000 */
[----:B------:R-:W1:Y:S01]  /*2be0*/  MUFU.TANH R184, R184 ;  /* 0x000000b800b87308 */ /* 0x000e620000002400 */
[----:B-----5:R-:W-:Y:S01]  /*2bf0*/  FSEL R197, R18, -INF , !P5 ;  /* 0xff80000012c57808 */ /* 0x020fe20006800000 */
[----:B------:R-:W-:Y:S01]  /*2c00*/  FFMA.FTZ R192, -R192, R192, 1 ;  /* 0x3f800000c0c07423 */ /* 0x000fe200000101c0 */
[----:B------:R-:W-:-:S02]  /*2c10*/  ISETP.GT.AND P6, PT, R103, 0x11, PT ;  /* 0x000000116700780c */ /* 0x000fc40003fc4270 */
[----:B------:R-:W-:Y:S02]  /*2c20*/  ISETP.GT.AND P5, PT, R103, 0x18, PT ;  /* 0x000000186700780c */ /* 0x000fe40003fa4270 */
[----:B--2---:R-:W-:Y:S01]  /*2c30*/  FSEL R94, R73, -INF , !P4 ;  /* 0xff800000495e7808 */ /* 0x004fe20006000000 */
[----:B------:R-:W2:Y:S01]  /*2c40*/  MUFU.TANH R187, R187 ;  /* 0x000000bb00bb7308 */ /* 0x000ea20000002400 */
[----:B------:R-:W-:Y:S02]  /*2c50*/  ISETP.GT.AND P4, PT, R103, 0x21, PT ;  /* 0x000000216700780c */ /* 0x000fe40003f84270 */
[----:B----4-:R-:W-:Y:S02]  /*2c60*/  FSEL R93, R74, -INF , !P6 ;  /* 0xff8000004a5d7808 */ /* 0x010fe40007000000 */
[----:B---3--:R-:W-:Y:S02]  /*2c70*/  FSEL R95, R77, -INF , !P5 ;  /* 0xff8000004d5f7808 */ /* 0x008fe40006800000 */
[C---:B------:R-:W-:Y:S01]  /*2c80*/  ISETP.GT.AND P6, PT, R103.reuse, 0x28, PT ;  /* 0x000000286700780c */ /* 0x040fe20003fc4270 */
[----:B------:R-:W3:Y:S01]  /*2c90*/  MUFU.TANH R188, R188 ;  /* 0x000000bc00bc7308 */ /* 0x000ee20000002400 */
[----:B------:R-:W-:-:S02]  /*2ca0*/  ISETP.GT.AND P5, PT, R103, 0x29, PT ;  /* 0x000000296700780c */ /* 0x000fc40003fa4270 */
[----:B------:R-:W-:Y:S02]  /*2cb0*/  FSEL R98, R82, -INF , !P4 ;  /* 0xff80000052627808 */ /* 0x000fe40006000000 */
[----:B------:R-:W-:Y:S02]  /*2cc0*/  SEL R193, R97, 0x60, P1 ;  /* 0x0000006061c17807 */ /* 0x000fe40000800000 */
[----:B------:R-:W-:Y:S01]  /*2cd0*/  ISETP.GT.AND P4, PT, R103, 0x38, PT ;  /* 0x000000386700780c */ /* 0x000fe20003f84270 */
[----:B------:R-:W4:Y:S01]  /*2ce0*/  MUFU.TANH R189, R189 ;  /* 0x000000bd00bd7308 */ /* 0x000f220000002400 */
[----:B------:R-:W-:Y:S02]  /*2cf0*/  FSEL R96, R85, -INF , !P6 ;  /* 0xff80000055607808 */ /* 0x000fe40007000000 */
[----:B------:R-:W-:Y:S02]  /*2d00*/  FSEL R97, R86, -INF , !P5 ;  /* 0xff80000056617808 */ /* 0x000fe40006800000 */
[----:B------:R-:W-:-:S02]  /*2d10*/  ISETP.GT.AND P6, PT, R103, 0x39, PT ;  /* 0x000000396700780c */ /* 0x000fc40003fc4270 */
[----:B------:R-:W-:Y:S01]  /*2d20*/  ISETP.GT.AND P5, PT, R193, RZ, PT ;  /* 0x000000ffc100720c */ /* 0x000fe20003fa4270 */
[----:B------:R-:W5:Y:S01]  /*2d30*/  MUFU.TANH R105, R105 ;  /* 0x0000006900697308 */ /* 0x000f620000002400 */
[----:B------:R-:W-:Y:S02]  /*2d40*/  FSEL R100, R185, -INF , !P4 ;  /* 0xff800000b9647808 */ /* 0x000fe40006000000 */
[----:B------:R-:W-:Y:S02]  /*2d50*/  ISETP.GT.AND P4, PT, R193, 0x1, PT ;  /* 0x00000001c100780c */ /* 0x000fe40003f84270 */
[----:B------:R-:W-:Y:S02]  /*2d60*/  FSEL R222, R186, -INF , !P6 ;  /* 0xff800000bade7808 */ /* 0x000fe40007000000 */
[----:B------:R-:W-:Y:S01]  /*2d70*/  FSEL R226, R19, -INF , !P5 ;  /* 0xff80000013e27808 */ /* 0x000fe20006800000 */
[----:B------:R-:W5:Y:S01]  /*2d80*/  MUFU.TANH R108, R108 ;  /* 0x0000006c006c7308 */ /* 0x000f620000002400 */
[----:B------:R-:W-:Y:S01]  /*2d90*/  ISETP.GT.AND P6, PT, R193, 0x8, PT ;  /* 0x00000008c100780c */ /* 0x000fe20003fc4270 */
[----:B------:R-:W-:Y:S01]  /*2da0*/  FFMA.FTZ R19, -R19, R19, 1 ;  /* 0x3f80000013137423 */ /* 0x000fe20000010113 */
[----:B------:R-:W-:-:S02]  /*2db0*/  ISETP.GT.AND P5, PT, R193, 0x9, PT ;  /* 0x00000009c100780c */ /* 0x000fc40003fa4270 */
[----:B------:R-:W-:Y:S02]  /*2dc0*/  FSEL R224, R20, -INF , !P4 ;  /* 0xff80000014e07808 */ /* 0x000fe40006000000 */
[----:B------:R-:W-:Y:S01]  /*2dd0*/  ISETP.GT.AND P4, PT, R193, 0x10, PT ;  /* 0x00000010c100780c */ /* 0x000fe20003f84270 */
[----:B------:R-:W5:Y:S01]  /*2de0*/  MUFU.TANH R109, R109 ;  /* 0x0000006d006d7308 */ /* 0x000f620000002400 */
[----:B------:R-:W-:Y:S02]  /*2df0*/  FSEL R219, R23, -INF , !P6 ;  /* 0xff80000017db7808 */ /* 0x000fe40007000000 */
[----:B------:R-:W-:Y:S02]  /*2e00*/  FSEL R221, R72, -INF , !P5 ;  /* 0xff80000048dd7808 */ /* 0x000fe40006800000 */
[----:B------:R-:W-:Y:S02]  /*2e10*/  ISETP.GT.AND P3, PT, R103, 0x8, PT ;  /* 0x000000086700780c */ /* 0x000fe40003f64270 */
[C---:B------:R-:W-:Y:S01]  /*2e20*/  ISETP.GT.AND P6, PT, R193.reuse, 0x11, PT ;  /* 0x00000011c100780c */ /* 0x040fe20003fc4270 */
[----:B------:R-:W-:Y:S01]  /*2e30*/  MUFU.TANH R106, R106 ;  /* 0x0000006a006a7308 */ /* 0x000fe20000002400 */
[----:B------:R-:W-:-:S02]  /*2e40*/  ISETP.GT.AND P5, PT, R193, 0x18, PT ;  /* 0x00000018c100780c */ /* 0x000fc40003fa4270 */
[----:B------:R-:W-:Y:S02]  /*2e50*/  FSEL R209, R75, -INF , !P4 ;  /* 0xff8000004bd17808 */ /* 0x000fe40006000000 */
[----:B------:R-:W-:Y:S02]  /*2e60*/  ISETP.GT.AND P2, PT, R103, 0x9, PT ;  /* 0x000000096700780c */ /* 0x000fe40003f44270 */
[----:B------:R-:W-:Y:S01]  /*2e70*/  ISETP.GT.AND P4, PT, R193, 0x19, PT ;  /* 0x00000019c100780c */ /* 0x000fe20003f84270 */
[----:B------:R-:W-:Y:S01]  /*2e80*/  MUFU.TANH R107, R107 ;  /* 0x0000006b006b7308 */ /* 0x000fe20000002400 */
[----:B------:R-:W-:Y:S02]  /*2e90*/  FSEL R198, R21, -INF , !P3 ;  /* 0xff80000015c67808 */ /* 0x000fe40005800000 */
[----:B------:R-:W-:Y:S02]  /*2ea0*/  FSEL R208, R76, -INF , !P6 ;  /* 0xff8000004cd07808 */ /* 0x000fe40007000000 */
[----:B------:R-:W-:-:S02]  /*2eb0*/  FSEL R205, R79, -INF , !P5 ;  /* 0xff8000004fcd7808 */ /* 0x000fc40006800000 */
[----:B------:R-:W-:Y:S01]  /*2ec0*/  ISETP.GT.AND P3, PT, R103, 0x19, PT ;  /* 0x000000196700780c */ /* 0x000fe20003f64270 */
[----:B------:R-:W5:Y:S01]  /*2ed0*/  MUFU.TANH R112, R112 ;  /* 0x0000007000707308 */ /* 0x000f620000002400 */
[C---:B------:R-:W-:Y:S01]  /*2ee0*/  ISETP.GT.AND P6, PT, R193.reuse, 0x20, PT ;  /* 0x00000020c100780c */ /* 0x040fe20003fc4270 */
[----:B------:R-:W-:Y:S02]  /*2ef0*/  WARPGROUP.DEPBAR.LE gsb0, 0x0 ;  /* 0x00008000000079c5 */ /* 0x000fe40000010000 */
[----:B------:R-:W1:Y:S01]  /*2f00*/  LDS R190, [R190+0x380] ;  /* 0x00038000bebe7984 */ /* 0x000e620000000800 */
[----:B------:R-:W-:Y:S01]  /*2f10*/  WARPGROUP.ARRIVE ;  /* 0x00000000000079c5 */ /* 0x000fe20000000000 */
[----:B------:R-:W-:Y:S02]  /*2f20*/  ISETP.GT.AND P5, PT, R193, 0x21, PT ;  /* 0x00000021c100780c */ /* 0x000fe40003fa4270 */
[----:B------:R-:W5:Y:S01]  /*2f30*/  MUFU.TANH R110, R110 ;  /* 0x0000006e006e7308 */ /* 0x000f620000002400 */
[----:B------:R-:W-:-:S02]  /*2f40*/  FSEL R200, R22, -INF , !P2 ;  /* 0xff80000016c87808 */ /* 0x000fc40005000000 */
[----:B------:R-:W-:Y:S01]  /*2f50*/  FSEL R207, R80, -INF , !P4 ;  /* 0xff80000050cf7808 */ /* 0x000fe20006000000 */
[----:B------:R-:W-:Y:S01]  /*2f60*/  HGMMA.64x96x16.F32 R24, gdesc[UR4], R24, gsb0 ;  /* 0x01600000041879f0 */ /* 0x000fe20008000818 */
[----:B------:R-:W-:Y:S01]  /*2f70*/  ULDC UR4, c[0x0][0x744] ;  /* 0x0001d10000047ab9 */ /* 0x000fe20000000800 */
[----:B------:R-:W-:Y:S01]  /*2f80*/  ISETP.GT.AND P2, PT, R103, 0x20, PT ;  /* 0x000000206700780c */ /* 0x000fe20003f44270 */
[----:B------:R-:W-:Y:S01]  /*2f90*/  FFMA.FTZ R113, R113, UR4, -R104 ;  /* 0x0000000471717c23 */ /* 0x000fe20008010868 */
[----:B------:R-:W-:Y:S01]  /*2fa0*/  ISETP.GT.AND P4, PT, R193, 0x28, PT ;  /* 0x00000028c100780c */ /* 0x000fe20003f84270 */
[----:B------:R-:W5:Y:S01]  /*2fb0*/  MUFU.TANH R111, R111 ;  /* 0x0000006f006f7308 */ /* 0x000f620000002400 */
[----:B------:R-:W-:Y:S01]  /*2fc0*/  FSEL R92, R78, -INF , !P3 ;  /* 0xff8000004e5c7808 */ /* 0x000fe20005800000 */
[----:B------:R-:W-:Y:S01]  /*2fd0*/  FFMA.FTZ R198, R198, UR4, -R228 ;  /* 0x00000004c6c67c23 */ /* 0x000fe200080108e4 */
[----:B------:R-:W-:Y:S01]  /*2fe0*/  FSEL R223, R83, -INF , !P6 ;  /* 0xff80000053df7808 */ /* 0x000fe20007000000 */
[----:B------:R-:W-:Y:S01]  /*2ff0*/  FFMA.FTZ R104, R226, UR4, -R104 ;  /* 0x00000004e2687c23 */ /* 0x000fe20008010868 */
[----:B------:R-:W-:Y:S01]  /*3000*/  FSEL R202, R84, -INF , !P5 ;  /* 0xff80000054ca7808 */ /* 0x000fe20006800000 */
[----:B------:R-:W-:Y:S01]  /*3010*/  FFMA.FTZ R221, R221, UR4, -R225 ;  /* 0x00000004dddd7c23 */ /* 0x000fe200080108e1 */
[----:B------:R-:W-:Y:S01]  /*3020*/  ISETP.GT.AND P3, PT, R103, 0x30, PT ;  /* 0x000000306700780c */ /* 0x000fe20003f64270 */
[----:B------:R-:W-:Y:S01]  /*3030*/  MUFU.EX2 R113, R113 ;  /* 0x0000007100717308 */ /* 0x000fe20000000800 */
[----:B------:R-:W-:Y:S01]  /*3040*/  ISETP.GT.AND P6, PT, R193, 0x29, PT ;  /* 0x00000029c100780c */ /* 0x000fe20003fc4270 */
[----:B------:R-:W-:Y:S01]  /*3050*/  FFMA.FTZ R219, R219, UR4, -R228 ;  /* 0x00000004dbdb7c23 */ /* 0x000fe200080108e4 */
[----:B------:R-:W-:Y:S01]  /*3060*/  ISETP.GT.AND P5, PT, R193, 0x30, PT ;  /* 0x00000030c100780c */ /* 0x000fe20003fa4270 */
[----:B------:R-:W2:Y:S01]  /*3070*/  SHFL.IDX PT, R228, R15, R117, 0x1f ;  /* 0x00001f750fe47589 */ /* 0x000ea200000e0000 */
[----:B------:R-:W-:-:S02]  /*3080*/  FSEL R206, R81, -INF , !P2 ;  /* 0xff80000051ce7808 */ /* 0x000fc40005000000 */
[----:B------:R-:W-:Y:S01]  /*3090*/  FSEL R204, R87, -INF , !P4 ;  /* 0xff80000057cc7808 */ /* 0x000fe20006000000 */
[----:B------:R-:W5:Y:S01]  /*30a0*/  MUFU.TANH R114, R114 ;  /* 0x0000007200727308 */ /* 0x000f620000002400 */
[----:B------:R-:W-:Y:S02]  /*30b0*/  ISETP.GT.AND P2, PT, R103, 0x31, PT ;  /* 0x000000316700780c */ /* 0x000fe40003f44270 */
[----:B------:R-:W-:Y:S02]  /*30c0*/  ISETP.GT.AND P4, PT, R193, 0x31, PT ;  /* 0x00000031c100780c */ /* 0x000fe40003f84270 */
[----:B------:R-:W-:Y:S02]  /*30d0*/  FSEL R230, R89, -INF , !P3 ;  /* 0xff80000059e67808 */ /* 0x000fe40005800000 */
[----:B------:R-:W-:Y:S01]  /*30e0*/  FSEL R203, R88, -INF , !P6 ;  /* 0xff80000058cb7808 */ /* 0x000fe20007000000 */
[----:B------:R-:W-:Y:S01]  /*30f0*/  MUFU.TANH R191, R191 ;  /* 0x000000bf00bf7308 */ /* 0x000fe20000002400 */
[----:B------:R-:W-:-:S02]  /*3100*/  FSEL R218, R91, -INF , !P5 ;  /* 0xff8000005bda7808 */ /* 0x000fc40006800000 */
[C---:B------:R-:W-:Y:S01]  /*3110*/  ISETP.GT.AND P1, PT, R103.reuse, 0x40, PT ;  /* 0x000000406700780c */ /* 0x040fe20003f24270 */
[----:B-1----:R-:W1:Y:S01]  /*3120*/  SHFL.IDX PT, R195, R190, R6, 0x1f ;  /* 0x00001f06bec37589 */ /* 0x002e6200000e0000 */
[----:B------:R-:W-:Y:S02]  /*3130*/  ISETP.GT.AND P3, PT, R103, 0x41, PT ;  /* 0x000000416700780c */ /* 0x000fe40003f64270 */
[C---:B------:R-:W-:Y:S01]  /*3140*/  ISETP.GT.AND P6, PT, R193.reuse, 0x38, PT ;  /* 0x00000038c100780c */ /* 0x040fe20003fc4270 */
[----:B------:R-:W-:Y:S01]  /*3150*/  MUFU.TANH R115, R115 ;  /* 0x0000007300737308 */ /* 0x000fe20000002400 */
[----:B------:R-:W-:Y:S01]  /*3160*/  ISETP.GT.AND P5, PT, R193, 0x39, PT ;  /* 0x00000039c100780c */ /* 0x000fe20003fa4270 */
[----:B------:R-:W-:Y:S01]  /*3170*/  SHFL.IDX PT, R232, R190, R118, 0x1f ;  /* 0x00001f76bee87589 */ /* 0x000fe200000e0000 */
[----:B------:R-:W-:Y:S01]  /*3180*/  FSEL R99, R90, -INF , !P2 ;  /* 0xff8000005a637808 */ /* 0x000fe20005000000 */
[----:B--2---:R-:W-:Y:S01]  /*3190*/  FFMA.FTZ R204, R204, UR4, -R228 ;  /* 0x00000004cccc7c23 */ /* 0x004fe200080108e4 */
[----:B------:R-:W-:-:S02]  /*31a0*/  FSEL R217, R184, -INF , !P4 ;  /* 0xff800000b8d97808 */ /* 0x000fc40006000000 */
[C---:B------:R-:W-:Y:S01]  /*31b0*/  ISETP.GT.AND P2, PT, R103.reuse, 0x48, PT ;  /* 0x000000486700780c */ /* 0x040fe20003f44270 */
[----:B------:R-:W-:Y:S01]  /*31c0*/  MUFU.TANH R194, R194 ;  /* 0x000000c200c27308 */ /* 0x000fe20000002400 */
[----:B------:R-:W-:Y:S02]  /*31d0*/  ISETP.GT.AND P4, PT, R103, 0x49, PT ;  /* 0x000000496700780c */ /* 0x000fe40003f84270 */
[----:B------:R-:W-:Y:S02]  /*31e0*/  FSEL R213, R187, -INF , !P6 ;  /* 0xff800000bbd57808 */ /* 0x000fe40007000000 */
[----:B---3--:R-:W-:Y:S02]  /*31f0*/  FSEL R210, R188, -INF , !P5 ;  /* 0xff800000bcd27808 */ /* 0x008fe40006800000 */
[----:B----4-:R-:W-:Y:S01]  /*3200*/  FSEL R101, R189, -INF , !P1 ;  /* 0xff800000bd657808 */ /* 0x010fe20004800000 */
[----:B------:R-:W-:Y:S01]  /*3210*/  MUFU.TANH R196, R196 ;  /* 0x000000c400c47308 */ /* 0x000fe20000002400 */
[----:B-----5:R-:W-:-:S02]  /*3220*/  FSEL R102, R105, -INF , !P3 ;  /* 0xff80000069667808 */ /* 0x020fc40005800000 */
[C---:B------:R-:W-:Y:S02]  /*3230*/  ISETP.GT.AND P6, PT, R103.reuse, 0x50, PT ;  /* 0x000000506700780c */ /* 0x040fe40003fc4270 */
[C---:B------:R-:W-:Y:S02]  /*3240*/  ISETP.GT.AND P5, PT, R103.reuse, 0x51, PT ;  /* 0x000000516700780c */ /* 0x040fe40003fa4270 */
[C---:B------:R-:W-:Y:S01]  /*3250*/  ISETP.GT.AND P1, PT, R103.reuse, 0x58, PT ;  /* 0x000000586700780c */ /* 0x040fe20003f24270 */
[----:B------:R-:W-:Y:S01]  /*3260*/  MUFU.TANH R201, R201 ;  /* 0x000000c900c97308 */ /* 0x000fe20000002400 */
[----:B------:R-:W-:Y:S02]  /*3270*/  ISETP.GT.AND P3, PT, R103, 0x59, PT ;  /* 0x000000596700780c */ /* 0x000fe40003f64270 */
[----:B------:R-:W-:Y:S02]  /*3280*/  FSEL R103, R108, -INF , !P2 ;  /* 0xff8000006c677808 */ /* 0x000fe40005000000 */
[----:B------:R-:W-:-:S02]  /*3290*/  FSEL R235, R109, -INF , !P4 ;  /* 0xff8000006deb7808 */ /* 0x000fc40006000000 */
[C---:B------:R-:W-:Y:S01]  /*32a0*/  ISETP.GT.AND P2, PT, R193.reuse, 0x40, PT ;  /* 0x00000040c100780c */ /* 0x040fe20003f44270 */
[----:B------:R-:W2:Y:S01]  /*32b0*/  MUFU.EX2 R104, R104 ;  /* 0x0000006800687308 */ /* 0x000ea20000000800 */
[----:B------:R-:W-:Y:S02]  /*32c0*/  ISETP.GT.AND P4, PT, R193, 0x41, PT ;  /* 0x00000041c100780c */ /* 0x000fe40003f84270 */
[----:B------:R-:W-:Y:S02]  /*32d0*/  FSEL R220, R112, -INF , !P6 ;  /* 0xff80000070dc7808 */ /* 0x000fe40007000000 */
[----:B------:R-:W-:Y:S02]  /*32e0*/  FSEL R214, R106, -INF , !P2 ;  /* 0xff8000006ad67808 */ /* 0x000fe40005000000 */
[----:B------:R-:W-:Y:S02]  /*32f0*/  FSEL R216, R107, -INF , !P4 ;  /* 0xff8000006bd87808 */ /* 0x000fe40006000000 */
[----:B------:R-:W-:-:S02]  /*3300*/  ISETP.GT.AND P6, PT, R193, 0x48, PT ;  /* 0x00000048c100780c */ /* 0x000fc40003fc4270 */
[C---:B------:R-:W-:Y:S02]  /*3310*/  ISETP.GT.AND P2, PT, R193.reuse, 0x49, PT ;  /* 0x00000049c100780c */ /* 0x040fe40003f44270 */
[----:B------:R-:W-:Y:S02]  /*3320*/  ISETP.GT.AND P4, PT, R193, 0x50, PT ;  /* 0x00000050c100780c */ /* 0x000fe40003f84270 */
[----:B------:R-:W-:Y:S02]  /*3330*/  FSEL R215, R110, -INF , !P6 ;  /* 0xff8000006ed77808 */ /* 0x000fe40007000000 */
[----:B------:R-:W-:Y:S02]  /*3340*/  FSEL R211, R111, -INF , !P2 ;  /* 0xff8000006fd37808 */ /* 0x000fe40005000000 */
[----:B------:R-:W-:Y:S02]  /*3350*/  FSEL R212, R114, -INF , !P4 ;  /* 0xff80000072d47808 */ /* 0x000fe40006000000 */
[----:B------:R-:W-:-:S02]  /*3360*/  ISETP.GT.AND P6, PT, R193, 0x51, PT ;  /* 0x00000051c100780c */ /* 0x000fc40003fc4270 */
[C---:B------:R-:W-:Y:S02]  /*3370*/  ISETP.GT.AND P2, PT, R193.reuse, 0x58, PT ;  /* 0x00000058c100780c */ /* 0x040fe40003f44270 */
[----:B------:R-:W-:Y:S01]  /*3380*/  ISETP.GT.AND P4, PT, R193, 0x59, PT ;  /* 0x00000059c100780c */ /* 0x000fe20003f84270 */
[----:B------:R-:W-:-:S06]  /*3390*/  FMUL.FTZ R193, R116, UR10 ;  /* 0x0000000a74c17c20 */ /* 0x000fcc0008410000 */
[----:B------:R-:W-:Y:S01]  /*33a0*/  MUFU.TANH R193, R193 ;  /* 0x000000c100c17308 */ /* 0x000fe20000002400 */
[----:B------:R-:W-:Y:S02]  /*33b0*/  WARPGROUP.DEPBAR.LE gsb0, 0x0 ;  /* 0x00008000000079c5 */ /* 0x000fe40000010000 */
[--C-:B-1----:R-:W-:Y:S01]  /*33c0*/  FADD.FTZ R24, R24, -R195.reuse ;  /* 0x800000c318187221 */ /* 0x102fe20000010000 */
[----:B------:R-:W-:Y:S01]  /*33d0*/  FADD.FTZ R195, R26, -R195 ;  /* 0x800000c31ac37221 */ /* 0x000fe20000010000 */
[----:B------:R-:W-:Y:S01]  /*33e0*/  FFMA.FTZ R26, R200, UR4, -R225 ;  /* 0x00000004c81a7c23 */ /* 0x000fe200080108e1 */
[----:B------:R-:W-:Y:S01]  /*33f0*/  IADD3 R200, R6, 0x1c, RZ ;  /* 0x0000001c06c87810 */ /* 0x000fe20007ffe0ff */
[----:B------:R-:W-:Y:S01]  /*3400*/  FMUL.FTZ R199, R113, R24 ;  /* 0x0000001871c77220 */ /* 0x000fe20000410000 */
[----:B------:R-:W-:Y:S03]  /*3410*/  SHFL.IDX PT, R225, R15, R6, 0x1f ;  /* 0x00001f060fe17589 */ /* 0x000fe600000e0000 */
[----:B------:R-:W-:Y:S01]  /*3420*/  FMUL.FTZ R116, R192, R199 ;  /* 0x000000c7c0747220 */ /* 0x000fe20000410000 */
[C---:B------:R-:W-:Y:S01]  /*3430*/  VIADD R192, R6.reuse, 0x4 ;  /* 0x0000000406c07836 */ /* 0x040fe20000000000 */
[----:B------:R-:W1:Y:S01]  /*3440*/  SHFL.IDX PT, R229, R17, R200, 0x1f ;  /* 0x00001fc811e57589 */ /* 0x000e6200000e0000 */
[----:B------:R-:W-:-:S03]  /*3450*/  VIADD R199, R6, 0x10 ;  /* 0x0000001006c77836 */ /* 0x000fc60000000000 */
[----:B------:R-:W-:Y:S01]  /*3460*/  LDS R12, [R12+0x380] ;  /* 0x000380000c0c7984 */ /* 0x000fe20000000800 */
[----:B--2---:R-:W-:Y:S01]  /*3470*/  FMUL.FTZ R195, R104, R195 ;  /* 0x000000c368c37220 */ /* 0x004fe20000410000 */
[----:B------:R-:W-:Y:S02]  /*3480*/  MUFU.EX2 R26, R26 ;  /* 0x0000001a001a7308 */ /* 0x000fe40000000800 */
[----:B------:R-:W2:Y:S04]  /*3490*/  SHFL.IDX PT, R24, R17, R192, 0x1f ;  /* 0x00001fc011187589 */ /* 0x000ea800000e0000 */
[----:B------:R-:W3:Y:S04]  /*34a0*/  SHFL.IDX PT, R227, R17, R199, 0x1f ;  /* 0x00001fc711e37589 */ /* 0x000ee800000e0000 */
[----:B------:R-:W4:Y:S04]  /*34b0*/  SHFL.IDX PT, R234, R190, R192, 0x1f ;  /* 0x00001fc0beea7589 */ /* 0x000f2800000e0000 */
[----:B------:R-:W5:Y:S01]  /*34c0*/  SHFL.IDX PT, R233, R190, R199, 0x1f ;  /* 0x00001fc7bee97589 */ /* 0x000f6200000e0000 */
[--C-:B-1----:R-:W-:Y:S01]  /*34d0*/  FFMA.FTZ R92, R92, UR4, -R229.reuse ;  /* 0x000000045c5c7c23 */ /* 0x102fe200080108e5 */
[----:B------:R-:W-:Y:S01]  /*34e0*/  FFMA.FTZ R207, R207, UR4, -R229 ;  /* 0x00000004cfcf7c23 */ /* 0x000fe200080108e5 */
[--C-:B------:R-:W-:Y:S01]  /*34f0*/  FFMA.FTZ R229, R206, UR4, -R225.reuse ;  /* 0x00000004cee57c23 */ /* 0x100fe200080108e1 */
[----:B------:R-:W-:Y:S01]  /*3500*/  FFMA.FTZ R206, R223, UR4, -R225 ;  /* 0x00000004dfce7c23 */ /* 0x000fe200080108e1 */
[----:B------:R-:W-:Y:S01]  /*3510*/  FMUL.FTZ R195, R19, R195 ;  /* 0x000000c313c37220 */ /* 0x000fe20000410000 */
[----:B------:R-:W-:Y:S01]  /*3520*/  FADD.FTZ R29, R29, -R232 ;  /* 0x800000e81d1d7221 */ /* 0x000fe20000010000 */
[--C-:B--2---:R-:W-:Y:S01]  /*3530*/  FFMA.FTZ R119, R197, UR4, -R24.reuse ;  /* 0x00000004c5777c23 */ /* 0x104fe20008010818 */
[----:B------:R-:W-:Y:S01]  /*3540*/  FFMA.FTZ R224, R224, UR4, -R24 ;  /* 0x00000004e0e07c23 */ /* 0x000fe20008010818 */
[----:B------:R-:W-:Y:S01]  /*3550*/  VIADD R197, R6, 0x14 ;  /* 0x0000001406c57836 */ /* 0x000fe20000000000 */
[----:B------:R1:W-:Y:S01]  /*3560*/  MUFU.EX2 R24, R198 ;  /* 0x000000c600187308 */ /* 0x0003e20000000800 */
[--C-:B---3--:R-:W-:Y:S01]  /*3570*/  FFMA.FTZ R94, R94, UR4, -R227.reuse ;  /* 0x000000045e5e7c23 */ /* 0x108fe200080108e3 */
[----:B------:R-:W-:-:S02]  /*3580*/  FFMA.FTZ R209, R209, UR4, -R227 ;  /* 0x00000004d1d17c23 */ /* 0x000fc400080108e3 */
[----:B------:R-:W2:Y:S04]  /*3590*/  SHFL.IDX PT, R231, R17, R197, 0x1f ;  /* 0x00001fc511e77589 */ /* 0x000ea800000e0000 */
[----:B------:R-:W3:Y:S01]  /*35a0*/  SHFL.IDX PT, R227, R15, R118, 0x1f ;  /* 0x00001f760fe37589 */ /* 0x000ee200000e0000 */
[----:B-1----:R-:W-:Y:S01]  /*35b0*/  VIADD R198, R6, 0x18 ;  /* 0x0000001806c67836 */ /* 0x002fe20000000000 */
        /* <DEDUP_REMOVED lines=17> */
[----:B------:R-:W2:Y:S02]  /*36d0*/  SHFL.IDX PT, R228, R14, R192, 0x1f ;  /* 0x00001fc00ee47589 */ /* 0x000ea400000e0000 */
[----:B------:R-:W-:Y:S01]  /*36e0*/  MUFU.EX2 R206, R206 ;  /* 0x000000ce00ce7308 */ /* 0x000fe20000000800 */
[--C-:B-1----:R-:W-:Y:S01]  /*36f0*/  FFMA.FTZ R99, R99, UR4, -R225.reuse ;  /* 0x0000000463637c23 */ /* 0x102fe200080108e1 */
[----:B------:R-:W-:Y:S01]  /*3700*/  FFMA.FTZ R217, R217, UR4, -R225 ;  /* 0x00000004d9d97c23 */ /* 0x000fe200080108e1 */
[----:B------:R-:W1:Y:S01]  /*3710*/  SHFL.IDX PT, R227, R14, R117, 0x1f ;  /* 0x00001f750ee37589 */ /* 0x000e6200000e0000 */
[--C-:B------:R-:W-:Y:S01]  /*3720*/  FFMA.FTZ R95, R95, UR4, -R226.reuse ;  /* 0x000000045f5f7c23 */ /* 0x100fe200080108e2 */
[----:B------:R-:W-:-:S02]  /*3730*/  FFMA.FTZ R205, R205, UR4, -R226 ;  /* 0x00000004cdcd7c23 */ /* 0x000fc400080108e2 */
[----:B------:R-:W3:Y:S01]  /*3740*/  SHFL.IDX PT, R225, R14, R199, 0x1f ;  /* 0x00001fc70ee17589 */ /* 0x000ee200000e0000 */
[----:B------:R-:W-:Y:S01]  /*3750*/  MUFU.EX2 R204, R204 ;  /* 0x000000cc00cc7308 */ /* 0x000fe20000000800 */
[--C-:B------:R-:W-:Y:S01]  /*3760*/  FFMA.FTZ R223, R98, UR4, -R17.reuse ;  /* 0x0000000462df7c23 */ /* 0x100fe20008010811 */
[----:B------:R-:W-:Y:S01]  /*3770*/  FFMA.FTZ R202, R202, UR4, -R17 ;  /* 0x00000004caca7c23 */ /* 0x000fe20008010811 */
[----:B------:R-:W4:Y:S04]  /*3780*/  SHFL.IDX PT, R226, R15, R199, 0x1f ;  /* 0x00001fc70fe27589 */ /* 0x000f2800000e0000 */
[----:B------:R-:W5:Y:S01]  /*3790*/  SHFL.IDX PT, R98, R15, R198, 0x1f ;  /* 0x00001fc60f627589 */ /* 0x000f6200000e0000 */
[----:B------:R1:W-:Y:S01]  /*37a0*/  MUFU.EX2 R96, R223 ;  /* 0x000000df00607308 */ /* 0x0003e20000000800 */
[----:B--2---:R-:W-:-:S07]  /*37b0*/  FFMA.FTZ R102, R102, UR4, -R228 ;  /* 0x0000000466667c23 */ /* 0x004fce00080108e4 */
[----:B------:R2:W-:Y:S01]  /*37c0*/  MUFU.EX2 R17, R229 ;  /* 0x000000e500117308 */ /* 0x0005e20000000800 */
[----:B-1----:R-:W1:Y:S01]  /*37d0*/  SHFL.IDX PT, R223, R14, R6, 0x1f ;  /* 0x00001f060edf7589 */ /* 0x002e6200000e0000 */
[----:B------:R-:W-:Y:S01]  /*37e0*/  FFMA.FTZ R216, R216, UR4, -R228 ;  /* 0x00000004d8d87c23 */ /* 0x000fe200080108e4 */
[--C-:B------:R-:W-:Y:S01]  /*37f0*/  FFMA.FTZ R103, R103, UR4, -R227.reuse ;  /* 0x0000000467677c23 */ /* 0x100fe200080108e3 */
[----:B------:R-:W-:Y:S01]  /*3800*/  FFMA.FTZ R215, R215, UR4, -R227 ;  /* 0x00000004d7d77c23 */ /* 0x000fe200080108e3 */
[----:B------:R-:W-:Y:S01]  /*3810*/  FSEL R228, R191, -INF , !P5 ;  /* 0xff800000bfe47808 */ /* 0x000fe20006800000 */
[----:B------:R-:W-:Y:S01]  /*3820*/  SHFL.IDX PT, R227, R14, R198, 0x1f ;  /* 0x00001fc60ee37589 */ /* 0x000fe200000e0000 */
[--C-:B---3--:R-:W-:Y:S01]  /*3830*/  FFMA.FTZ R220, R220, UR4, -R225.reuse ;  /* 0x00000004dcdc7c23 */ /* 0x108fe200080108e1 */
[----:B------:R-:W-:Y:S01]  /*3840*/  FFMA.FTZ R212, R212, UR4, -R225 ;  /* 0x00000004d4d47c23 */ /* 0x000fe200080108e1 */
[----:B------:R-:W-:Y:S01]  /*3850*/  FSEL R225, R194, -INF , !P3 ;  /* 0xff800000c2e17808 */ /* 0x000fe20005800000 */
[----:B--2---:R2:W3:Y:S01]  /*3860*/  SHFL.IDX PT, R229, R15, R200, 0x1f ;  /* 0x00001fc80fe57589 */ /* 0x0044e200000e0000 */
[--C-:B----4-:R-:W-:Y:S01]  /*3870*/  FFMA.FTZ R230, R230, UR4, -R226.reuse ;  /* 0x00000004e6e67c23 */ /* 0x110fe200080108e2 */
[----:B------:R-:W-:Y:S01]  /*3880*/  FFMA.FTZ R218, R218, UR4, -R226 ;  /* 0x00000004dada7c23 */ /* 0x000fe200080108e2 */
[----:B------:R-:W4:Y:S01]  /*3890*/  MUFU.EX2 R31, R219 ;  /* 0x000000db001f7308 */ /* 0x000f220000000800 */
[----:B------:R-:W4:Y:S01]  /*38a0*/  SHFL.IDX PT, R226, R14, R118, 0x1f ;  /* 0x00001f760ee27589 */ /* 0x000f2200000e0000 */
[--C-:B-----5:R-:W-:Y:S01]  /*38b0*/  FFMA.FTZ R100, R100, UR4, -R98.reuse ;  /* 0x0000000464647c23 */ /* 0x120fe20008010862 */
[----:B------:R-:W-:-:S05]  /*38c0*/  FFMA.FTZ R213, R213, UR4, -R98 ;  /* 0x00000004d5d57c23 */ /* 0x000fca0008010862 */
[----:B------:R5:W-:Y:S01]  /*38d0*/  MUFU.EX2 R98, R230 ;  /* 0x000000e600627308 */ /* 0x000be20000000800 */
[--C-:B-1----:R-:W-:Y:S01]  /*38e0*/  FFMA.FTZ R101, R101, UR4, -R223.reuse ;  /* 0x0000000465657c23 */ /* 0x102fe200080108df */
[----:B------:R-:W-:Y:S02]  /*38f0*/  FFMA.FTZ R214, R214, UR4, -R223 ;  /* 0x00000004d6d67c23 */ /* 0x000fe400080108df */
[----:B------:R-:W1:Y:S04]  /*3900*/  SHFL.IDX PT, R223, R14, R197, 0x1f ;  /* 0x00001fc50edf7589 */ /* 0x000e6800000e0000 */
[----:B--2---:R2:W-:Y:S01]  /*3910*/  MUFU.EX2 R15, R231 ;  /* 0x000000e7000f7308 */ /* 0x0045e20000000800 */
[----:B-----5:R-:W-:Y:S01]  /*3920*/  FSEL R230, R115, -INF , !P6 ;  /* 0xff80000073e67808 */ /* 0x020fe20007000000 */
[--C-:B---3--:R-:W-:Y:S01]  /*3930*/  FFMA.FTZ R222, R222, UR4, -R229.reuse ;  /* 0x00000004dede7c23 */ /* 0x108fe200080108e5 */
[----:B------:R-:W-:Y:S01]  /*3940*/  FFMA.FTZ R210, R210, UR4, -R229 ;  /* 0x00000004d2d27c23 */ /* 0x000fe200080108e5 */
[----:B------:R-:W-:Y:S01]  /*3950*/  FSEL R229, R201, -INF , !P4 ;  /* 0xff800000c9e57808 */ /* 0x000fe20006000000 */
[----:B------:R-:W-:Y:S01]  /*3960*/  FMUL.FTZ R32, R94, R32 ;  /* 0x000000205e207220 */ /* 0x000fe20000410000 */
[--C-:B----4-:R-:W-:Y:S01]  /*3970*/  FFMA.FTZ R235, R235, UR4, -R226.reuse ;  /* 0x00000004ebeb7c23 */ /* 0x110fe200080108e2 */
[----:B------:R-:W-:Y:S01]  /*3980*/  FFMA.FTZ R211, R211, UR4, -R226 ;  /* 0x00000004d3d37c23 */ /* 0x000fe200080108e2 */
[----:B--2---:R-:W-:Y:S01]  /*3990*/  SHFL.IDX PT, R231, R190, R117, 0x1f ;  /* 0x00001f75bee77589 */ /* 0x004fe200000e0000 */
[----:B------:R-:W2:Y:S03]  /*39a0*/  MUFU.EX2 R209, R209 ;  /* 0x000000d100d17308 */ /* 0x000ea60000000800 */
[----:B------:R3:W4:Y:S05]  /*39b0*/  SHFL.IDX PT, R226, R14, R200, 0x1f ;  /* 0x00001fc80ee27589 */ /* 0x00072a00000e0000 */
[----:B------:R5:W-:Y:S08]  /*39c0*/  MUFU.EX2 R13, R235 ;  /* 0x000000eb000d7308 */ /* 0x000bf00000000800 */
[----:B---3--:R1:W-:Y:S01]  /*39d0*/  MUFU.EX2 R14, R222 ;  /* 0x000000de000e7308 */ /* 0x0083e20000000800 */
[----:B-----5:R-:W3:Y:S07]  /*39e0*/  LDL R235, [R1+0x10] ;  /* 0x0000100001eb7983 */ /* 0x020eee0000100800 */
[----:B------:R-:W5:Y:S01]  /*39f0*/  MUFU.EX2 R93, R93 ;  /* 0x0000005d005d7308 */ /* 0x000f620000000800 */
[--C-:B-1----:R-:W-:Y:S01]  /*3a00*/  FFMA.FTZ R222, R228, UR4, -R223.reuse ;  /* 0x00000004e4de7c23 */ /* 0x102fe200080108df */
[----:B------:R-:W-:Y:S01]  /*3a10*/  FFMA.FTZ R223, R230, UR4, -R223 ;  /* 0x00000004e6df7c23 */ /* 0x000fe200080108df */
[----:B------:R-:W-:Y:S01]  /*3a20*/  FSEL R228, R193, -INF , !P1 ;  /* 0xff800000c1e47808 */ /* 0x000fe20004800000 */
[--C-:B----4-:R-:W-:Y:S01]  /*3a30*/  FFMA.FTZ R225, R225, UR4, -R226.reuse ;  /* 0x00000004e1e17c23 */ /* 0x110fe200080108e2 */
[----:B------:R-:W-:Y:S01]  /*3a40*/  FSEL R230, R196, -INF , !P2 ;  /* 0xff800000c4e67808 */ /* 0x000fe20005000000 */
[----:B------:R-:W-:-:S02]  /*3a50*/  FFMA.FTZ R226, R229, UR4, -R226 ;  /* 0x00000004e5e27c23 */ /* 0x000fc400080108e2 */
[--C-:B------:R-:W-:Y:S01]  /*3a60*/  FFMA.FTZ R228, R228, UR4, -R227.reuse ;  /* 0x00000004e4e47c23 */ /* 0x100fe200080108e3 */
[----:B------:R-:W-:Y:S01]  /*3a70*/  SHFL.IDX PT, R229, R190, R198, 0x1f ;  /* 0x00001fc6bee57589 */ /* 0x000fe200000e0000 */
[----:B------:R-:W-:Y:S01]  /*3a80*/  FFMA.FTZ R227, R230, UR4, -R227 ;  /* 0x00000004e6e37c23 */ /* 0x000fe200080108e3 */
[----:B------:R-:W1:Y:S02]  /*3a90*/  MUFU.EX2 R208, R208 ;  /* 0x000000d000d07308 */ /* 0x000e640000000800 */
[----:B------:R-:W-:Y:S04]  /*3aa0*/  SHFL.IDX PT, R230, R190, R197, 0x1f ;  /* 0x00001fc5bee67589 */ /* 0x000fe800000e0000 */
[----:B------:R-:W4:Y:S01]  /*3ab0*/  SHFL.IDX PT, R190, R190, R200, 0x1f ;  /* 0x00001fc8bebe7589 */ /* 0x000f2200000e0000 */
[--C-:B------:R-:W-:Y:S01]  /*3ac0*/  FADD.FTZ R28, R28, -R231.reuse ;  /* 0x800000e71c1c7221 */ /* 0x100fe20000010000 */
[----:B------:R-:W-:Y:S01]  /*3ad0*/  FADD.FTZ R30, R30, -R231 ;  /* 0x800000e71e1e7221 */ /* 0x000fe20000010000 */
[----:B------:R-:W1:Y:S01]  /*3ae0*/  MUFU.EX2 R95, R95 ;  /* 0x0000005f005f7308 */ /* 0x000e620000000800 */
[----:B------:R-:W-:-:S07]  /*3af0*/  FFMA.FTZ R219, -R18, R18, 1 ;  /* 0x3f80000012db7423 */ /* 0x000fce0000010112 */
[----:B------:R-:W-:Y:S08]  /*3b00*/  MUFU.EX2 R97, R97 ;  /* 0x0000006100617308 */ /* 0x000ff00000000800 */
[----:B------:R-:W-:Y:S01]  /*3b10*/  MUFU.EX2 R99, R99 ;  /* 0x0000006300637308 */ /* 0x000fe20000000800 */
[--C-:B----4-:R-:W-:Y:S01]  /*3b20*/  FADD.FTZ R37, R37, -R190.reuse ;  /* 0x800000be25257221 */ /* 0x110fe20000010000 */
        /* <DEDUP_REMOVED lines=12> */
[----:B------:R-:W-:Y:S01]  /*3bf0*/  FFMA.FTZ R30, -R72, R72, 1 ;  /* 0x3f800000481e7423 */ /* 0x000fe20000010148 */
[----:B------:R-:W-:Y:S01]  /*3c00*/  FMUL.FTZ R29, R29, R32 ;  /* 0x000000201d1d7220 */ /* 0x000fe20000410000 */
[----:B------:R-:W-:Y:S01]  /*3c10*/  FFMA.FTZ R32, -R75, R75, 1 ;  /* 0x3f8000004b207423 */ /* 0x000fe2000001014b */
[----:B------:R-:W-:Y:S01]  /*3c20*/  SHFL.IDX PT, R72, R12, R118, 0x1f ;  /* 0x00001f760c487589 */ /* 0x000fe200000e0000 */
[----:B------:R-:W-:Y:S03]  /*3c30*/  MUFU.EX2 R202, R202 ;  /* 0x000000ca00ca7308 */ /* 0x000fe60000000800 */
[----:B------:R-:W4:Y:S01]  /*3c40*/  SHFL.IDX PT, R75, R12, R198, 0x1f ;  /* 0x00001fc60c4b7589 */ /* 0x000f2200000e0000 */
[--C-:B------:R-:W-:Y:S01]  /*3c50*/  FADD.FTZ R33, R33, -R230.reuse ;  /* 0x800000e621217221 */ /* 0x100fe20000010000 */
[----:B------:R-:W-:Y:S01]  /*3c60*/  FADD.FTZ R35, R35, -R230 ;  /* 0x800000e623237221 */ /* 0x000fe20000010000 */
[----:B------:R-:W-:Y:S01]  /*3c70*/  FADD.FTZ R36, R36, -R229 ;  /* 0x800000e524247221 */ /* 0x000fe20000010000 */
[----:B--2---:R-:W-:Y:S01]  /*3c80*/  FMUL.FTZ R73, R209, R34 ;  /* 0x00000022d1497220 */ /* 0x004fe20000410000 */
[----:B------:R-:W-:Y:S01]  /*3c90*/  FFMA.FTZ R34, -R74, R74, 1 ;  /* 0x3f8000004a227423 */ /* 0x000fe2000001014a */
[----:B-----5:R-:W-:Y:S01]  /*3ca0*/  FMUL.FTZ R33, R93, R33 ;  /* 0x000000215d217220 */ /* 0x020fe20000410000 */
[----:B------:R-:W2:Y:S01]  /*3cb0*/  MUFU.EX2 R18, R221 ;  /* 0x000000dd00127308 */ /* 0x000ea20000000800 */
[----:B-1----:R-:W-:Y:S01]  /*3cc0*/  FMUL.FTZ R35, R208, R35 ;  /* 0x00000023d0237220 */ /* 0x002fe20000410000 */
        /* <DEDUP_REMOVED lines=8> */
[----:B------:R-:W1:Y:S01]  /*3d50*/  SHFL.IDX PT, R73, R12, R6, 0x1f ;  /* 0x00001f060c497589 */ /* 0x000e6200000e0000 */
[----:B------:R-:W-:Y:S03]  /*3d60*/  MUFU.EX2 R203, R203 ;  /* 0x000000cb00cb7308 */ /* 0x000fe60000000800 */
[----:B------:R-:W-:Y:S04]  /*3d70*/  SHFL.IDX PT, R28, R12, R192, 0x1f ;  /* 0x00001fc00c1c7589 */ /* 0x000fe800000e0000 */
[----:B------:R-:W5:Y:S01]  /*3d80*/  SHFL.IDX PT, R79, R12, R117, 0x1f ;  /* 0x00001f750c4f7589 */ /* 0x000f6200000e0000 */
[----:B----4-:R-:W-:Y:S01]  /*3d90*/  FADD.FTZ R54, R54, -R75 ;  /* 0x8000004b36367221 */ /* 0x010fe20000010000 */
[----:B------:R-:W-:Y:S01]  /*3da0*/  FFMA.FTZ R87, -R87, R87, 1 ;  /* 0x3f80000057577423 */ /* 0x000fe20000010157 */
[----:B------:R-:W-:Y:S01]  /*3db0*/  MUFU.EX2 R218, R218 ;  /* 0x000000da00da7308 */ /* 0x000fe20000000800 */
[----:B------:R-:W4:Y:S04]  /*3dc0*/  SHFL.IDX PT, R77, R12, R199, 0x1f ;  /* 0x00001fc70c4d7589 */ /* 0x000f2800000e0000 */
[----:B------:R-:W-:Y:S03]  /*3dd0*/  SHFL.IDX PT, R76, R12, R197, 0x1f ;  /* 0x00001fc50c4c7589 */ /* 0x000fe600000e0000 */
[----:B------:R-:W-:Y:S01]  /*3de0*/  MUFU.EX2 R92, R92 ;  /* 0x0000005c005c7308 */ /* 0x000fe20000000800 */
[----:B------:R2:W-:Y:S01]  /*3df0*/  SHFL.IDX PT, R74, R12, R200, 0x1f ;  /* 0x00001fc80c4a7589 */ /* 0x0005e200000e0000 */
[----:B------:R-:W-:Y:S01]  /*3e00*/  FFMA.FTZ R83, -R83, R83, 1 ;  /* 0x3f80000053537423 */ /* 0x000fe20000010153 */
[----:B------:R-:W-:-:S05]  /*3e10*/  FFMA.FTZ R84, -R84, R84, 1 ;  /* 0x3f80000054547423 */ /* 0x000fca0000010154 */
[----:B------:R-:W-:Y:S01]  /*3e20*/  MUFU.EX2 R100, R100 ;  /* 0x0000006400647308 */ /* 0x000fe20000000800 */
[----:B--2---:R-:W-:Y:S01]  /*3e30*/  FADD.FTZ R12, R45, -R72 ;  /* 0x800000482d0c7221 */ /* 0x004fe20000010000 */
[----:B------:R-:W-:Y:S02]  /*3e40*/  FADD.FTZ R45, R52, -R75 ;  /* 0x8000004b342d7221 */ /* 0x000fe40000010000 */
[----:B------:R-:W2:Y:S01]  /*3e50*/  LDS R75, [R11+0x380] ;  /* 0x000380000b4b7984 */ /* 0x000ea20000000800 */
[----:B------:R-:W-:-:S03]  /*3e60*/  FMUL.FTZ R27, R18, R232 ;  /* 0x000000e8121b7220 */ /* 0x000fc60000410000 */
[----:B------:R-:W-:Y:S01]  /*3e70*/  MUFU.EX2 R213, R213 ;  /* 0x000000d500d57308 */ /* 0x000fe20000000800 */
[----:B------:R-:W-:-:S07]  /*3e80*/  FMUL.FTZ R30, R30, R27 ;  /* 0x0000001b1e1e7220 */ /* 0x000fce0000410000 */
[----:B------:R-:W4:Y:S01]  /*3e90*/  MUFU.EX2 R27, R205 ;  /* 0x000000cd001b7308 */ /* 0x000f220000000800 */
[----:B------:R-:W-:Y:S01]  /*3ea0*/  FADD.FTZ R38, R38, -R229 ;  /* 0x800000e526267221 */ /* 0x000fe20000010000 */
[--C-:B-1----:R-:W-:Y:S01]  /*3eb0*/  FADD.FTZ R40, R40, -R73.reuse ;  /* 0x8000004928287221 */ /* 0x102fe20000010000 */
[----:B------:R-:W-:Y:S01]  /*3ec0*/  FADD.FTZ R73, R42, -R73 ;  /* 0x800000492a497221 */ /* 0x000fe20000010000 */
[----:B------:R-:W-:Y:S01]  /*3ed0*/  FMUL.FTZ R39, R207, R39 ;  /* 0x00000027cf277220 */ /* 0x000fe20000410000 */
[----:B------:R-:W-:Y:S01]  /*3ee0*/  FADD.FTZ R72, R47, -R72 ;  /* 0x800000482f487221 */ /* 0x000fe20000010000 */
[--C-:B-----5:R-:W-:Y:S01]  /*3ef0*/  FADD.FTZ R44, R44, -R79.reuse ;  /* 0x8000004f2c2c7221 */ /* 0x120fe20000010000 */
[----:B------:R-:W-:Y:S01]  /*3f00*/  FFMA.FTZ R42, -R81, R81, 1 ;  /* 0x3f800000512a7423 */ /* 0x000fe20000010151 */
[----:B------:R-:W-:Y:S01]  /*3f10*/  FMUL.FTZ R47, R17, R40 ;  /* 0x00000028112f7220 */ /* 0x000fe20000410000 */
[----:B------:R-:W-:Y:S01]  /*3f20*/  FADD.FTZ R79, R46, -R79 ;  /* 0x8000004f2e4f7221 */ /* 0x000fe20000010000 */
[----:B------:R-:W1:Y:S01]  /*3f30*/  MUFU.EX2 R101, R101 ;  /* 0x0000006500657308 */ /* 0x000e620000000800 */
[----:B----4-:R-:W-:-:S07]  /*3f40*/  FMUL.FTZ R38, R27, R38 ;  /* 0x000000261b267220 */ /* 0x010fce0000410000 */
[----:B------:R-:W-:Y:S01]  /*3f50*/  MUFU.EX2 R217, R217 ;  /* 0x000000d900d97308 */ /* 0x000fe20000000800 */
[----:B------:R-:W-:Y:S01]  /*3f60*/  FMUL.FTZ R35, R35, R38 ;  /* 0x0000002623237220 */ /* 0x000fe20000410000 */
[----:B------:R-:W-:Y:S01]  /*3f70*/  FFMA.FTZ R38, -R80, R80, 1 ;  /* 0x3f80000050267423 */ /* 0x000fe20000010150 */
[----:B------:R-:W-:Y:S01]  /*3f80*/  FMUL.FTZ R40, R206, R73 ;  /* 0x00000049ce287220 */ /* 0x000fe20000410000 */
[----:B------:R-:W-:Y:S01]  /*3f90*/  FMUL.FTZ R42, R42, R47 ;  /* 0x0000002f2a2a7220 */ /* 0x000fe20000410000 */
[----:B------:R-:W-:Y:S01]  /*3fa0*/  FMUL.FTZ R46, R15, R44 ;  /* 0x0000002c0f2e7220 */ /* 0x000fe20000410000 */
[----:B------:R-:W-:Y:S01]  /*3fb0*/  FMUL.FTZ R38, R38, R39 ;  /* 0x0000002726267220 */ /* 0x000fe20000410000 */
[----:B------:R-:W-:Y:S01]  /*3fc0*/  FADD.FTZ R39, R48, -R77 ;  /* 0x8000004d30277221 */ /* 0x000fe20000010000 */
[----:B------:R-:W-:Y:S01]  /*3fd0*/  FMUL.FTZ R48, R204, R79 ;  /* 0x0000004fcc307220 */ /* 0x000fe20000410000 */
[----:B------:R-:W-:Y:S01]  /*3fe0*/  MUFU.EX2 R103, R103 ;  /* 0x0000006700677308 */ /* 0x000fe20000000800 */
[----:B--2---:R-:W2:Y:S01]  /*3ff0*/  SHFL.IDX PT, R73, R75, R6, 0x1f ;  /* 0x00001f064b497589 */ /* 0x004ea200000e0000 */
[----:B------:R-:W-:Y:S01]  /*4000*/  FFMA.FTZ R44, -R86, R86, 1 ;  /* 0x3f800000562c7423 */ /* 0x000fe20000010156 */
[----:B------:R-:W-:Y:S01]  /*4010*/  FMUL.FTZ R47, R97, R12 ;  /* 0x0000000c612f7220 */ /* 0x000fe20000410000 */
[--C-:B------:R-:W-:Y:S01]  /*4020*/  FADD.FTZ R41, R41, -R28.reuse ;  /* 0x8000001c29297221 */ /* 0x100fe20000010000 */
[----:B------:R-:W4:Y:S01]  /*4030*/  SHFL.IDX PT, R118, R75, R118, 0x1f ;  /* 0x00001f764b767589 */ /* 0x000f2200000e0000 */
[----:B------:R-:W-:Y:S01]  /*4040*/  FADD.FTZ R43, R43, -R28 ;  /* 0x8000001c2b2b7221 */ /* 0x000fe20000010000 */
[----:B------:R-:W-:Y:S01]  /*4050*/  FADD.FTZ R28, R49, -R76 ;  /* 0x8000004c311c7221 */ /* 0x000fe20000010000 */
[----:B------:R-:W-:Y:S01]  /*4060*/  FMUL.FTZ R12, R87, R48 ;  /* 0x00000030570c7220 */ /* 0x000fe20000410000 */
[----:B------:R-:W5:Y:S01]  /*4070*/  SHFL.IDX PT, R192, R75, R192, 0x1f ;  /* 0x00001fc04bc07589 */ /* 0x000f6200000e0000 */
[----:B------:R-:W-:Y:S01]  /*4080*/  FMUL.FTZ R44, R44, R47 ;  /* 0x0000002f2c2c7220 */ /* 0x000fe20000410000 */
[----:B------:R-:W-:Y:S01]  /*4090*/  FFMA.FTZ R47, -R89, R89, 1 ;  /* 0x3f800000592f7423 */ /* 0x000fe20000010159 */
[----:B------:R-:W-:Y:S01]  /*40a0*/  FMUL.FTZ R48, R98, R39 ;  /* 0x0000002762307220 */ /* 0x000fe20000410000 */
[----:B------:R-:W-:Y:S01]  /*40b0*/  FMUL.FTZ R43, R202, R43 ;  /* 0x0000002bca2b7220 */ /* 0x000fe20000410000 */
[----:B------:R-:W-:Y:S01]  /*40c0*/  FMUL.FTZ R39, R99, R28 ;  /* 0x0000001c63277220 */ /* 0x000fe20000410000 */
[----:B------:R-:W-:Y:S01]  /*40d0*/  FMUL.FTZ R72, R203, R72 ;  /* 0x00000048cb487220 */ /* 0x000fe20000410000 */
[----:B------:R-:W-:Y:S01]  /*40e0*/  FMUL.FTZ R47, R47, R48 ;  /* 0x000000302f2f7220 */ /* 0x000fe20000410000 */
[----:B------:R-:W5:Y:S01]  /*40f0*/  SHFL.IDX PT, R117, R75, R117, 0x1f ;  /* 0x00001f754b757589 */ /* 0x000f6200000e0000 */
[----:B------:R-:W-:Y:S01]  /*4100*/  FFMA.FTZ R49, -R88, R88, 1 ;  /* 0x3f80000058317423 */ /* 0x000fe20000010158 */
[----:B------:R-:W-:Y:S01]  /*4110*/  FFMA.FTZ R48, -R90, R90, 1 ;  /* 0x3f8000005a307423 */ /* 0x000fe2000001015a */
[----:B------:R-:W5:Y:S01]  /*4120*/  MUFU.EX2 R214, R214 ;  /* 0x000000d600d67308 */ /* 0x000f620000000800 */
[----:B------:R-:W5:Y:S01]  /*4130*/  SHFL.IDX PT, R199, R75, R199, 0x1f ;  /* 0x00001fc74bc77589 */ /* 0x000f6200000e0000 */
[----:B------:R-:W-:-:S03]  /*4140*/  FMUL.FTZ R11, R84, R43 ;  /* 0x0000002b540b7220 */ /* 0x000fc60000410000 */
[----:B------:R-:W5:Y:S01]  /*4150*/  SHFL.IDX PT, R28, R75, R197, 0x1f ;  /* 0x00001fc54b1c7589 */ /* 0x000f6200000e0000 */
[----:B------:R-:W-:Y:S01]  /*4160*/  FMUL.FTZ R40, R83, R40 ;  /* 0x0000002853287220 */ /* 0x000fe20000410000 */
[----:B------:R-:W-:Y:S01]  /*4170*/  FFMA.FTZ R43, -R85, R85, 1 ;  /* 0x3f800000552b7423 */ /* 0x000fe20000010155 */
[----:B------:R-:W-:Y:S01]  /*4180*/  FADD.FTZ R77, R50, -R77 ;  /* 0x8000004d324d7221 */ /* 0x000fe20000010000 */
[----:B------:R-:W-:Y:S01]  /*4190*/  FMUL.FTZ R49, R49, R72 ;  /* 0x0000004831317220 */ /* 0x000fe20000410000 */
[----:B------:R-:W-:Y:S01]  /*41a0*/  FMUL.FTZ R48, R48, R39 ;  /* 0x0000002730307220 */ /* 0x000fe20000410000 */
[----:B------:R-:W3:Y:S01]  /*41b0*/  SHFL.IDX PT, R83, R75, R198, 0x1f ;  /* 0x00001fc64b537589 */ /* 0x000ee200000e0000 */
[----:B------:R-:W5:Y:S03]  /*41c0*/  MUFU.EX2 R39, R216 ;  /* 0x000000d800277308 */ /* 0x000f660000000800 */
[----:B------:R-:W3:Y:S01]  /*41d0*/  SHFL.IDX PT, R200, R75, R200, 0x1f ;  /* 0x00001fc84bc87589 */ /* 0x000ee200000e0000 */
[----:B------:R-:W-:Y:S01]  /*41e0*/  FMUL.FTZ R43, R43, R46 ;  /* 0x0000002e2b2b7220 */ /* 0x000fe20000410000 */
[----:B------:R-:W-:-:S03]  /*41f0*/  FFMA.FTZ R46, -R91, R91, 1 ;  /* 0x3f8000005b2e7423 */ /* 0x000fc6000001015b */
[----:B------:R-:W5:Y:S01]  /*4200*/  MUFU.EX2 R72, R211 ;  /* 0x000000d300487308 */ /* 0x000f620000000800 */
[----:B------:R-:W-:Y:S01]  /*4210*/  FMUL.FTZ R77, R218, R77 ;  /* 0x0000004dda4d7220 */ /* 0x000fe20000410000 */
[----:B------:R-:W-:Y:S01]  /*4220*/  FFMA.FTZ R78, -R78, R78, 1 ;  /* 0x3f8000004e4e7423 */ /* 0x000fe2000001014e */
[----:B------:R-:W-:-:S05]  /*4230*/  FMUL.FTZ R37, R92, R37 ;  /* 0x000000255c257220 */ /* 0x000fca0000410000 */
[----:B------:R-:W5:Y:S01]  /*4240*/  MUFU.EX2 R210, R210 ;  /* 0x000000d200d27308 */ /* 0x000f620000000800 */
[----:B------:R-:W-:Y:S01]  /*4250*/  FFMA.FTZ R50, -R185, R185, 1 ;  /* 0x3f800000b9327423 */ /* 0x000fe200000101b9 */
[----:B------:R-:W-:Y:S01]  /*4260*/  FMUL.FTZ R45, R100, R45 ;  /* 0x0000002d642d7220 */ /* 0x000fe20000410000 */
[----:B------:R-:W-:Y:S01]  /*4270*/  FMUL.FTZ R46, R46, R77 ;  /* 0x0000004d2e2e7220 */ /* 0x000fe20000410000 */
[----:B------:R-:W-:Y:S01]  /*4280*/  FFMA.FTZ R187, -R187, R187, 1 ;  /* 0x3f800000bbbb7423 */ /* 0x000fe200000101bb */
[----:B------:R-:W-:Y:S01]  /*4290*/  FMUL.FTZ R54, R213, R54 ;  /* 0x00000036d5367220 */ /* 0x000fe20000410000 */
[--C-:B--2---:R-:W-:Y:S02]  /*42a0*/  FADD.FTZ R56, R56, -R73.reuse ;  /* 0x8000004938387221 */ /* 0x104fe40000010000 */
[----:B------:R-:W2:Y:S01]  /*42b0*/  MUFU.EX2 R220, R220 ;  /* 0x000000dc00dc7308 */ /* 0x000ea20000000800 */
[----:B------:R-:W-:Y:S01]  /*42c0*/  FADD.FTZ R77, R58, -R73 ;  /* 0x800000493a4d7221 */ /* 0x000fe20000010000 */
[----:B------:R-:W-:Y:S01]  /*42d0*/  FMUL.FTZ R37, R78, R37 ;  /* 0x000000254e257220 */ /* 0x000fe20000410000 */
[----:B------:R-:W-:-:S05]  /*42e0*/  FMUL.FTZ R50, R50, R45 ;  /* 0x0000002d32327220 */ /* 0x000fca0000410000 */
[----:B------:R-:W2:Y:S01]  /*42f0*/  MUFU.EX2 R222, R222 ;  /* 0x000000de00de7308 */ /* 0x000ea20000000800 */
[----:B----4-:R-:W-:Y:S01]  /*4300*/  FADD.FTZ R78, R61, -R118 ;  /* 0x800000763d4e7221 */ /* 0x010fe20000010000 */
[----:B------:R-:W-:Y:S01]  /*4310*/  FMUL.FTZ R45, R187, R54 ;  /* 0x00000036bb2d7220 */ /* 0x000fe20000410000 */
[----:B-1----:R-:W-:-:S05]  /*4320*/  FMUL.FTZ R61, R101, R56 ;  /* 0x00000038653d7220 */ /* 0x002fca0000410000 */
[----:B------:R-:W1:Y:S01]  /*4330*/  MUFU.EX2 R119, R119 ;  /* 0x0000007700777308 */ /* 0x000e620000000800 */
[----:B-----5:R-:W-:Y:S01]  /*4340*/  FADD.FTZ R79, R57, -R192 ;  /* 0x800000c0394f7221 */ /* 0x020fe20000010000 */
[----:B------:R-:W-:Y:S01]  /*4350*/  FFMA.FTZ R54, -R189, R189, 1 ;  /* 0x3f800000bd367423 */ /* 0x000fe200000101bd */
[----:B------:R-:W-:Y:S01]  /*4360*/  FFMA.FTZ R73, -R106, R106, 1 ;  /* 0x3f8000006a497423 */ /* 0x000fe2000001016a */
[----:B------:R-:W-:-:S04]  /*4370*/  FMUL.FTZ R56, R214, R77 ;  /* 0x0000004dd6387220 */ /* 0x000fc80000410000 */
[----:B------:R-:W4:Y:S01]  /*4380*/  MUFU.EX2 R102, R102 ;  /* 0x0000006600667308 */ /* 0x000f220000000800 */
[----:B------:R-:W-:Y:S01]  /*4390*/  FADD.FTZ R76, R51, -R76 ;  /* 0x8000004c334c7221 */ /* 0x000fe20000010000 */
[----:B------:R-:W-:Y:S01]  /*43a0*/  FADD.FTZ R192, R59, -R192 ;  /* 0x800000c03bc07221 */ /* 0x000fe20000010000 */
[----:B------:R-:W-:Y:S01]  /*43b0*/  FADD.FTZ R81, R63, -R118 ;  /* 0x800000763f517221 */ /* 0x000fe20000010000 */
[----:B------:R-:W-:-:S04]  /*43c0*/  FADD.FTZ R55, R55, -R74 ;  /* 0x8000004a37377221 */ /* 0x000fc80000010000 */
[----:B------:R-:W-:Y:S01]  /*43d0*/  MUFU.EX2 R228, R228 ;  /* 0x000000e400e47308 */ /* 0x000fe20000000800 */
[----:B------:R-:W-:Y:S01]  /*43e0*/  FADD.FTZ R53, R53, -R74 ;  /* 0x8000004a35357221 */ /* 0x000fe20000010000 */
[----:B------:R-:W-:-:S06]  /*43f0*/  FMUL.FTZ R54, R54, R61 ;  /* 0x0000003d36367220 */ /* 0x000fcc0000410000 */
[----:B------:R-:W-:Y:S01]  /*4400*/  MUFU.EX2 R225, R225 ;  /* 0x000000e100e17308 */ /* 0x000fe20000000800 */
[----:B------:R-:W-:-:S07]  /*4410*/  FMUL.FTZ R73, R73, R56 ;  /* 0x0000003849497220 */ /* 0x000fce0000410000 */
[----:B------:R-:W5:Y:S01]  /*4420*/  MUFU.EX2 R215, R215 ;  /* 0x000000d700d77308 */ /* 0x000f620000000800 */
[----:B------:R-:W-:Y:S01]  /*4430*/  FFMA.FTZ R51, -R184, R184, 1 ;  /* 0x3f800000b8337423 */ /* 0x000fe200000101b8 */
[----:B------:R-:W-:-:S06]  /*4440*/  FMUL.FTZ R76, R217, R76 ;  /* 0x0000004cd94c7220 */ /* 0x000fcc0000410000 */
[----:B------:R-:W5:Y:S01]  /*4450*/  MUFU.EX2 R212, R212 ;  /* 0x000000d400d47308 */ /* 0x000f620000000800 */
[----:B------:R-:W-:Y:S01]  /*4460*/  FFMA.FTZ R74, -R107, R107, 1 ;  /* 0x3f8000006b4a7423 */ /* 0x000fe2000001016b */
[----:B------:R-:W-:-:S06]  /*4470*/  FMUL.FTZ R61, R39, R192 ;  /* 0x000000c0273d7220 */ /* 0x000fcc0000410000 */
[----:B------:R-:W5:Y:S01]  /*4480*/  MUFU.EX2 R223, R223 ;  /* 0x000000df00df7308 */ /* 0x000f620000000800 */
[----:B------:R-:W-:Y:S01]  /*4490*/  FFMA.FTZ R111, -R111, R111, 1 ;  /* 0x3f8000006f6f7423 */ /* 0x000fe2000001016f */
[----:B------:R-:W-:-:S06]  /*44a0*/  FMUL.FTZ R56, R72, R81 ;  /* 0x0000005148387220 */ /* 0x000fcc0000410000 */
[----:B------:R-:W5:Y:S01]  /*44b0*/  MUFU.EX2 R227, R227 ;  /* 0x000000e300e37308 */ /* 0x000f620000000800 */
[----:B------:R-:W-:-:S07]  /*44c0*/  FFMA.FTZ R52, -R188, R188, 1 ;  /* 0x3f800000bc347423 */ /* 0x000fce00000101bc */
[----:B------:R-:W5:Y:S01]  /*44d0*/  MUFU.EX2 R226, R226 ;  /* 0x000000e200e27308 */ /* 0x000f620000000800 */
[----:B------:R-:W-:Y:S01]  /*44e0*/  FMUL.FTZ R55, R210, R55 ;  /* 0x00000037d2377220 */ /* 0x000fe20000410000 */
[----:B------:R-:W-:Y:S01]  /*44f0*/  FADD.FTZ R60, R60, -R117 ;  /* 0x800000753c3c7221 */ /* 0x000fe20000010000 */
[----:B------:R-:W-:Y:S01]  /*4500*/  FADD.FTZ R57, R64, -R199 ;  /* 0x800000c740397221 */ /* 0x000fe20000010000 */
[----:B------:R-:W-:Y:S01]  /*4510*/  FADD.FTZ R65, R65, -R28 ;  /* 0x8000001c41417221 */ /* 0x000fe20000010000 */
[----:B------:R-:W-:Y:S01]  /*4520*/  FADD.FTZ R25, R25, -R234 ;  /* 0x800000ea19197221 */ /* 0x000fe20000010000 */
[----:B------:R-:W-:Y:S01]  /*4530*/  FMUL.FTZ R51, R51, R76 ;  /* 0x0000004c33337220 */ /* 0x000fe20000410000 */
[----:B------:R-:W-:Y:S01]  /*4540*/  FMUL.FTZ R74, R74, R61 ;  /* 0x0000003d4a4a7220 */ /* 0x000fe20000410000 */
[----:B------:R-:W-:Y:S01]  /*4550*/  FMUL.FTZ R111, R111, R56 ;  /* 0x000000386f6f7220 */ /* 0x000fe20000410000 */
[----:B------:R-:W-:Y:S01]  /*4560*/  FMUL.FTZ R52, R52, R55 ;  /* 0x0000003734347220 */ /* 0x000fe20000410000 */
[----:B------:R-:W-:Y:S01]  /*4570*/  FADD.FTZ R64, R67, -R28 ;  /* 0x8000001c43407221 */ /* 0x000fe20000010000 */
[----:B------:R-:W-:Y:S01]  /*4580*/  FFMA.FTZ R76, -R108, R108, 1 ;  /* 0x3f8000006c4c7423 */ /* 0x000fe2000001016c */
[----:B------:R-:W-:Y:S01]  /*4590*/  FMUL.FTZ R61, R103, R60 ;  /* 0x0000003c673d7220 */ /* 0x000fe20000410000 */
[----:B------:R-:W-:Y:S01]  /*45a0*/  FFMA.FTZ R112, -R112, R112, 1 ;  /* 0x3f80000070707423 */ /* 0x000fe20000010170 */
[----:B------:R-:W-:Y:S01]  /*45b0*/  FFMA.FTZ R191, -R191, R191, 1 ;  /* 0x3f800000bfbf7423 */ /* 0x000fe200000101bf */
[----:B--2---:R-:W-:Y:S01]  /*45c0*/  FMUL.FTZ R57, R220, R57 ;  /* 0x00000039dc397220 */ /* 0x004fe20000410000 */
[----:B------:R-:W-:Y:S01]  /*45d0*/  FMUL.FTZ R56, R222, R65 ;  /* 0x00000041de387220 */ /* 0x000fe20000410000 */
[----:B-1----:R-:W-:Y:S01]  /*45e0*/  FMUL.FTZ R224, R119, R25 ;  /* 0x0000001977e07220 */ /* 0x002fe20000410000 */
[----:B------:R-:W-:Y:S01]  /*45f0*/  FADD.FTZ R62, R62, -R117 ;  /* 0x800000753e3e7221 */ /* 0x000fe20000010000 */
[----:B---3--:R-:W-:Y:S01]  /*4600*/  FADD.FTZ R55, R68, -R83 ;  /* 0x8000005344377221 */ /* 0x008fe20000010000 */
        /* <DEDUP_REMOVED lines=9> */
[----:B----4-:R-:W-:Y:S01]  /*46a0*/  FMUL.FTZ R58, R102, R79 ;  /* 0x0000004f663a7220 */ /* 0x010fe20000410000 */
[----:B------:R-:W-:Y:S01]  /*46b0*/  FMUL.FTZ R76, R76, R61 ;  /* 0x0000003d4c4c7220 */ /* 0x000fe20000410000 */
[----:B------:R-:W-:Y:S01]  /*46c0*/  FMUL.FTZ R112, R112, R57 ;  /* 0x0000003970707220 */ /* 0x000fe20000410000 */
[----:B------:R-:W-:Y:S01]  /*46d0*/  FMUL.FTZ R191, R191, R56 ;  /* 0x00000038bfbf7220 */ /* 0x000fe20000410000 */
[----:B------:R-:W-:Y:S01]  /*46e0*/  FMUL.FTZ R25, R219, R224 ;  /* 0x000000e0db197220 */ /* 0x000fe20000410000 */
[----:B------:R-:W-:Y:S01]  /*46f0*/  FFMA.FTZ R109, -R109, R109, 1 ;  /* 0x3f8000006d6d7423 */ /* 0x000fe2000001016d */
[----:B------:R-:W-:Y:S01]  /*4700*/  FFMA.FTZ R110, -R110, R110, 1 ;  /* 0x3f8000006e6e7423 */ /* 0x000fe2000001016e */
[----:B-----5:R-:W-:Y:S01]  /*4710*/  FMUL.FTZ R63, R215, R62 ;  /* 0x0000003ed73f7220 */ /* 0x020fe20000410000 */
        /* <DEDUP_REMOVED lines=114> */
[----:B------:R-:W-:-:S04]  /*4e40*/  VIADD R12, R16, 0x1a800 ;  /* 0x0001a800100c7836 */ /* 0x000fc80000000000 */
        /* <DEDUP_REMOVED lines=168> */
.L_x_3023:
[----:B------:R-:W-:Y:S01]  /*58d0*/  IMAD R9, R0, 0x300, R9 ;  /* 0x0000030000097824 */ /* 0x000fe200078e0209 */
        /* <DEDUP_REMOVED lines=55> */
.L_x_3024:
[----:B------:R-:W-:Y:S01]  /*5c50*/  UIADD3 UR45, UR45, 0x1, URZ ;  /* 0x000000012d2d7890 */ /* 0x000fe2000fffe03f */
[----:B------:R-:W-:Y:S01]  /*5c60*/  VIADD R8, R8, 0x26820 ;  /* 0x0002682008087836 */ /* 0x000fe20000000000 */
[----:B------:R-:W-:-:S04]  /*5c70*/  IADD3 R0, R0, 0x1, RZ ;  /* 0x0000000100007810 */ /* 0x000fc80007ffe0ff */
[----:B------:R-:W-:Y:S02]  /*5c80*/  ISETP.LE.AND P1, PT, R10, UR45, PT ;  /* 0x0000002d0a007c0c */ /* 0x000fe4000bf23270 */
[C---:B------:R-:W-:Y:S02]  /*5c90*/  ISETP.NE.AND P0, PT, R0.reuse, 0x2, PT ;  /* 0x000000020000780c */ /* 0x040fe40003f05270 */
[----:B------:R-:W-:Y:S02]  /*5ca0*/  PRMT R8, RZ, 0x654, R8 ;  /* 0x00000654ff087816 */ /* 0x000fe40000000008 */
[----:B-1----:R-:W-:Y:S02]  /*5cb0*/  SEL R9, RZ, 0x1, P0 ;  /* 0x00000001ff097807 */ /* 0x002fe40000000000 */
[----:B------:R2:W-:Y:S01]  /*5cc0*/  SYNCS.ARRIVE.TRANS64.RED.A1T0 RZ, [R8+URZ], RZ ;  /* 0x000000ff08ff79a7 */ /* 0x0005e2000810043f */
[----:B------:R-:W-:Y:S02]  /*5cd0*/  SEL R0, R0, RZ, P0 ;  /* 0x000000ff00007207 */ /* 0x000fe40000000000 */
[----:B------:R-:W-:-:S02]  /*5ce0*/  LOP3.LUT R4, R4, R9, RZ, 0x3c, !PT ;  /* 0x0000000904047212 */ /* 0x000fc400078e3cff */
[----:B------:R-:W-:Y:S05]  /*5cf0*/  @!P1 BRA `(.L_x_3025) ;  /* 0xffffffc000789947 */ /* 0x000fea000383ffff */
.L_x_3014:
[----:B------:R-:W-:-:S06]  /*5d00*/  UISETP.GE.AND UP0, UPT, UR45, UR44, UPT ;  /* 0x0000002c2d00728c */ /* 0x000fcc000bf06270 */
[----:B------:R-:W-:-:S13]  /*5d10*/  PLOP3.LUT P0, PT, PT, PT, UP0, 0x80, 0x0 ;  /* 0x000000000000781c */ /* 0x000fda0003f0f008 */
[----:B------:R-:W-:Y:S05]  /*5d20*/  @P0 BRA `(.L_x_3026) ;  /* 0x0000004000580947 */ /* 0x000fea0003800000 */
[----:B------:R-:W3:Y:S04]  /*5d30*/  LDL.LU R14, [R1+0x14] ;  /* 0x00001400010e7983 */ /* 0x000ee80000300800 */
[----:B------:R-:W4:Y:S01]  /*5d40*/  LDL.LU R12, [R1+0x8] ;  /* 0x00000800010c7983 */ /* 0x000f220000300800 */
[----:B------:R-:W-:Y:S01]  /*5d50*/  UIMAD UR4, UR37, -0x80, UR42 ;  /* 0xffffff80250478a4 */ /* 0x000fe2000f8e022a */
[----:B------:R-:W-:Y:S01]  /*5d60*/  IMAD.MOV.U32 R185, RZ, RZ, 0x40000040 ;  /* 0x40000040ffb97424 */ /* 0x000fe200078e00ff */
[----:B------:R-:W-:Y:S01]  /*5d70*/  MOV R189, 0x40000040 ;  /* 0x4000004000bd7802 */ /* 0x000fe20000000f00 */
[----:B------:R-:W5:Y:S01]  /*5d80*/  S2R R6, SR_TID.X ;  /* 0x0000000000067919 */ /* 0x000f620000002100 */
[----:B------:R-:W-:Y:S02]  /*5d90*/  IMAD.MOV.U32 R187, RZ, RZ, 0x40000040 ;  /* 0x40000040ffbb7424 */ /* 0x000fe400078e00ff */
[----:B------:R-:W-:-:S02]  /*5da0*/  IMAD.MOV.U32 R191, RZ, RZ, 0x40000040 ;  /* 0x40000040ffbf7424 */ /* 0x000fc400078e00ff */
[----:B------:R-:W-:Y:S02]  /*5db0*/  IMAD.MOV.U32 R193, RZ, RZ, 0x40000040 ;  /* 0x40000040ffc17424 */ /* 0x000fe400078e00ff */
[----:B-----5:R-:W-:-:S05]  /*5dc0*/  VIADD R6, R6, 0xffffff80 ;  /* 0xffffff8006067836 */ /* 0x020fca0000000000 */
[----:B------:R-:W-:-:S04]  /*5dd0*/  SHF.R.S32.HI R7, RZ, 0x1f, R6 ;  /* 0x0000001fff077819 */ /* 0x000fc80000011406 */
[CC--:B------:R-:W-:Y:S02]  /*5de0*/  LEA.HI R9, R7.reuse, R6.reuse, RZ, 0x5 ;  /* 0x0000000607097211 */ /* 0x0c0fe400078f28ff */
[-C--:B--2---:R-:W-:Y:S02]  /*5df0*/  LEA.HI R8, R7, R6.reuse, RZ, 0x7 ;  /* 0x0000000607087211 */ /* 0x084fe400078f38ff */
[----:B------:R-:W-:Y:S02]  /*5e00*/  LOP3.LUT R9, R9, 0xffffffe0, RZ, 0xc0, !PT ;  /* 0xffffffe009097812 */ /* 0x000fe400078ec0ff */
[----:B------:R-:W-:Y:S02]  /*5e10*/  LEA.HI R11, R7, R6, RZ, 0x2 ;  /* 0x00000006070b7211 */ /* 0x000fe400078f10ff */
[----:B------:R-:W-:Y:S01]  /*5e20*/  LOP3.LUT R7, R8, 0xffffff80, RZ, 0xc0, !PT ;  /* 0xffffff8008077812 */ /* 0x000fe200078ec0ff */
[----:B------:R-:W-:Y:S01]  /*5e30*/  IMAD.IADD R10, R6, 0x1, -R9 ;  /* 0x00000001060a7824 */ /* 0x000fe200078e0a09 */
[----:B-1----:R-:W-:-:S02]  /*5e40*/  LOP3.LUT R13, R11, 0xfffffffc, RZ, 0xc0, !PT ;  /* 0xfffffffc0b0d7812 */ /* 0x002fc400078ec0ff */
[----:B------:R-:W-:Y:S01]  /*5e50*/  SHF.R.S32.HI R8, RZ, 0x7, R8 ;  /* 0x00000007ff087819 */ /* 0x000fe20000011408 */
[C---:B------:R-:W-:Y:S01]  /*5e60*/  IMAD.IADD R9, R6.reuse, 0x1, -R7 ;  /* 0x0000000106097824 */ /* 0x040fe200078e0a07 */
[----:B------:R-:W-:Y:S02]  /*5e70*/  SHF.R.S32.HI R11, RZ, 0x1f, R10 ;  /* 0x0000001fff0b7819 */ /* 0x000fe4000001140a */
[----:B------:R-:W-:Y:S02]  /*5e80*/  IADD3 R7, R6, -R13, RZ ;  /* 0x8000000d06077210 */ /* 0x000fe40007ffe0ff */
[CC--:B------:R-:W-:Y:S02]  /*5e90*/  LEA.HI R6, R11.reuse, R10.reuse, RZ, 0x3 ;  /* 0x0000000a0b067211 */ /* 0x0c0fe400078f18ff */
[----:B------:R-:W-:Y:S02]  /*5ea0*/  LEA.HI R10, R11, R10, RZ, 0x2 ;  /* 0x0000000a0b0a7211 */ /* 0x000fe400078f10ff */
[----:B------:R-:W-:-:S02]  /*5eb0*/  SHF.R.S32.HI R6, RZ, 0x3, R6 ;  /* 0x00000003ff067819 */ /* 0x000fc40000011406 */
[----:B---3--:R-:W-:Y:S01]  /*5ec0*/  LEA.HI R9, R14, R9, RZ, 0x5 ;  /* 0x000000090e097211 */ /* 0x008fe200078f28ff */
[----:B------:R-:W-:-:S03]  /*5ed0*/  IMAD.U32 R14, RZ, RZ, UR4 ;  /* 0x00000004ff0e7e24 */ /* 0x000fc6000f8e00ff */
[----:B------:R-:W-:Y:S02]  /*5ee0*/  SHF.R.S32.HI R13, RZ, 0x5, R9 ;  /* 0x00000005ff0d7819 */ /* 0x000fe40000011409 */
[----:B------:R-:W-:Y:S02]  /*5ef0*/  SHF.R.S32.HI R9, RZ, 0x2, R10 ;  /* 0x00000002ff097819 */ /* 0x000fe4000001140a */
[----:B----4-:R-:W-:Y:S01]  /*5f00*/  SHF.R.S32.HI R11, RZ, 0x2, R12 ;  /* 0x00000002ff0b7819 */ /* 0x010fe2000001140c */
[----:B------:R-:W-:Y:S01]  /*5f10*/  IMAD R17, R13, -0x10, R14 ;  /* 0xfffffff00d117824 */ /* 0x000fe200078e020e */
[----:B------:R-:W-:Y:S01]  /*5f20*/  SHF.R.S32.HI R12, RZ, 0x1f, R12 ;  /* 0x0000001fff0c7819 */ /* 0x000fe2000001140c */
[C---:B------:R-:W-:Y:S01]  /*5f30*/  VIADD R13, R9.reuse, 0x8 ;  /* 0x00000008090d7836 */ /* 0x040fe20000000000 */
[----:B------:R-:W-:Y:S01]  /*5f40*/  LEA.HI R14, R8, R8, RZ, 0x1 ;  /* 0x00000008080e7211 */ /* 0x000fe200078f08ff */
[----:B------:R-:W-:Y:S01]  /*5f50*/  VIADD R19, R9, 0x10 ;  /* 0x0000001009137836 */ /* 0x000fe20000000000 */
[----:B------:R-:W-:-:S02]  /*5f60*/  LEA.HI R12, R12, R11, RZ, 0x3 ;  /* 0x0000000b0c0c7211 */ /* 0x000fc400078f18ff */
[----:B------:R-:W-:Y:S02]  /*5f70*/  LOP3.LUT R15, R14, 0xfffffffe, RZ, 0xc0, !PT ;  /* 0xfffffffe0e0f7812 */ /* 0x000fe400078ec0ff */
[----:B------:R-:W-:Y:S02]  /*5f80*/  LEA.HI R14, R13, R13, RZ, 0x1 ;  /* 0x0000000d0d0e7211 */ /* 0x000fe400078f08ff */
[----:B------:R-:W-:Y:S02]  /*5f90*/  LOP3.LUT R12, R12, 0xfffffff8, RZ, 0xc0, !PT ;  /* 0xfffffff80c0c7812 */ /* 0x000fe400078ec0ff */
[----:B------:R-:W-:Y:S02]  /*5fa0*/  IADD3 R8, R8, -R15, RZ ;  /* 0x8000000f08087210 */ /* 0x000fe40007ffe0ff */
[----:B------:R-:W-:Y:S02]  /*5fb0*/  SHF.R.S32.HI R15, RZ, 0x1, R14 ;  /* 0x00000001ff0f7819 */ /* 0x000fe4000001140e */
[----:B------:R-:W-:Y:S01]  /*5fc0*/  IADD3 R23, R17, R12, -R11 ;  /* 0x0000000c11177210 */ /* 0x000fe20007ffe80b */
[----:B------:R-:W-:Y:S01]  /*5fd0*/  IMAD.HI R11, R6, 0x2aaaaaab, RZ ;  /* 0x2aaaaaab060b7827 */ /* 0x000fe200078e02ff */
[----:B------:R-:W-:-:S02]  /*5fe0*/  LEA.HI R10, R10, R9, RZ, 0x1 ;  /* 0x000000090a0a7211 */ /* 0x000fc400078f08ff */
[----:B------:R-:W-:Y:S01]  /*5ff0*/  LEA.HI R20, R19, R19, RZ, 0x1 ;  /* 0x0000001313147211 */ /* 0x000fe200078f08ff */
[----:B------:R-:W-:Y:S01]  /*6000*/  IMAD.HI R17, R15, 0x2aaaaaab, RZ ;  /* 0x2aaaaaab0f117827 */ /* 0x000fe200078e02ff */
[----:B------:R-:W-:Y:S02]  /*6010*/  SHF.R.U32.HI R12, RZ, 0x1, R11 ;  /* 0x00000001ff0c7819 */ /* 0x000fe4000001160b */
[----:B------:R-:W-:Y:S01]  /*6020*/  LOP3.LUT R10, R10, 0xfffffffe, RZ, 0xc0, !PT ;  /* 0xfffffffe0a0a7812 */ /* 0x000fe200078ec0ff */
[----:B------:R-:W-:Y:S01]  /*6030*/  IMAD R8, R8, -0x40, R23 ;  /* 0xffffffc008087824 */ /* 0x000fe200078e0217 */
[----:B------:R-:W-:Y:S02]  /*6040*/  SHF.R.U32.HI R18, RZ, 0x1, R17 ;  /* 0x00000001ff127819 */ /* 0x000fe40000011611 */
[----:B------:R-:W-:Y:S01]  /*6050*/  LEA.HI R11, R11, R12, RZ, 0x1 ;  /* 0x0000000c0b0b7211 */ /* 0x000fe200078f08ff */
[----:B------:R-:W-:Y:S01]  /*6060*/  IMAD.IADD R10, R9, 0x1, -R10 ;  /* 0x00000001090a7824 */ /* 0x000fe200078e0a0a */
[----:B------:R-:W-:-:S02]  /*6070*/  LEA.HI R18, R17, R18, RZ, 0x1 ;  /* 0x0000001211127211 */ /* 0x000fc400078f08ff */
[----:B------:R-:W-:Y:S01]  /*6080*/  LOP3.LUT R14, R14, 0xfffffffe, RZ, 0xc0, !PT ;  /* 0xfffffffe0e0e7812 */ /* 0x000fe200078ec0ff */
[----:B------:R-:W-:Y:S01]  /*6090*/  IMAD R11, R11, -0xc, R6 ;  /* 0xfffffff40b0b7824 */ /* 0x000fe200078e0206 */
[----:B------:R-:W-:Y:S01]  /*60a0*/  SHF.R.S32.HI R21, RZ, 0x1, R20 ;  /* 0x00000001ff157819 */ /* 0x000fe20000011414 */
[----:B------:R-:W-:Y:S01]  /*60b0*/  IMAD R15, R18, -0xc, R15 ;  /* 0xfffffff4120f7824 */ /* 0x000fe200078e020f */
[----:B------:R-:W-:Y:S01]  /*60c0*/  LOP3.LUT R20, R20, 0xfffffffe, RZ, 0xc0, !PT ;  /* 0xfffffffe14147812 */ /* 0x000fe200078ec0ff */
[----:B------:R-:W-:Y:S01]  /*60d0*/  IMAD.IADD R14, R13, 0x1, -R14 ;  /* 0x000000010d0e7824 */ /* 0x000fe200078e0a0e */
[----:B------:R-:W-:Y:S01]  /*60e0*/  LEA R10, R11, R10, 0x3 ;  /* 0x0000000a0b0a7211 */ /* 0x000fe200078e18ff */
[----:B------:R-:W-:-:S04]  /*60f0*/  IMAD.HI R22, R21, 0x2aaaaaab, RZ ;  /* 0x2aaaaaab15167827 */ /* 0x000fc800078e02ff */
[----:B------:R-:W-:Y:S01]  /*6100*/  IMAD R9, R15, 0x8, R14 ;  /* 0x000000080f097824 */ /* 0x000fe200078e020e */
[----:B------:R-:W-:Y:S01]  /*6110*/  SHF.R.U32.HI R23, RZ, 0x1, R22 ;  /* 0x00000001ff177819 */ /* 0x000fe20000011616 */
[C-C-:B------:R-:W-:Y:S01]  /*6120*/  IMAD R6, R5.reuse, 0x800, R16.reuse ;  /* 0x0000080005067824 */ /* 0x140fe200078e0210 */
[----:B------:R-:W-:Y:S01]  /*6130*/  STL [R1+0x20], R10 ;  /* 0x0000200a01007387 */ /* 0x000fe20000100800 */
[----:B------:R-:W-:Y:S01]  /*6140*/  IMAD R5, R5, 0x2000, R16 ;  /* 0x0000200005057824 */ /* 0x000fe200078e0210 */
[----:B------:R-:W-:Y:S01]  /*6150*/  LEA.HI R22, R22, R23, RZ, 0x1 ;  /* 0x0000001716167211 */ /* 0x000fe200078f08ff */
[----:B------:R-:W-:Y:S01]  /*6160*/  VIADD R6, R6, 0x1a800 ;  /* 0x0001a80006067836 */ /* 0x000fe20000000000 */
[----:B------:R1:W-:Y:S01]  /*6170*/  STL [R1+0x1c], R9 ;  /* 0x00001c0901007387 */ /* 0x0003e20000100800 */
[----:B------:R-:W-:Y:S01]  /*6180*/  IMAD.IADD R20, R19, 0x1, -R20 ;  /* 0x0000000113147824 */ /* 0x000fe200078e0a14 */
[----:B------:R-:W-:Y:S01]  /*6190*/  MOV R23, 0x40000040 ;  /* 0x4000004000177802 */ /* 0x000fe20000000f00 */
[----:B------:R-:W-:Y:S01]  /*61a0*/  IMAD R21, R22, -0xc, R21 ;  /* 0xfffffff416157824 */ /* 0x000fe200078e0215 */
[----:B------:R-:W-:-:S04]  /*61b0*/  SHF.R.U32.HI R6, RZ, 0x4, R6 ;  /* 0x00000004ff067819 */ /* 0x000fc80000011606 */
[----:B------:R-:W-:Y:S01]  /*61c0*/  LOP3.LUT R6, R6, 0x3fff, RZ, 0xc0, !PT ;  /* 0x00003fff06067812 */ /* 0x000fe200078ec0ff */
[----:B-1----:R-:W-:Y:S01]  /*61d0*/  VIADD R9, R5, 0x4000 ;  /* 0x0000400005097836 */ /* 0x002fe20000000000 */
[----:B------:R-:W-:Y:S02]  /*61e0*/  SHF.R.U32.HI R5, RZ, 0x4, R5 ;  /* 0x00000004ff057819 */ /* 0x000fe40000011605 */
[----:B------:R-:W-:Y:S02]  /*61f0*/  LEA R10, R21, R20, 0x3 ;  /* 0x00000014150a7211 */ /* 0x000fe400078e18ff */
[----:B------:R-:W-:Y:S02]  /*6200*/  SHF.R.U32.HI R9, RZ, 0x4, R9 ;  /* 0x00000004ff097819 */ /* 0x000fe40000011609 */
[----:B------:R-:W-:Y:S01]  /*6210*/  LOP3.LUT R5, R5, 0x3fff, RZ, 0xc0, !PT ;  /* 0x00003fff05057812 */ /* 0x000fe200078ec0ff */
[----:B------:R-:W-:Y:S01]  /*6220*/  STL [R1+0x14], R10 ;  /* 0x0000140a01007387 */ /* 0x000fe20000100800 */
[----:B------:R-:W-:-:S02]  /*6230*/  LOP3.LUT R9, R9, 0x3fff, RZ, 0xc0, !PT ;  /* 0x00003fff09097812 */ /* 0x000fc400078ec0ff */
[----:B------:R-:W-:Y:S02]  /*6240*/  LOP3.LUT R11, R5, 0x10000, RZ, 0xfc, !PT ;  /* 0x00010000050b7812 */ /* 0x000fe400078efcff */
[----:B------:R-:W-:Y:S02]  /*6250*/  LOP3.LUT R6, R6, 0x10000, RZ, 0xfc, !PT ;  /* 0x0001000006067812 */ /* 0x000fe400078efcff */
[----:B------:R-:W-:Y:S01]  /*6260*/  LOP3.LUT R5, R9, 0x10000, RZ, 0xfc, !PT ;  /* 0x0001000009057812 */ /* 0x000fe200078efcff */
[----:B------:R-:W-:Y:S01]  /*6270*/  STL [R1+0xc], R11 ;  /* 0x00000c0b01007387 */ /* 0x000fe20000100800 */
[----:B------:R-:W-:Y:S01]  /*6280*/  IADD3 R9, R7, 0x8, RZ ;  /* 0x0000000807097810 */ /* 0x000fe20007ffe0ff */
[----:B------:R-:W-:Y:S01]  /*6290*/  VIADD R22, R11, 0x2 ;  /* 0x000000020b167836 */ /* 0x000fe20000000000 */
[C---:B------:R-:W-:Y:S01]  /*62a0*/  IADD3 R190, R5.reuse, 0x4, RZ ;  /* 0x0000000405be7810 */ /* 0x040fe20007ffe0ff */
[----:B------:R1:W-:Y:S01]  /*62b0*/  STL [R1+0x18], R6 ;  /* 0x0000180601007387 */ /* 0x0003e20000100800 */
[----:B------:R-:W-:Y:S01]  /*62c0*/  VIADD R188, R5, 0x2 ;  /* 0x0000000205bc7836 */ /* 0x000fe20000000000 */
[----:B------:R-:W-:Y:S01]  /*62d0*/  IADD3 R184, R11, 0x4, RZ ;  /* 0x000000040bb87810 */ /* 0x000fe20007ffe0ff */
[----:B------:R-:W-:Y:S01]  /*62e0*/  VIADD R192, R5, 0x6 ;  /* 0x0000000605c07836 */ /* 0x000fe20000000000 */
[----:B------:R2:W-:Y:S01]  /*62f0*/  STL [R1+0x8], R5 ;  /* 0x0000080501007387 */ /* 0x0005e20000100800 */
[----:B------:R-:W-:Y:S01]  /*6300*/  VIADD R186, R11, 0x6 ;  /* 0x000000060bba7836 */ /* 0x000fe20000000000 */
[C---:B------:R-:W-:Y:S01]  /*6310*/  IADD3 R9, R7.reuse, 0x14, RZ ;  /* 0x0000001407097810 */ /* 0x040fe20007ffe0ff */
[----:B-1----:R-:W-:-:S02]  /*6320*/  VIADD R6, R7, 0xc ;  /* 0x0000000c07067836 */ /* 0x002fc40000000000 */
[C---:B------:R-:W-:Y:S02]  /*6330*/  VIADD R6, R7.reuse, 0x18 ;  /* 0x0000001807067836 */ /* 0x040fe40000000000 */
[C---:B--2---:R-:W-:Y:S02]  /*6340*/  VIADD R5, R7.reuse, 0x4 ;  /* 0x0000000407057836 */ /* 0x044fe40000000000 */
[C---:B------:R-:W-:Y:S02]  /*6350*/  VIADD R5, R7.reuse, 0x10 ;  /* 0x0000001007057836 */ /* 0x040fe40000000000 */
[----:B------:R-:W-:-:S07]  /*6360*/  VIADD R5, R7, 0x1c ;  /* 0x0000001c07057836 */ /* 0x000fce0000000000 */
.L_x_3037:
[----:B------:R-:W-:-:S04]  /*6370*/  MOV R5, UR36 ;  /* 0x0000002400057c02 */ /* 0x000fc80008000f00 */
[----:B------:R-:W-:-:S04]  /*6380*/  LOP3.LUT R5, R5, 0x1, RZ, 0xfc, !PT ;  /* 0x0000000105057812 */ /* 0x000fc800078efcff */
[----:B------:R-:W-:-:S13]  /*6390*/  ISETP.NE.AND P0, PT, R5, 0x3, PT ;  /* 0x000000030500780c */ /* 0x000fda0003f05270 */
[----:B--2---:R-:W-:Y:S05]  /*63a0*/  @!P0 BRA `(.L_x_3027) ;  /* 0x0000000000048947 */ /* 0x004fea0003800000 */
[----:B------:R-:W-:Y:S01]  /*63b0*/  BPT.TRAP 0x1 ;  /* 0x000000040000795c */ /* 0x000fe20000300000 */
.L_x_3027:
[----:B------:R-:W-:Y:S01]  /*63c0*/  IMAD R5, R0, 0x8, R16 ;  /* 0x0000000800057824 */ /* 0x000fe200078e0210 */
[----:B------:R-:W-:-:S04]  /*63d0*/  SHF.L.U32 R18, R4, 0x1f, RZ ;  /* 0x0000001f04127819 */ /* 0x000fc800000006ff */
[----:B------:R1:W2:Y:S01]  /*63e0*/  SYNCS.PHASECHK.TRANS64.TRYWAIT P1, [R5+URZ+0x26810], R18 ;  /* 0x02681012050075a7 */ /* 0x0002a2000802017f */
[----:B------:R-:W-:Y:S05]  /*63f0*/  @!P0 BRA `(.L_x_3028) ;  /* 0x0000000000048947 */ /* 0x000fea0003800000 */
[----:B------:R-:W-:Y:S01]  /*6400*/  BPT.TRAP 0x1 ;  /* 0x000000040000795c */ /* 0x000fe20000300000 */
.L_x_3028:
[----:B------:R-:W-:-:S05]  /*6410*/  VIADD R6, R16, 0xe000 ;  /* 0x0000e00010067836 */ /* 0x000fca0000000000 */
[----:B------:R-:W-:-:S04]  /*6420*/  SHF.R.U32.HI R6, RZ, 0x4, R6 ;  /* 0x00000004ff067819 */ /* 0x000fc80000011606 */
[----:B------:R-:W-:-:S04]  /*6430*/  LOP3.LUT R6, R6, 0x3fff, RZ, 0xc0, !PT ;  /* 0x00003fff06067812 */ /* 0x000fc800078ec0ff */
[----:B------:R-:W-:Y:S01]  /*6440*/  LOP3.LUT R9, R6, 0x10000, RZ, 0xfc, !PT ;  /* 0x0001000006097812 */ /* 0x000fe200078efcff */
[----:B--2---:R-:W-:Y:S06]  /*6450*/  @P1 BRA `(.L_x_3029) ;  /* 0x0000000000081947 */ /* 0x004fec0003800000 */
[----:B------:R-:W2:Y:S02]  /*6460*/  SYNCS.PHASECHK.TRANS64.TRYWAIT P1, [R5+URZ+0x26810], R18 ;  /* 0x02681012050075a7 */ /* 0x000ea4000802017f */
[----:B--2---:R-:W-:Y:S05]  /*6470*/  @!P1 BRA `(.L_x_3030) ;  /* 0x0000009800089947 */ /* 0x004fea0003800000 */
.L_x_3029:
        /* <DEDUP_REMOVED lines=21> */
[----:B--2---:R-:W-:Y:S01]  /*65d0*/  IMAD R14, R0, 0x80, R11 ;  /* 0x00000080000e7824 */ /* 0x004fe200078e020b */
[----:B------:R-:W-:Y:S01]  /*65e0*/  IADD3 R10, R16, 0x1a000, RZ ;  /* 0x0001a000100a7810 */ /* 0x000fe20007ffe0ff */
        /* <DEDUP_REMOVED lines=31> */
.L_x_3031:
[----:B------:R1:W1:Y:S01]  /*67e0*/  SYNCS.PHASECHK.TRANS64.TRYWAIT P1, [R5+URZ+0x26830], R18 ;  /* 0x02683012050075a7 */ /* 0x000262000802017f */
[----:B------:R-:W-:Y:S05]  /*67f0*/  @!P0 BRA `(.L_x_3032) ;  /* 0x0000000000048947 */ /* 0x000fea0003800000 */
[----:B------:R-:W-:Y:S01]  /*6800*/  BPT.TRAP 0x1 ;  /* 0x000000040000795c */ /* 0x000fe20000300000 */
.L_x_3032:
        /* <DEDUP_REMOVED lines=8> */
.L_x_3033:
        /* <DEDUP_REMOVED lines=9> */
[C---:B------:R-:W-:Y:S01]  /*6920*/  IADD3 R233, R7.reuse, 0x8, RZ ;  /* 0x0000000807e97810 */ /* 0x040fe20007ffe0ff */
[C---:B------:R-:W-:Y:S01]  /*6930*/  VIADD R229, R7.reuse, 0xc ;  /* 0x0000000c07e57836 */ /* 0x040fe20000000000 */
[----:B------:R1:W-:Y:S01]  /*6940*/  STL [R1+0x28], R3 ;  /* 0x0000280301007387 */ /* 0x0003e20000100800 */
[C---:B------:R-:W-:Y:S01]  /*6950*/  VIADD R217, R7.reuse, 0x10 ;  /* 0x0000001007d97836 */ /* 0x040fe20000000000 */
[C---:B------:R-:W-:Y:S01]  /*6960*/  IADD3 R230, R7.reuse, 0x14, RZ ;  /* 0x0000001407e67810 */ /* 0x040fe20007ffe0ff */
[C---:B------:R-:W-:Y:S01]  /*6970*/  VIADD R231, R7.reuse, 0x18 ;  /* 0x0000001807e77836 */ /* 0x040fe20000000000 */
[----:B------:R1:W-:Y:S01]  /*6980*/  STL [R1+0x24], R2 ;  /* 0x0000240201007387 */ /* 0x0003e20000100800 */
[C---:B------:R-:W-:Y:S01]  /*6990*/  VIADD R219, R7.reuse, 0x1c ;  /* 0x0000001c07db7836 */ /* 0x040fe20000000000 */
[----:B------:R-:W-:Y:S01]  /*69a0*/  ISETP.GT.AND P1, PT, R8, 0x8, PT ;  /* 0x000000080800780c */ /* 0x000fe20003f24270 */
[----:B------:R-:W-:Y:S01]  /*69b0*/  IMAD R236, R0, 0x300, R11 ;  /* 0x0000030000ec7824 */ /* 0x000fe200078e020b */
[----:B------:R-:W-:Y:S01]  /*69c0*/  ISETP.GT.AND P2, PT, R8, RZ, PT ;  /* 0x000000ff0800720c */ /* 0x000fe20003f44270 */
[----:B--2---:R-:W-:Y:S01]  /*69d0*/  SHFL.IDX PT, R204, R198, R231, 0x1f ;  /* 0x00001fe7c6cc7589 */ /* 0x004fe200000e0000 */
[----:B------:R-:W-:-:S03]  /*69e0*/  VIADD R11, R7, 0x1c ;  /* 0x0000001c070b7836 */ /* 0x000fc60000000000 */
[----:B---3--:R-:W-:Y:S04]  /*69f0*/  SHFL.IDX PT, R224, R13, R233, 0x1f ;  /* 0x00001fe90de07589 */ /* 0x008fe800000e0000 */
[----:B------:R-:W-:Y:S04]  /*6a00*/  SHFL.IDX PT, R213, R13, R217, 0x1f ;  /* 0x00001fd90dd57589 */ /* 0x000fe800000e0000 */
[----:B------:R-:W-:Y:S04]  /*6a10*/  SHFL.IDX PT, R214, R13, R229, 0x1f ;  /* 0x00001fe50dd67589 */ /* 0x000fe800000e0000 */
[----:B------:R-:W-:Y:S04]  /*6a20*/  SHFL.IDX PT, R209, R13, R219, 0x1f ;  /* 0x00001fdb0dd17589 */ /* 0x000fe800000e0000 */
[----:B----4-:R-:W-:Y:S04]  /*6a30*/  SHFL.IDX PT, R206, R12, R7, 0x1f ;  /* 0x00001f070cce7589 */ /* 0x010fe800000e0000 */
[----:B------:R-:W-:Y:S04]  /*6a40*/  SHFL.IDX PT, R212, R12, R232, 0x1f ;  /* 0x00001fe80cd47589 */ /* 0x000fe800000e0000 */
        /* <DEDUP_REMOVED lines=14> */
[----:B------:R-:W2:Y:S01]  /*6b30*/  SHFL.IDX PT, R87, R198, R7, 0x1f ;  /* 0x00001f07c6577589 */ /* 0x000ea200000e0000 */
        /* <DEDUP_REMOVED lines=11> */
[----:B------:R-:W4:Y:S01]  /*6bf0*/  SHFL.IDX PT, R88, R198, R232, 0x1f ;  /* 0x00001fe8c6587589 */ /* 0x000f2200000e0000 */
[----:B------:R-:W-:Y:S01]  /*6c00*/  FMUL.FTZ R19, R80, UR5 ;  /* 0x0000000550137c20 */ /* 0x000fe20008410000 */
[----:B------:R-:W-:Y:S01]  /*6c10*/  FMUL.FTZ R20, R81, UR5 ;  /* 0x0000000551147c20 */ /* 0x000fe20008410000 */
[----:B------:R-:W-:Y:S01]  /*6c20*/  FMUL.FTZ R72, R83, UR5 ;  /* 0x0000000553487c20 */ /* 0x000fe20008410000 */
[----:B------:R-:W4:Y:S01]  /*6c30*/  SHFL.IDX PT, R93, R198, R229, 0x1f ;  /* 0x00001fe5c65d7589 */ /* 0x000f2200000e0000 */
[----:B-1----:R1:W2:Y:S01]  /*6c40*/  MUFU.TANH R3, R73 ;  /* 0x0000004900037308 */ /* 0x0022a20000002400 */
[----:B------:R-:W-:Y:S01]  /*6c50*/  FMUL.FTZ R80, R91, UR5 ;  /* 0x000000055b507c20 */ /* 0x000fe20008410000 */
[----:B------:R-:W-:Y:S01]  /*6c60*/  FMUL.FTZ R81, R92, UR5 ;  /* 0x000000055c517c20 */ /* 0x000fe20008410000 */
[----:B------:R-:W4:Y:S01]  /*6c70*/  SHFL.IDX PT, R90, R198, R233, 0x1f ;  /* 0x00001fe9c65a7589 */ /* 0x000f2200000e0000 */
[----:B------:R-:W-:Y:S01]  /*6c80*/  FMUL.FTZ R74, R85, UR5 ;  /* 0x00000005554a7c20 */ /* 0x000fe20008410000 */
[----:B------:R-:W-:Y:S01]  /*6c90*/  FMUL.FTZ R195, R97, UR5 ;  /* 0x0000000561c37c20 */ /* 0x000fe20008410000 */
[----:B------:R-:W-:Y:S01]  /*6ca0*/  FMUL.FTZ R78, R89, UR5 ;  /* 0x00000005594e7c20 */ /* 0x000fe20008410000 */
[----:B------:R-:W4:Y:S01]  /*6cb0*/  SHFL.IDX PT, R91, R198, R217, 0x1f ;  /* 0x00001fd9c65b7589 */ /* 0x000f2200000e0000 */
[----:B------:R2:W4:Y:S01]  /*6cc0*/  MUFU.TANH R2, R75 ;  /* 0x0000004b00027308 */ /* 0x0005220000002400 */
[----:B-1----:R-:W-:Y:S01]  /*6cd0*/  FMUL.FTZ R73, R84, UR5 ;  /* 0x0000000554497c20 */ /* 0x002fe20008410000 */
[----:B---3--:R-:W-:Y:S01]  /*6ce0*/  FSEL R85, R14, -INF , P2 ;  /* 0xff8000000e557808 */ /* 0x008fe20001000000 */
[----:B------:R-:W1:Y:S01]  /*6cf0*/  SHFL.IDX PT, R92, R198, R230, 0x1f ;  /* 0x00001fe6c65c7589 */ /* 0x000e6200000e0000 */
[----:B------:R-:W-:Y:S01]  /*6d00*/  FMUL.FTZ R83, R94, UR5 ;  /* 0x000000055e537c20 */ /* 0x000fe20008410000 */
[----:B------:R-:W-:Y:S01]  /*6d10*/  FMUL.FTZ R196, R117, UR5 ;  /* 0x0000000575c47c20 */ /* 0x000fe20008410000 */
[----:B------:R-:W-:Y:S01]  /*6d20*/  FMUL.FTZ R197, R118, UR5 ;  /* 0x0000000576c57c20 */ /* 0x000fe20008410000 */
[----:B------:R-:W3:Y:S01]  /*6d30*/  SHFL.IDX PT, R97, R198, R219, 0x1f ;  /* 0x00001fdbc6617589 */ /* 0x000ee200000e0000 */
[----:B------:R-:W-:Y:S01]  /*6d40*/  MUFU.TANH R235, R235 ;  /* 0x000000eb00eb7308 */ /* 0x000fe20000002400 */
[----:B--2---:R-:W-:Y:S01]  /*6d50*/  FMUL.FTZ R75, R86, UR5 ;  /* 0x00000005564b7c20 */ /* 0x004fe20008410000 */
[----:B------:R-:W-:Y:S01]  /*6d60*/  FSEL R86, R15, -INF , P1 ;  /* 0xff8000000f567808 */ /* 0x000fe20000800000 */
[----:B------:R-:W2:Y:S01]  /*6d70*/  SHFL.IDX PT, R94, R13, R7, 0x1f ;  /* 0x00001f070d5e7589 */ /* 0x000ea200000e0000 */
[----:B------:R-:W-:Y:S01]  /*6d80*/  FSEL R117, R3, -INF , P2 ;  /* 0xff80000003757808 */ /* 0x000fe20001000000 */
[----:B------:R-:W-:Y:S01]  /*6d90*/  FMUL.FTZ R194, R96, UR5 ;  /* 0x0000000560c27c20 */ /* 0x000fe20008410000 */
[----:B------:R-:W-:Y:S01]  /*6da0*/  FMUL.FTZ R84, R95, UR5 ;  /* 0x000000055f547c20 */ /* 0x000fe20008410000 */
[----:B------:R-:W2:Y:S01]  /*6db0*/  SHFL.IDX PT, R96, R13, R232, 0x1f ;  /* 0x00001fe80d607589 */ /* 0x000ea200000e0000 */
[----:B------:R-:W1:Y:S01]  /*6dc0*/  MUFU.TANH R18, R18 ;  /* 0x0000001200127308 */ /* 0x000e620000002400 */
[----:B----4-:R-:W-:Y:S01]  /*6dd0*/  FSEL R89, R2, -INF , P1 ;  /* 0xff80000002597808 */ /* 0x010fe20000800000 */
        /* <DEDUP_REMOVED lines=15> */
[----:B-1----:R-:W-:Y:S01]  /*6ed0*/  FSEL R208, R18, -INF , P1 ;  /* 0xff80000012d07808 */ /* 0x002fe20000800000 */
[----:B------:R-:W-:Y:S01]  /*6ee0*/  FMUL.FTZ R111, R111, UR5 ;  /* 0x000000056f6f7c20 */ /* 0x000fe20008410000 */
[----:B------:R-:W-:Y:S01]  /*6ef0*/  FMUL.FTZ R112, R112, UR5 ;  /* 0x0000000570707c20 */ /* 0x000fe20008410000 */
[----:B------:R-:W-:Y:S01]  /*6f00*/  FMUL.FTZ R114, R114, UR5 ;  /* 0x0000000572727c20 */ /* 0x000fe20008410000 */
[----:B------:R-:W-:Y:S01]  /*6f10*/  FMUL.FTZ R113, R113, UR5 ;  /* 0x0000000571717c20 */ /* 0x000fe20008410000 */
[----:B------:R-:W-:Y:S01]  /*6f20*/  FMUL.FTZ R115, R115, UR5 ;  /* 0x0000000573737c20 */ /* 0x000fe20008410000 */
[----:B------:R-:W-:Y:S01]  /*6f30*/  SHFL.IDX PT, R217, R12, R217, 0x1f ;  /* 0x00001fd90cd97589 */ /* 0x000fe200000e0000 */
[----:B------:R-:W1:Y:S01]  /*6f40*/  MUFU.TANH R19, R19 ;  /* 0x0000001300137308 */ /* 0x000e620000002400 */
[----:B------:R-:W-:Y:S01]  /*6f50*/  FMUL.FTZ R116, R116, UR5 ;  /* 0x0000000574747c20 */ /* 0x000fe20008410000 */
[----:B------:R-:W-:-:S06]  /*6f60*/  FMUL.FTZ R119, R119, UR5 ;  /* 0x0000000577777c20 */ /* 0x000fcc0008410000 */
[----:B------:R-:W2:Y:S08]  /*6f70*/  MUFU.TANH R20, R20 ;  /* 0x0000001400147308 */ /* 0x000eb00000002400 */
[----:B------:R-:W2:Y:S08]  /*6f80*/  MUFU.TANH R21, R21 ;  /* 0x0000001500157308 */ /* 0x000eb00000002400 */
[----:B------:R-:W2:Y:S01]  /*6f90*/  MUFU.TANH R72, R72 ;  /* 0x0000004800487308 */ /* 0x000ea20000002400 */
        /* <DEDUP_REMOVED lines=8> */
[----:B------:R-:W-:Y:S02]  /*7020*/  ULDC UR4, c[0x0][0x744] ;  /* 0x0001d10000047ab9 */ /* 0x000fe40000000800 */
[----:B------:R-:W2:Y:S01]  /*7030*/  MUFU.TANH R74, R74 ;  /* 0x0000004a004a7308 */ /* 0x000ea20000002400 */
[--C-:B------:R-:W-:Y:S01]  /*7040*/  FFMA.FTZ R199, R86, UR4, -R87.reuse ;  /* 0x0000000456c77c23 */ /* 0x100fe20008010857 */
[----:B------:R-:W-:Y:S01]  /*7050*/  FFMA.FTZ R118, R85, UR4, -R87 ;  /* 0x0000000455767c23 */ /* 0x000fe20008010857 */
[----:B------:R-:W-:Y:S01]  /*7060*/  FSEL R86, R235, -INF , P2 ;  /* 0xff800000eb567808 */ /* 0x000fe20001000000 */
[--C-:B------:R-:W-:Y:S01]  /*7070*/  FFMA.FTZ R117, R117, UR4, -R88.reuse ;  /* 0x0000000475757c23 */ /* 0x100fe20008010858 */
[----:B----4-:R-:W-:Y:S01]  /*7080*/  FSEL R87, R237, -INF , P2 ;  /* 0xff800000ed577808 */ /* 0x010fe20001000000 */
[----:B------:R-:W-:Y:S01]  /*7090*/  FFMA.FTZ R89, R89, UR4, -R88 ;  /* 0x0000000459597c23 */ /* 0x000fe20008010858 */
[----:B---3--:R-:W-:Y:S01]  /*70a0*/  FSEL R85, R17, -INF , P1 ;  /* 0xff80000011557808 */ /* 0x008fe20000800000 */
[----:B------:R-:W3:Y:S01]  /*70b0*/  MUFU.TANH R75, R75 ;  /* 0x0000004b004b7308 */ /* 0x000ee20000002400 */
[--C-:B------:R-:W-:Y:S01]  /*70c0*/  FFMA.FTZ R86, R86, UR4, -R93.reuse ;  /* 0x0000000456567c23 */ /* 0x100fe2000801085d */
[----:B------:R-:W-:Y:S01]  /*70d0*/  FFMA.FTZ R208, R208, UR4, -R93 ;  /* 0x00000004d0d07c23 */ /* 0x000fe2000801085d */
[--C-:B------:R-:W-:Y:S01]  /*70e0*/  FFMA.FTZ R87, R87, UR4, -R90.reuse ;  /* 0x0000000457577c23 */ /* 0x100fe2000801085a */
[----:B------:R-:W-:Y:S01]  /*70f0*/  FFMA.FTZ R85, R85, UR4, -R90 ;  /* 0x0000000455557c23 */ /* 0x000fe2000801085a */
[----:B-1----:R-:W-:-:S02]  /*7100*/  FSEL R88, R19, -INF , P2 ;  /* 0xff80000013587808 */ /* 0x002fc40001000000 */
[----:B--2---:R-:W-:Y:S01]  /*7110*/  FSEL R93, R20, -INF , P2 ;  /* 0xff800000145d7808 */ /* 0x004fe20001000000 */
[----:B------:R-:W1:Y:S01]  /*7120*/  MUFU.TANH R76, R76 ;  /* 0x0000004c004c7308 */ /* 0x000e620000002400 */
[----:B------:R-:W-:Y:S01]  /*7130*/  FSEL R90, R21, -INF , P1 ;  /* 0xff800000155a7808 */ /* 0x000fe20000800000 */
[--C-:B------:R-:W-:Y:S01]  /*7140*/  FFMA.FTZ R203, R88, UR4, -R91.reuse ;  /* 0x0000000458cb7c23 */ /* 0x100fe2000801085b */
[----:B------:R-:W-:Y:S01]  /*7150*/  FSEL R95, R72, -INF , P1 ;  /* 0xff800000485f7808 */ /* 0x000fe20000800000 */
[--C-:B------:R-:W-:Y:S01]  /*7160*/  FFMA.FTZ R93, R93, UR4, -R92.reuse ;  /* 0x000000045d5d7c23 */ /* 0x100fe2000801085c */
[----:B------:R-:W-:Y:S01]  /*7170*/  FSEL R207, R73, -INF , P2 ;  /* 0xff80000049cf7808 */ /* 0x000fe20001000000 */
[----:B------:R-:W-:Y:S01]  /*7180*/  FFMA.FTZ R91, R90, UR4, -R91 ;  /* 0x000000045a5b7c23 */ /* 0x000fe2000801085b */
[----:B------:R-:W-:Y:S01]  /*7190*/  FSEL R90, R74, -INF , P2 ;  /* 0xff8000004a5a7808 */ /* 0x000fe20001000000 */
[----:B------:R-:W2:Y:S01]  /*71a0*/  MUFU.TANH R77, R77 ;  /* 0x0000004d004d7308 */ /* 0x000ea20000002400 */
[----:B------:R-:W-:Y:S01]  /*71b0*/  FFMA.FTZ R92, R95, UR4, -R92 ;  /* 0x000000045f5c7c23 */ /* 0x000fe2000801085c */
[----:B---3--:R-:W-:Y:S01]  /*71c0*/  FSEL R95, R75, -INF , P1 ;  /* 0xff8000004b5f7808 */ /* 0x008fe20000800000 */
[----:B------:R-:W-:Y:S01]  /*71d0*/  FFMA.FTZ R207, R207, UR4, -R204 ;  /* 0x00000004cfcf7c23 */ /* 0x000fe200080108cc */
[----:B------:R-:W-:-:S03]  /*71e0*/  FFMA.FTZ R90, R90, UR4, -R97 ;  /* 0x000000045a5a7c23 */ /* 0x000fc60008010861 */
[----:B------:R-:W-:Y:S01]  /*71f0*/  FFMA.FTZ R204, R95, UR4, -R204 ;  /* 0x000000045fcc7c23 */ /* 0x000fe200080108cc */
[----:B------:R-:W3:Y:S01]  /*7200*/  MUFU.TANH R79, R79 ;  /* 0x0000004f004f7308 */ /* 0x000ee20000002400 */
[----:B-1----:R-:W-:-:S05]  /*7210*/  FSEL R198, R76, -INF , P1 ;  /* 0xff8000004cc67808 */ /* 0x002fca0000800000 */
[----:B------:R-:W-:Y:S02]  /*7220*/  FFMA.FTZ R97, R198, UR4, -R97 ;  /* 0x00000004c6617c23 */ /* 0x000fe40008010861 */
[----:B------:R-:W-:Y:S01]  /*7230*/  MUFU.TANH R78, R78 ;  /* 0x0000004e004e7308 */ /* 0x000fe20000002400 */
[----:B--2---:R-:W-:Y:S01]  /*7240*/  FSEL R95, R77, -INF , P2 ;  /* 0xff8000004d5f7808 */ /* 0x004fe20001000000 */
[----:B------:R-:W1:Y:S04]  /*7250*/  SHFL.IDX PT, R198, R13, R230, 0x1f ;  /* 0x00001fe60dc67589 */ /* 0x000e6800000e0000 */
[----:B------:R-:W-:Y:S02]  /*7260*/  FFMA.FTZ R216, R95, UR4, -R94 ;  /* 0x000000045fd87c23 */ /* 0x000fe4000801085e */
[----:B------:R-:W-:Y:S01]  /*7270*/  MUFU.TANH R81, R81 ;  /* 0x0000005100517308 */ /* 0x000fe20000002400 */
[----:B---3--:R-:W-:-:S05]  /*7280*/  FSEL R201, R79, -INF , P1 ;  /* 0xff8000004fc97808 */ /* 0x008fca0000800000 */
[----:B------:R-:W-:Y:S02]  /*7290*/  FFMA.FTZ R94, R201, UR4, -R94 ;  /* 0x00000004c95e7c23 */ /* 0x000fe4000801085e */
[----:B------:R-:W2:Y:S01]  /*72a0*/  MUFU.TANH R80, R80 ;  /* 0x0000005000507308 */ /* 0x000ea20000002400 */
[----:B------:R-:W3:Y:S07]  /*72b0*/  SHFL.IDX PT, R201, R13, R231, 0x1f ;  /* 0x00001fe70dc97589 */ /* 0x000eee00000e0000 */
[----:B------:R-:W4:Y:S08]  /*72c0*/  MUFU.TANH R194, R194 ;  /* 0x000000c200c27308 */ /* 0x000f300000002400 */
[----:B------:R-:W1:Y:S01]  /*72d0*/  MUFU.TANH R82, R82 ;  /* 0x0000005200527308 */ /* 0x000e620000002400 */
[----:B--2---:R-:W-:-:S07]  /*72e0*/  FSEL R205, R80, -INF , P1 ;  /* 0xff80000050cd7808 */ /* 0x004fce0000800000 */
[----:B------:R-:W-:Y:S01]  /*72f0*/  MUFU.TANH R84, R84 ;  /* 0x0000005400547308 */ /* 0x000fe20000002400 */
[----:B----4-:R-:W-:-:S05]  /*7300*/  FSEL R202, R194, -INF , P2 ;  /* 0xff800000c2ca7808 */ /* 0x010fca0001000000 */
[----:B------:R-:W-:Y:S01]  /*7310*/  FFMA.FTZ R223, R202, UR4, -R213 ;  /* 0x00000004cadf7c23 */ /* 0x000fe200080108d5 */
[----:B------:R-:W-:Y:S01]  /*7320*/  FFMA.FTZ R202, -R14, R14, 1 ;  /* 0x3f8000000eca7423 */ /* 0x000fe2000001010e */
[----:B------:R-:W2:Y:S01]  /*7330*/  MUFU.TANH R83, R83 ;  /* 0x0000005300537308 */ /* 0x000ea20000002400 */
[----:B-1----:R-:W-:-:S05]  /*7340*/  FSEL R225, R82, -INF , P2 ;  /* 0xff80000052e17808 */ /* 0x002fca0001000000 */
[----:B------:R-:W-:Y:S01]  /*7350*/  FFMA.FTZ R225, R225, UR4, -R214 ;  /* 0x00000004e1e17c23 */ /* 0x000fe200080108d6 */
[----:B------:R-:W-:Y:S02]  /*7360*/  WARPGROUP.DEPBAR.LE gsb0, 0x0 ;  /* 0x00008000000079c5 */ /* 0x000fe40000010000 */
[----:B------:R-:W-:Y:S01]  /*7370*/  WARPGROUP.ARRIVE ;  /* 0x00000000000079c5 */ /* 0x000fe20000000000 */
[----:B------:R-:W-:Y:S05]  /*7380*/  MUFU.EX2 R118, R118 ;  /* 0x0000007600767308 */ /* 0x000fea0000000800 */
[----:B------:R-:W-:Y:S01]  /*7390*/  HGMMA.64x96x16.F32 R24, gdesc[UR8], R24, gsb0 ;  /* 0x01600000081879f0 */ /* 0x000fe20008000818 */
[----:B------:R-:W-:Y:S01]  /*73a0*/  R2UR UR8, R192 ;  /* 0x00000000c00872ca */ /* 0x000fe200000e0000 */
[----:B------:R-:W-:Y:S01]  /*73b0*/  UMOV UR10, UR6 ;  /* 0x00000006000a7c82 */ /* 0x000fe20008000000 */
[----:B------:R-:W-:Y:S01]  /*73c0*/  R2UR UR9, R193 ;  /* 0x00000000c10972ca */ /* 0x000fe200000e0000 */
[----:B------:R-:W-:Y:S01]  /*73d0*/  UMOV UR11, 0x40000040 ;  /* 0x40000040000b7882 */ /* 0x000fe20000000000 */
[----:B------:R1:W-:Y:S08]  /*73e0*/  MUFU.EX2 R88, R199 ;  /* 0x000000c700587308 */ /* 0x0003f00000000800 */
[----:B------:R-:W4:Y:S01]  /*73f0*/  MUFU.TANH R195, R195 ;  /* 0x000000c300c37308 */ /* 0x000f220000002400 */
[----:B-1----:R-:W-:-:S05]  /*7400*/  FSEL R199, R78, -INF , P2 ;  /* 0xff8000004ec77808 */ /* 0x002fca0001000000 */
[--C-:B------:R-:W-:Y:S01]  /*7410*/  FFMA.FTZ R95, R199, UR4, -R96.reuse ;  /* 0x00000004c75f7c23 */ /* 0x100fe20008010860 */
[----:B------:R-:W-:Y:S01]  /*7420*/  FSEL R199, R81, -INF , P2 ;  /* 0xff80000051c77808 */ /* 0x000fe20001000000 */
[----:B------:R-:W1:Y:S01]  /*7430*/  MUFU.TANH R98, R98 ;  /* 0x0000006200627308 */ /* 0x000e620000002400 */
[----:B------:R-:W-:Y:S01]  /*7440*/  FFMA.FTZ R96, R205, UR4, -R96 ;  /* 0x00000004cd607c23 */ /* 0x000fe20008010860 */
[----:B--2---:R-:W-:Y:S02]  /*7450*/  FSEL R205, R83, -INF , P1 ;  /* 0xff80000053cd7808 */ /* 0x004fe40000800000 */
[--C-:B------:R-:W-:Y:S01]  /*7460*/  FFMA.FTZ R226, R199, UR4, -R224.reuse ;  /* 0x00000004c7e27c23 */ /* 0x100fe200080108e0 */
[----:B------:R-:W-:Y:S02]  /*7470*/  FSEL R199, R84, -INF , P1 ;  /* 0xff80000054c77808 */ /* 0x000fe40000800000 */
[----:B------:R-:W-:Y:S01]  /*7480*/  FFMA.FTZ R224, R205, UR4, -R224 ;  /* 0x00000004cde07c23 */ /* 0x000fe200080108e0 */
[----:B------:R-:W2:Y:S02]  /*7490*/  MUFU.TANH R99, R99 ;  /* 0x0000006300637308 */ /* 0x000ea40000002400 */
[----:B------:R-:W-:Y:S01]  /*74a0*/  FFMA.FTZ R214, R199, UR4, -R214 ;  /* 0x00000004c7d67c23 */ /* 0x000fe200080108d6 */
[----:B----4-:R-:W-:-:S05]  /*74b0*/  FSEL R199, R195, -INF , P2 ;  /* 0xff800000c3c77808 */ /* 0x010fca0001000000 */
[----:B------:R-:W4:Y:S01]  /*74c0*/  MUFU.TANH R101, R101 ;  /* 0x0000006500657308 */ /* 0x000f220000002400 */
[----:B-1----:R-:W-:Y:S01]  /*74d0*/  FSEL R200, R98, -INF , P1 ;  /* 0xff80000062c87808 */ /* 0x002fe20000800000 */
[----:B------:R-:W-:-:S04]  /*74e0*/  FFMA.FTZ R199, R199, UR4, -R198 ;  /* 0x00000004c7c77c23 */ /* 0x000fc800080108c6 */
[----:B------:R-:W-:Y:S02]  /*74f0*/  FFMA.FTZ R213, R200, UR4, -R213 ;  /* 0x00000004c8d57c23 */ /* 0x000fe400080108d5 */
[----:B------:R-:W-:Y:S01]  /*7500*/  MUFU.TANH R103, R103 ;  /* 0x0000006700677308 */ /* 0x000fe20000002400 */
[----:B--2---:R-:W-:-:S05]  /*7510*/  FSEL R205, R99, -INF , P1 ;  /* 0xff80000063cd7808 */ /* 0x004fca0000800000 */
[----:B------:R-:W-:Y:S02]  /*7520*/  FFMA.FTZ R198, R205, UR4, -R198 ;  /* 0x00000004cdc67c23 */ /* 0x000fe400080108c6 */
[----:B------:R-:W1:Y:S01]  /*7530*/  MUFU.TANH R100, R100 ;  /* 0x0000006400647308 */ /* 0x000e620000002400 */
[----:B----4-:R-:W-:-:S05]  /*7540*/  FSEL R210, R101, -INF , P2 ;  /* 0xff80000065d27808 */ /* 0x010fca0001000000 */
[----:B------:R-:W-:Y:S02]  /*7550*/  FFMA.FTZ R210, R210, UR4, -R209 ;  /* 0x00000004d2d27c23 */ /* 0x000fe400080108d1 */
[----:B------:R-:W2:Y:S08]  /*7560*/  MUFU.TANH R102, R102 ;  /* 0x0000006600667308 */ /* 0x000eb00000002400 */
[----:B------:R-:W-:Y:S01]  /*7570*/  MUFU.TANH R104, R104 ;  /* 0x0000006800687308 */ /* 0x000fe20000002400 */
[----:B-1----:R-:W-:-:S05]  /*7580*/  FSEL R200, R100, -INF , P2 ;  /* 0xff80000064c87808 */ /* 0x002fca0001000000 */
[----:B---3--:R-:W-:Y:S02]  /*7590*/  FFMA.FTZ R200, R200, UR4, -R201 ;  /* 0x00000004c8c87c23 */ /* 0x008fe400080108c9 */
[----:B------:R-:W-:Y:S01]  /*75a0*/  MUFU.TANH R106, R106 ;  /* 0x0000006a006a7308 */ /* 0x000fe20000002400 */
[----:B--2---:R-:W-:-:S05]  /*75b0*/  FSEL R205, R102, -INF , P1 ;  /* 0xff80000066cd7808 */ /* 0x004fca0000800000 */
[----:B------:R-:W-:Y:S02]  /*75c0*/  FFMA.FTZ R201, R205, UR4, -R201 ;  /* 0x00000004cdc97c23 */ /* 0x000fe400080108c9 */
[----:B------:R-:W1:Y:S08]  /*75d0*/  MUFU.TANH R105, R105 ;  /* 0x0000006900697308 */ /* 0x000e700000002400 */
[----:B------:R-:W-:Y:S08]  /*75e0*/  MUFU.TANH R107, R107 ;  /* 0x0000006b006b7308 */ /* 0x000ff00000002400 */
[----:B------:R2:W-:Y:S01]  /*75f0*/  MUFU.EX2 R13, R208 ;  /* 0x000000d0000d7308 */ /* 0x0005e20000000800 */
[----:B------:R-:W-:-:S02]  /*7600*/  WARPGROUP.DEPBAR.LE gsb0, 0x0 ;  /* 0x00008000000079c5 */ /* 0x000fc40000010000 */
[----:B------:R-:W-:Y:S01]  /*7610*/  WARPGROUP.ARRIVE ;  /* 0x00000000000079c5 */ /* 0x000fe20000000000 */
[----:B-1----:R-:W-:-:S04]  /*7620*/  FSEL R205, R105, -INF , P2 ;  /* 0xff80000069cd7808 */ /* 0x002fc80001000000 */
[----:B------:R-:W1:Y:S01]  /*7630*/  MUFU.TANH R108, R108 ;  /* 0x0000006c006c7308 */ /* 0x000e620000002400 */
[----:B------:R-:W-:Y:S01]  /*7640*/  HGMMA.64x96x16.F32 R24, gdesc[UR8], R24, gsb0 ;  /* 0x01600000081879f0 */ /* 0x000fe20008000818 */
[----:B--2---:R-:W2:Y:S01]  /*7650*/  SHFL.IDX PT, R208, R12, R233, 0x1f ;  /* 0x00001fe90cd07589 */ /* 0x004ea200000e0000 */
[----:B------:R-:W-:-:S05]  /*7660*/  FFMA.FTZ R205, R205, UR4, -R212 ;  /* 0x00000004cdcd7c23 */ /* 0x000fca00080108d4 */
[----:B------:R-:W-:Y:S08]  /*7670*/  MUFU.TANH R110, R110 ;  /* 0x0000006e006e7308 */ /* 0x000ff00000002400 */
[----:B------:R3:W-:Y:S01]  /*7680*/  MUFU.EX2 R14, R203 ;  /* 0x000000cb000e7308 */ /* 0x0007e20000000800 */
[----:B-1----:R-:W-:-:S07]  /*7690*/  FSEL R211, R108, -INF , P2 ;  /* 0xff8000006cd37808 */ /* 0x002fce0001000000 */
[----:B------:R-:W-:Y:S01]  /*76a0*/  MUFU.TANH R109, R109 ;  /* 0x0000006d006d7308 */ /* 0x000fe20000002400 */
[----:B---3--:R-:W-:Y:S01]  /*76b0*/  FSEL R203, R104, -INF , P2 ;  /* 0xff80000068cb7808 */ /* 0x008fe20001000000 */
[----:B--2---:R-:W-:-:S04]  /*76c0*/  FFMA.FTZ R211, R211, UR4, -R208 ;  /* 0x00000004d3d37c23 */ /* 0x004fc800080108d0 */
[----:B------:R-:W-:Y:S02]  /*76d0*/  FFMA.FTZ R203, R203, UR4, -R206 ;  /* 0x00000004cbcb7c23 */ /* 0x000fe400080108ce */
[----:B------:R-:W-:Y:S08]  /*76e0*/  MUFU.TANH R111, R111 ;  /* 0x0000006f006f7308 */ /* 0x000ff00000002400 */
[----:B------:R-:W1:Y:S08]  /*76f0*/  MUFU.TANH R112, R112 ;  /* 0x0000007000707308 */ /* 0x000e700000002400 */
[----:B------:R-:W-:Y:S08]  /*7700*/  MUFU.TANH R114, R114 ;  /* 0x0000007200727308 */ /* 0x000ff00000002400 */
[----:B------:R-:W2:Y:S01]  /*7710*/  MUFU.TANH R113, R113 ;  /* 0x0000007100717308 */ /* 0x000ea20000002400 */
[----:B-1----:R-:W-:-:S05]  /*7720*/  FSEL R219, R112, -INF , P2 ;  /* 0xff80000070db7808 */ /* 0x002fca0001000000 */
[----:B------:R-:W-:Y:S02]  /*7730*/  FFMA.FTZ R219, R219, UR4, -R217 ;  /* 0x00000004dbdb7c23 */ /* 0x000fe400080108d9 */
[----:B------:R-:W1:Y:S08]  /*7740*/  MUFU.TANH R115, R115 ;  /* 0x0000007300737308 */ /* 0x000e700000002400 */
[----:B------:R-:W-:Y:S01]  /*7750*/  MUFU.TANH R116, R116 ;  /* 0x0000007400747308 */ /* 0x000fe20000002400 */
[----:B--2---:R-:W-:-:S05]  /*7760*/  FSEL R222, R113, -INF , P2 ;  /* 0xff80000071de7808 */ /* 0x004fca0001000000 */
[----:B------:R-:W-:Y:S02]  /*7770*/  FFMA.FTZ R222, R222, UR4, -R218 ;  /* 0x00000004dede7c23 */ /* 0x000fe400080108da */
[----:B------:R-:W-:Y:S01]  /*7780*/  MUFU.TANH R197, R197 ;  /* 0x000000c500c57308 */ /* 0x000fe20000002400 */
[----:B-1----:R-:W-:-:S07]  /*7790*/  FSEL R221, R115, -INF , P1 ;  /* 0xff80000073dd7808 */ /* 0x002fce0000800000 */
[----:B------:R-:W-:Y:S08]  /*77a0*/  MUFU.TANH R196, R196 ;  /* 0x000000c400c47308 */ /* 0x000ff00000002400 */
[----:B------:R-:W1:Y:S01]  /*77b0*/  MUFU.TANH R119, R119 ;  /* 0x0000007700777308 */ /* 0x000e620000002400 */
[----:B------:R-:W-:Y:S02]  /*77c0*/  WARPGROUP.DEPBAR.LE gsb0, 0x0 ;  /* 0x00008000000079c5 */ /* 0x000fe40000010000 */
[----:B------:R-:W2:Y:S05]  /*77d0*/  LDS R227, [R227+0x380] ;  /* 0x00038000e3e37984 */ /* 0x000eaa0000000800 */
[----:B------:R-:W-:Y:S01]  /*77e0*/  MUFU.EX2 R117, R117 ;  /* 0x0000007500757308 */ /* 0x000fe20000000800 */
[----:B-1----:R-:W-:-:S07]  /*77f0*/  FSEL R228, R119, -INF , P1 ;  /* 0xff80000077e47808 */ /* 0x002fce0000800000 */
[----:B------:R-:W1:Y:S08]  /*7800*/  MUFU.EX2 R93, R93 ;  /* 0x0000005d005d7308 */ /* 0x000e700000000800 */
[----:B------:R-:W3:Y:S01]  /*7810*/  MUFU.EX2 R92, R92 ;  /* 0x0000005c005c7308 */ /* 0x000ee20000000800 */
[----:B------:R-:W-:Y:S01]  /*7820*/  FFMA.FTZ R20, -R20, R20, 1 ;  /* 0x3f80000014147423 */ /* 0x000fe20000010114 */
[----:B------:R-:W-:-:S06]  /*7830*/  FFMA.FTZ R72, -R72, R72, 1 ;  /* 0x3f80000048487423 */ /* 0x000fcc0000010148 */
[----:B------:R-:W4:Y:S08]  /*7840*/  MUFU.EX2 R87, R87 ;  /* 0x0000005700577308 */ /* 0x000f300000000800 */
[----:B------:R-:W4:Y:S01]  /*7850*/  MUFU.EX2 R86, R86 ;  /* 0x0000005600567308 */ /* 0x000f220000000800 */
[----:B--2---:R-:W2:Y:S07]  /*7860*/  SHFL.IDX PT, R234, R227, R7, 0x1f ;  /* 0x00001f07e3ea7589 */ /* 0x004eae00000e0000 */
[----:B------:R-:W-:Y:S01]  /*7870*/  MUFU.EX2 R91, R91 ;  /* 0x0000005b005b7308 */ /* 0x000fe20000000800 */
[----:B------:R-:W-:Y:S04]  /*7880*/  SHFL.IDX PT, R232, R227, R232, 0x1f ;  /* 0x00001fe8e3e87589 */ /* 0x000fe800000e0000 */
[----:B------:R-:W1:Y:S01]  /*7890*/  SHFL.IDX PT, R233, R227, R233, 0x1f ;  /* 0x00001fe9e3e97589 */ /* 0x000e6200000e0000 */
[----:B------:R-:W-:Y:S01]  /*78a0*/  FFMA.FTZ R237, -R237, R237, 1 ;  /* 0x3f800000eded7423 */ /* 0x000fe200000101ed */
[----:B------:R-:W-:Y:S01]  /*78b0*/  FFMA.FTZ R235, -R235, R235, 1 ;  /* 0x3f800000ebeb7423 */ /* 0x000fe200000101eb */
[----:B------:R-:W-:Y:S01]  /*78c0*/  FFMA.FTZ R18, -R18, R18, 1 ;  /* 0x3f80000012127423 */ /* 0x000fe20000010112 */
[----:B------:R-:W3:Y:S01]  /*78d0*/  SHFL.IDX PT, R229, R227, R229, 0x1f ;  /* 0x00001fe5e3e57589 */ /* 0x000ee200000e0000 */
[----:B------:R-:W-:Y:S01]  /*78e0*/  FFMA.FTZ R19, -R19, R19, 1 ;  /* 0x3f80000013137423 */ /* 0x000fe20000010113 */
[----:B------:R-:W-:Y:S02]  /*78f0*/  MUFU.EX2 R89, R89 ;  /* 0x0000005900597308 */ /* 0x000fe40000000800 */
[----:B------:R-:W4:Y:S06]  /*7900*/  SHFL.IDX PT, R230, R227, R230, 0x1f ;  /* 0x00001fe6e3e67589 */ /* 0x000f2c00000e0000 */
[----:B------:R-:W-:Y:S01]  /*7910*/  MUFU.EX2 R85, R85 ;  /* 0x0000005500557308 */ /* 0x000fe20000000800 */
[--C-:B--2---:R-:W-:Y:S01]  /*7920*/  FADD.FTZ R24, R24, -R234.reuse ;  /* 0x800000ea18187221 */ /* 0x104fe20000010000 */
[----:B------:R-:W-:-:S03]  /*7930*/  FADD.FTZ R234, R26, -R234 ;  /* 0x800000ea1aea7221 */ /* 0x000fc60000010000 */
[----:B------:R-:W-:Y:S01]  /*7940*/  FMUL.FTZ R24, R118, R24 ;  /* 0x0000001876187220 */ /* 0x000fe20000410000 */
[----:B------:R-:W-:Y:S02]  /*7950*/  FMUL.FTZ R234, R88, R234 ;  /* 0x000000ea58ea7220 */ /* 0x000fe40000410000 */
[----:B------:R2:W2:Y:S01]  /*7960*/  MUFU.EX2 R26, R207 ;  /* 0x000000cf001a7308 */ /* 0x0004a20000000800 */
[----:B------:R-:W-:Y:S01]  /*7970*/  FMUL.FTZ R202, R202, R24 ;  /* 0x00000018caca7220 */ /* 0x000fe20000410000 */
[----:B------:R-:W-:Y:S01]  /*7980*/  FSEL R24, R103, -INF , P1 ;  /* 0xff80000067187808 */ /* 0x000fe20000800000 */
[----:B------:R-:W-:Y:S01]  /*7990*/  FFMA.FTZ R84, -R84, R84, 1 ;  /* 0x3f80000054547423 */ /* 0x000fe20000010154 */
[----:B-1----:R-:W-:Y:S01]  /*79a0*/  FADD.FTZ R28, R28, -R233 ;  /* 0x800000e91c1c7221 */ /* 0x002fe20000010000 */
[--C-:B---3--:R-:W-:Y:S01]  /*79b0*/  FADD.FTZ R29, R29, -R229.reuse ;  /* 0x800000e51d1d7221 */ /* 0x108fe20000010000 */
[----:B------:R-:W-:Y:S01]  /*79c0*/  FADD.FTZ R31, R31, -R229 ;  /* 0x800000e51f1f7221 */ /* 0x000fe20000010000 */
[----:B------:R-:W-:Y:S01]  /*79d0*/  FFMA.FTZ R209, R24, UR4, -R209 ;  /* 0x0000000418d17c23 */ /* 0x000fe200080108d1 */
[----:B------:R-:W-:Y:S01]  /*79e0*/  FSEL R24, R106, -INF , P1 ;  /* 0xff8000006a187808 */ /* 0x000fe20000800000 */
[--C-:B----4-:R-:W-:Y:S01]  /*79f0*/  FADD.FTZ R33, R33, -R230.reuse ;  /* 0x800000e621217221 */ /* 0x110fe20000010000 */
[----:B--2---:R-:W-:Y:S01]  /*7a00*/  FSEL R207, R109, -INF , P2 ;  /* 0xff8000006dcf7808 */ /* 0x004fe20001000000 */
[----:B------:R-:W-:Y:S01]  /*7a10*/  FADD.FTZ R35, R35, -R230 ;  /* 0x800000e623237221 */ /* 0x000fe20000010000 */
[----:B------:R-:W-:Y:S01]  /*7a20*/  MUFU.EX2 R97, R97 ;  /* 0x0000006100617308 */ /* 0x000fe20000000800 */
[----:B------:R-:W-:Y:S01]  /*7a30*/  FFMA.FTZ R206, R24, UR4, -R206 ;  /* 0x0000000418ce7c23 */ /* 0x000fe200080108ce */
[----:B------:R-:W-:Y:S01]  /*7a40*/  FSEL R24, R107, -INF , P1 ;  /* 0xff8000006b187808 */ /* 0x000fe20000800000 */
[----:B------:R-:W-:Y:S01]  /*7a50*/  FFMA.FTZ R207, R207, UR4, -R215 ;  /* 0x00000004cfcf7c23 */ /* 0x000fe200080108d7 */
[----:B------:R-:W-:-:S03]  /*7a60*/  FADD.FTZ R30, R30, -R233 ;  /* 0x800000e91e1e7221 */ /* 0x000fc60000010000 */
[----:B------:R-:W-:Y:S01]  /*7a70*/  FFMA.FTZ R212, R24, UR4, -R212 ;  /* 0x0000000418d47c23 */ /* 0x000fe200080108d4 */
[----:B------:R-:W-:Y:S01]  /*7a80*/  FSEL R24, R110, -INF , P1 ;  /* 0xff8000006e187808 */ /* 0x000fe20000800000 */
[----:B------:R-:W-:Y:S04]  /*7a90*/  MUFU.EX2 R95, R95 ;  /* 0x0000005f005f7308 */ /* 0x000fe80000000800 */
[----:B------:R-:W-:-:S04]  /*7aa0*/  FFMA.FTZ R208, R24, UR4, -R208 ;  /* 0x0000000418d07c23 */ /* 0x000fc800080108d0 */
[----:B------:R1:W2:Y:S01]  /*7ab0*/  MUFU.EX2 R24, R204 ;  /* 0x000000cc00187308 */ /* 0x0002a20000000800 */
[----:B------:R-:W-:-:S07]  /*7ac0*/  FFMA.FTZ R17, -R17, R17, 1 ;  /* 0x3f80000011117423 */ /* 0x000fce0000010111 */
[----:B------:R-:W-:Y:S01]  /*7ad0*/  MUFU.EX2 R94, R94 ;  /* 0x0000005e005e7308 */ /* 0x000fe20000000800 */
[----:B-1----:R-:W-:-:S05]  /*7ae0*/  FSEL R204, R111, -INF , P1 ;  /* 0xff8000006fcc7808 */ /* 0x002fca0000800000 */
[----:B------:R-:W-:Y:S02]  /*7af0*/  FFMA.FTZ R204, R204, UR4, -R215 ;  /* 0x00000004cccc7c23 */ /* 0x000fe400080108d7 */
[----:B------:R1:W3:Y:S01]  /*7b00*/  SHFL.IDX PT, R215, R12, R231, 0x1f ;  /* 0x00001fe70cd77589 */ /* 0x0002e200000e0000 */
[----:B------:R-:W-:Y:S03]  /*7b10*/  MUFU.EX2 R96, R96 ;  /* 0x0000006000607308 */ /* 0x000fe60000000800 */
[----:B------:R-:W4:Y:S05]  /*7b20*/  SHFL.IDX PT, R231, R227, R231, 0x1f ;  /* 0x00001fe7e3e77589 */ /* 0x000f2a00000e0000 */
[----:B------:R-:W2:Y:S01]  /*7b30*/  MUFU.EX2 R90, R90 ;  /* 0x0000005a005a7308 */ /* 0x000ea20000000800 */
[----:B-1----:R-:W-:-:S05]  /*7b40*/  FSEL R12, R114, -INF , P1 ;  /* 0xff800000720c7808 */ /* 0x002fca0000800000 */
[----:B------:R-:W-:Y:S02]  /*7b50*/  FFMA.FTZ R217, R12, UR4, -R217 ;  /* 0x000000040cd97c23 */ /* 0x000fe400080108d9 */
[----:B------:R1:W-:Y:S02]  /*7b60*/  MUFU.EX2 R12, R216 ;  /* 0x000000d8000c7308 */ /* 0x0003e40000000800 */
[----:B-1----:R-:W-:Y:S01]  /*7b70*/  FFMA.FTZ R216, R221, UR4, -R218 ;  /* 0x00000004ddd87c23 */ /* 0x002fe200080108da */
[----:B------:R-:W-:Y:S01]  /*7b80*/  FSEL R218, R116, -INF , P2 ;  /* 0xff80000074da7808 */ /* 0x000fe20001000000 */
[----:B------:R-:W-:Y:S01]  /*7b90*/  FMUL.FTZ R33, R93, R33 ;  /* 0x000000215d217220 */ /* 0x000fe20000410000 */
[----:B------:R-:W-:Y:S01]  /*7ba0*/  FSEL R221, R197, -INF , P1 ;  /* 0xff800000c5dd7808 */ /* 0x000fe20000800000 */
[----:B------:R-:W-:Y:S01]  /*7bb0*/  FMUL.FTZ R35, R92, R35 ;  /* 0x000000235c237220 */ /* 0x000fe20000410000 */
[----:B------:R-:W-:Y:S02]  /*7bc0*/  VIADD R230, R7, 0xc ;  /* 0x0000000c07e67836 */ /* 0x000fe40000000000 */
[--C-:B---3--:R-:W-:Y:S01]  /*7bd0*/  FFMA.FTZ R218, R218, UR4, -R215.reuse ;  /* 0x00000004dada7c23 */ /* 0x108fe200080108d7 */
[----:B------:R-:W-:Y:S01]  /*7be0*/  FMUL.FTZ R28, R87, R28 ;  /* 0x0000001c571c7220 */ /* 0x000fe20000410000 */
[----:B------:R-:W-:Y:S01]  /*7bf0*/  FFMA.FTZ R215, R221, UR4, -R215 ;  /* 0x00000004ddd77c23 */ /* 0x000fe200080108d7 */
[----:B------:R-:W-:Y:S01]  /*7c00*/  FSEL R221, R196, -INF , P2 ;  /* 0xff800000c4dd7808 */ /* 0x000fe20001000000 */
[----:B------:R-:W-:Y:S01]  /*7c10*/  FMUL.FTZ R29, R86, R29 ;  /* 0x0000001d561d7220 */ /* 0x000fe20000410000 */
[--C-:B----4-:R-:W-:Y:S01]  /*7c20*/  FADD.FTZ R38, R38, -R231.reuse ;  /* 0x800000e726267221 */ /* 0x110fe20000010000 */
[----:B------:R-:W-:-:S02]  /*7c30*/  FADD.FTZ R36, R36, -R231 ;  /* 0x800000e724247221 */ /* 0x000fc40000010000 */
[--C-:B------:R-:W-:Y:S01]  /*7c40*/  FFMA.FTZ R221, R221, UR4, -R220.reuse ;  /* 0x00000004dddd7c23 */ /* 0x100fe200080108dc */
[----:B------:R-:W-:Y:S01]  /*7c50*/  FFMA.FTZ R220, R228, UR4, -R220 ;  /* 0x00000004e4dc7c23 */ /* 0x000fe200080108dc */
[C---:B------:R-:W-:Y:S01]  /*7c60*/  IADD3 R228, R7.reuse, 0x10, RZ ;  /* 0x0000001007e47810 */ /* 0x040fe20007ffe0ff */
[----:B------:R-:W-:Y:S01]  /*7c70*/  FMUL.FTZ R33, R20, R33 ;  /* 0x0000002114217220 */ /* 0x000fe20000410000 */
[C---:B------:R-:W-:Y:S02]  /*7c80*/  IADD3 R231, R7.reuse, 0x8, RZ ;  /* 0x0000000807e77810 */ /* 0x040fe40007ffe0ff */
[----:B------:R-:W-:Y:S02]  /*7c90*/  IADD3 R229, R7, 0x14, RZ ;  /* 0x0000001407e57810 */ /* 0x000fe40007ffe0ff */
[----:B------:R-:W1:Y:S01]  /*7ca0*/  SHFL.IDX PT, R228, R227, R228, 0x1f ;  /* 0x00001fe4e3e47589 */ /* 0x000e6200000e0000 */
[----:B------:R-:W-:Y:S01]  /*7cb0*/  FMUL.FTZ R36, R26, R36 ;  /* 0x000000241a247220 */ /* 0x000fe20000410000 */
[----:B------:R-:W-:Y:S01]  /*7cc0*/  FMUL.FTZ R30, R85, R30 ;  /* 0x0000001e551e7220 */ /* 0x000fe20000410000 */
[----:B------:R-:W-:Y:S01]  /*7cd0*/  VIADD R233, R7, 0x18 ;  /* 0x0000001807e97836 */ /* 0x000fe20000000000 */
[----:B------:R3:W4:Y:S01]  /*7ce0*/  SHFL.IDX PT, R227, R227, R11, 0x1f ;  /* 0x00001f0be3e37589 */ /* 0x00072200000e0000 */
[----:B------:R-:W-:Y:S01]  /*7cf0*/  FFMA.FTZ R78, -R78, R78, 1 ;  /* 0x3f8000004e4e7423 */ /* 0x000fe2000001014e */
[----:B------:R-:W-:Y:S01]  /*7d00*/  FFMA.FTZ R79, -R79, R79, 1 ;  /* 0x3f8000004f4f7423 */ /* 0x000fe2000001014f */
[----:B------:R-:W-:Y:S01]  /*7d10*/  FFMA.FTZ R80, -R80, R80, 1 ;  /* 0x3f80000050507423 */ /* 0x000fe20000010150 */
[----:B------:R-:W-:Y:S01]  /*7d20*/  FFMA.FTZ R74, -R74, R74, 1 ;  /* 0x3f8000004a4a7423 */ /* 0x000fe2000001014a */
[----:B------:R-:W-:Y:S01]  /*7d30*/  MUFU.EX2 R201, R201 ;  /* 0x000000c900c97308 */ /* 0x000fe20000000800 */
[----:B------:R-:W-:-:S07]  /*7d40*/  FFMA.FTZ R195, -R195, R195, 1 ;  /* 0x3f800000c3c37423 */ /* 0x000fce00000101c3 */
[----:B------:R-:W-:Y:S01]  /*7d50*/  MUFU.EX2 R210, R210 ;  /* 0x000000d200d27308 */ /* 0x000fe20000000800 */
[----:B------:R-:W-:-:S07]  /*7d60*/  FMUL.FTZ R20, R72, R35 ;  /* 0x0000002348147220 */ /* 0x000fce0000410000 */
[----:B------:R-:W-:Y:S01]  /*7d70*/  MUFU.EX2 R209, R209 ;  /* 0x000000d100d17308 */ /* 0x000fe20000000800 */
[----:B-1----:R-:W-:-:S07]  /*7d80*/  FADD.FTZ R34, R34, -R228 ;  /* 0x800000e422227221 */ /* 0x002fce0000010000 */
[----:B------:R-:W-:Y:S01]  /*7d90*/  MUFU.EX2 R205, R205 ;  /* 0x000000cd00cd7308 */ /* 0x000fe20000000800 */
[----:B------:R-:W-:-:S07]  /*7da0*/  FFMA.FTZ R101, -R101, R101, 1 ;  /* 0x3f80000065657423 */ /* 0x000fce0000010165 */
[----:B------:R-:W-:Y:S08]  /*7db0*/  MUFU.EX2 R212, R212 ;  /* 0x000000d400d47308 */ /* 0x000ff00000000800 */
        /* <DEDUP_REMOVED lines=19> */
[----:B---3--:R1:W-:Y:S01]  /*7ef0*/  MUFU.EX2 R11, R226 ;  /* 0x000000e2000b7308 */ /* 0x0083e20000000800 */
[--C-:B----4-:R-:W-:Y:S01]  /*7f00*/  FADD.FTZ R37, R37, -R227.reuse ;  /* 0x800000e325257221 */ /* 0x110fe20000010000 */
[----:B------:R-:W-:Y:S01]  /*7f10*/  FADD.FTZ R39, R39, -R227 ;  /* 0x800000e327277221 */ /* 0x000fe20000010000 */
[----:B------:R-:W-:Y:S01]  /*7f20*/  FFMA.FTZ R119, -R119, R119, 1 ;  /* 0x3f80000077777423 */ /* 0x000fe20000010177 */
[----:B------:R-:W-:Y:S01]  /*7f30*/  R2UR UR4, R236 ;  /* 0x00000000ec0472ca */ /* 0x000fe200000e0000 */
[----:B-1----:R-:W-:-:S03]  /*7f40*/  FFMA.FTZ R226, -R15, R15, 1 ;  /* 0x3f8000000fe27423 */ /* 0x002fc6000001010f */
[----:B------:R1:W-:Y:S02]  /*7f50*/  MUFU.EX2 R15, R224 ;  /* 0x000000e0000f7308 */ /* 0x0003e40000000800 */
[----:B-1----:R-:W-:Y:S01]  /*7f60*/  FMUL.FTZ R224, R226, R234 ;  /* 0x000000eae2e07220 */ /* 0x002fe20000410000 */
[----:B------:R-:W-:Y:S01]  /*7f70*/  FADD.FTZ R226, R25, -R232 ;  /* 0x800000e819e27221 */ /* 0x000fe20000010000 */
[----:B------:R-:W-:-:S04]  /*7f80*/  FFMA.FTZ R35, -R73, R73, 1 ;  /* 0x3f80000049237423 */ /* 0x000fc80000010149 */
[----:B------:R1:W-:Y:S01]  /*7f90*/  MUFU.EX2 R25, R225 ;  /* 0x000000e100197308 */ /* 0x0003e20000000800 */
[----:B------:R-:W-:-:S07]  /*7fa0*/  FADD.FTZ R232, R27, -R232 ;  /* 0x800000e81be87221 */ /* 0x000fce0000010000 */
[----:B------:R3:W4:Y:S01]  /*7fb0*/  MUFU.EX2 R27, R214 ;  /* 0x000000d6001b7308 */ /* 0x0007220000000800 */
[----:B-1----:R-:W-:-:S07]  /*7fc0*/  FADD.FTZ R225, R32, -R228 ;  /* 0x800000e420e17221 */ /* 0x002fce0000010000 */
[----:B------:R1:W4:Y:S01]  /*7fd0*/  MUFU.EX2 R32, R223 ;  /* 0x000000df00207308 */ /* 0x0003220000000800 */
[----:B---3--:R-:W-:Y:S01]  /*7fe0*/  FFMA.FTZ R214, -R3, R3, 1 ;  /* 0x3f80000003d67423 */ /* 0x008fe20000010103 */
[----:B------:R-:W-:Y:S01]  /*7ff0*/  FFMA.FTZ R227, -R2, R2, 1 ;  /* 0x3f80000002e37423 */ /* 0x000fe20000010102 */
[----:B------:R3:W5:Y:S04]  /*8000*/  LDL.LU R3, [R1+0x28] ;  /* 0x0000280001037983 */ /* 0x0007680000300800 */
[----:B------:R3:W5:Y:S01]  /*8010*/  LDL.LU R2, [R1+0x24] ;  /* 0x0000240001027983 */ /* 0x0007620000300800 */
[----:B------:R-:W-:Y:S01]  /*8020*/  FMUL.FTZ R34, R91, R34 ;  /* 0x000000225b227220 */ /* 0x000fe20000410000 */
[----:B-1----:R-:W-:Y:S01]  /*8030*/  FMUL.FTZ R223, R117, R226 ;  /* 0x000000e275df7220 */ /* 0x002fe20000410000 */
[----:B------:R-:W-:Y:S01]  /*8040*/  FMUL.FTZ R232, R89, R232 ;  /* 0x000000e859e87220 */ /* 0x000fe20000410000 */
[----:B------:R1:W3:Y:S01]  /*8050*/  LDS R226, [R9+0x380] ;  /* 0x0003800009e27984 */ /* 0x0002e20000000800 */
[----:B--2---:R-:W-:Y:S01]  /*8060*/  FMUL.FTZ R72, R24, R38 ;  /* 0x0000002618487220 */ /* 0x004fe20000410000 */
[----:B------:R-:W-:Y:S01]  /*8070*/  FMUL.FTZ R223, R214, R223 ;  /* 0x000000dfd6df7220 */ /* 0x000fe20000410000 */
[----:B------:R-:W-:Y:S01]  /*8080*/  FMUL.FTZ R214, R227, R232 ;  /* 0x000000e8e3d67220 */ /* 0x000fe20000410000 */
[----:B------:R-:W-:-:S02]  /*8090*/  VIADD R232, R7, 0x4 ;  /* 0x0000000407e87836 */ /* 0x000fc40000000000 */
[----:B------:R-:W-:Y:S01]  /*80a0*/  FMUL.FTZ R35, R35, R36 ;  /* 0x0000002423237220 */ /* 0x000fe20000410000 */
[----:B------:R-:W-:Y:S02]  /*80b0*/  VIADD R228, R7, 0x10 ;  /* 0x0000001007e47836 */ /* 0x000fe40000000000 */
[----:B------:R-:W-:Y:S01]  /*80c0*/  FFMA.FTZ R36, -R76, R76, 1 ;  /* 0x3f8000004c247423 */ /* 0x000fe2000001014c */
[----:B-1----:R1:W-:Y:S01]  /*80d0*/  MUFU.EX2 R9, R213 ;  /* 0x000000d500097308 */ /* 0x0023e20000000800 */
[----:B------:R-:W-:Y:S01]  /*80e0*/  FMUL.FTZ R39, R97, R39 ;  /* 0x0000002761277220 */ /* 0x000fe20000410000 */
[----:B------:R-:W-:Y:S02]  /*80f0*/  VIADD R234, R7, 0x1c ;  /* 0x0000001c07ea7836 */ /* 0x000fe40000000000 */
[----:B------:R-:W-:Y:S01]  /*8100*/  FMUL.FTZ R30, R17, R30 ;  /* 0x0000001e111e7220 */ /* 0x000fe20000410000 */
[----:B------:R-:W-:Y:S01]  /*8110*/  FMUL.FTZ R37, R90, R37 ;  /* 0x000000255a257220 */ /* 0x000fe20000410000 */
[----:B------:R-:W-:Y:S01]  /*8120*/  FMUL.FTZ R36, R36, R39 ;  /* 0x0000002724247220 */ /* 0x000fe20000410000 */
[----:B------:R-:W-:Y:S01]  /*8130*/  FFMA.FTZ R39, -R77, R77, 1 ;  /* 0x3f8000004d277423 */ /* 0x000fe2000001014d */
[----:B------:R-:W2:Y:S01]  /*8140*/  MUFU.EX2 R17, R199 ;  /* 0x000000c700117308 */ /* 0x000ea20000000800 */
[----:B-1----:R-:W-:Y:S01]  /*8150*/  FMUL.FTZ R213, R237, R28 ;  /* 0x0000001cedd57220 */ /* 0x002fe20000410000 */
[----:B------:R-:W-:Y:S01]  /*8160*/  FMUL.FTZ R28, R13, R31 ;  /* 0x0000001f0d1c7220 */ /* 0x000fe20000410000 */
[----:B------:R-:W-:Y:S01]  /*8170*/  FMUL.FTZ R31, R235, R29 ;  /* 0x0000001deb1f7220 */ /* 0x000fe20000410000 */
[----:B------:R-:W-:-:S02]  /*8180*/  FMUL.FTZ R37, R74, R37 ;  /* 0x000000254a257220 */ /* 0x000fc40000410000 */
[----:B------:R-:W-:Y:S01]  /*8190*/  FMUL.FTZ R29, R18, R28 ;  /* 0x0000001c121d7220 */ /* 0x000fe20000410000 */
[----:B------:R-:W-:Y:S01]  /*81a0*/  FFMA.FTZ R28, -R21, R21, 1 ;  /* 0x3f800000151c7423 */ /* 0x000fe20000010115 */
[----:B------:R-:W-:Y:S01]  /*81b0*/  FMUL.FTZ R21, R14, R225 ;  /* 0x000000e10e157220 */ /* 0x000fe20000410000 */
[----:B------:R1:W2:Y:S03]  /*81c0*/  MUFU.EX2 R18, R198 ;  /* 0x000000c600127308 */ /* 0x0002a60000000800 */
[----:B------:R-:W-:Y:S01]  /*81d0*/  FMUL.FTZ R21, R19, R21 ;  /* 0x0000001513157220 */ /* 0x000fe20000410000 */
[----:B------:R-:W-:Y:S01]  /*81e0*/  FMUL.FTZ R19, R28, R34 ;  /* 0x000000221c137220 */ /* 0x000fe20000410000 */
[----:B------:R-:W-:-:S04]  /*81f0*/  FFMA.FTZ R34, -R75, R75, 1 ;  /* 0x3f8000004b227423 */ /* 0x000fc8000001014b */
[----:B------:R-:W-:Y:S01]  /*8200*/  FMUL.FTZ R34, R34, R72 ;  /* 0x0000004822227220 */ /* 0x000fe20000410000 */
[----:B---3--:R-:W3:Y:S04]  /*8210*/  SHFL.IDX PT, R73, R226, R230, 0x1f ;  /* 0x00001fe6e2497589 */ /* 0x008ee800000e0000 */
[----:B------:R-:W2:Y:S04]  /*8220*/  SHFL.IDX PT, R28, R226, R7, 0x1f ;  /* 0x00001f07e21c7589 */ /* 0x000ea800000e0000 */
[----:B------:R-:W2:Y:S04]  /*8230*/  SHFL.IDX PT, R38, R226, R232, 0x1f ;  /* 0x00001fe8e2267589 */ /* 0x000ea800000e0000 */
[----:B------:R-:W2:Y:S04]  /*8240*/  SHFL.IDX PT, R72, R226, R231, 0x1f ;  /* 0x00001fe7e2487589 */ /* 0x000ea800000e0000 */
[----:B------:R-:W2:Y:S04]  /*8250*/  SHFL.IDX PT, R75, R226, R228, 0x1f ;  /* 0x00001fe4e24b7589 */ /* 0x000ea800000e0000 */
[----:B-1----:R-:W1:Y:S01]  /*8260*/  SHFL.IDX PT, R198, R226, R229, 0x1f ;  /* 0x00001fe5e2c67589 */ /* 0x002e6200000e0000 */
[----:B---3--:R-:W-:-:S03]  /*8270*/  FADD.FTZ R47, R47, -R73 ;  /* 0x800000492f2f7221 */ /* 0x008fc60000010000 */
[----:B------:R-:W3:Y:S01]  /*8280*/  SHFL.IDX PT, R199, R226, R233, 0x1f ;  /* 0x00001fe9e2c77589 */ /* 0x000ee200000e0000 */
[----:B------:R-:W-:Y:S01]  /*8290*/  FADD.FTZ R45, R45, -R73 ;  /* 0x800000492d2d7221 */ /* 0x000fe20000010000 */
[----:B----4-:R-:W-:Y:S01]  /*82a0*/  FMUL.FTZ R47, R27, R47 ;  /* 0x0000002f1b2f7220 */ /* 0x010fe20000410000 */
[--C-:B--2---:R-:W-:Y:S01]  /*82b0*/  FADD.FTZ R40, R40, -R28.reuse ;  /* 0x8000001c28287221 */ /* 0x104fe20000010000 */
[----:B------:R-:W-:Y:S01]  /*82c0*/  FADD.FTZ R28, R42, -R28 ;  /* 0x8000001c2a1c7221 */ /* 0x000fe20000010000 */
[----:B------:R-:W2:Y:S01]  /*82d0*/  SHFL.IDX PT, R226, R226, R234, 0x1f ;  /* 0x00001feae2e27589 */ /* 0x000ea200000e0000 */
[----:B------:R-:W-:Y:S01]  /*82e0*/  FMUL.FTZ R47, R84, R47 ;  /* 0x0000002f542f7220 */ /* 0x000fe20000410000 */
[----:B------:R-:W-:Y:S01]  /*82f0*/  FADD.FTZ R41, R41, -R38 ;  /* 0x8000002629297221 */ /* 0x000fe20000010000 */
[----:B------:R-:W-:Y:S01]  /*8300*/  FMUL.FTZ R40, R12, R40 ;  /* 0x000000280c287220 */ /* 0x000fe20000410000 */
[----:B------:R-:W4:Y:S01]  /*8310*/  LDL R84, [R1+0x10] ;  /* 0x0000100001547983 */ /* 0x000f220000100800 */
[----:B------:R-:W-:Y:S01]  /*8320*/  FADD.FTZ R46, R46, -R72 ;  /* 0x800000482e2e7221 */ /* 0x000fe20000010000 */
[----:B------:R-:W-:Y:S01]  /*8330*/  FMUL.FTZ R41, R95, R41 ;  /* 0x000000295f297220 */ /* 0x000fe20000410000 */
[----:B------:R-:W-:Y:S01]  /*8340*/  FADD.FTZ R38, R43, -R38 ;  /* 0x800000262b267221 */ /* 0x000fe20000010000 */
[----:B------:R1:W2:Y:S01]  /*8350*/  LDS R42, [R10+0x380] ;  /* 0x000380000a2a7984 */ /* 0x0002a20000000800 */
[----:B------:R-:W-:Y:S01]  /*8360*/  FMUL.FTZ R39, R39, R40 ;  /* 0x0000002827277220 */ /* 0x000fe20000410000 */
[----:B------:R-:W-:Y:S01]  /*8370*/  FMUL.FTZ R40, R78, R41 ;  /* 0x000000294e287220 */ /* 0x000fe20000410000 */
[--C-:B------:R-:W-:Y:S01]  /*8380*/  FADD.FTZ R48, R48, -R75.reuse ;  /* 0x8000004b30307221 */ /* 0x100fe20000010000 */
[----:B------:R-:W-:Y:S01]  /*8390*/  FFMA.FTZ R41, -R83, R83, 1 ;  /* 0x3f80000053297423 */ /* 0x000fe20000010153 */
[----:B------:R-:W-:Y:S01]  /*83a0*/  FMUL.FTZ R46, R15, R46 ;  /* 0x0000002e0f2e7220 */ /* 0x000fe20000410000 */
[----:B------:R-:W-:Y:S01]  /*83b0*/  FMUL.FTZ R28, R94, R28 ;  /* 0x0000001c5e1c7220 */ /* 0x000fe20000410000 */
[----:B------:R-:W-:Y:S01]  /*83c0*/  FMUL.FTZ R43, R96, R38 ;  /* 0x00000026602b7220 */ /* 0x000fe20000410000 */
[----:B------:R-:W-:Y:S01]  /*83d0*/  FADD.FTZ R44, R44, -R72 ;  /* 0x800000482c2c7221 */ /* 0x000fe20000010000 */
[----:B------:R-:W-:Y:S01]  /*83e0*/  FMUL.FTZ R41, R41, R46 ;  /* 0x0000002e29297220 */ /* 0x000fe20000410000 */
[----:B------:R-:W-:Y:S01]  /*83f0*/  FMUL.FTZ R73, R32, R48 ;  /* 0x0000003020497220 */ /* 0x000fe20000410000 */
[----:B-1----:R-:W-:Y:S01]  /*8400*/  FMUL.FTZ R10, R79, R28 ;  /* 0x0000001c4f0a7220 */ /* 0x002fe20000410000 */
[----:B------:R-:W-:Y:S01]  /*8410*/  FMUL.FTZ R38, R80, R43 ;  /* 0x0000002b50267220 */ /* 0x000fe20000410000 */
[----:B------:R-:W-:Y:S01]  /*8420*/  FFMA.FTZ R46, -R194, R194, 1 ;  /* 0x3f800000c22e7423 */ /* 0x000fe200000101c2 */
[----:B------:R-:W-:Y:S01]  /*8430*/  FFMA.FTZ R43, -R81, R81, 1 ;  /* 0x3f800000512b7423 */ /* 0x000fe20000010151 */
[----:B------:R-:W-:Y:S01]  /*8440*/  FMUL.FTZ R28, R11, R44 ;  /* 0x0000002c0b1c7220 */ /* 0x000fe20000410000 */
[----:B------:R-:W-:Y:S01]  /*8450*/  FADD.FTZ R49, R49, -R198 ;  /* 0x800000c631317221 */ /* 0x000fe20000010000 */
[----:B------:R-:W-:Y:S01]  /*8460*/  FMUL.FTZ R46, R46, R73 ;  /* 0x000000492e2e7220 */ /* 0x000fe20000410000 */
[----:B------:R-:W-:Y:S01]  /*8470*/  FADD.FTZ R50, R50, -R75 ;  /* 0x8000004b32327221 */ /* 0x000fe20000010000 */
[----:B------:R-:W-:Y:S01]  /*8480*/  FMUL.FTZ R43, R43, R28 ;  /* 0x0000001c2b2b7220 */ /* 0x000fe20000410000 */
[----:B------:R-:W-:Y:S01]  /*8490*/  FMUL.FTZ R28, R17, R49 ;  /* 0x00000031111c7220 */ /* 0x000fe20000410000 */
[--C-:B---3--:R-:W-:Y:S01]  /*84a0*/  FADD.FTZ R54, R54, -R199.reuse ;  /* 0x800000c736367221 */ /* 0x108fe20000010000 */
[--C-:B--2---:R-:W-:Y:S01]  /*84b0*/  FADD.FTZ R53, R53, -R226.reuse ;  /* 0x800000e235357221 */ /* 0x104fe20000010000 */
[----:B------:R-:W-:Y:S01]  /*84c0*/  FADD.FTZ R55, R55, -R226 ;  /* 0x800000e237377221 */ /* 0x000fe20000010000 */
[----:B------:R-:W-:Y:S01]  /*84d0*/  FMUL.FTZ R49, R195, R28 ;  /* 0x0000001cc3317220 */ /* 0x000fe20000410000 */
[----:B------:R-:W-:Y:S01]  /*84e0*/  FADD.FTZ R51, R51, -R198 ;  /* 0x800000c633337221 */ /* 0x000fe20000010000 */
[----:B------:R-:W1:Y:S01]  /*84f0*/  MUFU.EX2 R221, R221 ;  /* 0x000000dd00dd7308 */ /* 0x000e620000000800 */
[----:B------:R-:W-:Y:S01]  /*8500*/  FFMA.FTZ R48, -R99, R99, 1 ;  /* 0x3f80000063307423 */ /* 0x000fe20000010163 */
[----:B------:R-:W-:Y:S01]  /*8510*/  FFMA.FTZ R44, -R82, R82, 1 ;  /* 0x3f800000522c7423 */ /* 0x000fe20000010152 */
[----:B------:R-:W-:Y:S01]  /*8520*/  FMUL.FTZ R45, R25, R45 ;  /* 0x0000002d192d7220 */ /* 0x000fe20000410000 */
[----:B------:R-:W-:Y:S01]  /*8530*/  FADD.FTZ R52, R52, -R199 ;  /* 0x800000c734347221 */ /* 0x000fe20000010000 */
[----:B------:R-:W2:Y:S04]  /*8540*/  SHFL.IDX PT, R79, R42, R7, 0x1f ;  /* 0x00001f072a4f7589 */ /* 0x000ea800000e0000 */
[----:B------:R-:W3:Y:S04]  /*8550*/  SHFL.IDX PT, R76, R42, R232, 0x1f ;  /* 0x00001fe82a4c7589 */ /* 0x000ee800000e0000 */
[----:B------:R-:W1:Y:S04]  /*8560*/  SHFL.IDX PT, R74, R42, R230, 0x1f ;  /* 0x00001fe62a4a7589 */ /* 0x000e6800000e0000 */
[----:B------:R-:W1:Y:S04]  /*8570*/  SHFL.IDX PT, R77, R42, R231, 0x1f ;  /* 0x00001fe72a4d7589 */ /* 0x000e6800000e0000 */
[----:B------:R-:W1:Y:S04]  /*8580*/  SHFL.IDX PT, R73, R42, R233, 0x1f ;  /* 0x00001fe92a497589 */ /* 0x000e6800000e0000 */
[----:B------:R-:W1:Y:S04]  /*8590*/  SHFL.IDX PT, R75, R42, R228, 0x1f ;  /* 0x00001fe42a4b7589 */ /* 0x000e6800000e0000 */
[----:B------:R-:W-:Y:S01]  /*85a0*/  SHFL.IDX PT, R72, R42, R234, 0x1f ;  /* 0x00001fea2a487589 */ /* 0x000fe200000e0000 */
[----:B------:R-:W-:Y:S01]  /*85b0*/  FMUL.FTZ R83, R201, R54 ;  /* 0x00000036c9537220 */ /* 0x000fe20000410000 */
[----:B------:R-:W-:Y:S01]  /*85c0*/  MUFU.EX2 R220, R220 ;  /* 0x000000dc00dc7308 */ /* 0x000fe20000000800 */
[----:B------:R-:W-:Y:S01]  /*85d0*/  FMUL.FTZ R50, R9, R50 ;  /* 0x0000003209327220 */ /* 0x000fe20000410000 */
[----:B------:R1:W1:Y:S01]  /*85e0*/  SHFL.IDX PT, R28, R42, R229, 0x1f ;  /* 0x00001fe52a1c7589 */ /* 0x00026200000e0000 */
[----:B------:R-:W-:Y:S01]  /*85f0*/  FMUL.FTZ R54, R210, R53 ;  /* 0x00000035d2367220 */ /* 0x000fe20000410000 */
[----:B------:R-:W-:Y:S01]  /*8600*/  FMUL.FTZ R78, R209, R55 ;  /* 0x00000037d14e7220 */ /* 0x000fe20000410000 */
[----:B------:R-:W-:Y:S01]  /*8610*/  FMUL.FTZ R51, R18, R51 ;  /* 0x0000003312337220 */ /* 0x000fe20000410000 */
[----:B------:R-:W-:Y:S01]  /*8620*/  FMUL.FTZ R44, R44, R45 ;  /* 0x0000002d2c2c7220 */ /* 0x000fe20000410000 */
[----:B------:R-:W-:Y:S01]  /*8630*/  FMUL.FTZ R53, R101, R54 ;  /* 0x0000003665357220 */ /* 0x000fe20000410000 */
[--C-:B--2---:R-:W-:Y:S01]  /*8640*/  FADD.FTZ R54, R56, -R79.reuse ;  /* 0x8000004f38367221 */ /* 0x104fe20000010000 */
[--C-:B---3--:R-:W-:Y:S01]  /*8650*/  FADD.FTZ R56, R57, -R76.reuse ;  /* 0x8000004c39387221 */ /* 0x108fe20000010000 */
[----:B------:R-:W-:Y:S01]  /*8660*/  FADD.FTZ R55, R58, -R79 ;  /* 0x8000004f3a377221 */ /* 0x000fe20000010000 */
[----:B------:R-:W-:Y:S01]  /*8670*/  FADD.FTZ R59, R59, -R76 ;  /* 0x8000004c3b3b7221 */ /* 0x000fe20000010000 */
[----:B-1----:R-:W1:Y:S01]  /*8680*/  MUFU.EX2 R42, R216 ;  /* 0x000000d8002a7308 */ /* 0x002e620000000800 */
[--C-:B------:R-:W-:Y:S01]  /*8690*/  FADD.FTZ R58, R61, -R74.reuse ;  /* 0x8000004a3d3a7221 */ /* 0x100fe20000010000 */
[----:B------:R-:W-:Y:S01]  /*86a0*/  FADD.FTZ R60, R60, -R77 ;  /* 0x8000004d3c3c7221 */ /* 0x000fe20000010000 */
[--C-:B------:R-:W-:Y:S01]  /*86b0*/  FADD.FTZ R57, R68, -R73.reuse ;  /* 0x8000004944397221 */ /* 0x100fe20000010000 */
[----:B------:R-:W-:Y:S01]  /*86c0*/  FADD.FTZ R70, R70, -R73 ;  /* 0x8000004946467221 */ /* 0x000fe20000010000 */
[----:B------:R-:W-:Y:S01]  /*86d0*/  FADD.FTZ R77, R62, -R77 ;  /* 0x8000004d3e4d7221 */ /* 0x000fe20000010000 */
[----:B------:R-:W-:Y:S01]  /*86e0*/  FFMA.FTZ R73, -R105, R105, 1 ;  /* 0x3f80000069497423 */ /* 0x000fe20000010169 */
[----:B------:R-:W-:Y:S01]  /*86f0*/  FMUL.FTZ R56, R205, R56 ;  /* 0x00000038cd387220 */ /* 0x000fe20000410000 */
[----:B------:R-:W-:Y:S01]  /*8700*/  FMUL.FTZ R48, R48, R51 ;  /* 0x0000003330307220 */ /* 0x000fe20000410000 */
[----:B------:R-:W-:Y:S01]  /*8710*/  FADD.FTZ R63, R63, -R74 ;  /* 0x8000004a3f3f7221 */ /* 0x000fe20000010000 */
[----:B------:R-:W-:Y:S01]  /*8720*/  FMUL.FTZ R62, R212, R59 ;  /* 0x0000003bd43e7220 */ /* 0x000fe20000410000 */
[----:B------:R-:W-:Y:S01]  /*8730*/  FFMA.FTZ R51, -R103, R103, 1 ;  /* 0x3f80000067337423 */ /* 0x000fe20000010167 */
[----:B------:R-:W-:Y:S01]  /*8740*/  FFMA.FTZ R76, -R109, R109, 1 ;  /* 0x3f8000006d4c7423 */ /* 0x000fe2000001016d */
[----:B------:R-:W-:Y:S01]  /*8750*/  FMUL.FTZ R59, R207, R58 ;  /* 0x0000003acf3b7220 */ /* 0x000fe20000410000 */
[--C-:B------:R-:W-:Y:S01]  /*8760*/  FADD.FTZ R64, R64, -R75.reuse ;  /* 0x8000004b40407221 */ /* 0x100fe20000010000 */
[----:B------:R-:W-:Y:S01]  /*8770*/  FMUL.FTZ R73, R73, R56 ;  /* 0x0000003849497220 */ /* 0x000fe20000410000 */
[----:B------:R-:W-:Y:S01]  /*8780*/  FFMA.FTZ R74, -R110, R110, 1 ;  /* 0x3f8000006e4a7423 */ /* 0x000fe2000001016e */
[----:B------:R-:W-:Y:S01]  /*8790*/  FMUL.FTZ R77, R208, R77 ;  /* 0x0000004dd04d7220 */ /* 0x000fe20000410000 */
[----:B------:R-:W-:Y:S01]  /*87a0*/  FMUL.FTZ R56, R204, R63 ;  /* 0x0000003fcc387220 */ /* 0x000fe20000410000 */
[----:B------:R-:W-:Y:S01]  /*87b0*/  FFMA.FTZ R45, -R98, R98, 1 ;  /* 0x3f800000622d7423 */ /* 0x000fe20000010162 */
[----:B------:R-:W-:Y:S01]  /*87c0*/  FMUL.FTZ R51, R51, R78 ;  /* 0x0000004e33337220 */ /* 0x000fe20000410000 */
[--C-:B------:R-:W-:Y:S01]  /*87d0*/  FADD.FTZ R65, R65, -R28.reuse ;  /* 0x8000001c41417221 */ /* 0x100fe20000010000 */
[----:B------:R-:W-:Y:S01]  /*87e0*/  FMUL.FTZ R76, R76, R59 ;  /* 0x0000003b4c4c7220 */ /* 0x000fe20000410000 */
[----:B------:R-:W-:Y:S01]  /*87f0*/  FADD.FTZ R67, R67, -R28 ;  /* 0x8000001c43437221 */ /* 0x000fe20000010000 */
[----:B------:R-:W-:Y:S01]  /*8800*/  FFMA.FTZ R78, -R112, R112, 1 ;  /* 0x3f800000704e7423 */ /* 0x000fe20000010170 */
[----:B------:R-:W-:Y:S01]  /*8810*/  FMUL.FTZ R59, R219, R64 ;  /* 0x00000040db3b7220 */ /* 0x000fe20000410000 */
[----:B------:R-:W-:Y:S01]  /*8820*/  FMUL.FTZ R81, R200, R52 ;  /* 0x00000034c8517220 */ /* 0x000fe20000410000 */
[--C-:B------:R-:W-:Y:S01]  /*8830*/  FADD.FTZ R28, R69, -R72.reuse ;  /* 0x80000048451c7221 */ /* 0x100fe20000010000 */
[----:B------:R-:W-:Y:S01]  /*8840*/  FMUL.FTZ R74, R74, R77 ;  /* 0x0000004d4a4a7220 */ /* 0x000fe20000410000 */
[----:B------:R-:W-:Y:S01]  /*8850*/  FADD.FTZ R66, R66, -R75 ;  /* 0x8000004b42427221 */ /* 0x000fe20000010000 */
[----:B------:R-:W-:Y:S01]  /*8860*/  FADD.FTZ R71, R71, -R72 ;  /* 0x8000004847477221 */ /* 0x000fe20000010000 */
        /* <DEDUP_REMOVED lines=14> */
[----:B------:R-:W-:Y:S01]  /*8950*/  FFMA.FTZ R79, -R114, R114, 1 ;  /* 0x3f800000724f7423 */ /* 0x000fe20000010172 */
[----:B------:R-:W-:Y:S01]  /*8960*/  FFMA.FTZ R81, -R113, R113, 1 ;  /* 0x3f80000071517423 */ /* 0x000fe20000010171 */
[----:B------:R-:W-:Y:S01]  /*8970*/  FFMA.FTZ R80, -R115, R115, 1 ;  /* 0x3f80000073507423 */ /* 0x000fe20000010173 */
[----:B------:R-:W-:Y:S01]  /*8980*/  FMUL.FTZ R66, R217, R66 ;  /* 0x00000042d9427220 */ /* 0x000fe20000410000 */
        /* <DEDUP_REMOVED lines=266> */
.L_x_3035:
        /* <DEDUP_REMOVED lines=43> */
[----:B-----5:R2:W-:Y:S04]  /*9ce0*/  STS.128 [R2+0x8000], R40 ;  /* 0x0080002802007388 */ /* 0x0205e80000000c00 */
        /* <DEDUP_REMOVED lines=14> */
.L_x_3036:
[----:B------:R-:W-:Y:S01]  /*9dd0*/  UIADD3 UR45, UR45, 0x1, URZ ;  /* 0x000000012d2d7890 */ /* 0x000fe2000fffe03f */
[----:B------:R-:W-:Y:S02]  /*9de0*/  VIADD R5, R5, 0x26820 ;  /* 0x0002682005057836 */ /* 0x000fe40000000000 */
[----:B------:R-:W-:Y:S01]  /*9df0*/  VIADD R0, R0, 0x1 ;  /* 0x0000000100007836 */ /* 0x000fe20000000000 */
[----:B------:R-:W-:Y:S02]  /*9e00*/  UISETP.GE.AND UP0, UPT, UR45, UR44, UPT ;  /* 0x0000002c2d00728c */ /* 0x000fe4000bf06270 */
[----:B------:R-:W-:Y:S02]  /*9e10*/  PRMT R5, RZ, 0x654, R5 ;  /* 0x00000654ff057816 */ /* 0x000fe40000000005 */
[C---:B------:R-:W-:Y:S02]  /*9e20*/  ISETP.NE.AND P0, PT, R0.reuse, 0x2, PT ;  /* 0x000000020000780c */ /* 0x040fe40003f05270 */
[----:B------:R-:W-:Y:S01]  /*9e30*/  PLOP3.LUT P1, PT, PT, PT, UP0, 0x80, 0x0 ;  /* 0x000000000000781c */ /* 0x000fe20003f2f008 */
[----:B------:R1:W-:Y:S01]  /*9e40*/  SYNCS.ARRIVE.TRANS64.RED.A1T0 RZ, [R5+URZ], RZ ;  /* 0x000000ff05ff79a7 */ /* 0x0003e2000810043f */
[----:B------:R-:W-:-:S02]  /*9e50*/  SEL R0, R0, RZ, P0 ;  /* 0x000000ff00007207 */ /* 0x000fc40000000000 */
[----:B-1----:R-:W-:-:S04]  /*9e60*/  SEL R5, RZ, 0x1, P0 ;  /* 0x00000001ff057807 */ /* 0x002fc80000000000 */
[----:B------:R-:W-:-:S05]  /*9e70*/  LOP3.LUT R4, R4, R5, RZ, 0x3c, !PT ;  /* 0x0000000504047212 */ /* 0x000fca00078e3cff */
[----:B------:R-:W-:Y:S05]  /*9e80*/  @!P1 BRA `(.L_x_3037) ;  /* 0xffffffc400389947 */ /* 0x000fea000383ffff */
.L_x_3026:
        /* <DEDUP_REMOVED lines=34> */
.L_x_3006:
[----:B------:R-:W-:Y:S05]  /*a0b0*/  @P0 BRA `(.L_x_3038) ;  /* 0x0000001000ac0947 */ /* 0x000fea0003800000 */
[----:B------:R-:W1:Y:S01]  /*a0c0*/  S2R R0, SR_TID.X ;  /* 0x0000000000007919 */ /* 0x000e620000002100 */
[----:B------:R-:W3:Y:S01]  /*a0d0*/  S2UR UR5, SR_CgaCtaId ;  /* 0x00000000000579c3 */ /* 0x000ee20000008800 */
[----:B------:R-:W-:Y:S01]  /*a0e0*/  UMOV UR4, 0x400 ;  /* 0x0000040000047882 */ /* 0x000fe20000000000 */
[----:B------:R-:W-:-:S06]  /*a0f0*/  F2FP.F16.F32.PACK_AB R152, R153, R152 ;  /* 0x000000989998723e */ /* 0x000fcc00000000ff */
[----:B------:R-:W-:Y:S01]  /*a100*/  BAR.SYNC.DEFER_BLOCKING 0x1, 0x100 ;  /* 0x0044000000007b1d */ /* 0x000fe20000010000 */
[----:B------:R-:W-:Y:S02]  /*a110*/  F2FP.F16.F32.PACK_AB R153, R155, R154 ;  /* 0x0000009a9b99723e */ /* 0x000fe400000000ff */
[----:B------:R-:W-:Y:S02]  /*a120*/  F2FP.F16.F32.PACK_AB R160, R161, R160 ;  /* 0x000000a0a1a0723e */ /* 0x000fe400000000ff */
[----:B------:R-:W-:Y:S01]  /*a130*/  F2FP.F16.F32.PACK_AB R154, R157, R156 ;  /* 0x0000009c9d9a723e */ /* 0x000fe200000000ff */
[----:B------:R-:W-:Y:S01]  /*a140*/  ULDC.64 UR8, c[0x0][0x878] ;  /* 0x00021e0000087ab9 */ /* 0x000fe20000000a00 */
[----:B------:R-:W-:Y:S01]  /*a150*/  F2FP.F16.F32.PACK_AB R155, R159, R158 ;  /* 0x0000009e9f9b723e */ /* 0x000fe200000000ff */
[----:B------:R-:W-:Y:S01]  /*a160*/  UISETP.NE.U32.AND UP0, UPT, UR8, URZ, UPT ;  /* 0x0000003f0800728c */ /* 0x000fe2000bf05070 */
[----:B------:R-:W-:Y:S02]  /*a170*/  F2FP.F16.F32.PACK_AB R161, R163, R162 ;  /* 0x000000a2a3a1723e */ /* 0x000fe400000000ff */
[----:B------:R-:W-:Y:S01]  /*a180*/  F2FP.F16.F32.PACK_AB R168, R169, R168 ;  /* 0x000000a8a9a8723e */ /* 0x000fe200000000ff */
[----:B------:R-:W-:Y:S01]  /*a190*/  UISETP.NE.AND.EX UP0, UPT, UR9, URZ, UPT, UP0 ;  /* 0x0000003f0900728c */ /* 0x000fe2000bf05300 */
[----:B------:R-:W-:-:S02]  /*a1a0*/  F2FP.F16.F32.PACK_AB R162, R165, R164 ;  /* 0x000000a4a5a2723e */ /* 0x000fc400000000ff */
        /* <DEDUP_REMOVED lines=8> */
[----:B-1----:R-:W-:Y:S02]  /*a230*/  IADD3 R13, R0, -0x80, RZ ;  /* 0xffffff80000d7810 */ /* 0x002fe40007ffe0ff */
[----:B------:R-:W-:Y:S02]  /*a240*/  F2FP.F16.F32.PACK_AB R120, R121, R120 ;  /* 0x000000787978723e */ /* 0x000fe400000000ff */
[----:B--2---:R-:W-:Y:S02]  /*a250*/  SHF.R.S32.HI R10, RZ, 0x1f, R13 ;  /* 0x0000001fff0a7819 */ /* 0x004fe4000001140d */
        /* <DEDUP_REMOVED lines=21> */
[----:B------:R-:W-:Y:S01]  /*a3b0*/  R2P PR, R5, 0x6 ;  /* 0x0000000605007804 */ /* 0x000fe20000000000 */
[----:B------:R-:W-:Y:S01]  /*a3c0*/  IMAD.MOV.U32 R5, RZ, RZ, 0x40 ;  /* 0x00000040ff057424 */ /* 0x000fe200078e00ff */
[----:B------:R-:W-:Y:S02]  /*a3d0*/  LOP3.LUT R0, R0, 0x1c0, RZ, 0xc0, !PT ;  /* 0x000001c000007812 */ /* 0x000fe400078ec0ff */
[----:B------:R-:W-:Y:S02]  /*a3e0*/  F2FP.F16.F32.PACK_AB R131, R135, R134 ;  /* 0x000000868783723e */ /* 0x000fe400000000ff */
[----:B------:R-:W-:-:S02]  /*a3f0*/  LOP3.LUT R7, R0, 0x8, R7, 0xf8, !PT ;  /* 0x0000000800077812 */ /* 0x000fc400078ef807 */
[----:B------:R-:W-:Y:S01]  /*a400*/  SHF.R.U32.HI R2, RZ, 0x3, R0 ;  /* 0x00000003ff027819 */ /* 0x000fe20000011600 */
[----:B------:R-:W-:Y:S01]  /*a410*/  IMAD.SHL.U32 R0, R4, 0x20, RZ ;  /* 0x0000002004007824 */ /* 0x000fe200078e00ff */
[----:B------:R-:W-:Y:S02]  /*a420*/  SEL R5, R5, 0xffffffc0, !P2 ;  /* 0xffffffc005057807 */ /* 0x000fe40005000000 */
[----:B------:R-:W-:Y:S02]  /*a430*/  LOP3.LUT R2, R7, R2, RZ, 0x3c, !PT ;  /* 0x0000000207027212 */ /* 0x000fe400078e3cff */
[----:B------:R-:W-:Y:S02]  /*a440*/  LOP3.LUT R0, R0, 0x7ffffc00, RZ, 0xc0, !PT ;  /* 0x7ffffc0000007812 */ /* 0x000fe400078ec0ff */
[----:B------:R-:W-:Y:S02]  /*a450*/  F2FP.F16.F32.PACK_AB R137, R139, R138 ;  /* 0x0000008a8b89723e */ /* 0x000fe400000000ff */
[----:B------:R-:W-:-:S02]  /*a460*/  IADD3 R0, R2, R3, R0 ;  /* 0x0000000302007210 */ /* 0x000fc40007ffe000 */
[----:B------:R-:W-:Y:S02]  /*a470*/  MOV R3, 0x20 ;  /* 0x0000002000037802 */ /* 0x000fe40000000f00 */
        /* <DEDUP_REMOVED lines=15> */
[----:B------:R-:W-:Y:S02]  /*a570*/  ISETP.NE.U32.AND P4, PT, RZ, UR4, PT ;  /* 0x00000004ff007c0c */ /* 0x000fe4000bf85070 */
[----:B------:R-:W-:Y:S01]  /*a580*/  PLOP3.LUT P1, PT, PT, PT, UP0, 0x80, 0x0 ;  /* 0x000000000000781c */ /* 0x000fe20003f2f008 */
[----:B------:R1:W-:Y:S01]  /*a590*/  STSM.16.M88.4 [R0], R120 ;  /* 0x0000007800007844 */ /* 0x0003e20000000200 */
[----:B------:R-:W-:Y:S01]  /*a5a0*/  ISETP.NE.AND.EX P4, PT, RZ, UR5, PT, P4 ;  /* 0x00000005ff007c0c */ /* 0x000fe2000bf85340 */
[----:B------:R-:W-:-:S02]  /*a5b0*/  ULDC.64 UR4, c[0x0][0x870] ;  /* 0x00021c0000047ab9 */ /* 0x000fc40000000a00 */
[----:B------:R2:W-:Y:S01]  /*a5c0*/  STSM.16.M88.4 [R2+-0x4000], R128 ;  /* 0xffc0008002007844 */ /* 0x0005e20000000200 */
[----:B------:R-:W-:-:S03]  /*a5d0*/  UIMAD.WIDE UR4, UR41, 0x4, UR4 ;  /* 0x00000004290478a5 */ /* 0x000fc6000f8e0204 */
[----:B------:R-:W-:Y:S03]  /*a5e0*/  STSM.16.M88.4 [R8+-0x4000], R136 ;  /* 0xffc0008808007844 */ /* 0x000fe60000000200 */
[----:B------:R-:W-:Y:S01]  /*a5f0*/  MOV R4, UR4 ;  /* 0x0000000400047c02 */ /* 0x000fe20008000f00 */
[----:B------:R3:W-:Y:S01]  /*a600*/  STSM.16.M88.4 [R3+-0x4000], R144 ;  /* 0xffc0009003007844 */ /* 0x0007e20000000200 */
[----:B------:R-:W-:Y:S01]  /*a610*/  IMAD.U32 R5, RZ, RZ, UR5 ;  /* 0x00000005ff057e24 */ /* 0x000fe2000f8e00ff */
[----:B------:R-:W-:Y:S01]  /*a620*/  @UP0 ULDC.64 UR4, c[0x0][0x878] ;  /* 0x00021e0000040ab9 */ /* 0x000fe20000000a00 */
[----:B------:R-:W-:Y:S01]  /*a630*/  BAR.SYNC.DEFER_BLOCKING 0x1, 0x100 ;  /* 0x0044000000007b1d */ /* 0x000fe20000010000 */
[----:B------:R-:W-:-:S06]  /*a640*/  @UP0 UIMAD.WIDE UR4, UR41, 0x4, UR4 ;  /* 0x00000004290408a5 */ /* 0x000fcc000f8e0204 */
[----:B------:R-:W-:Y:S01]  /*a650*/  IMAD.U32 R6, RZ, RZ, UR4 ;  /* 0x00000004ff067e24 */ /* 0x000fe2000f8e00ff */
[----:B------:R-:W-:Y:S01]  /*a660*/  MOV R7, UR5 ;  /* 0x0000000500077c02 */ /* 0x000fe20008000f00 */
[----:B------:R-:W4:Y:S04]  /*a670*/  @P4 LDG.E R9, desc[UR38][R4.64] ;  /* 0x0000002604094981 */ /* 0x000f28000c1e1900 */
[----:B------:R5:W4:Y:S01]  /*a680*/  @P1 LDG.E R6, desc[UR38][R6.64] ;  /* 0x0000002606061981 */ /* 0x000b22000c1e1900 */
[----:B------:R-:W-:Y:S01]  /*a690*/  LEA.HI R19, R10, R13, RZ, 0x3 ;  /* 0x0000000d0a137211 */ /* 0x000fe200078f18ff */
[----:B------:R-:W-:-:S03]  /*a6a0*/  ULDC UR4, c[0x0][0x808] ;  /* 0x0002020000047ab9 */ /* 0x000fc60000000800 */
[----:B-1----:R-:W-:Y:S02]  /*a6b0*/  LOP3.LUT R0, R19, 0x1ffffff8, RZ, 0xc0, !PT ;  /* 0x1ffffff813007812 */ /* 0x002fe400078ec0ff */
[----:B------:R-:W-:-:S03]  /*a6c0*/  SHF.R.S32.HI R19, RZ, 0x3, R19 ;  /* 0x00000003ff137819 */ /* 0x000fc60000011413 */
[----:B------:R-:W-:Y:S01]  /*a6d0*/  IMAD.IADD R0, R13, 0x1, -R0 ;  /* 0x000000010d007824 */ /* 0x000fe200078e0a00 */
[----:B-----5:R-:W-:Y:S01]  /*a6e0*/  LEA.HI R7, R10, R13, RZ, 0x6 ;  /* 0x0000000d0a077211 */ /* 0x020fe200078f30ff */
[----:B--2---:R-:W-:-:S03]  /*a6f0*/  IMAD.SHL.U32 R2, R19, 0x40, RZ ;  /* 0x0000004013027824 */ /* 0x004fc600078e00ff */
[----:B------:R-:W-:Y:S01]  /*a700*/  SHF.L.U32 R20, R0, 0x3, RZ ;  /* 0x0000000300147819 */ /* 0x000fe200000006ff */
[----:B------:R-:W-:Y:S01]  /*a710*/  IMAD.SHL.U32 R7, R7, 0x8, RZ ;  /* 0x0000000807077824 */ /* 0x000fe200078e00ff */
[----:B------:R-:W-:Y:S02]  /*a720*/  LOP3.LUT R11, R2, 0x1c0, RZ, 0xc0, !PT ;  /* 0x000001c0020b7812 */ /* 0x000fe400078ec0ff */
[----:B---3--:R-:W-:Y:S02]  /*a730*/  CS2R R2, SRZ ;  /* 0x0000000000027805 */ /* 0x008fe4000001ff00 */
[----:B------:R-:W-:Y:S02]  /*a740*/  LOP3.LUT R0, R11, 0x38, R20, 0xf8, !PT ;  /* 0x000000380b007812 */ /* 0x000fe400078ef814 */
[----:B------:R-:W-:-:S04]  /*a750*/  SHF.R.U32.HI R11, RZ, 0x3, R11 ;  /* 0x00000003ff0b7819 */ /* 0x000fc8000001160b */
[----:B------:R-:W-:-:S04]  /*a760*/  LOP3.LUT R0, R0, R11, RZ, 0x3c, !PT ;  /* 0x0000000b00007212 */ /* 0x000fc800078e3cff */
[----:B------:R-:W-:Y:S01]  /*a770*/  LOP3.LUT R0, R0, 0x7ffffe00, R7, 0xf8, !PT ;  /* 0x7ffffe0000007812 */ /* 0x000fe200078ef807 */
[--C-:B----4-:R-:W-:Y:S01]  /*a780*/  @P4 IMAD.MOV.U32 R2, RZ, RZ, R9.reuse ;  /* 0x000000ffff024224 */ /* 0x110fe200078e0009 */
[----:B------:R-:W-:Y:S02]  /*a790*/  @P4 SHF.R.S32.HI R3, RZ, 0x1f, R9 ;  /* 0x0000001fff034819 */ /* 0x000fe40000011409 */
[----:B------:R-:W-:Y:S02]  /*a7a0*/  @P1 R2UR UR4, R6 ;  /* 0x00000000060412ca */ /* 0x000fe400000e0000 */
[----:B------:R-:W-:Y:S01]  /*a7b0*/  IADD3 R16, P0, R19, R2, RZ ;  /* 0x0000000213107210 */ /* 0x000fe20007f1e0ff */
[----:B------:R-:W-:-:S12]  /*a7c0*/  @P1 BRA `(.L_x_3039) ;  /* 0x0000000000181947 */ /* 0x000fd80003800000 */
[----:B------:R-:W-:Y:S05]  /*a7d0*/  @!P4 BRA `(.L_x_3039) ;  /* 0x000000000014c947 */ /* 0x000fea0003800000 */
[----:B------:R-:W2:Y:S04]  /*a7e0*/  LDG.E R7, desc[UR38][R4.64] ;  /* 0x0000002604077981 */ /* 0x000ea8000c1e1900 */
[----:B------:R-:W3:Y:S01]  /*a7f0*/  LDG.E R6, desc[UR38][R4.64+0x4] ;  /* 0x0000042604067981 */ /* 0x000ee2000c1e1900 */
[----:B--2---:R-:W-:Y:S02]  /*a800*/  R2UR UR5, R7 ;  /* 0x00000000070572ca */ /* 0x004fe400000e0000 */
[----:B---3--:R-:W-:-:S13]  /*a810*/  R2UR UR4, R6 ;  /* 0x00000000060472ca */ /* 0x008fda00000e0000 */
[----:B------:R-:W-:-:S12]  /*a820*/  UIADD3 UR4, -UR5, UR4, URZ ;  /* 0x0000000405047290 */ /* 0x000fd8000fffe13f */
.L_x_3039:
[----:B------:R-:W-:Y:S01]  /*a830*/  LEA R0, R0, UR6, 0x1 ;  /* 0x0000000600007c11 */ /* 0x000fe2000f8e08ff */
[----:B------:R-:W1:Y:S01]  /*a840*/  LDC R31, c[0x0][0x83c] ;  /* 0x00020f00ff1f7b82 */ /* 0x000e620000000800 */
[----:B------:R-:W-:Y:S01]  /*a850*/  UIMAD UR4, UR37, -0x80, UR4 ;  /* 0xffffff80250478a4 */ /* 0x000fe2000f8e0204 */
[C---:B------:R-:W-:Y:S01]  /*a860*/  VIADD R2, R19.reuse, 0x20 ;  /* 0x0000002013027836 */ /* 0x040fe20000000000 */
[----:B------:R-:W-:Y:S01]  /*a870*/  USHF.R.S32.HI UR5, URZ, 0x1f, UR41 ;  /* 0x0000001f3f057899 */ /* 0x000fe20008011429 */
[----:B------:R2:W3:Y:S01]  /*a880*/  LDS.128 R12, [R0+0x1000] ;  /* 0x00100000000c7984 */ /* 0x0004e20000000c00 */
[----:B------:R-:W-:Y:S01]  /*a890*/  ULDC.64 UR6, c[0x0][0x850] ;  /* 0x0002140000067ab9 */ /* 0x000fe20000000a00 */
[C---:B------:R-:W-:Y:S01]  /*a8a0*/  LEA.HI.X.SX32 R17, R19.reuse, R3, 0x1, P0 ;  /* 0x0000000313117211 */ /* 0x040fe200000f0eff */
[----:B------:R-:W-:Y:S01]  /*a8b0*/  IMAD.U32 R3, RZ, RZ, UR6 ;  /* 0x00000006ff037e24 */ /* 0x000fe2000f8e00ff */
[----:B------:R2:W4:Y:S01]  /*a8c0*/  LDS.128 R8, [R0+0x2000] ;  /* 0x0020000000087984 */ /* 0x0005220000000c00 */
[----:B------:R-:W-:Y:S01]  /*a8d0*/  MOV R22, UR4 ;  /* 0x0000000400167c02 */ /* 0x000fe20008000f00 */
[----:B------:R-:W-:Y:S01]  /*a8e0*/  UIMAD UR4, UR46, UR6, URZ ;  /* 0x000000062e0472a4 */ /* 0x000fe2000f8e023f */
[--C-:B------:R-:W-:Y:S01]  /*a8f0*/  SHF.R.S32.HI R21, RZ, 0x1f, R20.reuse ;  /* 0x0000001fff157819 */ /* 0x100fe20000011414 */
[----:B------:R2:W2:Y:S01]  /*a900*/  LDS.128 R4, [R0+0x3000] ;  /* 0x0030000000047984 */ /* 0x0004a20000000c00 */
[----:B------:R-:W-:Y:S01]  /*a910*/  VIMNMX R22, R22, 0x80, PT ;  /* 0x0000008016167848 */ /* 0x000fe20003fe0100 */
[----:B------:R-:W2:Y:S01]  /*a920*/  LDC R33, c[0x0][0x80c] ;  /* 0x00020300ff217b82 */ /* 0x000ea20000000800 */
[----:B------:R-:W-:Y:S01]  /*a930*/  IMAD.U32 R30, RZ, RZ, UR5 ;  /* 0x00000005ff1e7e24 */ /* 0x000fe2000f8e00ff */
[----:B------:R-:W-:Y:S01]  /*a940*/  UIMAD UR4, UR40, UR7, UR4 ;  /* 0x00000007280472a4 */ /* 0x000fe2000f8e0204 */
[-C--:B------:R-:W-:Y:S01]  /*a950*/  ISETP.GE.AND P3, PT, R19, R22.reuse, PT ;  /* 0x000000161300720c */ /* 0x080fe20003f66270 */
[----:B------:R-:W-:Y:S01]  /*a960*/  IMAD.U32 R27, RZ, RZ, UR37 ;  /* 0x00000025ff1b7e24 */ /* 0x000fe2000f8e00ff */
[-C--:B------:R-:W-:Y:S01]  /*a970*/  ISETP.GE.AND P2, PT, R2, R22.reuse, PT ;  /* 0x000000160200720c */ /* 0x080fe20003f46270 */
[----:B------:R-:W-:Y:S01]  /*a980*/  IMAD.WIDE.U32 R2, R3, UR40, R20 ;  /* 0x0000002803027c25 */ /* 0x000fe2000f8e0014 */
[C---:B------:R-:W-:Y:S01]  /*a990*/  IADD3 R18, R19.reuse, 0x40, RZ ;  /* 0x0000004013127810 */ /* 0x040fe20007ffe0ff */
[----:B------:R-:W-:Y:S01]  /*a9a0*/  BSSY B0, `(.L_x_3040) ;  /* 0x000001c000007945 */ /* 0x000fe20003800000 */
[----:B------:R-:W-:Y:S01]  /*a9b0*/  SEL R30, R30, RZ, !P4 ;  /* 0x000000ff1e1e7207 */ /* 0x000fe20006000000 */
[----:B------:R-:W-:Y:S01]  /*a9c0*/  VIADD R19, R19, 0x60 ;  /* 0x0000006013137836 */ /* 0x000fe20000000000 */
[----:B-1----:R-:W-:Y:S01]  /*a9d0*/  ISETP.GE.OR P6, PT, R20, R31, P3 ;  /* 0x0000001f1400720c */ /* 0x002fe20001fc6670 */
[----:B------:R-:W-:Y:S01]  /*a9e0*/  IMAD.WIDE R26, R27, 0x80, R16 ;  /* 0x000000801b1a7825 */ /* 0x000fe200078e0210 */
[----:B------:R-:W-:Y:S01]  /*a9f0*/  IADD3 R3, R3, UR4, RZ ;  /* 0x0000000403037c10 */ /* 0x000fe2000fffe0ff */
[----:B------:R-:W-:Y:S01]  /*aa00*/  ULDC.64 UR4, c[0x0][0x858] ;  /* 0x0002160000047ab9 */ /* 0x000fe20000000a00 */
[----:B------:R-:W-:Y:S01]  /*aa10*/  ISETP.GE.AND P1, PT, R18, R22, PT ;  /* 0x000000161200720c */ /* 0x000fe20003f26270 */
[----:B------:R-:W-:Y:S01]  /*aa20*/  IMAD R18, R30, UR4, RZ ;  /* 0x000000041e127c24 */ /* 0x000fe2000f8e02ff */
[----:B------:R-:W-:-:S02]  /*aa30*/  SEL R35, RZ, UR41, P4 ;  /* 0x00000029ff237c07 */ /* 0x000fc4000a000000 */
[----:B------:R-:W-:Y:S02]  /*aa40*/  ISETP.GE.AND P0, PT, R19, R22, PT ;  /* 0x000000161300720c */ /* 0x000fe40003f06270 */
[CC--:B------:R-:W-:Y:S01]  /*aa50*/  ISETP.GE.OR P5, PT, R20.reuse, R31.reuse, P2 ;  /* 0x0000001f1400720c */ /* 0x0c0fe200017a6670 */
[C---:B------:R-:W-:Y:S01]  /*aa60*/  IMAD R23, R35.reuse, UR5, R18 ;  /* 0x0000000523177c24 */ /* 0x040fe2000f8e0212 */
[----:B------:R-:W-:Y:S01]  /*aa70*/  ISETP.GE.OR P4, PT, R20, R31, P1 ;  /* 0x0000001f1400720c */ /* 0x000fe20000f86670 */
[----:B------:R-:W-:-:S04]  /*aa80*/  IMAD.WIDE.U32 R28, R35, UR4, R2 ;  /* 0x00000004231c7c25 */ /* 0x000fc8000f8e0002 */
        /* <DEDUP_REMOVED lines=13> */
.L_x_3041:
[----:B------:R-:W-:Y:S05]  /*ab60*/  BSYNC B0 ;  /* 0x0000000000007941 */ /* 0x000fea0003800000 */
.L_x_3040:
[----:B-1----:R1:W2:Y:S01]  /*ab70*/  LDS.128 R16, [R0+0x5000] ;  /* 0x0050000000107984 */ /* 0x0022a20000000c00 */
[----:B------:R-:W-:Y:S01]  /*ab80*/  BSSY B0, `(.L_x_3042) ;  /* 0x0000010000007945 */ /* 0x000fe20003800000 */
[----:B------:R-:W-:-:S03]  /*ab90*/  ISETP.GE.OR P6, PT, R20, R31, P0 ;  /* 0x0000001f1400720c */ /* 0x000fc600007c6670 */
[----:B------:R-:W-:Y:S10]  /*aba0*/  @P5 BRA `(.L_x_3043) ;  /* 0x0000000000345947 */ /* 0x000ff40003800000 */
[----:B------:R-:W-:Y:S01]  /*abb0*/  IADD3 R25, P5, R26, 0x20, RZ ;  /* 0x000000201a197810 */ /* 0x000fe20007fbe0ff */
[----:B------:R-:W-:Y:S01]  /*abc0*/  ULDC.64 UR4, c[0x0][0x848] ;  /* 0x0002120000047ab9 */ /* 0x000fe20000000a00 */
[----:B------:R-:W-:-:S03]  /*abd0*/  IMAD.MOV.U32 R3, RZ, RZ, R23 ;  /* 0x000000ffff037224 */ /* 0x000fc600078e0017 */
[----:B------:R-:W-:-:S04]  /*abe0*/  IMAD.X R2, RZ, RZ, R27, P5 ;  /* 0x000000ffff027224 */ /* 0x000fc800028e061b */
[----:B------:R-:W-:Y:S01]  /*abf0*/  IMAD R24, R2, UR4, RZ ;  /* 0x0000000402187c24 */ /* 0x000fe2000f8e02ff */
[----:B------:R-:W-:-:S05]  /*ac00*/  MOV R2, R28 ;  /* 0x0000001c00027202 */ /* 0x000fca0000000f00 */
[----:B------:R-:W-:-:S04]  /*ac10*/  IMAD.WIDE.U32 R2, R25, UR4, R2 ;  /* 0x0000000419027c25 */ /* 0x000fc8000f8e0002 */
[----:B------:R-:W-:Y:S01]  /*ac20*/  IMAD R25, R25, UR5, R24 ;  /* 0x0000000519197c24 */ /* 0x000fe2000f8e0218 */
[----:B------:R-:W-:Y:S02]  /*ac30*/  ULDC.64 UR4, c[0x0][0x830] ;  /* 0x00020c0000047ab9 */ /* 0x000fe40000000a00 */
[----:B------:R-:W-:Y:S01]  /*ac40*/  LEA R24, P5, R2, UR4, 0x1 ;  /* 0x0000000402187c11 */ /* 0x000fe2000f8a08ff */
[----:B------:R-:W-:-:S05]  /*ac50*/  IMAD.IADD R3, R3, 0x1, R25 ;  /* 0x0000000103037824 */ /* 0x000fca00078e0219 */
[----:B------:R-:W-:-:S05]  /*ac60*/  LEA.HI.X R25, R2, UR5, R3, 0x1, P5 ;  /* 0x0000000502197c11 */ /* 0x000fca000a8f0c03 */
[----:B--2---:R3:W-:Y:S02]  /*ac70*/  STG.E.128 desc[UR38][R24.64], R16 ;  /* 0x0000001018007986 */ /* 0x0047e4000c101d26 */
.L_x_3043:
[----:B------:R-:W-:Y:S05]  /*ac80*/  BSYNC B0 ;  /* 0x0000000000007941 */ /* 0x000fea0003800000 */
.L_x_3042:
[----:B--23--:R2:W3:Y:S01]  /*ac90*/  LDS.128 R16, [R0+0x6000] ;  /* 0x0060000000107984 */ /* 0x00c4e20000000c00 */
[----:B------:R-:W-:Y:S04]  /*aca0*/  BSSY B0, `(.L_x_3044) ;  /* 0x000000f000007945 */ /* 0x000fe80003800000 */
[----:B------:R-:W-:Y:S05]  /*acb0*/  @P4 BRA `(.L_x_3045) ;  /* 0x0000000000344947 */ /* 0x000fea0003800000 */
[----:B------:R-:W-:Y:S01]  /*acc0*/  IADD3 R25, P4, R26, 0x40, RZ ;  /* 0x000000401a197810 */ /* 0x000fe20007f9e0ff */
[----:B------:R-:W-:Y:S01]  /*acd0*/  ULDC.64 UR4, c[0x0][0x848] ;  /* 0x0002120000047ab9 */ /* 0x000fe20000000a00 */
[----:B------:R-:W-:Y:S02]  /*ace0*/  IMAD.MOV.U32 R3, RZ, RZ, R23 ;  /* 0x000000ffff037224 */ /* 0x000fe400078e0017 */
[----:B------:R-:W-:-:S05]  /*acf0*/  IADD3.X R2, RZ, R27, RZ, P4, !PT ;  /* 0x0000001bff027210 */ /* 0x000fca00027fe4ff */
[----:B------:R-:W-:Y:S02]  /*ad00*/  IMAD R24, R2, UR4, RZ ;  /* 0x0000000402187c24 */ /* 0x000fe4000f8e02ff */
[----:B------:R-:W-:-:S04]  /*ad10*/  IMAD.MOV.U32 R2, RZ, RZ, R28 ;  /* 0x000000ffff027224 */ /* 0x000fc800078e001c */
[----:B------:R-:W-:-:S04]  /*ad20*/  IMAD.WIDE.U32 R2, R25, UR4, R2 ;  /* 0x0000000419027c25 */ /* 0x000fc8000f8e0002 */
[----:B------:R-:W-:Y:S01]  /*ad30*/  IMAD R25, R25, UR5, R24 ;  /* 0x0000000519197c24 */ /* 0x000fe2000f8e0218 */
[----:B------:R-:W-:Y:S02]  /*ad40*/  ULDC.64 UR4, c[0x0][0x830] ;  /* 0x00020c0000047ab9 */ /* 0x000fe40000000a00 */
[----:B------:R-:W-:Y:S02]  /*ad50*/  LEA R24, P4, R2, UR4, 0x1 ;  /* 0x0000000402187c11 */ /* 0x000fe4000f8808ff */
[----:B------:R-:W-:-:S04]  /*ad60*/  IADD3 R3, R3, R25, RZ ;  /* 0x0000001903037210 */ /* 0x000fc80007ffe0ff */
[----:B------:R-:W-:-:S05]  /*ad70*/  LEA.HI.X R25, R2, UR5, R3, 0x1, P4 ;  /* 0x0000000502197c11 */ /* 0x000fca000a0f0c03 */
[----:B---3--:R4:W-:Y:S02]  /*ad80*/  STG.E.128 desc[UR38][R24.64], R16 ;  /* 0x0000001018007986 */ /* 0x0089e4000c101d26 */
.L_x_3045:
[----:B------:R-:W-:Y:S05]  /*ad90*/  BSYNC B0 ;  /* 0x0000000000007941 */ /* 0x000fea0003800000 */
.L_x_3044:
[----:B---34-:R3:W4:Y:S01]  /*ada0*/  LDS.128 R16, [R0+0x7000] ;  /* 0x0070000000107984 */ /* 0x0187220000000c00 */
[----:B------:R-:W-:Y:S04]  /*adb0*/  BSSY B0, `(.L_x_3046) ;  /* 0x000000f000007945 */ /* 0x000fe80003800000 */
[----:B------:R-:W-:Y:S05]  /*adc0*/  @P6 BRA `(.L_x_3047) ;  /* 0x0000000000346947 */ /* 0x000fea0003800000 */
[----:B------:R-:W-:Y:S01]  /*add0*/  IADD3 R25, P4, R26, 0x60, RZ ;  /* 0x000000601a197810 */ /* 0x000fe20007f9e0ff */
[----:B------:R-:W-:Y:S01]  /*ade0*/  ULDC.64 UR4, c[0x0][0x848] ;  /* 0x0002120000047ab9 */ /* 0x000fe20000000a00 */
[----:B------:R-:W-:-:S03]  /*adf0*/  MOV R3, R23 ;  /* 0x0000001700037202 */ /* 0x000fc60000000f00 */
[----:B------:R-:W-:-:S04]  /*ae00*/  IMAD.X R2, RZ, RZ, R27, P4 ;  /* 0x000000ffff027224 */ /* 0x000fc800020e061b */
[----:B------:R-:W-:Y:S02]  /*ae10*/  IMAD R22, R2, UR4, RZ ;  /* 0x0000000402167c24 */ /* 0x000fe4000f8e02ff */
[----:B------:R-:W-:-:S04]  /*ae20*/  IMAD.MOV.U32 R2, RZ, RZ, R28 ;  /* 0x000000ffff027224 */ /* 0x000fc800078e001c */
[----:B------:R-:W-:-:S04]  /*ae30*/  IMAD.WIDE.U32 R2, R25, UR4, R2 ;  /* 0x0000000419027c25 */ /* 0x000fc8000f8e0002 */
[----:B------:R-:W-:Y:S01]  /*ae40*/  IMAD R25, R25, UR5, R22 ;  /* 0x0000000519197c24 */ /* 0x000fe2000f8e0216 */
[----:B------:R-:W-:Y:S02]  /*ae50*/  ULDC.64 UR4, c[0x0][0x830] ;  /* 0x00020c0000047ab9 */ /* 0x000fe40000000a00 */
[----:B------:R-:W-:Y:S01]  /*ae60*/  LEA R22, P4, R2, UR4, 0x1 ;  /* 0x0000000402167c11 */ /* 0x000fe2000f8808ff */
[----:B------:R-:W-:-:S05]  /*ae70*/  IMAD.IADD R3, R3, 0x1, R25 ;  /* 0x0000000103037824 */ /* 0x000fca00078e0219 */
[----:B------:R-:W-:-:S05]  /*ae80*/  LEA.HI.X R23, R2, UR5, R3, 0x1, P4 ;  /* 0x0000000502177c11 */ /* 0x000fca000a0f0c03 */
[----:B----4-:R4:W-:Y:S02]  /*ae90*/  STG.E.128 desc[UR38][R22.64], R16 ;  /* 0x0000001016007986 */ /* 0x0109e4000c101d26 */
.L_x_3047:
[----:B------:R-:W-:Y:S05]  /*aea0*/  BSYNC B0 ;  /* 0x0000000000007941 */ /* 0x000fea0003800000 */
.L_x_3046:
[----:B----4-:R4:W1:Y:S01]  /*aeb0*/  LDS.128 R16, [R0] ;  /* 0x0000000000107984 */ /* 0x0108620000000c00 */
[----:B------:R-:W-:Y:S01]  /*aec0*/  ULDC.64 UR6, c[0x0][0x820] ;  /* 0x0002080000067ab9 */ /* 0x000fe20000000a00 */
[CC--:B------:R-:W-:Y:S01]  /*aed0*/  ISETP.GE.OR P3, PT, R20.reuse, R33.reuse, P3 ;  /* 0x000000211400720c */ /* 0x0c0fe20001f66670 */
[----:B------:R-:W-:Y:S02]  /*aee0*/  UIMAD UR4, UR46, UR6, URZ ;  /* 0x000000062e0472a4 */ /* 0x000fe4000f8e023f */
[----:B------:R-:W-:Y:S01]  /*aef0*/  IMAD.U32 R3, RZ, RZ, UR6 ;  /* 0x00000006ff037e24 */ /* 0x000fe2000f8e00ff */
[----:B------:R-:W-:Y:S01]  /*af00*/  BSSY B0, `(.L_x_3048) ;  /* 0x0000017000007945 */ /* 0x000fe20003800000 */
[CC--:B------:R-:W-:Y:S01]  /*af10*/  ISETP.GE.OR P2, PT, R20.reuse, R33.reuse, P2 ;  /* 0x000000211400720c */ /* 0x0c0fe20001746670 */
[----:B------:R-:W-:Y:S02]  /*af20*/  UIMAD UR4, UR40, UR7, UR4 ;  /* 0x00000007280472a4 */ /* 0x000fe4000f8e0204 */
[----:B------:R-:W-:Y:S01]  /*af30*/  IMAD.WIDE.U32 R2, R3, UR40, R20 ;  /* 0x0000002803027c25 */ /* 0x000fe2000f8e0014 */
[----:B------:R-:W-:-:S02]  /*af40*/  ISETP.GE.OR P1, PT, R20, R33, P1 ;  /* 0x000000211400720c */ /* 0x000fc40000f26670 */
[----:B------:R-:W-:Y:S02]  /*af50*/  ISETP.GE.OR P0, PT, R20, R33, P0 ;  /* 0x000000211400720c */ /* 0x000fe40000706670 */
[----:B------:R-:W-:Y:S01]  /*af60*/  IADD3 R3, R3, UR4, RZ ;  /* 0x0000000403037c10 */ /* 0x000fe2000fffe0ff */
[----:B------:R-:W-:Y:S02]  /*af70*/  ULDC.64 UR4, c[0x0][0x828] ;  /* 0x00020a0000047ab9 */ /* 0x000fe40000000a00 */
[----:B------:R-:W-:Y:S02]  /*af80*/  IMAD R21, R30, UR4, RZ ;  /* 0x000000041e157c24 */ /* 0x000fe4000f8e02ff */
[----:B------:R-:W-:-:S04]  /*af90*/  IMAD.WIDE.U32 R24, R35, UR4, R2 ;  /* 0x0000000423187c25 */ /* 0x000fc8000f8e0002 */
[----:B------:R-:W-:-:S04]  /*afa0*/  IMAD R21, R35, UR5, R21 ;  /* 0x0000000523157c24 */ /* 0x000fc8000f8e0215 */
[----:B------:R-:W-:Y:S01]  /*afb0*/  IMAD.IADD R21, R25, 0x1, R21 ;  /* 0x0000000119157824 */ /* 0x000fe200078e0215 */
[----:B----4-:R-:W-:Y:S06]  /*afc0*/  @P3 BRA `(.L_x_3049) ;  /* 0x0000000000283947 */ /* 0x010fec0003800000 */
        /* <DEDUP_REMOVED lines=10> */
.L_x_3049:
[----:B------:R-:W-:Y:S05]  /*b070*/  BSYNC B0 ;  /* 0x0000000000007941 */ /* 0x000fea0003800000 */
.L_x_3048:
[----:B------:R-:W-:Y:S04]  /*b080*/  BSSY B0, `(.L_x_3050) ;  /* 0x000000f000007945 */ /* 0x000fe80003800000 */
[----:B------:R-:W-:Y:S05]  /*b090*/  @P2 BRA `(.L_x_3051) ;  /* 0x0000000000342947 */ /* 0x000fea0003800000 */
[----:B-1--4-:R-:W-:Y:S01]  /*b0a0*/  IADD3 R17, P2, R26, 0x20, RZ ;  /* 0x000000201a117810 */ /* 0x012fe20007f5e0ff */
[----:B------:R-:W-:Y:S01]  /*b0b0*/  ULDC.64 UR4, c[0x0][0x818] ;  /* 0x0002060000047ab9 */ /* 0x000fe20000000a00 */
[----:B------:R-:W-:Y:S01]  /*b0c0*/  MOV R3, R21 ;  /* 0x0000001500037202 */ /* 0x000fe20000000f00 */
[----:B------:R-:W-:Y:S02]  /*b0d0*/  IMAD.MOV.U32 R2, RZ, RZ, R24 ;  /* 0x000000ffff027224 */ /* 0x000fe400078e0018 */
[----:B--23--:R-:W-:Y:S02]  /*b0e0*/  IMAD.X R0, RZ, RZ, R27, P2 ;  /* 0x000000ffff007224 */ /* 0x00cfe400010e061b */
        /* <DEDUP_REMOVED lines=8> */
.L_x_3051:
[----:B------:R-:W-:Y:S05]  /*b170*/  BSYNC B0 ;  /* 0x0000000000007941 */ /* 0x000fea0003800000 */
.L_x_3050:
[----:B------:R-:W-:Y:S04]  /*b180*/  BSSY B0, `(.L_x_3052) ;  /* 0x000000f000007945 */ /* 0x000fe80003800000 */
[----:B------:R-:W-:Y:S05]  /*b190*/  @P1 BRA `(.L_x_3053) ;  /* 0x0000000000341947 */ /* 0x000fea0003800000 */
[----:B-1----:R-:W-:Y:S01]  /*b1a0*/  IADD3 R13, P1, R26, 0x40, RZ ;  /* 0x000000401a0d7810 */ /* 0x002fe20007f3e0ff */
        /* <DEDUP_REMOVED lines=12> */
.L_x_3053:
[----:B------:R-:W-:Y:S05]  /*b270*/  BSYNC B0 ;  /* 0x0000000000007941 */ /* 0x000fea0003800000 */
.L_x_3052:
[----:B------:R-:W-:Y:S05]  /*b280*/  @P0 BRA `(.L_x_3001) ;  /* 0x0000004800240947 */ /* 0x000fea0003800000 */
[----:B-1----:R-:W-:Y:S01]  /*b290*/  IADD3 R9, P0, R26, 0x60, RZ ;  /* 0x000000601a097810 */ /* 0x002fe20007f1e0ff */
[----:B------:R-:W-:Y:S01]  /*b2a0*/  ULDC.64 UR4, c[0x0][0x818] ;  /* 0x0002060000047ab9 */ /* 0x000fe20000000a00 */
[----:B------:R-:W-:Y:S02]  /*b2b0*/  IMAD.MOV.U32 R2, RZ, RZ, R24 ;  /* 0x000000ffff027224 */ /* 0x000fe400078e0018 */
[----:B--23--:R-:W-:Y:S01]  /*b2c0*/  IADD3.X R0, RZ, R27, RZ, P0, !PT ;  /* 0x0000001bff007210 */ /* 0x00cfe200007fe4ff */
        /* <DEDUP_REMOVED lines=8> */
[----:B------:R1:W-:Y:S01]  /*b350*/  STG.E.128 desc[UR38][R8.64], R4 ;  /* 0x0000000408007986 */ /* 0x0003e2000c101d26 */
[----:B------:R-:W-:Y:S05]  /*b360*/  BRA `(.L_x_3001) ;  /* 0x0000004400ec7947 */ /* 0x000fea0003800000 */
.L_x_3038:
[----:B------:R-:W-:Y:S01]  /*b370*/  ULDC.64 UR4, c[0x0][0x870] ;  /* 0x00021c0000047ab9 */ /* 0x000fe20000000a00 */
[----:B------:R-:W-:Y:S01]  /*b380*/  ULDC.64 UR6, c[0x0][0x870] ;  /* 0x00021c0000067ab9 */ /* 0x000fe20000000a00 */
[----:B------:R-:W-:Y:S01]  /*b390*/  UIMAD.WIDE UR4, UR41, 0x4, UR4 ;  /* 0x00000004290478a5 */ /* 0x000fe2000f8e0204 */
[----:B------:R-:W-:-:S04]  /*b3a0*/  ISETP.NE.U32.AND P0, PT, RZ, UR6, PT ;  /* 0x00000006ff007c0c */ /* 0x000fc8000bf05070 */
[----:B------:R-:W-:Y:S01]  /*b3b0*/  ISETP.NE.AND.EX P4, PT, RZ, UR7, PT, P0 ;  /* 0x00000007ff007c0c */ /* 0x000fe2000bf85300 */
[----:B------:R-:W-:Y:S02]  /*b3c0*/  IMAD.U32 R4, RZ, RZ, UR4 ;  /* 0x00000004ff047e24 */ /* 0x000fe4000f8e00ff */
[----:B------:R-:W-:Y:S01]  /*b3d0*/  IMAD.U32 R5, RZ, RZ, UR5 ;  /* 0x00000005ff057e24 */ /* 0x000fe2000f8e00ff */
[----:B------:R-:W-:Y:S02]  /*b3e0*/  ULDC.64 UR4, c[0x0][0x878] ;  /* 0x00021e0000047ab9 */ /* 0x000fe40000000a00 */
[----:B------:R-:W-:-:S04]  /*b3f0*/  UISETP.NE.U32.AND UP0, UPT, UR4, URZ, UPT ;  /* 0x0000003f0400728c */ /* 0x000fc8000bf05070 */
[----:B------:R-:W-:-:S03]  /*b400*/  UISETP.NE.AND.EX UP0, UPT, UR5, URZ, UPT, UP0 ;  /* 0x0000003f0500728c */ /* 0x000fc6000bf05300 */
[----:B--2---:R-:W2:Y:S01]  /*b410*/  @P4 LDG.E R9, desc[UR38][R4.64] ;  /* 0x0000002604094981 */ /* 0x004ea2000c1e1900 */
[----:B------:R-:W-:Y:S02]  /*b420*/  ULDC UR6, c[0x0][0x808] ;  /* 0x0002020000067ab9 */ /* 0x000fe40000000800 */
[----:B------:R-:W-:Y:S02]  /*b430*/  PLOP3.LUT P1, PT, PT, PT, UP0, 0x80, 0x0 ;  /* 0x000000000000781c */ /* 0x000fe40003f2f008 */
[----:B------:R-:W-:-:S03]  /*b440*/  MOV R0, UR6 ;  /* 0x0000000600007c02 */ /* 0x000fc60008000f00 */
[----:B------:R-:W-:Y:S02]  /*b450*/  @UP0 ULDC.64 UR4, c[0x0][0x878] ;  /* 0x00021e0000040ab9 */ /* 0x000fe40000000a00 */
[----:B------:R-:W-:-:S06]  /*b460*/  @UP0 UIMAD.WIDE UR4, UR41, 0x4, UR4 ;  /* 0x00000004290408a5 */ /* 0x000fcc000f8e0204 */
[----:B------:R-:W-:Y:S02]  /*b470*/  IMAD.U32 R6, RZ, RZ, UR4 ;  /* 0x00000004ff067e24 */ /* 0x000fe4000f8e00ff */
[----:B------:R-:W-:-:S05]  /*b480*/  IMAD.U32 R7, RZ, RZ, UR5 ;  /* 0x00000005ff077e24 */ /* 0x000fca000f8e00ff */
[----:B------:R3:W5:Y:S01]  /*b490*/  @P1 LDG.E R0, desc[UR38][R6.64] ;  /* 0x0000002606001981 */ /* 0x000762000c1e1900 */
[----:B------:R-:W4:Y:S02]  /*b4a0*/  S2R R2, SR_TID.X ;  /* 0x0000000000027919 */ /* 0x000f240000002100 */
[----:B----4-:R-:W-:Y:S02]  /*b4b0*/  IADD3 R8, R2, -0x80, RZ ;  /* 0xffffff8002087810 */ /* 0x010fe40007ffe0ff */
[----:B------:R-:W-:Y:S02]  /*b4c0*/  CS2R R2, SRZ ;  /* 0x0000000000027805 */ /* 0x000fe4000001ff00 */
[----:B------:R-:W-:-:S04]  /*b4d0*/  SHF.R.S32.HI R11, RZ, 0x1f, R8 ;  /* 0x0000001fff0b7819 */ /* 0x000fc80000011408 */
[----:B------:R-:W-:-:S04]  /*b4e0*/  LEA.HI R11, R11, R8, RZ, 0x3 ;  /* 0x000000080b0b7211 */ /* 0x000fc800078f18ff */
[----:B-1----:R-:W-:Y:S02]  /*b4f0*/  SHF.R.S32.HI R13, RZ, 0x3, R11 ;  /* 0x00000003ff0d7819 */ /* 0x002fe4000001140b */
[----:B------:R-:W-:-:S05]  /*b500*/  LOP3.LUT R11, R11, 0x1ffffff8, RZ, 0xc0, !PT ;  /* 0x1ffffff80b0b7812 */ /* 0x000fca00078ec0ff */
[----:B------:R-:W-:Y:S02]  /*b510*/  IMAD.IADD R11, R8, 0x1, -R11 ;  /* 0x00000001080b7824 */ /* 0x000fe400078e0a0b */
[--C-:B--2---:R-:W-:Y:S01]  /*b520*/  @P4 IMAD.MOV.U32 R2, RZ, RZ, R9.reuse ;  /* 0x000000ffff024224 */ /* 0x104fe200078e0009 */
[----:B------:R-:W-:Y:S02]  /*b530*/  @P4 SHF.R.S32.HI R3, RZ, 0x1f, R9 ;  /* 0x0000001fff034819 */ /* 0x000fe40000011409 */
[----:B------:R-:W-:Y:S02]  /*b540*/  MOV R9, UR37 ;  /* 0x0000002500097c02 */ /* 0x000fe40008000f00 */
[----:B------:R-:W-:-:S04]  /*b550*/  IADD3 R2, P0, R13, R2, RZ ;  /* 0x000000020d027210 */ /* 0x000fc80007f1e0ff */
[----:B------:R-:W-:Y:S01]  /*b560*/  LEA.HI.X.SX32 R3, R13, R3, 0x1, P0 ;  /* 0x000000030d037211 */ /* 0x000fe200000f0eff */
[----:B---3--:R-:W-:Y:S08]  /*b570*/  @P1 BRA `(.L_x_3054) ;  /* 0x0000000000101947 */ /* 0x008ff00003800000 */
[----:B------:R-:W-:Y:S05]  /*b580*/  @!P4 BRA `(.L_x_3054) ;  /* 0x00000000000cc947 */ /* 0x000fea0003800000 */
[----:B------:R-:W2:Y:S04]  /*b590*/  LDG.E R7, desc[UR38][R4.64] ;  /* 0x0000002604077981 */ /* 0x000ea8000c1e1900 */
[----:B-----5:R-:W2:Y:S02]  /*b5a0*/  LDG.E R0, desc[UR38][R4.64+0x4] ;  /* 0x0000042604007981 */ /* 0x020ea4000c1e1900 */
[----:B--2---:R-:W-:-:S07]  /*b5b0*/  IMAD.IADD R0, R0, 0x1, -R7 ;  /* 0x0000000100007824 */ /* 0x004fce00078e0a07 */
.L_x_3054:
[----:B------:R-:W1:Y:S01]  /*b5c0*/  LDC R17, c[0x0][0x80c] ;  /* 0x00020300ff117b82 */ /* 0x000e620000000800 */
[----:B------:R-:W-:Y:S01]  /*b5d0*/  IMAD.SHL.U32 R10, R11, 0x8, RZ ;  /* 0x000000080b0a7824 */ /* 0x000fe200078e00ff */
[----:B------:R-:W-:Y:S01]  /*b5e0*/  USHF.R.S32.HI UR5, URZ, 0x1f, UR41 ;  /* 0x0000001f3f057899 */ /* 0x000fe20008011429 */
[----:B-----5:R-:W-:Y:S01]  /*b5f0*/  IMAD R0, R9, -0x80, R0 ;  /* 0xffffff8009007824 */ /* 0x020fe200078e0200 */
[----:B------:R-:W-:Y:S01]  /*b600*/  ULDC.64 UR6, c[0x0][0x820] ;  /* 0x0002080000067ab9 */ /* 0x000fe20000000a00 */
[C---:B------:R-:W-:Y:S01]  /*b610*/  IADD3 R5, R13.reuse, 0x20, RZ ;  /* 0x000000200d057810 */ /* 0x040fe20007ffe0ff */
[----:B------:R-:W-:Y:S01]  /*b620*/  UIMAD UR4, UR46, UR6, URZ ;  /* 0x000000062e0472a4 */ /* 0x000fe2000f8e023f */
[--C-:B------:R-:W-:Y:S01]  /*b630*/  SHF.R.S32.HI R11, RZ, 0x1f, R10.reuse ;  /* 0x0000001fff0b7819 */ /* 0x100fe2000001140a */
[----:B------:R-:W2:Y:S01]  /*b640*/  LDC R19, c[0x0][0x83c] ;  /* 0x00020f00ff137b82 */ /* 0x000ea20000000800 */
[----:B------:R-:W-:Y:S01]  /*b650*/  IMAD.U32 R7, RZ, RZ, UR6 ;  /* 0x00000006ff077e24 */ /* 0x000fe2000f8e00ff */
[-C--:B------:R-:W-:Y:S01]  /*b660*/  ISETP.GE.AND P3, PT, R13, R0.reuse, PT ;  /* 0x000000000d00720c */ /* 0x080fe20003f66270 */
[----:B------:R-:W-:Y:S01]  /*b670*/  IMAD.U32 R12, RZ, RZ, UR5 ;  /* 0x00000005ff0c7e24 */ /* 0x000fe2000f8e00ff */
[----:B------:R-:W-:Y:S01]  /*b680*/  UIMAD UR4, UR40, UR7, UR4 ;  /* 0x00000007280472a4 */ /* 0x000fe2000f8e0204 */
[----:B------:R-:W-:Y:S01]  /*b690*/  ISETP.GE.AND P2, PT, R5, R0, PT ;  /* 0x000000000500720c */ /* 0x000fe20003f46270 */
[----:B------:R-:W-:Y:S01]  /*b6a0*/  IMAD.WIDE.U32 R4, R7, UR40, R10 ;  /* 0x0000002807047c25 */ /* 0x000fe2000f8e000a */
[----:B------:R-:W-:Y:S01]  /*b6b0*/  SEL R15, RZ, UR41, P4 ;  /* 0x00000029ff0f7c07 */ /* 0x000fe2000a000000 */
[----:B------:R-:W-:Y:S01]  /*b6c0*/  BSSY B0, `(.L_x_3055) ;  /* 0x000001c000007945 */ /* 0x000fe20003800000 */
[----:B------:R-:W-:Y:S01]  /*b6d0*/  SEL R12, R12, RZ, !P4 ;  /* 0x000000ff0c0c7207 */ /* 0x000fe20006000000 */
[C---:B------:R-:W-:Y:S01]  /*b6e0*/  VIADD R7, R13.reuse, 0x40 ;  /* 0x000000400d077836 */ /* 0x040fe20000000000 */
[----:B------:R-:W-:Y:S01]  /*b6f0*/  IADD3 R13, R13, 0x60, RZ ;  /* 0x000000600d0d7810 */ /* 0x000fe20007ffe0ff */
[----:B------:R-:W-:Y:S01]  /*b700*/  VIADD R5, R5, UR4 ;  /* 0x0000000405057c36 */ /* 0x000fe20008000000 */
[----:B------:R-:W-:-:S02]  /*b710*/  ULDC.64 UR4, c[0x0][0x828] ;  /* 0x00020a0000047ab9 */ /* 0x000fc40000000a00 */
[-C--:B------:R-:W-:Y:S01]  /*b720*/  ISETP.GE.AND P1, PT, R7, R0.reuse, PT ;  /* 0x000000000700720c */ /* 0x080fe20003f26270 */
[----:B------:R-:W-:Y:S01]  /*b730*/  IMAD.WIDE.U32 R8, R15, UR4, R4 ;  /* 0x000000040f087c25 */ /* 0x000fe2000f8e0004 */
[-C--:B-1----:R-:W-:Y:S02]  /*b740*/  ISETP.GE.OR P6, PT, R10, R17.reuse, P3 ;  /* 0x000000110a00720c */ /* 0x082fe40001fc6670 */
[----:B------:R-:W-:Y:S01]  /*b750*/  ISETP.GE.AND P0, PT, R13, R0, PT ;  /* 0x000000000d00720c */ /* 0x000fe20003f06270 */
[----:B------:R-:W-:Y:S01]  /*b760*/  IMAD R0, R12, UR4, RZ ;  /* 0x000000040c007c24 */ /* 0x000fe2000f8e02ff */
[----:B------:R-:W-:Y:S02]  /*b770*/  MOV R7, UR37 ;  /* 0x0000002500077c02 */ /* 0x000fe40008000f00 */
[CC--:B------:R-:W-:Y:S01]  /*b780*/  ISETP.GE.OR P5, PT, R10.reuse, R17.reuse, P2 ;  /* 0x000000110a00720c */ /* 0x0c0fe200017a6670 */
[----:B------:R-:W-:Y:S01]  /*b790*/  IMAD R13, R15, UR5, R0 ;  /* 0x000000050f0d7c24 */ /* 0x000fe2000f8e0200 */
[----:B------:R-:W-:Y:S01]  /*b7a0*/  ISETP.GE.OR P4, PT, R10, R17, P1 ;  /* 0x000000110a00720c */ /* 0x000fe20000f86670 */
[----:B------:R-:W-:-:S04]  /*b7b0*/  IMAD.WIDE R6, R7, 0x80, R2 ;  /* 0x0000008007067825 */ /* 0x000fc800078e0202 */
[----:B------:R-:W-:Y:S01]  /*b7c0*/  IMAD.IADD R5, R9, 0x1, R13 ;  /* 0x0000000109057824 */ /* 0x000fe200078e020d */
[----:B--2---:R-:W-:Y:S07]  /*b7d0*/  @P6 BRA `(.L_x_3056) ;  /* 0x0000000000286947 */ /* 0x004fee0003800000 */
        /* <DEDUP_REMOVED lines=10> */
.L_x_3056:
[----:B------:R-:W-:Y:S05]  /*b880*/  BSYNC B0 ;  /* 0x0000000000007941 */ /* 0x000fea0003800000 */
.L_x_3055:
        /* <DEDUP_REMOVED lines=16> */
.L_x_3058:
[----:B------:R-:W-:Y:S05]  /*b990*/  BSYNC B0 ;  /* 0x0000000000007941 */ /* 0x000fea0003800000 */
.L_x_3057:
        /* <DEDUP_REMOVED lines=15> */
.L_x_3060:
[----:B------:R-:W-:Y:S05]  /*ba90*/  BSYNC B0 ;  /* 0x0000000000007941 */ /* 0x000fea0003800000 */
.L_x_3059:
        /* <DEDUP_REMOVED lines=15> */
.L_x_3062:
[----:B------:R-:W-:Y:S05]  /*bb90*/  BSYNC B0 ;  /* 0x0000000000007941 */ /* 0x000fea0003800000 */
.L_x_3061:
        /* <DEDUP_REMOVED lines=9> */
[----:B------:R-:W-:Y:S01]  /*bc30*/  ISETP.GE.OR P0, PT, R10, R19, P0 ;  /* 0x000000130a00720c */ /* 0x000fe20000706670 */
[----:B------:R-:W-:Y:S01]  /*bc40*/  VIADD R3, R3, UR4 ;  /* 0x0000000403037c36 */ /* 0x000fe20008000000 */
[----:B------:R-:W-:Y:S02]  /*bc50*/  ULDC.64 UR4, c[0x0][0x858] ;  /* 0x0002160000047ab9 */ /* 0x000fe40000000a00 */
[----:B------:R-:W-:Y:S02]  /*bc60*/  IMAD R0, R12, UR4, RZ ;  /* 0x000000040c007c24 */ /* 0x000fe4000f8e02ff */
[----:B------:R-:W-:-:S04]  /*bc70*/  IMAD.WIDE.U32 R8, R15, UR4, R2 ;  /* 0x000000040f087c25 */ /* 0x000fc8000f8e0002 */
[----:B----4-:R-:W-:-:S05]  /*bc80*/  IMAD R5, R15, UR5, R0 ;  /* 0x000000050f057c24 */ /* 0x010fca000f8e0200 */
        /* <DEDUP_REMOVED lines=12> */
.L_x_3064:
[----:B------:R-:W-:Y:S05]  /*bd50*/  BSYNC B0 ;  /* 0x0000000000007941 */ /* 0x000fea0003800000 */
.L_x_3063:
        /* <DEDUP_REMOVED lines=15> */
.L_x_3066:
[----:B------:R-:W-:Y:S05]  /*be50*/  BSYNC B0 ;  /* 0x0000000000007941 */ /* 0x000fea0003800000 */
.L_x_3065:
        /* <DEDUP_REMOVED lines=15> */
.L_x_3068:
[----:B------:R-:W-:Y:S05]  /*bf50*/  BSYNC B0 ;  /* 0x0000000000007941 */ /* 0x000fea0003800000 */
.L_x_3067:
        /* <DEDUP_REMOVED lines=15> */
.L_x_2994:
        /* <DEDUP_REMOVED lines=29> */
.L_x_3070:
[----:B------:R-:W-:Y:S01]  /*c220*/  ULDC UR9, c[0x0][0x8c4] ;  /* 0x0002310000097ab9 */ /* 0x000fe20000000800 */
[----:B------:R-:W-:Y:S01]  /*c230*/  UMOV UR6, UR8 ;  /* 0x0000000800067c82 */ /* 0x000fe20008000000 */
[----:B------:R-:W-:-:S11]  /*c240*/  UISETP.NE.AND UP0, UPT, UR9, 0x1, UPT ;  /* 0x000000010900788c */ /* 0x000fd6000bf05270 */
[----:B------:R-:W-:Y:S02]  /*c250*/  @UP0 ULDC.64 UR10, c[0x0][0x8c8] ;  /* 0x00023200000a0ab9 */ /* 0x000fe40000000a00 */
[----:B------:R-:W-:-:S04]  /*c260*/  UIMAD.WIDE.U32 UR4, UR8, UR10, URZ ;  /* 0x0000000a080472a5 */ /* 0x000fc8000f8e003f */
[----:B------:R-:W-:-:S04]  /*c270*/  @UP0 USHF.R.U32.HI UR6, URZ, UR11, UR5 ;  /* 0x0000000b3f060299 */ /* 0x000fc80008011605 */
[----:B------:R-:W-:-:S12]  /*c280*/  UIMAD UR4, UR6, UR9, URZ ;  /* 0x00000009060472a4 */ /* 0x000fd8000f8e023f */
.L_x_3071:
        /* <DEDUP_REMOVED lines=10> */
[----:B------:R-:W-:Y:S01]  /*c330*/  ULDC.64 UR4, c[0x0][0x8f8] ;  /* 0x00023e0000047ab9 */ /* 0x000fe20000000a00 */
[----:B------:R-:W-:Y:S01]  /*c340*/  UIADD3 UR7, -UR10, URZ, URZ ;  /* 0x0000003f0a077290 */ /* 0x000fe2000fffe13f */
[----:B------:R-:W-:-:S03]  /*c350*/  ISETP.NE.U32.AND P0, PT, RZ, UR4, PT ;  /* 0x00000004ff007c0c */ /* 0x000fc6000bf05070 */
[----:B------:R-:W-:Y:S01]  /*c360*/  UIMAD UR7, UR9, UR7, UR8 ;  /* 0x00000007090772a4 */ /* 0x000fe2000f8e0208 */
        /* <DEDUP_REMOVED lines=9> */
.L_x_3072:
        /* <DEDUP_REMOVED lines=11> */
[----:B------:R-:W-:Y:S01]  /*c4b0*/  R2UR UR4, R0 ;  /* 0x00000000000472ca */ /* 0x000fe200000e0000 */
[----:B------:R-:W-:-:S14]  /*c4c0*/  BRA `(.L_x_3073) ;  /* 0x0000000000047947 */ /* 0x000fdc0003800000 */
.L_x_3074:
[----:B------:R-:W-:-:S05]  /*c4d0*/  ULDC UR4, c[0x0][0x8ec] ;  /* 0x00023b0000047ab9 */ /* 0x000fca0000000800 */
.L_x_3073:
        /* <DEDUP_REMOVED lines=8> */
[----:B------:R-:W-:Y:S01]  /*c560*/  ULDC.64 UR4, c[0x0][0x770] ;  /* 0x0001dc0000047ab9 */ /* 0x000fe20000000a00 */
[----:B------:R-:W-:Y:S01]  /*c570*/  ULDC.64 UR12, c[0x0][0x788] ;  /* 0x0001e200000c7ab9 */ /* 0x000fe20000000a00 */
[----:B------:R-:W-:-:S04]  /*c580*/  UISETP.NE.U32.AND UP0, UPT, UR4, URZ, UPT ;  /* 0x0000003f0400728c */ /* 0x000fc8000bf05070 */
        /* <DEDUP_REMOVED lines=18> */
[----:B------:R-:W-:-:S11]  /*c6b0*/  USHF.R.S32.HI UR16, URZ, 0x1f, UR7 ;  /* 0x0000001f3f107899 */ /* 0x000fd60008011407 */
[----:B--2---:R-:W-:Y:S02]  /*c6c0*/  @P0 R2UR UR4, R0 ;  /* 0x00000000000402ca */ /* 0x004fe400000e0000 */
[----:B------:R-:W-:-:S04]  /*c6d0*/  ISETP.NE.U32.AND P0, PT, RZ, UR12, PT ;  /* 0x0000000cff007c0c */ /* 0x000fc8000bf05070 */
[----:B------:R-:W-:-:S07]  /*c6e0*/  ISETP.NE.AND.EX P0, PT, RZ, UR13, PT, P0 ;  /* 0x0000000dff007c0c */ /* 0x000fce000bf05300 */
[----:B------:R-:W-:-:S04]  /*c6f0*/  @UP0 UIMAD UR4, UR10, 0x60, UR4 ;  /* 0x000000600a0408a4 */ /* 0x000fc8000f8e0204 */
[----:B------:R-:W-:-:S04]  /*c700*/  UIMAD.WIDE UR4, UR4, 0x2aaaaaab, URZ ;  /* 0x2aaaaaab040478a5 */ /* 0x000fc8000f8e023f */
[----:B------:R-:W-:-:S04]  /*c710*/  @UP0 USHF.R.U32.HI UR4, URZ, 0x1f, UR5 ;  /* 0x0000001f3f040899 */ /* 0x000fc80008011605 */
[----:B------:R-:W-:Y:S01]  /*c720*/  @UP0 ULEA.HI.SX32 UR4, UR5, UR4, 0x1c ;  /* 0x0000000405040291 */ /* 0x000fe2000f8fe23f */
[----:B---3--:R-:W-:-:S03]  /*c730*/  @P2 R2UR UR11, R4 ;  /* 0x00000000040b22ca */ /* 0x008fc600000e0000 */
[----:B------:R-:W-:-:S04]  /*c740*/  @UP0 UIMAD UR9, UR4, 0x1800, URZ ;  /* 0x00001800040908a4 */ /* 0x000fc8000f8e023f */
[----:B------:R-:W-:Y:S01]  /*c750*/  @UP0 USHF.R.S32.HI UR12, URZ, 0x1f, UR9 ;  /* 0x0000001f3f0c0899 */ /* 0x000fe20008011409 */
[----:B------:R-:W-:Y:S11]  /*c760*/  @P2 BRA `(.L_x_3075) ;  /* 0x0000000000142947 */ /* 0x000ff60003800000 */
[----:B------:R-:W-:Y:S05]  /*c770*/  @!P1 BRA `(.L_x_3075) ;  /* 0x0000000000109947 */ /* 0x000fea0003800000 */
[----:B------:R-:W2:Y:S04]  /*c780*/  LDG.E R5, desc[UR38][R2.64] ;  /* 0x0000002602057981 */ /* 0x000ea8000c1e1900 */
[----:B------:R-:W2:Y:S02]  /*c790*/  LDG.E R0, desc[UR38][R2.64+0x4] ;  /* 0x0000042602007981 */ /* 0x000ea4000c1e1900 */
[----:B--2---:R-:W-:-:S04]  /*c7a0*/  IADD3 R0, -R5, R0, RZ ;  /* 0x0000000005007210 */ /* 0x004fc80007ffe1ff */
[----:B------:R-:W-:-:S15]  /*c7b0*/  R2UR UR11, R0 ;  /* 0x00000000000b72ca */ /* 0x000fde00000e0000 */
.L_x_3075:
        /* <DEDUP_REMOVED lines=13> */
.L_x_3076:
        /* <DEDUP_REMOVED lines=12> */
.L_x_3077:
[----:B------:R-:W-:Y:S01]  /*c950*/  ULEA UR6, UR6, UR11, 0x7 ;  /* 0x0000000b06067291 */ /* 0x000fe2000f8e383f */
[----:B------:R-:W-:-:S03]  /*c960*/  ULDC UR9, c[0x0][0x74c] ;  /* 0x0001d30000097ab9 */ /* 0x000fc60000000800 */
[----:B------:R-:W-:Y:S02]  /*c970*/  UIADD3 UR6, UR6, -UR9, -UR8 ;  /* 0x8000000906067290 */ /* 0x000fe4000fffe808 */
[----:B------:R-:W-:Y:S02]  /*c980*/  UIADD3 UR8, UR11, 0x5f, URZ ;  /* 0x0000005f0b087890 */ /* 0x000fe4000fffe03f */
[----:B------:R-:W-:Y:S02]  /*c990*/  UIMAD.WIDE UR12, UR6, 0x2aaaaaab, URZ ;  /* 0x2aaaaaab060c78a5 */ /* 0x000fe4000f8e023f */
[----:B------:R-:W-:Y:S02]  /*c9a0*/  UIMAD.WIDE UR8, UR8, 0x2aaaaaab, URZ ;  /* 0x2aaaaaab080878a5 */ /* 0x000fe4000f8e023f */
[----:B------:R-:W-:Y:S02]  /*c9b0*/  USHF.R.U32.HI UR6, URZ, 0x1f, UR13 ;  /* 0x0000001f3f067899 */ /* 0x000fe4000801160d */
[----:B------:R-:W-:-:S02]  /*c9c0*/  USHF.R.U32.HI UR12, URZ, 0x1f, UR9 ;  /* 0x0000001f3f0c7899 */ /* 0x000fc40008011609 */
[----:B------:R-:W-:Y:S02]  /*c9d0*/  ULEA.HI.SX32 UR6, UR13, UR6, 0x1c ;  /* 0x000000060d067291 */ /* 0x000fe4000f8fe23f */
[----:B------:R-:W-:Y:S02]  /*c9e0*/  ULEA.HI.SX32 UR12, UR9, UR12, 0x1c ;  /* 0x0000000c090c7291 */ /* 0x000fe4000f8fe23f */
[----:B------:R-:W-:-:S04]  /*c9f0*/  UISETP.LT.AND UP1, UPT, URZ, UR6, UPT ;  /* 0x000000063f00728c */ /* 0x000fc8000bf21270 */
[----:B------:R-:W-:-:S04]  /*ca00*/  USEL UR13, URZ, UR6, !UP1 ;  /* 0x000000063f0d7287 */ /* 0x000fc8000c800000 */
[----:B------:R-:W-:-:S06]  /*ca10*/  UISETP.GT.AND UP1, UPT, UR12, UR13, UPT ;  /* 0x0000000d0c00728c */ /* 0x000fcc000bf24270 */
[----:B------:R-:W-:-:S13]  /*ca20*/  PLOP3.LUT P0, PT, PT, PT, UP1, 0x80, 0x0 ;  /* 0x000000000000781c */ /* 0x000fda0003f0f018 */
[----:B------:R-:W-:Y:S05]  /*ca30*/  @!P0 BRA `(.L_x_3001) ;  /* 0x0000003000388947 */ /* 0x000fea0003800000 */
[----:B------:R-:W-:Y:S01]  /*ca40*/  ULDC.64 UR14, c[0x0][0x2d8] ;  /* 0x0000b600000e7ab9 */ /* 0x000fe20000000a00 */
[----:B------:R-:W-:Y:S02]  /*ca50*/  USHF.R.S32.HI UR11, URZ, 0x1f, UR10 ;  /* 0x0000001f3f0b7899 */ /* 0x000fe4000801140a */
[----:B------:R-:W-:Y:S02]  /*ca60*/  UIMAD UR6, UR16, UR14, URZ ;  /* 0x0000000e100672a4 */ /* 0x000fe4000f8e023f */
[----:B------:R-:W-:Y:S02]  /*ca70*/  UIMAD.WIDE.U32 UR8, UR7, UR14, URZ ;  /* 0x0000000e070872a5 */ /* 0x000fe4000f8e003f */
[----:B------:R-:W-:Y:S02]  /*ca80*/  UIMAD UR15, UR7, UR15, UR6 ;  /* 0x0000000f070f72a4 */ /* 0x000fe4000f8e0206 */
[----:B------:R-:W-:Y:S02]  /*ca90*/  UIADD3 UR6, UR12, -UR13, URZ ;  /* 0x8000000d0c067290 */ /* 0x000fe4000fffe03f */
[----:B------:R-:W-:-:S02]  /*caa0*/  USEL UR7, UR10, URZ, !UP0 ;  /* 0x0000003f0a077287 */ /* 0x000fc4000c000000 */
[----:B------:R-:W-:Y:S02]  /*cab0*/  ULOP3.LUT UR6, UR6, 0x1, URZ, 0xc0, !UPT ;  /* 0x0000000106067892 */ /* 0x000fe4000f8ec03f */
[----:B------:R-:W-:Y:S02]  /*cac0*/  USEL UR14, UR11, URZ, !UP0 ;  /* 0x0000003f0b0e7287 */ /* 0x000fe4000c000000 */
[----:B------:R-:W-:Y:S02]  /*cad0*/  UISETP.NE.U32.AND UP0, UPT, UR6, 0x1, UPT ;  /* 0x000000010600788c */ /* 0x000fe4000bf05070 */
[----:B------:R-:W-:Y:S02]  /*cae0*/  UIADD3 UR10, UP1, UR4, UR8, URZ ;  /* 0x00000008040a7290 */ /* 0x000fe4000ff3e03f */
[----:B------:R-:W-:Y:S02]  /*caf0*/  UIADD3 UR15, UR9, UR15, URZ ;  /* 0x0000000f090f7290 */ /* 0x000fe4000fffe03f */
[----:B------:R-:W-:Y:S01]  /*cb00*/  PLOP3.LUT P1, PT, PT, PT, UP0, 0x80, 0x0 ;  /* 0x000000000000781c */ /* 0x000fe20003f2f008 */
[----:B------:R-:W-:Y:S01]  /*cb10*/  ULDC.64 UR28, c[0x0][0x2e0] ;  /* 0x0000b800001c7ab9 */ /* 0x000fe20000000a00 */
[----:B------:R-:W-:-:S02]  /*cb20*/  UIADD3.X UR11, UR5, UR15, URZ, UP1, !UPT ;  /* 0x0000000f050b7290 */ /* 0x000fc40008ffe43f */
[----:B------:R-:W-:Y:S02]  /*cb30*/  UIMAD UR14, UR14, UR28, URZ ;  /* 0x0000001c0e0e72a4 */ /* 0x000fe4000f8e023f */
[----:B------:R-:W-:Y:S02]  /*cb40*/  UIMAD.WIDE.U32 UR10, UR7, UR28, UR10 ;  /* 0x0000001c070a72a5 */ /* 0x000fe4000f8e000a */
[----:B------:R-:W-:Y:S01]  /*cb50*/  UIMAD UR14, UR7, UR29, UR14 ;  /* 0x0000001d070e72a4 */ /* 0x000fe2000f8e020e */
[----:B------:R-:W-:-:S03]  /*cb60*/  ELECT P0, URZ, PT ;  /* 0x00000000003f782f */ /* 0x000fc60003800000 */
[----:B------:R-:W-:Y:S01]  /*cb70*/  UIADD3 UR27, UR11, UR14, URZ ;  /* 0x0000000e0b1b7290 */ /* 0x000fe2000fffe03f */
[----:B------:R-:W-:Y:S11]  /*cb80*/  @P1 BRA `(.L_x_3078) ;  /* 0x0000000000bc1947 */ /* 0x000ff60003800000 */
        /* <DEDUP_REMOVED lines=18> */
.L_x_3080:
[----:B------:R-:W-:Y:S05]  /*ccb0*/  BSYNC B0 ;  /* 0x0000000000007941 */ /* 0x000fea0003800000 */
.L_x_3079:
        /* <DEDUP_REMOVED lines=19> */
.L_x_3082:
[----:B------:R-:W-:Y:S05]  /*cdf0*/  BSYNC B0 ;  /* 0x0000000000007941 */ /* 0x000fea0003800000 */
.L_x_3081:
[----:B------:R-:W-:Y:S06]  /*ce00*/  BAR.ARV 0xa, 0xa0 ;  /* 0x0282800000007b1d */ /* 0x000fec0000002000 */
[----:B------:R-:W-:Y:S04]  /*ce10*/  BSSY B0, `(.L_x_3083) ;  /* 0x0000003000007945 */ /* 0x000fe80003800000 */
[----:B------:R-:W-:Y:S05]  /*ce20*/  @!P0 BRA `(.L_x_3084) ;  /* 0x0000000000048947 */ /* 0x000fea0003800000 */
[----:B------:R-:W-:-:S04]  /*ce30*/  DEPBAR.LE SB0, 0x0 ;  /* 0x000080000000791a */ /* 0x000fc80000000000 */
.L_x_3084:
[----:B------:R-:W-:Y:S05]  /*ce40*/  BSYNC B0 ;  /* 0x0000000000007941 */ /* 0x000fea0003800000 */
.L_x_3083:
[----:B------:R-:W-:Y:S06]  /*ce50*/  BAR.ARV 0xb, 0xa0 ;  /* 0x02c2800000007b1d */ /* 0x000fec0000002000 */
[----:B------:R-:W-:Y:S01]  /*ce60*/  UIADD3 UR18, UR13, 0x1, URZ ;  /* 0x000000010d127890 */ /* 0x000fe2000fffe03f */
[----:B------:R-:W-:Y:S11]  /*ce70*/  BRA `(.L_x_3085) ;  /* 0x0000000000047947 */ /* 0x000ff60003800000 */
.L_x_3078:
[----:B------:R-:W-:-:S05]  /*ce80*/  UMOV UR18, UR13 ;  /* 0x0000000d00127c82 */ /* 0x000fca0008000000 */
.L_x_3085:
[----:B------:R-:W-:-:S04]  /*ce90*/  UIADD3 UR6, UR13, 0x1, URZ ;  /* 0x000000010d067890 */ /* 0x000fc8000fffe03f */
[----:B------:R-:W-:-:S06]  /*cea0*/  UISETP.NE.AND UP0, UPT, UR12, UR6, UPT ;  /* 0x000000060c00728c */ /* 0x000fcc000bf05270 */
[----:B------:R-:W-:-:S13]  /*ceb0*/  PLOP3.LUT P1, PT, PT, PT, UP0, 0x80, 0x0 ;  /* 0x000000000000781c */ /* 0x000fda0003f2f008 */
[----:B------:R-:W-:Y:S05]  /*cec0*/  @!P1 BRA `(.L_x_3001) ;  /* 0x0000002c00149947 */ /* 0x000fea0003800000 */
[----:B------:R-:W-:Y:S01]  /*ced0*/  UMOV UR16, UR8 ;  /* 0x0000000800107c82 */ /* 0x000fe20008000000 */
[----:B------:R-:W-:Y:S01]  /*cee0*/  UMOV UR17, UR15 ;  /* 0x0000000f00117c82 */ /* 0x000fe20008000000 */
[----:B------:R-:W-:Y:S01]  /*cef0*/  ULDC.64 UR20, c[0x0][0x2c0] ;  /* 0x0000b00000147ab9 */ /* 0x000fe20000000a00 */
[----:B------:R-:W-:Y:S02]  /*cf00*/  UIMAD.WIDE.U32 UR16, UR7, UR28, UR16 ;  /* 0x0000001c071072a5 */ /* 0x000fe4000f8e0010 */
[----:B------:R-:W-:Y:S02]  /*cf10*/  UIMAD UR19, UR18, 0x1800, URZ ;  /* 0x00001800121378a4 */ /* 0x000fe4000f8e023f */
[----:B------:R-:W-:Y:S01]  /*cf20*/  UIADD3 UR25, UP0, UR4, UR16, URZ ;  /* 0x0000001004197290 */ /* 0x000fe2000ff1e03f */
[----:B------:R-:W-:Y:S01]  /*cf30*/  UMOV UR6, URZ ;  /* 0x0000003f00067c82 */ /* 0x000fe20008000000 */
[----:B------:R-:W-:Y:S02]  /*cf40*/  ULDC.64 UR30, c[0x0][0x2c0] ;  /* 0x0000b000001e7ab9 */ /* 0x000fe40000000a00 */
[----:B------:R-:W-:-:S02]  /*cf50*/  UIADD3.X UR16, UR5, UR14, UR17, UP0, !UPT ;  /* 0x0000000e05107290 */ /* 0x000fc400087fe411 */
[----:B------:R-:W-:Y:S01]  /*cf60*/  ULEA UR24, UP0, UR25, UR20, 0x2 ;  /* 0x0000001419187291 */ /* 0x000fe2000f80103f */
[----:B------:R-:W-:-:S03]  /*cf70*/  UMOV UR26, UR19 ;  /* 0x00000013001a7c82 */ /* 0x000fc60008000000 */
[----:B------:R-:W-:Y:S02]  /*cf80*/  ULEA.HI.X UR25, UR25, UR21, UR16, 0x2, UP0 ;  /* 0x0000001519197291 */ /* 0x000fe400080f1410 */
[----:B------:R-:W-:Y:S02]  /*cf90*/  UIADD3 UR20, UP0, UR24, 0x3000, URZ ;  /* 0x0000300018147890 */ /* 0x000fe4000ff1e03f */
[----:B------:R-:W-:Y:S02]  /*cfa0*/  UIADD3 UR22, UP1, UR24, 0x6000, URZ ;  /* 0x0000600018167890 */ /* 0x000fe4000ff3e03f */
[----:B------:R-:W-:Y:S02]  /*cfb0*/  UIADD3 UR24, UP2, UR24, 0x9000, URZ ;  /* 0x0000900018187890 */ /* 0x000fe4000ff5e03f */
[----:B------:R-:W-:Y:S02]  /*cfc0*/  UIADD3.X UR21, URZ, UR25, URZ, UP0, !UPT ;  /* 0x000000193f157290 */ /* 0x000fe400087fe43f */
[----:B------:R-:W-:-:S02]  /*cfd0*/  UIADD3.X UR23, URZ, UR25, URZ, UP1, !UPT ;  /* 0x000000193f177290 */ /* 0x000fc40008ffe43f */
[----:B------:R-:W-:-:S12]  /*cfe0*/  UIADD3.X UR25, URZ, UR25, URZ, UP2, !UPT ;  /* 0x000000193f197290 */ /* 0x000fd800097fe43f */
.L_x_3098:
        /* <DEDUP_REMOVED lines=12> */
[----:B------:R-:W-:-:S04]  /*d0b0*/  ULEA UR40, UP0, UR41, UR30, 0x2 ;  /* 0x0000001e29287291 */ /* 0x000fc8000f80103f */
[----:B------:R-:W-:-:S03]  /*d0c0*/  ULEA.HI.X UR41, UR41, UR31, UR42, 0x2, UP0 ;  /* 0x0000001f29297291 */ /* 0x000fc600080f142a */
[----:B------:R-:W-:Y:S01]  /*d0d0*/  UMOV UR42, 0x0 ;  /* 0x00000000002a7882 */ /* 0x000fe20000000000 */
[----:B-1----:R-:W-:-:S03]  /*d0e0*/  ULEA UR29, UR37, UR29, 0x18 ;  /* 0x0000001d251d7291 */ /* 0x002fc6000f8ec03f */
[----:B------:R-:W-:Y:S01]  /*d0f0*/  UMOV UR37, 0x300 ;  /* 0x0000030000257882 */ /* 0x000fe20000000000 */
[----:B------:R-:W-:-:S09]  /*d100*/  UIADD3 UR29, UR29, 0x8000, URZ ;  /* 0x000080001d1d7890 */ /* 0x000fd2000fffe03f */
[----:B------:R1:W-:Y:S02]  /*d110*/  UBLKRED.G.S.ADD.F32.RN [UR40], [UR29], UR37, desc[UR42] ;  /* 0x00002a281d0073bb */ /* 0x0003e400080a1425 */
[----:B-1----:R0:W-:Y:S02]  /*d120*/  UTMACMDFLUSH ;  /* 0x00000000000079b7 */ /* 0x0021e40000000000 */
.L_x_3087:
[----:B------:R-:W-:Y:S05]  /*d130*/  BSYNC B0 ;  /* 0x0000000000007941 */ /* 0x000fea0003800000 */
.L_x_3086:
        /* <DEDUP_REMOVED lines=13> */
.L_x_3089:
[----:B------:R-:W-:Y:S05]  /*d210*/  BSYNC B0 ;  /* 0x0000000000007941 */ /* 0x000fea0003800000 */
.L_x_3088:
[----:B------:R-:W-:Y:S06]  /*d220*/  BAR.ARV 0xa, 0xa0 ;  /* 0x0282800000007b1d */ /* 0x000fec0000002000 */
[----:B------:R-:W-:Y:S04]  /*d230*/  BSSY B0, `(.L_x_3090) ;  /* 0x0000003000007945 */ /* 0x000fe80003800000 */
[----:B------:R-:W-:Y:S05]  /*d240*/  @!P0 BRA `(.L_x_3091) ;  /* 0x0000000000048947 */ /* 0x000fea0003800000 */
[----:B------:R-:W-:-:S04]  /*d250*/  DEPBAR.LE SB0, 0x0 ;  /* 0x000080000000791a */ /* 0x000fc80000000000 */
.L_x_3091:
[----:B------:R-:W-:Y:S05]  /*d260*/  BSYNC B0 ;  /* 0x0000000000007941 */ /* 0x000fea0003800000 */
.L_x_3090:
        /* <DEDUP_REMOVED lines=13> */
.L_x_3093:
[----:B------:R-:W-:Y:S05]  /*d340*/  BSYNC B0 ;  /* 0x0000000000007941 */ /* 0x000fea0003800000 */
.L_x_3092:
        /* <DEDUP_REMOVED lines=13> */
.L_x_3095:
[----:B------:R-:W-:Y:S05]  /*d420*/  BSYNC B0 ;  /* 0x0000000000007941 */ /* 0x000fea0003800000 */
.L_x_3094:
[----:B------:R-:W-:Y:S01]  /*d430*/  UIADD3 UR18, UR18, 0x2, URZ ;  /* 0x0000000212127890 */ /* 0x000fe2000fffe03f */
[----:B------:R-:W-:Y:S06]  /*d440*/  BAR.ARV 0xa, 0xa0 ;  /* 0x0282800000007b1d */ /* 0x000fec0000002000 */
[----:B------:R-:W-:Y:S01]  /*d450*/  UISETP.GE.AND UP0, UPT, UR18, UR12, UPT ;  /* 0x0000000c1200728c */ /* 0x000fe2000bf06270 */
[----:B------:R-:W-:Y:S04]  /*d460*/  BSSY B0, `(.L_x_3096) ;  /* 0x0000003000007945 */ /* 0x000fe80003800000 */
[----:B------:R-:W-:Y:S06]  /*d470*/  @!P0 BRA `(.L_x_3097) ;  /* 0x0000000000048947 */ /* 0x000fec0003800000 */
[----:B------:R-:W-:-:S04]  /*d480*/  DEPBAR.LE SB0, 0x0 ;  /* 0x000080000000791a */ /* 0x000fc80000000000 */
.L_x_3097:
[----:B------:R-:W-:Y:S05]  /*d490*/  BSYNC B0 ;  /* 0x0000000000007941 */ /* 0x000fea0003800000 */
.L_x_3096:
[----:B------:R-:W-:Y:S06]  /*d4a0*/  BAR.ARV 0xb, 0xa0 ;  /* 0x02c2800000007b1d */ /* 0x000fec0000002000 */
[----:B------:R-:W-:Y:S01]  /*d4b0*/  PLOP3.LUT P1, PT, PT, PT, UP0, 0x80, 0x0 ;  /* 0x000000000000781c */ /* 0x000fe20003f2f008 */
[----:B------:R-:W-:Y:S02]  /*d4c0*/  UIADD3 UR26, UR26, 0x3000, URZ ;  /* 0x000030001a1a7890 */ /* 0x000fe4000fffe03f */
[----:B------:R-:W-:-:S10]  /*d4d0*/  UIADD3 UR6, UR6, 0x3000, URZ ;  /* 0x0000300006067890 */ /* 0x000fd4000fffe03f */
[----:B------:R-:W-:Y:S05]  /*d4e0*/  @!P1 BRA `(.L_x_3098) ;  /* 0xfffffff800c09947 */ /* 0x000fea000383ffff */
[----:B------:R-:W-:Y:S05]  /*d4f0*/  BRA `(.L_x_3001) ;  /* 0x0000002400887947 */ /* 0x000fea0003800000 */
.L_x_3069:
[----:B------:R-:W1:Y:S01]  /*d500*/  S2UR UR7, SR_CTAID.X ;  /* 0x00000000000779c3 */ /* 0x000e620000002500 */
[----:B------:R-:W-:Y:S02]  /*d510*/  ULDC UR8, c[0x0][0x8d0] ;  /* 0x0002340000087ab9 */ /* 0x000fe40000000800 */
[----:B------:R-:W-:-:S11]  /*d520*/  UISETP.NE.AND UP0, UPT, UR8, 0x1, UPT ;  /* 0x000000010800788c */ /* 0x000fd6000bf05270 */
[----:B------:R-:W-:Y:S01]  /*d530*/  @UP0 ULDC UR4, c[0x0][0x8d4] ;  /* 0x0002350000040ab9 */ /* 0x000fe20000000800 */
[----:B------:R-:W-:Y:S01]  /*d540*/  @UP0 ULDC UR9, c[0x0][0x8d8] ;  /* 0x0002360000090ab9 */ /* 0x000fe20000000800 */
[----:B-1----:R-:W-:Y:S02]  /*d550*/  UIMAD.WIDE.U32 UR4, UR7, UR4, URZ ;  /* 0x00000004070472a5 */ /* 0x002fe4000f8e003f */
[----:B------:R-:W-:Y:S02]  /*d560*/  UMOV UR6, UR7 ;  /* 0x0000000700067c82 */ /* 0x000fe40008000000 */
[----:B------:R-:W-:-:S03]  /*d570*/  @UP0 USHF.R.U32.HI UR6, URZ, UR9, UR5 ;  /* 0x000000093f060299 */ /* 0x000fc60008011605 */
[----:B------:R-:W-:Y:S02]  /*d580*/  ULDC UR4, c[0x0][0x8e8] ;  /* 0x00023a0000047ab9 */ /* 0x000fe40000000800 */
[----:B------:R-:W-:Y:S02]  /*d590*/  UISETP.GE.AND UP0, UPT, UR6, UR4, UPT ;  /* 0x000000040600728c */ /* 0x000fe4000bf06270 */
[----:B------:R-:W-:-:S04]  /*d5a0*/  UIADD3 UR4, -UR6, URZ, URZ ;  /* 0x0000003f06047290 */ /* 0x000fc8000fffe13f */
[----:B------:R-:W-:Y:S01]  /*d5b0*/  PLOP3.LUT P0, PT, PT, PT, UP0, 0x80, 0x0 ;  /* 0x000000000000781c */ /* 0x000fe20003f0f008 */
[----:B------:R-:W-:-:S12]  /*d5c0*/  UIMAD UR8, UR8, UR4, UR7 ;  /* 0x00000004080872a4 */ /* 0x000fd8000f8e0207 */
        /* <DEDUP_REMOVED lines=9> */
.L_x_3099:
[----:B------:R-:W-:Y:S01]  /*d660*/  ULDC UR9, c[0x0][0x8c4] ;  /* 0x0002310000097ab9 */ /* 0x000fe20000000800 */
[----:B------:R-:W-:Y:S01]  /*d670*/  UMOV UR7, UR8 ;  /* 0x0000000800077c82 */ /* 0x000fe20008000000 */
[----:B------:R-:W-:-:S11]  /*d680*/  UISETP.NE.AND UP0, UPT, UR9, 0x1, UPT ;  /* 0x000000010900788c */ /* 0x000fd6000bf05270 */
[----:B------:R-:W-:Y:S02]  /*d690*/  @UP0 ULDC.64 UR10, c[0x0][0x8c8] ;  /* 0x00023200000a0ab9 */ /* 0x000fe40000000a00 */
[----:B------:R-:W-:-:S04]  /*d6a0*/  UIMAD.WIDE.U32 UR4, UR8, UR10, URZ ;  /* 0x0000000a080472a5 */ /* 0x000fc8000f8e003f */
[----:B------:R-:W-:-:S04]  /*d6b0*/  @UP0 USHF.R.U32.HI UR7, URZ, UR11, UR5 ;  /* 0x0000000b3f070299 */ /* 0x000fc80008011605 */
[----:B------:R-:W-:-:S12]  /*d6c0*/  UIMAD UR4, UR7, UR9, URZ ;  /* 0x00000009070472a4 */ /* 0x000fd8000f8e023f */
.L_x_3100:
        /* <DEDUP_REMOVED lines=23> */
.L_x_3101:
        /* <DEDUP_REMOVED lines=14> */
.L_x_3103:
[----:B------:R-:W-:-:S05]  /*d920*/  ULDC UR4, c[0x0][0x8ec] ;  /* 0x00023b0000047ab9 */ /* 0x000fca0000000800 */
.L_x_3102:
[----:B------:R-:W-:Y:S01]  /*d930*/  UIADD3 UR4, UR4, 0x7f, URZ ;  /* 0x0000007f04047890 */ /* 0x000fe2000fffe03f */
[----:B------:R-:W-:Y:S02]  /*d940*/  IMAD.MOV.U32 R10, RZ, RZ, 0x1 ;  /* 0x00000001ff0a7424 */ /* 0x000fe400078e00ff */
[----:B------:R-:W-:Y:S01]  /*d950*/  IMAD.MOV.U32 R2, RZ, RZ, RZ ;  /* 0x000000ffff027224 */ /* 0x000fe200078e00ff */
        /* <DEDUP_REMOVED lines=13> */
[----:B------:R-:W1:Y:S02]  /*da30*/  LDC R0, c[0x0][0x280] ;  /* 0x0000a000ff007b82 */ /* 0x000e640000000800 */
[----:B------:R-:W-:Y:S01]  /*da40*/  MOV R2, UR8 ;  /* 0x0000000800027c02 */ /* 0x000fe20008000f00 */
[----:B------:R-:W-:Y:S01]  /*da50*/  IMAD.U32 R3, RZ, RZ, UR9 ;  /* 0x00000009ff037e24 */ /* 0x000fe2000f8e00ff */
[----:B------:R-:W-:Y:S01]  /*da60*/  PLOP3.LUT P1, PT, PT, PT, UP1, 0x80, 0x0 ;  /* 0x000000000000781c */ /* 0x000fe20003f2f018 */
[----:B------:R-:W-:Y:S01]  /*da70*/  UISETP.NE.U32.AND UP0, UPT, UR4, URZ, UPT ;  /* 0x0000003f0400728c */ /* 0x000fe2000bf05070 */
[----:B------:R-:W-:Y:S01]  /*da80*/  ULDC.64 UR14, c[0x0][0x778] ;  /* 0x0001de00000e7ab9 */ /* 0x000fe20000000a00 */
[----:B------:R-:W-:-:S10]  /*da90*/  ULDC.64 UR18, c[0x0][0x788] ;  /* 0x0001e20000127ab9 */ /* 0x000fd40000000a00 */
[----:B------:R-:W2:Y:S01]  /*daa0*/  @P1 LDG.E R6, desc[UR38][R2.64] ;  /* 0x0000002602061981 */ /* 0x000ea2000c1e1900 */
[----:B------:R-:W-:Y:S02]  /*dab0*/  UISETP.NE.AND.EX UP0, UPT, UR5, URZ, UPT, UP0 ;  /* 0x0000003f0500728c */ /* 0x000fe4000bf05300 */
[----:B------:R-:W-:Y:S01]  /*dac0*/  UIMAD.WIDE UR14, UR13, 0x4, UR14 ;  /* 0x000000040d0e78a5 */ /* 0x000fe2000f8e020e */
[----:B------:R3:W4:Y:S01]  /*dad0*/  @P1 LDG.E R4, desc[UR38][R2.64] ;  /* 0x0000002602041981 */ /* 0x000722000c1e1900 */
[----:B------:R-:W-:Y:S02]  /*dae0*/  ULDC.64 UR4, c[0x0][0x780] ;  /* 0x0001e00000047ab9 */ /* 0x000fe40000000a00 */
[----:B------:R-:W-:Y:S01]  /*daf0*/  UISETP.NE.U32.AND UP2, UPT, UR4, URZ, UPT ;  /* 0x0000003f0400728c */ /* 0x000fe2000bf45070 */
[----:B------:R-:W-:-:S03]  /*db00*/  PLOP3.LUT P2, PT, PT, PT, UP0, 0x80, 0x0 ;  /* 0x000000000000781c */ /* 0x000fc60003f4f008 */
[----:B------:R-:W-:Y:S01]  /*db10*/  UISETP.NE.AND.EX UP2, UPT, UR5, URZ, UPT, UP2 ;  /* 0x0000003f0500728c */ /* 0x000fe2000bf45320 */
[----:B---3--:R-:W-:Y:S01]  /*db20*/  IMAD.U32 R2, RZ, RZ, UR14 ;  /* 0x0000000eff027e24 */ /* 0x008fe2000f8e00ff */
[----:B------:R-:W-:-:S04]  /*db30*/  MOV R3, UR15 ;  /* 0x0000000f00037c02 */ /* 0x000fc80008000f00 */
[----:B------:R-:W-:-:S04]  /*db40*/  PLOP3.LUT P3, PT, PT, PT, UP2, 0x80, 0x0 ;  /* 0x000000000000781c */ /* 0x000fc80003f6f028 */
[----:B------:R3:W4:Y:S01]  /*db50*/  @P2 LDG.E R5, desc[UR38][R2.64] ;  /* 0x0000002602052981 */ /* 0x000722000c1e1900 */
[----:B------:R-:W-:Y:S02]  /*db60*/  @UP2 ULDC.64 UR4, c[0x0][0x780] ;  /* 0x0001e00000042ab9 */ /* 0x000fe40000000a00 */
[----:B------:R-:W-:-:S06]  /*db70*/  @UP2 UIMAD.WIDE UR4, UR13, 0x4, UR4 ;  /* 0x000000040d0428a5 */ /* 0x000fcc000f8e0204 */
[----:B---3--:R-:W-:Y:S02]  /*db80*/  IMAD.U32 R2, RZ, RZ, UR4 ;  /* 0x00000004ff027e24 */ /* 0x008fe4000f8e00ff */
[----:B------:R-:W-:-:S05]  /*db90*/  IMAD.U32 R3, RZ, RZ, UR5 ;  /* 0x00000005ff037e24 */ /* 0x000fca000f8e00ff */
[----:B-1----:R1:W5:Y:S01]  /*dba0*/  @P3 LDG.E R0, desc[UR38][R2.64] ;  /* 0x0000002602003981 */ /* 0x002362000c1e1900 */
[----:B------:R-:W-:Y:S01]  /*dbb0*/  ISETP.NE.U32.AND P0, PT, RZ, UR18, PT ;  /* 0x00000012ff007c0c */ /* 0x000fe2000bf05070 */
[----:B------:R-:W-:Y:S01]  /*dbc0*/  UMOV UR6, URZ ;  /* 0x0000003f00067c82 */ /* 0x000fe20008000000 */
[----:B------:R-:W-:Y:S01]  /*dbd0*/  UMOV UR11, URZ ;  /* 0x0000003f000b7c82 */ /* 0x000fe20008000000 */
[----:B------:R-:W-:Y:S01]  /*dbe0*/  ULDC UR18, c[0x0][0x290] ;  /* 0x0000a40000127ab9 */ /* 0x000fe20000000800 */
[----:B------:R-:W-:Y:S02]  /*dbf0*/  ISETP.NE.AND.EX P0, PT, RZ, UR19, PT, P0 ;  /* 0x00000013ff007c0c */ /* 0x000fe4000bf05300 */
[----:B--2---:R-:W-:-:S13]  /*dc00*/  @P1 R2UR UR4, R6 ;  /* 0x00000000060412ca */ /* 0x004fda00000e0000 */
[----:B------:R-:W-:-:S04]  /*dc10*/  @UP1 UIMAD UR4, UR13, 0x60, UR4 ;  /* 0x000000600d0418a4 */ /* 0x000fc8000f8e0204 */
[----:B------:R-:W-:-:S04]  /*dc20*/  UIMAD.WIDE UR4, UR4, 0x2aaaaaab, URZ ;  /* 0x2aaaaaab040478a5 */ /* 0x000fc8000f8e023f */
[----:B------:R-:W-:-:S04]  /*dc30*/  @UP1 USHF.R.U32.HI UR4, URZ, 0x1f, UR5 ;  /* 0x0000001f3f041899 */ /* 0x000fc80008011605 */
[----:B------:R-:W-:-:S04]  /*dc40*/  @UP1 ULEA.HI.SX32 UR4, UR5, UR4, 0x1c ;  /* 0x0000000405041291 */ /* 0x000fc8000f8fe23f */
[----:B------:R-:W-:Y:S01]  /*dc50*/  @UP1 UIMAD UR10, UR4, 0x60, URZ ;  /* 0x00000060040a18a4 */ /* 0x000fe2000f8e023f */
[----:B----4-:R-:W-:Y:S02]  /*dc60*/  @P1 R2UR UR6, R4 ;  /* 0x00000000040612ca */ /* 0x010fe400000e0000 */
[----:B------:R-:W-:Y:S01]  /*dc70*/  @P2 R2UR UR11, R5 ;  /* 0x00000000050b22ca */ /* 0x000fe200000e0000 */
[----:B------:R-:W-:Y:S01]  /*dc80*/  @UP1 USHF.R.S32.HI UR12, URZ, 0x1f, UR10 ;  /* 0x0000001f3f0c1899 */ /* 0x000fe2000801140a */
[----:B-1----:R-:W-:-:S13]  /*dc90*/  @P3 BRA `(.L_x_3105) ;  /* 0x0000000000183947 */ /* 0x002fda0003800000 */
[----:B------:R-:W-:Y:S05]  /*dca0*/  @!P1 BRA `(.L_x_3105) ;  /* 0x0000000000149947 */ /* 0x000fea0003800000 */
[----:B------:R-:W-:Y:S01]  /*dcb0*/  MOV R2, UR8 ;  /* 0x0000000800027c02 */ /* 0x000fe20008000f00 */
[----:B------:R-:W-:-:S05]  /*dcc0*/  IMAD.U32 R3, RZ, RZ, UR9 ;  /* 0x00000009ff037e24 */ /* 0x000fca000f8e00ff */
[----:B------:R-:W2:Y:S04]  /*dcd0*/  LDG.E R5, desc[UR38][R2.64] ;  /* 0x0000002602057981 */ /* 0x000ea8000c1e1900 */
[----:B-----5:R-:W2:Y:S02]  /*dce0*/  LDG.E R0, desc[UR38][R2.64+0x4] ;  /* 0x0000042602007981 */ /* 0x020ea4000c1e1900 */
[----:B--2---:R-:W-:-:S07]  /*dcf0*/  IMAD.IADD R0, R0, 0x1, -R5 ;  /* 0x0000000100007824 */ /* 0x004fce00078e0a05 */
.L_x_3105:
[----:B------:R-:W-:Y:S01]  /*dd00*/  UMOV UR4, URZ ;  /* 0x0000003f00047c82 */ /* 0x000fe20008000000 */
[----:B------:R-:W-:Y:S01]  /*dd10*/  UMOV UR5, URZ ;  /* 0x0000003f00057c82 */ /* 0x000fe20008000000 */
[----:B------:R-:W-:Y:S01]  /*dd20*/  MOV R4, UR18 ;  /* 0x0000001200047c02 */ /* 0x000fe20008000f00 */
[----:B------:R-:W-:Y:S01]  /*dd30*/  @UP1 UMOV UR4, UR10 ;  /* 0x0000000a00041c82 */ /* 0x000fe20008000000 */
[----:B------:R-:W-:Y:S01]  /*dd40*/  @UP1 UMOV UR5, UR12 ;  /* 0x0000000c00051c82 */ /* 0x000fe20008000000 */
[----:B------:R-:W-:Y:S05]  /*dd50*/  @!P0 BRA `(.L_x_3106) ;  /* 0x0000000000188947 */ /* 0x000fea0003800000 */
[----:B------:R-:W-:Y:S02]  /*dd60*/  ULDC.64 UR8, c[0x0][0x788] ;  /* 0x0001e20000087ab9 */ /* 0x000fe40000000a00 */
[----:B------:R-:W-:-:S06]  /*dd70*/  UIMAD.WIDE UR8, UR13, 0x4, UR8 ;  /* 0x000000040d0878a5 */ /* 0x000fcc000f8e0208 */
[----:B------:R-:W-:Y:S02]  /*dd80*/  IMAD.U32 R2, RZ, RZ, UR8 ;  /* 0x00000008ff027e24 */ /* 0x000fe4000f8e00ff */
[----:B------:R-:W-:-:S05]  /*dd90*/  IMAD.U32 R3, RZ, RZ, UR9 ;  /* 0x00000009ff037e24 */ /* 0x000fca000f8e00ff */
[----:B------:R1:W5:Y:S01]  /*dda0*/  LDG.E R4, desc[UR38][R2.64] ;  /* 0x0000002602047981 */ /* 0x000362000c1e1900 */
[----:B------:R-:W-:Y:S05]  /*ddb0*/  BRA `(.L_x_3107) ;  /* 0x0000000000187947 */ /* 0x000fea0003800000 */
.L_x_3106:
[----:B------:R-:W-:Y:S05]  /*ddc0*/  @!P2 BRA `(.L_x_3107) ;  /* 0x000000000014a947 */ /* 0x000fea0003800000 */
[----:B------:R-:W-:Y:S01]  /*ddd0*/  MOV R2, UR14 ;  /* 0x0000000e00027c02 */ /* 0x000fe20008000f00 */
[----:B------:R-:W-:-:S05]  /*dde0*/  IMAD.U32 R3, RZ, RZ, UR15 ;  /* 0x0000000fff037e24 */ /* 0x000fca000f8e00ff */
[----:B------:R-:W2:Y:S04]  /*ddf0*/  LDG.E R5, desc[UR38][R2.64] ;  /* 0x0000002602057981 */ /* 0x000ea8000c1e1900 */
[----:B------:R-:W2:Y:S02]  /*de00*/  LDG.E R4, desc[UR38][R2.64+0x4] ;  /* 0x0000042602047981 */ /* 0x000ea4000c1e1900 */
[----:B--2---:R-:W-:-:S07]  /*de10*/  IMAD.IADD R4, R4, 0x1, -R5 ;  /* 0x0000000104047824 */ /* 0x004fce00078e0a05 */
.L_x_3107:
[----:B-1----:R-:W-:Y:S01]  /*de20*/  MOV R3, UR7 ;  /* 0x0000000700037c02 */ /* 0x002fe20008000f00 */
[----:B------:R-:W-:-:S04]  /*de30*/  ULDC UR8, c[0x0][0x74c] ;  /* 0x0001d30000087ab9 */ /* 0x000fc80000000800 */
[----:B-----5:R-:W-:Y:S02]  /*de40*/  IMAD R3, R3, 0x80, R0 ;  /* 0x0000008003037824 */ /* 0x020fe400078e0200 */
[----:B------:R-:W-:-:S03]  /*de50*/  VIADD R0, R0, 0x5f ;  /* 0x0000005f00007836 */ /* 0x000fc60000000000 */
[----:B------:R-:W-:Y:S01]  /*de60*/  IADD3 R3, R3, -UR8, -R4 ;  /* 0x8000000803037c10 */ /* 0x000fe2000fffe804 */
[----:B------:R-:W-:-:S04]  /*de70*/  IMAD.HI R0, R0, 0x2aaaaaab, RZ ;  /* 0x2aaaaaab00007827 */ /* 0x000fc800078e02ff */
[----:B------:R-:W-:-:S05]  /*de80*/  IMAD.HI R3, R3, 0x2aaaaaab, RZ ;  /* 0x2aaaaaab03037827 */ /* 0x000fca00078e02ff */
[----:B------:R-:W-:-:S04]  /*de90*/  SHF.R.U32.HI R2, RZ, 0x1f, R3 ;  /* 0x0000001fff027819 */ /* 0x000fc80000011603 */
[----:B------:R-:W-:Y:S02]  /*dea0*/  LEA.HI.SX32 R2, R3, R2, 0x1c ;  /* 0x0000000203027211 */ /* 0x000fe400078fe2ff */
[----:B------:R-:W-:Y:S02]  /*deb0*/  SHF.R.U32.HI R3, RZ, 0x1f, R0 ;  /* 0x0000001fff037819 */ /* 0x000fe40000011600 */
[----:B------:R-:W-:Y:S02]  /*dec0*/  VIMNMX R4, RZ, R2, !PT ;  /* 0x00000002ff047248 */ /* 0x000fe40007fe0100 */
[----:B------:R-:W-:Y:S02]  /*ded0*/  LEA.HI.SX32 R0, R0, R3, 0x1c ;  /* 0x0000000300007211 */ /* 0x000fe400078fe2ff */
[----:B------:R-:W-:Y:S02]  /*dee0*/  MOV R2, RZ ;  /* 0x000000ff00027202 */ /* 0x000fe40000000f00 */
[----:B------:R-:W-:-:S13]  /*def0*/  ISETP.GT.AND P0, PT, R0, R4, PT ;  /* 0x000000040000720c */ /* 0x000fda0003f04270 */
[----:B------:R-:W-:Y:S05]  /*df00*/  @!P0 BRA `(.L_x_3104) ;  /* 0x0000001800708947 */ /* 0x000fea0003800000 */
[----:B------:R-:W-:Y:S01]  /*df10*/  USHF.R.S32.HI UR10, URZ, 0x1f, UR20 ;  /* 0x0000001f3f0a7899 */ /* 0x000fe20008011414 */
[----:B------:R-:W-:Y:S01]  /*df20*/  BSSY B0, `(.L_x_3104) ;  /* 0x000019a000007945 */ /* 0x000fe20003800000 */
[----:B------:R-:W-:Y:S01]  /*df30*/  UISETP.NE.U32.AND UP1, UPT, UR16, URZ, UPT ;  /* 0x0000003f1000728c */ /* 0x000fe2000bf25070 */
[----:B------:R-:W-:Y:S01]  /*df40*/  IMAD.MOV.U32 R2, RZ, RZ, RZ ;  /* 0x000000ffff027224 */ /* 0x000fe200078e00ff */
[----:B------:R-:W-:Y:S01]  /*df50*/  ULDC.64 UR14, c[0x0][0x718] ;  /* 0x0001c600000e7ab9 */ /* 0x000fe20000000a00 */
[----:B------:R-:W-:Y:S01]  /*df60*/  UMOV UR8, UR4 ;  /* 0x0000000400087c82 */ /* 0x000fe20008000000 */
[----:B------:R-:W-:Y:S02]  /*df70*/  UIMAD UR12, UR10, UR14, URZ ;  /* 0x0000000e0a0c72a4 */ /* 0x000fe4000f8e023f */
[----:B------:R-:W-:Y:S02]  /*df80*/  UISETP.NE.AND.EX UP1, UPT, UR17, URZ, UPT, UP1 ;  /* 0x0000003f1100728c */ /* 0x000fe4000bf25310 */
[----:B------:R-:W-:Y:S01]  /*df90*/  UIMAD UR12, UR20, UR15, UR12 ;  /* 0x0000000f140c72a4 */ /* 0x000fe2000f8e020c */
[----:B------:R-:W-:-:S02]  /*dfa0*/  ULDC.64 UR16, c[0x0][0x730] ;  /* 0x0001cc0000107ab9 */ /* 0x000fc40000000a00 */
[----:B------:R-:W-:Y:S01]  /*dfb0*/  ULDC UR15, c[0x0][0x2e8] ;  /* 0x0000ba00000f7ab9 */ /* 0x000fe20000000800 */
[----:B------:R-:W-:Y:S01]  /*dfc0*/  UIMAD UR10, UR10, UR16, URZ ;  /* 0x000000100a0a72a4 */ /* 0x000fe2000f8e023f */
[----:B------:R-:W-:Y:S01]  /*dfd0*/  UMOV UR9, UR5 ;  /* 0x0000000500097c82 */ /* 0x000fe20008000000 */
[----:B------:R-:W-:Y:S02]  /*dfe0*/  UISETP.NE.AND UP2, UPT, UR15, 0x1, UPT ;  /* 0x000000010f00788c */ /* 0x000fe4000bf45270 */
[----:B------:R-:W-:Y:S02]  /*dff0*/  UIMAD.WIDE.U32 UR4, UR20, UR14, UR8 ;  /* 0x0000000e140472a5 */ /* 0x000fe4000f8e0008 */
[----:B------:R-:W-:Y:S02]  /*e000*/  UIMAD.WIDE.U32 UR8, UR20, UR16, UR8 ;  /* 0x00000010140872a5 */ /* 0x000fe4000f8e0008 */
[----:B------:R-:W-:Y:S02]  /*e010*/  UIMAD UR14, UR20, UR17, UR10 ;  /* 0x00000011140e72a4 */ /* 0x000fe4000f8e020a */
[----:B------:R-:W-:Y:S01]  /*e020*/  USHF.R.S32.HI UR10, URZ, 0x1f, UR13 ;  /* 0x0000001f3f0a7899 */ /* 0x000fe2000801140d */
[----:B------:R-:W-:Y:S01]  /*e030*/  ELECT P0, URZ, PT ;  /* 0x00000000003f782f */ /* 0x000fe20003800000 */
[----:B------:R-:W-:-:S02]  /*e040*/  USEL UR21, UR13, URZ, !UP1 ;  /* 0x0000003f0d157287 */ /* 0x000fc4000c800000 */
[----:B------:R-:W-:Y:S01]  /*e050*/  UIADD3 UR9, UR9, UR14, URZ ;  /* 0x0000000e09097290 */ /* 0x000fe2000fffe03f */
[----:B------:R-:W-:Y:S01]  /*e060*/  ULDC.64 UR18, c[0x0][0x738] ;  /* 0x0001ce0000127ab9 */ /* 0x000fe20000000a00 */
[----:B------:R-:W-:Y:S01]  /*e070*/  USEL UR10, UR10, URZ, !UP1 ;  /* 0x0000003f0a0a7287 */ /* 0x000fe2000c800000 */
[----:B------:R-:W-:Y:S01]  /*e080*/  ULDC.64 UR16, c[0x0][0x720] ;  /* 0x0001c80000107ab9 */ /* 0x000fe20000000a00 */
[----:B------:R-:W-:Y:S02]  /*e090*/  UIMAD.WIDE.U32 UR14, UR18, UR21, UR8 ;  /* 0x00000015120e72a5 */ /* 0x000fe4000f8e0008 */
[----:B------:R-:W-:Y:S01]  /*e0a0*/  UIADD3 UR23, UR5, UR12, URZ ;  /* 0x0000000c05177290 */ /* 0x000fe2000fffe03f */
[----:B------:R-:W-:Y:S01]  /*e0b0*/  @UP2 ULDC UR8, c[0x0][0x2ec] ;  /* 0x0000bb0000082ab9 */ /* 0x000fe20000000800 */
[----:B------:R-:W-:Y:S02]  /*e0c0*/  UIMAD UR5, UR10, UR16, URZ ;  /* 0x000000100a0572a4 */ /* 0x000fe4000f8e023f */
[----:B------:R-:W-:-:S02]  /*e0d0*/  UIMAD UR10, UR10, UR18, URZ ;  /* 0x000000120a0a72a4 */ /* 0x000fc4000f8e023f */
[----:B------:R-:W-:Y:S02]  /*e0e0*/  UIMAD.WIDE.U32 UR8, UR20, UR8, URZ ;  /* 0x00000008140872a5 */ /* 0x000fe4000f8e003f */
[----:B------:R-:W-:Y:S01]  /*e0f0*/  ULEA UR11, UR7, UR11, 0x7 ;  /* 0x0000000b070b7291 */ /* 0x000fe2000f8e383f */
[----:B------:R-:W-:Y:S02]  /*e100*/  UMOV UR22, UR4 ;  /* 0x0000000400167c82 */ /* 0x000fe40008000000 */
[----:B------:R-:W-:Y:S01]  /*e110*/  @UP2 ULDC UR7, c[0x0][0x2f0] ;  /* 0x0000bc0000072ab9 */ /* 0x000fe20000000800 */
[----:B------:R-:W-:Y:S01]  /*e120*/  UMOV UR12, UR20 ;  /* 0x00000014000c7c82 */ /* 0x000fe20008000000 */
[----:B------:R-:W-:Y:S02]  /*e130*/  UIMAD UR5, UR17, UR21, UR5 ;  /* 0x00000015110572a4 */ /* 0x000fe4000f8e0205 */
[----:B------:R-:W-:Y:S02]  /*e140*/  UIMAD.WIDE.U32 UR22, UR16, UR21, UR22 ;  /* 0x00000015101672a5 */ /* 0x000fe4000f8e0016 */
[----:B------:R-:W-:-:S02]  /*e150*/  UIMAD UR4, UR19, UR21, UR10 ;  /* 0x00000015130472a4 */ /* 0x000fc4000f8e020a */
        /* <DEDUP_REMOVED lines=10> */
.L_x_3137:
[----:B------:R-:W2:Y:S01]  /*e200*/  S2R R3, SR_TID.X ;  /* 0x0000000000037919 */ /* 0x000ea20000002100 */
[----:B------:R-:W-:Y:S01]  /*e210*/  MOV R14, UR5 ;  /* 0x00000005000e7c02 */ /* 0x000fe20008000f00 */
[----:B------:R-:W-:Y:S02]  /*e220*/  IMAD.U32 R11, RZ, RZ, UR4 ;  /* 0x00000004ff0b7e24 */ /* 0x000fe4000f8e00ff */
[----:B------:R-:W-:Y:S02]  /*e230*/  IMAD.MOV.U32 R10, RZ, RZ, 0x1 ;  /* 0x00000001ff0a7424 */ /* 0x000fe400078e00ff */
[----:B------:R-:W-:Y:S01]  /*e240*/  VIADD R14, R14, UR23 ;  /* 0x000000170e0e7c36 */ /* 0x000fe20008000000 */
[----:B------:R-:W-:Y:S02]  /*e250*/  IADD3 R11, R11, UR15, RZ ;  /* 0x0000000f0b0b7c10 */ /* 0x000fe4000fffe0ff */
        /* <DEDUP_REMOVED lines=9> */
.L_x_3110:
[----:B------:R-:W-:Y:S01]  /*e2f0*/  R2UR UR19, R4 ;  /* 0x00000000041372ca */ /* 0x000fe200000e0000 */
[----:B------:R-:W2:Y:S01]  /*e300*/  LDC.64 R12, c[0x0][0x198] ;  /* 0x00006600ff0c7b82 */ /* 0x000ea20000000a00 */
[----:B------:R-:W-:Y:S01]  /*e310*/  ULDC.64 UR8, c[0x0][0x700] ;  /* 0x0001c00000087ab9 */ /* 0x000fe20000000a00 */
[----:B------:R-:W-:Y:S01]  /*e320*/  UMOV UR34, 0x0 ;  /* 0x0000000000227882 */ /* 0x000fe20000000000 */
[----:B------:R-:W-:Y:S01]  /*e330*/  IMAD.U32 R9, RZ, RZ, UR8 ;  /* 0x00000008ff097e24 */ /* 0x000fe2000f8e00ff */
[----:B------:R-:W-:Y:S01]  /*e340*/  MOV R8, UR9 ;  /* 0x0000000900087c02 */ /* 0x000fe20008000f00 */
[----:B------:R-:W-:Y:S01]  /*e350*/  UMOV UR35, 0x14f00000 ;  /* 0x14f0000000237882 */ /* 0x000fe20000000000 */
[----:B------:R-:W-:Y:S01]  /*e360*/  R2UR UR8, R15 ;  /* 0x000000000f0872ca */ /* 0x000fe200000e0000 */
[----:B------:R-:W-:Y:S01]  /*e370*/  UMOV UR18, URZ ;  /* 0x0000003f00127c82 */ /* 0x000fe20008000000 */
[----:B------:R-:W-:Y:S01]  /*e380*/  UMOV UR40, 0x0 ;  /* 0x0000000000287882 */ /* 0x000fe20000000000 */
[----:B------:R-:W-:Y:S01]  /*e390*/  UMOV UR41, 0x10000000 ;  /* 0x1000000000297882 */ /* 0x000fe20000000000 */
[----:B------:R-:W-:Y:S01]  /*e3a0*/  UMOV UR10, UR18 ;  /* 0x00000012000a7c82 */ /* 0x000fe20008000000 */
[----:B------:R-:W-:Y:S01]  /*e3b0*/  UMOV UR27, UR11 ;  /* 0x0000000b001b7c82 */ /* 0x000fe20008000000 */
[----:B------:R-:W-:Y:S01]  /*e3c0*/  UIMAD UR19, UR19, 0x60, URZ ;  /* 0x00000060131378a4 */ /* 0x000fe2000f8e023f */
[----:B------:R-:W-:Y:S01]  /*e3d0*/  UMOV UR28, UR12 ;  /* 0x0000000c001c7c82 */ /* 0x000fe20008000000 */
[----:B------:R-:W-:-:S02]  /*e3e0*/  UMOV UR29, UR13 ;  /* 0x0000000d001d7c82 */ /* 0x000fc40008000000 */
[----:B------:R-:W-:Y:S02]  /*e3f0*/  UIADD3 UR7, UP0, UR19, UR22, URZ ;  /* 0x0000001613077290 */ /* 0x000fe4000ff1e03f */
[----:B------:R-:W-:Y:S01]  /*e400*/  MOV R3, UR19 ;  /* 0x0000001300037c02 */ /* 0x000fe20008000f00 */
[----:B------:R-:W-:Y:S02]  /*e410*/  UIADD3 UR16, UR8, 0xe000, URZ ;  /* 0x0000e00008107890 */ /* 0x000fe4000fffe03f */
[----:B------:R-:W-:Y:S01]  /*e420*/  UIADD3 UR17, UR8, 0x26810, URZ ;  /* 0x0002681008117890 */ /* 0x000fe2000fffe03f */
[----:B------:R-:W-:Y:S01]  /*e430*/  PLOP3.LUT P1, PT, PT, PT, UP0, 0x80, 0x0 ;  /* 0x000000000000781c */ /* 0x000fe20003f2f008 */
[----:B-1----:R-:W-:Y:S01]  /*e440*/  IMAD.U32 R2, RZ, RZ, UR7 ;  /* 0x00000007ff027e24 */ /* 0x002fe2000f8e00ff */
[----:B------:R-:W-:Y:S01]  /*e450*/  UIADD3 UR19, UR19, UR6, URZ ;  /* 0x0000000613137290 */ /* 0x000fe2000fffe03f */
[----:B--2---:R-:W-:Y:S01]  /*e460*/  IMAD.MOV.U32 R7, RZ, RZ, R12 ;  /* 0x000000ffff077224 */ /* 0x004fe200078e000c */
[----:B------:R-:W-:Y:S01]  /*e470*/  LEA.HI.X.SX32 R3, R3, R14, 0x1, P1 ;  /* 0x0000000e03037211 */ /* 0x000fe200008f0eff */
[----:B------:R-:W-:Y:S01]  /*e480*/  IMAD.MOV.U32 R6, RZ, RZ, R13 ;  /* 0x000000ffff067224 */ /* 0x000fe200078e000d */
[----:B------:R-:W-:Y:S01]  /*e490*/  LEA R5, P1, R2, R9, 0x2 ;  /* 0x0000000902057211 */ /* 0x000fe200078210ff */
[----:B------:R-:W-:Y:S01]  /*e4a0*/  VIADD R13, R0, 0xffffffff ;  /* 0xffffffff000d7836 */ /* 0x000fe20000000000 */
[----:B------:R-:W-:Y:S01]  /*e4b0*/  UIADD3 UR42, UR8, 0x1a000, URZ ;  /* 0x0001a000082a7890 */ /* 0x000fe2000fffe03f */
[----:B------:R-:W-:Y:S01]  /*e4c0*/  MOV R12, 0x8000 ;  /* 0x00008000000c7802 */ /* 0x000fe20000000f00 */
[----:B------:R-:W-:Y:S01]  /*e4d0*/  UIADD3 UR9, UR8, 0x26800, URZ ;  /* 0x0002680008097890 */ /* 0x000fe2000fffe03f */
[----:B------:R-:W-:Y:S01]  /*e4e0*/  LEA.HI.X R2, R2, R8, R3, 0x2, P1 ;  /* 0x0000000802027211 */ /* 0x000fe200008f1403 */
[----:B------:R1:W-:Y:S01]  /*e4f0*/  STL [R1+0x8], R13 ;  /* 0x0000080d01007387 */ /* 0x0003e20000100800 */
[----:B------:R-:W-:Y:S01]  /*e500*/  R2UR UR30, R5 ;  /* 0x00000000051e72ca */ /* 0x000fe200000e0000 */
[----:B------:R-:W-:Y:S01]  /*e510*/  UIADD3 UR24, UR8, 0x4000, URZ ;  /* 0x0000400008187890 */ /* 0x000fe2000fffe03f */
[----:B------:R-:W-:Y:S01]  /*e520*/  R2UR UR31, R2 ;  /* 0x00000000021f72ca */ /* 0x000fe200000e0000 */
[----:B------:R1:W-:Y:S01]  /*e530*/  STL [R1], RZ ;  /* 0x000000ff01007387 */ /* 0x0003e20000100800 */
[C---:B------:R-:W-:Y:S01]  /*e540*/  IADD3 R2, P1, R7.reuse, 0x2f0, RZ ;  /* 0x000002f007027810 */ /* 0x040fe20007f3e0ff */
[----:B------:R-:W-:Y:S01]  /*e550*/  UMOV UR7, 0x18 ;  /* 0x0000001800077882 */ /* 0x000fe20000000000 */
[----:B------:R-:W-:Y:S01]  /*e560*/  UMOV UR43, UR17 ;  /* 0x00000011002b7c82 */ /* 0x000fe20008000000 */
[----:B------:R-:W-:Y:S01]  /*e570*/  UMOV UR26, UR18 ;  /* 0x00000012001a7c82 */ /* 0x000fe20008000000 */
[----:B------:R-:W-:Y:S01]  /*e580*/  R2UR UR44, R2 ;  /* 0x00000000022c72ca */ /* 0x000fe200000e0000 */
[----:B------:R-:W-:Y:S01]  /*e590*/  UMOV UR25, UR9 ;  /* 0x0000000900197c82 */ /* 0x000fe20008000000 */
[----:B------:R-:W-:-:S04]  /*e5a0*/  IADD3 R2, P2, R7, 0x3f0, RZ ;  /* 0x000003f007027810 */ /* 0x000fc80007f5e0ff */
[----:B------:R-:W-:Y:S01]  /*e5b0*/  R2UR UR46, R2 ;  /* 0x00000000022e72ca */ /* 0x000fe200000e0000 */
[----:B------:R-:W-:Y:S01]  /*e5c0*/  IMAD.X R5, RZ, RZ, R6, P2 ;  /* 0x000000ffff057224 */ /* 0x000fe200010e0606 */
[----:B------:R-:W-:-:S04]  /*e5d0*/  IADD3.X R2, RZ, R6, RZ, P1, !PT ;  /* 0x00000006ff027210 */ /* 0x000fc80000ffe4ff */
[----:B------:R-:W-:Y:S02]  /*e5e0*/  R2UR UR45, R2 ;  /* 0x00000000022d72ca */ /* 0x000fe400000e0000 */
[----:B------:R-:W-:Y:S02]  /*e5f0*/  IADD3 R2, P1, R7, 0xf0, RZ ;  /* 0x000000f007027810 */ /* 0x000fe40007f3e0ff */
[----:B------:R-:W-:Y:S02]  /*e600*/  R2UR UR47, R5 ;  /* 0x00000000052f72ca */ /* 0x000fe400000e0000 */
[----:B------:R-:W-:Y:S01]  /*e610*/  R2UR UR32, R2 ;  /* 0x00000000022072ca */ /* 0x000fe200000e0000 */
[----:B------:R-:W-:Y:S01]  /*e620*/  IMAD.X R3, RZ, RZ, R6, P1 ;  /* 0x000000ffff037224 */ /* 0x000fe200008e0606 */
[----:B------:R-:W-:-:S04]  /*e630*/  ISETP.GE.AND P1, PT, R4, R13, PT ;  /* 0x0000000d0400720c */ /* 0x000fc80003f26270 */
[----:B------:R-:W-:-:S13]  /*e640*/  R2UR UR33, R3 ;  /* 0x00000000032172ca */ /* 0x000fda00000e0000 */
[----:B------:R1:W-:Y:S01]  /*e650*/  UTMALDG.4D [UR16], [UR32], desc[UR34] ;  /* 0x00002210200075b4 */ /* 0x0003e20008019000 */
[----:B------:R1:W-:Y:S01]  /*e660*/  UBLKCP.S.G [UR42], [UR30], UR7 ;  /* 0x0000002a1e0073ba */ /* 0x0003e20008000207 */
[----:B------:R1:W-:Y:S01]  /*e670*/  SYNCS.ARRIVE.TRANS64 RZ, [R15+URZ+0x26800], R12 ;  /* 0x0268000c0fff79a7 */ /* 0x0003e2000800003f */
[----:B------:R1:W-:Y:S01]  /*e680*/  UTMALDG.4D [UR8], [UR44], desc[UR40] ;  /* 0x000028082c0075b4 */ /* 0x0003e20008019000 */
[----:B------:R1:W-:Y:S01]  /*e690*/  UTMALDG.4D [UR24], [UR46], desc[UR40] ;  /* 0x000028182e0075b4 */ /* 0x0003e20008019000 */
[----:B------:R-:W-:Y:S05]  /*e6a0*/  @P1 BRA `(.L_x_3111) ;  /* 0x0000000c00bc1947 */ /* 0x000fea0003800000 */
[----:B------:R-:W-:Y:S01]  /*e6b0*/  LOP3.LUT R5, RZ, R4, RZ, 0x33, !PT ;  /* 0x00000004ff057212 */ /* 0x000fe200078e33ff */
[----:B------:R-:W-:-:S04]  /*e6c0*/  IMAD.MOV.U32 R10, RZ, RZ, 0x1 ;  /* 0x00000001ff0a7424 */ /* 0x000fc800078e00ff */
[C---:B------:R-:W-:Y:S01]  /*e6d0*/  IMAD.IADD R16, R0.reuse, 0x1, R5 ;  /* 0x0000000100107824 */ /* 0x040fe200078e0205 */
[----:B------:R-:W-:Y:S01]  /*e6e0*/  IADD3 R5, R0, -0x2, RZ ;  /* 0xfffffffe00057810 */ /* 0x000fe20007ffe0ff */
[----:B------:R-:W-:-:S03]  /*e6f0*/  IMAD.MOV.U32 R0, RZ, RZ, R4 ;  /* 0x000000ffff007224 */ /* 0x000fc600078e0004 */
[----:B------:R-:W-:Y:S02]  /*e700*/  ISETP.NE.AND P1, PT, R5, R4, PT ;  /* 0x000000040500720c */ /* 0x000fe40003f25270 */
[----:B------:R-:W-:-:S05]  /*e710*/  LOP3.LUT R5, R16, 0x1, RZ, 0xc0, !PT ;  /* 0x0000000110057812 */ /* 0x000fca00078ec0ff */
[----:B------:R2:W-:Y:S06]  /*e720*/  STL [R1+0xc], R5 ;  /* 0x00000c0501007387 */ /* 0x0005ec0000100800 */
[----:B------:R-:W-:Y:S05]  /*e730*/  @!P1 BRA `(.L_x_3112) ;  /* 0x00000008005c9947 */ /* 0x000fea0003800000 */
[----:B------:R-:W-:Y:S01]  /*e740*/  IADD3 R16, R16, -R5, RZ ;  /* 0x8000000510107210 */ /* 0x000fe20007ffe0ff */
[----:B------:R-:W-:Y:S02]  /*e750*/  IMAD.MOV.U32 R0, RZ, RZ, R4 ;  /* 0x000000ffff007224 */ /* 0x000fe400078e0004 */
[----:B------:R-:W-:-:S07]  /*e760*/  IMAD.MOV.U32 R10, RZ, RZ, 0x1 ;  /* 0x00000001ff0a7424 */ /* 0x000fce00078e00ff */
.L_x_3121:
[----:B-123--:R-:W-:-:S04]  /*e770*/  SHF.L.U32 R17, R10, 0x1f, RZ ;  /* 0x0000001f0a117819 */ /* 0x00efc800000006ff */
[----:B------:R-:W3:Y:S02]  /*e780*/  SYNCS.PHASECHK.TRANS64.TRYWAIT P1, [R15+URZ+0x26840], R17 ;  /* 0x026840110f0075a7 */ /* 0x000ee4000802017f */
[----:B---3--:R-:W-:Y:S05]  /*e790*/  @!P1 BRA `(.L_x_3113) ;  /* 0x00000014007c9947 */ /* 0x008fea0003800000 */
.L_x_3138:
[----:B------:R-:W-:Y:S05]  /*e7a0*/  @P0 BRA `(.L_x_3114) ;  /* 0x00000000001c0947 */ /* 0x000fea0003800000 */
[----:B------:R-:W4:Y:S02]  /*e7b0*/  S2R R2, SR_TID.X ;  /* 0x0000000000027919 */ /* 0x000f240000002100 */
[----:B----4-:R-:W-:Y:S02]  /*e7c0*/  LOP3.LUT R3, R2, 0x1f, RZ, 0xc0, !PT ;  /* 0x0000001f02037812 */ /* 0x010fe400078ec0ff */
[----:B------:R-:W-:Y:S02]  /*e7d0*/  MOV R2, 0x3180 ;  /* 0x0000318000027802 */ /* 0x000fe40000000f00 */
[----:B------:R-:W-:Y:S02]  /*e7e0*/  ISETP.NE.AND P1, PT, R3, RZ, PT ;  /* 0x000000ff0300720c */ /* 0x000fe40003f25270 */
[----:B------:R4:W-:Y:S11]  /*e7f0*/  SYNCS.ARRIVE.TRANS64 RZ, [R15+URZ+0x26830], R2 ;  /* 0x026830020fff79a7 */ /* 0x0009f6000800003f */
[----:B----4-:R-:W-:Y:S05]  /*e800*/  @!P1 BRA `(.L_x_3114) ;  /* 0x0000000000049947 */ /* 0x010fea0003800000 */
[----:B-1----:R-:W-:Y:S01]  /*e810*/  BPT.TRAP 0x1 ;  /* 0x000000040000795c */ /* 0x002fe20000300000 */
.L_x_3114:
[----:B-1----:R-:W1:Y:S01]  /*e820*/  LDC.64 R12, c[0x0][0x728] ;  /* 0x0001ca00ff0c7b82 */ /* 0x002e620000000a00 */
[----:B------:R-:W-:Y:S01]  /*e830*/  IMAD R18, R0, 0x60, RZ ;  /* 0x0000006000127824 */ /* 0x000fe200078e02ff */
[----:B------:R-:W-:Y:S01]  /*e840*/  R2UR UR8, R15 ;  /* 0x000000000f0872ca */ /* 0x000fe200000e0000 */
[----:B------:R-:W-:Y:S01]  /*e850*/  UMOV UR28, 0x0 ;  /* 0x00000000001c7882 */ /* 0x000fe20000000000 */
[----:B------:R-:W-:Y:S01]  /*e860*/  UMOV UR29, 0x14f00000 ;  /* 0x14f00000001d7882 */ /* 0x000fe20000000000 */
[----:B------:R-:W-:Y:S01]  /*e870*/  UMOV UR18, URZ ;  /* 0x0000003f00127c82 */ /* 0x000fe20008000000 */
[C---:B------:R-:W-:Y:S01]  /*e880*/  IADD3 R2, P1, R18.reuse, UR14, RZ ;  /* 0x0000000e12027c10 */ /* 0x040fe2000ff3e0ff */
[----:B------:R-:W-:Y:S01]  /*e890*/  UMOV UR7, 0x18 ;  /* 0x0000001800077882 */ /* 0x000fe20000000000 */
[----:B--2---:R-:W2:Y:S01]  /*e8a0*/  LDC.64 R4, c[0x0][0x198] ;  /* 0x00006600ff047b82 */ /* 0x004ea20000000a00 */
[----:B------:R-:W-:-:S06]  /*e8b0*/  R2UR UR19, R18 ;  /* 0x00000000121372ca */ /* 0x000fcc00000e0000 */
[----:B------:R-:W-:Y:S02]  /*e8c0*/  UIADD3 UR16, UR8, 0x14000, URZ ;  /* 0x0001400008107890 */ /* 0x000fe4000fffe03f */
[----:B------:R-:W-:Y:S02]  /*e8d0*/  UIADD3 UR17, UR8, 0x26830, URZ ;  /* 0x0002683008117890 */ /* 0x000fe4000fffe03f */
[----:B------:R-:W-:-:S03]  /*e8e0*/  UIADD3 UR8, UR8, 0x1a380, URZ ;  /* 0x0001a38008087890 */ /* 0x000fc6000fffe03f */
[----:B------:R-:W-:Y:S01]  /*e8f0*/  UIADD3 UR19, UR19, UR6, URZ ;  /* 0x0000000613137290 */ /* 0x000fe2000fffe03f */
[----:B-1----:R-:W-:Y:S01]  /*e900*/  LEA R3, P2, R2, R12, 0x2 ;  /* 0x0000000c02037211 */ /* 0x002fe200078410ff */
[----:B------:R-:W-:-:S03]  /*e910*/  UMOV UR9, UR17 ;  /* 0x0000001100097c82 */ /* 0x000fc60008000000 */
[----:B------:R-:W-:Y:S02]  /*e920*/  R2UR UR24, R3 ;  /* 0x00000000031872ca */ /* 0x000fe400000e0000 */
[----:B------:R-:W-:Y:S01]  /*e930*/  LEA.HI.X.SX32 R3, R18, R11, 0x1, P1 ;  /* 0x0000000b12037211 */ /* 0x000fe200008f0eff */
[----:B--2---:R-:W-:Y:S02]  /*e940*/  IMAD.MOV.U32 R7, RZ, RZ, R4 ;  /* 0x000000ffff077224 */ /* 0x004fe400078e0004 */
        /* <DEDUP_REMOVED lines=9> */
[----:B------:R-:W2:Y:S02]  /*e9e0*/  SYNCS.PHASECHK.TRANS64.TRYWAIT P1, [R15+URZ+0x26828], R17 ;  /* 0x026828110f0075a7 */ /* 0x000ea4000802017f */
[----:B-12---:R-:W-:Y:S05]  /*e9f0*/  @!P1 BRA `(.L_x_3115) ;  /* 0x0000001000f89947 */ /* 0x006fea0003800000 */
.L_x_3139:
        /* <DEDUP_REMOVED lines=8> */
.L_x_3116:
[----:B------:R-:W-:Y:S01]  /*ea80*/  VIADD R19, R18, 0x60 ;  /* 0x0000006012137836 */ /* 0x000fe20000000000 */
[----:B------:R-:W-:Y:S01]  /*ea90*/  ULDC.64 UR8, c[0x0][0x700] ;  /* 0x0001c00000087ab9 */ /* 0x000fe20000000a00 */
[----:B------:R-:W-:Y:S01]  /*eaa0*/  R2UR UR26, R15 ;  /* 0x000000000f1a72ca */ /* 0x000fe200000e0000 */
[----:B------:R-:W-:Y:S01]  /*eab0*/  IMAD.U32 R8, RZ, RZ, UR9 ;  /* 0x00000009ff087e24 */ /* 0x000fe2000f8e00ff */
[----:B------:R-:W-:Y:S01]  /*eac0*/  MOV R9, UR8 ;  /* 0x0000000800097c02 */ /* 0x000fe20008000f00 */
[C---:B------:R-:W-:Y:S01]  /*ead0*/  VIADD R21, R19.reuse, UR6 ;  /* 0x0000000613157c36 */ /* 0x040fe20008000000 */
[----:B------:R-:W-:Y:S01]  /*eae0*/  IADD3 R2, P1, R19, UR22, RZ ;  /* 0x0000001613027c10 */ /* 0x000fe2000ff3e0ff */
[----:B------:R-:W-:Y:S01]  /*eaf0*/  UMOV UR24, 0x0 ;  /* 0x0000000000187882 */ /* 0x000fe20000000000 */
[----:B------:R-:W-:Y:S01]  /*eb00*/  SHF.R.S32.HI R20, RZ, 0x1f, R19 ;  /* 0x0000001fff147819 */ /* 0x000fe20000011413 */
[----:B------:R-:W-:Y:S01]  /*eb10*/  UMOV UR25, 0x14f00000 ;  /* 0x14f0000000197882 */ /* 0x000fe20000000000 */
[----:B------:R-:W-:Y:S01]  /*eb20*/  LEA R3, P2, R2, R9, 0x2 ;  /* 0x0000000902037211 */ /* 0x000fe200078410ff */
[----:B------:R-:W-:Y:S01]  /*eb30*/  UMOV UR18, URZ ;  /* 0x0000003f00127c82 */ /* 0x000fe20008000000 */
[----:B------:R-:W-:Y:S01]  /*eb40*/  R2UR UR19, R21 ;  /* 0x00000000151372ca */ /* 0x000fe200000e0000 */
[----:B------:R-:W-:Y:S01]  /*eb50*/  UMOV UR7, 0x18 ;  /* 0x0000001800077882 */ /* 0x000fe20000000000 */
[----:B------:R-:W-:Y:S01]  /*eb60*/  R2UR UR28, R3 ;  /* 0x00000000031c72ca */ /* 0x000fe200000e0000 */
[----:B------:R-:W-:Y:S01]  /*eb70*/  IMAD.X R3, R20, 0x1, R14, P1 ;  /* 0x0000000114037824 */ /* 0x000fe200008e060e */
[----:B------:R-:W-:-:S02]  /*eb80*/  UIADD3 UR16, UR26, 0x11000, URZ ;  /* 0x000110001a107890 */ /* 0x000fc4000fffe03f */
[----:B------:R-:W-:Y:S02]  /*eb90*/  UIADD3 UR17, UR26, 0x26818, URZ ;  /* 0x000268181a117890 */ /* 0x000fe4000fffe03f */
[----:B------:R-:W-:Y:S01]  /*eba0*/  LEA.HI.X R3, R2, R8, R3, 0x2, P2 ;  /* 0x0000000802037211 */ /* 0x000fe200010f1403 */
[----:B------:R-:W-:Y:S01]  /*ebb0*/  UIADD3 UR26, UR26, 0x1a200, URZ ;  /* 0x0001a2001a1a7890 */ /* 0x000fe2000fffe03f */
[----:B------:R-:W-:Y:S02]  /*ebc0*/  IADD3 R2, P1, R7, 0xf0, RZ ;  /* 0x000000f007027810 */ /* 0x000fe40007f3e0ff */
[----:B------:R-:W-:Y:S01]  /*ebd0*/  R2UR UR29, R3 ;  /* 0x00000000031d72ca */ /* 0x000fe200000e0000 */
[----:B------:R-:W-:Y:S01]  /*ebe0*/  UMOV UR27, UR17 ;  /* 0x00000011001b7c82 */ /* 0x000fe20008000000 */
[----:B------:R-:W-:Y:S02]  /*ebf0*/  IADD3.X R3, RZ, R6, RZ, P1, !PT ;  /* 0x00000006ff037210 */ /* 0x000fe40000ffe4ff */
[----:B------:R-:W-:-:S02]  /*ec00*/  R2UR UR8, R2 ;  /* 0x00000000020872ca */ /* 0x000fc400000e0000 */
[----:B------:R-:W-:-:S13]  /*ec10*/  R2UR UR9, R3 ;  /* 0x00000000030972ca */ /* 0x000fda00000e0000 */
[----:B------:R2:W-:Y:S01]  /*ec20*/  UTMALDG.4D [UR16], [UR8], desc[UR24] ;  /* 0x00001810080075b4 */ /* 0x0005e20008019000 */
[----:B------:R2:W-:Y:S01]  /*ec30*/  UBLKCP.S.G [UR26], [UR28], UR7 ;  /* 0x0000001a1c0073ba */ /* 0x0005e20008000207 */
[----:B------:R-:W4:Y:S02]  /*ec40*/  SYNCS.PHASECHK.TRANS64.TRYWAIT P1, [R15+URZ+0x26848], R17 ;  /* 0x026848110f0075a7 */ /* 0x000f24000802017f */
[----:B--2-4-:R-:W-:Y:S05]  /*ec50*/  @!P1 BRA `(.L_x_3117) ;  /* 0x0000001000749947 */ /* 0x014fea0003800000 */
.L_x_3140:
        /* <DEDUP_REMOVED lines=8> */
.L_x_3118:
        /* <DEDUP_REMOVED lines=24> */
.L_x_3142:
        /* <DEDUP_REMOVED lines=8> */
.L_x_3120:
        /* <DEDUP_REMOVED lines=8> */
[----:B------:R-:W-:-:S05]  /*ef60*/  VIADD R0, R0, 0x2 ;  /* 0x0000000200007836 */ /* 0x000fca0000000000 */
[----:B------:R-:W-:Y:S02]  /*ef70*/  UIADD3 UR19, UR19, 0xc0, URZ ;  /* 0x000000c013137890 */ /* 0x000fe4000fffe03f */
[----:B------:R-:W-:Y:S02]  /*ef80*/  UIADD3 UR16, UR26, 0xe000, URZ ;  /* 0x0000e0001a107890 */ /* 0x000fe4000fffe03f */
[----:B------:R-:W-:Y:S02]  /*ef90*/  UIADD3 UR7, UP0, UR19, UR22, URZ ;  /* 0x0000001613077290 */ /* 0x000fe4000ff1e03f */
[----:B------:R-:W-:Y:S02]  /*efa0*/  UIADD3 UR17, UR26, 0x26810, URZ ;  /* 0x000268101a117890 */ /* 0x000fe4000fffe03f */
[----:B------:R-:W-:Y:S02]  /*efb0*/  UIADD3 UR26, UR26, 0x1a000, URZ ;  /* 0x0001a0001a1a7890 */ /* 0x000fe4000fffe03f */
[----:B------:R-:W-:Y:S01]  /*efc0*/  IMAD.U32 R5, RZ, RZ, UR7 ;  /* 0x00000007ff057e24 */ /* 0x000fe2000f8e00ff */
[----:B------:R-:W-:Y:S01]  /*efd0*/  PLOP3.LUT P2, PT, PT, PT, UP0, 0x80, 0x0 ;  /* 0x000000000000781c */ /* 0x000fe20003f4f008 */
[----:B------:R-:W-:Y:S01]  /*efe0*/  UMOV UR7, 0x18 ;  /* 0x0000001800077882 */ /* 0x000fe20000000000 */
[----:B------:R-:W-:-:S02]  /*eff0*/  UMOV UR27, UR17 ;  /* 0x00000011001b7c82 */ /* 0x000fc40008000000 */
[----:B----4-:R-:W-:-:S04]  /*f000*/  LEA R4, P1, R5, R9, 0x2 ;  /* 0x0000000905047211 */ /* 0x010fc800078210ff */
[----:B------:R-:W-:Y:S02]  /*f010*/  R2UR UR28, R4 ;  /* 0x00000000041c72ca */ /* 0x000fe400000e0000 */
[----:B------:R-:W-:Y:S01]  /*f020*/  MOV R4, UR19 ;  /* 0x0000001300047c02 */ /* 0x000fe20008000f00 */
[----:B------:R-:W-:-:S03]  /*f030*/  UIADD3 UR19, UR19, UR6, URZ ;  /* 0x0000000613137290 */ /* 0x000fc6000fffe03f */
[----:B------:R-:W-:-:S04]  /*f040*/  LEA.HI.X.SX32 R4, R4, R14, 0x1, P2 ;  /* 0x0000000e04047211 */ /* 0x000fc800010f0eff */
[----:B------:R-:W-:Y:S02]  /*f050*/  LEA.HI.X R4, R5, R8, R4, 0x2, P1 ;  /* 0x0000000805047211 */ /* 0x000fe400008f1404 */
[----:B------:R-:W-:Y:S01]  /*f060*/  ISETP.NE.AND P1, PT, R16, RZ, PT ;  /* 0x000000ff1000720c */ /* 0x000fe20003f25270 */
[----:B------:R4:W-:Y:S01]  /*f070*/  UTMALDG.4D [UR16], [UR8], desc[UR24] ;  /* 0x00001810080075b4 */ /* 0x0009e20008019000 */
[----:B------:R-:W-:-:S13]  /*f080*/  R2UR UR29, R4 ;  /* 0x00000000041d72ca */ /* 0x000fda00000e0000 */
[----:B------:R4:W-:Y:S02]  /*f090*/  UBLKCP.S.G [UR26], [UR28], UR7 ;  /* 0x0000001a1c0073ba */ /* 0x0009e40008000207 */
[----:B----4-:R-:W-:Y:S05]  /*f0a0*/  @P1 BRA `(.L_x_3121) ;  /* 0xfffffff400b01947 */ /* 0x010fea000383ffff */
.L_x_3112:
[----:B------:R-:W4:Y:S02]  /*f0b0*/  LDL.LU R4, [R1+0xc] ;  /* 0x00000c0001047983 */ /* 0x000f240000300800 */
[----:B----4-:R-:W-:Y:S02]  /*f0c0*/  ISETP.NE.AND P1, PT, R4, RZ, PT ;  /* 0x000000ff0400720c */ /* 0x010fe40003f25270 */
[----:B------:R4:W5:Y:S11]  /*f0d0*/  LDL R4, [R1+0x8] ;  /* 0x0000080001047983 */ /* 0x0009760000100800 */
[----:B----4-:R-:W-:Y:S05]  /*f0e0*/  @!P1 BRA `(.L_x_3111) ;  /* 0x00000004002c9947 */ /* 0x010fea0003800000 */
[----:B-1----:R-:W-:-:S04]  /*f0f0*/  SHF.L.U32 R12, R10, 0x1f, RZ ;  /* 0x0000001f0a0c7819 */ /* 0x002fc800000006ff */
[----:B------:R-:W1:Y:S02]  /*f100*/  SYNCS.PHASECHK.TRANS64.TRYWAIT P1, [R15+URZ+0x26840], R12 ;  /* 0x0268400c0f0075a7 */ /* 0x000e64000802017f */
[----:B-1----:R-:W-:Y:S05]  /*f110*/  @!P1 BRA `(.L_x_3122) ;  /* 0x0000000c00709947 */ /* 0x002fea0003800000 */
.L_x_3143:
[----:B------:R-:W-:Y:S05]  /*f120*/  @P0 BRA `(.L_x_3123) ;  /* 0x00000000001c0947 */ /* 0x000fea0003800000 */
[----:B-----5:R-:W2:Y:S02]  /*f130*/  S2R R4, SR_TID.X ;  /* 0x0000000000047919 */ /* 0x020ea40000002100 */
[----:B--2---:R-:W-:Y:S02]  /*f140*/  LOP3.LUT R5, R4, 0x1f, RZ, 0xc0, !PT ;  /* 0x0000001f04057812 */ /* 0x004fe400078ec0ff */
[----:B------:R-:W-:Y:S02]  /*f150*/  MOV R4, 0x3180 ;  /* 0x0000318000047802 */ /* 0x000fe40000000f00 */
[----:B------:R-:W-:Y:S02]  /*f160*/  ISETP.NE.AND P1, PT, R5, RZ, PT ;  /* 0x000000ff0500720c */ /* 0x000fe40003f25270 */
[----:B------:R4:W-:Y:S11]  /*f170*/  SYNCS.ARRIVE.TRANS64 RZ, [R15+URZ+0x26830], R4 ;  /* 0x026830040fff79a7 */ /* 0x0009f6000800003f */
[----:B----4-:R-:W-:Y:S05]  /*f180*/  @!P1 BRA `(.L_x_3123) ;  /* 0x0000000000049947 */ /* 0x010fea0003800000 */
[----:B------:R-:W-:Y:S01]  /*f190*/  BPT.TRAP 0x1 ;  /* 0x000000040000795c */ /* 0x000fe20000300000 */
.L_x_3123:
[----:B--2--5:R-:W2:Y:S01]  /*f1a0*/  LDC.64 R4, c[0x0][0x728] ;  /* 0x0001ca00ff047b82 */ /* 0x024ea20000000a00 */
[----:B------:R-:W-:Y:S01]  /*f1b0*/  IMAD R0, R0, 0x60, RZ ;  /* 0x0000006000007824 */ /* 0x000fe200078e02ff */
        /* <DEDUP_REMOVED lines=23> */
[----:B------:R-:W4:Y:S02]  /*f330*/  SYNCS.PHASECHK.TRANS64.TRYWAIT P1, [R15+URZ+0x26828], R12 ;  /* 0x0268280c0f0075a7 */ /* 0x000f24000802017f */
[----:B--2-4-:R-:W-:Y:S05]  /*f340*/  @!P1 BRA `(.L_x_3124) ;  /* 0x0000000800f89947 */ /* 0x014fea0003800000 */
.L_x_3144:
[----:B------:R-:W-:Y:S05]  /*f350*/  @P0 BRA `(.L_x_3125) ;  /* 0x00000000001c0947 */ /* 0x000fea0003800000 */
[----:B------:R-:W4:Y:S02]  /*f360*/  S2R R4, SR_TID.X ;  /* 0x0000000000047919 */ /* 0x000f240000002100 */
[----:B----4-:R-:W-:Y:S01]  /*f370*/  LOP3.LUT R5, R4, 0x1f, RZ, 0xc0, !PT ;  /* 0x0000001f04057812 */ /* 0x010fe200078ec0ff */
[----:B------:R-:W-:-:S03]  /*f380*/  IMAD.MOV.U32 R4, RZ, RZ, 0x3180 ;  /* 0x00003180ff047424 */ /* 0x000fc600078e00ff */
[----:B------:R-:W-:Y:S01]  /*f390*/  ISETP.NE.AND P0, PT, R5, RZ, PT ;  /* 0x000000ff0500720c */ /* 0x000fe20003f05270 */
[----:B------:R4:W-:-:S12]  /*f3a0*/  SYNCS.ARRIVE.TRANS64 RZ, [R15+URZ+0x26818], R4 ;  /* 0x026818040fff79a7 */ /* 0x0009d8000800003f */
[----:B----4-:R-:W-:Y:S05]  /*f3b0*/  @!P0 BRA `(.L_x_3125) ;  /* 0x0000000000048947 */ /* 0x010fea0003800000 */
[----:B------:R-:W-:Y:S01]  /*f3c0*/  BPT.TRAP 0x1 ;  /* 0x000000040000795c */ /* 0x000fe20000300000 */
.L_x_3125:
[----:B------:R-:W-:Y:S01]  /*f3d0*/  R2UR UR19, R0 ;  /* 0x00000000001372ca */ /* 0x000fe200000e0000 */
[----:B------:R-:W-:Y:S01]  /*f3e0*/  UMOV UR24, 0x0 ;  /* 0x0000000000187882 */ /* 0x000fe20000000000 */
[----:B------:R-:W-:Y:S01]  /*f3f0*/  R2UR UR26, R15 ;  /* 0x000000000f1a72ca */ /* 0x000fe200000e0000 */
[----:B------:R-:W-:Y:S01]  /*f400*/  UMOV UR25, 0x14f00000 ;  /* 0x14f0000000197882 */ /* 0x000fe20000000000 */
[----:B------:R-:W-:Y:S01]  /*f410*/  R2UR UR8, R2 ;  /* 0x00000000020872ca */ /* 0x000fe200000e0000 */
[----:B------:R-:W-:Y:S01]  /*f420*/  UMOV UR18, URZ ;  /* 0x0000003f00127c82 */ /* 0x000fe20008000000 */
[----:B------:R-:W-:Y:S01]  /*f430*/  R2UR UR9, R3 ;  /* 0x00000000030972ca */ /* 0x000fe200000e0000 */
[----:B------:R4:W5:Y:S06]  /*f440*/  LDL.LU R4, [R1+0x8] ;  /* 0x0000080001047983 */ /* 0x00096c0000300800 */
[----:B------:R-:W-:-:S02]  /*f450*/  UIADD3 UR19, UR19, 0x60, URZ ;  /* 0x0000006013137890 */ /* 0x000fc4000fffe03f */
[----:B------:R-:W-:Y:S02]  /*f460*/  UIADD3 UR16, UR26, 0x11000, URZ ;  /* 0x000110001a107890 */ /* 0x000fe4000fffe03f */
[----:B------:R-:W-:Y:S02]  /*f470*/  UIADD3 UR7, UP0, UR19, UR22, URZ ;  /* 0x0000001613077290 */ /* 0x000fe4000ff1e03f */
[----:B------:R-:W-:Y:S01]  /*f480*/  MOV R5, UR19 ;  /* 0x0000001300057c02 */ /* 0x000fe20008000f00 */
[----:B------:R-:W-:Y:S02]  /*f490*/  UIADD3 UR17, UR26, 0x26818, URZ ;  /* 0x000268181a117890 */ /* 0x000fe4000fffe03f */
[----:B------:R-:W-:Y:S01]  /*f4a0*/  UIADD3 UR19, UR19, UR6, URZ ;  /* 0x0000000613137290 */ /* 0x000fe2000fffe03f */
[----:B------:R-:W-:Y:S01]  /*f4b0*/  PLOP3.LUT P0, PT, PT, PT, UP0, 0x80, 0x0 ;  /* 0x000000000000781c */ /* 0x000fe20003f0f008 */
[----:B------:R-:W-:Y:S01]  /*f4c0*/  IMAD.U32 R0, RZ, RZ, UR7 ;  /* 0x00000007ff007e24 */ /* 0x000fe2000f8e00ff */
[----:B------:R-:W-:-:S02]  /*f4d0*/  UIADD3 UR26, UR26, 0x1a200, URZ ;  /* 0x0001a2001a1a7890 */ /* 0x000fc4000fffe03f */
[----:B------:R-:W-:Y:S01]  /*f4e0*/  LEA.HI.X.SX32 R5, R5, R14, 0x1, P0 ;  /* 0x0000000e05057211 */ /* 0x000fe200000f0eff */
[----:B------:R-:W-:Y:S01]  /*f4f0*/  UMOV UR27, UR17 ;  /* 0x00000011001b7c82 */ /* 0x000fe20008000000 */
[C---:B------:R-:W-:Y:S01]  /*f500*/  LEA R9, P0, R0.reuse, R9, 0x2 ;  /* 0x0000000900097211 */ /* 0x040fe200078010ff */
[----:B------:R-:W-:Y:S01]  /*f510*/  UMOV UR7, 0x18 ;  /* 0x0000001800077882 */ /* 0x000fe20000000000 */
[----:B------:R4:W-:Y:S02]  /*f520*/  UTMALDG.4D [UR16], [UR8], desc[UR24] ;  /* 0x00001810080075b4 */ /* 0x0009e40008019000 */
[----:B------:R-:W-:Y:S02]  /*f530*/  LEA.HI.X R8, R0, R8, R5, 0x2, P0 ;  /* 0x0000000800087211 */ /* 0x000fe400000f1405 */
[----:B------:R-:W-:Y:S02]  /*f540*/  R2UR UR28, R9 ;  /* 0x00000000091c72ca */ /* 0x000fe400000e0000 */
[----:B------:R-:W-:Y:S01]  /*f550*/  R2UR UR29, R8 ;  /* 0x00000000081d72ca */ /* 0x000fe200000e0000 */
[----:B------:R-:W-:-:S05]  /*f560*/  IMAD.MOV.U32 R0, RZ, RZ, 0x1 ;  /* 0x00000001ff007424 */ /* 0x000fca00078e00ff */
[----:B------:R4:W-:Y:S07]  /*f570*/  STL [R1], R0 ;  /* 0x0000000001007387 */ /* 0x0009ee0000100800 */
[----:B------:R4:W-:Y:S01]  /*f580*/  UBLKCP.S.G [UR26], [UR28], UR7 ;  /* 0x0000001a1c0073ba */ /* 0x0009e20008000207 */
[----:B------:R-:W-:Y:S01]  /*f590*/  NOP ;  /* 0x0000000000007918 */ /* 0x000fe20000000000 */
.L_x_3111:
[----:B----4-:R-:W4:Y:S01]  /*f5a0*/  LDL R0, [R1] ;  /* 0x0000000001007983 */ /* 0x010f220000100800 */
[----:B------:R-:W2:Y:S02]  /*f5b0*/  S2R R2, SR_TID.X ;  /* 0x0000000000027919 */ /* 0x000ea40000002100 */
[----:B--2---:R-:W-:-:S04]  /*f5c0*/  LOP3.LUT R2, R2, 0x7f, RZ, 0xc0, !PT ;  /* 0x0000007f02027812 */ /* 0x004fc800078ec0ff */
[----:B------:R-:W-:Y:S02]  /*f5d0*/  ISETP.NE.AND P1, PT, R2, RZ, PT ;  /* 0x000000ff0200720c */ /* 0x000fe40003f25270 */
[----:B----4-:R-:W-:Y:S02]  /*f5e0*/  LEA R3, R0, R15, 0x3 ;  /* 0x0000000f00037211 */ /* 0x010fe400078e18ff */
[----:B------:R-:W-:-:S04]  /*f5f0*/  SHF.L.U32 R0, R10, 0x1f, RZ ;  /* 0x0000001f0a007819 */ /* 0x000fc800000006ff */
[----:B------:R-:W2:Y:S02]  /*f600*/  SYNCS.PHASECHK.TRANS64.TRYWAIT P0, [R3+URZ+0x26840], R0 ;  /* 0x02684000030075a7 */ /* 0x000ea4000800017f */
[----:B--2---:R-:W-:Y:S05]  /*f610*/  @!P0 BRA `(.L_x_3126) ;  /* 0x0000000800588947 */ /* 0x004fea0003800000 */
.L_x_3145:
[----:B------:R-:W-:Y:S05]  /*f620*/  @P1 BRA `(.L_x_3127) ;  /* 0x0000000000181947 */ /* 0x000fea0003800000 */
[----:B------:R-:W4:Y:S01]  /*f630*/  S2R R2, SR_TID.X ;  /* 0x0000000000027919 */ /* 0x000f220000002100 */
[----:B--2---:R-:W-:-:S04]  /*f640*/  IMAD.MOV.U32 R0, RZ, RZ, 0x3180 ;  /* 0x00003180ff007424 */ /* 0x004fc800078e00ff */
[----:B------:R2:W-:Y:S01]  /*f650*/  SYNCS.ARRIVE.TRANS64 RZ, [R3+URZ+0x26830], R0 ;  /* 0x0268300003ff79a7 */ /* 0x0005e2000800003f */
[----:B----4-:R-:W-:-:S13]  /*f660*/  LOP3.LUT P0, RZ, R2, 0x1f, RZ, 0xc0, !PT ;  /* 0x0000001f02ff7812 */ /* 0x010fda000780c0ff */
[----:B--2---:R-:W-:Y:S05]  /*f670*/  @!P0 BRA `(.L_x_3127) ;  /* 0x0000000000048947 */ /* 0x004fea0003800000 */
[----:B-1----:R-:W-:Y:S01]  /*f680*/  BPT.TRAP 0x1 ;  /* 0x000000040000795c */ /* 0x002fe20000300000 */
.L_x_3127:
[----:B------:R-:W2:Y:S01]  /*f690*/  LDL.LU R2, [R1] ;  /* 0x0000000001027983 */ /* 0x000ea20000300800 */
[----:B-1---5:R-:W-:Y:S01]  /*f6a0*/  R2UR UR19, R4 ;  /* 0x00000000041372ca */ /* 0x022fe200000e0000 */
[----:B------:R-:W-:Y:S01]  /*f6b0*/  ULDC.64 UR26, c[0x0][0x728] ;  /* 0x0001ca00001a7ab9 */ /* 0x000fe20000000a00 */
[----:B------:R-:W-:Y:S01]  /*f6c0*/  R2UR UR9, R11 ;  /* 0x000000000b0972ca */ /* 0x000fe200000e0000 */
[----:B------:R-:W-:Y:S01]  /*f6d0*/  UMOV UR18, URZ ;  /* 0x0000003f00127c82 */ /* 0x000fe20008000000 */
[----:B------:R-:W-:Y:S02]  /*f6e0*/  R2UR UR17, R3 ;  /* 0x00000000031172ca */ /* 0x000fe400000e0000 */
[----:B------:R-:W-:-:S04]  /*f6f0*/  IADD3 R7, P0, R7, 0x1f0, RZ ;  /* 0x000001f007077810 */ /* 0x000fc80007f1e0ff */
[----:B------:R-:W-:Y:S02]  /*f700*/  IADD3.X R6, RZ, R6, RZ, P0, !PT ;  /* 0x00000006ff067210 */ /* 0x000fe400007fe4ff */
[----:B------:R-:W-:Y:S01]  /*f710*/  R2UR UR24, R7 ;  /* 0x00000000071872ca */ /* 0x000fe200000e0000 */
[----:B------:R-:W-:Y:S01]  /*f720*/  UIMAD UR19, UR19, 0x60, URZ ;  /* 0x00000060131378a4 */ /* 0x000fe2000f8e023f */
[----:B------:R-:W-:-:S03]  /*f730*/  R2UR UR25, R6 ;  /* 0x00000000061972ca */ /* 0x000fc600000e0000 */
[----:B------:R-:W-:Y:S02]  /*f740*/  UIADD3 UR10, UP0, UR19, UR14, URZ ;  /* 0x0000000e130a7290 */ /* 0x000fe4000ff1e03f */
[----:B------:R-:W-:Y:S02]  /*f750*/  UIADD3 UR17, UR17, 0x26830, URZ ;  /* 0x0002683011117890 */ /* 0x000fe4000fffe03f */
[----:B------:R-:W-:Y:S02]  /*f760*/  ULEA.HI.X.SX32 UR9, UR19, UR9, 0x1, UP0 ;  /* 0x0000000913097291 */ /* 0x000fe400080f0e3f */
[----:B------:R-:W-:Y:S02]  /*f770*/  ULEA UR8, UP0, UR10, UR26, 0x2 ;  /* 0x0000001a0a087291 */ /* 0x000fe4000f80103f */
[----:B------:R-:W-:Y:S02]  /*f780*/  UIADD3 UR19, UR19, UR6, URZ ;  /* 0x0000000613137290 */ /* 0x000fe4000fffe03f */
[----:B------:R-:W-:Y:S01]  /*f790*/  ULEA.HI.X UR9, UR10, UR27, UR9, 0x2, UP0 ;  /* 0x0000001b0a097291 */ /* 0x000fe200080f1409 */
[----:B------:R-:W-:-:S02]  /*f7a0*/  UMOV UR26, 0x0 ;  /* 0x00000000001a7882 */ /* 0x000fc40000000000 */
[----:B------:R-:W-:Y:S01]  /*f7b0*/  UMOV UR27, 0x14f00000 ;  /* 0x14f00000001b7882 */ /* 0x000fe20000000000 */
[----:B------:R-:W-:Y:S01]  /*f7c0*/  UMOV UR29, UR17 ;  /* 0x00000011001d7c82 */ /* 0x000fe20008000000 */
[C-C-:B--2---:R-:W-:Y:S02]  /*f7d0*/  IMAD R0, R2.reuse, 0x3000, R15.reuse ;  /* 0x0000300002007824 */ /* 0x144fe400078e020f */
[C---:B---3--:R-:W-:Y:S02]  /*f7e0*/  IMAD R15, R2.reuse, 0x200, R15 ;  /* 0x00000200020f7824 */ /* 0x048fe400078e020f */
[----:B------:R-:W-:Y:S01]  /*f7f0*/  VIADD R2, R2, 0x1 ;  /* 0x0000000102027836 */ /* 0x000fe20000000000 */
[----:B------:R-:W-:Y:S02]  /*f800*/  R2UR UR16, R0 ;  /* 0x00000000001072ca */ /* 0x000fe400000e0000 */
[----:B------:R-:W-:Y:S02]  /*f810*/  R2UR UR7, R15 ;  /* 0x000000000f0772ca */ /* 0x000fe400000e0000 */
[----:B------:R-:W-:-:S04]  /*f820*/  ISETP.NE.AND P0, PT, R2, 0x2, PT ;  /* 0x000000020200780c */ /* 0x000fc80003f05270 */
[----:B------:R-:W-:Y:S02]  /*f830*/  SEL R3, RZ, 0x1, P0 ;  /* 0x00000001ff037807 */ /* 0x000fe40000000000 */
[----:B------:R-:W-:Y:S02]  /*f840*/  SEL R2, R2, RZ, P0 ;  /* 0x000000ff02027207 */ /* 0x000fe40000000000 */
[----:B------:R-:W-:Y:S01]  /*f850*/  LOP3.LUT R10, R10, R3, RZ, 0x3c, !PT ;  /* 0x000000030a0a7212 */ /* 0x000fe200078e3cff */
[----:B------:R-:W-:Y:S02]  /*f860*/  UIADD3 UR16, UR16, 0x14000, URZ ;  /* 0x0001400010107890 */ /* 0x000fe4000fffe03f */
[----:B------:R-:W-:-:S03]  /*f870*/  UIADD3 UR28, UR7, 0x1a380, URZ ;  /* 0x0001a380071c7890 */ /* 0x000fc6000fffe03f */
[----:B------:R-:W-:-:S04]  /*f880*/  UMOV UR7, 0x18 ;  /* 0x0000001800077882 */ /* 0x000fc80000000000 */
[----:B------:R1:W-:Y:S02]  /*f890*/  UTMALDG.4D [UR16], [UR24], desc[UR26] ;  /* 0x00001a10180075b4 */ /* 0x0003e40008019000 */
[----:B------:R1:W-:Y:S02]  /*f8a0*/  UBLKCP.S.G [UR28], [UR8], UR7 ;  /* 0x0000001c080073ba */ /* 0x0003e40008000207 */
[----:B-1----:R-:W-:Y:S01]  /*f8b0*/  NOP ;  /* 0x0000000000007918 */ /* 0x002fe20000000000 */
.L_x_3108:
[----:B------:R-:W-:Y:S05]  /*f8c0*/  BSYNC B0 ;  /* 0x0000000000007941 */ /* 0x000fea0003800000 */
.L_x_3104:
[----:B------:R-:W-:-:S03]  /*f8d0*/  UMOV UR7, 0xffffffff ;  /* 0xffffffff00077882 */ /* 0x000fc60000000000 */
[----:B------:R-:W-:Y:S05]  /*f8e0*/  BRA.DIV UR7, `(.L_x_3128) ;  /* 0x0000000607b87947 */ /* 0x000fea000b800000 */
[----:B------:R-:W-:-:S13]  /*f8f0*/  ELECT P6, URZ, PT ;  /* 0x00000000003f782f */ /* 0x000fda00038c0000 */
.L_x_3148:
[----:B------:R-:W-:Y:S05]  /*f900*/  @!P6 BRA `(.L_x_3001) ;  /* 0x000000000084e947 */ /* 0x000fea0003800000 */
[----:B------:R-:W-:-:S06]  /*f910*/  ULOP3.LUT UR7, UR36, 0x2, URZ, 0xfc, !UPT ;  /* 0x0000000224077892 */ /* 0x000fcc000f8efc3f */
[----:B------:R-:W-:-:S05]  /*f920*/  IMAD.U32 R0, RZ, RZ, UR7 ;  /* 0x00000007ff007e24 */ /* 0x000fca000f8e00ff */
[----:B------:R-:W-:-:S13]  /*f930*/  ISETP.NE.AND P2, PT, R0, 0x3, PT ;  /* 0x000000030000780c */ /* 0x000fda0003f45270 */
[----:B------:R-:W-:Y:S05]  /*f940*/  @!P2 BRA `(.L_x_3129) ;  /* 0x000000000004a947 */ /* 0x000fea0003800000 */
[----:B------:R-:W-:Y:S01]  /*f950*/  BPT.TRAP 0x1 ;  /* 0x000000040000795c */ /* 0x000fe20000300000 */
.L_x_3129:
        /* <DEDUP_REMOVED lines=15> */
.L_x_3149:
[----:B------:R-:W2:Y:S02]  /*fa50*/  SYNCS.PHASECHK.TRANS64.TRYWAIT P0, [R3+URZ], R0 ;  /* 0x00000000030075a7 */ /* 0x000ea4000800017f */
[----:B--2---:R-:W-:Y:S05]  /*fa60*/  @!P0 BRA `(.L_x_3131) ;  /* 0x00000004008c8947 */ /* 0x004fea0003800000 */
.L_x_3150:
[----:B------:R-:W-:Y:S05]  /*fa70*/  @!P2 BRA `(.L_x_3132) ;  /* 0x000000000004a947 */ /* 0x000fea0003800000 */
[----:B------:R-:W-:Y:S01]  /*fa80*/  BPT.TRAP 0x1 ;  /* 0x000000040000795c */ /* 0x000fe20000300000 */
.L_x_3132:
[----:B--2---:R-:W-:-:S04]  /*fa90*/  VIADD R3, R8, 0x26840 ;  /* 0x0002684008037836 */ /* 0x004fc80000000000 */
[----:B------:R-:W-:-:S04]  /*faa0*/  IMAD R5, R2, 0x8, R3 ;  /* 0x0000000802057824 */ /* 0x000fc800078e0203 */
[----:B------:R-:W2:Y:S02]  /*fab0*/  SYNCS.PHASECHK.TRANS64.TRYWAIT P0, [R5+URZ], R4 ;  /* 0x00000004050075a7 */ /* 0x000ea4000800017f */
[----:B--2---:R-:W-:Y:S05]  /*fac0*/  @!P0 BRA `(.L_x_3133) ;  /* 0x0000000400888947 */ /* 0x004fea0003800000 */
.L_x_3151:
[----:B------:R-:W-:-:S07]  /*fad0*/  LEA R3, R6, R3, 0x3 ;  /* 0x0000000306037211 */ /* 0x000fce00078e18ff */
.L_x_3134:
[----:B---3--:R3:W4:Y:S02]  /*fae0*/  SYNCS.PHASECHK.TRANS64.TRYWAIT P0, [R3+URZ], R0 ;  /* 0x00000000030075a7 */ /* 0x008724000800017f */
[----:B----4-:R-:W-:Y:S05]  /*faf0*/  @!P0 NANOSLEEP.SYNCS 0x989680 ;  /* 0x009896800000895d */ /* 0x010fea0003900000 */
[----:B------:R-:W4:Y:S02]  /*fb00*/  @!P0 SYNCS.PHASECHK.TRANS64 P0, [R3+URZ], R0 ;  /* 0x00000000030085a7 */ /* 0x000f24000800007f */
[----:B----4-:R-:W-:Y:S05]  /*fb10*/  @!P0 BRA `(.L_x_3134) ;  /* 0xfffffffc00f08947 */ /* 0x010fea000383ffff */
.L_x_3001:
[----:B------:R-:W-:Y:S05]  /*fb20*/  BSYNC B6 ;  /* 0x0000000000067941 */ /* 0x000fea0003800000 */
.L_x_2993:
[----:B------:R-:W-:Y:S05]  /*fb30*/  EXIT ;  /* 0x000000000000794d */ /* 0x000fea0003800000 */
.L_x_3011:
[----:B------:R-:W-:Y:S01]  /*fb40*/  IMAD.MOV.U32 R12, RZ, RZ, RZ ;  /* 0x000000ffff0c7224 */ /* 0x000fe200078e00ff */
[----:B------:R-:W-:Y:S01]  /*fb50*/  MOV R15, 0xffffffff ;  /* 0xffffffff000f7802 */ /* 0x000fe20000000f00 */
[----:B------:R-:W-:-:S07]  /*fb60*/  IMAD.MOV.U32 R11, RZ, RZ, 0x1f ;  /* 0x0000001fff0b7424 */ /* 0x000fce00078e00ff */
[----:B------:R-:W-:Y:S05]  /*fb70*/  WARPSYNC.COLLECTIVE R15, `(.L_x_3135) ;  /* 0x000000000f087348 */ /* 0x000fea0003c00000 */
[----:B------:R1:W2:Y:S02]  /*fb80*/  SHFL.IDX P6, R14, R13, R12, R11 ;  /* 0x0000000c0d0e7389 */ /* 0x0002a400000c000b */
[----:B-12---:R-:W-:Y:S01]  /*fb90*/  ENDCOLLECTIVE ;  /* 0x000000000000791b */ /* 0x006fe20003800000 */
.L_x_3135:
[----:B------:R-:W-:Y:S05]  /*fba0*/  BRA `(.L_x_3136) ;  /* 0xffffff18009c7947 */ /* 0x000fea000383ffff */
.L_x_3013:
[----:B---3--:R3:W4:Y:S02]  /*fbb0*/  SYNCS.PHASECHK.TRANS64.TRYWAIT P0, [R16+URZ+0x26800], R3 ;  /* 0x02680003100075a7 */ /* 0x008724000800017f */
[----:B----4-:R-:W-:Y:S05]  /*fbc0*/  @!P0 NANOSLEEP.SYNCS 0x989680 ;  /* 0x009896800000895d */ /* 0x010fea0003900000 */
[----:B------:R-:W4:Y:S02]  /*fbd0*/  @!P0 SYNCS.PHASECHK.TRANS64 P0, [R16+URZ+0x26800], R3 ;  /* 0x02680003100085a7 */ /* 0x000f24000800007f */
[----:B----4-:R-:W-:Y:S05]  /*fbe0*/  @!P0 BRA `(.L_x_3013) ;  /* 0xfffffffc00f08947 */ /* 0x010fea000383ffff */
[----:B------:R-:W-:Y:S05]  /*fbf0*/  BRA `(.L_x_3012) ;  /* 0xffffff1800a07947 */ /* 0x000fea000383ffff */
.L_x_3018:
[----:B--2---:R2:W3:Y:S02]  /*fc00*/  SYNCS.PHASECHK.TRANS64.TRYWAIT P1, [R8+URZ+0x26810], R21 ;  /* 0x02681015080075a7 */ /* 0x0044e4000802017f */
[----:B---3--:R-:W-:Y:S05]  /*fc10*/  @!P1 NANOSLEEP.SYNCS 0x989680 ;  /* 0x009896800000995d */ /* 0x008fea0003900000 */
[----:B------:R-:W3:Y:S02]  /*fc20*/  @!P1 SYNCS.PHASECHK.TRANS64 P1, [R8+URZ+0x26810], R21 ;  /* 0x02681015080095a7 */ /* 0x000ee4000802007f */
[----:B---3--:R-:W-:Y:S05]  /*fc30*/  @!P1 BRA `(.L_x_3018) ;  /* 0xfffffffc00f09947 */ /* 0x008fea000383ffff */
[----:B------:R-:W-:Y:S05]  /*fc40*/  BRA `(.L_x_3017) ;  /* 0xffffff2000e47947 */ /* 0x000fea000383ffff */
.L_x_3022:
[----:B------:R1:W1:Y:S02]  /*fc50*/  SYNCS.PHASECHK.TRANS64.TRYWAIT P1, [R8+URZ+0x26830], R21 ;  /* 0x02683015080075a7 */ /* 0x000264000802017f */
[----:B-1----:R-:W-:Y:S05]  /*fc60*/  @!P1 NANOSLEEP.SYNCS 0x989680 ;  /* 0x009896800000995d */ /* 0x002fea0003900000 */
[----:B------:R-:W1:Y:S02]  /*fc70*/  @!P1 SYNCS.PHASECHK.TRANS64 P1, [R8+URZ+0x26830], R21 ;  /* 0x02683015080095a7 */ /* 0x000e64000802007f */
[----:B-1----:R-:W-:Y:S05]  /*fc80*/  @!P1 BRA `(.L_x_3022) ;  /* 0xfffffffc00f09947 */ /* 0x002fea000383ffff */
[----:B------:R-:W-:Y:S05]  /*fc90*/  BRA `(.L_x_3021) ;  /* 0xffffff2400dc7947 */ /* 0x000fea000383ffff */
.L_x_3030:
[----:B--2---:R2:W3:Y:S02]  /*fca0*/  SYNCS.PHASECHK.TRANS64.TRYWAIT P1, [R5+URZ+0x26810], R18 ;  /* 0x02681012050075a7 */ /* 0x0044e4000802017f */
[----:B---3--:R-:W-:Y:S05]  /*fcb0*/  @!P1 NANOSLEEP.SYNCS 0x989680 ;  /* 0x009896800000995d */ /* 0x008fea0003900000 */
[----:B------:R-:W3:Y:S02]  /*fcc0*/  @!P1 SYNCS.PHASECHK.TRANS64 P1, [R5+URZ+0x26810], R18 ;  /* 0x02681012050095a7 */ /* 0x000ee4000802007f */
[----:B---3--:R-:W-:Y:S05]  /*fcd0*/  @!P1 BRA `(.L_x_3030) ;  /* 0xfffffffc00f09947 */ /* 0x008fea000383ffff */
[----:B------:R-:W-:Y:S05]  /*fce0*/  BRA `(.L_x_3029) ;  /* 0xffffff6400e47947 */ /* 0x000fea000383ffff */
.L_x_3034:
[----:B------:R1:W1:Y:S02]  /*fcf0*/  SYNCS.PHASECHK.TRANS64.TRYWAIT P1, [R5+URZ+0x26830], R18 ;  /* 0x02683012050075a7 */ /* 0x000264000802017f */
[----:B-1----:R-:W-:Y:S05]  /*fd00*/  @!P1 NANOSLEEP.SYNCS 0x989680 ;  /* 0x009896800000995d */ /* 0x002fea0003900000 */
[----:B------:R-:W1:Y:S02]  /*fd10*/  @!P1 SYNCS.PHASECHK.TRANS64 P1, [R5+URZ+0x26830], R18 ;  /* 0x02683012050095a7 */ /* 0x000e64000802007f */
[----:B-1----:R-:W-:Y:S05]  /*fd20*/  @!P1 BRA `(.L_x_3034) ;  /* 0xfffffffc00f09947 */ /* 0x002fea000383ffff */
[----:B------:R-:W-:Y:S05]  /*fd30*/  BRA `(.L_x_3033) ;  /* 0xffffff6800d47947 */ /* 0x000fea000383ffff */
.L_x_3109:
[----:B-1----:R1:W2:Y:S02]  /*fd40*/  SYNCS.PHASECHK.TRANS64.TRYWAIT P0, [R15+URZ+0x26820], R2 ;  /* 0x026820020f0075a7 */ /* 0x0022a4000800017f */
[----:B--2---:R-:W-:Y:S05]  /*fd50*/  @!P0 NANOSLEEP.SYNCS 0x989680 ;  /* 0x009896800000895d */ /* 0x004fea0003900000 */
[----:B------:R-:W2:Y:S02]  /*fd60*/  @!P0 SYNCS.PHASECHK.TRANS64 P0, [R15+URZ+0x26820], R2 ;  /* 0x026820020f0085a7 */ /* 0x000ea4000800007f */
[----:B--2---:R-:W-:Y:S05]  /*fd70*/  @!P0 BRA `(.L_x_3109) ;  /* 0xfffffffc00f08947 */ /* 0x004fea000383ffff */
[----:B------:R-:W-:Y:S05]  /*fd80*/  BRA `(.L_x_3137) ;  /* 0xffffffe4001c7947 */ /* 0x000fea000383ffff */
.L_x_3113:
[----:B---3--:R3:W4:Y:S02]  /*fd90*/  SYNCS.PHASECHK.TRANS64.TRYWAIT P1, [R15+URZ+0x26840], R17 ;  /* 0x026840110f0075a7 */ /* 0x008724000802017f */
[----:B----4-:R-:W-:Y:S05]  /*fda0*/  @!P1 NANOSLEEP.SYNCS 0x989680 ;  /* 0x009896800000995d */ /* 0x010fea0003900000 */
[----:B------:R-:W4:Y:S02]  /*fdb0*/  @!P1 SYNCS.PHASECHK.TRANS64 P1, [R15+URZ+0x26840], R17 ;  /* 0x026840110f0095a7 */ /* 0x000f24000802007f */
[----:B----4-:R-:W-:Y:S05]  /*fdc0*/  @!P1 BRA `(.L_x_3113) ;  /* 0xfffffffc00f09947 */ /* 0x010fea000383ffff */
[----:B------:R-:W-:Y:S05]  /*fdd0*/  BRA `(.L_x_3138) ;  /* 0xffffffe800707947 */ /* 0x000fea000383ffff */
.L_x_3115:
[----:B-1----:R1:W2:Y:S02]  /*fde0*/  SYNCS.PHASECHK.TRANS64.TRYWAIT P1, [R15+URZ+0x26828], R17 ;  /* 0x026828110f0075a7 */ /* 0x0022a4000802017f */
[----:B--2---:R-:W-:Y:S05]  /*fdf0*/  @!P1 NANOSLEEP.SYNCS 0x989680 ;  /* 0x009896800000995d */ /* 0x004fea0003900000 */
[----:B------:R-:W2:Y:S02]  /*fe00*/  @!P1 SYNCS.PHASECHK.TRANS64 P1, [R15+URZ+0x26828], R17 ;  /* 0x026828110f0095a7 */ /* 0x000ea4000802007f */
[----:B--2---:R-:W-:Y:S05]  /*fe10*/  @!P1 BRA `(.L_x_3115) ;  /* 0xfffffffc00f09947 */ /* 0x004fea000383ffff */
[----:B------:R-:W-:Y:S05]  /*fe20*/  BRA `(.L_x_3139) ;  /* 0xffffffe800f47947 */ /* 0x000fea000383ffff */
.L_x_3117:
[----:B--2---:R2:W4:Y:S02]  /*fe30*/  SYNCS.PHASECHK.TRANS64.TRYWAIT P1, [R15+URZ+0x26848], R17 ;  /* 0x026848110f0075a7 */ /* 0x004524000802017f */
[----:B----4-:R-:W-:Y:S05]  /*fe40*/  @!P1 NANOSLEEP.SYNCS 0x989680 ;  /* 0x009896800000995d */ /* 0x010fea0003900000 */
[----:B------:R-:W4:Y:S02]  /*fe50*/  @!P1 SYNCS.PHASECHK.TRANS64 P1, [R15+URZ+0x26848], R17 ;  /* 0x026848110f0095a7 */ /* 0x000f24000802007f */
[----:B----4-:R-:W-:Y:S05]  /*fe60*/  @!P1 BRA `(.L_x_3117) ;  /* 0xfffffffc00f09947 */ /* 0x010fea000383ffff */
[----:B------:R-:W-:Y:S05]  /*fe70*/  BRA `(.L_x_3140) ;  /* 0xffffffec00787947 */ /* 0x000fea000383ffff */
.L_x_3119:
[----:B------:R-:W-:-:S07]  /*fe80*/  SHF.L.U32 R4, R10, 0x1f, RZ ;  /* 0x0000001f0a047819 */ /* 0x000fce00000006ff */
.L_x_3141:
[----:B----4-:R4:W1:Y:S02]  /*fe90*/  SYNCS.PHASECHK.TRANS64.TRYWAIT P1, [R15+URZ+0x26820], R4 ;  /* 0x026820040f0075a7 */ /* 0x010864000802017f */
[----:B-1----:R-:W-:Y:S05]  /*fea0*/  @!P1 NANOSLEEP.SYNCS 0x989680 ;  /* 0x009896800000995d */ /* 0x002fea0003900000 */
[----:B------:R-:W1:Y:S02]  /*feb0*/  @!P1 SYNCS.PHASECHK.TRANS64 P1, [R15+URZ+0x26820], R4 ;  /* 0x026820040f0095a7 */ /* 0x000e64000802007f */
[----:B-1----:R-:W-:Y:S05]  /*fec0*/  @!P1 BRA `(.L_x_3141) ;  /* 0xfffffffc00f09947 */ /* 0x002fea000383ffff */
[----:B------:R-:W-:Y:S05]  /*fed0*/  BRA `(.L_x_3142) ;  /* 0xffffffec00e07947 */ /* 0x000fea000383ffff */
.L_x_3122:
[----:B-1----:R1:W4:Y:S02]  /*fee0*/  SYNCS.PHASECHK.TRANS64.TRYWAIT P1, [R15+URZ+0x26840], R12 ;  /* 0x0268400c0f0075a7 */ /* 0x002324000802017f */
[----:B----4-:R-:W-:Y:S05]  /*fef0*/  @!P1 NANOSLEEP.SYNCS 0x989680 ;  /* 0x009896800000995d */ /* 0x010fea0003900000 */
[----:B------:R-:W4:Y:S02]  /*ff00*/  @!P1 SYNCS.PHASECHK.TRANS64 P1, [R15+URZ+0x26840], R12 ;  /* 0x0268400c0f0095a7 */ /* 0x000f24000802007f */
[----:B----4-:R-:W-:Y:S05]  /*ff10*/  @!P1 BRA `(.L_x_3122) ;  /* 0xfffffffc00f09947 */ /* 0x010fea000383ffff */
[----:B------:R-:W-:Y:S05]  /*ff20*/  BRA `(.L_x_3143) ;  /* 0xfffffff0007c7947 */ /* 0x000fea000383ffff */
.L_x_3124:
[----:B--2---:R2:W4:Y:S02]  /*ff30*/  SYNCS.PHASECHK.TRANS64.TRYWAIT P1, [R15+URZ+0x26828], R12 ;  /* 0x0268280c0f0075a7 */ /* 0x004524000802017f */
[----:B----4-:R-:W-:Y:S05]  /*ff40*/  @!P1 NANOSLEEP.SYNCS 0x989680 ;  /* 0x009896800000995d */ /* 0x010fea0003900000 */
[----:B------:R-:W4:Y:S02]  /*ff50*/  @!P1 SYNCS.PHASECHK.TRANS64 P1, [R15+URZ+0x26828], R12 ;  /* 0x0268280c0f0095a7 */ /* 0x000f24000802007f */
[----:B----4-:R-:W-:Y:S05]  /*ff60*/  @!P1 BRA `(.L_x_3124) ;  /* 0xfffffffc00f09947 */ /* 0x010fea000383ffff */
[----:B------:R-:W-:Y:S05]  /*ff70*/  BRA `(.L_x_3144) ;  /* 0xfffffff000f47947 */ /* 0x000fea000383ffff */
.L_x_3126:
[----:B--2---:R2:W4:Y:S02]  /*ff80*/  SYNCS.PHASECHK.TRANS64.TRYWAIT P0, [R3+URZ+0x26840], R0 ;  /* 0x02684000030075a7 */ /* 0x004524000800017f */
[----:B----4-:R-:W-:Y:S05]  /*ff90*/  @!P0 NANOSLEEP.SYNCS 0x989680 ;  /* 0x009896800000895d */ /* 0x010fea0003900000 */
[----:B------:R-:W4:Y:S02]  /*ffa0*/  @!P0 SYNCS.PHASECHK.TRANS64 P0, [R3+URZ+0x26840], R0 ;  /* 0x02684000030085a7 */ /* 0x000f24000800007f */
[----:B----4-:R-:W-:Y:S05]  /*ffb0*/  @!P0 BRA `(.L_x_3126) ;  /* 0xfffffffc00f08947 */ /* 0x010fea000383ffff */
[----:B------:R-:W-:Y:S05]  /*ffc0*/  BRA `(.L_x_3145) ;  /* 0xfffffff400947947 */ /* 0x000fea000383ffff */
.L_x_3128:
[----:B------:R-:W-:Y:S01]  /*ffd0*/  BSSY B0, `(.L_x_3146) ;  /* 0x0000006000007945 */ /* 0x000fe20003800000 */
[----:B------:R-:W-:-:S07]  /*ffe0*/  IMAD.MOV.U32 R15, RZ, RZ, -0x1 ;  /* 0xffffffffff0f7424 */ /* 0x000fce00078e00ff */
[----:B------:R-:W-:Y:S05]  /*fff0*/  WARPSYNC.COLLECTIVE R15, `(.L_x_3147) ;  /* 0x000000000f0c7348 */ /* 0x000fea0003c00000 */
[----:B------:R-:W-:Y:S02]  /*10000*/  ELECT P6, UR62, PT ;  /* 0x00000000003e782f */ /* 0x000fe400038c0000 */
[----:B------:R-:W-:Y:S01]  /*10010*/  MOV R14, UR62 ;  /* 0x0000003e000e7c02 */ /* 0x000fe20008000f00 */
[----:B------:R-:W-:Y:S10]  /*10020*/  ENDCOLLECTIVE ;  /* 0x000000000000791b */ /* 0x000ff40003800000 */
.L_x_3147:
[----:B------:R-:W-:Y:S05]  /*10030*/  BSYNC B0 ;  /* 0x0000000000007941 */ /* 0x000fea0003800000 */
.L_x_3146:
[----:B------:R-:W-:Y:S05]  /*10040*/  BRA `(.L_x_3148) ;  /* 0xfffffff8002c7947 */ /* 0x000fea000383ffff */
.L_x_3130:
[----:B-1----:R1:W2:Y:S02]  /*10050*/  SYNCS.PHASECHK.TRANS64.TRYWAIT P0, [R7+URZ], R4 ;  /* 0x00000004070075a7 */ /* 0x0022a4000800017f */
[----:B--2---:R-:W-:Y:S05]  /*10060*/  @!P0 NANOSLEEP.SYNCS 0x989680 ;  /* 0x009896800000895d */ /* 0x004fea0003900000 */
[----:B------:R-:W2:Y:S02]  /*10070*/  @!P0 SYNCS.PHASECHK.TRANS64 P0, [R7+URZ], R4 ;  /* 0x00000004070085a7 */ /* 0x000ea4000800007f */
[----:B--2---:R-:W-:Y:S05]  /*10080*/  @!P0 BRA `(.L_x_3130) ;  /* 0xfffffffc00f08947 */ /* 0x004fea000383ffff */
[----:B------:R-:W-:Y:S05]  /*10090*/  BRA `(.L_x_3149) ;  /* 0xfffffff8006c7947 */ /* 0x000fea000383ffff */
.L_x_3131:
[----:B--2---:R2:W3:Y:S02]  /*100a0*/  SYNCS.PHASECHK.TRANS64.TRYWAIT P0, [R3+URZ], R0 ;  /* 0x00000000030075a7 */ /* 0x0044e4000800017f */
[----:B---3--:R-:W-:Y:S05]  /*100b0*/  @!P0 NANOSLEEP.SYNCS 0x989680 ;  /* 0x009896800000895d */ /* 0x008fea0003900000 */
[----:B------:R-:W3:Y:S02]  /*100c0*/  @!P0 SYNCS.PHASECHK.TRANS64 P0, [R3+URZ], R0 ;  /* 0x00000000030085a7 */ /* 0x000ee4000800007f */
[----:B---3--:R-:W-:Y:S05]  /*100d0*/  @!P0 BRA `(.L_x_3131) ;  /* 0xfffffffc00f08947 */ /* 0x008fea000383ffff */
[----:B------:R-:W-:Y:S05]  /*100e0*/  BRA `(.L_x_3150) ;  /* 0xfffffff800607947 */ /* 0x000fea000383ffff */
.L_x_3133:
[----:B--2---:R2:W3:Y:S02]  /*100f0*/  SYNCS.PHASECHK.TRANS64.TRYWAIT P0, [R5+URZ], R4 ;  /* 0x00000004050075a7 */ /* 0x0044e4000800017f */
[----:B---3--:R-:W-:Y:S05]  /*10100*/  @!P0 NANOSLEEP.SYNCS 0x989680 ;  /* 0x009896800000895d */ /* 0x008fea0003900000 */
[----:B------:R-:W3:Y:S02]  /*10110*/  @!P0 SYNCS.PHASECHK.TRANS64 P0, [R5+URZ], R4 ;  /* 0x00000004050085a7 */ /* 0x000ee4000800007f */
[----:B---3--:R-:W-:Y:S05]  /*10120*/  @!P0 BRA `(.L_x_3133) ;  /* 0xfffffffc00f08947 */ /* 0x008fea000383ffff */
[----:B------:R-:W-:Y:S05]  /*10130*/  BRA `(.L_x_3151) ;  /* 0xfffffff800647947 */ /* 0x000fea000383ffff */
.L_x_3152:
        /* <DEDUP_REMOVED lines=12> */
.L_x_7395:


//--------------------- .text._ZN7cutlass13device_kernelIN5flash11enable_sm90INS1_16FlashAttnBwdSm90INS1_25CollectiveMainloopBwdSm90ILi2ELi2ELi2EN4cute5tupleIJNS5_1CILi1EEES8_S8_EEENS6_IJNS7_ILi96EEENS7_ILi128EEENS7_ILi64EEEEEENS_6half_tEfNS_4arch4Sm90ELb1ELb0ELb1ELb1ELb1ELb1ELb0ELb1ELi2ELi1ELi2ELi2ELb0EEENS1_21CollectiveEpilogueBwdISD_SE_SG_Li256ELb1ELb0ELi1EEENS1_25SingleTileBwdLPTSchedulerILb1ELi128ELb1EEEEEEEEEvNT_6ParamsE --------------------------
	.section	.text._ZN7cutlass13device_kernelIN5flash11enable_sm90INS1_16FlashAttnBwdSm90INS1_25CollectiveMainloopBwdSm90ILi2ELi2ELi2EN4cute5tupleIJNS5_1CILi1EEES8_S8_EEENS6_IJNS7_ILi96EEENS7_ILi128EEENS7_ILi64EEEEEENS_6half_tEfNS_4arch4Sm90ELb1ELb0ELb1ELb1ELb1ELb1ELb0ELb1ELi2ELi1ELi2ELi2ELb0EEENS1_21CollectiveEpilogueBwdISD_SE_SG_Li256ELb1ELb0ELi1EEENS1_25SingleTileBwdLPTSchedulerILb1ELi128ELb1EEEEEEEEEvNT_6ParamsE,"ax",@progbits
	.align	128
.text._ZN7cutlass13device_kernelIN5flash11enable_sm90INS1_16FlashAttnBwdSm90INS1_25CollectiveMainloopBwdSm90ILi2ELi2ELi2EN4cute5tupleIJNS5_1CILi1EEES8_S8_EEENS6_IJNS7_ILi96EEENS7_ILi128EEENS7_ILi64EEEEEENS_6half_tEfNS_4arch4Sm90ELb1ELb0ELb1ELb1ELb1ELb1ELb0ELb1ELi2ELi1ELi2ELi2ELb0EEENS1_21CollectiveEpilogueBwdISD_SE_SG_Li256ELb1ELb0ELi1EEENS1_25SingleTileBwdLPTSchedulerILb1ELi128ELb1EEEEEEEEEvNT_6ParamsE:
        .type           _ZN7cutlass13device_kernelIN5flash11enable_sm90INS1_16FlashAttnBwdSm90INS1_25CollectiveMainloopBwdSm90ILi2ELi2ELi2EN4cute5tupleIJNS5_1CILi1EEES8_S8_EEENS6_IJNS7_ILi96EEENS7_ILi128EEENS7_ILi64EEEEEENS_6half_tEfNS_4arch4Sm90ELb1ELb0ELb1ELb1ELb1ELb1ELb0ELb1ELi2ELi1ELi2ELi2ELb0EEENS1_21CollectiveEpilogueBwdISD_SE_SG_Li256ELb1ELb0ELi1EEENS1_25SingleTileBwdLPTSchedulerILb1ELi128ELb1EEEEEEEEEvNT_6ParamsE,@function
        .size           _ZN7cutlass13device_kernelIN5flash11enable_sm90INS1_16FlashAttnBwdSm90INS1_25CollectiveMainloopBwdSm90ILi2ELi2ELi2EN4cute5tupleIJNS5_1CILi1EEES8_S8_EEENS6_IJNS7_ILi96EEENS7_ILi128EEENS7_ILi64EEEEEENS_6half_tEfNS_4arch4Sm90ELb1ELb0ELb1ELb1ELb1ELb1ELb0ELb1ELi2ELi1ELi2ELi2ELb0EEENS1_21CollectiveEpilogueBwdISD_SE_SG_Li256ELb1ELb0ELi1EEENS1_25SingleTileBwdLPTSchedulerILb1ELi128ELb1EEEEEEEEEvNT_6ParamsE,(.L_x_7396 - _ZN7cutlass13device_kernelIN5flash11enable_sm90INS1_16FlashAttnBwdSm90INS1_25CollectiveMainloopBwdSm90ILi2ELi2ELi2EN4cute5tupleIJNS5_1CILi1EEES8_S8_EEENS6_IJNS7_ILi96EEENS7_ILi128EEENS7_ILi64EEEEEENS_6half_tEfNS_4arch4Sm90ELb1ELb0ELb1ELb1ELb1ELb1ELb0ELb1ELi2ELi1ELi2ELi2ELb0EEENS1_21CollectiveEpilogueBwdISD_SE_SG_Li256ELb1ELb0ELi1EEENS1_25SingleTileBwdLPTSchedulerILb1ELi128ELb1EEEEEEEEEvNT_6ParamsE)
        .other          _ZN7cutlass13device_kernelIN5flash11enable_sm90INS1_16FlashAttnBwdSm90INS1_25CollectiveMainloopBwdSm90ILi2ELi2ELi2EN4cute5tupleIJNS5_1CILi1EEES8_S8_EEENS6_IJNS7_ILi96EEENS7_ILi128EEENS7_ILi64EEEEEENS_6half_tEfNS_4arch4Sm90ELb1ELb0ELb1ELb1ELb1ELb1ELb0ELb1ELi2ELi1ELi2ELi2ELb0EEENS1_21CollectiveEpilogueBwdISD_SE_SG_Li256ELb1ELb0ELi1EEENS1_25SingleTileBwdLPTSchedulerILb1ELi128ELb1EEEEEEEEEvNT_6ParamsE,@"STO_CUDA_ENTRY STV_DEFAULT"
_ZN7cutlass13device_kernelIN5flash11enable_sm90INS1_16FlashAttnBwdSm90INS1_25CollectiveMainloopBwdSm90ILi2ELi2ELi2EN4cute5tupleIJNS5_1CILi1EEES8_S8_EEENS6_IJNS7_ILi96EEENS7_ILi128EEENS7_ILi64EEEEEENS_6half_tEfNS_4arch4Sm90ELb1ELb0ELb1ELb1ELb1ELb1ELb0ELb1ELi2ELi1ELi2ELi2ELb0EEENS1_21CollectiveEpilogueBwdISD_SE_SG_Li256ELb1ELb0ELi1EEENS1_25SingleTileBwdLPTSchedulerILb1ELi128ELb1EEEEEEEEEvNT_6ParamsE:
        /* <DEDUP_REMOVED lines=24> */
.L_x_3154:
[----:B------:R-:W-:Y:S05]  /*0180*/  BSYNC B0 ;  /* 0x0000000000007941 */ /* 0x000fea0003800000 */
.L_x_3153:
        /* <DEDUP_REMOVED lines=37> */
.L_x_3155:
        /* <DEDUP_REMOVED lines=22> */
.L_x_3156:
[----:B------:R-:W-:Y:S01]  /*0540*/  PLOP3.LUT P0, PT, PT, PT, UP0, 0x80, 0x0 ;  /* 0x000000000000781c */ /* 0x000fe20003f0f008 */
[----:B------:R-:W-:Y:S01]  /*0550*/  NOP ;  /* 0x0000000000007918 */ /* 0x000fe20000000000 */
[----:B------:R-:W-:Y:S01]  /*0560*/  ULDC.64 UR38, c[0x0][0x208] ;  /* 0x0000820000267ab9 */ /* 0x000fe20000000a00 */
[----:B------:R-:W-:Y:S01]  /*0570*/  BSSY B6, `(.L_x_3157) ;  /* 0x0000fec000067945 */ /* 0x000fe20003800000 */
[----:B-12-4-:R-:W-:Y:S09]  /*0580*/  BAR.SYNC.DEFER_BLOCKING 0x0 ;  /* 0x0000000000007b1d */ /* 0x016ff20000010000 */
[----:B------:R-:W-:Y:S05]  /*0590*/  @!P0 BRA `(.L_x_3158) ;  /* 0x000000b800b48947 */ /* 0x000fea0003800000 */
.L_x_3159:
        /* <DEDUP_REMOVED lines=32> */
.L_x_3160:
[----:B------:R-:W-:Y:S01]  /*07a0*/  ULDC UR8, c[0x0][0x8c4] ;  /* 0x0002310000087ab9 */ /* 0x000fe20000000800 */
[----:B------:R-:W-:Y:S01]  /*07b0*/  UMOV UR7, UR9 ;  /* 0x0000000900077c82 */ /* 0x000fe20008000000 */
[----:B------:R-:W-:-:S11]  /*07c0*/  UISETP.NE.AND UP0, UPT, UR8, 0x1, UPT ;  /* 0x000000010800788c */ /* 0x000fd6000bf05270 */
[----:B------:R-:W-:Y:S02]  /*07d0*/  @UP0 ULDC.64 UR10, c[0x0][0x8c8] ;  /* 0x00023200000a0ab9 */ /* 0x000fe40000000a00 */
[----:B------:R-:W-:-:S04]  /*07e0*/  UIMAD.WIDE.U32 UR4, UR9, UR10, URZ ;  /* 0x0000000a090472a5 */ /* 0x000fc8000f8e003f */
[----:B------:R-:W-:-:S04]  /*07f0*/  @UP0 USHF.R.U32.HI UR7, URZ, UR11, UR5 ;  /* 0x0000000b3f070299 */ /* 0x000fc80008011605 */
[----:B------:R-:W-:-:S12]  /*0800*/  UIMAD UR4, UR7, UR8, URZ ;  /* 0x00000008070472a4 */ /* 0x000fd8000f8e023f */
.L_x_3161:
        /* <DEDUP_REMOVED lines=23> */
.L_x_3162:
        /* <DEDUP_REMOVED lines=14> */
.L_x_3164:
[----:B------:R-:W-:-:S05]  /*0a60*/  ULDC UR4, c[0x0][0x8ec] ;  /* 0x00023b0000047ab9 */ /* 0x000fca0000000800 */
.L_x_3163:
[----:B------:R-:W-:Y:S02]  /*0a70*/  UIADD3 UR4, UR4, 0x7f, URZ ;  /* 0x0000007f04047890 */ /* 0x000fe4000fffe03f */
[----:B------:R-:W-:Y:S02]  /*0a80*/  ULOP3.LUT UR41, URZ, UR7, URZ, 0x33, !UPT ;  /* 0x000000073f297292 */ /* 0x000fe4000f8e333f */
[----:B------:R-:W-:-:S04]  /*0a90*/  USHF.R.S32.HI UR5, URZ, 0x1f, UR4 ;  /* 0x0000001f3f057899 */ /* 0x000fc80008011404 */
[----:B------:R-:W-:-:S04]  /*0aa0*/  ULEA.HI UR5, UR5, UR4, URZ, 0x7 ;  /* 0x0000000405057291 */ /* 0x000fc8000f8f383f */
[----:B------:R-:W-:-:S04]  /*0ab0*/  USHF.R.S32.HI UR5, URZ, 0x7, UR5 ;  /* 0x000000073f057899 */ /* 0x000fc80008011405 */
[----:B------:R-:W-:Y:S02]  /*0ac0*/  UISETP.GT.AND UP0, UPT, UR5, UR7, UPT ;  /* 0x000000070500728c */ /* 0x000fe4000bf04270 */
[----:B------:R-:W-:Y:S02]  /*0ad0*/  UIADD3 UR41, UR5, UR41, URZ ;  /* 0x0000002905297290 */ /* 0x000fe4000fffe03f */
[----:B------:R-:W-:-:S06]  /*0ae0*/  USEL UR40, UR40, 0xffffffff, UP0 ;  /* 0xffffffff28287887 */ /* 0x000fcc0008000000 */
        /* <DEDUP_REMOVED lines=17> */
.L_x_3166:
        /* <DEDUP_REMOVED lines=14> */
.L_x_3167:
        /* <DEDUP_REMOVED lines=11> */
.L_x_3168:
        /* <DEDUP_REMOVED lines=13> */
.L_x_3169:
        /* <DEDUP_REMOVED lines=68> */
.L_x_3172:
        /* <DEDUP_REMOVED lines=15> */
.L_x_3171:
        /* <DEDUP_REMOVED lines=22> */
.L_x_3174:
        /* <DEDUP_REMOVED lines=15> */
.L_x_3173:
[----:B------:R-:W-:Y:S01]  /*15e0*/  SHF.R.S32.HI R6, RZ, 0x1f, R17 ;  /* 0x0000001fff067819 */ /* 0x000fe20000011411 */
[----:B------:R-:W-:-:S03]  /*15f0*/  UMOV UR4, 0xffffffff ;  /* 0xffffffff00047882 */ /* 0x000fc60000000000 */
[----:B------:R-:W-:-:S04]  /*1600*/  LEA.HI R0, R6, R17, RZ, 0x7 ;  /* 0x0000001106007211 */ /* 0x000fc800078f38ff */
[----:B------:R-:W-:Y:S01]  /*1610*/  SHF.R.S32.HI R13, RZ, 0x7, R0 ;  /* 0x00000007ff0d7819 */ /* 0x000fe20000011400 */
[----:B------:R-:W-:Y:S06]  /*1620*/  BRA.DIV UR4, `(.L_x_3175) ;  /* 0x000000ee04887947 */ /* 0x000fec000b800000 */
[----:B------:R1:W2:Y:S02]  /*1630*/  SHFL.IDX PT, R14, R13, RZ, 0x1f ;  /* 0x00001fff0d0e7589 */ /* 0x0002a400000e0000 */
.L_x_3318:
[----:B------:R-:W-:Y:S01]  /*1640*/  SHF.L.U32 R3, RZ, 0x1f, RZ ;  /* 0x0000001fff037819 */ /* 0x000fe200000006ff */
[----:B------:R-:W-:-:S03]  /*1650*/  IMAD.SHL.U32 R2, R17, 0x40, RZ ;  /* 0x0000004011027824 */ /* 0x000fc600078e00ff */
[----:B------:R-:W3:Y:S02]  /*1660*/  SYNCS.PHASECHK.TRANS64.TRYWAIT P0, [R16+URZ+0x26800], R3 ;  /* 0x02680003100075a7 */ /* 0x000ee4000800017f */
[----:B---3--:R-:W-:Y:S05]  /*1670*/  @P0 BRA `(.L_x_3176) ;  /* 0x0000000000080947 */ /* 0x008fea0003800000 */
[----:B------:R-:W3:Y:S02]  /*1680*/  SYNCS.PHASECHK.TRANS64.TRYWAIT P0, [R16+URZ+0x26800], R3 ;  /* 0x02680003100075a7 */ /* 0x000ee4000800017f */
[----:B---3--:R-:W-:Y:S05]  /*1690*/  @!P0 BRA `(.L_x_3177) ;  /* 0x000000ec00888947 */ /* 0x008fea0003800000 */
.L_x_3176:
        /* <DEDUP_REMOVED lines=134> */
.L_x_3189:
[----:B------:R-:W-:-:S06]  /*1f00*/  ULOP3.LUT UR4, UR36, 0x1, URZ, 0xfc, !UPT ;  /* 0x0000000124047892 */ /* 0x000fcc000f8efc3f */
[----:B--2---:R-:W-:-:S05]  /*1f10*/  IMAD.U32 R8, RZ, RZ, UR4 ;  /* 0x00000004ff087e24 */ /* 0x004fca000f8e00ff */
[----:B------:R-:W-:-:S13]  /*1f20*/  ISETP.NE.AND P0, PT, R8, 0x3, PT ;  /* 0x000000030800780c */ /* 0x000fda0003f05270 */
[----:B------:R-:W-:Y:S05]  /*1f30*/  @!P0 BRA `(.L_x_3179) ;  /* 0x0000000000048947 */ /* 0x000fea0003800000 */
[----:B------:R-:W-:Y:S01]  /*1f40*/  BPT.TRAP 0x1 ;  /* 0x000000040000795c */ /* 0x000fe20000300000 */
.L_x_3179:
[----:B------:R-:W-:Y:S01]  /*1f50*/  IMAD R8, R0, 0x8, R16 ;  /* 0x0000000800087824 */ /* 0x000fe200078e0210 */
[----:B------:R-:W-:-:S04]  /*1f60*/  SHF.L.U32 R21, R4, 0x1f, RZ ;  /* 0x0000001f04157819 */ /* 0x000fc800000006ff */
[----:B------:R1:W2:Y:S01]  /*1f70*/  SYNCS.PHASECHK.TRANS64.TRYWAIT P1, [R8+URZ+0x26810], R21 ;  /* 0x02681015080075a7 */ /* 0x0002a2000802017f */
[----:B------:R-:W-:Y:S05]  /*1f80*/  @!P0 BRA `(.L_x_3180) ;  /* 0x0000000000048947 */ /* 0x000fea0003800000 */
[----:B------:R-:W-:Y:S01]  /*1f90*/  BPT.TRAP 0x1 ;  /* 0x000000040000795c */ /* 0x000fe20000300000 */
.L_x_3180:
[----:B------:R-:W-:-:S05]  /*1fa0*/  VIADD R9, R16, 0xe000 ;  /* 0x0000e00010097836 */ /* 0x000fca0000000000 */
[----:B------:R-:W-:-:S04]  /*1fb0*/  SHF.R.U32.HI R9, RZ, 0x4, R9 ;  /* 0x00000004ff097819 */ /* 0x000fc80000011609 */
[----:B------:R-:W-:Y:S01]  /*1fc0*/  LOP3.LUT R9, R9, 0x3fff, RZ, 0xc0, !PT ;  /* 0x00003fff09097812 */ /* 0x000fe200078ec0ff */
[----:B--2---:R-:W-:Y:S06]  /*1fd0*/  @P1 BRA `(.L_x_3181) ;  /* 0x0000000000081947 */ /* 0x004fec0003800000 */
[----:B------:R-:W2:Y:S02]  /*1fe0*/  SYNCS.PHASECHK.TRANS64.TRYWAIT P1, [R8+URZ+0x26810], R21 ;  /* 0x02681015080075a7 */ /* 0x000ea4000802017f */
[----:B--2---:R-:W-:Y:S05]  /*1ff0*/  @!P1 BRA `(.L_x_3182) ;  /* 0x000000e400449947 */ /* 0x004fea0003800000 */
.L_x_3181:
        /* <DEDUP_REMOVED lines=57> */
.L_x_3183:
[----:B------:R1:W1:Y:S01]  /*2390*/  SYNCS.PHASECHK.TRANS64.TRYWAIT P1, [R8+URZ+0x26830], R21 ;  /* 0x02683015080075a7 */ /* 0x000262000802017f */
[----:B------:R-:W-:Y:S05]  /*23a0*/  @!P0 BRA `(.L_x_3184) ;  /* 0x0000000000048947 */ /* 0x000fea0003800000 */
[----:B------:R-:W-:Y:S01]  /*23b0*/  BPT.TRAP 0x1 ;  /* 0x000000040000795c */ /* 0x000fe20000300000 */
.L_x_3184:
[----:B------:R-:W-:-:S05]  /*23c0*/  VIADD R13, R16, 0x14000 ;  /* 0x00014000100d7836 */ /* 0x000fca0000000000 */
[----:B------:R-:W-:-:S04]  /*23d0*/  SHF.R.U32.HI R13, RZ, 0x4, R13 ;  /* 0x00000004ff0d7819 */ /* 0x000fc8000001160d */
[----:B------:R-:W-:-:S04]  /*23e0*/  LOP3.LUT R13, R13, 0x3fff, RZ, 0xc0, !PT ;  /* 0x00003fff0d0d7812 */ /* 0x000fc800078ec0ff */
[----:B------:R-:W-:Y:S01]  /*23f0*/  LOP3.LUT R19, R13, 0x10000, RZ, 0xfc, !PT ;  /* 0x000100000d137812 */ /* 0x000fe200078efcff */
[----:B-1----:R-:W-:Y:S06]  /*2400*/  @P1 BRA `(.L_x_3185) ;  /* 0x0000000000081947 */ /* 0x002fec0003800000 */
[----:B------:R-:W1:Y:S02]  /*2410*/  SYNCS.PHASECHK.TRANS64.TRYWAIT P1, [R8+URZ+0x26830], R21 ;  /* 0x02683015080075a7 */ /* 0x000e64000802017f */
[----:B-1----:R-:W-:Y:S05]  /*2420*/  @!P1 BRA `(.L_x_3186) ;  /* 0x000000e0004c9947 */ /* 0x002fea0003800000 */
.L_x_3185:
        /* <DEDUP_REMOVED lines=844> */
.L_x_3187:
        /* <DEDUP_REMOVED lines=56> */
.L_x_3188:
        /* <DEDUP_REMOVED lines=11> */
.L_x_3178:
        /* <DEDUP_REMOVED lines=88> */
[----:B------:R-:W-:Y:S01]  /*62a0*/  VIADD R9, R7, 0x8 ;  /* 0x0000000807097836 */ /* 0x000fe20000000000 */
[C---:B------:R-:W-:Y:S01]  /*62b0*/  IADD3 R184, R11.reuse, 0x4, RZ ;  /* 0x000000040bb87810 */ /* 0x040fe20007ffe0ff */
[----:B------:R-:W-:Y:S01]  /*62c0*/  VIADD R22, R11, 0x2 ;  /* 0x000000020b167836 */ /* 0x000fe20000000000 */
[----:B------:R1:W-:Y:S01]  /*62d0*/  STL [R1+0x18], R6 ;  /* 0x0000180601007387 */ /* 0x0003e20000100800 */
[C---:B------:R-:W-:Y:S01]  /*62e0*/  VIADD R188, R5.reuse, 0x2 ;  /* 0x0000000205bc7836 */ /* 0x040fe20000000000 */
[C---:B------:R-:W-:Y:S01]  /*62f0*/  IADD3 R192, R5.reuse, 0x6, RZ ;  /* 0x0000000605c07810 */ /* 0x040fe20007ffe0ff */
[----:B------:R-:W-:Y:S01]  /*6300*/  VIADD R190, R5, 0x4 ;  /* 0x0000000405be7836 */ /* 0x000fe20000000000 */
[----:B------:R2:W-:Y:S01]  /*6310*/  STL [R1+0x8], R5 ;  /* 0x0000080501007387 */ /* 0x0005e20000100800 */
[----:B------:R-:W-:-:S02]  /*6320*/  VIADD R186, R11, 0x6 ;  /* 0x000000060bba7836 */ /* 0x000fc40000000000 */
[C---:B------:R-:W-:Y:S02]  /*6330*/  VIADD R9, R7.reuse, 0x14 ;  /* 0x0000001407097836 */ /* 0x040fe40000000000 */
[C---:B-1----:R-:W-:Y:S02]  /*6340*/  VIADD R6, R7.reuse, 0xc ;  /* 0x0000000c07067836 */ /* 0x042fe40000000000 */
[C---:B------:R-:W-:Y:S02]  /*6350*/  VIADD R6, R7.reuse, 0x18 ;  /* 0x0000001807067836 */ /* 0x040fe40000000000 */
[C---:B--2---:R-:W-:Y:S01]  /*6360*/  VIADD R5, R7.reuse, 0x4 ;  /* 0x0000000407057836 */ /* 0x044fe20000000000 */
[C---:B------:R-:W-:Y:S01]  /*6370*/  IADD3 R5, R7.reuse, 0x10, RZ ;  /* 0x0000001007057810 */ /* 0x040fe20007ffe0ff */
[----:B------:R-:W-:-:S07]  /*6380*/  VIADD R5, R7, 0x1c ;  /* 0x0000001c07057836 */ /* 0x000fce0000000000 */
.L_x_3201:
[----:B------:R-:W-:-:S05]  /*6390*/  IMAD.U32 R5, RZ, RZ, UR36 ;  /* 0x00000024ff057e24 */ /* 0x000fca000f8e00ff */
[----:B------:R-:W-:-:S04]  /*63a0*/  LOP3.LUT R5, R5, 0x1, RZ, 0xfc, !PT ;  /* 0x0000000105057812 */ /* 0x000fc800078efcff */
[----:B------:R-:W-:-:S13]  /*63b0*/  ISETP.NE.AND P0, PT, R5, 0x3, PT ;  /* 0x000000030500780c */ /* 0x000fda0003f05270 */
[----:B--2---:R-:W-:Y:S05]  /*63c0*/  @!P0 BRA `(.L_x_3191) ;  /* 0x0000000000048947 */ /* 0x004fea0003800000 */
[----:B------:R-:W-:Y:S01]  /*63d0*/  BPT.TRAP 0x1 ;  /* 0x000000040000795c */ /* 0x000fe20000300000 */
.L_x_3191:
[----:B------:R-:W-:Y:S01]  /*63e0*/  IMAD R5, R0, 0x8, R16 ;  /* 0x0000000800057824 */ /* 0x000fe200078e0210 */
[----:B------:R-:W-:-:S04]  /*63f0*/  SHF.L.U32 R18, R4, 0x1f, RZ ;  /* 0x0000001f04127819 */ /* 0x000fc800000006ff */
[----:B------:R1:W2:Y:S01]  /*6400*/  SYNCS.PHASECHK.TRANS64.TRYWAIT P1, [R5+URZ+0x26810], R18 ;  /* 0x02681012050075a7 */ /* 0x0002a2000802017f */
[----:B------:R-:W-:Y:S05]  /*6410*/  @!P0 BRA `(.L_x_3192) ;  /* 0x0000000000048947 */ /* 0x000fea0003800000 */
[----:B------:R-:W-:Y:S01]  /*6420*/  BPT.TRAP 0x1 ;  /* 0x000000040000795c */ /* 0x000fe20000300000 */
.L_x_3192:
[----:B------:R-:W-:-:S04]  /*6430*/  IADD3 R6, R16, 0xe000, RZ ;  /* 0x0000e00010067810 */ /* 0x000fc80007ffe0ff */
[----:B------:R-:W-:-:S04]  /*6440*/  SHF.R.U32.HI R6, RZ, 0x4, R6 ;  /* 0x00000004ff067819 */ /* 0x000fc80000011606 */
[----:B------:R-:W-:-:S04]  /*6450*/  LOP3.LUT R6, R6, 0x3fff, RZ, 0xc0, !PT ;  /* 0x00003fff06067812 */ /* 0x000fc800078ec0ff */
[----:B------:R-:W-:Y:S01]  /*6460*/  LOP3.LUT R9, R6, 0x10000, RZ, 0xfc, !PT ;  /* 0x0001000006097812 */ /* 0x000fe200078efcff */
[----:B--2---:R-:W-:Y:S06]  /*6470*/  @P1 BRA `(.L_x_3193) ;  /* 0x0000000000081947 */ /* 0x004fec0003800000 */
[----:B------:R-:W2:Y:S02]  /*6480*/  SYNCS.PHASECHK.TRANS64.TRYWAIT P1, [R5+URZ+0x26810], R18 ;  /* 0x02681012050075a7 */ /* 0x000ea4000802017f */
[----:B--2---:R-:W-:Y:S05]  /*6490*/  @!P1 BRA `(.L_x_3194) ;  /* 0x000000a000449947 */ /* 0x004fea0003800000 */
.L_x_3193:
        /* <DEDUP_REMOVED lines=13> */
[----:B---3--:R-:W-:Y:S01]  /*6570*/  R2UR UR4, R13 ;  /* 0x000000000d0472ca */ /* 0x008fe200000e0000 */
[----:B----4-:R-:W-:-:S12]  /*6580*/  IMAD R10, R0, 0x80, R10 ;  /* 0x00000080000a7824 */ /* 0x010fd800078e020a */
        /* <DEDUP_REMOVED lines=11> */
[----:B------:R-:W-:-:S02]  /*6640*/  IMAD R11, R3, 0x2, R14 ;  /* 0x00000002030b7824 */ /* 0x000fc400078e020e */
[--C-:B------:R-:W-:Y:S01]  /*6650*/  IMAD R198, R227, 0x4, R16.reuse ;  /* 0x00000004e3c67824 */ /* 0x100fe200078e0210 */
[----:B------:R-:W-:Y:S01]  /*6660*/  LEA R13, R9, R16, 0x2 ;  /* 0x00000010090d7211 */ /* 0x000fe200078e10ff */
[----:B------:R-:W-:Y:S02]  /*6670*/  IMAD R12, R11, 0x4, R16 ;  /* 0x000000040b0c7824 */ /* 0x000fe400078e0210 */
[----:B------:R-:W-:-:S04]  /*6680*/  VIADD R10, R16, 0x1a000 ;  /* 0x0001a000100a7836 */ /* 0x000fc80000000000 */
[--C-:B------:R-:W-:Y:S01]  /*6690*/  IMAD R227, R227, 0x4, R10.reuse ;  /* 0x00000004e3e37824 */ /* 0x100fe200078e020a */
[----:B------:R-:W-:Y:S01]  /*66a0*/  LEA R9, R9, R10, 0x2 ;  /* 0x0000000a09097211 */ /* 0x000fe200078e10ff */
        /* <DEDUP_REMOVED lines=21> */
.L_x_3195:
[----:B------:R1:W1:Y:S01]  /*6800*/  SYNCS.PHASECHK.TRANS64.TRYWAIT P1, [R5+URZ+0x26830], R18 ;  /* 0x02683012050075a7 */ /* 0x000262000802017f */
[----:B------:R-:W-:Y:S05]  /*6810*/  @!P0 BRA `(.L_x_3196) ;  /* 0x0000000000048947 */ /* 0x000fea0003800000 */
[----:B------:R-:W-:Y:S01]  /*6820*/  BPT.TRAP 0x1 ;  /* 0x000000040000795c */ /* 0x000fe20000300000 */
.L_x_3196:
        /* <DEDUP_REMOVED lines=8> */
.L_x_3197:
        /* <DEDUP_REMOVED lines=317> */
[C---:B------:R-:W-:Y:S02]  /*7c80*/  VIADD R228, R7.reuse, 0x10 ;  /* 0x0000001007e47836 */ /* 0x040fe40000000000 */
[----:B------:R-:W-:Y:S01]  /*7c90*/  FMUL.FTZ R33, R20, R33 ;  /* 0x0000002114217220 */ /* 0x000fe20000410000 */
[C---:B------:R-:W-:Y:S01]  /*7ca0*/  VIADD R231, R7.reuse, 0x8 ;  /* 0x0000000807e77836 */ /* 0x040fe20000000000 */
[----:B------:R-:W-:Y:S01]  /*7cb0*/  IADD3 R229, R7, 0x14, RZ ;  /* 0x0000001407e57810 */ /* 0x000fe20007ffe0ff */
[----:B------:R-:W-:Y:S01]  /*7cc0*/  FMUL.FTZ R36, R26, R36 ;  /* 0x000000241a247220 */ /* 0x000fe20000410000 */
[----:B------:R-:W-:Y:S01]  /*7cd0*/  FMUL.FTZ R30, R85, R30 ;  /* 0x0000001e551e7220 */ /* 0x000fe20000410000 */
[----:B------:R-:W1:Y:S01]  /*7ce0*/  SHFL.IDX PT, R228, R227, R228, 0x1f ;  /* 0x00001fe4e3e47589 */ /* 0x000e6200000e0000 */
[----:B------:R-:W-:-:S02]  /*7cf0*/  VIADD R233, R7, 0x18 ;  /* 0x0000001807e97836 */ /* 0x000fc40000000000 */
[----:B------:R-:W-:Y:S01]  /*7d00*/  FFMA.FTZ R78, -R78, R78, 1 ;  /* 0x3f8000004e4e7423 */ /* 0x000fe2000001014e */
[----:B------:R-:W-:Y:S01]  /*7d10*/  FFMA.FTZ R79, -R79, R79, 1 ;  /* 0x3f8000004f4f7423 */ /* 0x000fe2000001014f */
[----:B------:R3:W4:Y:S01]  /*7d20*/  SHFL.IDX PT, R227, R227, R11, 0x1f ;  /* 0x00001f0be3e37589 */ /* 0x00072200000e0000 */
[----:B------:R-:W-:Y:S01]  /*7d30*/  FFMA.FTZ R80, -R80, R80, 1 ;  /* 0x3f80000050507423 */ /* 0x000fe20000010150 */
[----:B------:R-:W-:Y:S01]  /*7d40*/  FFMA.FTZ R74, -R74, R74, 1 ;  /* 0x3f8000004a4a7423 */ /* 0x000fe2000001014a */
[----:B------:R-:W-:Y:S01]  /*7d50*/  MUFU.EX2 R201, R201 ;  /* 0x000000c900c97308 */ /* 0x000fe20000000800 */
[----:B------:R-:W-:-:S07]  /*7d60*/  FFMA.FTZ R195, -R195, R195, 1 ;  /* 0x3f800000c3c37423 */ /* 0x000fce00000101c3 */
[----:B------:R-:W-:Y:S08]  /*7d70*/  MUFU.EX2 R210, R210 ;  /* 0x000000d200d27308 */ /* 0x000ff00000000800 */
[----:B------:R-:W-:Y:S01]  /*7d80*/  MUFU.EX2 R209, R209 ;  /* 0x000000d100d17308 */ /* 0x000fe20000000800 */
[----:B------:R-:W-:Y:S01]  /*7d90*/  FMUL.FTZ R20, R72, R35 ;  /* 0x0000002348147220 */ /* 0x000fe20000410000 */
[----:B-1----:R-:W-:-:S06]  /*7da0*/  FADD.FTZ R34, R34, -R228 ;  /* 0x800000e422227221 */ /* 0x002fcc0000010000 */
        /* <DEDUP_REMOVED lines=48> */
[C---:B------:R-:W-:Y:S01]  /*80b0*/  IADD3 R232, R7.reuse, 0x4, RZ ;  /* 0x0000000407e87810 */ /* 0x040fe20007ffe0ff */
[----:B------:R-:W-:-:S02]  /*80c0*/  VIADD R228, R7, 0x10 ;  /* 0x0000001007e47836 */ /* 0x000fc40000000000 */
[----:B------:R-:W-:Y:S01]  /*80d0*/  FMUL.FTZ R35, R35, R36 ;  /* 0x0000002423237220 */ /* 0x000fe20000410000 */
        /* <DEDUP_REMOVED lines=89> */
[----:B------:R-:W-:Y:S01]  /*8670*/  FADD.FTZ R55, R58, -R79 ;  /* 0x8000004f3a377221 */ /* 0x000fe20000010000 */
[--C-:B---3--:R-:W-:Y:S01]  /*8680*/  FADD.FTZ R56, R57, -R76.reuse ;  /* 0x8000004c39387221 */ /* 0x108fe20000010000 */
[----:B------:R-:W-:Y:S01]  /*8690*/  FADD.FTZ R59, R59, -R76 ;  /* 0x8000004c3b3b7221 */ /* 0x000fe20000010000 */
[----:B-1----:R-:W1:Y:S01]  /*86a0*/  MUFU.EX2 R42, R216 ;  /* 0x000000d8002a7308 */ /* 0x002e620000000800 */
[--C-:B------:R-:W-:Y:S01]  /*86b0*/  FADD.FTZ R58, R61, -R74.reuse ;  /* 0x8000004a3d3a7221 */ /* 0x100fe20000010000 */
[--C-:B------:R-:W-:Y:S01]  /*86c0*/  FADD.FTZ R60, R60, -R77.reuse ;  /* 0x8000004d3c3c7221 */ /* 0x100fe20000010000 */
[----:B------:R-:W-:Y:S01]  /*86d0*/  FADD.FTZ R77, R62, -R77 ;  /* 0x8000004d3e4d7221 */ /* 0x000fe20000010000 */
[--C-:B------:R-:W-:Y:S01]  /*86e0*/  FADD.FTZ R57, R68, -R73.reuse ;  /* 0x8000004944397221 */ /* 0x100fe20000010000 */
[----:B------:R-:W-:Y:S01]  /*86f0*/  FADD.FTZ R70, R70, -R73 ;  /* 0x8000004946467221 */ /* 0x000fe20000010000 */
[----:B------:R-:W-:Y:S01]  /*8700*/  FMUL.FTZ R48, R48, R51 ;  /* 0x0000003330307220 */ /* 0x000fe20000410000 */
[----:B------:R-:W-:Y:S01]  /*8710*/  FFMA.FTZ R73, -R105, R105, 1 ;  /* 0x3f80000069497423 */ /* 0x000fe20000010169 */
[----:B------:R-:W-:Y:S01]  /*8720*/  FMUL.FTZ R56, R205, R56 ;  /* 0x00000038cd387220 */ /* 0x000fe20000410000 */
[----:B------:R-:W-:Y:S01]  /*8730*/  FMUL.FTZ R62, R212, R59 ;  /* 0x0000003bd43e7220 */ /* 0x000fe20000410000 */
[----:B------:R-:W-:Y:S01]  /*8740*/  FFMA.FTZ R51, -R103, R103, 1 ;  /* 0x3f80000067337423 */ /* 0x000fe20000010167 */
[----:B------:R-:W-:Y:S01]  /*8750*/  FADD.FTZ R63, R63, -R74 ;  /* 0x8000004a3f3f7221 */ /* 0x000fe20000010000 */
[----:B------:R-:W-:Y:S01]  /*8760*/  FFMA.FTZ R76, -R109, R109, 1 ;  /* 0x3f8000006d4c7423 */ /* 0x000fe2000001016d */
[----:B------:R-:W-:Y:S01]  /*8770*/  FMUL.FTZ R59, R207, R58 ;  /* 0x0000003acf3b7220 */ /* 0x000fe20000410000 */
[--C-:B------:R-:W-:Y:S01]  /*8780*/  FADD.FTZ R64, R64, -R75.reuse ;  /* 0x8000004b40407221 */ /* 0x100fe20000010000 */
[----:B------:R-:W-:Y:S01]  /*8790*/  FMUL.FTZ R73, R73, R56 ;  /* 0x0000003849497220 */ /* 0x000fe20000410000 */
[----:B------:R-:W-:Y:S01]  /*87a0*/  FFMA.FTZ R74, -R110, R110, 1 ;  /* 0x3f8000006e4a7423 */ /* 0x000fe2000001016e */
[----:B------:R-:W-:Y:S01]  /*87b0*/  FMUL.FTZ R77, R208, R77 ;  /* 0x0000004dd04d7220 */ /* 0x000fe20000410000 */
[----:B------:R-:W-:Y:S01]  /*87c0*/  FFMA.FTZ R45, -R98, R98, 1 ;  /* 0x3f800000622d7423 */ /* 0x000fe20000010162 */
        /* <DEDUP_REMOVED lines=8> */
[--C-:B------:R-:W-:Y:S01]  /*8850*/  FADD.FTZ R28, R69, -R72.reuse ;  /* 0x80000048451c7221 */ /* 0x100fe20000010000 */
        /* <DEDUP_REMOVED lines=16> */
[----:B------:R-:W-:Y:S01]  /*8960*/  F2FP.F16.F32.PACK_AB R65, R20, R19 ;  /* 0x000000131441723e */ /* 0x000fe200000000ff */
        /* <DEDUP_REMOVED lines=270> */
.L_x_3199:
        /* <DEDUP_REMOVED lines=58> */
.L_x_3200:
[----:B------:R-:W-:Y:S01]  /*9df0*/  UIADD3 UR45, UR45, 0x1, URZ ;  /* 0x000000012d2d7890 */ /* 0x000fe2000fffe03f */
[----:B------:R-:W-:Y:S01]  /*9e00*/  VIADD R5, R5, 0x26820 ;  /* 0x0002682005057836 */ /* 0x000fe20000000000 */
[----:B------:R-:W-:Y:S02]  /*9e10*/  IADD3 R0, R0, 0x1, RZ ;  /* 0x0000000100007810 */ /* 0x000fe40007ffe0ff */
        /* <DEDUP_REMOVED lines=9> */
.L_x_3190:
        /* <DEDUP_REMOVED lines=34> */
.L_x_3170:
        /* <DEDUP_REMOVED lines=24> */
[----:B-1----:R-:W-:Y:S01]  /*a250*/  VIADD R13, R0, 0xffffff80 ;  /* 0xffffff80000d7836 */ /* 0x002fe20000000000 */
[----:B------:R-:W-:-:S02]  /*a260*/  F2FP.F16.F32.PACK_AB R120, R121, R120 ;  /* 0x000000787978723e */ /* 0x000fc400000000ff */
[----:B------:R-:W-:Y:S02]  /*a270*/  F2FP.F16.F32.PACK_AB R178, R181, R180 ;  /* 0x000000b4b5b2723e */ /* 0x000fe400000000ff */
[----:B--2---:R-:W-:Y:S02]  /*a280*/  SHF.R.S32.HI R10, RZ, 0x1f, R13 ;  /* 0x0000001fff0a7819 */ /* 0x004fe4000001140d */
        /* <DEDUP_REMOVED lines=47> */
[----:B------:R-:W-:Y:S01]  /*a580*/  ISETP.NE.U32.AND P4, PT, RZ, UR4, PT ;  /* 0x00000004ff007c0c */ /* 0x000fe2000bf85070 */
[----:B------:R-:W-:Y:S01]  /*a590*/  STSM.16.M88.4 [R3], R176 ;  /* 0x000000b003007844 */ /* 0x000fe20000000200 */
[----:B------:R-:W-:Y:S02]  /*a5a0*/  PLOP3.LUT P1, PT, PT, PT, UP0, 0x80, 0x0 ;  /* 0x000000000000781c */ /* 0x000fe40003f2f008 */
[----:B------:R-:W-:Y:S01]  /*a5b0*/  ISETP.NE.AND.EX P4, PT, RZ, UR5, PT, P4 ;  /* 0x00000005ff007c0c */ /* 0x000fe2000bf85340 */
[----:B------:R1:W-:Y:S01]  /*a5c0*/  STSM.16.M88.4 [R0], R120 ;  /* 0x0000007800007844 */ /* 0x0003e20000000200 */
[----:B------:R-:W-:-:S02]  /*a5d0*/  ULDC.64 UR4, c[0x0][0x870] ;  /* 0x00021c0000047ab9 */ /* 0x000fc40000000a00 */
[----:B------:R-:W-:Y:S01]  /*a5e0*/  UIMAD.WIDE UR4, UR40, 0x4, UR4 ;  /* 0x00000004280478a5 */ /* 0x000fe2000f8e0204 */
[----:B------:R2:W-:Y:S04]  /*a5f0*/  STSM.16.M88.4 [R2+-0x4000], R128 ;  /* 0xffc0008002007844 */ /* 0x0005e80000000200 */
[----:B------:R-:W-:Y:S01]  /*a600*/  STSM.16.M88.4 [R8+-0x4000], R136 ;  /* 0xffc0008808007844 */ /* 0x000fe20000000200 */
[----:B------:R-:W-:Y:S02]  /*a610*/  IMAD.U32 R4, RZ, RZ, UR4 ;  /* 0x00000004ff047e24 */ /* 0x000fe4000f8e00ff */
[----:B------:R-:W-:Y:S01]  /*a620*/  IMAD.U32 R5, RZ, RZ, UR5 ;  /* 0x00000005ff057e24 */ /* 0x000fe2000f8e00ff */
[----:B------:R3:W-:Y:S01]  /*a630*/  STSM.16.M88.4 [R3+-0x4000], R144 ;  /* 0xffc0009003007844 */ /* 0x0007e20000000200 */
[----:B------:R-:W-:Y:S01]  /*a640*/  @UP0 ULDC.64 UR4, c[0x0][0x878] ;  /* 0x00021e0000040ab9 */ /* 0x000fe20000000a00 */
[----:B------:R-:W-:Y:S01]  /*a650*/  BAR.SYNC.DEFER_BLOCKING 0x1, 0x100 ;  /* 0x0044000000007b1d */ /* 0x000fe20000010000 */
[----:B------:R-:W-:-:S06]  /*a660*/  @UP0 UIMAD.WIDE UR4, UR40, 0x4, UR4 ;  /* 0x00000004280408a5 */ /* 0x000fcc000f8e0204 */
[----:B------:R-:W-:Y:S01]  /*a670*/  MOV R6, UR4 ;  /* 0x0000000400067c02 */ /* 0x000fe20008000f00 */
[----:B------:R-:W-:Y:S01]  /*a680*/  IMAD.U32 R7, RZ, RZ, UR5 ;  /* 0x00000005ff077e24 */ /* 0x000fe2000f8e00ff */
        /* <DEDUP_REMOVED lines=28> */
.L_x_3203:
[----:B------:R-:W-:Y:S01]  /*a850*/  LEA R0, R0, UR6, 0x1 ;  /* 0x0000000600007c11 */ /* 0x000fe2000f8e08ff */
[----:B------:R-:W1:Y:S01]  /*a860*/  LDC R31, c[0x0][0x83c] ;  /* 0x00020f00ff1f7b82 */ /* 0x000e620000000800 */
[----:B------:R-:W-:Y:S01]  /*a870*/  UIMAD UR4, UR41, -0x80, UR4 ;  /* 0xffffff80290478a4 */ /* 0x000fe2000f8e0204 */
[C---:B------:R-:W-:Y:S01]  /*a880*/  LEA.HI.X.SX32 R17, R19.reuse, R3, 0x1, P0 ;  /* 0x0000000313117211 */ /* 0x040fe200000f0eff */
[----:B------:R-:W-:Y:S01]  /*a890*/  ULDC.64 UR6, c[0x0][0x850] ;  /* 0x0002140000067ab9 */ /* 0x000fe20000000a00 */
[----:B------:R2:W3:Y:S01]  /*a8a0*/  LDS.128 R12, [R0+0x1000] ;  /* 0x00100000000c7984 */ /* 0x0004e20000000c00 */
[----:B------:R-:W-:Y:S01]  /*a8b0*/  USHF.R.S32.HI UR5, URZ, 0x1f, UR40 ;  /* 0x0000001f3f057899 */ /* 0x000fe20008011428 */
[C---:B------:R-:W-:Y:S01]  /*a8c0*/  IADD3 R2, R19.reuse, 0x20, RZ ;  /* 0x0000002013027810 */ /* 0x040fe20007ffe0ff */
[----:B------:R-:W-:Y:S01]  /*a8d0*/  IMAD.U32 R22, RZ, RZ, UR4 ;  /* 0x00000004ff167e24 */ /* 0x000fe2000f8e00ff */
[----:B------:R2:W4:Y:S01]  /*a8e0*/  LDS.128 R8, [R0+0x2000] ;  /* 0x0020000000087984 */ /* 0x0005220000000c00 */
[----:B------:R-:W-:Y:S01]  /*a8f0*/  UIMAD UR4, UR46, UR6, URZ ;  /* 0x000000062e0472a4 */ /* 0x000fe2000f8e023f */
[--C-:B------:R-:W-:Y:S01]  /*a900*/  SHF.R.S32.HI R21, RZ, 0x1f, R20.reuse ;  /* 0x0000001fff157819 */ /* 0x100fe20000011414 */
[----:B------:R-:W2:Y:S01]  /*a910*/  LDC R33, c[0x0][0x80c] ;  /* 0x00020300ff217b82 */ /* 0x000ea20000000800 */
[----:B------:R1:W2:Y:S01]  /*a920*/  LDS.128 R4, [R0+0x3000] ;  /* 0x0030000000047984 */ /* 0x0002a20000000c00 */
[----:B------:R-:W-:Y:S01]  /*a930*/  VIMNMX R22, R22, 0x80, PT ;  /* 0x0000008016167848 */ /* 0x000fe20003fe0100 */
[----:B------:R-:W-:Y:S01]  /*a940*/  IMAD.U32 R3, RZ, RZ, UR6 ;  /* 0x00000006ff037e24 */ /* 0x000fe2000f8e00ff */
[----:B------:R-:W-:Y:S01]  /*a950*/  UIMAD UR4, UR37, UR7, UR4 ;  /* 0x00000007250472a4 */ /* 0x000fe2000f8e0204 */
[----:B------:R-:W-:Y:S01]  /*a960*/  MOV R30, UR5 ;  /* 0x00000005001e7c02 */ /* 0x000fe20008000f00 */
[C---:B------:R-:W-:Y:S01]  /*a970*/  VIADD R18, R19.reuse, 0x40 ;  /* 0x0000004013127836 */ /* 0x040fe20000000000 */
[CC--:B------:R-:W-:Y:S01]  /*a980*/  ISETP.GE.AND P3, PT, R19.reuse, R22.reuse, PT ;  /* 0x000000161300720c */ /* 0x0c0fe20003f66270 */
[----:B------:R-:W-:Y:S01]  /*a990*/  VIADD R19, R19, 0x60 ;  /* 0x0000006013137836 */ /* 0x000fe20000000000 */
[-C--:B------:R-:W-:Y:S01]  /*a9a0*/  ISETP.GE.AND P2, PT, R2, R22.reuse, PT ;  /* 0x000000160200720c */ /* 0x080fe20003f46270 */
[----:B------:R-:W-:Y:S01]  /*a9b0*/  IMAD.WIDE.U32 R2, R3, UR37, R20 ;  /* 0x0000002503027c25 */ /* 0x000fe2000f8e0014 */
[----:B------:R-:W-:Y:S01]  /*a9c0*/  SEL R30, R30, RZ, !P4 ;  /* 0x000000ff1e1e7207 */ /* 0x000fe20006000000 */
[----:B------:R-:W-:Y:S01]  /*a9d0*/  BSSY B0, `(.L_x_3204) ;  /* 0x000001b000007945 */ /* 0x000fe20003800000 */
[----:B-1----:R-:W-:Y:S01]  /*a9e0*/  ISETP.GE.OR P6, PT, R20, R31, P3 ;  /* 0x0000001f1400720c */ /* 0x002fe20001fc6670 */
[----:B------:R-:W-:Y:S01]  /*a9f0*/  VIADD R3, R3, UR4 ;  /* 0x0000000403037c36 */ /* 0x000fe20008000000 */
[----:B------:R-:W-:Y:S01]  /*aa00*/  ULDC.64 UR4, c[0x0][0x858] ;  /* 0x0002160000047ab9 */ /* 0x000fe20000000a00 */
[-C--:B------:R-:W-:Y:S01]  /*aa10*/  ISETP.GE.AND P1, PT, R18, R22.reuse, PT ;  /* 0x000000161200720c */ /* 0x080fe20003f26270 */
[----:B------:R-:W-:Y:S01]  /*aa20*/  IMAD R18, R30, UR4, RZ ;  /* 0x000000041e127c24 */ /* 0x000fe2000f8e02ff */
[----:B------:R-:W-:Y:S01]  /*aa30*/  SEL R35, RZ, UR40, P4 ;  /* 0x00000028ff237c07 */ /* 0x000fe2000a000000 */
[----:B------:R-:W-:Y:S01]  /*aa40*/  IMAD.U32 R27, RZ, RZ, UR41 ;  /* 0x00000029ff1b7e24 */ /* 0x000fe2000f8e00ff */
[----:B------:R-:W-:-:S02]  /*aa50*/  ISETP.GE.AND P0, PT, R19, R22, PT ;  /* 0x000000161300720c */ /* 0x000fc40003f06270 */
[CC--:B------:R-:W-:Y:S01]  /*aa60*/  ISETP.GE.OR P5, PT, R20.reuse, R31.reuse, P2 ;  /* 0x0000001f1400720c */ /* 0x0c0fe200017a6670 */
[C---:B------:R-:W-:Y:S01]  /*aa70*/  IMAD R23, R35.reuse, UR5, R18 ;  /* 0x0000000523177c24 */ /* 0x040fe2000f8e0212 */
[----:B------:R-:W-:Y:S01]  /*aa80*/  ISETP.GE.OR P4, PT, R20, R31, P1 ;  /* 0x0000001f1400720c */ /* 0x000fe20000f86670 */
[----:B------:R-:W-:-:S04]  /*aa90*/  IMAD.WIDE.U32 R28, R35, UR4, R2 ;  /* 0x00000004231c7c25 */ /* 0x000fc8000f8e0002 */
[----:B------:R-:W-:-:S04]  /*aaa0*/  IMAD.WIDE R26, R27, 0x80, R16 ;  /* 0x000000801b1a7825 */ /* 0x000fc800078e0210 */
[----:B------:R-:W-:Y:S01]  /*aab0*/  IMAD.IADD R23, R29, 0x1, R23 ;  /* 0x000000011d177824 */ /* 0x000fe200078e0217 */
[----:B--234-:R-:W-:Y:S06]  /*aac0*/  @P6 BRA `(.L_x_3205) ;  /* 0x00000000002c6947 */ /* 0x01cfec0003800000 */
        /* <DEDUP_REMOVED lines=11> */
.L_x_3205:
[----:B------:R-:W-:Y:S05]  /*ab80*/  BSYNC B0 ;  /* 0x0000000000007941 */ /* 0x000fea0003800000 */
.L_x_3204:
[----:B-1----:R1:W2:Y:S01]  /*ab90*/  LDS.128 R16, [R0+0x5000] ;  /* 0x0050000000107984 */ /* 0x0022a20000000c00 */
[----:B------:R-:W-:Y:S01]  /*aba0*/  BSSY B0, `(.L_x_3206) ;  /* 0x0000010000007945 */ /* 0x000fe20003800000 */
[----:B------:R-:W-:-:S03]  /*abb0*/  ISETP.GE.OR P6, PT, R20, R31, P0 ;  /* 0x0000001f1400720c */ /* 0x000fc600007c6670 */
[----:B------:R-:W-:Y:S10]  /*abc0*/  @P5 BRA `(.L_x_3207) ;  /* 0x0000000000345947 */ /* 0x000ff40003800000 */
        /* <DEDUP_REMOVED lines=12> */
[----:B--2---:R3:W-:Y:S02]  /*ac90*/  STG.E.128 desc[UR38][R24.64], R16 ;  /* 0x0000001018007986 */ /* 0x0047e4000c101d26 */
.L_x_3207:
[----:B------:R-:W-:Y:S05]  /*aca0*/  BSYNC B0 ;  /* 0x0000000000007941 */ /* 0x000fea0003800000 */
.L_x_3206:
[----:B--23--:R2:W3:Y:S01]  /*acb0*/  LDS.128 R16, [R0+0x6000] ;  /* 0x0060000000107984 */ /* 0x00c4e20000000c00 */
        /* <DEDUP_REMOVED lines=14> */
[----:B---3--:R4:W-:Y:S02]  /*ada0*/  STG.E.128 desc[UR38][R24.64], R16 ;  /* 0x0000001018007986 */ /* 0x0089e4000c101d26 */
.L_x_3209:
[----:B------:R-:W-:Y:S05]  /*adb0*/  BSYNC B0 ;  /* 0x0000000000007941 */ /* 0x000fea0003800000 */
.L_x_3208:
        /* <DEDUP_REMOVED lines=16> */
.L_x_3211:
[----:B------:R-:W-:Y:S05]  /*aec0*/  BSYNC B0 ;  /* 0x0000000000007941 */ /* 0x000fea0003800000 */
.L_x_3210:
        /* <DEDUP_REMOVED lines=15> */
[----:B------:R-:W-:-:S05]  /*afc0*/  IMAD R21, R35, UR5, R21 ;  /* 0x0000000523157c24 */ /* 0x000fca000f8e0215 */
[----:B------:R-:W-:Y:S01]  /*afd0*/  IADD3 R21, R25, R21, RZ ;  /* 0x0000001519157210 */ /* 0x000fe20007ffe0ff */
[----:B----4-:R-:W-:Y:S06]  /*afe0*/  @P3 BRA `(.L_x_3213) ;  /* 0x0000000000283947 */ /* 0x010fec0003800000 */
        /* <DEDUP_REMOVED lines=10> */
.L_x_3213:
[----:B------:R-:W-:Y:S05]  /*b090*/  BSYNC B0 ;  /* 0x0000000000007941 */ /* 0x000fea0003800000 */
.L_x_3212:
        /* <DEDUP_REMOVED lines=15> */
.L_x_3215:
[----:B------:R-:W-:Y:S05]  /*b190*/  BSYNC B0 ;  /* 0x0000000000007941 */ /* 0x000fea0003800000 */
.L_x_3214:
        /* <DEDUP_REMOVED lines=15> */
.L_x_3217:
[----:B------:R-:W-:Y:S05]  /*b290*/  BSYNC B0 ;  /* 0x0000000000007941 */ /* 0x000fea0003800000 */
.L_x_3216:
        /* <DEDUP_REMOVED lines=15> */
.L_x_3202:
        /* <DEDUP_REMOVED lines=9> */
[----:B------:R-:W-:-:S04]  /*b420*/  UISETP.NE.AND.EX UP0, UPT, UR5, URZ, UPT, UP0 ;  /* 0x0000003f0500728c */ /* 0x000fc8000bf05300 */
[----:B--2---:R-:W2:Y:S01]  /*b430*/  @P4 LDG.E R9, desc[UR38][R4.64] ;  /* 0x0000002604094981 */ /* 0x004ea2000c1e1900 */
[----:B------:R-:W-:Y:S01]  /*b440*/  ULDC UR6, c[0x0][0x808] ;  /* 0x0002020000067ab9 */ /* 0x000fe20000000800 */
[----:B------:R-:W-:Y:S01]  /*b450*/  PLOP3.LUT P1, PT, PT, PT, UP0, 0x80, 0x0 ;  /* 0x000000000000781c */ /* 0x000fe20003f2f008 */
[----:B------:R-:W-:-:S04]  /*b460*/  IMAD.U32 R0, RZ, RZ, UR6 ;  /* 0x00000006ff007e24 */ /* 0x000fc8000f8e00ff */
        /* <DEDUP_REMOVED lines=14> */
[----:B------:R-:W-:Y:S01]  /*b550*/  @P4 SHF.R.S32.HI R3, RZ, 0x1f, R9 ;  /* 0x0000001fff034819 */ /* 0x000fe20000011409 */
[----:B------:R-:W-:-:S03]  /*b560*/  IMAD.U32 R9, RZ, RZ, UR41 ;  /* 0x00000029ff097e24 */ /* 0x000fc6000f8e00ff */
[----:B------:R-:W-:-:S04]  /*b570*/  IADD3 R2, P0, R13, R2, RZ ;  /* 0x000000020d027210 */ /* 0x000fc80007f1e0ff */
[----:B------:R-:W-:Y:S01]  /*b580*/  LEA.HI.X.SX32 R3, R13, R3, 0x1, P0 ;  /* 0x000000030d037211 */ /* 0x000fe200000f0eff */
[----:B---3--:R-:W-:Y:S08]  /*b590*/  @P1 BRA `(.L_x_3218) ;  /* 0x0000000000101947 */ /* 0x008ff00003800000 */
[----:B------:R-:W-:Y:S05]  /*b5a0*/  @!P4 BRA `(.L_x_3218) ;  /* 0x00000000000cc947 */ /* 0x000fea0003800000 */
[----:B------:R-:W2:Y:S04]  /*b5b0*/  LDG.E R7, desc[UR38][R4.64] ;  /* 0x0000002604077981 */ /* 0x000ea8000c1e1900 */
[----:B-----5:R-:W2:Y:S02]  /*b5c0*/  LDG.E R0, desc[UR38][R4.64+0x4] ;  /* 0x0000042604007981 */ /* 0x020ea4000c1e1900 */
[----:B--2---:R-:W-:-:S07]  /*b5d0*/  IADD3 R0, -R7, R0, RZ ;  /* 0x0000000007007210 */ /* 0x004fce0007ffe1ff */
.L_x_3218:
[----:B------:R-:W1:Y:S01]  /*b5e0*/  LDC R17, c[0x0][0x80c] ;  /* 0x00020300ff117b82 */ /* 0x000e620000000800 */
[----:B------:R-:W-:Y:S01]  /*b5f0*/  IMAD.SHL.U32 R10, R11, 0x8, RZ ;  /* 0x000000080b0a7824 */ /* 0x000fe200078e00ff */
[----:B------:R-:W-:Y:S01]  /*b600*/  USHF.R.S32.HI UR5, URZ, 0x1f, UR40 ;  /* 0x0000001f3f057899 */ /* 0x000fe20008011428 */
[----:B-----5:R-:W-:Y:S01]  /*b610*/  IMAD R0, R9, -0x80, R0 ;  /* 0xffffff8009007824 */ /* 0x020fe200078e0200 */
[----:B------:R-:W-:Y:S01]  /*b620*/  ULDC.64 UR6, c[0x0][0x820] ;  /* 0x0002080000067ab9 */ /* 0x000fe20000000a00 */
[C---:B------:R-:W-:Y:S01]  /*b630*/  VIADD R5, R13.reuse, 0x20 ;  /* 0x000000200d057836 */ /* 0x040fe20000000000 */
[----:B------:R-:W-:Y:S01]  /*b640*/  UIMAD UR4, UR46, UR6, URZ ;  /* 0x000000062e0472a4 */ /* 0x000fe2000f8e023f */
[--C-:B------:R-:W-:Y:S01]  /*b650*/  SHF.R.S32.HI R11, RZ, 0x1f, R10.reuse ;  /* 0x0000001fff0b7819 */ /* 0x100fe2000001140a */
[----:B------:R-:W-:Y:S01]  /*b660*/  IMAD.U32 R7, RZ, RZ, UR6 ;  /* 0x00000006ff077e24 */ /* 0x000fe2000f8e00ff */
[----:B------:R-:W2:Y:S01]  /*b670*/  LDC R19, c[0x0][0x83c] ;  /* 0x00020f00ff137b82 */ /* 0x000ea20000000800 */
[-C--:B------:R-:W-:Y:S01]  /*b680*/  ISETP.GE.AND P3, PT, R13, R0.reuse, PT ;  /* 0x000000000d00720c */ /* 0x080fe20003f66270 */
[----:B------:R-:W-:Y:S01]  /*b690*/  IMAD.U32 R12, RZ, RZ, UR5 ;  /* 0x00000005ff0c7e24 */ /* 0x000fe2000f8e00ff */
[----:B------:R-:W-:Y:S01]  /*b6a0*/  UIMAD UR4, UR37, UR7, UR4 ;  /* 0x00000007250472a4 */ /* 0x000fe2000f8e0204 */
[-C--:B------:R-:W-:Y:S01]  /*b6b0*/  ISETP.GE.AND P2, PT, R5, R0.reuse, PT ;  /* 0x000000000500720c */ /* 0x080fe20003f46270 */
[----:B------:R-:W-:Y:S01]  /*b6c0*/  IMAD.WIDE.U32 R4, R7, UR37, R10 ;  /* 0x0000002507047c25 */ /* 0x000fe2000f8e000a */
[C---:B------:R-:W-:Y:S01]  /*b6d0*/  IADD3 R7, R13.reuse, 0x40, RZ ;  /* 0x000000400d077810 */ /* 0x040fe20007ffe0ff */
[----:B------:R-:W-:Y:S01]  /*b6e0*/  BSSY B0, `(.L_x_3219) ;  /* 0x000001c000007945 */ /* 0x000fe20003800000 */
[----:B------:R-:W-:Y:S01]  /*b6f0*/  SEL R12, R12, RZ, !P4 ;  /* 0x000000ff0c0c7207 */ /* 0x000fe20006000000 */
[----:B------:R-:W-:Y:S01]  /*b700*/  VIADD R13, R13, 0x60 ;  /* 0x000000600d0d7836 */ /* 0x000fe20000000000 */
[----:B------:R-:W-:Y:S01]  /*b710*/  ISETP.GE.AND P1, PT, R7, R0, PT ;  /* 0x000000000700720c */ /* 0x000fe20003f26270 */
[----:B------:R-:W-:Y:S01]  /*b720*/  VIADD R5, R5, UR4 ;  /* 0x0000000405057c36 */ /* 0x000fe20008000000 */
[----:B------:R-:W-:Y:S01]  /*b730*/  ULDC.64 UR4, c[0x0][0x828] ;  /* 0x00020a0000047ab9 */ /* 0x000fe20000000a00 */
[----:B------:R-:W-:-:S02]  /*b740*/  SEL R15, RZ, UR40, P4 ;  /* 0x00000028ff0f7c07 */ /* 0x000fc4000a000000 */
[-C--:B-1----:R-:W-:Y:S02]  /*b750*/  ISETP.GE.OR P6, PT, R10, R17.reuse, P3 ;  /* 0x000000110a00720c */ /* 0x082fe40001fc6670 */
[----:B------:R-:W-:Y:S01]  /*b760*/  ISETP.GE.AND P0, PT, R13, R0, PT ;  /* 0x000000000d00720c */ /* 0x000fe20003f06270 */
[----:B------:R-:W-:Y:S01]  /*b770*/  IMAD R0, R12, UR4, RZ ;  /* 0x000000040c007c24 */ /* 0x000fe2000f8e02ff */
[----:B------:R-:W-:Y:S01]  /*b780*/  MOV R7, UR41 ;  /* 0x0000002900077c02 */ /* 0x000fe20008000f00 */
[C---:B------:R-:W-:Y:S01]  /*b790*/  IMAD.WIDE.U32 R8, R15.reuse, UR4, R4 ;  /* 0x000000040f087c25 */ /* 0x040fe2000f8e0004 */
[CC--:B------:R-:W-:Y:S02]  /*b7a0*/  ISETP.GE.OR P5, PT, R10.reuse, R17.reuse, P2 ;  /* 0x000000110a00720c */ /* 0x0c0fe400017a6670 */
[----:B------:R-:W-:Y:S01]  /*b7b0*/  ISETP.GE.OR P4, PT, R10, R17, P1 ;  /* 0x000000110a00720c */ /* 0x000fe20000f86670 */
[----:B------:R-:W-:Y:S02]  /*b7c0*/  IMAD R13, R15, UR5, R0 ;  /* 0x000000050f0d7c24 */ /* 0x000fe4000f8e0200 */
[----:B------:R-:W-:-:S04]  /*b7d0*/  IMAD.WIDE R6, R7, 0x80, R2 ;  /* 0x0000008007067825 */ /* 0x000fc800078e0202 */
[----:B------:R-:W-:Y:S01]  /*b7e0*/  IMAD.IADD R5, R9, 0x1, R13 ;  /* 0x0000000109057824 */ /* 0x000fe200078e020d */
        /* <DEDUP_REMOVED lines=11> */
.L_x_3220:
[----:B------:R-:W-:Y:S05]  /*b8a0*/  BSYNC B0 ;  /* 0x0000000000007941 */ /* 0x000fea0003800000 */
.L_x_3219:
        /* <DEDUP_REMOVED lines=16> */
.L_x_3222:
[----:B------:R-:W-:Y:S05]  /*b9b0*/  BSYNC B0 ;  /* 0x0000000000007941 */ /* 0x000fea0003800000 */
.L_x_3221:
        /* <DEDUP_REMOVED lines=11> */
[----:B--2---:R-:W-:Y:S01]  /*ba70*/  LEA R16, P4, R2, UR4, 0x1 ;  /* 0x0000000402107c11 */ /* 0x004fe2000f8808ff */
[----:B------:R-:W-:-:S05]  /*ba80*/  IMAD.IADD R3, R3, 0x1, R13 ;  /* 0x0000000103037824 */ /* 0x000fca00078e020d */
[----:B------:R-:W-:-:S05]  /*ba90*/  LEA.HI.X R17, R2, UR5, R3, 0x1, P4 ;  /* 0x0000000502117c11 */ /* 0x000fca000a0f0c03 */
[----:B------:R3:W-:Y:S02]  /*baa0*/  STG.E.128 desc[UR38][R16.64], RZ ;  /* 0x000000ff10007986 */ /* 0x0007e4000c101d26 */
.L_x_3224:
[----:B------:R-:W-:Y:S05]  /*bab0*/  BSYNC B0 ;  /* 0x0000000000007941 */ /* 0x000fea0003800000 */
.L_x_3223:
        /* <DEDUP_REMOVED lines=15> */
.L_x_3226:
[----:B------:R-:W-:Y:S05]  /*bbb0*/  BSYNC B0 ;  /* 0x0000000000007941 */ /* 0x000fea0003800000 */
.L_x_3225:
[----:B------:R-:W-:Y:S01]  /*bbc0*/  ULDC.64 UR6, c[0x0][0x850] ;  /* 0x0002140000067ab9 */ /* 0x000fe20000000a00 */
[CC--:B------:R-:W-:Y:S01]  /*bbd0*/  ISETP.GE.OR P3, PT, R10.reuse, R19.reuse, P3 ;  /* 0x000000130a00720c */ /* 0x0c0fe20001f66670 */
[----:B------:R-:W-:Y:S02]  /*bbe0*/  UIMAD UR4, UR46, UR6, URZ ;  /* 0x000000062e0472a4 */ /* 0x000fe4000f8e023f */
[----:B------:R-:W-:Y:S01]  /*bbf0*/  MOV R3, UR6 ;  /* 0x0000000600037c02 */ /* 0x000fe20008000f00 */
[----:B------:R-:W-:Y:S01]  /*bc00*/  BSSY B0, `(.L_x_3227) ;  /* 0x0000017000007945 */ /* 0x000fe20003800000 */
[CC--:B------:R-:W-:Y:S01]  /*bc10*/  ISETP.GE.OR P2, PT, R10.reuse, R19.reuse, P2 ;  /* 0x000000130a00720c */ /* 0x0c0fe20001746670 */
[----:B------:R-:W-:Y:S01]  /*bc20*/  UIMAD UR4, UR37, UR7, UR4 ;  /* 0x00000007250472a4 */ /* 0x000fe2000f8e0204 */
[CC--:B------:R-:W-:Y:S01]  /*bc30*/  ISETP.GE.OR P1, PT, R10.reuse, R19.reuse, P1 ;  /* 0x000000130a00720c */ /* 0x0c0fe20000f26670 */
[----:B------:R-:W-:Y:S01]  /*bc40*/  IMAD.WIDE.U32 R2, R3, UR37, R10 ;  /* 0x0000002503027c25 */ /* 0x000fe2000f8e000a */
[----:B------:R-:W-:-:S03]  /*bc50*/  ISETP.GE.OR P0, PT, R10, R19, P0 ;  /* 0x000000130a00720c */ /* 0x000fc60000706670 */
[----:B------:R-:W-:Y:S01]  /*bc60*/  VIADD R3, R3, UR4 ;  /* 0x0000000403037c36 */ /* 0x000fe20008000000 */
[----:B------:R-:W-:Y:S02]  /*bc70*/  ULDC.64 UR4, c[0x0][0x858] ;  /* 0x0002160000047ab9 */ /* 0x000fe40000000a00 */
[----:B------:R-:W-:Y:S02]  /*bc80*/  IMAD R0, R12, UR4, RZ ;  /* 0x000000040c007c24 */ /* 0x000fe4000f8e02ff */
[----:B------:R-:W-:-:S04]  /*bc90*/  IMAD.WIDE.U32 R8, R15, UR4, R2 ;  /* 0x000000040f087c25 */ /* 0x000fc8000f8e0002 */
[----:B----4-:R-:W-:-:S04]  /*bca0*/  IMAD R5, R15, UR5, R0 ;  /* 0x000000050f057c24 */ /* 0x010fc8000f8e0200 */
        /* <DEDUP_REMOVED lines=12> */
.L_x_3228:
[----:B------:R-:W-:Y:S05]  /*bd70*/  BSYNC B0 ;  /* 0x0000000000007941 */ /* 0x000fea0003800000 */
.L_x_3227:
[----:B------:R-:W-:Y:S04]  /*bd80*/  BSSY B0, `(.L_x_3229) ;  /* 0x000000f000007945 */ /* 0x000fe80003800000 */
[----:B------:R-:W-:Y:S05]  /*bd90*/  @P2 BRA `(.L_x_3230) ;  /* 0x0000000000342947 */ /* 0x000fea0003800000 */
[----:B----4-:R-:W-:Y:S01]  /*bda0*/  IADD3 R11, P2, R6, 0x20, RZ ;  /* 0x00000020060b7810 */ /* 0x010fe20007f5e0ff */
        /* <DEDUP_REMOVED lines=12> */
.L_x_3230:
[----:B------:R-:W-:Y:S05]  /*be70*/  BSYNC B0 ;  /* 0x0000000000007941 */ /* 0x000fea0003800000 */
.L_x_3229:
        /* <DEDUP_REMOVED lines=15> */
.L_x_3232:
[----:B------:R-:W-:Y:S05]  /*bf70*/  BSYNC B0 ;  /* 0x0000000000007941 */ /* 0x000fea0003800000 */
.L_x_3231:
        /* <DEDUP_REMOVED lines=15> */
.L_x_3158:
        /* <DEDUP_REMOVED lines=29> */
.L_x_3234:
[----:B------:R-:W-:Y:S01]  /*c240*/  ULDC UR9, c[0x0][0x8c4] ;  /* 0x0002310000097ab9 */ /* 0x000fe20000000800 */
[----:B------:R-:W-:Y:S01]  /*c250*/  UMOV UR7, UR8 ;  /* 0x0000000800077c82 */ /* 0x000fe20008000000 */
[----:B------:R-:W-:-:S11]  /*c260*/  UISETP.NE.AND UP0, UPT, UR9, 0x1, UPT ;  /* 0x000000010900788c */ /* 0x000fd6000bf05270 */
[----:B------:R-:W-:Y:S02]  /*c270*/  @UP0 ULDC.64 UR10, c[0x0][0x8c8] ;  /* 0x00023200000a0ab9 */ /* 0x000fe40000000a00 */
[----:B------:R-:W-:-:S04]  /*c280*/  UIMAD.WIDE.U32 UR4, UR8, UR10, URZ ;  /* 0x0000000a080472a5 */ /* 0x000fc8000f8e003f */
[----:B------:R-:W-:-:S04]  /*c290*/  @UP0 USHF.R.U32.HI UR7, URZ, UR11, UR5 ;  /* 0x0000000b3f070299 */ /* 0x000fc80008011605 */
[----:B------:R-:W-:-:S12]  /*c2a0*/  UIMAD UR4, UR7, UR9, URZ ;  /* 0x00000009070472a4 */ /* 0x000fd8000f8e023f */
.L_x_3235:
        /* <DEDUP_REMOVED lines=23> */
.L_x_3236:
        /* <DEDUP_REMOVED lines=9> */
[----:B------:R-:W2:Y:S02]  /*c4b0*/  LDG.E R5, desc[UR38][R2.64+0x4] ;  /* 0x0000042602057981 */ /* 0x000ea4000c1e1900 */
[----:B--2---:R-:W-:-:S04]  /*c4c0*/  IADD3 R0, -R0, R5, RZ ;  /* 0x0000000500007210 */ /* 0x004fc80007ffe1ff */
[----:B------:R-:W-:Y:S01]  /*c4d0*/  R2UR UR4, R0 ;  /* 0x00000000000472ca */ /* 0x000fe200000e0000 */
[----:B------:R-:W-:-:S14]  /*c4e0*/  BRA `(.L_x_3237) ;  /* 0x0000000000047947 */ /* 0x000fdc0003800000 */
.L_x_3238:
[----:B------:R-:W-:-:S05]  /*c4f0*/  ULDC UR4, c[0x0][0x8ec] ;  /* 0x00023b0000047ab9 */ /* 0x000fca0000000800 */
.L_x_3237:
[----:B------:R-:W-:-:S04]  /*c500*/  UIADD3 UR4, UR4, 0x7f, URZ ;  /* 0x0000007f04047890 */ /* 0x000fc8000fffe03f */
[----:B------:R-:W-:-:S04]  /*c510*/  USHF.R.S32.HI UR5, URZ, 0x1f, UR4 ;  /* 0x0000001f3f057899 */ /* 0x000fc80008011404 */
[----:B------:R-:W-:-:S04]  /*c520*/  ULEA.HI UR5, UR5, UR4, URZ, 0x7 ;  /* 0x0000000405057291 */ /* 0x000fc8000f8f383f */
[----:B------:R-:W-:-:S04]  /*c530*/  USHF.R.S32.HI UR5, URZ, 0x7, UR5 ;  /* 0x000000073f057899 */ /* 0x000fc80008011405 */
[----:B------:R-:W-:Y:S02]  /*c540*/  UISETP.GT.AND UP0, UPT, UR5, UR7, UPT ;  /* 0x000000070500728c */ /* 0x000fe4000bf04270 */
[----:B------:R-:W-:Y:S02]  /*c550*/  ULOP3.LUT UR7, URZ, UR7, URZ, 0x33, !UPT ;  /* 0x000000073f077292 */ /* 0x000fe4000f8e333f */
[----:B------:R-:W-:Y:S02]  /*c560*/  USEL UR10, UR10, 0xffffffff, UP0 ;  /* 0xffffffff0a0a7887 */ /* 0x000fe40008000000 */
[----:B------:R-:W-:-:S04]  /*c570*/  UIADD3 UR7, UR5, UR7, URZ ;  /* 0x0000000705077290 */ /* 0x000fc8000fffe03f */
        /* <DEDUP_REMOVED lines=13> */
[----:B------:R-:W-:-:S04]  /*c650*/  UISETP.NE.U32.AND UP1, UPT, UR4, URZ, UPT ;  /* 0x0000003f0400728c */ /* 0x000fc8000bf25070 */
        /* <DEDUP_REMOVED lines=16> */
[----:B------:R-:W-:-:S04]  /*c760*/  @UP0 ULEA.HI.SX32 UR4, UR5, UR4, 0x1c ;  /* 0x0000000405040291 */ /* 0x000fc8000f8fe23f */
[----:B------:R-:W-:Y:S01]  /*c770*/  @UP0 UIMAD UR8, UR4, 0x1800, URZ ;  /* 0x00001800040808a4 */ /* 0x000fe2000f8e023f */
[----:B---3--:R-:W-:-:S03]  /*c780*/  @P2 R2UR UR14, R4 ;  /* 0x00000000040e22ca */ /* 0x008fc600000e0000 */
[----:B------:R-:W-:Y:S01]  /*c790*/  @UP0 USHF.R.S32.HI UR9, URZ, 0x1f, UR8 ;  /* 0x0000001f3f090899 */ /* 0x000fe20008011408 */
[----:B------:R-:W-:Y:S11]  /*c7a0*/  @P2 BRA `(.L_x_3239) ;  /* 0x0000000000142947 */ /* 0x000ff60003800000 */
[----:B------:R-:W-:Y:S05]  /*c7b0*/  @!P1 BRA `(.L_x_3239) ;  /* 0x0000000000109947 */ /* 0x000fea0003800000 */
[----:B------:R-:W2:Y:S04]  /*c7c0*/  LDG.E R5, desc[UR38][R2.64] ;  /* 0x0000002602057981 */ /* 0x000ea8000c1e1900 */
[----:B------:R-:W2:Y:S02]  /*c7d0*/  LDG.E R0, desc[UR38][R2.64+0x4] ;  /* 0x0000042602007981 */ /* 0x000ea4000c1e1900 */
[----:B--2---:R-:W-:-:S05]  /*c7e0*/  IMAD.IADD R0, R0, 0x1, -R5 ;  /* 0x0000000100007824 */ /* 0x004fca00078e0a05 */
[----:B------:R-:W-:-:S15]  /*c7f0*/  R2UR UR14, R0 ;  /* 0x00000000000e72ca */ /* 0x000fde00000e0000 */
.L_x_3239:
        /* <DEDUP_REMOVED lines=13> */
.L_x_3240:
        /* <DEDUP_REMOVED lines=12> */
.L_x_3241:
[----:B------:R-:W-:Y:S01]  /*c990*/  ULEA UR8, UR7, UR14, 0x7 ;  /* 0x0000000e07087291 */ /* 0x000fe2000f8e383f */
[----:B------:R-:W-:-:S03]  /*c9a0*/  ULDC UR9, c[0x0][0x74c] ;  /* 0x0001d30000097ab9 */ /* 0x000fc60000000800 */
[----:B------:R-:W-:-:S04]  /*c9b0*/  UIADD3 UR8, UR8, -UR9, -UR11 ;  /* 0x8000000908087290 */ /* 0x000fc8000fffe80b */
        /* <DEDUP_REMOVED lines=12> */
[----:B------:R-:W-:Y:S01]  /*ca80*/  ULDC.64 UR18, c[0x0][0x2d8] ;  /* 0x0000b60000127ab9 */ /* 0x000fe20000000a00 */
[----:B------:R-:W1:Y:S01]  /*ca90*/  S2R R0, SR_TID.X ;  /* 0x0000000000007919 */ /* 0x000e620000002100 */
[----:B------:R-:W-:Y:S01]  /*caa0*/  UIMAD UR16, UR20, UR18, URZ ;  /* 0x00000012141072a4 */ /* 0x000fe2000f8e023f */
[----:B------:R-:W-:Y:S01]  /*cab0*/  LOP3.LUT R8, RZ, UR7, RZ, 0x33, !PT ;  /* 0x00000007ff087c12 */ /* 0x000fe2000f8e33ff */
[----:B------:R-:W-:Y:S02]  /*cac0*/  USHF.R.S32.HI UR15, URZ, 0x1f, UR10 ;  /* 0x0000001f3f0f7899 */ /* 0x000fe4000801140a */
[----:B------:R-:W-:Y:S02]  /*cad0*/  UIMAD UR17, UR6, UR19, UR16 ;  /* 0x00000013061172a4 */ /* 0x000fe4000f8e0210 */
[----:B------:R-:W-:Y:S02]  /*cae0*/  UIADD3 UR19, UR11, 0x7f, URZ ;  /* 0x0000007f0b137890 */ /* 0x000fe4000fffe03f */
[----:B------:R-:W-:Y:S01]  /*caf0*/  UIMAD.WIDE.U32 UR8, UR6, UR18, URZ ;  /* 0x00000012060872a5 */ /* 0x000fe2000f8e003f */
[----:B------:R-:W-:Y:S01]  /*cb00*/  ULDC UR21, c[0x0][0x288] ;  /* 0x0000a20000157ab9 */ /* 0x000fe20000000800 */
[----:B------:R-:W-:-:S02]  /*cb10*/  UIADD3 UR16, UR12, -UR13, URZ ;  /* 0x8000000d0c107290 */ /* 0x000fc4000fffe03f */
[----:B------:R-:W-:Y:S01]  /*cb20*/  UIADD3 UR14, UR11, 0xdf, -UR14 ;  /* 0x000000df0b0e7890 */ /* 0x000fe2000fffe80e */
[----:B------:R-:W-:Y:S01]  /*cb30*/  ULDC UR22, c[0x0][0x760] ;  /* 0x0001d80000167ab9 */ /* 0x000fe20000000800 */
[----:B------:R-:W-:Y:S02]  /*cb40*/  USEL UR29, UR10, URZ, !UP0 ;  /* 0x0000003f0a1d7287 */ /* 0x000fe4000c000000 */
[----:B------:R-:W-:Y:S02]  /*cb50*/  USEL UR23, UR15, URZ, !UP0 ;  /* 0x0000003f0f177287 */ /* 0x000fe4000c000000 */
[----:B------:R-:W-:Y:S02]  /*cb60*/  UIMAD UR18, UR10, UR21, URZ ;  /* 0x000000150a1272a4 */ /* 0x000fe4000f8e023f */
[----:B------:R-:W-:Y:S02]  /*cb70*/  USHF.R.S32.HI UR11, URZ, 0x1f, UR19 ;  /* 0x0000001f3f0b7899 */ /* 0x000fe40008011413 */
[----:B------:R-:W-:-:S02]  /*cb80*/  UIMAD UR15, UR21, UR22, URZ ;  /* 0x00000016150f72a4 */ /* 0x000fc4000f8e023f */
[----:B------:R-:W-:Y:S02]  /*cb90*/  UIADD3 UR10, UP0, UR4, UR8, URZ ;  /* 0x00000008040a7290 */ /* 0x000fe4000ff1e03f */
[----:B------:R-:W-:Y:S02]  /*cba0*/  UIADD3 UR17, UR9, UR17, URZ ;  /* 0x0000001109117290 */ /* 0x000fe4000fffe03f */
[----:B------:R-:W-:Y:S01]  /*cbb0*/  ULOP3.LUT UR21, UR16, 0x1, URZ, 0xc0, !UPT ;  /* 0x0000000110157892 */ /* 0x000fe2000f8ec03f */
[----:B-1----:R-:W-:Y:S01]  /*cbc0*/  LOP3.LUT R0, R0, 0x1f, RZ, 0xc0, !PT ;  /* 0x0000001f00007812 */ /* 0x002fe200078ec0ff */
[----:B------:R-:W-:Y:S02]  /*cbd0*/  ULEA.HI UR22, UR11, UR19, URZ, 0x7 ;  /* 0x000000130b167291 */ /* 0x000fe4000f8f383f */
[----:B------:R-:W-:Y:S02]  /*cbe0*/  UIADD3.X UR11, UR5, UR17, URZ, UP0, !UPT ;  /* 0x00000011050b7290 */ /* 0x000fe400087fe43f */
[----:B------:R-:W-:Y:S01]  /*cbf0*/  UISETP.NE.U32.AND UP0, UPT, UR21, 0x1, UPT ;  /* 0x000000011500788c */ /* 0x000fe2000bf05070 */
[----:B------:R-:W-:Y:S01]  /*cc00*/  ULDC.64 UR30, c[0x0][0x2e0] ;  /* 0x0000b800001e7ab9 */ /* 0x000fe20000000a00 */
[----:B------:R-:W-:-:S02]  /*cc10*/  UIADD3 UR16, UP1, UR6, UR18, URZ ;  /* 0x0000001206107290 */ /* 0x000fc4000ff3e03f */
[----:B------:R-:W-:Y:S02]  /*cc20*/  UIMAD UR6, UR23, UR30, URZ ;  /* 0x0000001e170672a4 */ /* 0x000fe4000f8e023f */
[----:B------:R-:W-:Y:S01]  /*cc30*/  PLOP3.LUT P1, PT, PT, PT, UP0, 0x80, 0x0 ;  /* 0x000000000000781c */ /* 0x000fe20003f2f008 */
[----:B------:R-:W-:Y:S02]  /*cc40*/  UIMAD.WIDE.U32 UR10, UR29, UR30, UR10 ;  /* 0x0000001e1d0a72a5 */ /* 0x000fe4000f8e000a */
[----:B------:R-:W-:Y:S01]  /*cc50*/  UIMAD UR21, UR29, UR31, UR6 ;  /* 0x0000001f1d1572a4 */ /* 0x000fe2000f8e0206 */
[----:B------:R-:W-:Y:S01]  /*cc60*/  ELECT P0, URZ, PT ;  /* 0x00000000003f782f */ /* 0x000fe20003800000 */
[----:B------:R-:W-:Y:S02]  /*cc70*/  ULEA.HI.X.SX32 UR20, UR18, UR20, 0x1, UP1 ;  /* 0x0000001412147291 */ /* 0x000fe400088f0e3f */
[----:B------:R-:W-:Y:S02]  /*cc80*/  USHF.R.S32.HI UR22, URZ, 0x7, UR22 ;  /* 0x000000073f167899 */ /* 0x000fe40008011416 */
[----:B------:R-:W-:-:S04]  /*cc90*/  UIADD3 UR32, UR11, UR21, URZ ;  /* 0x000000150b207290 */ /* 0x000fc8000fffe03f */
[----:B------:R-:W-:Y:S08]  /*cca0*/  @P1 BRA `(.L_x_3242) ;  /* 0x0000000400881947 */ /* 0x000ff00003800000 */
        /* <DEDUP_REMOVED lines=18> */
.L_x_3245:
[----:B------:R-:W2:Y:S04]  /*cdd0*/  LDG.E.STRONG.GPU R4, desc[UR38][R2.64] ;  /* 0x0000002602047981 */ /* 0x000ea8000c1ef900 */
[----:B--2---:R-:W-:Y:S01]  /*cde0*/  CCTL.IVALL ;  /* 0x00000000ff00798f */ /* 0x004fe20002000000 */
[----:B------:R-:W-:Y:S05]  /*cdf0*/  YIELD ;  /* 0x0000000000007946 */ /* 0x000fea0003800000 */
[----:B------:R-:W-:-:S13]  /*ce00*/  ISETP.NE.AND P1, PT, R4, R5, PT ;  /* 0x000000050400720c */ /* 0x000fda0003f25270 */
[----:B------:R-:W-:Y:S05]  /*ce10*/  @P1 BRA `(.L_x_3245) ;  /* 0xfffffffc00ec1947 */ /* 0x000fea000383ffff */
.L_x_3244:
[----:B------:R-:W-:Y:S05]  /*ce20*/  BSYNC B0 ;  /* 0x0000000000007941 */ /* 0x000fea0003800000 */
.L_x_3243:
[----:B------:R-:W-:-:S03]  /*ce30*/  UMOV UR6, 0xffffffff ;  /* 0xffffffff00067882 */ /* 0x000fc60000000000 */
[----:B------:R-:W-:Y:S05]  /*ce40*/  BRA.DIV UR6, `(.L_x_3246) ;  /* 0x0000003a06007947 */ /* 0x000fea000b800000 */
[----:B------:R-:W-:Y:S01]  /*ce50*/  NOP ;  /* 0x0000000000007918 */ /* 0x000fe20000000000 */
.L_x_3321:
        /* <DEDUP_REMOVED lines=22> */
.L_x_3248:
[----:B------:R-:W-:Y:S05]  /*cfc0*/  BSYNC B0 ;  /* 0x0000000000007941 */ /* 0x000fea0003800000 */
.L_x_3247:
        /* <DEDUP_REMOVED lines=9> */
[----:B------:R-:W-:Y:S02]  /*d060*/  UIADD3 UR24, UP0, UR6, UR10, URZ ;  /* 0x0000000a06187290 */ /* 0x000fe4000ff1e03f */
[----:B-1----:R-:W-:Y:S02]  /*d070*/  ULEA UR23, UR23, UR7, 0x18 ;  /* 0x0000000717177291 */ /* 0x002fe4000f8ec03f */
[----:B------:R-:W-:Y:S02]  /*d080*/  ULEA.HI.X.SX32 UR7, UR6, UR32, 0x1, UP0 ;  /* 0x0000002006077291 */ /* 0x000fe400080f0e3f */
        /* <DEDUP_REMOVED lines=8> */
.L_x_3250:
[----:B------:R-:W-:Y:S05]  /*d110*/  BSYNC B0 ;  /* 0x0000000000007941 */ /* 0x000fea0003800000 */
.L_x_3249:
[----:B------:R-:W-:Y:S06]  /*d120*/  BAR.ARV 0xa, 0xa0 ;  /* 0x0282800000007b1d */ /* 0x000fec0000002000 */
[----:B------:R-:W-:Y:S04]  /*d130*/  BSSY B0, `(.L_x_3251) ;  /* 0x0000003000007945 */ /* 0x000fe80003800000 */
[----:B------:R-:W-:Y:S05]  /*d140*/  @!P0 BRA `(.L_x_3252) ;  /* 0x0000000000048947 */ /* 0x000fea0003800000 */
[----:B------:R-:W-:-:S04]  /*d150*/  DEPBAR.LE SB0, 0x0 ;  /* 0x000080000000791a */ /* 0x000fc80000000000 */
.L_x_3252:
[----:B------:R-:W-:Y:S05]  /*d160*/  BSYNC B0 ;  /* 0x0000000000007941 */ /* 0x000fea0003800000 */
.L_x_3251:
        /* <DEDUP_REMOVED lines=19> */
.L_x_3254:
[----:B------:R-:W-:Y:S05]  /*d2a0*/  BSYNC B0 ;  /* 0x0000000000007941 */ /* 0x000fea0003800000 */
.L_x_3253:
[----:B------:R-:W-:Y:S01]  /*d2b0*/  UIADD3 UR7, UR13, 0x1, URZ ;  /* 0x000000010d077890 */ /* 0x000fe2000fffe03f */
[----:B------:R-:W-:Y:S11]  /*d2c0*/  BRA `(.L_x_3255) ;  /* 0x0000000000047947 */ /* 0x000ff60003800000 */
.L_x_3242:
[----:B------:R-:W-:-:S05]  /*d2d0*/  UMOV UR7, UR13 ;  /* 0x0000000d00077c82 */ /* 0x000fca0008000000 */
.L_x_3255:
[----:B------:R-:W-:-:S04]  /*d2e0*/  UIADD3 UR6, UR13, 0x1, URZ ;  /* 0x000000010d067890 */ /* 0x000fc8000fffe03f */
[----:B------:R-:W-:-:S06]  /*d2f0*/  UISETP.NE.AND UP0, UPT, UR12, UR6, UPT ;  /* 0x000000060c00728c */ /* 0x000fcc000bf05270 */
[----:B------:R-:W-:-:S13]  /*d300*/  PLOP3.LUT P1, PT, PT, PT, UP0, 0x80, 0x0 ;  /* 0x000000000000781c */ /* 0x000fda0003f2f008 */
[----:B------:R-:W-:Y:S05]  /*d310*/  @!P1 BRA `(.L_x_3165) ;  /* 0x0000003000449947 */ /* 0x000fea0003800000 */
[----:B------:R-:W-:Y:S01]  /*d320*/  UMOV UR18, UR8 ;  /* 0x0000000800127c82 */ /* 0x000fe20008000000 */
[----:B------:R-:W-:Y:S01]  /*d330*/  UMOV UR19, UR17 ;  /* 0x0000001100137c82 */ /* 0x000fe20008000000 */
[----:B------:R-:W-:Y:S01]  /*d340*/  ULDC.64 UR24, c[0x0][0x2c0] ;  /* 0x0000b00000187ab9 */ /* 0x000fe20000000a00 */
[----:B------:R-:W-:Y:S01]  /*d350*/  UIMAD.WIDE.U32 UR18, UR29, UR30, UR18 ;  /* 0x0000001e1d1272a5 */ /* 0x000fe2000f8e0012 */
[----:B------:R-:W-:Y:S01]  /*d360*/  UMOV UR23, UR7 ;  /* 0x0000000700177c82 */ /* 0x000fe20008000000 */
[----:B------:R-:W-:Y:S02]  /*d370*/  UMOV UR6, URZ ;  /* 0x0000003f00067c82 */ /* 0x000fe40008000000 */
[----:B------:R-:W-:-:S04]  /*d380*/  UIADD3 UR27, UP0, UR4, UR18, URZ ;  /* 0x00000012041b7290 */ /* 0x000fc8000ff1e03f */
[----:B------:R-:W-:Y:S02]  /*d390*/  UIADD3.X UR18, UR5, UR21, UR19, UP0, !UPT ;  /* 0x0000001505127290 */ /* 0x000fe400087fe413 */
[----:B------:R-:W-:-:S04]  /*d3a0*/  ULEA UR26, UP0, UR27, UR24, 0x2 ;  /* 0x000000181b1a7291 */ /* 0x000fc8000f80103f */
[----:B------:R-:W-:Y:S02]  /*d3b0*/  ULEA.HI.X UR27, UR27, UR25, UR18, 0x2, UP0 ;  /* 0x000000191b1b7291 */ /* 0x000fe400080f1412 */
[----:B------:R-:W-:-:S04]  /*d3c0*/  UIADD3 UR26, UP0, UR26, 0x3000, URZ ;  /* 0x000030001a1a7890 */ /* 0x000fc8000ff1e03f */
[----:B------:R-:W-:-:S12]  /*d3d0*/  UIADD3.X UR27, URZ, UR27, URZ, UP0, !UPT ;  /* 0x0000001b3f1b7290 */ /* 0x000fd800087fe43f */
.L_x_3280:
        /* <DEDUP_REMOVED lines=18> */
.L_x_3258:
[----:B------:R-:W2:Y:S04]  /*d500*/  LDG.E.STRONG.GPU R4, desc[UR38][R2.64] ;  /* 0x0000002602047981 */ /* 0x000ea8000c1ef900 */
[----:B--2---:R-:W-:Y:S01]  /*d510*/  CCTL.IVALL ;  /* 0x00000000ff00798f */ /* 0x004fe20002000000 */
[----:B------:R-:W-:Y:S05]  /*d520*/  YIELD ;  /* 0x0000000000007946 */ /* 0x000fea0003800000 */
[----:B------:R-:W-:-:S13]  /*d530*/  ISETP.NE.AND P1, PT, R4, R5, PT ;  /* 0x000000050400720c */ /* 0x000fda0003f25270 */
[----:B------:R-:W-:Y:S05]  /*d540*/  @P1 BRA `(.L_x_3258) ;  /* 0xfffffffc00ec1947 */ /* 0x000fea000383ffff */
.L_x_3257:
[----:B------:R-:W-:Y:S05]  /*d550*/  BSYNC B0 ;  /* 0x0000000000007941 */ /* 0x000fea0003800000 */
.L_x_3256:
[----:B------:R-:W-:-:S03]  /*d560*/  UMOV UR24, 0xffffffff ;  /* 0xffffffff00187882 */ /* 0x000fc60000000000 */
[----:B------:R-:W-:Y:S05]  /*d570*/  BRA.DIV UR24, `(.L_x_3259) ;  /* 0x0000003218507947 */ /* 0x000fea000b800000 */
[----:B------:R-:W-:Y:S01]  /*d580*/  NOP ;  /* 0x0000000000007918 */ /* 0x000fe20000000000 */
.L_x_3324:
        /* <DEDUP_REMOVED lines=17> */
[----:B------:R1:W-:Y:S02]  /*d6a0*/  UBLKRED.G.S.ADD.F32.RN [UR24], [UR33], UR31, desc[UR40] ;  /* 0x00002818210073bb */ /* 0x0003e400080a141f */
[----:B-1----:R0:W-:Y:S02]  /*d6b0*/  UTMACMDFLUSH ;  /* 0x00000000000079b7 */ /* 0x0021e40000000000 */
.L_x_3261:
[----:B------:R-:W-:Y:S05]  /*d6c0*/  BSYNC B0 ;  /* 0x0000000000007941 */ /* 0x000fea0003800000 */
.L_x_3260:
        /* <DEDUP_REMOVED lines=15> */
.L_x_3263:
[----:B------:R-:W-:Y:S05]  /*d7c0*/  BSYNC B0 ;  /* 0x0000000000007941 */ /* 0x000fea0003800000 */
.L_x_3262:
[----:B------:R-:W-:Y:S06]  /*d7d0*/  BAR.ARV 0xa, 0xa0 ;  /* 0x0282800000007b1d */ /* 0x000fec0000002000 */
[----:B------:R-:W-:Y:S04]  /*d7e0*/  BSSY B0, `(.L_x_3264) ;  /* 0x0000003000007945 */ /* 0x000fe80003800000 */
[----:B------:R-:W-:Y:S05]  /*d7f0*/  @!P0 BRA `(.L_x_3265) ;  /* 0x0000000000048947 */ /* 0x000fea0003800000 */
[----:B------:R-:W-:-:S04]  /*d800*/  DEPBAR.LE SB0, 0x0 ;  /* 0x000080000000791a */ /* 0x000fc80000000000 */
.L_x_3265:
[----:B------:R-:W-:Y:S05]  /*d810*/  BSYNC B0 ;  /* 0x0000000000007941 */ /* 0x000fea0003800000 */
.L_x_3264:
        /* <DEDUP_REMOVED lines=19> */
.L_x_3267:
[----:B------:R-:W-:Y:S05]  /*d950*/  BSYNC B0 ;  /* 0x0000000000007941 */ /* 0x000fea0003800000 */
.L_x_3266:
        /* <DEDUP_REMOVED lines=16> */
.L_x_3270:
[----:B------:R-:W2:Y:S04]  /*da60*/  LDG.E.STRONG.GPU R4, desc[UR38][R2.64] ;  /* 0x0000002602047981 */ /* 0x000ea8000c1ef900 */
[----:B--2---:R-:W-:Y:S01]  /*da70*/  CCTL.IVALL ;  /* 0x00000000ff00798f */ /* 0x004fe20002000000 */
[----:B------:R-:W-:Y:S05]  /*da80*/  YIELD ;  /* 0x0000000000007946 */ /* 0x000fea0003800000 */
[----:B------:R-:W-:-:S13]  /*da90*/  ISETP.NE.AND P1, PT, R4, R5, PT ;  /* 0x000000050400720c */ /* 0x000fda0003f25270 */
[----:B------:R-:W-:Y:S05]  /*daa0*/  @P1 BRA `(.L_x_3270) ;  /* 0xfffffffc00ec1947 */ /* 0x000fea000383ffff */
.L_x_3269:
[----:B------:R-:W-:Y:S05]  /*dab0*/  BSYNC B0 ;  /* 0x0000000000007941 */ /* 0x000fea0003800000 */
.L_x_3268:
[----:B------:R-:W-:-:S03]  /*dac0*/  UMOV UR18, 0xffffffff ;  /* 0xffffffff00127882 */ /* 0x000fc60000000000 */
[----:B------:R-:W-:Y:S05]  /*dad0*/  BRA.DIV UR18, `(.L_x_3271) ;  /* 0x0000002e12147947 */ /* 0x000fea000b800000 */
[----:B------:R-:W-:Y:S01]  /*dae0*/  NOP ;  /* 0x0000000000007918 */ /* 0x000fe20000000000 */
.L_x_3327:
        /* <DEDUP_REMOVED lines=15> */
.L_x_3273:
[----:B------:R-:W-:Y:S05]  /*dbe0*/  BSYNC B0 ;  /* 0x0000000000007941 */ /* 0x000fea0003800000 */
.L_x_3272:
        /* <DEDUP_REMOVED lines=15> */
.L_x_3275:
[----:B------:R-:W-:Y:S05]  /*dce0*/  BSYNC B0 ;  /* 0x0000000000007941 */ /* 0x000fea0003800000 */
.L_x_3274:
[----:B------:R-:W-:Y:S06]  /*dcf0*/  BAR.ARV 0xa, 0xa0 ;  /* 0x0282800000007b1d */ /* 0x000fec0000002000 */
[----:B------:R-:W-:Y:S04]  /*dd00*/  BSSY B0, `(.L_x_3276) ;  /* 0x0000003000007945 */ /* 0x000fe80003800000 */
[----:B------:R-:W-:Y:S05]  /*dd10*/  @!P0 BRA `(.L_x_3277) ;  /* 0x0000000000048947 */ /* 0x000fea0003800000 */
[----:B------:R-:W-:-:S04]  /*dd20*/  DEPBAR.LE SB0, 0x0 ;  /* 0x000080000000791a */ /* 0x000fc80000000000 */
.L_x_3277:
[----:B------:R-:W-:Y:S05]  /*dd30*/  BSYNC B0 ;  /* 0x0000000000007941 */ /* 0x000fea0003800000 */
.L_x_3276:
        /* <DEDUP_REMOVED lines=19> */
.L_x_3279:
[----:B------:R-:W-:Y:S05]  /*de70*/  BSYNC B0 ;  /* 0x0000000000007941 */ /* 0x000fea0003800000 */
.L_x_3278:
[----:B------:R-:W-:Y:S02]  /*de80*/  UIADD3 UR7, UR7, 0x2, URZ ;  /* 0x0000000207077890 */ /* 0x000fe4000fffe03f */
[----:B------:R-:W-:Y:S02]  /*de90*/  UIADD3 UR6, UR6, 0x3000, URZ ;  /* 0x0000300006067890 */ /* 0x000fe4000fffe03f */
[----:B------:R-:W-:-:S06]  /*dea0*/  UISETP.GE.AND UP0, UPT, UR7, UR12, UPT ;  /* 0x0000000c0700728c */ /* 0x000fcc000bf06270 */
[----:B------:R-:W-:-:S13]  /*deb0*/  PLOP3.LUT P1, PT, PT, PT, UP0, 0x80, 0x0 ;  /* 0x000000000000781c */ /* 0x000fda0003f2f008 */
[----:B------:R-:W-:Y:S05]  /*dec0*/  @!P1 BRA `(.L_x_3280) ;  /* 0xfffffff400449947 */ /* 0x000fea000383ffff */
[----:B------:R-:W-:Y:S05]  /*ded0*/  BRA `(.L_x_3165) ;  /* 0x0000002400547947 */ /* 0x000fea0003800000 */
.L_x_3233:
[----:B------:R-:W1:Y:S01]  /*dee0*/  LDC R5, c[0x0][0x8d0] ;  /* 0x00023400ff057b82 */ /* 0x000e620000000800 */
[----:B------:R-:W2:Y:S01]  /*def0*/  S2R R3, SR_CTAID.X ;  /* 0x0000000000037919 */ /* 0x000ea20000002500 */
[----:B------:R-:W-:Y:S01]  /*df00*/  ULDC UR4, c[0x0][0x8e8] ;  /* 0x00023a0000047ab9 */ /* 0x000fe20000000800 */
[----:B-1----:R-:W-:Y:S02]  /*df10*/  ISETP.NE.AND P0, PT, R5, 0x1, PT ;  /* 0x000000010500780c */ /* 0x002fe40003f05270 */
[----:B--2---:R-:W-:-:S11]  /*df20*/  MOV R2, R3 ;  /* 0x0000000300027202 */ /* 0x004fd60000000f00 */
[----:B------:R-:W1:Y:S08]  /*df30*/  @P0 LDC R0, c[0x0][0x8d4] ;  /* 0x00023500ff000b82 */ /* 0x000e700000000800 */
[----:B------:R-:W2:Y:S01]  /*df40*/  @P0 LDC R7, c[0x0][0x8d8] ;  /* 0x00023600ff070b82 */ /* 0x000ea20000000800 */
[----:B-1----:R-:W-:-:S05]  /*df50*/  @P0 IMAD.HI.U32 R0, R3, R0, RZ ;  /* 0x0000000003000227 */ /* 0x002fca00078e00ff */
[----:B--2---:R-:W-:-:S04]  /*df60*/  @P0 SHF.R.U32.HI R2, RZ, R7, R0 ;  /* 0x00000007ff020219 */ /* 0x004fc80000011600 */
[----:B------:R-:W-:Y:S01]  /*df70*/  ISETP.GE.AND P0, PT, R2, UR4, PT ;  /* 0x0000000402007c0c */ /* 0x000fe2000bf06270 */
[----:B------:R-:W-:-:S04]  /*df80*/  IMAD.MOV R0, RZ, RZ, -R2 ;  /* 0x000000ffff007224 */ /* 0x000fc800078e0a02 */
[----:B------:R-:W-:-:S08]  /*df90*/  IMAD R5, R5, R0, R3 ;  /* 0x0000000005057224 */ /* 0x000fd000078e0203 */
[----:B------:R-:W-:Y:S05]  /*dfa0*/  @!P0 BRA `(.L_x_3281) ;  /* 0x0000000000208947 */ /* 0x000fea0003800000 */
[----:B------:R-:W1:Y:S01]  /*dfb0*/  LDC R3, c[0x0][0x8dc] ;  /* 0x00023700ff037b82 */ /* 0x000e620000000800 */
[----:B------:R-:W-:Y:S01]  /*dfc0*/  IMAD.MOV.U32 R0, RZ, RZ, R5 ;  /* 0x000000ffff007224 */ /* 0x000fe200078e0005 */
[----:B-1----:R-:W-:-:S13]  /*dfd0*/  ISETP.NE.AND P0, PT, R3, 0x1, PT ;  /* 0x000000010300780c */ /* 0x002fda0003f05270 */
[----:B------:R-:W1:Y:S02]  /*dfe0*/  @P0 LDC.64 R6, c[0x0][0x8e0] ;  /* 0x00023800ff060b82 */ /* 0x000e640000000a00 */
[----:B-1----:R-:W-:-:S05]  /*dff0*/  @P0 IMAD.HI.U32 R4, R5, R6, RZ ;  /* 0x0000000605040227 */ /* 0x002fca00078e00ff */
[----:B------:R-:W-:-:S05]  /*e000*/  @P0 SHF.R.U32.HI R0, RZ, R7, R4 ;  /* 0x00000007ff000219 */ /* 0x000fca0000011604 */
[----:B------:R-:W-:Y:S01]  /*e010*/  IMAD R3, R0, R3, RZ ;  /* 0x0000000300037224 */ /* 0x000fe200078e02ff */
[----:B------:R-:W-:Y:S06]  /*e020*/  BRA `(.L_x_3282) ;  /* 0x00000000001c7947 */ /* 0x000fec0003800000 */
.L_x_3281:
[----:B------:R-:W1:Y:S01]  /*e030*/  LDC R3, c[0x0][0x8c4] ;  /* 0x00023100ff037b82 */ /* 0x000e620000000800 */
[----:B------:R-:W-:Y:S02]  /*e040*/  MOV R0, R5 ;  /* 0x0000000500007202 */ /* 0x000fe40000000f00 */
[----:B-1----:R-:W-:-:S13]  /*e050*/  ISETP.NE.AND P0, PT, R3, 0x1, PT ;  /* 0x000000010300780c */ /* 0x002fda0003f05270 */
[----:B------:R-:W1:Y:S02]  /*e060*/  @P0 LDC.64 R6, c[0x0][0x8c8] ;  /* 0x00023200ff060b82 */ /* 0x000e640000000a00 */
[----:B-1----:R-:W-:-:S05]  /*e070*/  @P0 IMAD.HI.U32 R4, R5, R6, RZ ;  /* 0x0000000605040227 */ /* 0x002fca00078e00ff */
[----:B------:R-:W-:-:S05]  /*e080*/  @P0 SHF.R.U32.HI R0, RZ, R7, R4 ;  /* 0x00000007ff000219 */ /* 0x000fca0000011604 */
[----:B------:R-:W-:-:S07]  /*e090*/  IMAD R3, R0, R3, RZ ;  /* 0x0000000300037224 */ /* 0x000fce00078e02ff */
.L_x_3282:
[----:B------:R-:W1:Y:S01]  /*e0a0*/  LDC R8, c[0x0][0x8b8] ;  /* 0x00022e00ff087b82 */ /* 0x000e620000000800 */
[----:B------:R-:W-:Y:S01]  /*e0b0*/  IMAD.IADD R3, R5, 0x1, -R3 ;  /* 0x0000000105037824 */ /* 0x000fe200078e0a03 */
[----:B------:R-:W-:-:S06]  /*e0c0*/  ULDC.64 UR6, c[0x0][0x8f8] ;  /* 0x00023e0000067ab9 */ /* 0x000fcc0000000a00 */
[----:B------:R-:W2:Y:S01]  /*e0d0*/  LDC R4, c[0x0][0x8c4] ;  /* 0x00023100ff047b82 */ /* 0x000ea20000000800 */
[C---:B-1----:R-:W-:Y:S02]  /*e0e0*/  ISETP.NE.AND P0, PT, R8.reuse, 0x1, PT ;  /* 0x000000010800780c */ /* 0x042fe40003f05270 */
[----:B------:R-:W-:Y:S01]  /*e0f0*/  R2UR UR20, R8 ;  /* 0x00000000081472ca */ /* 0x000fe200000e0000 */
[----:B--2---:R-:W-:-:S04]  /*e100*/  IMAD R3, R2, R4, R3 ;  /* 0x0000000402037224 */ /* 0x004fc800078e0203 */
[----:B------:R-:W-:-:S06]  /*e110*/  IMAD.MOV.U32 R13, RZ, RZ, R3 ;  /* 0x000000ffff0d7224 */ /* 0x000fcc00078e0003 */
[----:B------:R-:W1:Y:S01]  /*e120*/  @P0 LDC R6, c[0x0][0x8bc] ;  /* 0x00022f00ff060b82 */ /* 0x000e620000000800 */
[----:B------:R-:W-:-:S07]  /*e130*/  R2UR UR5, R3 ;  /* 0x00000000030572ca */ /* 0x000fce00000e0000 */
[----:B------:R-:W2:Y:S01]  /*e140*/  @P0 LDC R7, c[0x0][0x8c0] ;  /* 0x00023000ff070b82 */ /* 0x000ea20000000800 */
[----:B-1----:R-:W-:-:S05]  /*e150*/  @P0 IMAD.HI.U32 R2, R3, R6, RZ ;  /* 0x0000000603020227 */ /* 0x002fca00078e00ff */
[----:B--2---:R-:W-:Y:S02]  /*e160*/  @P0 SHF.R.U32.HI R13, RZ, R7, R2 ;  /* 0x00000007ff0d0219 */ /* 0x004fe40000011602 */
[----:B------:R-:W-:Y:S02]  /*e170*/  ISETP.NE.U32.AND P0, PT, RZ, UR6, PT ;  /* 0x00000006ff007c0c */ /* 0x000fe4000bf05070 */
[----:B------:R-:W-:Y:S02]  /*e180*/  IADD3 R2, -R13, RZ, RZ ;  /* 0x000000ff0d027210 */ /* 0x000fe40007ffe1ff */
[----:B------:R-:W-:Y:S02]  /*e190*/  ISETP.NE.AND.EX P0, PT, RZ, UR7, PT, P0 ;  /* 0x00000007ff007c0c */ /* 0x000fe4000bf05300 */
[----:B------:R-:W-:-:S13]  /*e1a0*/  R2UR UR4, R2 ;  /* 0x00000000020472ca */ /* 0x000fda00000e0000 */
[----:B------:R-:W-:Y:S01]  /*e1b0*/  UIMAD UR20, UR20, UR4, UR5 ;  /* 0x00000004141472a4 */ /* 0x000fe2000f8e0205 */
[----:B------:R-:W-:Y:S11]  /*e1c0*/  @!P0 BRA `(.L_x_3283) ;  /* 0x0000000000108947 */ /* 0x000ff60003800000 */
[----:B------:R-:W1:Y:S02]  /*e1d0*/  LDC.64 R2, c[0x0][0x8f8] ;  /* 0x00023e00ff027b82 */ /* 0x000e640000000a00 */
[----:B-1----:R-:W-:-:S05]  /*e1e0*/  IMAD.WIDE R2, R13, 0x4, R2 ;  /* 0x000000040d027825 */ /* 0x002fca00078e0202 */
[----:B------:R2:W5:Y:S01]  /*e1f0*/  LDG.E R4, desc[UR38][R2.64] ;  /* 0x0000002602047981 */ /* 0x000562000c1e1900 */
[----:B------:R-:W-:Y:S05]  /*e200*/  BRA `(.L_x_3284) ;  /* 0x00000000002c7947 */ /* 0x000fea0003800000 */
.L_x_3283:
        /* <DEDUP_REMOVED lines=8> */
[----:B--2---:R-:W-:Y:S01]  /*e290*/  IMAD.IADD R4, R5, 0x1, -R4 ;  /* 0x0000000105047824 */ /* 0x004fe200078e0a04 */
[----:B------:R-:W-:Y:S06]  /*e2a0*/  BRA `(.L_x_3284) ;  /* 0x0000000000047947 */ /* 0x000fec0003800000 */
.L_x_3285:
[----:B------:R-:W1:Y:S02]  /*e2b0*/  LDC R4, c[0x0][0x8ec] ;  /* 0x00023b00ff047b82 */ /* 0x000e640000000800 */
.L_x_3284:
[----:B-1---5:R-:W-:Y:S01]  /*e2c0*/  VIADD R4, R4, 0x7f ;  /* 0x0000007f04047836 */ /* 0x022fe20000000000 */
[----:B------:R-:W-:Y:S01]  /*e2d0*/  LOP3.LUT R12, R0, 0x1ffffff, RZ, 0x3c, !PT ;  /* 0x01ffffff000c7812 */ /* 0x000fe200078e3cff */
[----:B------:R-:W-:Y:S02]  /*e2e0*/  IMAD.MOV.U32 R10, RZ, RZ, 0x1 ;  /* 0x00000001ff0a7424 */ /* 0x000fe400078e00ff */
[----:B--2---:R-:W-:Y:S01]  /*e2f0*/  IMAD.MOV.U32 R2, RZ, RZ, RZ ;  /* 0x000000ffff027224 */ /* 0x004fe200078e00ff */
[----:B------:R-:W-:-:S04]  /*e300*/  SHF.R.S32.HI R3, RZ, 0x1f, R4 ;  /* 0x0000001fff037819 */ /* 0x000fc80000011404 */
[----:B------:R-:W-:-:S04]  /*e310*/  LEA.HI R3, R3, R4, RZ, 0x7 ;  /* 0x0000000403037211 */ /* 0x000fc800078f38ff */
[----:B------:R-:W-:-:S04]  /*e320*/  SHF.R.S32.HI R3, RZ, 0x7, R3 ;  /* 0x00000007ff037819 */ /* 0x000fc80000011403 */
[C---:B------:R-:W-:Y:S02]  /*e330*/  ISETP.GT.AND P0, PT, R3.reuse, R0, PT ;  /* 0x000000000300720c */ /* 0x040fe40003f04270 */
[----:B------:R-:W-:Y:S02]  /*e340*/  IADD3 R12, R3, R12, RZ ;  /* 0x0000000c030c7210 */ /* 0x000fe40007ffe0ff */
[----:B------:R-:W-:-:S04]  /*e350*/  SEL R13, R13, 0xffffffff, P0 ;  /* 0xffffffff0d0d7807 */ /* 0x000fc80000000000 */
[----:B------:R-:W-:-:S13]  /*e360*/  ISETP.GE.AND P0, PT, R13, RZ, PT ;  /* 0x000000ff0d00720c */ /* 0x000fda0003f06270 */
[----:B------:R-:W-:Y:S05]  /*e370*/  @!P0 BRA `(.L_x_3286) ;  /* 0x0000001c00988947 */ /* 0x000fea0003800000 */
[----:B------:R-:W1:Y:S08]  /*e380*/  LDC.64 R8, c[0x0][0x770] ;  /* 0x0001dc00ff087b82 */ /* 0x000e700000000a00 */
[----:B------:R-:W2:Y:S08]  /*e390*/  LDC.64 R6, c[0x0][0x780] ;  /* 0x0001e000ff067b82 */ /* 0x000eb00000000a00 */
[----:B------:R-:W3:Y:S01]  /*e3a0*/  LDC.64 R4, c[0x0][0x770] ;  /* 0x0001dc00ff047b82 */ /* 0x000ee20000000a00 */
[----:B-1----:R-:W-:-:S07]  /*e3b0*/  ISETP.NE.U32.AND P0, PT, R8, RZ, PT ;  /* 0x000000ff0800720c */ /* 0x002fce0003f05070 */
[----:B------:R-:W1:Y:S01]  /*e3c0*/  LDC.64 R2, c[0x0][0x778] ;  /* 0x0001de00ff027b82 */ /* 0x000e620000000a00 */
[----:B------:R-:W-:Y:S02]  /*e3d0*/  ISETP.NE.AND.EX P0, PT, R9, RZ, PT, P0 ;  /* 0x000000ff0900720c */ /* 0x000fe40003f05300 */
[----:B--2---:R-:W-:-:S05]  /*e3e0*/  ISETP.NE.U32.AND P1, PT, R6, RZ, PT ;  /* 0x000000ff0600720c */ /* 0x004fca0003f25070 */
[----:B------:R-:W2:Y:S01]  /*e3f0*/  LDC.64 R16, c[0x0][0x778] ;  /* 0x0001de00ff107b82 */ /* 0x000ea20000000a00 */
[----:B------:R-:W-:Y:S01]  /*e400*/  ISETP.NE.AND.EX P1, PT, R7, RZ, PT, P1 ;  /* 0x000000ff0700720c */ /* 0x000fe20003f25310 */
[----:B---3--:R-:W-:-:S04]  /*e410*/  IMAD.WIDE R4, R13, 0x4, R4 ;  /* 0x000000040d047825 */ /* 0x008fc800078e0204 */
[----:B------:R-:W-:Y:S01]  /*e420*/  VOTEU.ANY UP0, P0 ;  /* 0x00000000003f7886 */ /* 0x000fe20000000100 */
[----:B------:R-:W-:Y:S01]  /*e430*/  PLOP3.LUT P2, PT, PT, PT, UP0, 0x80, 0x0 ;  /* 0x000000000000781c */ /* 0x000fe20003f4f008 */
[----:B------:R-:W3:Y:S08]  /*e440*/  LDC R0, c[0x0][0x280] ;  /* 0x0000a000ff007b82 */ /* 0x000ef00000000800 */
[----:B------:R-:W4:Y:S04]  /*e450*/  @P1 LDC.64 R6, c[0x0][0x780] ;  /* 0x0001e000ff061b82 */ /* 0x000f280000000a00 */
[----:B------:R-:W3:Y:S01]  /*e460*/  @P2 LDG.E R14, desc[UR38][R4.64] ;  /* 0x00000026040e2981 */ /* 0x000ee2000c1e1900 */
[----:B-1----:R-:W-:-:S02]  /*e470*/  ISETP.NE.U32.AND P0, PT, R2, RZ, PT ;  /* 0x000000ff0200720c */ /* 0x002fc40003f05070 */
[----:B------:R-:W-:Y:S01]  /*e480*/  MOV R11, RZ ;  /* 0x000000ff000b7202 */ /* 0x000fe20000000f00 */
[----:B------:R1:W5:Y:S01]  /*e490*/  @P2 LDG.E R15, desc[UR38][R4.64] ;  /* 0x00000026040f2981 */ /* 0x000362000c1e1900 */
[----:B------:R-:W-:Y:S01]  /*e4a0*/  ISETP.NE.AND.EX P0, PT, R3, RZ, PT, P0 ;  /* 0x000000ff0300720c */ /* 0x000fe20003f05300 */
[----:B--2---:R-:W-:-:S12]  /*e4b0*/  IMAD.WIDE R2, R13, 0x4, R16 ;  /* 0x000000040d027825 */ /* 0x004fd800078e0210 */
[----:B------:R1:W5:Y:S01]  /*e4c0*/  @P0 LDG.E R11, desc[UR38][R2.64] ;  /* 0x00000026020b0981 */ /* 0x000362000c1e1900 */
[----:B----4-:R-:W-:-:S05]  /*e4d0*/  @P1 IMAD.WIDE R6, R13, 0x4, R6 ;  /* 0x000000040d061825 */ /* 0x010fca00078e0206 */
[----:B---3--:R1:W5:Y:S01]  /*e4e0*/  @P1 LDG.E R0, desc[UR38][R6.64] ;  /* 0x0000002606001981 */ /* 0x008362000c1e1900 */
[----:B------:R-:W-:-:S05]  /*e4f0*/  @P2 IMAD R14, R13, 0x60, R14 ;  /* 0x000000600d0e2824 */ /* 0x000fca00078e020e */
[----:B------:R-:W-:-:S13]  /*e500*/  @P2 R2UR UR4, R14 ;  /* 0x000000000e0422ca */ /* 0x000fda00000e0000 */
[----:B------:R-:W-:Y:S01]  /*e510*/  UIMAD.WIDE UR4, UR4, 0x2aaaaaab, URZ ;  /* 0x2aaaaaab040478a5 */ /* 0x000fe2000f8e023f */
[----:B-1----:R-:W-:Y:S11]  /*e520*/  @P1 BRA `(.L_x_3287) ;  /* 0x0000000000101947 */ /* 0x002ff60003800000 */
[----:B------:R-:W-:Y:S05]  /*e530*/  @!P2 BRA `(.L_x_3287) ;  /* 0x00000000000ca947 */ /* 0x000fea0003800000 */
[----:B------:R-:W2:Y:S04]  /*e540*/  LDG.E R7, desc[UR38][R4.64] ;  /* 0x0000002604077981 */ /* 0x000ea8000c1e1900 */
[----:B-----5:R-:W2:Y:S02]  /*e550*/  LDG.E R0, desc[UR38][R4.64+0x4] ;  /* 0x0000042604007981 */ /* 0x020ea4000c1e1900 */
[----:B--2---:R-:W-:-:S07]  /*e560*/  IMAD.IADD R0, R0, 0x1, -R7 ;  /* 0x0000000100007824 */ /* 0x004fce00078e0a07 */
.L_x_3287:
[----:B------:R-:W-:Y:S01]  /*e570*/  @UP0 USHF.R.U32.HI UR4, URZ, 0x1f, UR5 ;  /* 0x0000001f3f040899 */ /* 0x000fe20008011605 */
[----:B------:R-:W-:Y:S01]  /*e580*/  ULDC.64 UR8, c[0x0][0x788] ;  /* 0x0001e20000087ab9 */ /* 0x000fe20000000a00 */
[----:B------:R-:W-:Y:S01]  /*e590*/  UMOV UR6, URZ ;  /* 0x0000003f00067c82 */ /* 0x000fe20008000000 */
[----:B------:R-:W-:Y:S01]  /*e5a0*/  ISETP.NE.U32.AND P1, PT, RZ, UR8, PT ;  /* 0x00000008ff007c0c */ /* 0x000fe2000bf25070 */
[----:B------:R-:W-:Y:S01]  /*e5b0*/  @UP0 ULEA.HI.SX32 UR4, UR5, UR4, 0x1c ;  /* 0x0000000405040291 */ /* 0x000fe2000f8fe23f */
[----:B-----5:R-:W-:Y:S02]  /*e5c0*/  @P2 R2UR UR6, R15 ;  /* 0x000000000f0622ca */ /* 0x020fe400000e0000 */
[----:B------:R-:W-:Y:S01]  /*e5d0*/  ISETP.NE.AND.EX P1, PT, RZ, UR9, PT, P1 ;  /* 0x00000009ff007c0c */ /* 0x000fe2000bf25310 */
[----:B------:R-:W-:Y:S01]  /*e5e0*/  @UP0 UIMAD UR7, UR4, 0x60, URZ ;  /* 0x00000060040708a4 */ /* 0x000fe2000f8e023f */
[----:B------:R-:W-:Y:S02]  /*e5f0*/  ULDC UR9, c[0x0][0x290] ;  /* 0x0000a40000097ab9 */ /* 0x000fe40000000800 */
[----:B------:R-:W-:Y:S01]  /*e600*/  UMOV UR4, URZ ;  /* 0x0000003f00047c82 */ /* 0x000fe20008000000 */
[----:B------:R-:W-:Y:S01]  /*e610*/  @UP0 USHF.R.S32.HI UR8, URZ, 0x1f, UR7 ;  /* 0x0000001f3f080899 */ /* 0x000fe20008011407 */
[----:B------:R-:W-:Y:S01]  /*e620*/  IMAD.U32 R4, RZ, RZ, UR9 ;  /* 0x00000009ff047e24 */ /* 0x000fe2000f8e00ff */
[----:B------:R-:W-:Y:S01]  /*e630*/  UMOV UR5, URZ ;  /* 0x0000003f00057c82 */ /* 0x000fe20008000000 */
[----:B------:R-:W-:-:S04]  /*e640*/  @UP0 UMOV UR4, UR7 ;  /* 0x0000000700040c82 */ /* 0x000fc80008000000 */
[----:B------:R-:W-:Y:S01]  /*e650*/  @UP0 UMOV UR5, UR8 ;  /* 0x0000000800050c82 */ /* 0x000fe20008000000 */
[----:B------:R-:W-:Y:S05]  /*e660*/  @!P1 BRA `(.L_x_3288) ;  /* 0x0000000000109947 */ /* 0x000fea0003800000 */
[----:B------:R-:W1:Y:S02]  /*e670*/  LDC.64 R2, c[0x0][0x788] ;  /* 0x0001e200ff027b82 */ /* 0x000e640000000a00 */
[----:B-1----:R-:W-:-:S05]  /*e680*/  IMAD.WIDE R2, R13, 0x4, R2 ;  /* 0x000000040d027825 */ /* 0x002fca00078e0202 */
[----:B------:R1:W5:Y:S01]  /*e690*/  LDG.E R4, desc[UR38][R2.64] ;  /* 0x0000002602047981 */ /* 0x000362000c1e1900 */
[----:B------:R-:W-:Y:S05]  /*e6a0*/  BRA `(.L_x_3289) ;  /* 0x0000000000107947 */ /* 0x000fea0003800000 */
.L_x_3288:
[----:B------:R-:W-:Y:S05]  /*e6b0*/  @!P0 BRA `(.L_x_3289) ;  /* 0x00000000000c8947 */ /* 0x000fea0003800000 */
[----:B------:R-:W2:Y:S04]  /*e6c0*/  LDG.E R5, desc[UR38][R2.64] ;  /* 0x0000002602057981 */ /* 0x000ea8000c1e1900 */
[----:B------:R-:W2:Y:S02]  /*e6d0*/  LDG.E R4, desc[UR38][R2.64+0x4] ;  /* 0x0000042602047981 */ /* 0x000ea4000c1e1900 */
[----:B--2---:R-:W-:-:S07]  /*e6e0*/  IADD3 R4, -R5, R4, RZ ;  /* 0x0000000405047210 */ /* 0x004fce0007ffe1ff */
.L_x_3289:
[----:B-1----:R-:W-:Y:S01]  /*e6f0*/  IMAD R3, R12, 0x80, R0 ;  /* 0x000000800c037824 */ /* 0x002fe200078e0200 */
[----:B------:R-:W-:Y:S01]  /*e700*/  ULDC UR7, c[0x0][0x74c] ;  /* 0x0001d30000077ab9 */ /* 0x000fe20000000800 */
[----:B------:R-:W-:-:S03]  /*e710*/  VIADD R0, R0, 0x5f ;  /* 0x0000005f00007836 */ /* 0x000fc60000000000 */
[----:B-----5:R-:W-:Y:S01]  /*e720*/  IADD3 R3, R3, -UR7, -R4 ;  /* 0x8000000703037c10 */ /* 0x020fe2000fffe804 */
        /* <DEDUP_REMOVED lines=10> */
[----:B------:R-:W-:Y:S01]  /*e7d0*/  ISETP.NE.U32.AND P1, PT, R8, RZ, PT ;  /* 0x000000ff0800720c */ /* 0x000fe20003f25070 */
[----:B------:R-:W-:Y:S01]  /*e7e0*/  USHF.R.S32.HI UR7, URZ, 0x1f, UR20 ;  /* 0x0000001f3f077899 */ /* 0x000fe20008011414 */
[----:B------:R-:W-:Y:S01]  /*e7f0*/  SHF.R.S32.HI R2, RZ, 0x1f, R13 ;  /* 0x0000001fff027819 */ /* 0x000fe2000001140d */
[----:B------:R-:W-:Y:S01]  /*e800*/  ULDC.64 UR10, c[0x0][0x718] ;  /* 0x0001c600000a7ab9 */ /* 0x000fe20000000a00 */
[----:B------:R-:W-:Y:S01]  /*e810*/  ISETP.NE.AND.EX P1, PT, R9, RZ, PT, P1 ;  /* 0x000000ff0900720c */ /* 0x000fe20003f25310 */
[----:B------:R-:W-:Y:S01]  /*e820*/  UMOV UR8, UR4 ;  /* 0x0000000400087c82 */ /* 0x000fe20008000000 */
[----:B------:R-:W-:Y:S01]  /*e830*/  UMOV UR9, UR5 ;  /* 0x0000000500097c82 */ /* 0x000fe20008000000 */
[----:B------:R-:W-:Y:S01]  /*e840*/  R2UR UR21, R13 ;  /* 0x000000000d1572ca */ /* 0x000fe200000e0000 */
[----:B------:R-:W-:Y:S01]  /*e850*/  UIMAD.WIDE.U32 UR4, UR20, UR10, UR8 ;  /* 0x0000000a140472a5 */ /* 0x000fe2000f8e0008 */
[----:B------:R-:W-:Y:S01]  /*e860*/  SEL R2, R2, RZ, !P1 ;  /* 0x000000ff02027207 */ /* 0x000fe20004800000 */
[----:B------:R-:W-:Y:S01]  /*e870*/  UIMAD UR10, UR7, UR10, URZ ;  /* 0x0000000a070a72a4 */ /* 0x000fe2000f8e023f */
[----:B------:R-:W-:Y:S01]  /*e880*/  R2UR UR18, R12 ;  /* 0x000000000c1272ca */ /* 0x000fe200000e0000 */
[----:B------:R-:W-:Y:S01]  /*e890*/  ULDC.64 UR14, c[0x0][0x730] ;  /* 0x0001cc00000e7ab9 */ /* 0x000fe20000000a00 */
[----:B------:R-:W-:Y:S01]  /*e8a0*/  R2UR UR12, R2 ;  /* 0x00000000020c72ca */ /* 0x000fe200000e0000 */
[----:B------:R-:W-:Y:S01]  /*e8b0*/  UIMAD UR7, UR7, UR14, URZ ;  /* 0x0000000e070772a4 */ /* 0x000fe2000f8e023f */
[----:B------:R-:W-:Y:S01]  /*e8c0*/  R2UR UR19, R11 ;  /* 0x000000000b1372ca */ /* 0x000fe200000e0000 */
[----:B------:R-:W-:Y:S01]  /*e8d0*/  UIMAD UR10, UR20, UR11, UR10 ;  /* 0x0000000b140a72a4 */ /* 0x000fe2000f8e020a */
[----:B------:R-:W-:Y:S01]  /*e8e0*/  SEL R13, R13, RZ, !P0 ;  /* 0x000000ff0d0d7207 */ /* 0x000fe20004000000 */
[----:B------:R-:W-:Y:S01]  /*e8f0*/  UIMAD.WIDE.U32 UR8, UR20, UR14, UR8 ;  /* 0x0000000e140872a5 */ /* 0x000fe2000f8e0008 */
[----:B------:R-:W-:Y:S01]  /*e900*/  BSSY B0, `(.L_x_3286) ;  /* 0x000018d000007945 */ /* 0x000fe20003800000 */
[----:B------:R-:W-:Y:S01]  /*e910*/  ULDC UR11, c[0x0][0x2e8] ;  /* 0x0000ba00000b7ab9 */ /* 0x000fe20000000800 */
[----:B------:R-:W-:Y:S01]  /*e920*/  UIMAD UR7, UR20, UR15, UR7 ;  /* 0x0000000f140772a4 */ /* 0x000fe2000f8e0207 */
[----:B------:R-:W-:Y:S01]  /*e930*/  R2UR UR13, R13 ;  /* 0x000000000d0d72ca */ /* 0x000fe200000e0000 */
[----:B------:R-:W-:Y:S01]  /*e940*/  UISETP.NE.AND UP0, UPT, UR11, 0x1, UPT ;  /* 0x000000010b00788c */ /* 0x000fe2000bf05270 */
[----:B------:R-:W-:Y:S01]  /*e950*/  IMAD.MOV.U32 R2, RZ, RZ, RZ ;  /* 0x000000ffff027224 */ /* 0x000fe200078e00ff */
[----:B------:R-:W-:Y:S01]  /*e960*/  ULDC.64 UR14, c[0x0][0x720] ;  /* 0x0001c800000e7ab9 */ /* 0x000fe20000000a00 */
[----:B------:R-:W-:Y:S01]  /*e970*/  VOTEU.ANY UP1, P1 ;  /* 0x00000000003f7886 */ /* 0x000fe20000820100 */
[----:B------:R-:W-:-:S02]  /*e980*/  UIADD3 UR5, UR5, UR10, URZ ;  /* 0x0000000a05057290 */ /* 0x000fc4000fffe03f */
[----:B------:R-:W-:Y:S02]  /*e990*/  UIADD3 UR9, UR9, UR7, URZ ;  /* 0x0000000709097290 */ /* 0x000fe4000fffe03f */
[----:B------:R-:W-:Y:S02]  /*e9a0*/  USEL UR21, UR21, URZ, !UP1 ;  /* 0x0000003f15157287 */ /* 0x000fe4000c800000 */
[----:B------:R-:W-:Y:S01]  /*e9b0*/  UIMAD UR7, UR12, UR14, URZ ;  /* 0x0000000e0c0772a4 */ /* 0x000fe2000f8e023f */
[----:B------:R-:W-:Y:S01]  /*e9c0*/  ELECT P0, URZ, PT ;  /* 0x00000000003f782f */ /* 0x000fe20003800000 */
[----:B------:R-:W-:Y:S01]  /*e9d0*/  ULDC.64 UR16, c[0x0][0x738] ;  /* 0x0001ce0000107ab9 */ /* 0x000fe20000000a00 */
[----:B------:R-:W-:Y:S02]  /*e9e0*/  UIMAD.WIDE.U32 UR22, UR14, UR21, UR4 ;  /* 0x000000150e1672a5 */ /* 0x000fe4000f8e0004 */
[----:B------:R-:W-:Y:S02]  /*e9f0*/  UIMAD UR5, UR15, UR21, UR7 ;  /* 0x000000150f0572a4 */ /* 0x000fe4000f8e0207 */
[----:B------:R-:W-:-:S02]  /*ea00*/  UIMAD.WIDE.U32 UR14, UR16, UR21, UR8 ;  /* 0x00000015100e72a5 */ /* 0x000fc4000f8e0008 */
[----:B------:R-:W-:Y:S01]  /*ea10*/  UIMAD UR10, UR12, UR16, URZ ;  /* 0x000000100c0a72a4 */ /* 0x000fe2000f8e023f */
[----:B------:R-:W-:Y:S01]  /*ea20*/  @UP0 ULDC UR8, c[0x0][0x2ec] ;  /* 0x0000bb0000080ab9 */ /* 0x000fe20000000800 */
[----:B------:R-:W-:Y:S01]  /*ea30*/  @UP0 ULDC UR7, c[0x0][0x2f0] ;  /* 0x0000bc0000070ab9 */ /* 0x000fe20000000800 */
[----:B------:R-:W-:Y:S02]  /*ea40*/  UIMAD.WIDE.U32 UR8, UR20, UR8, URZ ;  /* 0x00000008140872a5 */ /* 0x000fe4000f8e003f */
[----:B------:R-:W-:Y:S01]  /*ea50*/  UMOV UR12, UR20 ;  /* 0x00000014000c7c82 */ /* 0x000fe20008000000 */
[----:B------:R-:W-:Y:S02]  /*ea60*/  UIMAD UR4, UR17, UR21, UR10 ;  /* 0x00000015110472a4 */ /* 0x000fe4000f8e020a */
[----:B------:R-:W-:Y:S02]  /*ea70*/  ULEA UR11, UR18, UR19, 0x7 ;  /* 0x00000013120b7291 */ /* 0x000fe4000f8e383f */
        /* <DEDUP_REMOVED lines=9> */
.L_x_3328:
        /* <DEDUP_REMOVED lines=15> */
.L_x_3292:
        /* <DEDUP_REMOVED lines=72> */
.L_x_3303:
[----:B-123--:R-:W-:-:S04]  /*f080*/  SHF.L.U32 R17, R10, 0x1f, RZ ;  /* 0x0000001f0a117819 */ /* 0x00efc800000006ff */
[----:B------:R-:W3:Y:S02]  /*f090*/  SYNCS.PHASECHK.TRANS64.TRYWAIT P1, [R15+URZ+0x26840], R17 ;  /* 0x026840110f0075a7 */ /* 0x000ee4000802017f */
[----:B---3--:R-:W-:Y:S05]  /*f0a0*/  @!P1 BRA `(.L_x_3295) ;  /* 0x0000001400d09947 */ /* 0x008fea0003800000 */
.L_x_3329:
        /* <DEDUP_REMOVED lines=8> */
.L_x_3296:
        /* <DEDUP_REMOVED lines=30> */
.L_x_3330:
        /* <DEDUP_REMOVED lines=8> */
.L_x_3298:
        /* <DEDUP_REMOVED lines=30> */
.L_x_3331:
        /* <DEDUP_REMOVED lines=8> */
.L_x_3300:
        /* <DEDUP_REMOVED lines=24> */
.L_x_3333:
        /* <DEDUP_REMOVED lines=8> */
.L_x_3302:
        /* <DEDUP_REMOVED lines=14> */
[----:B----4-:R-:W-:Y:S01]  /*f8d0*/  IMAD.U32 R4, RZ, RZ, UR7 ;  /* 0x00000007ff047e24 */ /* 0x010fe2000f8e00ff */
[----:B------:R-:W-:Y:S01]  /*f8e0*/  PLOP3.LUT P2, PT, PT, PT, UP0, 0x80, 0x0 ;  /* 0x000000000000781c */ /* 0x000fe20003f4f008 */
[----:B------:R-:W-:Y:S01]  /*f8f0*/  UMOV UR7, 0x18 ;  /* 0x0000001800077882 */ /* 0x000fe20000000000 */
[----:B------:R-:W-:-:S02]  /*f900*/  UMOV UR27, UR17 ;  /* 0x00000011001b7c82 */ /* 0x000fc40008000000 */
[----:B------:R-:W-:-:S04]  /*f910*/  LEA R5, P1, R4, R9, 0x2 ;  /* 0x0000000904057211 */ /* 0x000fc800078210ff */
        /* <DEDUP_REMOVED lines=10> */
.L_x_3294:
[----:B------:R-:W4:Y:S02]  /*f9c0*/  LDL.LU R4, [R1+0xc] ;  /* 0x00000c0001047983 */ /* 0x000f240000300800 */
[----:B----4-:R-:W-:Y:S02]  /*f9d0*/  ISETP.NE.AND P1, PT, R4, RZ, PT ;  /* 0x000000ff0400720c */ /* 0x010fe40003f25270 */
[----:B------:R4:W5:Y:S11]  /*f9e0*/  LDL R4, [R1+0x8] ;  /* 0x0000080001047983 */ /* 0x0009760000100800 */
[----:B----4-:R-:W-:Y:S05]  /*f9f0*/  @!P1 BRA `(.L_x_3293) ;  /* 0x00000004002c9947 */ /* 0x010fea0003800000 */
[----:B-1----:R-:W-:-:S04]  /*fa00*/  SHF.L.U32 R12, R10, 0x1f, RZ ;  /* 0x0000001f0a0c7819 */ /* 0x002fc800000006ff */
[----:B------:R-:W1:Y:S02]  /*fa10*/  SYNCS.PHASECHK.TRANS64.TRYWAIT P1, [R15+URZ+0x26840], R12 ;  /* 0x0268400c0f0075a7 */ /* 0x000e64000802017f */
[----:B-1----:R-:W-:Y:S05]  /*fa20*/  @!P1 BRA `(.L_x_3304) ;  /* 0x0000000c00c49947 */ /* 0x002fea0003800000 */
.L_x_3334:
        /* <DEDUP_REMOVED lines=8> */
.L_x_3305:
        /* <DEDUP_REMOVED lines=27> */
.L_x_3335:
        /* <DEDUP_REMOVED lines=8> */
.L_x_3307:
        /* <DEDUP_REMOVED lines=29> */
.L_x_3293:
        /* <DEDUP_REMOVED lines=8> */
.L_x_3336:
[----:B------:R-:W-:Y:S05]  /*ff30*/  @P1 BRA `(.L_x_3309) ;  /* 0x0000000000181947 */ /* 0x000fea0003800000 */
[----:B------:R-:W4:Y:S01]  /*ff40*/  S2R R2, SR_TID.X ;  /* 0x0000000000027919 */ /* 0x000f220000002100 */
[----:B--2---:R-:W-:-:S04]  /*ff50*/  IMAD.MOV.U32 R0, RZ, RZ, 0x3180 ;  /* 0x00003180ff007424 */ /* 0x004fc800078e00ff */
[----:B------:R2:W-:Y:S01]  /*ff60*/  SYNCS.ARRIVE.TRANS64 RZ, [R3+URZ+0x26830], R0 ;  /* 0x0268300003ff79a7 */ /* 0x0005e2000800003f */
[----:B----4-:R-:W-:-:S13]  /*ff70*/  LOP3.LUT P0, RZ, R2, 0x1f, RZ, 0xc0, !PT ;  /* 0x0000001f02ff7812 */ /* 0x010fda000780c0ff */
[----:B--2---:R-:W-:Y:S05]  /*ff80*/  @!P0 BRA `(.L_x_3309) ;  /* 0x0000000000048947 */ /* 0x004fea0003800000 */
[----:B-1----:R-:W-:Y:S01]  /*ff90*/  BPT.TRAP 0x1 ;  /* 0x000000040000795c */ /* 0x002fe20000300000 */
.L_x_3309:
        /* <DEDUP_REMOVED lines=35> */
.L_x_3290:
[----:B------:R-:W-:Y:S05]  /*101d0*/  BSYNC B0 ;  /* 0x0000000000007941 */ /* 0x000fea0003800000 */
.L_x_3286:
[----:B------:R-:W-:-:S03]  /*101e0*/  UMOV UR7, 0xffffffff ;  /* 0xffffffff00077882 */ /* 0x000fc60000000000 */
[----:B------:R-:W-:Y:S05]  /*101f0*/  BRA.DIV UR7, `(.L_x_3310) ;  /* 0x0000000a070c7947 */ /* 0x000fea000b800000 */
[----:B------:R-:W-:-:S13]  /*10200*/  ELECT P6, URZ, PT ;  /* 0x00000000003f782f */ /* 0x000fda00038c0000 */
.L_x_3339:
[----:B------:R-:W-:Y:S05]  /*10210*/  @!P6 BRA `(.L_x_3165) ;  /* 0x000000000084e947 */ /* 0x000fea0003800000 */
[----:B------:R-:W-:-:S06]  /*10220*/  ULOP3.LUT UR7, UR36, 0x2, URZ, 0xfc, !UPT ;  /* 0x0000000224077892 */ /* 0x000fcc000f8efc3f */
[----:B------:R-:W-:-:S05]  /*10230*/  IMAD.U32 R0, RZ, RZ, UR7 ;  /* 0x00000007ff007e24 */ /* 0x000fca000f8e00ff */
[----:B------:R-:W-:-:S13]  /*10240*/  ISETP.NE.AND P2, PT, R0, 0x3, PT ;  /* 0x000000030000780c */ /* 0x000fda0003f45270 */
[----:B------:R-:W-:Y:S05]  /*10250*/  @!P2 BRA `(.L_x_3311) ;  /* 0x000000000004a947 */ /* 0x000fea0003800000 */
[----:B------:R-:W-:Y:S01]  /*10260*/  BPT.TRAP 0x1 ;  /* 0x000000040000795c */ /* 0x000fe20000300000 */
.L_x_3311:
        /* <DEDUP_REMOVED lines=15> */
.L_x_3340:
[----:B------:R-:W2:Y:S02]  /*10360*/  SYNCS.PHASECHK.TRANS64.TRYWAIT P0, [R3+URZ], R0 ;  /* 0x00000000030075a7 */ /* 0x000ea4000800017f */
[----:B--2---:R-:W-:Y:S05]  /*10370*/  @!P0 BRA `(.L_x_3313) ;  /* 0x0000000400e08947 */ /* 0x004fea0003800000 */
.L_x_3341:
[----:B------:R-:W-:Y:S05]  /*10380*/  @!P2 BRA `(.L_x_3314) ;  /* 0x000000000004a947 */ /* 0x000fea0003800000 */
[----:B------:R-:W-:Y:S01]  /*10390*/  BPT.TRAP 0x1 ;  /* 0x000000040000795c */ /* 0x000fe20000300000 */
.L_x_3314:
[----:B--2---:R-:W-:-:S04]  /*103a0*/  VIADD R3, R8, 0x26840 ;  /* 0x0002684008037836 */ /* 0x004fc80000000000 */
[----:B------:R-:W-:-:S04]  /*103b0*/  IMAD R5, R2, 0x8, R3 ;  /* 0x0000000802057824 */ /* 0x000fc800078e0203 */
[----:B------:R-:W2:Y:S02]  /*103c0*/  SYNCS.PHASECHK.TRANS64.TRYWAIT P0, [R5+URZ], R4 ;  /* 0x00000004050075a7 */ /* 0x000ea4000800017f */
[----:B--2---:R-:W-:Y:S05]  /*103d0*/  @!P0 BRA `(.L_x_3315) ;  /* 0x0000000400dc8947 */ /* 0x004fea0003800000 */
.L_x_3342:
[----:B------:R-:W-:-:S07]  /*103e0*/  LEA R3, R6, R3, 0x3 ;  /* 0x0000000306037211 */ /* 0x000fce00078e18ff */
.L_x_3316:
[----:B---3--:R3:W4:Y:S02]  /*103f0*/  SYNCS.PHASECHK.TRANS64.TRYWAIT P0, [R3+URZ], R0 ;  /* 0x00000000030075a7 */ /* 0x008724000800017f */
[----:B----4-:R-:W-:Y:S05]  /*10400*/  @!P0 NANOSLEEP.SYNCS 0x989680 ;  /* 0x009896800000895d */ /* 0x010fea0003900000 */
[----:B------:R-:W4:Y:S02]  /*10410*/  @!P0 SYNCS.PHASECHK.TRANS64 P0, [R3+URZ], R0 ;  /* 0x00000000030085a7 */ /* 0x000f24000800007f */
[----:B----4-:R-:W-:Y:S05]  /*10420*/  @!P0 BRA `(.L_x_3316) ;  /* 0xfffffffc00f08947 */ /* 0x010fea000383ffff */
.L_x_3165:
[----:B------:R-:W-:Y:S05]  /*10430*/  BSYNC B6 ;  /* 0x0000000000067941 */ /* 0x000fea0003800000 */
.L_x_3157:
[----:B------:R-:W-:Y:S05]  /*10440*/  EXIT ;  /* 0x000000000000794d */ /* 0x000fea0003800000 */
.L_x_3175:
[----:B------:R-:W-:Y:S01]  /*10450*/  IMAD.MOV.U32 R12, RZ, RZ, RZ ;  /* 0x000000ffff0c7224 */ /* 0x000fe200078e00ff */
[----:B------:R-:W-:Y:S01]  /*10460*/  MOV R15, 0xffffffff ;  /* 0xffffffff000f7802 */ /* 0x000fe20000000f00 */
[----:B------:R-:W-:-:S07]  /*10470*/  IMAD.MOV.U32 R11, RZ, RZ, 0x1f ;  /* 0x0000001fff0b7424 */ /* 0x000fce00078e00ff */
[----:B------:R-:W-:Y:S05]  /*10480*/  WARPSYNC.COLLECTIVE R15, `(.L_x_3317) ;  /* 0x000000000f087348 */ /* 0x000fea0003c00000 */
[----:B------:R1:W2:Y:S02]  /*10490*/  SHFL.IDX P6, R14, R13, R12, R11 ;  /* 0x0000000c0d0e7389 */ /* 0x0002a400000c000b */
[----:B-12---:R-:W-:Y:S01]  /*104a0*/  ENDCOLLECTIVE ;  /* 0x000000000000791b */ /* 0x006fe20003800000 */
.L_x_3317:
[----:B------:R-:W-:Y:S05]  /*104b0*/  BRA `(.L_x_3318) ;  /* 0xffffff1000607947 */ /* 0x000fea000383ffff */
.L_x_3177:
[----:B---3--:R3:W4:Y:S02]  /*104c0*/  SYNCS.PHASECHK.TRANS64.TRYWAIT P0, [R16+URZ+0x26800], R3 ;  /* 0x02680003100075a7 */ /* 0x008724000800017f */
[----:B----4-:R-:W-:Y:S05]  /*104d0*/  @!P0 NANOSLEEP.SYNCS 0x989680 ;  /* 0x009896800000895d */ /* 0x010fea0003900000 */
[----:B------:R-:W4:Y:S02]  /*104e0*/  @!P0 SYNCS.PHASECHK.TRANS64 P0, [R16+URZ+0x26800], R3 ;  /* 0x02680003100085a7 */ /* 0x000f24000800007f */
[----:B----4-:R-:W-:Y:S05]  /*104f0*/  @!P0 BRA `(.L_x_3177) ;  /* 0xfffffffc00f08947 */ /* 0x010fea000383ffff */
[----:B------:R-:W-:Y:S05]  /*10500*/  BRA `(.L_x_3176) ;  /* 0xffffff1000647947 */ /* 0x000fea000383ffff */
.L_x_3182:
[----:B--2---:R2:W3:Y:S02]  /*10510*/  SYNCS.PHASECHK.TRANS64.TRYWAIT P1, [R8+URZ+0x26810], R21 ;  /* 0x02681015080075a7 */ /* 0x0044e4000802017f */
[----:B---3--:R-:W-:Y:S05]  /*10520*/  @!P1 NANOSLEEP.SYNCS 0x989680 ;  /* 0x009896800000995d */ /* 0x008fea0003900000 */
[----:B------:R-:W3:Y:S02]  /*10530*/  @!P1 SYNCS.PHASECHK.TRANS64 P1, [R8+URZ+0x26810], R21 ;  /* 0x02681015080095a7 */ /* 0x000ee4000802007f */
[----:B---3--:R-:W-:Y:S05]  /*10540*/  @!P1 BRA `(.L_x_3182) ;  /* 0xfffffffc00f09947 */ /* 0x008fea000383ffff */
[----:B------:R-:W-:Y:S05]  /*10550*/  BRA `(.L_x_3181) ;  /* 0xffffff1800a87947 */ /* 0x000fea000383ffff */
.L_x_3186:
[----:B------:R1:W1:Y:S02]  /*10560*/  SYNCS.PHASECHK.TRANS64.TRYWAIT P1, [R8+URZ+0x26830], R21 ;  /* 0x02683015080075a7 */ /* 0x000264000802017f */
[----:B-1----:R-:W-:Y:S05]  /*10570*/  @!P1 NANOSLEEP.SYNCS 0x989680 ;  /* 0x009896800000995d */ /* 0x002fea0003900000 */
[----:B------:R-:W1:Y:S02]  /*10580*/  @!P1 SYNCS.PHASECHK.TRANS64 P1, [R8+URZ+0x26830], R21 ;  /* 0x02683015080095a7 */ /* 0x000e64000802007f */
[----:B-1----:R-:W-:Y:S05]  /*10590*/  @!P1 BRA `(.L_x_3186) ;  /* 0xfffffffc00f09947 */ /* 0x002fea000383ffff */
[----:B------:R-:W-:Y:S05]  /*105a0*/  BRA `(.L_x_3185) ;  /* 0xffffff1c00a07947 */ /* 0x000fea000383ffff */
.L_x_3194:
[----:B--2---:R2:W3:Y:S02]  /*105b0*/  SYNCS.PHASECHK.TRANS64.TRYWAIT P1, [R5+URZ+0x26810], R18 ;  /* 0x02681012050075a7 */ /* 0x0044e4000802017f */
[----:B---3--:R-:W-:Y:S05]  /*105c0*/  @!P1 NANOSLEEP.SYNCS 0x989680 ;  /* 0x009896800000995d */ /* 0x008fea0003900000 */
[----:B------:R-:W3:Y:S02]  /*105d0*/  @!P1 SYNCS.PHASECHK.TRANS64 P1, [R5+URZ+0x26810], R18 ;  /* 0x02681012050095a7 */ /* 0x000ee4000802007f */
[----:B---3--:R-:W-:Y:S05]  /*105e0*/  @!P1 BRA `(.L_x_3194) ;  /* 0xfffffffc00f09947 */ /* 0x008fea000383ffff */
[----:B------:R-:W-:Y:S05]  /*105f0*/  BRA `(.L_x_3193) ;  /* 0xffffff5c00a87947 */ /* 0x000fea000383ffff */
.L_x_3198:
[----:B------:R1:W1:Y:S02]  /*10600*/  SYNCS.PHASECHK.TRANS64.TRYWAIT P1, [R5+URZ+0x26830], R18 ;  /* 0x02683012050075a7 */ /* 0x000264000802017f */
[----:B-1----:R-:W-:Y:S05]  /*10610*/  @!P1 NANOSLEEP.SYNCS 0x989680 ;  /* 0x009896800000995d */ /* 0x002fea0003900000 */
[----:B------:R-:W1:Y:S02]  /*10620*/  @!P1 SYNCS.PHASECHK.TRANS64 P1, [R5+URZ+0x26830], R18 ;  /* 0x02683012050095a7 */ /* 0x000e64000802007f */
[----:B-1----:R-:W-:Y:S05]  /*10630*/  @!P1 BRA `(.L_x_3198) ;  /* 0xfffffffc00f09947 */ /* 0x002fea000383ffff */
[----:B------:R-:W-:Y:S05]  /*10640*/  BRA `(.L_x_3197) ;  /* 0xffffff6000987947 */ /* 0x000fea000383ffff */
.L_x_3246:
[----:B------:R-:W-:Y:S01]  /*10650*/  BSSY B0, `(.L_x_3319) ;  /* 0x0000005000007945 */ /* 0x000fe20003800000 */
[----:B------:R-:W-:-:S07]  /*10660*/  IMAD.MOV.U32 R15, RZ, RZ, -0x1 ;  /* 0xffffffffff0f7424 */ /* 0x000fce00078e00ff */
[----:B------:R-:W-:Y:S05]  /*10670*/  WARPSYNC.COLLECTIVE R15, `(.L_x_3320) ;  /* 0x000000000f087348 */ /* 0x000fea0003c00000 */
[----:B------:R-:W-:Y:S01]  /*10680*/  NOP ;  /* 0x0000000000007918 */ /* 0x000fe20000000000 */
[----:B------:R-:W-:Y:S01]  /*10690*/  ENDCOLLECTIVE ;  /* 0x000000000000791b */ /* 0x000fe20003800000 */
.L_x_3320:
[----:B------:R-:W-:Y:S05]  /*106a0*/  BSYNC B0 ;  /* 0x0000000000007941 */ /* 0x000fea0003800000 */
.L_x_3319:
[----:B------:R-:W-:Y:S05]  /*106b0*/  BRA `(.L_x_3321) ;  /* 0xffffffc400e87947 */ /* 0x000fea000383ffff */
.L_x_3259:
[----:B------:R-:W-:Y:S01]  /*106c0*/  BSSY B0, `(.L_x_3322) ;  /* 0x0000005000007945 */ /* 0x000fe20003800000 */
[----:B------:R-:W-:-:S07]  /*106d0*/  IMAD.MOV.U32 R15, RZ, RZ, -0x1 ;  /* 0xffffffffff0f7424 */ /* 0x000fce00078e00ff */
[----:B------:R-:W-:Y:S05]  /*106e0*/  WARPSYNC.COLLECTIVE R15, `(.L_x_3323) ;  /* 0x000000000f087348 */ /* 0x000fea0003c00000 */
[----:B------:R-:W-:Y:S01]  /*106f0*/  NOP ;  /* 0x0000000000007918 */ /* 0x000fe20000000000 */
[----:B------:R-:W-:Y:S01]  /*10700*/  ENDCOLLECTIVE ;  /* 0x000000000000791b */ /* 0x000fe20003800000 */
.L_x_3323:
[----:B------:R-:W-:Y:S05]  /*10710*/  BSYNC B0 ;  /* 0x0000000000007941 */ /* 0x000fea0003800000 */
.L_x_3322:
[----:B------:R-:W-:Y:S05]  /*10720*/  BRA `(.L_x_3324) ;  /* 0xffffffcc00987947 */ /* 0x000fea000383ffff */
.L_x_3271:
[----:B------:R-:W-:Y:S01]  /*10730*/  BSSY B0, `(.L_x_3325) ;  /* 0x0000005000007945 */ /* 0x000fe20003800000 */
[----:B------:R-:W-:-:S07]  /*10740*/  MOV R15, 0xffffffff ;  /* 0xffffffff000f7802 */ /* 0x000fce0000000f00 */
[----:B------:R-:W-:Y:S05]  /*10750*/  WARPSYNC.COLLECTIVE R15, `(.L_x_3326) ;  /* 0x000000000f087348 */ /* 0x000fea0003c00000 */
[----:B------:R-:W-:Y:S01]  /*10760*/  NOP ;  /* 0x0000000000007918 */ /* 0x000fe20000000000 */
[----:B------:R-:W-:Y:S01]  /*10770*/  ENDCOLLECTIVE ;  /* 0x000000000000791b */ /* 0x000fe20003800000 */
.L_x_3326:
[----:B------:R-:W-:Y:S05]  /*10780*/  BSYNC B0 ;  /* 0x0000000000007941 */ /* 0x000fea0003800000 */
.L_x_3325:
[----:B------:R-:W-:Y:S05]  /*10790*/  BRA `(.L_x_3327) ;  /* 0xffffffd000d47947 */ /* 0x000fea000383ffff */
.L_x_3291:
[----:B-1----:R1:W2:Y:S02]  /*107a0*/  SYNCS.PHASECHK.TRANS64.TRYWAIT P0, [R15+URZ+0x26820], R2 ;  /* 0x026820020f0075a7 */ /* 0x0022a4000800017f */
[----:B--2---:R-:W-:Y:S05]  /*107b0*/  @!P0 NANOSLEEP.SYNCS 0x989680 ;  /* 0x009896800000895d */ /* 0x004fea0003900000 */
[----:B------:R-:W2:Y:S02]  /*107c0*/  @!P0 SYNCS.PHASECHK.TRANS64 P0, [R15+URZ+0x26820], R2 ;  /* 0x026820020f0085a7 */ /* 0x000ea4000800007f */
[----:B--2---:R-:W-:Y:S05]  /*107d0*/  @!P0 BRA `(.L_x_3291) ;  /* 0xfffffffc00f08947 */ /* 0x004fea000383ffff */
[----:B------:R-:W-:Y:S05]  /*107e0*/  BRA `(.L_x_3328) ;  /* 0xffffffe000c87947 */ /* 0x000fea000383ffff */
.L_x_3295:
[----:B---3--:R3:W4:Y:S02]  /*107f0*/  SYNCS.PHASECHK.TRANS64.TRYWAIT P1, [R15+URZ+0x26840], R17 ;  /* 0x026840110f0075a7 */ /* 0x008724000802017f */
[----:B----4-:R-:W-:Y:S05]  /*10800*/  @!P1 NANOSLEEP.SYNCS 0x989680 ;  /* 0x009896800000995d */ /* 0x010fea0003900000 */
[----:B------:R-:W4:Y:S02]  /*10810*/  @!P1 SYNCS.PHASECHK.TRANS64 P1, [R15+URZ+0x26840], R17 ;  /* 0x026840110f0095a7 */ /* 0x000f24000802007f */
[----:B----4-:R-:W-:Y:S05]  /*10820*/  @!P1 BRA `(.L_x_3295) ;  /* 0xfffffffc00f09947 */ /* 0x010fea000383ffff */
[----:B------:R-:W-:Y:S05]  /*10830*/  BRA `(.L_x_3329) ;  /* 0xffffffe8001c7947 */ /* 0x000fea000383ffff */
.L_x_3297:
[----:B-1----:R1:W2:Y:S02]  /*10840*/  SYNCS.PHASECHK.TRANS64.TRYWAIT P1, [R15+URZ+0x26828], R17 ;  /* 0x026828110f0075a7 */ /* 0x0022a4000802017f */
[----:B--2---:R-:W-:Y:S05]  /*10850*/  @!P1 NANOSLEEP.SYNCS 0x989680 ;  /* 0x009896800000995d */ /* 0x004fea0003900000 */
[----:B------:R-:W2:Y:S02]  /*10860*/  @!P1 SYNCS.PHASECHK.TRANS64 P1, [R15+URZ+0x26828], R17 ;  /* 0x026828110f0095a7 */ /* 0x000ea4000802007f */
[----:B--2---:R-:W-:Y:S05]  /*10870*/  @!P1 BRA `(.L_x_3297) ;  /* 0xfffffffc00f09947 */ /* 0x004fea000383ffff */
[----:B------:R-:W-:Y:S05]  /*10880*/  BRA `(.L_x_3330) ;  /* 0xffffffe800a07947 */ /* 0x000fea000383ffff */
.L_x_3299:
[----:B--2---:R2:W4:Y:S02]  /*10890*/  SYNCS.PHASECHK.TRANS64.TRYWAIT P1, [R15+URZ+0x26848], R17 ;  /* 0x026848110f0075a7 */ /* 0x004524000802017f */
[----:B----4-:R-:W-:Y:S05]  /*108a0*/  @!P1 NANOSLEEP.SYNCS 0x989680 ;  /* 0x009896800000995d */ /* 0x010fea0003900000 */
[----:B------:R-:W4:Y:S02]  /*108b0*/  @!P1 SYNCS.PHASECHK.TRANS64 P1, [R15+URZ+0x26848], R17 ;  /* 0x026848110f0095a7 */ /* 0x000f24000802007f */
[----:B----4-:R-:W-:Y:S05]  /*108c0*/  @!P1 BRA `(.L_x_3299) ;  /* 0xfffffffc00f09947 */ /* 0x010fea000383ffff */
[----:B------:R-:W-:Y:S05]  /*108d0*/  BRA `(.L_x_3331) ;  /* 0xffffffec00247947 */ /* 0x000fea000383ffff */
.L_x_3301:
[----:B------:R-:W-:-:S07]  /*108e0*/  SHF.L.U32 R4, R10, 0x1f, RZ ;  /* 0x0000001f0a047819 */ /* 0x000fce00000006ff */
.L_x_3332:
[----:B----4-:R4:W1:Y:S02]  /*108f0*/  SYNCS.PHASECHK.TRANS64.TRYWAIT P1, [R15+URZ+0x26820], R4 ;  /* 0x026820040f0075a7 */ /* 0x010864000802017f */
[----:B-1----:R-:W-:Y:S05]  /*10900*/  @!P1 NANOSLEEP.SYNCS 0x989680 ;  /* 0x009896800000995d */ /* 0x002fea0003900000 */
[----:B------:R-:W1:Y:S02]  /*10910*/  @!P1 SYNCS.PHASECHK.TRANS64 P1, [R15+URZ+0x26820], R4 ;  /* 0x026820040f0095a7 */ /* 0x000e64000802007f */
[----:B-1----:R-:W-:Y:S05]  /*10920*/  @!P1 BRA `(.L_x_3332) ;  /* 0xfffffffc00f09947 */ /* 0x002fea000383ffff */
[----:B------:R-:W-:Y:S05]  /*10930*/  BRA `(.L_x_3333) ;  /* 0xffffffec008c7947 */ /* 0x000fea000383ffff */
.L_x_3304:
[----:B-1----:R1:W4:Y:S02]  /*10940*/  SYNCS.PHASECHK.TRANS64.TRYWAIT P1, [R15+URZ+0x26840], R12 ;  /* 0x0268400c0f0075a7 */ /* 0x002324000802017f */
[----:B----4-:R-:W-:Y:S05]  /*10950*/  @!P1 NANOSLEEP.SYNCS 0x989680 ;  /* 0x009896800000995d */ /* 0x010fea0003900000 */
[----:B------:R-:W4:Y:S02]  /*10960*/  @!P1 SYNCS.PHASECHK.TRANS64 P1, [R15+URZ+0x26840], R12 ;  /* 0x0268400c0f0095a7 */ /* 0x000f24000802007f */
[----:B----4-:R-:W-:Y:S05]  /*10970*/  @!P1 BRA `(.L_x_3304) ;  /* 0xfffffffc00f09947 */ /* 0x010fea000383ffff */
[----:B------:R-:W-:Y:S05]  /*10980*/  BRA `(.L_x_3334) ;  /* 0xfffffff000287947 */ /* 0x000fea000383ffff */
.L_x_3306:
[----:B--2---:R2:W4:Y:S02]  /*10990*/  SYNCS.PHASECHK.TRANS64.TRYWAIT P1, [R15+URZ+0x26828], R12 ;  /* 0x0268280c0f0075a7 */ /* 0x004524000802017f */
[----:B----4-:R-:W-:Y:S05]  /*109a0*/  @!P1 NANOSLEEP.SYNCS 0x989680 ;  /* 0x009896800000995d */ /* 0x010fea0003900000 */
[----:B------:R-:W4:Y:S02]  /*109b0*/  @!P1 SYNCS.PHASECHK.TRANS64 P1, [R15+URZ+0x26828], R12 ;  /* 0x0268280c0f0095a7 */ /* 0x000f24000802007f */
[----:B----4-:R-:W-:Y:S05]  /*109c0*/  @!P1 BRA `(.L_x_3306) ;  /* 0xfffffffc00f09947 */ /* 0x010fea000383ffff */
[----:B------:R-:W-:Y:S05]  /*109d0*/  BRA `(.L_x_3335) ;  /* 0xfffffff000a07947 */ /* 0x000fea000383ffff */
.L_x_3308:
[----:B--2---:R2:W4:Y:S02]  /*109e0*/  SYNCS.PHASECHK.TRANS64.TRYWAIT P0, [R3+URZ+0x26840], R0 ;  /* 0x02684000030075a7 */ /* 0x004524000800017f */
[----:B----4-:R-:W-:Y:S05]  /*109f0*/  @!P0 NANOSLEEP.SYNCS 0x989680 ;  /* 0x009896800000895d */ /* 0x010fea0003900000 */
[----:B------:R-:W4:Y:S02]  /*10a00*/  @!P0 SYNCS.PHASECHK.TRANS64 P0, [R3+URZ+0x26840], R0 ;  /* 0x02684000030085a7 */ /* 0x000f24000800007f */
[----:B----4-:R-:W-:Y:S05]  /*10a10*/  @!P0 BRA `(.L_x_3308) ;  /* 0xfffffffc00f08947 */ /* 0x010fea000383ffff */
[----:B------:R-:W-:Y:S05]  /*10a20*/  BRA `(.L_x_3336) ;  /* 0xfffffff400407947 */ /* 0x000fea000383ffff */
.L_x_3310:
[----:B------:R-:W-:Y:S01]  /*10a30*/  BSSY B0, `(.L_x_3337) ;  /* 0x0000006000007945 */ /* 0x000fe20003800000 */
[----:B------:R-:W-:-:S07]  /*10a40*/  IMAD.MOV.U32 R15, RZ, RZ, -0x1 ;  /* 0xffffffffff0f7424 */ /* 0x000fce00078e00ff */
[----:B------:R-:W-:Y:S05]  /*10a50*/  WARPSYNC.COLLECTIVE R15, `(.L_x_3338) ;  /* 0x000000000f0c7348 */ /* 0x000fea0003c00000 */
[----:B------:R-:W-:Y:S02]  /*10a60*/  ELECT P6, UR62, PT ;  /* 0x00000000003e782f */ /* 0x000fe400038c0000 */
[----:B------:R-:W-:Y:S01]  /*10a70*/  MOV R14, UR62 ;  /* 0x0000003e000e7c02 */ /* 0x000fe20008000f00 */
[----:B------:R-:W-:Y:S10]  /*10a80*/  ENDCOLLECTIVE ;  /* 0x000000000000791b */ /* 0x000ff40003800000 */
.L_x_3338:
[----:B------:R-:W-:Y:S05]  /*10a90*/  BSYNC B0 ;  /* 0x0000000000007941 */ /* 0x000fea0003800000 */
.L_x_3337:
[----:B------:R-:W-:Y:S05]  /*10aa0*/  BRA `(.L_x_3339) ;  /* 0xfffffff400d87947 */ /* 0x000fea000383ffff */
.L_x_3312:
[----:B-1----:R1:W2:Y:S02]  /*10ab0*/  SYNCS.PHASECHK.TRANS64.TRYWAIT P0, [R7+URZ], R4 ;  /* 0x00000004070075a7 */ /* 0x0022a4000800017f */
[----:B--2---:R-:W-:Y:S05]  /*10ac0*/  @!P0 NANOSLEEP.SYNCS 0x989680 ;  /* 0x009896800000895d */ /* 0x004fea0003900000 */
[----:B------:R-:W2:Y:S02]  /*10ad0*/  @!P0 SYNCS.PHASECHK.TRANS64 P0, [R7+URZ], R4 ;  /* 0x00000004070085a7 */ /* 0x000ea4000800007f */
[----:B--2---:R-:W-:Y:S05]  /*10ae0*/  @!P0 BRA `(.L_x_3312) ;  /* 0xfffffffc00f08947 */ /* 0x004fea000383ffff */
[----:B------:R-:W-:Y:S05]  /*10af0*/  BRA `(.L_x_3340) ;  /* 0xfffffff800187947 */ /* 0x000fea000383ffff */
.L_x_3313:
[----:B--2---:R2:W3:Y:S02]  /*10b00*/  SYNCS.PHASECHK.TRANS64.TRYWAIT P0, [R3+URZ], R0 ;  /* 0x00000000030075a7 */ /* 0x0044e4000800017f */
[----:B---3--:R-:W-:Y:S05]  /*10b10*/  @!P0 NANOSLEEP.SYNCS 0x989680 ;  /* 0x009896800000895d */ /* 0x008fea0003900000 */
[----:B------:R-:W3:Y:S02]  /*10b20*/  @!P0 SYNCS.PHASECHK.TRANS64 P0, [R3+URZ], R0 ;  /* 0x00000000030085a7 */ /* 0x000ee4000800007f */
[----:B---3--:R-:W-:Y:S05]  /*10b30*/  @!P0 BRA `(.L_x_3313) ;  /* 0xfffffffc00f08947 */ /* 0x008fea000383ffff */
[----:B------:R-:W-:Y:S05]  /*10b40*/  BRA `(.L_x_3341) ;  /* 0xfffffff8000c7947 */ /* 0x000fea000383ffff */
.L_x_3315:
[----:B--2---:R2:W3:Y:S02]  /*10b50*/  SYNCS.PHASECHK.TRANS64.TRYWAIT P0, [R5+URZ], R4 ;  /* 0x00000004050075a7 */ /* 0x0044e4000800017f */
[----:B---3--:R-:W-:Y:S05]  /*10b60*/  @!P0 NANOSLEEP.SYNCS 0x989680 ;  /* 0x009896800000895d */ /* 0x008fea0003900000 */
[----:B------:R-:W3:Y:S02]  /*10b70*/  @!P0 SYNCS.PHASECHK.TRANS64 P0, [R5+URZ], R4 ;  /* 0x00000004050085a7 */ /* 0x000ee4000800007f */
[----:B---3--:R-:W-:Y:S05]  /*10b80*/  @!P0 BRA `(.L_x_3315) ;  /* 0xfffffffc00f08947 */ /* 0x008fea000383ffff */
[----:B------:R-:W-:Y:S05]  /*10b90*/  BRA `(.L_x_3342) ;  /* 0xfffffff800107947 */ /* 0x000fea000383ffff */
.L_x_3343:
        /* <DEDUP_REMOVED lines=14> */
.L_x_7396:


//--------------------- .text._ZN7cutlass13device_kernelIN5flash11enable_sm90INS1_16FlashAttnBwdSm90INS1_25CollectiveMainloopBwdSm90ILi2ELi2ELi2EN4cute5tupleIJNS5_1CILi1EEES8_S8_EEENS6_IJNS7_ILi96EEENS7_ILi128EEENS7_ILi64EEEEEENS_6half_tEfNS_4arch4Sm90ELb1ELb0ELb1ELb1ELb0ELb1ELb0ELb1ELi2ELi1ELi2ELi2ELb0EEENS1_24CollectiveEpilogueBwdGQAISD_fSG_Li256ELb1ELb0EEENS1_25SingleTileBwdLPTSchedulerILb1ELi128ELb0EEEEEEEEEvNT_6ParamsE --------------------------
	.section	.text._ZN7cutlass13device_kernelIN5flash11enable_sm90INS1_16FlashAttnBwdSm90INS1_25CollectiveMainloopBwdSm90ILi2ELi2ELi2EN4cute5tupleIJNS5_1CILi1EEES8_S8_EEENS6_IJNS7_ILi96EEENS7_ILi128EEENS7_ILi64EEEEEENS_6half_tEfNS_4arch4Sm90ELb1ELb0ELb1ELb1ELb0ELb1ELb0ELb1ELi2ELi1ELi2ELi2ELb0EEENS1_24CollectiveEpilogueBwdGQAISD_fSG_Li256ELb1ELb0EEENS1_25SingleTileBwdLPTSchedulerILb1ELi128ELb0EEEEEEEEEvNT_6ParamsE,"ax",@progbits
	.align	128
.text._ZN7cutlass13device_kernelIN5flash11enable_sm90INS1_16FlashAttnBwdSm90INS1_25CollectiveMainloopBwdSm90ILi2ELi2ELi2EN4cute5tupleIJNS5_1CILi1EEES8_S8_EEENS6_IJNS7_ILi96EEENS7_ILi128EEENS7_ILi64EEEEEENS_6half_tEfNS_4arch4Sm90ELb1ELb0ELb1ELb1ELb0ELb1ELb0ELb1ELi2ELi1ELi2ELi2ELb0EEENS1_24CollectiveEpilogueBwdGQAISD_fSG_Li256ELb1ELb0EEENS1_25SingleTileBwdLPTSchedulerILb1ELi128ELb0EEEEEEEEEvNT_6ParamsE:
        .type           _ZN7cutlass13device_kernelIN5flash11enable_sm90INS1_16FlashAttnBwdSm90INS1_25CollectiveMainloopBwdSm90ILi2ELi2ELi2EN4cute5tupleIJNS5_1CILi1EEES8_S8_EEENS6_IJNS7_ILi96EEENS7_ILi128EEENS7_ILi64EEEEEENS_6half_tEfNS_4arch4Sm90ELb1ELb0ELb1ELb1ELb0ELb1ELb0ELb1ELi2ELi1ELi2ELi2ELb0EEENS1_24CollectiveEpilogueBwdGQAISD_fSG_Li256ELb1ELb0EEENS1_25SingleTileBwdLPTSchedulerILb1ELi128ELb0EEEEEEEEEvNT_6ParamsE,@function
        .size           _ZN7cutlass13device_kernelIN5flash11enable_sm90INS1_16FlashAttnBwdSm90INS1_25CollectiveMainloopBwdSm90ILi2ELi2ELi2EN4cute5tupleIJNS5_1CILi1EEES8_S8_EEENS6_IJNS7_ILi96EEENS7_ILi128EEENS7_ILi64EEEEEENS_6half_tEfNS_4arch4Sm90ELb1ELb0ELb1ELb1ELb0ELb1ELb0ELb1ELi2ELi1ELi2ELi2ELb0EEENS1_24CollectiveEpilogueBwdGQAISD_fSG_Li256ELb1ELb0EEENS1_25SingleTileBwdLPTSchedulerILb1ELi128ELb0EEEEEEEEEvNT_6ParamsE,(.L_x_7397 - _ZN7cutlass13device_kernelIN5flash11enable_sm90INS1_16FlashAttnBwdSm90INS1_25CollectiveMainloopBwdSm90ILi2ELi2ELi2EN4cute5tupleIJNS5_1CILi1EEES8_S8_EEENS6_IJNS7_ILi96EEENS7_ILi128EEENS7_ILi64EEEEEENS_6half_tEfNS_4arch4Sm90ELb1ELb0ELb1ELb1ELb0ELb1ELb0ELb1ELi2ELi1ELi2ELi2ELb0EEENS1_24CollectiveEpilogueBwdGQAISD_fSG_Li256ELb1ELb0EEENS1_25SingleTileBwdLPTSchedulerILb1ELi128ELb0EEEEEEEEEvNT_6ParamsE)
        .other          _ZN7cutlass13device_kernelIN5flash11enable_sm90INS1_16FlashAttnBwdSm90INS1_25CollectiveMainloopBwdSm90ILi2ELi2ELi2EN4cute5tupleIJNS5_1CILi1EEES8_S8_EEENS6_IJNS7_ILi96EEENS7_ILi128EEENS7_ILi64EEEEEENS_6half_tEfNS_4arch4Sm90ELb1ELb0ELb1ELb1ELb0ELb1ELb0ELb1ELi2ELi1ELi2ELi2ELb0EEENS1_24CollectiveEpilogueBwdGQAISD_fSG_Li256ELb1ELb0EEENS1_25SingleTileBwdLPTSchedulerILb1ELi128ELb0EEEEEEEEEvNT_6ParamsE,@"STO_CUDA_ENTRY STV_DEFAULT"
_ZN7cutlass13device_kernelIN5flash11enable_sm90INS1_16FlashAttnBwdSm90INS1_25CollectiveMainloopBwdSm90ILi2ELi2ELi2EN4cute5tupleIJNS5_1CILi1EEES8_S8_EEENS6_IJNS7_ILi96EEENS7_ILi128EEENS7_ILi64EEEEEENS_6half_tEfNS_4arch4Sm90ELb1ELb0ELb1ELb1ELb0ELb1ELb0ELb1ELi2ELi1ELi2ELi2ELb0EEENS1_24CollectiveEpilogueBwdGQAISD_fSG_Li256ELb1ELb0EEENS1_25SingleTileBwdLPTSchedulerILb1ELi128ELb0EEEEEEEEEvNT_6ParamsE:
        /* <DEDUP_REMOVED lines=23> */
.L_x_3345:
[----:B------:R-:W-:Y:S05]  /*0170*/  BSYNC B0 ;  /* 0x0000000000007941 */ /* 0x000fea0003800000 */
.L_x_3344:
        /* <DEDUP_REMOVED lines=34> */
.L_x_3346:
        /* <DEDUP_REMOVED lines=22> */
.L_x_3347:
        /* <DEDUP_REMOVED lines=9> */
.L_x_3350:
        /* <DEDUP_REMOVED lines=24> */
[----:B------:R-:W1:Y:S01]  /*0710*/  LDC R2, c[0x0][0x8e4] ;  /* 0x00023900ff027b82 */ /* 0x000e620000000800 */
[----:B------:R-:W-:Y:S02]  /*0720*/  MOV R3, UR4 ;  /* 0x0000000400037c02 */ /* 0x000fe40008000f00 */
[----:B-1----:R-:W-:-:S13]  /*0730*/  ISETP.NE.AND P0, PT, R2, 0x1, PT ;  /* 0x000000010200780c */ /* 0x002fda0003f05270 */
[----:B------:R-:W1:Y:S02]  /*0740*/  @P0 LDC.64 R4, c[0x0][0x8e8] ;  /* 0x00023a00ff040b82 */ /* 0x000e640000000a00 */
[----:B-1----:R-:W-:-:S05]  /*0750*/  @P0 IMAD.HI.U32 R0, R4, UR4, RZ ;  /* 0x0000000404000c27 */ /* 0x002fca000f8e00ff */
[----:B------:R-:W-:-:S05]  /*0760*/  @P0 SHF.R.U32.HI R3, RZ, R5, R0 ;  /* 0x00000005ff030219 */ /* 0x000fca0000011600 */
[----:B------:R1:W-:Y:S01]  /*0770*/  STL [R1+0x30], R3 ;  /* 0x0000300301007387 */ /* 0x0003e20000100800 */
[----:B------:R-:W-:Y:S01]  /*0780*/  IMAD R0, R3, R2, RZ ;  /* 0x0000000203007224 */ /* 0x000fe200078e02ff */
[----:B------:R-:W-:Y:S06]  /*0790*/  BRA `(.L_x_3352) ;  /* 0x0000000000207947 */ /* 0x000fec0003800000 */
.L_x_3351:
        /* <DEDUP_REMOVED lines=8> */
.L_x_3352:
[----:B------:R-:W3:Y:S01]  /*0820*/  LDC R2, c[0x0][0x8c0] ;  /* 0x00023000ff027b82 */ /* 0x000ee20000000800 */
[----:B------:R-:W-:Y:S01]  /*0830*/  IADD3 R0, -R0, UR4, RZ ;  /* 0x0000000400007c10 */ /* 0x000fe2000fffe1ff */
[----:B------:R-:W-:Y:S02]  /*0840*/  ULDC.64 UR4, c[0x0][0x900] ;  /* 0x0002400000047ab9 */ /* 0x000fe40000000a00 */
[----:B------:R-:W-:-:S04]  /*0850*/  ISETP.NE.U32.AND P0, PT, RZ, UR4, PT ;  /* 0x00000004ff007c0c */ /* 0x000fc8000bf05070 */
[----:B------:R-:W4:Y:S01]  /*0860*/  LDC R5, c[0x0][0x8cc] ;  /* 0x00023300ff057b82 */ /* 0x000f220000000800 */
[----:B------:R-:W-:Y:S02]  /*0870*/  ISETP.NE.AND.EX P0, PT, RZ, UR5, PT, P0 ;  /* 0x00000005ff007c0c */ /* 0x000fe4000bf05300 */
[----:B---3--:R-:W-:Y:S01]  /*0880*/  ISETP.NE.AND P1, PT, R2, 0x1, PT ;  /* 0x000000010200780c */ /* 0x008fe20003f25270 */
[----:B----4-:R-:W-:-:S04]  /*0890*/  IMAD R4, R5, UR6, R0 ;  /* 0x0000000605047c24 */ /* 0x010fc8000f8e0200 */
[----:B------:R-:W-:-:S08]  /*08a0*/  IMAD.MOV.U32 R5, RZ, RZ, R4 ;  /* 0x000000ffff057224 */ /* 0x000fd000078e0004 */
[----:B-12---:R-:W1:Y:S08]  /*08b0*/  @P1 LDC R3, c[0x0][0x8c4] ;  /* 0x00023100ff031b82 */ /* 0x006e700000000800 */
[----:B------:R-:W2:Y:S01]  /*08c0*/  @P1 LDC R7, c[0x0][0x8c8] ;  /* 0x00023200ff071b82 */ /* 0x000ea20000000800 */
[----:B-1----:R-:W-:-:S05]  /*08d0*/  @P1 IMAD.HI.U32 R0, R4, R3, RZ ;  /* 0x0000000304001227 */ /* 0x002fca00078e00ff */
[----:B--2---:R-:W-:-:S05]  /*08e0*/  @P1 SHF.R.U32.HI R5, RZ, R7, R0 ;  /* 0x00000007ff051219 */ /* 0x004fca0000011600 */
[----:B------:R-:W-:-:S04]  /*08f0*/  IMAD.MOV R3, RZ, RZ, -R5 ;  /* 0x000000ffff037224 */ /* 0x000fc800078e0a05 */
[----:B------:R-:W-:-:S05]  /*0900*/  IMAD R0, R2, R3, R4 ;  /* 0x0000000302007224 */ /* 0x000fca00078e0204 */
[----:B------:R1:W-:Y:S01]  /*0910*/  STL [R1+0x38], R0 ;  /* 0x0000380001007387 */ /* 0x0003e20000100800 */
[----:B------:R-:W-:Y:S05]  /*0920*/  @!P0 BRA `(.L_x_3353) ;  /* 0x0000000000108947 */ /* 0x000fea0003800000 */
[----:B------:R-:W2:Y:S02]  /*0930*/  LDC.64 R2, c[0x0][0x900] ;  /* 0x00024000ff027b82 */ /* 0x000ea40000000a00 */
[----:B--2---:R-:W-:-:S05]  /*0940*/  IMAD.WIDE R2, R5, 0x4, R2 ;  /* 0x0000000405027825 */ /* 0x004fca00078e0202 */
[----:B-1----:R2:W5:Y:S01]  /*0950*/  LDG.E R0, desc[UR36][R2.64] ;  /* 0x0000002402007981 */ /* 0x002562000c1e1900 */
[----:B------:R-:W-:Y:S05]  /*0960*/  BRA `(.L_x_3354) ;  /* 0x00000000002c7947 */ /* 0x000fea0003800000 */
.L_x_3353:
[----:B------:R-:W-:Y:S02]  /*0970*/  ULDC.64 UR4, c[0x0][0x8f8] ;  /* 0x00023e0000047ab9 */ /* 0x000fe40000000a00 */
[----:B------:R-:W-:-:S04]  /*0980*/  ISETP.NE.U32.AND P0, PT, RZ, UR4, PT ;  /* 0x00000004ff007c0c */ /* 0x000fc8000bf05070 */
[----:B------:R-:W-:-:S13]  /*0990*/  ISETP.NE.AND.EX P0, PT, RZ, UR5, PT, P0 ;  /* 0x00000005ff007c0c */ /* 0x000fda000bf05300 */
[----:B------:R-:W-:Y:S05]  /*09a0*/  @!P0 BRA `(.L_x_3355) ;  /* 0x0000000000188947 */ /* 0x000fea0003800000 */
[----:B------:R-:W2:Y:S02]  /*09b0*/  LDC.64 R2, c[0x0][0x8f8] ;  /* 0x00023e00ff027b82 */ /* 0x000ea40000000a00 */
[----:B--2---:R-:W-:-:S05]  /*09c0*/  IMAD.WIDE R2, R5, 0x4, R2 ;  /* 0x0000000405027825 */ /* 0x004fca00078e0202 */
[----:B-1----:R-:W2:Y:S04]  /*09d0*/  LDG.E R0, desc[UR36][R2.64] ;  /* 0x0000002402007981 */ /* 0x002ea8000c1e1900 */
[----:B------:R-:W2:Y:S02]  /*09e0*/  LDG.E R7, desc[UR36][R2.64+0x4] ;  /* 0x0000042402077981 */ /* 0x000ea4000c1e1900 */
[----:B--2---:R-:W-:Y:S01]  /*09f0*/  IADD3 R0, -R0, R7, RZ ;  /* 0x0000000700007210 */ /* 0x004fe20007ffe1ff */
[----:B------:R-:W-:Y:S06]  /*0a00*/  BRA `(.L_x_3354) ;  /* 0x0000000000047947 */ /* 0x000fec0003800000 */
.L_x_3355:
[----:B-1----:R-:W1:Y:S02]  /*0a10*/  LDC R0, c[0x0][0x8f4] ;  /* 0x00023d00ff007b82 */ /* 0x002e640000000800 */
.L_x_3354:
[----:B------:R-:W3:Y:S01]  /*0a20*/  LDL R4, [R1+0x30] ;  /* 0x0000300001047983 */ /* 0x000ee20000100800 */
[----:B-1---5:R-:W-:-:S05]  /*0a30*/  VIADD R0, R0, 0x7f ;  /* 0x0000007f00007836 */ /* 0x022fca0000000000 */
[----:B--2---:R-:W-:-:S04]  /*0a40*/  SHF.R.S32.HI R3, RZ, 0x1f, R0 ;  /* 0x0000001fff037819 */ /* 0x004fc80000011400 */
[----:B------:R-:W-:-:S04]  /*0a50*/  LEA.HI R3, R3, R0, RZ, 0x7 ;  /* 0x0000000003037211 */ /* 0x000fc800078f38ff */
[----:B------:R-:W-:-:S04]  /*0a60*/  SHF.R.S32.HI R3, RZ, 0x7, R3 ;  /* 0x00000007ff037819 */ /* 0x000fc80000011403 */
[----:B---3--:R-:W-:-:S04]  /*0a70*/  ISETP.GE.AND P0, PT, R4, R3, PT ;  /* 0x000000030400720c */ /* 0x008fc80003f06270 */
[----:B------:R-:W-:-:S04]  /*0a80*/  SEL R6, R5, 0xffffffff, !P0 ;  /* 0xffffffff05067807 */ /* 0x000fc80004000000 */
[----:B------:R-:W-:Y:S01]  /*0a90*/  ISETP.GE.AND P0, PT, R6, RZ, PT ;  /* 0x000000ff0600720c */ /* 0x000fe20003f06270 */
[----:B------:R1:W-:-:S12]  /*0aa0*/  STL [R1+0x34], R6 ;  /* 0x0000340601007387 */ /* 0x0003d80000100800 */
[----:B-1----:R-:W-:Y:S05]  /*0ab0*/  @!P0 BRA `(.L_x_3356) ;  /* 0x000000d800748947 */ /* 0x002fea0003800000 */
[----:B------:R-:W1:Y:S01]  /*0ac0*/  LDC R0, c[0x0][0x290] ;  /* 0x0000a400ff007b82 */ /* 0x000e620000000800 */
[----:B------:R-:W2:Y:S01]  /*0ad0*/  S2R R2, SR_TID.X ;  /* 0x0000000000027919 */ /* 0x000ea20000002100 */
[----:B------:R-:W-:Y:S02]  /*0ae0*/  ULDC.64 UR4, c[0x0][0x780] ;  /* 0x0001e00000047ab9 */ /* 0x000fe40000000a00 */
[----:B------:R-:W-:-:S04]  /*0af0*/  ISETP.NE.U32.AND P0, PT, RZ, UR4, PT ;  /* 0x00000004ff007c0c */ /* 0x000fc8000bf05070 */
[----:B------:R-:W-:Y:S01]  /*0b00*/  ISETP.NE.AND.EX P0, PT, RZ, UR5, PT, P0 ;  /* 0x00000005ff007c0c */ /* 0x000fe2000bf05300 */
[----:B-1----:R1:W-:Y:S01]  /*0b10*/  STL [R1+0x10], R0 ;  /* 0x0000100001007387 */ /* 0x0023e20000100800 */
[----:B--2---:R-:W-:-:S11]  /*0b20*/  VIADD R18, R2, 0xffffff80 ;  /* 0xffffff8002127836 */ /* 0x004fd60000000000 */
[----:B------:R-:W-:Y:S05]  /*0b30*/  @!P0 BRA `(.L_x_3357) ;  /* 0x0000000000108947 */ /* 0x000fea0003800000 */
[----:B------:R-:W2:Y:S02]  /*0b40*/  LDC.64 R236, c[0x0][0x780] ;  /* 0x0001e000ffec7b82 */ /* 0x000ea40000000a00 */
[----:B--2---:R-:W-:-:S06]  /*0b50*/  IMAD.WIDE R236, R6, 0x4, R236 ;  /* 0x0000000406ec7825 */ /* 0x004fcc00078e02ec */
[----:B------:R2:W5:Y:S01]  /*0b60*/  LDG.E R236, desc[UR36][R236.64] ;  /* 0x00000024ecec7981 */ /* 0x000562000c1e1900 */
[----:B------:R-:W-:Y:S05]  /*0b70*/  BRA `(.L_x_3358) ;  /* 0x0000000000287947 */ /* 0x000fea0003800000 */
.L_x_3357:
[----:B------:R-:W-:Y:S01]  /*0b80*/  ULDC.64 UR4, c[0x0][0x770] ;  /* 0x0001dc0000047ab9 */ /* 0x000fe20000000a00 */
[----:B------:R-:W3:Y:S01]  /*0b90*/  LDC R236, c[0x0][0x280] ;  /* 0x0000a000ffec7b82 */ /* 0x000ee20000000800 */
[----:B------:R-:W-:-:S04]  /*0ba0*/  ISETP.NE.U32.AND P0, PT, RZ, UR4, PT ;  /* 0x00000004ff007c0c */ /* 0x000fc8000bf05070 */
[----:B------:R-:W-:-:S13]  /*0bb0*/  ISETP.NE.AND.EX P0, PT, RZ, UR5, PT, P0 ;  /* 0x00000005ff007c0c */ /* 0x000fda000bf05300 */
[----:B------:R-:W-:Y:S05]  /*0bc0*/  @!P0 BRA `(.L_x_3358) ;  /* 0x0000000000148947 */ /* 0x000fea0003800000 */
[----:B------:R-:W2:Y:S02]  /*0bd0*/  LDC.64 R2, c[0x0][0x770] ;  /* 0x0001dc00ff027b82 */ /* 0x000ea40000000a00 */
[----:B--2---:R-:W-:-:S05]  /*0be0*/  IMAD.WIDE R2, R6, 0x4, R2 ;  /* 0x0000000406027825 */ /* 0x004fca00078e0202 */
[----:B---3--:R-:W2:Y:S04]  /*0bf0*/  LDG.E R236, desc[UR36][R2.64] ;  /* 0x0000002402ec7981 */ /* 0x008ea8000c1e1900 */
[----:B------:R-:W2:Y:S02]  /*0c00*/  LDG.E R5, desc[UR36][R2.64+0x4] ;  /* 0x0000042402057981 */ /* 0x000ea4000c1e1900 */
[----:B--2---:R-:W-:-:S07]  /*0c10*/  IMAD.IADD R236, R5, 0x1, -R236 ;  /* 0x0000000105ec7824 */ /* 0x004fce00078e0aec */
.L_x_3358:
[----:B------:R-:W-:Y:S02]  /*0c20*/  ULDC.64 UR4, c[0x0][0x788] ;  /* 0x0001e20000047ab9 */ /* 0x000fe40000000a00 */
[----:B------:R-:W-:-:S04]  /*0c30*/  ISETP.NE.U32.AND P0, PT, RZ, UR4, PT ;  /* 0x00000004ff007c0c */ /* 0x000fc8000bf05070 */
[----:B------:R-:W-:-:S13]  /*0c40*/  ISETP.NE.AND.EX P0, PT, RZ, UR5, PT, P0 ;  /* 0x00000005ff007c0c */ /* 0x000fda000bf05300 */
[----:B------:R-:W-:Y:S05]  /*0c50*/  @!P0 BRA `(.L_x_3359) ;  /* 0x0000000000148947 */ /* 0x000fea0003800000 */
[----:B------:R-:W4:Y:S02]  /*0c60*/  LDC.64 R2, c[0x0][0x788] ;  /* 0x0001e200ff027b82 */ /* 0x000f240000000a00 */
[----:B----4-:R-:W-:-:S05]  /*0c70*/  IMAD.WIDE R2, R6, 0x4, R2 ;  /* 0x0000000406027825 */ /* 0x010fca00078e0202 */
[----:B-1----:R-:W4:Y:S04]  /*0c80*/  LDG.E R0, desc[UR36][R2.64] ;  /* 0x0000002402007981 */ /* 0x002f28000c1e1900 */
[----:B----4-:R1:W-:Y:S01]  /*0c90*/  STL [R1+0x10], R0 ;  /* 0x0000100001007387 */ /* 0x0103e20000100800 */
[----:B------:R-:W-:Y:S05]  /*0ca0*/  BRA `(.L_x_3360) ;  /* 0x0000000000287947 */ /* 0x000fea0003800000 */
.L_x_3359:
[----:B------:R-:W-:Y:S02]  /*0cb0*/  ULDC.64 UR4, c[0x0][0x778] ;  /* 0x0001de0000047ab9 */ /* 0x000fe40000000a00 */
[----:B------:R-:W-:-:S04]  /*0cc0*/  ISETP.NE.U32.AND P0, PT, RZ, UR4, PT ;  /* 0x00000004ff007c0c */ /* 0x000fc8000bf05070 */
[----:B------:R-:W-:-:S13]  /*0cd0*/  ISETP.NE.AND.EX P0, PT, RZ, UR5, PT, P0 ;  /* 0x00000005ff007c0c */ /* 0x000fda000bf05300 */
[----:B------:R-:W-:Y:S05]  /*0ce0*/  @!P0 BRA `(.L_x_3360) ;  /* 0x0000000000188947 */ /* 0x000fea0003800000 */
[----:B------:R-:W4:Y:S02]  /*0cf0*/  LDC.64 R2, c[0x0][0x778] ;  /* 0x0001de00ff027b82 */ /* 0x000f240000000a00 */
[----:B----4-:R-:W-:-:S05]  /*0d00*/  IMAD.WIDE R2, R6, 0x4, R2 ;  /* 0x0000000406027825 */ /* 0x010fca00078e0202 */
[----:B-1----:R-:W4:Y:S04]  /*0d10*/  LDG.E R0, desc[UR36][R2.64] ;  /* 0x0000002402007981 */ /* 0x002f28000c1e1900 */
[----:B------:R-:W4:Y:S02]  /*0d20*/  LDG.E R5, desc[UR36][R2.64+0x4] ;  /* 0x0000042402057981 */ /* 0x000f24000c1e1900 */
[----:B----4-:R-:W-:-:S05]  /*0d30*/  IADD3 R0, -R0, R5, RZ ;  /* 0x0000000500007210 */ /* 0x010fca0007ffe1ff */
[----:B------:R4:W-:Y:S02]  /*0d40*/  STL [R1+0x10], R0 ;  /* 0x0000100001007387 */ /* 0x0009e40000100800 */
.L_x_3360:
[----:B-1--4-:R-:W3:Y:S01]  /*0d50*/  LDL R0, [R1+0x10] ;  /* 0x0000100001007983 */ /* 0x012ee20000100800 */
[----:B------:R-:W1:Y:S01]  /*0d60*/  LDC R3, c[0x0][0x74c] ;  /* 0x0001d300ff037b82 */ /* 0x000e620000000800 */
[----:B------:R-:W-:Y:S02]  /*0d70*/  PLOP3.LUT P0, PT, PT, PT, PT, 0x80, 0x0 ;  /* 0x000000000000781c */ /* 0x000fe40003f0f070 */
        /* <DEDUP_REMOVED lines=32> */
[----:B---3-5:R-:W-:-:S04]  /*0f80*/  IMAD.IADD R0, R236, 0x1, -R0 ;  /* 0x00000001ec007824 */ /* 0x028fc800078e0a00 */
[----:B------:R-:W-:Y:S02]  /*0f90*/  IMAD R2, R4, 0x80, R0 ;  /* 0x0000008004027824 */ /* 0x000fe400078e0200 */
[----:B------:R-:W-:-:S03]  /*0fa0*/  VIADD R0, R236, 0x5f ;  /* 0x0000005fec007836 */ /* 0x000fc60000000000 */
[----:B-1----:R-:W-:Y:S01]  /*0fb0*/  IADD3 R2, R2, -R3, RZ ;  /* 0x8000000302027210 */ /* 0x002fe20007ffe0ff */
        /* <DEDUP_REMOVED lines=10> */
[----:B------:R-:W-:-:S04]  /*1060*/  MOV R0, RZ ;  /* 0x000000ff00007202 */ /* 0x000fc80000000f00 */
[----:B------:R-:W-:-:S13]  /*1070*/  LOP3.LUT P0, RZ, R0, 0x3ff, RZ, 0xc0, !PT ;  /* 0x000003ff00ff7812 */ /* 0x000fda000780c0ff */
[----:B------:R-:W-:Y:S05]  /*1080*/  @!P0 BRA `(.L_x_3362) ;  /* 0x00000000007c8947 */ /* 0x000fea0003800000 */
[----:B------:R-:W-:Y:S01]  /*1090*/  MOV R2, 0x0 ;  /* 0x0000000000027802 */ /* 0x000fe20000000f00 */
[----:B------:R-:W-:Y:S01]  /*10a0*/  ULDC.64 UR4, c[0x4][0x90] ;  /* 0x0100240000047ab9 */ /* 0x000fe20000000a00 */
[----:B------:R-:W-:Y:S01]  /*10b0*/  ULDC.64 UR6, c[0x4][0x28] ;  /* 0x01000a0000067ab9 */ /* 0x000fe20000000a00 */
[----:B------:R-:W-:Y:S01]  /*10c0*/  IMAD.U32 R4, RZ, RZ, UR4 ;  /* 0x00000004ff047e24 */ /* 0x000fe2000f8e00ff */
[----:B------:R1:W3:Y:S01]  /*10d0*/  LDC.64 R14, c[0x4][R2] ;  /* 0x01000000020e7b82 */ /* 0x0002e20000000a00 */
        /* <DEDUP_REMOVED lines=10> */
[----:B--23--:R-:W-:Y:S05]  /*1180*/  CALL.ABS.NOINC R14 ;  /* 0x000000000e007343 */ /* 0x00cfea0003c00000 */
.L_x_3363:
        /* <DEDUP_REMOVED lines=15> */
.L_x_3362:
        /* <DEDUP_REMOVED lines=21> */
[----:B--23--:R-:W-:Y:S05]  /*13d0*/  CALL.ABS.NOINC R14 ;  /* 0x000000000e007343 */ /* 0x00cfea0003c00000 */
.L_x_3365:
        /* <DEDUP_REMOVED lines=15> */
.L_x_3364:
[----:B------:R-:W-:Y:S01]  /*14d0*/  SHF.R.S32.HI R7, RZ, 0x1f, R18 ;  /* 0x0000001fff077819 */ /* 0x000fe20000011412 */
[----:B------:R-:W-:-:S03]  /*14e0*/  UMOV UR4, 0xffffffff ;  /* 0xffffffff00047882 */ /* 0x000fc60000000000 */
[----:B------:R-:W-:-:S04]  /*14f0*/  LEA.HI R0, R7, R18, RZ, 0x7 ;  /* 0x0000001207007211 */ /* 0x000fc800078f38ff */
[----:B------:R-:W-:Y:S01]  /*1500*/  SHF.R.S32.HI R13, RZ, 0x7, R0 ;  /* 0x00000007ff0d7819 */ /* 0x000fe20000011400 */
[----:B------:R-:W-:Y:S06]  /*1510*/  BRA.DIV UR4, `(.L_x_3366) ;  /* 0x000000ce04e47947 */ /* 0x000fec000b800000 */
[----:B------:R1:W3:Y:S02]  /*1520*/  SHFL.IDX PT, R14, R13, RZ, 0x1f ;  /* 0x00001fff0d0e7589 */ /* 0x0002e400000e0000 */
.L_x_3464:
[----:B------:R-:W-:Y:S02]  /*1530*/  SHF.L.U32 R2, RZ, 0x1f, RZ ;  /* 0x0000001fff027819 */ /* 0x000fe400000006ff */
[CC--:B------:R-:W-:Y:S02]  /*1540*/  LEA.HI R8, R7.reuse, R18.reuse, RZ, 0x5 ;  /* 0x0000001207087211 */ /* 0x0c0fe400078f28ff */
[----:B------:R-:W4:Y:S01]  /*1550*/  SYNCS.PHASECHK.TRANS64.TRYWAIT P0, [R17+URZ+0x26800], R2 ;  /* 0x02680002110075a7 */ /* 0x000f22000800017f */
[----:B------:R-:W-:Y:S01]  /*1560*/  LEA.HI R5, R7, R18, RZ, 0x4 ;  /* 0x0000001207057211 */ /* 0x000fe200078f20ff */
[----:B----4-:R-:W-:Y:S06]  /*1570*/  @P0 BRA `(.L_x_3367) ;  /* 0x0000000000080947 */ /* 0x010fec0003800000 */
[----:B------:R-:W4:Y:S02]  /*1580*/  SYNCS.PHASECHK.TRANS64.TRYWAIT P0, [R17+URZ+0x26800], R2 ;  /* 0x02680002110075a7 */ /* 0x000f24000800017f */
[----:B----4-:R-:W-:Y:S05]  /*1590*/  @!P0 BRA `(.L_x_3368) ;  /* 0x000000cc00e08947 */ /* 0x010fea0003800000 */
.L_x_3367:
[----:B------:R-:W5:Y:S04]  /*15a0*/  LDL R12, [R1+0x10] ;  /* 0x00001000010c7983 */ /* 0x000f680000100800 */
[----:B------:R-:W2:Y:S01]  /*15b0*/  LDL R11, [R1+0x30] ;  /* 0x00003000010b7983 */ /* 0x000ea20000100800 */
[----:B----4-:R-:W-:Y:S01]  /*15c0*/  SHF.R.S32.HI R2, RZ, 0x5, R8 ;  /* 0x00000005ff027819 */ /* 0x010fe20000011408 */
[----:B------:R-:W-:Y:S01]  /*15d0*/  IMAD.SHL.U32 R3, R18, 0x40, RZ ;  /* 0x0000004012037824 */ /* 0x000fe200078e00ff */
[----:B------:R-:W-:Y:S01]  /*15e0*/  SHF.R.S32.HI R6, RZ, 0x4, R5 ;  /* 0x00000004ff067819 */ /* 0x000fe20000011405 */
[----:B------:R-:W4:Y:S01]  /*15f0*/  LDL R15, [R1+0x2c] ;  /* 0x00002c00010f7983 */ /* 0x000f220000100800 */
[----:B------:R-:W-:Y:S01]  /*1600*/  ULDC UR4, c[0x0][0x74c] ;  /* 0x0001d30000047ab9 */ /* 0x000fe20000000800 */
[----:B------:R-:W-:Y:S01]  /*1610*/  IMAD.SHL.U32 R4, R2, 0x10, RZ ;  /* 0x0000001002047824 */ /* 0x000fe200078e00ff */
[----:B------:R-:W-:-:S02]  /*1620*/  LEA.HI R9, R5, R6, RZ, 0x1 ;  /* 0x0000000605097211 */ /* 0x000fc400078f08ff */
[----:B------:R-:W-:Y:S02]  /*1630*/  LOP3.LUT R3, R3, 0x1c0, RZ, 0xc0, !PT ;  /* 0x000001c003037812 */ /* 0x000fe400078ec0ff */
[----:B------:R-:W-:Y:S02]  /*1640*/  LOP3.LUT R9, R9, 0x7ffffe, RZ, 0xc0, !PT ;  /* 0x007ffffe09097812 */ /* 0x000fe400078ec0ff */
[----:B------:R-:W-:Y:S02]  /*1650*/  LEA.HI R2, R7, R18, RZ, 0x3 ;  /* 0x0000001207027211 */ /* 0x000fe400078f18ff */
[----:B------:R-:W-:Y:S01]  /*1660*/  LOP3.LUT R5, R3, 0x30, R4, 0xf8, !PT ;  /* 0x0000003003057812 */ /* 0x000fe200078ef804 */
[----:B------:R-:W-:Y:S01]  /*1670*/  IMAD.IADD R6, R6, 0x1, -R9 ;  /* 0x0000000106067824 */ /* 0x000fe200078e0a09 */
[----:B------:R-:W-:Y:S02]  /*1680*/  SHF.R.U32.HI R3, RZ, 0x3, R3 ;  /* 0x00000003ff037819 */ /* 0x000fe40000011603 */
[----:B------:R-:W-:Y:S01]  /*1690*/  LOP3.LUT R4, R5, 0x8, R2, 0xf8, !PT ;  /* 0x0000000805047812 */ /* 0x000fe200078ef802 */
[----:B------:R-:W-:Y:S01]  /*16a0*/  IMAD R6, R13, 0xc, R6 ;  /* 0x0000000c0d067824 */ /* 0x000fe200078e0206 */
[----:B---3--:R-:W-:-:S02]  /*16b0*/  LEA.HI R2, R14, R14, RZ, 0x1 ;  /* 0x0000000e0e027211 */ /* 0x008fc400078f08ff */
[----:B------:R-:W-:Y:S02]  /*16c0*/  LOP3.LUT R3, R4, R3, RZ, 0x3c, !PT ;  /* 0x0000000304037212 */ /* 0x000fe400078e3cff */
[----:B------:R-:W-:Y:S02]  /*16d0*/  LOP3.LUT R5, R2, 0xfffffffe, RZ, 0xc0, !PT ;  /* 0xfffffffe02057812 */ /* 0x000fe400078ec0ff */
[----:B------:R-:W-:Y:S02]  /*16e0*/  LEA R2, R6, R3, 0x9 ;  /* 0x0000000306027211 */ /* 0x000fe400078e48ff */
[----:B------:R-:W-:Y:S01]  /*16f0*/  LOP3.LUT R3, R0, 0xffffff80, RZ, 0xc0, !PT ;  /* 0xffffff8000037812 */ /* 0x000fe200078ec0ff */
[----:B------:R-:W-:-:S04]  /*1700*/  IMAD.IADD R5, R14, 0x1, -R5 ;  /* 0x000000010e057824 */ /* 0x000fc800078e0a05 */
[----:B------:R-:W-:-:S05]  /*1710*/  IMAD.IADD R6, R18, 0x1, -R3 ;  /* 0x0000000112067824 */ /* 0x000fca00078e0a03 */
[--C-:B------:R-:W-:Y:S01]  /*1720*/  SHF.R.S32.HI R14, RZ, 0x1f, R6.reuse ;  /* 0x0000001fff0e7819 */ /* 0x100fe20000011406 */
[----:B------:R3:W-:Y:S04]  /*1730*/  STL [R1+0x18], R2 ;  /* 0x0000180201007387 */ /* 0x0007e80000100800 */
[----:B------:R1:W-:Y:S01]  /*1740*/  STL [R1+0x20], R14 ;  /* 0x0000200e01007387 */ /* 0x0003e20000100800 */
[----:B---3--:R-:W-:-:S05]  /*1750*/  IMAD R2, R13, 0x300, R6 ;  /* 0x000003000d027824 */ /* 0x008fca00078e0206 */
[----:B------:R-:W-:Y:S01]  /*1760*/  SHF.L.U32 R2, R2, 0x2, RZ ;  /* 0x0000000202027819 */ /* 0x000fe200000006ff */
        /* <DEDUP_REMOVED lines=34> */
[----:B------:R-:W-:Y:S01]  /*1990*/  IMAD R2, R2, 0x4, R17 ;  /* 0x0000000402027824 */ /* 0x000fe200078e0211 */
[----:B-----5:R-:W-:-:S04]  /*19a0*/  IADD3 R10, -R12, 0x7f, R236 ;  /* 0x0000007f0c0a7810 */ /* 0x020fc80007ffe1ec */
[----:B--2---:R-:W-:-:S05]  /*19b0*/  LEA R10, R11, R10, 0x7 ;  /* 0x0000000a0b0a7211 */ /* 0x004fca00078e38ff */
[----:B------:R-:W-:-:S04]  /*19c0*/  VIADD R10, R10, -UR4 ;  /* 0x800000040a0a7c36 */ /* 0x000fc80008000000 */
[----:B------:R-:W-:-:S05]  /*19d0*/  IMAD.HI R10, R10, 0x2aaaaaab, RZ ;  /* 0x2aaaaaab0a0a7827 */ /* 0x000fca00078e02ff */
[----:B------:R-:W-:-:S04]  /*19e0*/  SHF.R.U32.HI R9, RZ, 0x1f, R10 ;  /* 0x0000001fff097819 */ /* 0x000fc8000001160a */
[----:B------:R-:W-:Y:S02]  /*19f0*/  LEA.HI.SX32 R9, R10, R9, 0x1c ;  /* 0x000000090a097211 */ /* 0x000fe400078fe2ff */
[----:B------:R-:W-:Y:S02]  /*1a00*/  LEA.HI R10, R14, R6, RZ, 0x2 ;  /* 0x000000060e0a7211 */ /* 0x000fe400078f10ff */
[----:B----4-:R-:W-:-:S03]  /*1a10*/  VIADDMNMX R237, R9, 0x1, R15, PT ;  /* 0x0000000109ed7846 */ /* 0x010fc6000380010f */
[----:B------:R1:W-:Y:S01]  /*1a20*/  STL [R1+0x14], R10 ;  /* 0x0000140a01007387 */ /* 0x0003e20000100800 */
[----:B------:R-:W-:Y:S02]  /*1a30*/  ISETP.GE.AND P0, PT, R16, R237, PT ;  /* 0x000000ed1000720c */ /* 0x000fe40003f06270 */
[----:B------:R-:W-:-:S05]  /*1a40*/  LOP3.LUT R3, R10, 0xfffffffc, RZ, 0xc0, !PT ;  /* 0xfffffffc0a037812 */ /* 0x000fca00078ec0ff */
[----:B------:R-:W-:-:S06]  /*1a50*/  IMAD.IADD R3, R6, 0x1, -R3 ;  /* 0x0000000106037824 */ /* 0x000fcc00078e0a03 */
[----:B-1----:R-:W-:Y:S05]  /*1a60*/  @P0 BRA `(.L_x_3369) ;  /* 0x0000004000e80947 */ /* 0x002fea0003800000 */
        /* <DEDUP_REMOVED lines=12> */
[----:B------:R-:W-:Y:S02]  /*1b30*/  IADD3 R22, R13, -R6, RZ ;  /* 0x800000060d167210 */ /* 0x000fe40007ffe0ff */
[----:B------:R-:W-:Y:S02]  /*1b40*/  CS2R R144, SRZ ;  /* 0x0000000000907805 */ /* 0x000fe4000001ff00 */
        /* <DEDUP_REMOVED lines=8> */
[----:B------:R-:W-:Y:S01]  /*1bd0*/  LOP3.LUT R9, R6, 0xfffffffc, RZ, 0xc0, !PT ;  /* 0xfffffffc06097812 */ /* 0x000fe200078ec0ff */
[C---:B------:R-:W-:Y:S01]  /*1be0*/  VIADD R8, R11.reuse, 0x8 ;  /* 0x000000080b087836 */ /* 0x040fe20000000000 */
[--C-:B------:R-:W-:Y:S01]  /*1bf0*/  SHF.R.S32.HI R14, RZ, 0x2, R10.reuse ;  /* 0x00000002ff0e7819 */ /* 0x100fe2000001140a */
[----:B------:R-:W-:Y:S01]  /*1c00*/  VIADD R15, R11, 0x10 ;  /* 0x000000100b0f7836 */ /* 0x000fe20000000000 */
        /* <DEDUP_REMOVED lines=18> */
[----:B------:R-:W-:Y:S01]  /*1d30*/  IADD3 R23, R23, R21, -R14 ;  /* 0x0000001517177210 */ /* 0x000fe20007ffe80e */
[----:B------:R-:W-:Y:S01]  /*1d40*/  IMAD.HI R20, R19, 0x2aaaaaab, RZ ;  /* 0x2aaaaaab13147827 */ /* 0x000fe200078e02ff */
[----:B------:R-:W-:Y:S02]  /*1d50*/  LOP3.LUT R4, R4, 0xfffffffe, RZ, 0xc0, !PT ;  /* 0xfffffffe04047812 */ /* 0x000fe400078ec0ff */
[----:B------:R-:W-:Y:S02]  /*1d60*/  CS2R R122, SRZ ;  /* 0x00000000007a7805 */ /* 0x000fe4000001ff00 */
[----:B------:R-:W-:Y:S02]  /*1d70*/  SHF.R.U32.HI R7, RZ, 0x1, R6 ;  /* 0x00000001ff077819 */ /* 0x000fe40000011606 */
[----:B------:R-:W-:Y:S02]  /*1d80*/  CS2R R120, SRZ ;  /* 0x0000000000787805 */ /* 0x000fe4000001ff00 */
[----:B------:R-:W-:-:S02]  /*1d90*/  SHF.R.U32.HI R14, RZ, 0x1, R13 ;  /* 0x00000001ff0e7819 */ /* 0x000fc4000001160d */
[----:B------:R-:W-:Y:S02]  /*1da0*/  CS2R R182, SRZ ;  /* 0x0000000000b67805 */ /* 0x000fe4000001ff00 */
[----:B------:R-:W-:Y:S02]  /*1db0*/  SHF.R.U32.HI R21, RZ, 0x1, R20 ;  /* 0x00000001ff157819 */ /* 0x000fe40000011614 */
[----:B------:R-:W-:Y:S02]  /*1dc0*/  CS2R R180, SRZ ;  /* 0x0000000000b47805 */ /* 0x000fe4000001ff00 */
[----:B------:R-:W-:Y:S02]  /*1dd0*/  IADD3 R4, R11, -R4, RZ ;  /* 0x800000040b047210 */ /* 0x000fe40007ffe0ff */
[----:B------:R-:W-:Y:S02]  /*1de0*/  CS2R R178, SRZ ;  /* 0x0000000000b27805 */ /* 0x000fe4000001ff00 */
[----:B------:R-:W-:-:S02]  /*1df0*/  LEA.HI R7, R6, R7, RZ, 0x1 ;  /* 0x0000000706077211 */ /* 0x000fc400078f08ff */
[----:B------:R-:W-:Y:S02]  /*1e00*/  CS2R R176, SRZ ;  /* 0x0000000000b07805 */ /* 0x000fe4000001ff00 */
[----:B------:R-:W-:Y:S02]  /*1e10*/  LEA.HI R13, R13, R14, RZ, 0x1 ;  /* 0x0000000e0d0d7211 */ /* 0x000fe400078f08ff */
[----:B------:R-:W-:Y:S02]  /*1e20*/  CS2R R174, SRZ ;  /* 0x0000000000ae7805 */ /* 0x000fe4000001ff00 */
[----:B------:R-:W-:Y:S01]  /*1e30*/  LOP3.LUT R11, R10, 0xfffffffe, RZ, 0xc0, !PT ;  /* 0xfffffffe0a0b7812 */ /* 0x000fe200078ec0ff */
[----:B------:R-:W-:Y:S01]  /*1e40*/  IMAD R7, R7, -0xc, R0 ;  /* 0xfffffff407077824 */ /* 0x000fe200078e0200 */
[----:B------:R-:W-:Y:S01]  /*1e50*/  LEA.HI R20, R20, R21, RZ, 0x1 ;  /* 0x0000001514147211 */ /* 0x000fe200078f08ff */
[----:B------:R-:W-:Y:S01]  /*1e60*/  IMAD R12, R13, -0xc, R12 ;  /* 0xfffffff40d0c7824 */ /* 0x000fe200078e020c */
[----:B------:R-:W-:Y:S01]  /*1e70*/  LOP3.LUT R18, R18, 0xfffffffe, RZ, 0xc0, !PT ;  /* 0xfffffffe12127812 */ /* 0x000fe200078ec0ff */
[----:B------:R-:W-:Y:S01]  /*1e80*/  IMAD.IADD R11, R8, 0x1, -R11 ;  /* 0x00000001080b7824 */ /* 0x000fe200078e0a0b */
[----:B------:R-:W-:Y:S01]  /*1e90*/  CS2R R172, SRZ ;  /* 0x0000000000ac7805 */ /* 0x000fe2000001ff00 */
[----:B------:R-:W-:Y:S01]  /*1ea0*/  IMAD R19, R20, -0xc, R19 ;  /* 0xfffffff414137824 */ /* 0x000fe200078e0213 */
[----:B------:R-:W-:Y:S01]  /*1eb0*/  CS2R R170, SRZ ;  /* 0x0000000000aa7805 */ /* 0x000fe2000001ff00 */
[----:B------:R-:W-:Y:S01]  /*1ec0*/  IMAD.IADD R18, R15, 0x1, -R18 ;  /* 0x000000010f127824 */ /* 0x000fe200078e0a12 */
[----:B------:R-:W-:Y:S01]  /*1ed0*/  LEA R0, R12, R11, 0x3 ;  /* 0x0000000b0c007211 */ /* 0x000fe200078e18ff */
[----:B------:R-:W-:Y:S01]  /*1ee0*/  IMAD R4, R7, 0x8, R4 ;  /* 0x0000000807047824 */ /* 0x000fe200078e0204 */
[----:B------:R-:W-:Y:S01]  /*1ef0*/  CS2R R168, SRZ ;  /* 0x0000000000a87805 */ /* 0x000fe2000001ff00 */
[----:B------:R-:W-:Y:S01]  /*1f00*/  IMAD R6, R19, 0x8, R18 ;  /* 0x0000000813067824 */ /* 0x000fe200078e0212 */
[----:B------:R-:W-:Y:S01]  /*1f10*/  CS2R R166, SRZ ;  /* 0x0000000000a67805 */ /* 0x000fe2000001ff00 */
[----:B------:R-:W-:Y:S01]  /*1f20*/  IMAD R8, R22, -0x40, R23 ;  /* 0xffffffc016087824 */ /* 0x000fe200078e0217 */
[----:B------:R1:W-:Y:S01]  /*1f30*/  STL [R1+0x8], R4 ;  /* 0x0000080401007387 */ /* 0x0003e20000100800 */
[----:B------:R-:W-:-:S02]  /*1f40*/  CS2R R164, SRZ ;  /* 0x0000000000a47805 */ /* 0x000fc4000001ff00 */
[----:B------:R-:W-:Y:S02]  /*1f50*/  CS2R R162, SRZ ;  /* 0x0000000000a27805 */ /* 0x000fe4000001ff00 */
[----:B------:R-:W-:Y:S01]  /*1f60*/  CS2R R160, SRZ ;  /* 0x0000000000a07805 */ /* 0x000fe2000001ff00 */
[----:B------:R2:W-:Y:S01]  /*1f70*/  STL [R1+0x4], R0 ;  /* 0x0000040001007387 */ /* 0x0005e20000100800 */
[----:B------:R-:W-:Y:S02]  /*1f80*/  CS2R R158, SRZ ;  /* 0x00000000009e7805 */ /* 0x000fe4000001ff00 */
[----:B------:R-:W-:Y:S02]  /*1f90*/  CS2R R156, SRZ ;  /* 0x00000000009c7805 */ /* 0x000fe4000001ff00 */
[----:B------:R-:W-:Y:S01]  /*1fa0*/  CS2R R154, SRZ ;  /* 0x00000000009a7805 */ /* 0x000fe2000001ff00 */
[----:B------:R3:W-:Y:S01]  /*1fb0*/  STL [R1], R6 ;  /* 0x0000000601007387 */ /* 0x0007e20000100800 */
[----:B------:R-:W-:Y:S01]  /*1fc0*/  CS2R R152, SRZ ;  /* 0x0000000000987805 */ /* 0x000fe2000001ff00 */
[----:B-1----:R-:W-:-:S02]  /*1fd0*/  IMAD.MOV.U32 R4, RZ, RZ, RZ ;  /* 0x000000ffff047224 */ /* 0x002fc400078e00ff */
[----:B--2---:R-:W-:-:S07]  /*1fe0*/  IMAD.MOV.U32 R0, RZ, RZ, RZ ;  /* 0x000000ffff007224 */ /* 0x004fce00078e00ff */
.L_x_3380:
[----:B-1-3--:R-:W2:Y:S02]  /*1ff0*/  LDL R6, [R1+0xc] ;  /* 0x00000c0001067983 */ /* 0x00aea40000100800 */
[----:B--2---:R-:W-:-:S04]  /*2000*/  LOP3.LUT R6, R6, 0x1, RZ, 0xfc, !PT ;  /* 0x0000000106067812 */ /* 0x004fc800078efcff */
[----:B------:R-:W-:-:S13]  /*2010*/  ISETP.NE.AND P0, PT, R6, 0x3, PT ;  /* 0x000000030600780c */ /* 0x000fda0003f05270 */
[----:B------:R-:W-:Y:S05]  /*2020*/  @!P0 BRA `(.L_x_3370) ;  /* 0x0000000000048947 */ /* 0x000fea0003800000 */
[----:B------:R-:W-:Y:S01]  /*2030*/  BPT.TRAP 0x1 ;  /* 0x000000040000795c */ /* 0x000fe20000300000 */
.L_x_3370:
[----:B------:R-:W-:Y:S02]  /*2040*/  LEA R6, R0, R17, 0x3 ;  /* 0x0000001100067211 */ /* 0x000fe400078e18ff */
[----:B------:R-:W-:-:S04]  /*2050*/  SHF.L.U32 R19, R4, 0x1f, RZ ;  /* 0x0000001f04137819 */ /* 0x000fc800000006ff */
[----:B------:R1:W2:Y:S01]  /*2060*/  SYNCS.PHASECHK.TRANS64.TRYWAIT P1, [R6+URZ+0x26810], R19 ;  /* 0x02681013060075a7 */ /* 0x0002a2000802017f */
[----:B------:R-:W-:Y:S05]  /*2070*/  @!P0 BRA `(.L_x_3371) ;  /* 0x0000000000048947 */ /* 0x000fea0003800000 */
[----:B------:R-:W-:Y:S01]  /*2080*/  BPT.TRAP 0x1 ;  /* 0x000000040000795c */ /* 0x000fe20000300000 */
.L_x_3371:
[----:B------:R-:W-:-:S05]  /*2090*/  VIADD R7, R17, 0xe000 ;  /* 0x0000e00011077836 */ /* 0x000fca0000000000 */
[----:B------:R-:W-:-:S04]  /*20a0*/  SHF.R.U32.HI R7, RZ, 0x4, R7 ;  /* 0x00000004ff077819 */ /* 0x000fc80000011607 */
[----:B------:R-:W-:Y:S01]  /*20b0*/  LOP3.LUT R7, R7, 0x3fff, RZ, 0xc0, !PT ;  /* 0x00003fff07077812 */ /* 0x000fe200078ec0ff */
[----:B--2---:R-:W-:Y:S06]  /*20c0*/  @P1 BRA `(.L_x_3372) ;  /* 0x0000000000081947 */ /* 0x004fec0003800000 */
[----:B------:R-:W2:Y:S02]  /*20d0*/  SYNCS.PHASECHK.TRANS64.TRYWAIT P1, [R6+URZ+0x26810], R19 ;  /* 0x02681013060075a7 */ /* 0x000ea4000802017f */
[----:B--2---:R-:W-:Y:S05]  /*20e0*/  @!P1 BRA `(.L_x_3373) ;  /* 0x000000c400209947 */ /* 0x004fea0003800000 */
.L_x_3372:
[----:B------:R-:W-:Y:S05]  /*20f0*/  WARPSYNC.ALL ;  /* 0x0000000000007948 */ /* 0x000fea0003800000 */
[----:B------:R-:W-:Y:S01]  /*2100*/  LOP3.LUT R11, R7, 0x10000, RZ, 0xfc, !PT ;  /* 0x00010000070b7812 */ /* 0x000fe200078efcff */
[----:B------:R-:W-:Y:S01]  /*2110*/  IMAD R10, R5, 0x2000, R17 ;  /* 0x00002000050a7824 */ /* 0x000fe200078e0211 */
[----:B------:R-:W3:Y:S04]  /*2120*/  LDL R14, [R1+0x8] ;  /* 0x00000800010e7983 */ /* 0x000ee80000100800 */
[----:B------:R-:W-:Y:S01]  /*2130*/  R2UR UR9, R10 ;  /* 0x000000000a0972ca */ /* 0x000fe200000e0000 */
[----:B------:R-:W-:Y:S01]  /*2140*/  IMAD R11, R0, 0x300, R11 ;  /* 0x00000300000b7824 */ /* 0x000fe200078e020b */
[----:B------:R-:W4:Y:S04]  /*2150*/  LDL R13, [R1] ;  /* 0x00000000010d7983 */ /* 0x000f280000100800 */
[----:B------:R-:W-:Y:S01]  /*2160*/  R2UR UR8, R11 ;  /* 0x000000000b0872ca */ /* 0x000fe200000e0000 */
[----:B------:R-:W5:Y:S06]  /*2170*/  LDL R12, [R1+0x4] ;  /* 0x00000400010c7983 */ /* 0x000f6c0000100800 */
        /* <DEDUP_REMOVED lines=30> */
[C---:B---3--:R-:W-:Y:S01]  /*2360*/  IMAD R10, R0.reuse, 0x80, R14 ;  /* 0x00000080000a7824 */ /* 0x048fe200078e020e */
[C---:B-----5:R-:W-:Y:S01]  /*2370*/  LEA R12, R0.reuse, R12, 0x7 ;  /* 0x0000000c000c7211 */ /* 0x060fe200078e38ff */
[----:B----4-:R-:W-:Y:S02]  /*2380*/  IMAD R14, R0, 0x80, R13 ;  /* 0x00000080000e7824 */ /* 0x010fe400078e020d */
[C---:B------:R-:W-:Y:S02]  /*2390*/  IMAD R10, R3.reuse, 0x2, R10 ;  /* 0x00000002030a7824 */ /* 0x040fe400078e020a */
[C---:B------:R-:W-:Y:S01]  /*23a0*/  IMAD R18, R3.reuse, 0x2, R12 ;  /* 0x0000000203127824 */ /* 0x040fe200078e020c */
[----:B------:R-:W-:Y:S01]  /*23b0*/  LEA R20, R3, R14, 0x1 ;  /* 0x0000000e03147211 */ /* 0x000fe200078e08ff */
[--C-:B------:R-:W-:Y:S02]  /*23c0*/  IMAD R14, R10, 0x4, R17.reuse ;  /* 0x000000040a0e7824 */ /* 0x100fe400078e0211 */
[----:B------:R-:W-:-:S02]  /*23d0*/  IMAD R12, R18, 0x4, R17 ;  /* 0x00000004120c7824 */ /* 0x000fc400078e0211 */
[----:B------:R-:W-:Y:S01]  /*23e0*/  IMAD R15, R20, 0x4, R17 ;  /* 0x00000004140f7824 */ /* 0x000fe200078e0211 */
[----:B------:R-:W-:-:S05]  /*23f0*/  IADD3 R13, R17, 0x1a000, RZ ;  /* 0x0001a000110d7810 */ /* 0x000fca0007ffe0ff */
[--C-:B------:R-:W-:Y:S02]  /*2400*/  IMAD R184, R10, 0x4, R13.reuse ;  /* 0x000000040ab87824 */ /* 0x100fe400078e020d */
[--C-:B------:R-:W-:Y:S02]  /*2410*/  IMAD R11, R18, 0x4, R13.reuse ;  /* 0x00000004120b7824 */ /* 0x100fe400078e020d */
[----:B------:R-:W-:Y:S01]  /*2420*/  IMAD R13, R20, 0x4, R13 ;  /* 0x00000004140d7824 */ /* 0x000fe200078e020d */
[----:B------:R-:W-:Y:S02]  /*2430*/  WARPGROUP.DEPBAR.LE gsb0, 0x0 ;  /* 0x00008000000079c5 */ /* 0x000fe40000010000 */
[----:B------:R-:W3:Y:S04]  /*2440*/  LDS R14, [R14+0x1a000] ;  /* 0x01a000000e0e7984 */ /* 0x000ee80000000800 */
[----:B------:R-:W4:Y:S04]  /*2450*/  LDS R12, [R12+0x1a000] ;  /* 0x01a000000c0c7984 */ /* 0x000f280000000800 */
[----:B------:R-:W1:Y:S01]  /*2460*/  LDS R15, [R15+0x1a000] ;  /* 0x01a000000f0f7984 */ /* 0x000e620000000800 */
[----:B------:R-:W-:Y:S05]  /*2470*/  @!P0 BRA `(.L_x_3374) ;  /* 0x0000000000048947 */ /* 0x000fea0003800000 */
[----:B------:R-:W-:Y:S01]  /*2480*/  BPT.TRAP 0x1 ;  /* 0x000000040000795c */ /* 0x000fe20000300000 */
.L_x_3374:
[----:B------:R1:W1:Y:S01]  /*2490*/  SYNCS.PHASECHK.TRANS64.TRYWAIT P1, [R6+URZ+0x26830], R19 ;  /* 0x02683013060075a7 */ /* 0x000262000802017f */
[----:B------:R-:W-:Y:S05]  /*24a0*/  @!P0 BRA `(.L_x_3375) ;  /* 0x0000000000048947 */ /* 0x000fea0003800000 */
[----:B------:R-:W-:Y:S01]  /*24b0*/  BPT.TRAP 0x1 ;  /* 0x000000040000795c */ /* 0x000fe20000300000 */
.L_x_3375:
[----:B------:R-:W-:-:S04]  /*24c0*/  IADD3 R10, R17, 0x14000, RZ ;  /* 0x00014000110a7810 */ /* 0x000fc80007ffe0ff */
[----:B------:R-:W-:-:S04]  /*24d0*/  SHF.R.U32.HI R10, RZ, 0x4, R10 ;  /* 0x00000004ff0a7819 */ /* 0x000fc8000001160a */
[----:B------:R-:W-:-:S04]  /*24e0*/  LOP3.LUT R10, R10, 0x3fff, RZ, 0xc0, !PT ;  /* 0x00003fff0a0a7812 */ /* 0x000fc800078ec0ff */
[----:B------:R-:W-:Y:S01]  /*24f0*/  LOP3.LUT R21, R10, 0x10000, RZ, 0xfc, !PT ;  /* 0x000100000a157812 */ /* 0x000fe200078efcff */
[----:B-1----:R-:W-:Y:S06]  /*2500*/  @P1 BRA `(.L_x_3376) ;  /* 0x0000000000081947 */ /* 0x002fec0003800000 */
[----:B------:R-:W1:Y:S02]  /*2510*/  SYNCS.PHASECHK.TRANS64.TRYWAIT P1, [R6+URZ+0x26830], R19 ;  /* 0x02683013060075a7 */ /* 0x000e64000802017f */
[----:B-1----:R-:W-:Y:S05]  /*2520*/  @!P1 BRA `(.L_x_3377) ;  /* 0x000000c000249947 */ /* 0x002fea0003800000 */
.L_x_3376:
        /* <DEDUP_REMOVED lines=11> */
[----:B---3--:R-:W1:Y:S01]  /*25e0*/  SHFL.IDX PT, R227, R14, R9, 0x1f ;  /* 0x00001f090ee37589 */ /* 0x008e6200000e0000 */
[----:B------:R-:W-:Y:S01]  /*25f0*/  ULOP3.LUT UR9, UR9, 0x10000, URZ, 0xfc, !UPT ;  /* 0x0001000009097892 */ /* 0x000fe2000f8efc3f */
[----:B------:R-:W-:Y:S01]  /*2600*/  FMUL.FTZ R22, R77, UR10 ;  /* 0x0000000a4d167c20 */ /* 0x000fe20008410000 */
[----:B------:R-:W-:Y:S01]  /*2610*/  FMUL.FTZ R77, R84, UR10 ;  /* 0x0000000a544d7c20 */ /* 0x000fe20008410000 */
[----:B------:R-:W-:Y:S01]  /*2620*/  FMUL.FTZ R84, R91, UR10 ;  /* 0x0000000a5b547c20 */ /* 0x000fe20008410000 */
[----:B------:R-:W-:Y:S01]  /*2630*/  FMUL.FTZ R91, R98, UR10 ;  /* 0x0000000a625b7c20 */ /* 0x000fe20008410000 */
[----:B------:R-:W-:Y:S01]  /*2640*/  FMUL.FTZ R23, R78, UR10 ;  /* 0x0000000a4e177c20 */ /* 0x000fe20008410000 */
[----:B------:R-:W-:Y:S01]  /*2650*/  IMAD R98, R16, -0x60, R236 ;  /* 0xffffffa010627824 */ /* 0x000fe200078e02ec */
        /* <DEDUP_REMOVED lines=10> */
[----:B------:R-:W-:-:S02]  /*2700*/  IMAD R99, R3, -0x2, R98 ;  /* 0xfffffffe03637824 */ /* 0x000fc400078e0262 */
[----:B------:R-:W-:Y:S01]  /*2710*/  FMUL.FTZ R235, R73, UR10 ;  /* 0x0000000a49eb7c20 */ /* 0x000fe20008410000 */
[----:B------:R-:W-:Y:S01]  /*2720*/  FMUL.FTZ R18, R72, UR10 ;  /* 0x0000000a48127c20 */ /* 0x000fe20008410000 */
[----:B------:R-:W-:Y:S01]  /*2730*/  FMUL.FTZ R73, R80, UR10 ;  /* 0x0000000a50497c20 */ /* 0x000fe20008410000 */
[----:B------:R-:W-:Y:S02]  /*2740*/  IMAD.IADD R99, R99, 0x1, -R8 ;  /* 0x0000000163637824 */ /* 0x000fe400078e0a08 */
[----:B------:R-:W-:Y:S01]  /*2750*/  FMUL.FTZ R20, R75, UR10 ;  /* 0x0000000a4b147c20 */ /* 0x000fe20008410000 */
[----:B--2---:R-:W-:Y:S01]  /*2760*/  FMUL.FTZ R19, R74, UR10 ;  /* 0x0000000a4a137c20 */ /* 0x004fe20008410000 */
[----:B------:R-:W-:Y:S01]  /*2770*/  FMUL.FTZ R75, R82, UR10 ;  /* 0x0000000a524b7c20 */ /* 0x000fe20008410000 */
[C---:B------:R-:W-:Y:S01]  /*2780*/  VIADD R222, R99.reuse, 0x8 ;  /* 0x0000000863de7836 */ /* 0x040fe20000000000 */
[----:B------:R-:W-:Y:S01]  /*2790*/  SEL R208, R99, 0x60, P2 ;  /* 0x0000006063d07807 */ /* 0x000fe20001000000 */
        /* <DEDUP_REMOVED lines=11> */
[----:B------:R-:W-:Y:S01]  /*2850*/  ISETP.GT.AND P6, PT, R208, RZ, PT ;  /* 0x000000ffd000720c */ /* 0x000fe20003fc4270 */
[----:B------:R-:W-:Y:S01]  /*2860*/  FMUL.FTZ R21, R76, UR10 ;  /* 0x0000000a4c157c20 */ /* 0x000fe20008410000 */
[C---:B------:R-:W-:Y:S01]  /*2870*/  ISETP.GT.AND P4, PT, R208.reuse, 0x10, PT ;  /* 0x00000010d000780c */ /* 0x040fe20003f84270 */
[----:B------:R-:W-:Y:S01]  /*2880*/  FMUL.FTZ R76, R83, UR10 ;  /* 0x0000000a534c7c20 */ /* 0x000fe20008410000 */
[----:B------:R-:W-:Y:S01]  /*2890*/  ISETP.GT.AND P5, PT, R208, 0x1, PT ;  /* 0x00000001d000780c */ /* 0x000fe20003fa4270 */
[----:B------:R-:W-:Y:S01]  /*28a0*/  FMUL.FTZ R81, R88, UR10 ;  /* 0x0000000a58517c20 */ /* 0x000fe20008410000 */
[----:B------:R-:W-:Y:S01]  /*28b0*/  FMUL.FTZ R83, R90, UR10 ;  /* 0x0000000a5a537c20 */ /* 0x000fe20008410000 */
[----:B------:R-:W5:Y:S01]  /*28c0*/  MUFU.TANH R235, R235 ;  /* 0x000000eb00eb7308 */ /* 0x000f620000002400 */
[----:B--2---:R-:W-:Y:S01]  /*28d0*/  FSEL R210, R18, -INF , !P6 ;  /* 0xff80000012d27808 */ /* 0x004fe20007000000 */
[----:B------:R-:W-:Y:S01]  /*28e0*/  FMUL.FTZ R191, R110, UR10 ;  /* 0x0000000a6ebf7c20 */ /* 0x000fe20008410000 */
[----:B------:R-:W-:Y:S01]  /*28f0*/  ISETP.GT.AND P6, PT, R208, 0x11, PT ;  /* 0x00000011d000780c */ /* 0x000fe20003fc4270 */
[----:B------:R-:W-:Y:S01]  /*2900*/  FMUL.FTZ R88, R95, UR10 ;  /* 0x0000000a5f587c20 */ /* 0x000fe20008410000 */
[----:B------:R-:W-:Y:S01]  /*2910*/  SEL R222, R222, 0x60, P1 ;  /* 0x00000060dede7807 */ /* 0x000fe20000800000 */
[----:B------:R-:W-:Y:S01]  /*2920*/  FMUL.FTZ R90, R97, UR10 ;  /* 0x0000000a615a7c20 */ /* 0x000fe20008410000 */
[----:B------:R-:W-:Y:S01]  /*2930*/  FMUL.FTZ R193, R109, UR10 ;  /* 0x0000000a6dc17c20 */ /* 0x000fe20008410000 */
[----:B------:R-:W2:Y:S01]  /*2940*/  MUFU.TANH R74, R74 ;  /* 0x0000004a004a7308 */ /* 0x000ea20000002400 */
[----:B---3--:R-:W-:Y:S01]  /*2950*/  FSEL R188, R73, -INF , !P4 ;  /* 0xff80000049bc7808 */ /* 0x008fe20006000000 */
[----:B------:R-:W-:Y:S01]  /*2960*/  FMUL.FTZ R89, R96, UR10 ;  /* 0x0000000a60597c20 */ /* 0x000fe20008410000 */
[----:B------:R-:W-:Y:S01]  /*2970*/  ISETP.GT.AND P4, PT, R208, 0x21, PT ;  /* 0x00000021d000780c */ /* 0x000fe20003f84270 */
[----:B------:R-:W-:Y:S01]  /*2980*/  FMUL.FTZ R96, R103, UR10 ;  /* 0x0000000a67607c20 */ /* 0x000fe20008410000 */
[----:B------:R-:W-:Y:S01]  /*2990*/  FMUL.FTZ R95, R102, UR10 ;  /* 0x0000000a665f7c20 */ /* 0x000fe20008410000 */
[----:B------:R-:W-:Y:S01]  /*29a0*/  FMUL.FTZ R103, R108, UR10 ;  /* 0x0000000a6c677c20 */ /* 0x000fe20008410000 */
[----:B------:R-:W-:Y:S01]  /*29b0*/  FMUL.FTZ R215, R114, UR10 ;  /* 0x0000000a72d77c20 */ /* 0x000fe20008410000 */
[----:B------:R-:W3:Y:S01]  /*29c0*/  MUFU.TANH R82, R82 ;  /* 0x0000005200527308 */ /* 0x000ee20000002400 */
[----:B-----5:R-:W-:Y:S01]  /*29d0*/  FSEL R220, R235, -INF , !P5 ;  /* 0xff800000ebdc7808 */ /* 0x020fe20006800000 */
[----:B------:R-:W-:Y:S01]  /*29e0*/  VIADD R114, R9, 0x4 ;  /* 0x0000000409727836 */ /* 0x000fe20000000000 */
[----:B------:R-:W-:Y:S01]  /*29f0*/  ISETP.GT.AND P5, PT, R208, 0x18, PT ;  /* 0x00000018d000780c */ /* 0x000fe20003fa4270 */
[----:B------:R-:W-:Y:S01]  /*2a00*/  FMUL.FTZ R97, R104, UR10 ;  /* 0x0000000a68617c20 */ /* 0x000fe20008410000 */
[----:B------:R-:W-:Y:S01]  /*2a10*/  FMUL.FTZ R98, R105, UR10 ;  /* 0x0000000a69627c20 */ /* 0x000fe20008410000 */
[----:B------:R-:W-:Y:S01]  /*2a20*/  ISETP.GT.AND P2, PT, R208, 0x9, PT ;  /* 0x00000009d000780c */ /* 0x000fe20003f44270 */
[----:B------:R-:W-:Y:S01]  /*2a30*/  FMUL.FTZ R194, R106, UR10 ;  /* 0x0000000a6ac27c20 */ /* 0x000fe20008410000 */
[----:B------:R-:W-:Y:S01]  /*2a40*/  MUFU.TANH R77, R77 ;  /* 0x0000004d004d7308 */ /* 0x000fe20000002400 */
[----:B--2---:R-:W-:Y:S01]  /*2a50*/  FSEL R187, R74, -INF , !P6 ;  /* 0xff8000004abb7808 */ /* 0x004fe20007000000 */
[----:B------:R-:W-:Y:S01]  /*2a60*/  FMUL.FTZ R195, R107, UR10 ;  /* 0x0000000a6bc37c20 */ /* 0x000fe20008410000 */
[----:B------:R-:W-:Y:S01]  /*2a70*/  ISETP.GT.AND P6, PT, R208, 0x28, PT ;  /* 0x00000028d000780c */ /* 0x000fe20003fc4270 */
[----:B------:R-:W-:Y:S01]  /*2a80*/  FMUL.FTZ R102, R112, UR10 ;  /* 0x0000000a70667c20 */ /* 0x000fe20008410000 */
[C---:B------:R-:W-:Y:S01]  /*2a90*/  ISETP.GT.AND P3, PT, R208.reuse, 0x8, PT ;  /* 0x00000008d000780c */ /* 0x040fe20003f64270 */
[----:B------:R-:W-:Y:S01]  /*2aa0*/  FMUL.FTZ R192, R111, UR10 ;  /* 0x0000000a6fc07c20 */ /* 0x000fe20008410000 */
[----:B------:R-:W-:Y:S01]  /*2ab0*/  ISETP.GT.AND P1, PT, R208, 0x40, PT ;  /* 0x00000040d000780c */ /* 0x000fe20003f24270 */
[----:B------:R-:W2:Y:S01]  /*2ac0*/  MUFU.TANH R85, R85 ;  /* 0x0000005500557308 */ /* 0x000ea20000002400 */
[----:B---3--:R-:W-:Y:S01]  /*2ad0*/  FSEL R199, R82, -INF , !P4 ;  /* 0xff80000052c77808 */ /* 0x008fe20006000000 */
[----:B------:R-:W-:Y:S01]  /*2ae0*/  FMUL.FTZ R113, R113, UR10 ;  /* 0x0000000a71717c20 */ /* 0x000fe20008410000 */
[----:B------:R-:W-:Y:S01]  /*2af0*/  ISETP.GT.AND P4, PT, R208, 0x38, PT ;  /* 0x00000038d000780c */ /* 0x000fe20003f84270 */
[----:B------:R-:W3:Y:S01]  /*2b00*/  SHFL.IDX PT, R218, R14, R114, 0x1f ;  /* 0x00001f720eda7589 */ /* 0x000ee200000e0000 */
[----:B------:R-:W-:Y:S01]  /*2b10*/  FMUL.FTZ R224, R119, UR10 ;  /* 0x0000000a77e07c20 */ /* 0x000fe20008410000 */
[----:B------:R-:W-:Y:S01]  /*2b20*/  IADD3 R119, R9, 0x18, RZ ;  /* 0x0000001809777810 */ /* 0x000fe20007ffe0ff */
[----:B------:R-:W-:Y:S01]  /*2b30*/  IMAD R10, R0, 0x300, R10 ;  /* 0x00000300000a7824 */ /* 0x000fe200078e020a */
[----:B------:R-:W5:Y:S03]  /*2b40*/  MUFU.TANH R93, R93 ;  /* 0x0000005d005d7308 */ /* 0x000f660000002400 */
[----:B------:R-:W4:Y:S05]  /*2b50*/  SHFL.IDX PT, R225, R14, R119, 0x1f ;  /* 0x00001f770ee17589 */ /* 0x000f2a00000e0000 */
[----:B------:R-:W-:Y:S01]  /*2b60*/  MUFU.TANH R86, R86 ;  /* 0x0000005600567308 */ /* 0x000fe20000002400 */
[----:B--2---:R-:W-:-:S02]  /*2b70*/  FSEL R110, R85, -INF , !P6 ;  /* 0xff800000556e7808 */ /* 0x004fc40007000000 */
[----:B------:R-:W-:-:S05]  /*2b80*/  ISETP.GT.AND P6, PT, R208, 0x39, PT ;  /* 0x00000039d000780c */ /* 0x000fca0003fc4270 */
[----:B------:R-:W2:Y:S01]  /*2b90*/  MUFU.TANH R20, R20 ;  /* 0x0000001400147308 */ /* 0x000ea20000002400 */
[----:B-----5:R-:W-:Y:S02]  /*2ba0*/  FSEL R189, R93, -INF , !P4 ;  /* 0xff8000005dbd7808 */ /* 0x020fe40006000000 */
[----:B------:R-:W-:-:S05]  /*2bb0*/  ISETP.GT.AND P4, PT, R222, 0x1, PT ;  /* 0x00000001de00780c */ /* 0x000fca0003f84270 */
[----:B------:R-:W5:Y:S01]  /*2bc0*/  MUFU.TANH R94, R94 ;  /* 0x0000005e005e7308 */ /* 0x000f620000002400 */
[----:B------:R-:W-:Y:S02]  /*2bd0*/  WARPGROUP.DEPBAR.LE gsb0, 0x0 ;  /* 0x00008000000079c5 */ /* 0x000fe40000010000 */
[----:B------:R-:W-:-:S05]  /*2be0*/  WARPGROUP.ARRIVE ;  /* 0x00000000000079c5 */ /* 0x000fca0000000000 */
[----:B------:R-:W-:Y:S01]  /*2bf0*/  MUFU.TANH R19, R19 ;  /* 0x0000001300137308 */ /* 0x000fe20000002400 */
[----:B--2---:R-:W-:Y:S01]  /*2c00*/  FSEL R219, R20, -INF , !P4 ;  /* 0xff80000014db7808 */ /* 0x004fe20006000000 */
[----:B------:R-:W-:Y:S01]  /*2c10*/  HGMMA.64x96x16.F32 R24, gdesc[UR4], R24, gsb0 ;  /* 0x01600000041879f0 */ /* 0x000fe20008000818 */
[----:B------:R-:W-:Y:S01]  /*2c20*/  UIADD3 UR6, UR8, 0x4, URZ ;  /* 0x0000000408067890 */ /* 0x000fe2000fffe03f */
[----:B------:R-:W-:Y:S01]  /*2c30*/  ISETP.GT.AND P4, PT, R222, 0x10, PT ;  /* 0x00000010de00780c */ /* 0x000fe20003f84270 */
[----:B------:R-:W-:Y:S01]  /*2c40*/  UIADD3 UR4, UR9, 0x4, URZ ;  /* 0x0000000409047890 */ /* 0x000fe2000fffe03f */
[----:B------:R-:W-:Y:S01]  /*2c50*/  UMOV UR7, 0x40000040 ;  /* 0x4000004000077882 */ /* 0x000fe20000000000 */
[----:B------:R-:W-:Y:S01]  /*2c60*/  UMOV UR5, 0x40000040 ;  /* 0x4000004000057882 */ /* 0x000fe20000000000 */
[----:B------:R-:W2:Y:S01]  /*2c70*/  MUFU.TANH R23, R23 ;  /* 0x0000001700177308 */ /* 0x000ea20000002400 */
[----:B-----5:R-:W-:Y:S02]  /*2c80*/  FSEL R109, R94, -INF , !P6 ;  /* 0xff8000005e6d7808 */ /* 0x020fe40007000000 */
[----:B------:R-:W-:-:S05]  /*2c90*/  ISETP.GT.AND P6, PT, R222, 0x8, PT ;  /* 0x00000008de00780c */ /* 0x000fca0003fc4270 */
[----:B------:R-:W5:Y:S08]  /*2ca0*/  MUFU.TANH R75, R75 ;  /* 0x0000004b004b7308 */ /* 0x000f700000002400 */
[----:B------:R-:W-:Y:S01]  /*2cb0*/  MUFU.TANH R72, R72 ;  /* 0x0000004800487308 */ /* 0x000fe20000002400 */
[----:B--2---:R-:W-:Y:S02]  /*2cc0*/  FSEL R206, R23, -INF , !P6 ;  /* 0xff80000017ce7808 */ /* 0x004fe40007000000 */
[----:B------:R-:W-:-:S05]  /*2cd0*/  ISETP.GT.AND P6, PT, R222, 0x11, PT ;  /* 0x00000011de00780c */ /* 0x000fca0003fc4270 */
[----:B------:R-:W2:Y:S01]  /*2ce0*/  MUFU.TANH R22, R22 ;  /* 0x0000001600167308 */ /* 0x000ea20000002400 */
[----:B-----5:R-:W-:Y:S02]  /*2cf0*/  FSEL R201, R75, -INF , !P4 ;  /* 0xff8000004bc97808 */ /* 0x020fe40006000000 */
[----:B------:R-:W-:-:S05]  /*2d00*/  ISETP.GT.AND P4, PT, R222, 0x19, PT ;  /* 0x00000019de00780c */ /* 0x000fca0003f84270 */
[----:B------:R-:W5:Y:S08]  /*2d10*/  MUFU.TANH R76, R76 ;  /* 0x0000004c004c7308 */ /* 0x000f700000002400 */
[----:B------:R-:W1:Y:S01]  /*2d20*/  MUFU.TANH R80, R80 ;  /* 0x0000005000507308 */ /* 0x000e620000002400 */
[----:B--2---:R-:W-:Y:S02]  /*2d30*/  FSEL R106, R22, -INF , !P2 ;  /* 0xff800000166a7808 */ /* 0x004fe40005000000 */
[----:B------:R-:W-:-:S05]  /*2d40*/  ISETP.GT.AND P2, PT, R208, 0x20, PT ;  /* 0x00000020d000780c */ /* 0x000fca0003f44270 */
[----:B------:R-:W2:Y:S01]  /*2d50*/  MUFU.TANH R21, R21 ;  /* 0x0000001500157308 */ /* 0x000ea20000002400 */
[----:B-----5:R-:W-:Y:S02]  /*2d60*/  FSEL R186, R76, -INF , !P6 ;  /* 0xff8000004cba7808 */ /* 0x020fe40007000000 */
[----:B------:R-:W-:-:S05]  /*2d70*/  ISETP.GT.AND P6, PT, R222, 0x20, PT ;  /* 0x00000020de00780c */ /* 0x000fca0003fc4270 */
[----:B------:R-:W-:Y:S01]  /*2d80*/  MUFU.TANH R79, R79 ;  /* 0x0000004f004f7308 */ /* 0x000fe20000002400 */
[----:B-1----:R-:W-:Y:S02]  /*2d90*/  FSEL R112, R80, -INF , !P4 ;  /* 0xff80000050707808 */ /* 0x002fe40006000000 */
[----:B------:R-:W-:-:S05]  /*2da0*/  ISETP.GT.AND P4, PT, R222, 0x28, PT ;  /* 0x00000028de00780c */ /* 0x000fca0003f84270 */
[----:B------:R-:W1:Y:S01]  /*2db0*/  MUFU.TANH R81, R81 ;  /* 0x0000005100517308 */ /* 0x000e620000002400 */
[----:B--2---:R-:W-:Y:S02]  /*2dc0*/  FSEL R207, R21, -INF , !P3 ;  /* 0xff80000015cf7808 */ /* 0x004fe40005800000 */
[----:B------:R-:W-:-:S05]  /*2dd0*/  ISETP.GT.AND P3, PT, R208, 0x19, PT ;  /* 0x00000019d000780c */ /* 0x000fca0003f64270 */
[----:B------:R-:W2:Y:S08]  /*2de0*/  MUFU.TANH R83, R83 ;  /* 0x0000005300537308 */ /* 0x000eb00000002400 */
[----:B------:R-:W5:Y:S01]  /*2df0*/  MUFU.TANH R87, R87 ;  /* 0x0000005700577308 */ /* 0x000f620000002400 */
[----:B-1----:R-:W-:Y:S02]  /*2e00*/  FSEL R111, R81, -INF , !P2 ;  /* 0xff800000516f7808 */ /* 0x002fe40005000000 */
[----:B------:R-:W-:-:S05]  /*2e10*/  ISETP.GT.AND P2, PT, R208, 0x31, PT ;  /* 0x00000031d000780c */ /* 0x000fca0003f44270 */
[----:B------:R-:W1:Y:S01]  /*2e20*/  MUFU.TANH R78, R78 ;  /* 0x0000004e004e7308 */ /* 0x000e620000002400 */
[----:B--2---:R-:W-:Y:S02]  /*2e30*/  FSEL R190, R83, -INF , !P6 ;  /* 0xff80000053be7808 */ /* 0x004fe40007000000 */
[C---:B------:R-:W-:Y:S01]  /*2e40*/  ISETP.GT.AND P6, PT, R222.reuse, 0x29, PT ;  /* 0x00000029de00780c */ /* 0x040fe20003fc4270 */
[----:B------:R-:W-:Y:S02]  /*2e50*/  WARPGROUP.DEPBAR.LE gsb0, 0x0 ;  /* 0x00008000000079c5 */ /* 0x000fe40000010000 */
[----:B------:R-:W-:Y:S02]  /*2e60*/  WARPGROUP.ARRIVE ;  /* 0x00000000000079c5 */ /* 0x000fe40000000000 */
[----:B------:R-:W-:Y:S01]  /*2e70*/  MUFU.TANH R84, R84 ;  /* 0x0000005400547308 */ /* 0x000fe20000002400 */
[----:B-----5:R-:W-:Y:S02]  /*2e80*/  FSEL R200, R87, -INF , !P4 ;  /* 0xff80000057c87808 */ /* 0x020fe40006000000 */
[----:B------:R-:W-:Y:S01]  /*2e90*/  ISETP.GT.AND P4, PT, R222, 0x31, PT ;  /* 0x00000031de00780c */ /* 0x000fe20003f84270 */
[----:B------:R-:W-:Y:S01]  /*2ea0*/  HGMMA.64x96x16.F32 R24, gdesc[UR4], R24, gsb0 ;  /* 0x01600000041879f0 */ /* 0x000fe20008000818 */
[----:B------:R-:W-:Y:S01]  /*2eb0*/  UIADD3 UR6, UR8, 0x6, URZ ;  /* 0x0000000608067890 */ /* 0x000fe2000fffe03f */
[----:B-1----:R-:W-:Y:S01]  /*2ec0*/  FSEL R101, R78, -INF , !P3 ;  /* 0xff8000004e657808 */ /* 0x002fe20005800000 */
[----:B------:R-:W-:Y:S01]  /*2ed0*/  UIADD3 UR4, UR9, 0x6, URZ ;  /* 0x0000000609047890 */ /* 0x000fe2000fffe03f */
[----:B------:R-:W1:Y:S01]  /*2ee0*/  MUFU.TANH R88, R88 ;  /* 0x0000005800587308 */ /* 0x000e620000002400 */
[----:B------:R-:W-:Y:S01]  /*2ef0*/  UMOV UR7, 0x40000040 ;  /* 0x4000004000077882 */ /* 0x000fe20000000000 */
[----:B------:R-:W-:Y:S01]  /*2f00*/  UMOV UR5, 0x40000040 ;  /* 0x4000004000057882 */ /* 0x000fe20000000000 */
[----:B------:R-:W-:-:S05]  /*2f10*/  ISETP.GT.AND P3, PT, R208, 0x30, PT ;  /* 0x00000030d000780c */ /* 0x000fca0003f64270 */
[----:B------:R-:W2:Y:S08]  /*2f20*/  MUFU.TANH R90, R90 ;  /* 0x0000005a005a7308 */ /* 0x000eb00000002400 */
[----:B------:R-:W5:Y:S01]  /*2f30*/  MUFU.TANH R92, R92 ;  /* 0x0000005c005c7308 */ /* 0x000f620000002400 */
[----:B-1----:R-:W-:Y:S02]  /*2f40*/  FSEL R203, R88, -INF , !P6 ;  /* 0xff80000058cb7808 */ /* 0x002fe40007000000 */
[----:B------:R-:W-:-:S05]  /*2f50*/  ISETP.GT.AND P6, PT, R222, 0x38, PT ;  /* 0x00000038de00780c */ /* 0x000fca0003fc4270 */
[----:B------:R-:W1:Y:S01]  /*2f60*/  MUFU.TANH R89, R89 ;  /* 0x0000005900597308 */ /* 0x000e620000002400 */
[----:B--2---:R-:W-:Y:S02]  /*2f70*/  FSEL R198, R90, -INF , !P2 ;  /* 0xff8000005ac67808 */ /* 0x004fe40005000000 */
[----:B------:R-:W-:-:S05]  /*2f80*/  ISETP.GT.AND P2, PT, R208, 0x48, PT ;  /* 0x00000048d000780c */ /* 0x000fca0003f44270 */
[----:B------:R-:W-:Y:S01]  /*2f90*/  MUFU.TANH R91, R91 ;  /* 0x0000005b005b7308 */ /* 0x000fe20000002400 */
[----:B-----5:R-:W-:Y:S02]  /*2fa0*/  FSEL R104, R92, -INF , !P4 ;  /* 0xff8000005c687808 */ /* 0x020fe40006000000 */
[----:B------:R-:W-:-:S05]  /*2fb0*/  ISETP.GT.AND P4, PT, R208, 0x49, PT ;  /* 0x00000049d000780c */ /* 0x000fca0003f84270 */
[----:B------:R-:W2:Y:S01]  /*2fc0*/  MUFU.TANH R95, R95 ;  /* 0x0000005f005f7308 */ /* 0x000ea20000002400 */
[----:B-1----:R-:W-:Y:S02]  /*2fd0*/  FSEL R105, R89, -INF , !P3 ;  /* 0xff80000059697808 */ /* 0x002fe40005800000 */
[----:B------:R-:W-:-:S05]  /*2fe0*/  ISETP.GT.AND P3, PT, R208, 0x41, PT ;  /* 0x00000041d000780c */ /* 0x000fca0003f64270 */
[----:B------:R-:W1:Y:S08]  /*2ff0*/  MUFU.TANH R103, R103 ;  /* 0x0000006700677308 */ /* 0x000e700000002400 */
[----:B------:R-:W5:Y:S01]  /*3000*/  MUFU.TANH R193, R193 ;  /* 0x000000c100c17308 */ /* 0x000f620000002400 */
[----:B--2---:R-:W-:Y:S02]  /*3010*/  FSEL R185, R95, -INF , !P6 ;  /* 0xff8000005fb97808 */ /* 0x004fe40007000000 */
[----:B------:R-:W-:-:S05]  /*3020*/  ISETP.GT.AND P6, PT, R208, 0x50, PT ;  /* 0x00000050d000780c */ /* 0x000fca0003fc4270 */
[----:B------:R-:W-:Y:S01]  /*3030*/  MUFU.TANH R96, R96 ;  /* 0x0000006000607308 */ /* 0x000fe20000002400 */
[----:B-1----:R-:W-:Y:S02]  /*3040*/  FSEL R216, R103, -INF , !P2 ;  /* 0xff80000067d87808 */ /* 0x002fe40005000000 */
[----:B------:R-:W-:-:S05]  /*3050*/  ISETP.GT.AND P2, PT, R222, 0x40, PT ;  /* 0x00000040de00780c */ /* 0x000fca0003f44270 */
[----:B------:R-:W1:Y:S01]  /*3060*/  MUFU.TANH R97, R97 ;  /* 0x0000006100617308 */ /* 0x000e620000002400 */
[----:B-----5:R-:W-:Y:S02]  /*3070*/  FSEL R211, R193, -INF , !P4 ;  /* 0xff800000c1d37808 */ /* 0x020fe40006000000 */
[----:B------:R-:W-:-:S05]  /*3080*/  ISETP.GT.AND P4, PT, R222, 0x41, PT ;  /* 0x00000041de00780c */ /* 0x000fca0003f84270 */
[----:B------:R-:W2:Y:S08]  /*3090*/  MUFU.TANH R98, R98 ;  /* 0x0000006200627308 */ /* 0x000eb00000002400 */
[----:B------:R-:W5:Y:S01]  /*30a0*/  MUFU.TANH R194, R194 ;  /* 0x000000c200c27308 */ /* 0x000f620000002400 */
[----:B-1----:R-:W-:Y:S02]  /*30b0*/  FSEL R196, R97, -INF , !P1 ;  /* 0xff80000061c47808 */ /* 0x002fe40004800000 */
[----:B------:R-:W-:-:S05]  /*30c0*/  ISETP.GT.AND P1, PT, R208, 0x58, PT ;  /* 0x00000058d000780c */ /* 0x000fca0003f24270 */
[----:B------:R-:W1:Y:S01]  /*30d0*/  MUFU.TANH R195, R195 ;  /* 0x000000c300c37308 */ /* 0x000e620000002400 */
[----:B--2---:R-:W-:Y:S01]  /*30e0*/  FSEL R107, R98, -INF , !P3 ;  /* 0xff800000626b7808 */ /* 0x004fe20005800000 */
[----:B------:R-:W-:Y:S02]  /*30f0*/  WARPGROUP.DEPBAR.LE gsb0, 0x0 ;  /* 0x00008000000079c5 */ /* 0x000fe40000010000 */
[----:B------:R2:W4:Y:S01]  /*3100*/  LDS R99, [R184+0x380] ;  /* 0x00038000b8637984 */ /* 0x0005220000000800 */
[----:B------:R-:W-:Y:S01]  /*3110*/  WARPGROUP.ARRIVE ;  /* 0x00000000000079c5 */ /* 0x000fe20000000000 */
[----:B------:R-:W-:Y:S02]  /*3120*/  ISETP.GT.AND P3, PT, R208, 0x59, PT ;  /* 0x00000059d000780c */ /* 0x000fe40003f64270 */
[----:B------:R-:W-:Y:S01]  /*3130*/  MUFU.TANH R102, R102 ;  /* 0x0000006600667308 */ /* 0x000fe20000002400 */
[----:B-----5:R-:W-:Y:S02]  /*3140*/  FSEL R212, R194, -INF , !P2 ;  /* 0xff800000c2d47808 */ /* 0x020fe40005000000 */
[----:B------:R-:W-:Y:S01]  /*3150*/  HGMMA.64x96x16.F32 R24, gdesc[UR4], R24, gsb0 ;  /* 0x01600000041879f0 */ /* 0x000fe20008000818 */
[----:B--2---:R-:W-:Y:S01]  /*3160*/  FSEL R184, R77, -INF , !P5 ;  /* 0xff8000004db87808 */ /* 0x004fe20006800000 */
[----:B------:R-:W-:Y:S01]  /*3170*/  ULDC UR4, c[0x0][0x744] ;  /* 0x0001d10000047ab9 */ /* 0x000fe20000000800 */
[----:B------:R-:W-:Y:S01]  /*3180*/  ISETP.GT.AND P5, PT, R208, 0x29, PT ;  /* 0x00000029d000780c */ /* 0x000fe20003fa4270 */
[----:B------:R-:W-:Y:S01]  /*3190*/  FFMA.FTZ R214, R210, UR4, -R227 ;  /* 0x00000004d2d67c23 */ /* 0x000fe200080108e3 */
[----:B------:R-:W-:Y:S01]  /*31a0*/  MUFU.TANH R191, R191 ;  /* 0x000000bf00bf7308 */ /* 0x000fe20000002400 */
[----:B-1----:R-:W-:Y:S01]  /*31b0*/  FSEL R209, R195, -INF , !P4 ;  /* 0xff800000c3d17808 */ /* 0x002fe20006000000 */
[--C-:B---3--:R-:W-:Y:S01]  /*31c0*/  FFMA.FTZ R220, R220, UR4, -R218.reuse ;  /* 0x00000004dcdc7c23 */ /* 0x108fe200080108da */
[----:B------:R-:W-:Y:S01]  /*31d0*/  FSEL R202, R86, -INF , !P5 ;  /* 0xff80000056ca7808 */ /* 0x000fe20006800000 */
[----:B------:R-:W-:Y:S01]  /*31e0*/  FFMA.FTZ R219, R219, UR4, -R218 ;  /* 0x00000004dbdb7c23 */ /* 0x000fe200080108da */
[----:B------:R-:W-:Y:S01]  /*31f0*/  ISETP.GT.AND P5, PT, R222, RZ, PT ;  /* 0x000000ffde00720c */ /* 0x000fe20003fa4270 */
[----:B----4-:R-:W-:Y:S01]  /*3200*/  FFMA.FTZ R184, R184, UR4, -R225 ;  /* 0x00000004b8b87c23 */ /* 0x010fe200080108e1 */
[C---:B------:R-:W-:Y:S01]  /*3210*/  ISETP.GT.AND P2, PT, R222.reuse, 0x49, PT ;  /* 0x00000049de00780c */ /* 0x040fe20003f44270 */
[----:B------:R-:W1:Y:S01]  /*3220*/  MUFU.TANH R192, R192 ;  /* 0x000000c000c07308 */ /* 0x000e620000002400 */
[C---:B------:R-:W-:Y:S01]  /*3230*/  FSEL R221, R19.reuse, -INF , !P5 ;  /* 0xff80000013dd7808 */ /* 0x040fe20006800000 */
[----:B------:R-:W-:Y:S01]  /*3240*/  FFMA.FTZ R19, -R19, R19, 1 ;  /* 0x3f80000013137423 */ /* 0x000fe20000010113 */
[----:B------:R-:W-:-:S02]  /*3250*/  ISETP.GT.AND P5, PT, R222, 0x9, PT ;  /* 0x00000009de00780c */ /* 0x000fc40003fa4270 */
[----:B------:R-:W-:Y:S01]  /*3260*/  ISETP.GT.AND P4, PT, R222, 0x50, PT ;  /* 0x00000050de00780c */ /* 0x000fe20003f84270 */
[----:B------:R-:W-:Y:S01]  /*3270*/  FFMA.FTZ R227, R221, UR4, -R227 ;  /* 0x00000004dde37c23 */ /* 0x000fe200080108e3 */
[----:B------:R-:W-:Y:S01]  /*3280*/  FSEL R205, R72, -INF , !P5 ;  /* 0xff80000048cd7808 */ /* 0x000fe20006800000 */
[----:B------:R-:W2:Y:S01]  /*3290*/  MUFU.TANH R215, R215 ;  /* 0x000000d700d77308 */ /* 0x000ea20000002400 */
[C---:B------:R-:W-:Y:S01]  /*32a0*/  ISETP.GT.AND P5, PT, R222.reuse, 0x18, PT ;  /* 0x00000018de00780c */ /* 0x040fe20003fa4270 */
[----:B------:R-:W-:Y:S01]  /*32b0*/  FMUL.FTZ R221, R117, UR10 ;  /* 0x0000000a75dd7c20 */ /* 0x000fe20008410000 */
[C---:B------:R-:W-:Y:S01]  /*32c0*/  IADD3 R218, R9.reuse, 0x8, RZ ;  /* 0x0000000809da7810 */ /* 0x040fe20007ffe0ff */
[----:B------:R-:W-:Y:S01]  /*32d0*/  VIADD R117, R9, 0x10 ;  /* 0x0000001009757836 */ /* 0x000fe20000000000 */
[----:B------:R-:W-:Y:S02]  /*32e0*/  FSEL R100, R79, -INF , !P5 ;  /* 0xff8000004f647808 */ /* 0x000fe40006800000 */
[----:B------:R-:W-:Y:S01]  /*32f0*/  ISETP.GT.AND P5, PT, R222, 0x21, PT ;  /* 0x00000021de00780c */ /* 0x000fe20003fa4270 */
[----:B------:R-:W3:Y:S01]  /*3300*/  MUFU.EX2 R214, R214 ;  /* 0x000000d600d67308 */ /* 0x000ee20000000800 */
[----:B-1----:R-:W-:Y:S01]  /*3310*/  FSEL R213, R192, -INF , !P2 ;  /* 0xff800000c0d57808 */ /* 0x002fe20005000000 */
[----:B------:R-:W1:Y:S01]  /*3320*/  SHFL.IDX PT, R229, R14, R218, 0x1f ;  /* 0x00001fda0ee57589 */ /* 0x000e6200000e0000 */
[----:B------:R-:W-:Y:S01]  /*3330*/  FSEL R204, R84, -INF , !P5 ;  /* 0xff80000054cc7808 */ /* 0x000fe20006800000 */
[----:B------:R-:W-:Y:S01]  /*3340*/  FFMA.FTZ R100, R100, UR4, -R225 ;  /* 0x0000000464647c23 */ /* 0x000fe200080108e1 */
[C---:B------:R-:W-:Y:S01]  /*3350*/  ISETP.GT.AND P5, PT, R222.reuse, 0x30, PT ;  /* 0x00000030de00780c */ /* 0x040fe20003fa4270 */
[----:B------:R-:W-:Y:S01]  /*3360*/  SHFL.IDX PT, R234, R99, R114, 0x1f ;  /* 0x00001f7263ea7589 */ /* 0x000fe200000e0000 */
[C---:B------:R-:W-:Y:S01]  /*3370*/  ISETP.GT.AND P2, PT, R222.reuse, 0x58, PT ;  /* 0x00000058de00780c */ /* 0x040fe20003f44270 */
[----:B------:R-:W-:Y:S01]  /*3380*/  MUFU.TANH R221, R221 ;  /* 0x000000dd00dd7308 */ /* 0x000fe20000002400 */
[----:B------:R-:W-:Y:S01]  /*3390*/  FSEL R197, R91, -INF , !P5 ;  /* 0xff8000005bc57808 */ /* 0x000fe20006800000 */
[----:B------:R-:W-:Y:S01]  /*33a0*/  SHFL.IDX PT, R223, R99, R9, 0x1f ;  /* 0x00001f0963df7589 */ /* 0x000fe200000e0000 */
[----:B------:R-:W-:-:S02]  /*33b0*/  ISETP.GT.AND P5, PT, R222, 0x39, PT ;  /* 0x00000039de00780c */ /* 0x000fc40003fa4270 */
[----:B--2---:R-:W-:Y:S01]  /*33c0*/  FSEL R217, R215, -INF , !P4 ;  /* 0xff800000d7d97808 */ /* 0x004fe20006000000 */
[----:B------:R-:W2:Y:S01]  /*33d0*/  SHFL.IDX PT, R230, R14, R117, 0x1f ;  /* 0x00001f750ee67589 */ /* 0x000ea200000e0000 */
[----:B------:R-:W-:Y:S01]  /*33e0*/  FSEL R108, R96, -INF , !P5 ;  /* 0xff800000606c7808 */ /* 0x000fe20006800000 */
[----:B------:R-:W4:Y:S01]  /*33f0*/  MUFU.EX2 R227, R227 ;  /* 0x000000e300e37308 */ /* 0x000f220000000800 */
[----:B------:R-:W-:-:S07]  /*3400*/  ISETP.GT.AND P5, PT, R208, 0x51, PT ;  /* 0x00000051d000780c */ /* 0x000fce0003fa4270 */
[----:B------:R-:W-:Y:S01]  /*3410*/  MUFU.TANH R224, R224 ;  /* 0x000000e000e07308 */ /* 0x000fe20000002400 */
[----:B------:R-:W-:Y:S01]  /*3420*/  FSEL R208, R102, -INF , !P6 ;  /* 0xff80000066d07808 */ /* 0x000fe20007000000 */
[--C-:B-1----:R-:W-:Y:S01]  /*3430*/  FFMA.FTZ R207, R207, UR4, -R229.reuse ;  /* 0x00000004cfcf7c23 */ /* 0x102fe200080108e5 */
[----:B------:R-:W-:Y:S01]  /*3440*/  ISETP.GT.AND P6, PT, R222, 0x48, PT ;  /* 0x00000048de00780c */ /* 0x000fe20003fc4270 */
[----:B------:R-:W-:Y:S01]  /*3450*/  FFMA.FTZ R206, R206, UR4, -R229 ;  /* 0x00000004cece7c23 */ /* 0x000fe200080108e5 */
[C---:B------:R-:W-:Y:S01]  /*3460*/  ISETP.GT.AND P4, PT, R222.reuse, 0x59, PT ;  /* 0x00000059de00780c */ /* 0x040fe20003f84270 */
[----:B------:R-:W1:Y:S01]  /*3470*/  SHFL.IDX PT, R229, R12, R9, 0x1f ;  /* 0x00001f090ce57589 */ /* 0x000e6200000e0000 */
[----:B------:R-:W-:Y:S01]  /*3480*/  FSEL R210, R191, -INF , !P6 ;  /* 0xff800000bfd27808 */ /* 0x000fe20007000000 */
[----:B------:R-:W5:Y:S01]  /*3490*/  MUFU.EX2 R219, R219 ;  /* 0x000000db00db7308 */ /* 0x000f620000000800 */
[----:B------:R-:W-:Y:S01]  /*34a0*/  ISETP.GT.AND P6, PT, R222, 0x51, PT ;  /* 0x00000051de00780c */ /* 0x000fe20003fc4270 */
[----:B------:R-:W-:Y:S01]  /*34b0*/  FFMA.FTZ R23, -R23, R23, 1 ;  /* 0x3f80000017177423 */ /* 0x000fe20000010117 */
[----:B------:R-:W-:Y:S01]  /*34c0*/  R2UR UR6, R10 ;  /* 0x000000000a0672ca */ /* 0x000fe200000e0000 */
[----:B------:R-:W-:Y:S01]  /*34d0*/  SHFL.IDX PT, R232, R99, R117, 0x1f ;  /* 0x00001f7563e87589 */ /* 0x000fe200000e0000 */
[--C-:B--2---:R-:W-:Y:S01]  /*34e0*/  FFMA.FTZ R188, R188, UR4, -R230.reuse ;  /* 0x00000004bcbc7c23 */ /* 0x104fe200080108e6 */
[----:B------:R-:W-:-:S02]  /*34f0*/  FFMA.FTZ R201, R201, UR4, -R230 ;  /* 0x00000004c9c97c23 */ /* 0x000fc400080108e6 */
[----:B------:R-:W-:Y:S01]  /*3500*/  MUFU.EX2 R206, R206 ;  /* 0x000000ce00ce7308 */ /* 0x000fe20000000800 */
[----:B------:R-:W2:Y:S07]  /*3510*/  SHFL.IDX PT, R230, R12, R218, 0x1f ;  /* 0x00001fda0ce67589 */ /* 0x000eae00000e0000 */
[----:B------:R-:W-:Y:S01]  /*3520*/  MUFU.EX2 R207, R207 ;  /* 0x000000cf00cf7308 */ /* 0x000fe20000000800 */
[--C-:B-1----:R-:W-:Y:S01]  /*3530*/  FFMA.FTZ R111, R111, UR4, -R229.reuse ;  /* 0x000000046f6f7c23 */ /* 0x102fe200080108e5 */
[----:B------:R-:W-:-:S06]  /*3540*/  FFMA.FTZ R190, R190, UR4, -R229 ;  /* 0x00000004bebe7c23 */ /* 0x000fcc00080108e5 */
[----:B------:R-:W-:Y:S01]  /*3550*/  MUFU.EX2 R184, R184 ;  /* 0x000000b800b87308 */ /* 0x000fe20000000800 */
[----:B------:R-:W1:Y:S07]  /*3560*/  SHFL.IDX PT, R229, R15, R117, 0x1f ;  /* 0x00001f750fe57589 */ /* 0x000e6e00000e0000 */
[----:B------:R-:W-:Y:S01]  /*3570*/  MUFU.EX2 R188, R188 ;  /* 0x000000bc00bc7308 */ /* 0x000fe20000000800 */
[--C-:B--2---:R-:W-:Y:S01]  /*3580*/  FFMA.FTZ R110, R110, UR4, -R230.reuse ;  /* 0x000000046e6e7c23 */ /* 0x104fe200080108e6 */
[----:B------:R-:W-:-:S06]  /*3590*/  FFMA.FTZ R200, R200, UR4, -R230 ;  /* 0x00000004c8c87c23 */ /* 0x000fcc00080108e6 */
[----:B------:R-:W-:Y:S01]  /*35a0*/  MUFU.EX2 R100, R100 ;  /* 0x0000006400647308 */ /* 0x000fe20000000800 */
[----:B------:R-:W-:Y:S02]  /*35b0*/  WARPGROUP.DEPBAR.LE gsb0, 0x0 ;  /* 0x00008000000079c5 */ /* 0x000fe40000010000 */
[--C-:B------:R-:W-:Y:S01]  /*35c0*/  FADD.FTZ R25, R25, -R234.reuse ;  /* 0x800000ea19197221 */ /* 0x100fe20000010000 */
[----:B------:R-:W-:Y:S01]  /*35d0*/  FADD.FTZ R27, R27, -R234 ;  /* 0x800000ea1b1b7221 */ /* 0x000fe20000010000 */
[--C-:B------:R-:W-:Y:S01]  /*35e0*/  FADD.FTZ R222, R24, -R223.reuse ;  /* 0x800000df18de7221 */ /* 0x100fe20000010000 */
[----:B------:R-:W2:Y:S01]  /*35f0*/  LDL R234, [R1+0x18] ;  /* 0x0000180001ea7983 */ /* 0x000ea20000100800 */
[----:B------:R-:W-:Y:S01]  /*3600*/  FADD.FTZ R26, R26, -R223 ;  /* 0x800000df1a1a7221 */ /* 0x000fe20000010000 */
[----:B------:R5:W-:Y:S01]  /*3610*/  MUFU.TANH R24, R113 ;  /* 0x0000007100187308 */ /* 0x000be20000002400 */
[----:B---3--:R-:W-:Y:S01]  /*3620*/  FMUL.FTZ R222, R214, R222 ;  /* 0x000000ded6de7220 */ /* 0x008fe20000410000 */
[----:B------:R-:W-:-:S02]  /*3630*/  VIADD R223, R9, 0x1c ;  /* 0x0000001c09df7836 */ /* 0x000fc40000000000 */
[----:B----4-:R-:W-:Y:S01]  /*3640*/  FMUL.FTZ R26, R227, R26 ;  /* 0x0000001ae31a7220 */ /* 0x010fe20000410000 */
[--C-:B-1----:R-:W-:Y:S01]  /*3650*/  FFMA.FTZ R208, R208, UR4, -R229.reuse ;  /* 0x00000004d0d07c23 */ /* 0x102fe200080108e5 */
[----:B------:R-:W-:Y:S01]  /*3660*/  FFMA.FTZ R217, R217, UR4, -R229 ;  /* 0x00000004d9d97c23 */ /* 0x000fe200080108e5 */
[----:B------:R-:W1:Y:S01]  /*3670*/  SHFL.IDX PT, R225, R12, R223, 0x1f ;  /* 0x00001fdf0ce17589 */ /* 0x000e6200000e0000 */
[----:B------:R-:W-:Y:S01]  /*3680*/  FMUL.FTZ R10, R19, R26 ;  /* 0x0000001a130a7220 */ /* 0x000fe20000410000 */
[----:B-----5:R-:W-:Y:S01]  /*3690*/  FFMA.FTZ R113, -R18, R18, 1 ;  /* 0x3f80000012717423 */ /* 0x020fe20000010112 */
[----:B------:R-:W-:Y:S01]  /*36a0*/  FMUL.FTZ R18, R115, UR10 ;  /* 0x0000000a73127c20 */ /* 0x000fe20008410000 */
[----:B------:R-:W-:Y:S01]  /*36b0*/  FMUL.FTZ R115, R116, UR10 ;  /* 0x0000000a74737c20 */ /* 0x000fe20008410000 */
[----:B------:R-:W-:Y:S02]  /*36c0*/  VIADD R116, R9, 0xc ;  /* 0x0000000c09747836 */ /* 0x000fe40000000000 */
[----:B------:R-:W-:Y:S01]  /*36d0*/  FMUL.FTZ R113, R113, R222 ;  /* 0x000000de71717220 */ /* 0x000fe20000410000 */
[----:B------:R-:W-:Y:S01]  /*36e0*/  FMUL.FTZ R222, R118, UR10 ;  /* 0x0000000a76de7c20 */ /* 0x000fe20008410000 */
[----:B------:R-:W-:Y:S01]  /*36f0*/  VIADD R118, R9, 0x14 ;  /* 0x0000001409767836 */ /* 0x000fe20000000000 */
[----:B------:R-:W-:Y:S01]  /*3700*/  MUFU.TANH R18, R18 ;  /* 0x0000001200127308 */ /* 0x000fe20000002400 */
[----:B------:R-:W3:Y:S04]  /*3710*/  SHFL.IDX PT, R228, R14, R116, 0x1f ;  /* 0x00001f740ee47589 */ /* 0x000ee800000e0000 */
[----:B------:R-:W4:Y:S03]  /*3720*/  SHFL.IDX PT, R226, R14, R118, 0x1f ;  /* 0x00001f760ee27589 */ /* 0x000f2600000e0000 */
[----:B------:R-:W5:Y:S01]  /*3730*/  MUFU.TANH R115, R115 ;  /* 0x0000007300737308 */ /* 0x000f620000002400 */
[----:B------:R-:W5:Y:S04]  /*3740*/  SHFL.IDX PT, R14, R14, R223, 0x1f ;  /* 0x00001fdf0e0e7589 */ /* 0x000f6800000e0000 */
[----:B------:R-:W5:Y:S01]  /*3750*/  SHFL.IDX PT, R231, R12, R116, 0x1f ;  /* 0x00001f740ce77589 */ /* 0x000f6200000e0000 */
[--C-:B-1----:R-:W-:Y:S01]  /*3760*/  FFMA.FTZ R109, R109, UR4, -R225.reuse ;  /* 0x000000046d6d7c23 */ /* 0x102fe200080108e1 */
[----:B------:R-:W-:Y:S01]  /*3770*/  FFMA.FTZ R108, R108, UR4, -R225 ;  /* 0x000000046c6c7c23 */ /* 0x000fe200080108e1 */
[----:B------:R-:W-:Y:S01]  /*3780*/  MUFU.TANH R222, R222 ;  /* 0x000000de00de7308 */ /* 0x000fe20000002400 */
[----:B------:R-:W-:Y:S04]  /*3790*/  SHFL.IDX PT, R225, R15, R119, 0x1f ;  /* 0x00001f770fe17589 */ /* 0x000fe800000e0000 */
[----:B------:R-:W-:Y:S01]  /*37a0*/  LDS R26, [R11+0x380] ;  /* 0x000380000b1a7984 */ /* 0x000fe20000000800 */
[--C-:B---3--:R-:W-:Y:S01]  /*37b0*/  FFMA.FTZ R106, R106, UR4, -R228.reuse ;  /* 0x000000046a6a7c23 */ /* 0x108fe200080108e4 */
[----:B------:R-:W-:-:S02]  /*37c0*/  FFMA.FTZ R205, R205, UR4, -R228 ;  /* 0x00000004cdcd7c23 */ /* 0x000fc400080108e4 */
[----:B------:R-:W1:Y:S01]  /*37d0*/  SHFL.IDX PT, R233, R99, R116, 0x1f ;  /* 0x00001f7463e97589 */ /* 0x000e6200000e0000 */
[----:B------:R-:W-:Y:S01]  /*37e0*/  MUFU.EX2 R201, R201 ;  /* 0x000000c900c97308 */ /* 0x000fe20000000800 */
[--C-:B----4-:R-:W-:Y:S01]  /*37f0*/  FFMA.FTZ R187, R187, UR4, -R226.reuse ;  /* 0x00000004bbbb7c23 */ /* 0x110fe200080108e2 */
[----:B------:R-:W-:Y:S01]  /*3800*/  FFMA.FTZ R186, R186, UR4, -R226 ;  /* 0x00000004baba7c23 */ /* 0x000fe200080108e2 */
[----:B------:R-:W3:Y:S01]  /*3810*/  SHFL.IDX PT, R228, R12, R114, 0x1f ;  /* 0x00001f720ce47589 */ /* 0x000ee200000e0000 */
[--C-:B-----5:R-:W-:Y:S01]  /*3820*/  FFMA.FTZ R101, R101, UR4, -R14.reuse ;  /* 0x0000000465657c23 */ /* 0x120fe2000801080e */
[----:B------:R-:W-:Y:S02]  /*3830*/  FFMA.FTZ R112, R112, UR4, -R14 ;  /* 0x0000000470707c23 */ /* 0x000fe4000801080e */
[----:B------:R-:W4:Y:S01]  /*3840*/  SHFL.IDX PT, R226, R15, R218, 0x1f ;  /* 0x00001fda0fe27589 */ /* 0x000f2200000e0000 */
[----:B------:R-:W5:Y:S01]  /*3850*/  MUFU.EX2 R205, R205 ;  /* 0x000000cd00cd7308 */ /* 0x000f620000000800 */
[--C-:B------:R-:W-:Y:S01]  /*3860*/  FFMA.FTZ R202, R202, UR4, -R231.reuse ;  /* 0x00000004caca7c23 */ /* 0x100fe200080108e7 */
[----:B------:R-:W-:Y:S01]  /*3870*/  FFMA.FTZ R231, R203, UR4, -R231 ;  /* 0x00000004cbe77c23 */ /* 0x000fe200080108e7 */
[----:B------:R-:W5:Y:S04]  /*3880*/  SHFL.IDX PT, R14, R12, R117, 0x1f ;  /* 0x00001f750c0e7589 */ /* 0x000f6800000e0000 */
[----:B------:R-:W5:Y:S01]  /*3890*/  SHFL.IDX PT, R203, R12, R119, 0x1f ;  /* 0x00001f770ccb7589 */ /* 0x000f6200000e0000 */
[----:B------:R-:W5:Y:S03]  /*38a0*/  MUFU.EX2 R186, R186 ;  /* 0x000000ba00ba7308 */ /* 0x000f660000000800 */
[----:B------:R-:W5:Y:S01]  /*38b0*/  SHFL.IDX PT, R230, R99, R118, 0x1f ;  /* 0x00001f7663e67589 */ /* 0x000f6200000e0000 */
[----:B------:R-:W-:Y:S01]  /*38c0*/  FFMA.FTZ R19, -R21, R21, 1 ;  /* 0x3f80000015137423 */ /* 0x000fe20000010115 */
[----:B------:R-:W-:Y:S01]  /*38d0*/  FMUL.FTZ R27, R219, R27 ;  /* 0x0000001bdb1b7220 */ /* 0x000fe20000410000 */
[----:B-1----:R-:W-:Y:S01]  /*38e0*/  FADD.FTZ R31, R31, -R233 ;  /* 0x800000e91f1f7221 */ /* 0x002fe20000010000 */
[----:B------:R-:W1:Y:S01]  /*38f0*/  SHFL.IDX PT, R229, R99, R119, 0x1f ;  /* 0x00001f7763e57589 */ /* 0x000e6200000e0000 */
[----:B------:R-:W1:Y:S01]  /*3900*/  MUFU.EX2 R101, R101 ;  /* 0x0000006500657308 */ /* 0x000e620000000800 */
[--C-:B---3--:R-:W-:Y:S01]  /*3910*/  FFMA.FTZ R199, R199, UR4, -R228.reuse ;  /* 0x00000004c7c77c23 */ /* 0x108fe200080108e4 */
[----:B------:R-:W-:-:S02]  /*3920*/  FFMA.FTZ R228, R204, UR4, -R228 ;  /* 0x00000004cce47c23 */ /* 0x000fc400080108e4 */
[----:B------:R-:W3:Y:S01]  /*3930*/  SHFL.IDX PT, R204, R12, R118, 0x1f ;  /* 0x00001f760ccc7589 */ /* 0x000ee200000e0000 */
[--C-:B----4-:R-:W-:Y:S01]  /*3940*/  FFMA.FTZ R216, R216, UR4, -R226.reuse ;  /* 0x00000004d8d87c23 */ /* 0x110fe200080108e2 */
[----:B------:R-:W-:Y:S01]  /*3950*/  FFMA.FTZ R210, R210, UR4, -R226 ;  /* 0x00000004d2d27c23 */ /* 0x000fe200080108e2 */
[----:B------:R-:W-:Y:S01]  /*3960*/  FSEL R226, R224, -INF , !P4 ;  /* 0xff800000e0e27808 */ /* 0x000fe20006000000 */
[----:B------:R-:W4:Y:S01]  /*3970*/  SHFL.IDX PT, R12, R15, R9, 0x1f ;  /* 0x00001f090f0c7589 */ /* 0x000f2200000e0000 */
[--C-:B-----5:R-:W-:Y:S01]  /*3980*/  FFMA.FTZ R105, R105, UR4, -R14.reuse ;  /* 0x0000000469697c23 */ /* 0x120fe2000801080e */
[----:B------:R-:W-:Y:S01]  /*3990*/  FFMA.FTZ R197, R197, UR4, -R14 ;  /* 0x00000004c5c57c23 */ /* 0x000fe2000801080e */
[----:B------:R-:W5:Y:S01]  /*39a0*/  MUFU.EX2 R106, R106 ;  /* 0x0000006a006a7308 */ /* 0x000f620000000800 */
[----:B------:R-:W5:Y:S01]  /*39b0*/  SHFL.IDX PT, R14, R15, R114, 0x1f ;  /* 0x00001f720f0e7589 */ /* 0x000f6200000e0000 */
[--C-:B------:R-:W-:Y:S01]  /*39c0*/  FFMA.FTZ R189, R189, UR4, -R203.reuse ;  /* 0x00000004bdbd7c23 */ /* 0x100fe200080108cb */
[----:B------:R-:W-:Y:S01]  /*39d0*/  FFMA.FTZ R185, R185, UR4, -R203 ;  /* 0x00000004b9b97c23 */ /* 0x000fe200080108cb */
[----:B------:R-:W-:Y:S01]  /*39e0*/  FSEL R203, R115, -INF , !P1 ;  /* 0xff80000073cb7808 */ /* 0x000fe20004800000 */
[----:B------:R-:W-:Y:S01]  /*39f0*/  FFMA.FTZ R21, -R20, R20, 1 ;  /* 0x3f80000014157423 */ /* 0x000fe20000010114 */
[----:B------:R-:W-:Y:S01]  /*3a00*/  FADD.FTZ R35, R35, -R230 ;  /* 0x800000e623237221 */ /* 0x000fe20000010000 */
[----:B------:R-:W-:Y:S01]  /*3a10*/  FMUL.FTZ R31, R205, R31 ;  /* 0x0000001fcd1f7220 */ /* 0x000fe20000410000 */
[----:B------:R-:W5:Y:S01]  /*3a20*/  MUFU.EX2 R187, R187 ;  /* 0x000000bb00bb7308 */ /* 0x000f620000000800 */
[----:B------:R-:W-:Y:S01]  /*3a30*/  FFMA.FTZ R203, R203, UR4, -R225 ;  /* 0x00000004cbcb7c23 */ /* 0x000fe200080108e1 */
[----:B-1----:R-:W-:Y:S01]  /*3a40*/  FADD.FTZ R36, R36, -R229 ;  /* 0x800000e524247221 */ /* 0x002fe20000010000 */
[----:B------:R-:W-:Y:S01]  /*3a50*/  FADD.FTZ R32, R32, -R232 ;  /* 0x800000e820207221 */ /* 0x000fe20000010000 */
[----:B------:R-:W-:Y:S01]  /*3a60*/  FADD.FTZ R29, R29, -R233 ;  /* 0x800000e91d1d7221 */ /* 0x000fe20000010000 */
[----:B------:R-:W-:Y:S01]  /*3a70*/  FADD.FTZ R33, R33, -R230 ;  /* 0x800000e621217221 */ /* 0x000fe20000010000 */
[----:B------:R-:W-:Y:S01]  /*3a80*/  FADD.FTZ R38, R38, -R229 ;  /* 0x800000e526267221 */ /* 0x000fe20000010000 */
[----:B------:R-:W-:Y:S01]  /*3a90*/  FFMA.FTZ R22, -R22, R22, 1 ;  /* 0x3f80000016167423 */ /* 0x000fe20000010116 */
[--C-:B---3--:R-:W-:Y:S01]  /*3aa0*/  FFMA.FTZ R198, R198, UR4, -R204.reuse ;  /* 0x00000004c6c67c23 */ /* 0x108fe200080108cc */
[----:B------:R-:W-:Y:S01]  /*3ab0*/  FFMA.FTZ R104, R104, UR4, -R204 ;  /* 0x0000000468687c23 */ /* 0x000fe200080108cc */
[----:B------:R-:W-:Y:S01]  /*3ac0*/  FADD.FTZ R34, R34, -R232 ;  /* 0x800000e822227221 */ /* 0x000fe20000010000 */
[----:B------:R-:W1:Y:S01]  /*3ad0*/  SHFL.IDX PT, R204, R15, R116, 0x1f ;  /* 0x00001f740fcc7589 */ /* 0x000e6200000e0000 */
[--C-:B----4-:R-:W-:Y:S01]  /*3ae0*/  FFMA.FTZ R196, R196, UR4, -R12.reuse ;  /* 0x00000004c4c47c23 */ /* 0x110fe2000801080c */
[----:B------:R-:W-:Y:S01]  /*3af0*/  FFMA.FTZ R212, R212, UR4, -R12 ;  /* 0x00000004d4d47c23 */ /* 0x000fe2000801080c */
[----:B------:R-:W3:Y:S01]  /*3b00*/  MUFU.EX2 R112, R112 ;  /* 0x0000007000707308 */ /* 0x000ee20000000800 */
[----:B------:R-:W4:Y:S01]  /*3b10*/  SHFL.IDX PT, R12, R15, R118, 0x1f ;  /* 0x00001f760f0c7589 */ /* 0x000f2200000e0000 */
[--C-:B-----5:R-:W-:Y:S01]  /*3b20*/  FFMA.FTZ R107, R107, UR4, -R14.reuse ;  /* 0x000000046b6b7c23 */ /* 0x120fe2000801080e */
[----:B------:R-:W-:Y:S01]  /*3b30*/  FFMA.FTZ R209, R209, UR4, -R14 ;  /* 0x00000004d1d17c23 */ /* 0x000fe2000801080e */
[----:B------:R-:W-:-:S04]  /*3b40*/  FSEL R14, R24, -INF , !P5 ;  /* 0xff800000180e7808 */ /* 0x000fc80006800000 */
[----:B------:R-:W5:Y:S08]  /*3b50*/  MUFU.EX2 R200, R200 ;  /* 0x000000c800c87308 */ /* 0x000f700000000800 */
[----:B------:R-:W5:Y:S01]  /*3b60*/  MUFU.EX2 R231, R231 ;  /* 0x000000e700e77308 */ /* 0x000f620000000800 */
[--C-:B-1----:R-:W-:Y:S01]  /*3b70*/  FFMA.FTZ R211, R211, UR4, -R204.reuse ;  /* 0x00000004d3d37c23 */ /* 0x102fe200080108cc */
[----:B------:R-:W-:-:S02]  /*3b80*/  FFMA.FTZ R213, R213, UR4, -R204 ;  /* 0x00000004d5d57c23 */ /* 0x000fc400080108cc */
[----:B------:R1:W3:Y:S01]  /*3b90*/  SHFL.IDX PT, R204, R15, R223, 0x1f ;  /* 0x00001fdf0fcc7589 */ /* 0x0002e200000e0000 */
[----:B----4-:R-:W-:Y:S01]  /*3ba0*/  FFMA.FTZ R14, R14, UR4, -R12 ;  /* 0x000000040e0e7c23 */ /* 0x010fe2000801080c */
[----:B------:R-:W-:Y:S02]  /*3bb0*/  FFMA.FTZ R88, -R88, R88, 1 ;  /* 0x3f80000058587423 */ /* 0x000fe40000010158 */
[----:B------:R-:W-:Y:S01]  /*3bc0*/  MUFU.EX2 R110, R110 ;  /* 0x0000006e006e7308 */ /* 0x000fe20000000800 */
[----:B-1----:R-:W-:-:S07]  /*3bd0*/  FSEL R15, R18, -INF , !P6 ;  /* 0xff800000120f7808 */ /* 0x002fce0007000000 */
[----:B------:R-:W-:Y:S01]  /*3be0*/  MUFU.EX2 R190, R190 ;  /* 0x000000be00be7308 */ /* 0x000fe20000000800 */
[----:B------:R-:W-:Y:S01]  /*3bf0*/  FFMA.FTZ R12, R15, UR4, -R12 ;  /* 0x000000040f0c7c23 */ /* 0x000fe2000801080c */
[----:B------:R-:W-:-:S06]  /*3c00*/  FSEL R15, R222, -INF , !P2 ;  /* 0xff800000de0f7808 */ /* 0x000fcc0005000000 */
[----:B------:R-:W-:Y:S01]  /*3c10*/  MUFU.EX2 R202, R202 ;  /* 0x000000ca00ca7308 */ /* 0x000fe20000000800 */
[----:B------:R-:W-:Y:S01]  /*3c20*/  FFMA.FTZ R15, R15, UR4, -R225 ;  /* 0x000000040f0f7c23 */ /* 0x000fe200080108e1 */
[----:B------:R-:W-:-:S05]  /*3c30*/  FSEL R225, R221, -INF , !P3 ;  /* 0xff800000dde17808 */ /* 0x000fca0005800000 */
[--C-:B---3--:R-:W-:Y:S01]  /*3c40*/  FFMA.FTZ R225, R225, UR4, -R204.reuse ;  /* 0x00000004e1e17c23 */ /* 0x108fe200080108cc */
[----:B------:R-:W-:Y:S01]  /*3c50*/  FFMA.FTZ R204, R226, UR4, -R204 ;  /* 0x00000004e2cc7c23 */ /* 0x000fe200080108cc */
[----:B------:R-:W-:Y:S01]  /*3c60*/  MUFU.EX2 R108, R108 ;  /* 0x0000006c006c7308 */ /* 0x000fe20000000800 */
[----:B------:R-:W1:Y:S01]  /*3c70*/  SHFL.IDX PT, R226, R99, R218, 0x1f ;  /* 0x00001fda63e27589 */ /* 0x000e6200000e0000 */
[----:B------:R-:W-:Y:S01]  /*3c80*/  FMUL.FTZ R21, R21, R27 ;  /* 0x0000001b15157220 */ /* 0x000fe20000410000 */
[----:B------:R-:W-:Y:S02]  /*3c90*/  FFMA.FTZ R27, -R72, R72, 1 ;  /* 0x3f800000481b7423 */ /* 0x000fe40000010148 */
[----:B------:R-:W3:Y:S02]  /*3ca0*/  SHFL.IDX PT, R99, R99, R223, 0x1f ;  /* 0x00001fdf63637589 */ /* 0x000ee400000e0000 */
[----:B------:R-:W-:Y:S01]  /*3cb0*/  FMUL.FTZ R27, R27, R31 ;  /* 0x0000001f1b1b7220 */ /* 0x000fe20000410000 */
[----:B------:R-:W-:Y:S01]  /*3cc0*/  FFMA.FTZ R31, -R76, R76, 1 ;  /* 0x3f8000004c1f7423 */ /* 0x000fe2000001014c */
[----:B------:R-:W-:Y:S01]  /*3cd0*/  MUFU.EX2 R111, R111 ;  /* 0x0000006f006f7308 */ /* 0x000fe20000000800 */
[----:B------:R-:W-:Y:S01]  /*3ce0*/  FFMA.FTZ R83, -R83, R83, 1 ;  /* 0x3f80000053537423 */ /* 0x000fe20000010153 */
[----:B------:R-:W-:Y:S01]  /*3cf0*/  FFMA.FTZ R85, -R85, R85, 1 ;  /* 0x3f80000055557423 */ /* 0x000fe20000010155 */
[----:B------:R-:W-:-:S05]  /*3d00*/  FFMA.FTZ R96, -R96, R96, 1 ;  /* 0x3f80000060607423 */ /* 0x000fca0000010160 */
[----:B------:R-:W-:Y:S01]  /*3d10*/  MUFU.EX2 R109, R109 ;  /* 0x0000006d006d7308 */ /* 0x000fe20000000800 */
[----:B-1----:R-:W-:-:S07]  /*3d20*/  FADD.FTZ R30, R30, -R226 ;  /* 0x800000e21e1e7221 */ /* 0x002fce0000010000 */
[----:B------:R-:W-:Y:S01]  /*3d30*/  MUFU.EX2 R199, R199 ;  /* 0x000000c700c77308 */ /* 0x000fe20000000800 */
[----:B------:R-:W-:-:S04]  /*3d40*/  FMUL.FTZ R30, R206, R30 ;  /* 0x0000001ece1e7220 */ /* 0x000fc80000410000 */
[----:B------:R-:W-:Y:S01]  /*3d50*/  FMUL.FTZ R23, R23, R30 ;  /* 0x0000001e17177220 */ /* 0x000fe20000410000 */
[----:B------:R-:W-:Y:S01]  /*3d60*/  FMUL.FTZ R30, R186, R35 ;  /* 0x00000023ba1e7220 */ /* 0x000fe20000410000 */
[----:B------:R-:W-:Y:S01]  /*3d70*/  FFMA.FTZ R81, -R81, R81, 1 ;  /* 0x3f80000051517423 */ /* 0x000fe20000010151 */
[----:B------:R-:W-:Y:S01]  /*3d80*/  SHFL.IDX PT, R35, R26, R114, 0x1f ;  /* 0x00001f721a237589 */ /* 0x000fe200000e0000 */
[----:B------:R-:W-:Y:S01]  /*3d90*/  MUFU.EX2 R220, R220 ;  /* 0x000000dc00dc7308 */ /* 0x000fe20000000800 */
[----:B------:R-:W-:Y:S02]  /*3da0*/  FMUL.FTZ R31, R31, R30 ;  /* 0x0000001e1f1f7220 */ /* 0x000fe40000410000 */
[----:B------:R-:W1:Y:S01]  /*3db0*/  SHFL.IDX PT, R30, R26, R9, 0x1f ;  /* 0x00001f091a1e7589 */ /* 0x000e6200000e0000 */
[----:B------:R-:W-:Y:S01]  /*3dc0*/  FADD.FTZ R28, R28, -R226 ;  /* 0x800000e21c1c7221 */ /* 0x000fe20000010000 */
[----:B---3--:R-:W-:-:S03]  /*3dd0*/  FADD.FTZ R37, R37, -R99 ;  /* 0x8000006325257221 */ /* 0x008fc60000010000 */
        /* <DEDUP_REMOVED lines=16> */
[----:B------:R-:W-:Y:S01]  /*3ee0*/  FFMA.FTZ R33, -R79, R79, 1 ;  /* 0x3f8000004f217423 */ /* 0x000fe2000001014f */
[----:B-1----:R-:W-:Y:S01]  /*3ef0*/  FADD.FTZ R37, R42, -R30 ;  /* 0x8000001e2a257221 */ /* 0x002fe20000010000 */
[--C-:B------:R-:W-:Y:S01]  /*3f00*/  FADD.FTZ R42, R41, -R35.reuse ;  /* 0x80000023292a7221 */ /* 0x100fe20000010000 */
[----:B------:R-:W-:-:S02]  /*3f10*/  FADD.FTZ R35, R43, -R35 ;  /* 0x800000232b237221 */ /* 0x000fc40000010000 */
[----:B------:R-:W-:Y:S01]  /*3f20*/  LDS R43, [R13+0x380] ;  /* 0x000380000d2b7984 */ /* 0x000fe20000000800 */
[----:B------:R-:W-:Y:S01]  /*3f30*/  FMUL.FTZ R29, R29, R34 ;  /* 0x000000221d1d7220 */ /* 0x000fe20000410000 */
[----:B------:R-:W-:Y:S01]  /*3f40*/  FMUL.FTZ R33, R33, R38 ;  /* 0x0000002621217220 */ /* 0x000fe20000410000 */
[----:B------:R-:W-:Y:S01]  /*3f50*/  FFMA.FTZ R34, -R77, R77, 1 ;  /* 0x3f8000004d227423 */ /* 0x000fe2000001014d */
[----:B------:R-:W1:Y:S04]  /*3f60*/  SHFL.IDX PT, R72, R26, R218, 0x1f ;  /* 0x00001fda1a487589 */ /* 0x000e6800000e0000 */
[----:B------:R-:W3:Y:S01]  /*3f70*/  SHFL.IDX PT, R38, R26, R116, 0x1f ;  /* 0x00001f741a267589 */ /* 0x000ee200000e0000 */
[----:B------:R-:W-:-:S03]  /*3f80*/  FMUL.FTZ R34, R34, R73 ;  /* 0x0000004922227220 */ /* 0x000fc60000410000 */
[----:B------:R-:W4:Y:S04]  /*3f90*/  SHFL.IDX PT, R76, R26, R223, 0x1f ;  /* 0x00001fdf1a4c7589 */ /* 0x000f2800000e0000 */
[----:B------:R-:W5:Y:S01]  /*3fa0*/  SHFL.IDX PT, R73, R26, R117, 0x1f ;  /* 0x00001f751a497589 */ /* 0x000f6200000e0000 */
[----:B------:R-:W5:Y:S03]  /*3fb0*/  MUFU.EX2 R11, R105 ;  /* 0x00000069000b7308 */ /* 0x000f660000000800 */
[----:B------:R-:W5:Y:S01]  /*3fc0*/  SHFL.IDX PT, R74, R26, R118, 0x1f ;  /* 0x00001f761a4a7589 */ /* 0x000f6200000e0000 */
[----:B------:R-:W-:-:S03]  /*3fd0*/  FADD.FTZ R39, R39, -R99 ;  /* 0x8000006327277221 */ /* 0x000fc60000010000 */
[----:B------:R3:W-:Y:S01]  /*3fe0*/  SHFL.IDX PT, R75, R26, R119, 0x1f ;  /* 0x00001f771a4b7589 */ /* 0x0007e200000e0000 */
[----:B------:R-:W-:Y:S01]  /*3ff0*/  FMUL.FTZ R39, R112, R39 ;  /* 0x0000002770277220 */ /* 0x000fe20000410000 */
[----:B-1----:R-:W-:Y:S01]  /*4000*/  FADD.FTZ R41, R46, -R72 ;  /* 0x800000482e297221 */ /* 0x002fe20000010000 */
[----:B---3--:R-:W-:Y:S01]  /*4010*/  FFMA.FTZ R26, -R80, R80, 1 ;  /* 0x3f800000501a7423 */ /* 0x008fe20000010150 */
[--C-:B------:R-:W-:Y:S01]  /*4020*/  FADD.FTZ R45, R45, -R38.reuse ;  /* 0x800000262d2d7221 */ /* 0x100fe20000010000 */
[----:B------:R-:W-:Y:S02]  /*4030*/  FADD.FTZ R38, R47, -R38 ;  /* 0x800000262f267221 */ /* 0x000fe40000010000 */
[----:B------:R-:W-:Y:S01]  /*4040*/  FMUL.FTZ R26, R26, R39 ;  /* 0x000000271a1a7220 */ /* 0x000fe20000410000 */
[----:B------:R-:W-:Y:S01]  /*4050*/  FADD.FTZ R39, R44, -R72 ;  /* 0x800000482c277221 */ /* 0x000fe20000010000 */
[--C-:B----4-:R-:W-:Y:S01]  /*4060*/  FADD.FTZ R44, R53, -R76.reuse ;  /* 0x8000004c352c7221 */ /* 0x110fe20000010000 */
[----:B------:R-:W-:Y:S01]  /*4070*/  FADD.FTZ R55, R55, -R76 ;  /* 0x8000004c37377221 */ /* 0x000fe20000010000 */
[----:B-----5:R-:W-:Y:S01]  /*4080*/  FMUL.FTZ R76, R200, R41 ;  /* 0x00000029c84c7220 */ /* 0x020fe20000410000 */
[----:B------:R-:W-:Y:S01]  /*4090*/  FADD.FTZ R48, R48, -R73 ;  /* 0x8000004930307221 */ /* 0x000fe20000010000 */
[----:B------:R-:W-:-:S03]  /*40a0*/  FMUL.FTZ R41, R231, R38 ;  /* 0x00000026e7297220 */ /* 0x000fc60000410000 */
[----:B------:R-:W-:Y:S01]  /*40b0*/  FMUL.FTZ R38, R11, R48 ;  /* 0x000000300b267220 */ /* 0x000fe20000410000 */
[----:B------:R-:W-:Y:S02]  /*40c0*/  FMUL.FTZ R48, R88, R41 ;  /* 0x0000002958307220 */ /* 0x000fe40000410000 */
[----:B------:R-:W1:Y:S01]  /*40d0*/  SHFL.IDX PT, R41, R43, R9, 0x1f ;  /* 0x00001f092b297589 */ /* 0x000e6200000e0000 */
[--C-:B------:R-:W-:Y:S01]  /*40e0*/  FADD.FTZ R49, R49, -R74.reuse ;  /* 0x8000004a31317221 */ /* 0x100fe20000010000 */
[----:B------:R-:W-:Y:S02]  /*40f0*/  FADD.FTZ R74, R51, -R74 ;  /* 0x8000004a334a7221 */ /* 0x000fe40000010000 */
[----:B------:R-:W3:Y:S04]  /*4100*/  SHFL.IDX PT, R114, R43, R114, 0x1f ;  /* 0x00001f722b727589 */ /* 0x000ee800000e0000 */
[----:B------:R-:W4:Y:S01]  /*4110*/  SHFL.IDX PT, R51, R43, R218, 0x1f ;  /* 0x00001fda2b337589 */ /* 0x000f2200000e0000 */
[----:B------:R-:W5:Y:S01]  /*4120*/  MUFU.EX2 R228, R228 ;  /* 0x000000e400e47308 */ /* 0x000f620000000800 */
[----:B------:R-:W-:Y:S01]  /*4130*/  FMUL.FTZ R28, R28, R19 ;  /* 0x000000131c1c7220 */ /* 0x000fe20000410000 */
[----:B------:R-:W-:-:S06]  /*4140*/  FMUL.FTZ R72, R110, R39 ;  /* 0x000000276e487220 */ /* 0x000fcc0000410000 */
[----:B------:R-:W2:Y:S01]  /*4150*/  MUFU.EX2 R197, R197 ;  /* 0x000000c500c57308 */ /* 0x000ea20000000800 */
[----:B------:R-:W-:-:S07]  /*4160*/  FMUL.FTZ R46, R190, R37 ;  /* 0x00000025be2e7220 */ /* 0x000fce0000410000 */
[----:B------:R-:W4:Y:S01]  /*4170*/  MUFU.EX2 R196, R196 ;  /* 0x000000c400c47308 */ /* 0x000f220000000800 */
[----:B------:R-:W4:Y:S01]  /*4180*/  SHFL.IDX PT, R118, R43, R118, 0x1f ;  /* 0x00001f762b767589 */ /* 0x000f2200000e0000 */
[----:B------:R-:W-:Y:S01]  /*4190*/  FMUL.FTZ R13, R83, R46 ;  /* 0x0000002e530d7220 */ /* 0x000fe20000410000 */
[----:B------:R-:W-:-:S05]  /*41a0*/  FMUL.FTZ R39, R85, R72 ;  /* 0x0000004855277220 */ /* 0x000fca0000410000 */
[----:B------:R-:W4:Y:S01]  /*41b0*/  MUFU.EX2 R198, R198 ;  /* 0x000000c600c67308 */ /* 0x000f220000000800 */
[----:B------:R-:W-:Y:S01]  /*41c0*/  FFMA.FTZ R46, -R86, R86, 1 ;  /* 0x3f800000562e7423 */ /* 0x000fe20000010156 */
[----:B------:R-:W-:-:S06]  /*41d0*/  FMUL.FTZ R45, R202, R45 ;  /* 0x0000002dca2d7220 */ /* 0x000fcc0000410000 */
[----:B------:R-:W4:Y:S01]  /*41e0*/  MUFU.EX2 R19, R104 ;  /* 0x0000006800137308 */ /* 0x000f220000000800 */
[----:B------:R-:W4:Y:S01]  /*41f0*/  SHFL.IDX PT, R117, R43, R117, 0x1f ;  /* 0x00001f752b757589 */ /* 0x000f2200000e0000 */
[----:B------:R-:W-:Y:S01]  /*4200*/  FADD.FTZ R40, R40, -R30 ;  /* 0x8000001e28287221 */ /* 0x000fe20000010000 */
[----:B------:R-:W-:Y:S02]  /*4210*/  FADD.FTZ R50, R50, -R73 ;  /* 0x8000004932327221 */ /* 0x000fe40000010000 */
[----:B------:R-:W4:Y:S01]  /*4220*/  SHFL.IDX PT, R72, R43, R223, 0x1f ;  /* 0x00001fdf2b487589 */ /* 0x000f2200000e0000 */
[----:B------:R-:W-:Y:S01]  /*4230*/  FMUL.FTZ R55, R108, R55 ;  /* 0x000000376c377220 */ /* 0x000fe20000410000 */
[----:B------:R-:W-:Y:S01]  /*4240*/  FMUL.FTZ R46, R46, R45 ;  /* 0x0000002d2e2e7220 */ /* 0x000fe20000410000 */
[----:B------:R-:W4:Y:S01]  /*4250*/  MUFU.EX2 R210, R210 ;  /* 0x000000d200d27308 */ /* 0x000f220000000800 */
[----:B------:R-:W4:Y:S01]  /*4260*/  SHFL.IDX PT, R116, R43, R116, 0x1f ;  /* 0x00001f742b747589 */ /* 0x000f2200000e0000 */
[----:B-1----:R-:W-:Y:S01]  /*4270*/  FADD.FTZ R73, R56, -R41 ;  /* 0x8000002938497221 */ /* 0x002fe20000010000 */
[--C-:B------:R-:W-:Y:S01]  /*4280*/  FADD.FTZ R52, R52, -R75.reuse ;  /* 0x8000004b34347221 */ /* 0x100fe20000010000 */
[----:B------:R-:W-:Y:S01]  /*4290*/  FADD.FTZ R54, R54, -R75 ;  /* 0x8000004b36367221 */ /* 0x000fe20000010000 */
[----:B------:R1:W4:Y:S01]  /*42a0*/  SHFL.IDX PT, R119, R43, R119, 0x1f ;  /* 0x00001f772b777589 */ /* 0x00032200000e0000 */
[----:B------:R-:W-:Y:S01]  /*42b0*/  FMUL.FTZ R40, R111, R40 ;  /* 0x000000286f287220 */ /* 0x000fe20000410000 */
[----:B------:R-:W-:Y:S01]  /*42c0*/  FFMA.FTZ R45, -R89, R89, 1 ;  /* 0x3f800000592d7423 */ /* 0x000fe20000010159 */
[----:B------:R-:W4:Y:S01]  /*42d0*/  MUFU.EX2 R185, R185 ;  /* 0x000000b900b97308 */ /* 0x000f220000000800 */
[----:B------:R-:W-:Y:S01]  /*42e0*/  FFMA.FTZ R84, -R84, R84, 1 ;  /* 0x3f80000054547423 */ /* 0x000fe20000010154 */
[----:B-----5:R-:W-:Y:S01]  /*42f0*/  FMUL.FTZ R47, R228, R35 ;  /* 0x00000023e42f7220 */ /* 0x020fe20000410000 */
[----:B------:R-:W-:Y:S01]  /*4300*/  FFMA.FTZ R91, -R91, R91, 1 ;  /* 0x3f8000005b5b7423 */ /* 0x000fe2000001015b */
[----:B--2---:R-:W-:Y:S01]  /*4310*/  FMUL.FTZ R50, R197, R50 ;  /* 0x00000032c5327220 */ /* 0x004fe20000410000 */
[----:B------:R-:W-:Y:S01]  /*4320*/  FADD.FTZ R75, R58, -R41 ;  /* 0x800000293a4b7221 */ /* 0x000fe20000010000 */
[----:B---3--:R-:W-:Y:S01]  /*4330*/  FADD.FTZ R77, R57, -R114 ;  /* 0x80000072394d7221 */ /* 0x008fe20000010000 */
[----:B-1----:R-:W-:Y:S01]  /*4340*/  FMUL.FTZ R43, R96, R55 ;  /* 0x00000037602b7220 */ /* 0x002fe20000410000 */
[----:B------:R1:W-:Y:S01]  /*4350*/  MUFU.EX2 R41, R14 ;  /* 0x0000000e00297308 */ /* 0x0003e20000000800 */
[--C-:B----4-:R-:W-:Y:S01]  /*4360*/  FADD.FTZ R55, R60, -R51.reuse ;  /* 0x800000333c377221 */ /* 0x110fe20000010000 */
[----:B------:R-:W-:Y:S01]  /*4370*/  FADD.FTZ R57, R62, -R51 ;  /* 0x800000333e397221 */ /* 0x000fe20000010000 */
[----:B------:R-:W-:Y:S01]  /*4380*/  FMUL.FTZ R35, R81, R40 ;  /* 0x0000002851237220 */ /* 0x000fe20000410000 */
[----:B------:R-:W-:Y:S01]  /*4390*/  FMUL.FTZ R45, R45, R38 ;  /* 0x000000262d2d7220 */ /* 0x000fe20000410000 */
[----:B------:R-:W-:Y:S01]  /*43a0*/  FFMA.FTZ R51, -R97, R97, 1 ;  /* 0x3f80000061337423 */ /* 0x000fe20000010161 */
[----:B------:R-:W-:-:S02]  /*43b0*/  FMUL.FTZ R40, R84, R47 ;  /* 0x0000002f54287220 */ /* 0x000fc40000410000 */
[----:B------:R-:W2:Y:S01]  /*43c0*/  MUFU.EX2 R30, R107 ;  /* 0x0000006b001e7308 */ /* 0x000ea20000000800 */
[----:B-1----:R-:W-:Y:S01]  /*43d0*/  FMUL.FTZ R14, R196, R73 ;  /* 0x00000049c40e7220 */ /* 0x002fe20000410000 */
[----:B------:R-:W-:Y:S01]  /*43e0*/  FMUL.FTZ R38, R91, R50 ;  /* 0x000000325b267220 */ /* 0x000fe20000410000 */
[----:B------:R-:W-:Y:S01]  /*43f0*/  FFMA.FTZ R50, -R90, R90, 1 ;  /* 0x3f8000005a327423 */ /* 0x000fe2000001015a */
[----:B------:R-:W-:Y:S01]  /*4400*/  FFMA.FTZ R47, -R92, R92, 1 ;  /* 0x3f8000005c2f7423 */ /* 0x000fe2000001015c */
[----:B------:R-:W-:Y:S01]  /*4410*/  FMUL.FTZ R49, R198, R49 ;  /* 0x00000031c6317220 */ /* 0x000fe20000410000 */
[----:B------:R-:W-:Y:S02]  /*4420*/  FMUL.FTZ R74, R19, R74 ;  /* 0x0000004a134a7220 */ /* 0x000fe40000410000 */
[----:B------:R-:W1:Y:S01]  /*4430*/  MUFU.EX2 R212, R212 ;  /* 0x000000d400d47308 */ /* 0x000e620000000800 */
[----:B------:R-:W-:Y:S01]  /*4440*/  FMUL.FTZ R51, R51, R14 ;  /* 0x0000000e33337220 */ /* 0x000fe20000410000 */
[----:B------:R-:W-:Y:S01]  /*4450*/  FMUL.FTZ R50, R50, R49 ;  /* 0x0000003132327220 */ /* 0x000fe20000410000 */
[----:B------:R-:W-:-:S05]  /*4460*/  FMUL.FTZ R47, R47, R74 ;  /* 0x0000004a2f2f7220 */ /* 0x000fca0000410000 */
[----:B------:R-:W3:Y:S01]  /*4470*/  MUFU.EX2 R208, R208 ;  /* 0x000000d000d07308 */ /* 0x000ee20000000800 */
[----:B------:R-:W-:Y:S01]  /*4480*/  FFMA.FTZ R49, -R94, R94, 1 ;  /* 0x3f8000005e317423 */ /* 0x000fe2000001015e */
[----:B------:R-:W-:-:S06]  /*4490*/  FMUL.FTZ R74, R109, R44 ;  /* 0x0000002c6d4a7220 */ /* 0x000fcc0000410000 */
[----:B------:R-:W4:Y:S01]  /*44a0*/  MUFU.EX2 R209, R209 ;  /* 0x000000d100d17308 */ /* 0x000f220000000800 */
[----:B------:R-:W-:-:S07]  /*44b0*/  FMUL.FTZ R49, R49, R74 ;  /* 0x0000004a31317220 */ /* 0x000fce0000410000 */
[----:B------:R-:W5:Y:S01]  /*44c0*/  MUFU.EX2 R189, R189 ;  /* 0x000000bd00bd7308 */ /* 0x000f620000000800 */
[----:B------:R-:W-:-:S07]  /*44d0*/  FFMA.FTZ R82, -R82, R82, 1 ;  /* 0x3f80000052527423 */ /* 0x000fce0000010152 */
[----:B------:R-:W5:Y:S01]  /*44e0*/  MUFU.EX2 R216, R216 ;  /* 0x000000d800d87308 */ /* 0x000f620000000800 */
        /* <DEDUP_REMOVED lines=10> */
[----:B------:R-:W-:-:S07]  /*4590*/  FADD.FTZ R56, R65, -R118 ;  /* 0x8000007641387221 */ /* 0x000fce0000010000 */
[----:B------:R-:W5:Y:S08]  /*45a0*/  MUFU.EX2 R217, R217 ;  /* 0x000000d900d97308 */ /* 0x000f700000000800 */
[----:B------:R-:W5:Y:S08]  /*45b0*/  MUFU.EX2 R12, R12 ;  /* 0x0000000c000c7308 */ /* 0x000f700000000800 */
[----:B------:R-:W5:Y:S01]  /*45c0*/  MUFU.EX2 R15, R15 ;  /* 0x0000000f000f7308 */ /* 0x000f620000000800 */
[----:B------:R-:W-:Y:S01]  /*45d0*/  FADD.FTZ R53, R64, -R117 ;  /* 0x8000007540357221 */ /* 0x000fe20000010000 */
[--C-:B------:R-:W-:Y:S01]  /*45e0*/  FADD.FTZ R69, R69, -R72.reuse ;  /* 0x8000004845457221 */ /* 0x100fe20000010000 */
[----:B------:R-:W-:Y:S01]  /*45f0*/  FADD.FTZ R71, R71, -R72 ;  /* 0x8000004847477221 */ /* 0x000fe20000010000 */
[----:B------:R-:W-:Y:S01]  /*4600*/  FMUL.FTZ R42, R82, R37 ;  /* 0x00000025522a7220 */ /* 0x000fe20000410000 */
[----:B------:R-:W-:Y:S01]  /*4610*/  FFMA.FTZ R72, -R98, R98, 1 ;  /* 0x3f80000062487423 */ /* 0x000fe20000010162 */
[----:B--2---:R-:W-:Y:S01]  /*4620*/  FMUL.FTZ R77, R30, R77 ;  /* 0x0000004d1e4d7220 */ /* 0x004fe20000410000 */
[----:B------:R-:W-:Y:S01]  /*4630*/  FMUL.FTZ R74, R74, R57 ;  /* 0x000000394a4a7220 */ /* 0x000fe20000410000 */
[----:B------:R-:W-:Y:S01]  /*4640*/  FFMA.FTZ R37, -R87, R87, 1 ;  /* 0x3f80000057257423 */ /* 0x000fe20000010157 */
[----:B------:R-:W-:Y:S01]  /*4650*/  FMUL.FTZ R44, R95, R54 ;  /* 0x000000365f2c7220 */ /* 0x000fe20000410000 */
[----:B------:R-:W-:Y:S01]  /*4660*/  FADD.FTZ R114, R59, -R114 ;  /* 0x800000723b727221 */ /* 0x000fe20000010000 */
[----:B------:R-:W-:Y:S01]  /*4670*/  FFMA.FTZ R24, -R24, R24, 1 ;  /* 0x3f80000018187423 */ /* 0x000fe20000010118 */
[----:B------:R-:W-:Y:S01]  /*4680*/  FMUL.FTZ R57, R41, R56 ;  /* 0x0000003829397220 */ /* 0x000fe20000410000 */
[--C-:B------:R-:W-:Y:S01]  /*4690*/  FADD.FTZ R58, R61, -R116.reuse ;  /* 0x800000743d3a7221 */ /* 0x100fe20000010000 */
[----:B------:R-:W-:Y:S01]  /*46a0*/  FFMA.FTZ R54, -R194, R194, 1 ;  /* 0x3f800000c2367423 */ /* 0x000fe200000101c2 */
[----:B-1----:R-:W-:Y:S01]  /*46b0*/  FMUL.FTZ R75, R212, R75 ;  /* 0x0000004bd44b7220 */ /* 0x002fe20000410000 */
[----:B------:R-:W-:Y:S01]  /*46c0*/  FFMA.FTZ R235, -R235, R235, 1 ;  /* 0x3f800000ebeb7423 */ /* 0x000fe200000101eb */
[----:B------:R-:W-:Y:S01]  /*46d0*/  FMUL.FTZ R25, R220, R25 ;  /* 0x00000019dc197220 */ /* 0x000fe20000410000 */
[----:B------:R-:W-:Y:S01]  /*46e0*/  FADD.FTZ R116, R63, -R116 ;  /* 0x800000743f747221 */ /* 0x000fe20000010000 */
[----:B------:R-:W-:Y:S01]  /*46f0*/  FADD.FTZ R68, R68, -R119 ;  /* 0x8000007744447221 */ /* 0x000fe20000010000 */
[----:B------:R-:W-:Y:S01]  /*4700*/  FFMA.FTZ R102, -R102, R102, 1 ;  /* 0x3f80000066667423 */ /* 0x000fe20000010166 */
[----:B---3--:R-:W-:Y:S01]  /*4710*/  FMUL.FTZ R53, R208, R53 ;  /* 0x00000035d0357220 */ /* 0x008fe20000410000 */
[----:B------:R-:W-:Y:S01]  /*4720*/  FADD.FTZ R66, R66, -R117 ;  /* 0x8000007542427221 */ /* 0x000fe20000010000 */
[----:B------:R-:W-:Y:S01]  /*4730*/  FADD.FTZ R67, R67, -R118 ;  /* 0x8000007643437221 */ /* 0x000fe20000010000 */
[----:B------:R-:W-:Y:S01]  /*4740*/  FADD.FTZ R70, R70, -R119 ;  /* 0x8000007746467221 */ /* 0x000fe20000010000 */
[----:B------:R-:W-:Y:S01]  /*4750*/  FMUL.FTZ R72, R72, R77 ;  /* 0x0000004d48487220 */ /* 0x000fe20000410000 */
[----:B------:R-:W-:Y:S01]  /*4760*/  FMUL.FTZ R37, R37, R76 ;  /* 0x0000004c25257220 */ /* 0x000fe20000410000 */
[----:B------:R-:W-:Y:S01]  /*4770*/  FFMA.FTZ R73, -R195, R195, 1 ;  /* 0x3f800000c3497423 */ /* 0x000fe200000101c3 */
[----:B----4-:R-:W-:Y:S01]  /*4780*/  FMUL.FTZ R114, R209, R114 ;  /* 0x00000072d1727220 */ /* 0x010fe20000410000 */
[----:B------:R-:W-:Y:S01]  /*4790*/  FMUL.FTZ R77, R24, R57 ;  /* 0x00000039184d7220 */ /* 0x000fe20000410000 */
[----:B------:R-:W-:Y:S01]  /*47a0*/  FFMA.FTZ R93, -R93, R93, 1 ;  /* 0x3f8000005d5d7423 */ /* 0x000fe2000001015d */
[----:B-----5:R-:W-:Y:S01]  /*47b0*/  FMUL.FTZ R52, R189, R52 ;  /* 0x00000034bd347220 */ /* 0x020fe20000410000 */
[----:B------:R-:W-:Y:S01]  /*47c0*/  FMUL.FTZ R54, R54, R75 ;  /* 0x0000004b36367220 */ /* 0x000fe20000410000 */
[----:B------:R-:W-:Y:S01]  /*47d0*/  FFMA.FTZ R103, -R103, R103, 1 ;  /* 0x3f80000067677423 */ /* 0x000fe20000010167 */
        /* <DEDUP_REMOVED lines=120> */
[----:B-1----:R-:W-:-:S04]  /*4f60*/  LEA R10, R5, R13, 0xb ;  /* 0x0000000d050a7211 */ /* 0x002fc800078e58ff */
        /* <DEDUP_REMOVED lines=167> */
.L_x_3378:
        /* <DEDUP_REMOVED lines=56> */
.L_x_3379:
        /* <DEDUP_REMOVED lines=11> */
.L_x_3369:
[----:B-1----:R-:W2:Y:S02]  /*5e10*/  LDL R6, [R1+0x2c] ;  /* 0x00002c0001067983 */ /* 0x002ea40000100800 */
[----:B--2---:R-:W-:-:S13]  /*5e20*/  ISETP.GE.AND P0, PT, R16, R6, PT ;  /* 0x000000061000720c */ /* 0x004fda0003f06270 */
[----:B------:R-:W-:Y:S05]  /*5e30*/  @P0 BRA `(.L_x_3381) ;  /* 0x00000040006c0947 */ /* 0x000fea0003800000 */
[----:B------:R-:W2:Y:S04]  /*5e40*/  LDL.LU R19, [R1+0x20] ;  /* 0x0000200001137983 */ /* 0x000ea80000300800 */
[----:B------:R-:W3:Y:S04]  /*5e50*/  LDL.LU R18, [R1+0x10] ;  /* 0x0000100001127983 */ /* 0x000ee80000300800 */
[----:B------:R-:W3:Y:S04]  /*5e60*/  LDL R12, [R1+0x30] ;  /* 0x00003000010c7983 */ /* 0x000ee80000100800 */
[----:B------:R-:W4:Y:S04]  /*5e70*/  LDL.LU R14, [R1+0x14] ;  /* 0x00001400010e7983 */ /* 0x000f280000300800 */
[----:B------:R-:W5:Y:S01]  /*5e80*/  LDL.LU R25, [R1+0xc] ;  /* 0x00000c0001197983 */ /* 0x000f620000300800 */
[----:B------:R-:W1:Y:S02]  /*5e90*/  S2R R6, SR_TID.X ;  /* 0x0000000000067919 */ /* 0x000e640000002100 */
[----:B-1----:R-:W-:-:S05]  /*5ea0*/  VIADD R6, R6, 0xffffff80 ;  /* 0xffffff8006067836 */ /* 0x002fca0000000000 */
[----:B------:R-:W-:-:S04]  /*5eb0*/  SHF.R.S32.HI R7, RZ, 0x1f, R6 ;  /* 0x0000001fff077819 */ /* 0x000fc80000011406 */
[CC--:B------:R-:W-:Y:S02]  /*5ec0*/  LEA.HI R9, R7.reuse, R6.reuse, RZ, 0x5 ;  /* 0x0000000607097211 */ /* 0x0c0fe400078f28ff */
[-C--:B------:R-:W-:Y:S02]  /*5ed0*/  LEA.HI R8, R7, R6.reuse, RZ, 0x7 ;  /* 0x0000000607087211 */ /* 0x080fe400078f38ff */
        /* <DEDUP_REMOVED lines=10> */
[----:B------:R-:W-:-:S04]  /*5f80*/  IMAD.IADD R9, R6, 0x1, -R15 ;  /* 0x0000000106097824 */ /* 0x000fc800078e0a0f */
[----:B------:R-:W-:Y:S01]  /*5f90*/  IMAD.IADD R24, R10, 0x1, -R13 ;  /* 0x000000010a187824 */ /* 0x000fe200078e0a0d */
[----:B------:R-:W-:Y:S01]  /*5fa0*/  MOV R189, 0x40000040 ;  /* 0x4000004000bd7802 */ /* 0x000fe20000000f00 */
[----:B------:R-:W-:Y:S02]  /*5fb0*/  IMAD.MOV.U32 R185, RZ, RZ, 0x40000040 ;  /* 0x40000040ffb97424 */ /* 0x000fe400078e00ff */
[----:B------:R-:W-:Y:S02]  /*5fc0*/  IMAD.MOV.U32 R187, RZ, RZ, 0x40000040 ;  /* 0x40000040ffbb7424 */ /* 0x000fe400078e00ff */
[----:B------:R-:W-:Y:S02]  /*5fd0*/  IMAD.MOV.U32 R191, RZ, RZ, 0x40000040 ;  /* 0x40000040ffbf7424 */ /* 0x000fe400078e00ff */
[----:B------:R-:W-:Y:S01]  /*5fe0*/  IMAD.MOV.U32 R193, RZ, RZ, 0x40000040 ;  /* 0x40000040ffc17424 */ /* 0x000fe200078e00ff */
[----:B--2---:R-:W-:Y:S02]  /*5ff0*/  LEA.HI R6, R19, R7, RZ, 0x5 ;  /* 0x0000000713067211 */ /* 0x004fe400078f28ff */
[----:B------:R-:W-:-:S02]  /*6000*/  LEA.HI R7, R11, R8, RZ, 0x2 ;  /* 0x000000080b077211 */ /* 0x000fc400078f10ff */
[----:B------:R-:W-:Y:S02]  /*6010*/  SHF.R.S32.HI R6, RZ, 0x5, R6 ;  /* 0x00000005ff067819 */ /* 0x000fe40000011406 */
[----:B------:R-:W-:Y:S01]  /*6020*/  SHF.R.S32.HI R10, RZ, 0x2, R7 ;  /* 0x00000002ff0a7819 */ /* 0x000fe20000011407 */
[----:B---3--:R-:W-:-:S03]  /*6030*/  IMAD R19, R12, -0x80, R18 ;  /* 0xffffff800c137824 */ /* 0x008fc600078e0212 */
[----:B------:R-:W-:Y:S02]  /*6040*/  IADD3 R13, R10, 0x8, RZ ;  /* 0x000000080a0d7810 */ /* 0x000fe40007ffe0ff */
[--C-:B----4-:R-:W-:Y:S02]  /*6050*/  SHF.R.S32.HI R12, RZ, 0x2, R14.reuse ;  /* 0x00000002ff0c7819 */ /* 0x110fe4000001140e */
[----:B------:R-:W-:Y:S02]  /*6060*/  SHF.R.S32.HI R15, RZ, 0x1f, R14 ;  /* 0x0000001fff0f7819 */ /* 0x000fe4000001140e */
[----:B------:R-:W-:Y:S02]  /*6070*/  LEA.HI R8, R11, R8, RZ, 0x3 ;  /* 0x000000080b087211 */ /* 0x000fe400078f18ff */
[----:B------:R-:W-:Y:S02]  /*6080*/  LEA.HI R15, R15, R12, RZ, 0x3 ;  /* 0x0000000c0f0f7211 */ /* 0x000fe400078f18ff */
[----:B------:R-:W-:Y:S01]  /*6090*/  LEA.HI R14, R13, R13, RZ, 0x1 ;  /* 0x0000000d0d0e7211 */ /* 0x000fe200078f08ff */
[----:B------:R-:W-:Y:S01]  /*60a0*/  IMAD R18, R6, -0x10, R19 ;  /* 0xfffffff006127824 */ /* 0x000fe200078e0213 */
[----:B------:R-:W-:Y:S01]  /*60b0*/  LOP3.LUT R19, R15, 0xfffffff8, RZ, 0xc0, !PT ;  /* 0xfffffff80f137812 */ /* 0x000fe200078ec0ff */
[----:B------:R-:W-:Y:S01]  /*60c0*/  VIADD R20, R10, 0x10 ;  /* 0x000000100a147836 */ /* 0x000fe20000000000 */
[----:B------:R-:W-:-:S02]  /*60d0*/  SHF.R.S32.HI R6, RZ, 0x3, R8 ;  /* 0x00000003ff067819 */ /* 0x000fc40000011408 */
[----:B------:R-:W-:Y:S02]  /*60e0*/  SHF.R.S32.HI R15, RZ, 0x1, R14 ;  /* 0x00000001ff0f7819 */ /* 0x000fe4000001140e */
[----:B------:R-:W-:Y:S01]  /*60f0*/  IADD3 R19, R18, R19, -R12 ;  /* 0x0000001312137210 */ /* 0x000fe20007ffe80c */
[----:B------:R-:W-:Y:S01]  /*6100*/  IMAD.HI R11, R6, 0x2aaaaaab, RZ ;  /* 0x2aaaaaab060b7827 */ /* 0x000fe200078e02ff */
[----:B------:R-:W-:-:S03]  /*6110*/  LEA.HI R21, R20, R20, RZ, 0x1 ;  /* 0x0000001414157211 */ /* 0x000fc600078f08ff */
[----:B------:R-:W-:Y:S01]  /*6120*/  IMAD.HI R18, R15, 0x2aaaaaab, RZ ;  /* 0x2aaaaaab0f127827 */ /* 0x000fe200078e02ff */
[----:B------:R-:W-:Y:S02]  /*6130*/  LEA.HI R7, R7, R10, RZ, 0x1 ;  /* 0x0000000a07077211 */ /* 0x000fe400078f08ff */
[----:B------:R-:W-:Y:S01]  /*6140*/  SHF.R.S32.HI R22, RZ, 0x1, R21 ;  /* 0x00000001ff167819 */ /* 0x000fe20000011415 */
[----:B------:R-:W-:Y:S01]  /*6150*/  IMAD R8, R24, -0x40, R19 ;  /* 0xffffffc018087824 */ /* 0x000fe200078e0213 */
[----:B------:R-:W-:Y:S02]  /*6160*/  SHF.R.U32.HI R12, RZ, 0x1, R11 ;  /* 0x00000001ff0c7819 */ /* 0x000fe4000001160b */
[----:B------:R-:W-:Y:S01]  /*6170*/  SHF.R.U32.HI R19, RZ, 0x1, R18 ;  /* 0x00000001ff137819 */ /* 0x000fe20000011612 */
[----:B------:R-:W-:Y:S01]  /*6180*/  IMAD.HI R23, R22, 0x2aaaaaab, RZ ;  /* 0x2aaaaaab16177827 */ /* 0x000fe200078e02ff */
[----:B------:R-:W-:Y:S02]  /*6190*/  LOP3.LUT R7, R7, 0xfffffffe, RZ, 0xc0, !PT ;  /* 0xfffffffe07077812 */ /* 0x000fe400078ec0ff */
[----:B------:R-:W-:-:S02]  /*61a0*/  LEA.HI R11, R11, R12, RZ, 0x1 ;  /* 0x0000000c0b0b7211 */ /* 0x000fc400078f08ff */
        /* <DEDUP_REMOVED lines=9> */
[--C-:B------:R-:W-:Y:S01]  /*6240*/  IMAD R6, R5, 0x800, R17.reuse ;  /* 0x0000080005067824 */ /* 0x100fe200078e0211 */
[----:B------:R-:W-:Y:S01]  /*6250*/  LEA R10, R15, R14, 0x3 ;  /* 0x0000000e0f0a7211 */ /* 0x000fe200078e18ff */
[----:B------:R-:W-:Y:S01]  /*6260*/  IMAD R5, R5, 0x2000, R17 ;  /* 0x0000200005057824 */ /* 0x000fe200078e0211 */
[----:B------:R-:W-:Y:S01]  /*6270*/  STL [R1+0x28], R7 ;  /* 0x0000280701007387 */ /* 0x000fe20000100800 */
[----:B------:R-:W-:Y:S01]  /*6280*/  VIADD R6, R6, 0x1a800 ;  /* 0x0001a80006067836 */ /* 0x000fe20000000000 */
[----:B------:R-:W-:Y:S02]  /*6290*/  LOP3.LUT R21, R21, 0xfffffffe, RZ, 0xc0, !PT ;  /* 0xfffffffe15157812 */ /* 0x000fe400078ec0ff */
[----:B------:R1:W-:Y:S02]  /*62a0*/  STL [R1+0x20], R10 ;  /* 0x0000200a01007387 */ /* 0x0003e40000100800 */
[----:B------:R-:W-:Y:S01]  /*62b0*/  SHF.R.U32.HI R6, RZ, 0x4, R6 ;  /* 0x00000004ff067819 */ /* 0x000fe20000011606 */
[----:B------:R-:W-:Y:S01]  /*62c0*/  IMAD R22, R23, -0xc, R22 ;  /* 0xfffffff417167824 */ /* 0x000fe200078e0216 */
[----:B------:R-:W-:Y:S01]  /*62d0*/  IADD3 R21, R20, -R21, RZ ;  /* 0x8000001514157210 */ /* 0x000fe20007ffe0ff */
        /* <DEDUP_REMOVED lines=16> */
[----:B------:R-:W-:-:S03]  /*63e0*/  VIADD R10, R9, 0x8 ;  /* 0x00000008090a7836 */ /* 0x000fc60000000000 */
[----:B------:R2:W-:Y:S01]  /*63f0*/  STL [R1+0x10], R5 ;  /* 0x0000100501007387 */ /* 0x0005e20000100800 */
[----:B-----5:R-:W-:Y:S01]  /*6400*/  LOP3.LUT R7, R25, 0x1, RZ, 0xfc, !PT ;  /* 0x0000000119077812 */ /* 0x020fe200078efcff */
[C---:B------:R-:W-:Y:S01]  /*6410*/  VIADD R184, R11.reuse, 0x4 ;  /* 0x000000040bb87836 */ /* 0x040fe20000000000 */
[C---:B------:R-:W-:Y:S01]  /*6420*/  IADD3 R22, R11.reuse, 0x2, RZ ;  /* 0x000000020b167810 */ /* 0x040fe20007ffe0ff */
[----:B------:R-:W-:Y:S01]  /*6430*/  VIADD R186, R11, 0x6 ;  /* 0x000000060bba7836 */ /* 0x000fe20000000000 */
[C---:B-1----:R-:W-:Y:S01]  /*6440*/  IADD3 R6, R9.reuse, 0xc, RZ ;  /* 0x0000000c09067810 */ /* 0x042fe20007ffe0ff */
[C---:B------:R-:W-:Y:S02]  /*6450*/  VIADD R10, R9.reuse, 0x14 ;  /* 0x00000014090a7836 */ /* 0x040fe40000000000 */
[C---:B--2---:R-:W-:Y:S02]  /*6460*/  VIADD R5, R9.reuse, 0x4 ;  /* 0x0000000409057836 */ /* 0x044fe40000000000 */
[C---:B------:R-:W-:Y:S01]  /*6470*/  VIADD R5, R9.reuse, 0x10 ;  /* 0x0000001009057836 */ /* 0x040fe20000000000 */
[C---:B------:R-:W-:Y:S01]  /*6480*/  IADD3 R5, R9.reuse, 0x1c, RZ ;  /* 0x0000001c09057810 */ /* 0x040fe20007ffe0ff */
[----:B------:R-:W-:-:S02]  /*6490*/  VIADD R6, R9, 0x18 ;  /* 0x0000001809067836 */ /* 0x000fc40000000000 */
[----:B------:R-:W-:-:S07]  /*64a0*/  IMAD.MOV.U32 R23, RZ, RZ, 0x40000040 ;  /* 0x40000040ff177424 */ /* 0x000fce00078e00ff */
.L_x_3392:
[----:B------:R-:W-:-:S13]  /*64b0*/  ISETP.NE.AND P0, PT, R7, 0x3, PT ;  /* 0x000000030700780c */ /* 0x000fda0003f05270 */
[----:B------:R-:W-:Y:S05]  /*64c0*/  @!P0 BRA `(.L_x_3382) ;  /* 0x0000000000048947 */ /* 0x000fea0003800000 */
[----:B------:R-:W-:Y:S01]  /*64d0*/  BPT.TRAP 0x1 ;  /* 0x000000040000795c */ /* 0x000fe20000300000 */
.L_x_3382:
[----:B------:R-:W-:Y:S01]  /*64e0*/  IMAD R6, R0, 0x8, R17 ;  /* 0x0000000800067824 */ /* 0x000fe200078e0211 */
[----:B------:R-:W-:-:S04]  /*64f0*/  SHF.L.U32 R15, R4, 0x1f, RZ ;  /* 0x0000001f040f7819 */ /* 0x000fc800000006ff */
[----:B------:R1:W2:Y:S01]  /*6500*/  SYNCS.PHASECHK.TRANS64.TRYWAIT P1, [R6+URZ+0x26810], R15 ;  /* 0x0268100f060075a7 */ /* 0x0002a2000802017f */
[----:B------:R-:W-:Y:S05]  /*6510*/  @!P0 BRA `(.L_x_3383) ;  /* 0x0000000000048947 */ /* 0x000fea0003800000 */
[----:B------:R-:W-:Y:S01]  /*6520*/  BPT.TRAP 0x1 ;  /* 0x000000040000795c */ /* 0x000fe20000300000 */
.L_x_3383:
[----:B------:R-:W-:-:S04]  /*6530*/  IADD3 R5, R17, 0xe000, RZ ;  /* 0x0000e00011057810 */ /* 0x000fc80007ffe0ff */
[----:B------:R-:W-:-:S04]  /*6540*/  SHF.R.U32.HI R5, RZ, 0x4, R5 ;  /* 0x00000004ff057819 */ /* 0x000fc80000011605 */
[----:B------:R-:W-:-:S04]  /*6550*/  LOP3.LUT R5, R5, 0x3fff, RZ, 0xc0, !PT ;  /* 0x00003fff05057812 */ /* 0x000fc800078ec0ff */
[----:B------:R-:W-:Y:S01]  /*6560*/  LOP3.LUT R11, R5, 0x10000, RZ, 0xfc, !PT ;  /* 0x00010000050b7812 */ /* 0x000fe200078efcff */
[----:B--2---:R-:W-:Y:S06]  /*6570*/  @P1 BRA `(.L_x_3384) ;  /* 0x0000000000081947 */ /* 0x004fec0003800000 */
[----:B------:R-:W2:Y:S02]  /*6580*/  SYNCS.PHASECHK.TRANS64.TRYWAIT P1, [R6+URZ+0x26810], R15 ;  /* 0x0268100f060075a7 */ /* 0x000ea4000802017f */
[----:B--2---:R-:W-:Y:S05]  /*6590*/  @!P1 BRA `(.L_x_3385) ;  /* 0x00000080001c9947 */ /* 0x004fea0003800000 */
.L_x_3384:
        /* <DEDUP_REMOVED lines=54> */
.L_x_3386:
[----:B------:R1:W1:Y:S01]  /*6900*/  SYNCS.PHASECHK.TRANS64.TRYWAIT P1, [R6+URZ+0x26830], R15 ;  /* 0x0268300f060075a7 */ /* 0x000262000802017f */
[----:B------:R-:W-:Y:S05]  /*6910*/  @!P0 BRA `(.L_x_3387) ;  /* 0x0000000000048947 */ /* 0x000fea0003800000 */
[----:B------:R-:W-:Y:S01]  /*6920*/  BPT.TRAP 0x1 ;  /* 0x000000040000795c */ /* 0x000fe20000300000 */
.L_x_3387:
        /* <DEDUP_REMOVED lines=8> */
.L_x_3388:
        /* <DEDUP_REMOVED lines=14> */
[C---:B------:R-:W-:Y:S01]  /*6a90*/  VIADD R230, R9.reuse, 0x14 ;  /* 0x0000001409e67836 */ /* 0x040fe20000000000 */
[C---:B------:R-:W-:Y:S01]  /*6aa0*/  IADD3 R231, R9.reuse, 0x18, RZ ;  /* 0x0000001809e77810 */ /* 0x040fe20007ffe0ff */
[C---:B------:R-:W-:Y:S01]  /*6ab0*/  VIADD R209, R9.reuse, 0x1c ;  /* 0x0000001c09d17836 */ /* 0x040fe20000000000 */
[----:B------:R-:W-:Y:S01]  /*6ac0*/  STL [R1+0x40], R3 ;  /* 0x0000400301007387 */ /* 0x000fe20000100800 */
[----:B------:R-:W-:Y:S01]  /*6ad0*/  ISETP.GT.AND P2, PT, R8, RZ, PT ;  /* 0x000000ff0800720c */ /* 0x000fe20003f44270 */
[----:B------:R-:W-:Y:S01]  /*6ae0*/  IMAD R236, R0, 0x300, R12 ;  /* 0x0000030000ec7824 */ /* 0x000fe200078e020c */
[----:B------:R-:W-:Y:S01]  /*6af0*/  ISETP.GT.AND P1, PT, R8, 0x8, PT ;  /* 0x000000080800780c */ /* 0x000fe20003f24270 */
        /* <DEDUP_REMOVED lines=294> */
[C---:B------:R-:W-:Y:S02]  /*7d60*/  VIADD R231, R9.reuse, 0xc ;  /* 0x0000000c09e77836 */ /* 0x040fe40000000000 */
[----:B------:R-:W-:Y:S01]  /*7d70*/  FMUL.FTZ R36, R26, R36 ;  /* 0x000000241a247220 */ /* 0x000fe20000410000 */
[----:B------:R-:W2:Y:S01]  /*7d80*/  SHFL.IDX PT, R228, R227, R228, 0x1f ;  /* 0x00001fe4e3e47589 */ /* 0x000ea200000e0000 */
[----:B------:R-:W-:-:S02]  /*7d90*/  VIADD R229, R9, 0x14 ;  /* 0x0000001409e57836 */ /* 0x000fc40000000000 */
[----:B------:R-:W-:Y:S01]  /*7da0*/  VIADD R233, R9, 0x18 ;  /* 0x0000001809e97836 */ /* 0x000fe20000000000 */
[----:B------:R-:W4:Y:S01]  /*7db0*/  SHFL.IDX PT, R227, R227, R12, 0x1f ;  /* 0x00001f0ce3e37589 */ /* 0x000f2200000e0000 */
[----:B------:R-:W-:Y:S01]  /*7dc0*/  FFMA.FTZ R77, -R77, R77, 1 ;  /* 0x3f8000004d4d7423 */ /* 0x000fe2000001014d */
        /* <DEDUP_REMOVED lines=19> */
[----:B------:R-:W-:Y:S08]  /*7f00*/  MUFU.EX2 R208, R208 ;  /* 0x000000d000d07308 */ /* 0x000ff00000000800 */
[----:B------:R-:W-:Y:S08]  /*7f10*/  MUFU.EX2 R199, R199 ;  /* 0x000000c700c77308 */ /* 0x000ff00000000800 */
[----:B------:R-:W-:Y:S01]  /*7f20*/  MUFU.EX2 R212, R212 ;  /* 0x000000d400d47308 */ /* 0x000fe20000000800 */
[----:B------:R-:W-:-:S07]  /*7f30*/  FFMA.FTZ R237, -R237, R237, 1 ;  /* 0x3f800000eded7423 */ /* 0x000fce00000101ed */
[----:B------:R-:W-:Y:S01]  /*7f40*/  MUFU.EX2 R209, R209 ;  /* 0x000000d100d17308 */ /* 0x000fe20000000800 */
[----:B---3--:R-:W-:-:S07]  /*7f50*/  FMUL.FTZ R30, R85, R30 ;  /* 0x0000001e551e7220 */ /* 0x008fce0000410000 */
        /* <DEDUP_REMOVED lines=24> */
[----:B------:R-:W-:Y:S01]  /*80e0*/  IADD3 R230, R9, 0x10, RZ ;  /* 0x0000001009e67810 */ /* 0x000fe20007ffe0ff */
        /* <DEDUP_REMOVED lines=21> */
[----:B------:R-:W-:Y:S01]  /*8240*/  IADD3 R235, R9, 0x4, RZ ;  /* 0x0000000409eb7810 */ /* 0x000fe20007ffe0ff */
        /* <DEDUP_REMOVED lines=29> */
[----:B------:R-:W-:Y:S02]  /*8420*/  VIADD R232, R9, 0x8 ;  /* 0x0000000809e87836 */ /* 0x000fe40000000000 */
[----:B-1----:R-:W-:Y:S01]  /*8430*/  FMUL.FTZ R221, R93, R228 ;  /* 0x000000e45ddd7220 */ /* 0x002fe20000410000 */
[----:B------:R-:W1:Y:S03]  /*8440*/  SHFL.IDX PT, R227, R226, R229, 0x1f ;  /* 0x00001fe5e2e37589 */ /* 0x000e6600000e0000 */
[----:B------:R-:W-:-:S02]  /*8450*/  FMUL.FTZ R221, R21, R221 ;  /* 0x000000dd15dd7220 */ /* 0x000fc40000410000 */
        /* <DEDUP_REMOVED lines=8> */
[----:B------:R-:W-:Y:S01]  /*84e0*/  IADD3 R234, R9, 0x1c, RZ ;  /* 0x0000001c09ea7810 */ /* 0x000fe20007ffe0ff */
        /* <DEDUP_REMOVED lines=17> */
[----:B------:R-:W-:-:S02]  /*8600*/  FFMA.FTZ R46, -R98, R98, 1 ;  /* 0x3f800000622e7423 */ /* 0x000fc40000010162 */
[----:B------:R-:W4:Y:S01]  /*8610*/  SHFL.IDX PT, R28, R74, R232, 0x1f ;  /* 0x00001fe84a1c7589 */ /* 0x000f2200000e0000 */
[----:B------:R-:W-:Y:S01]  /*8620*/  FMUL.FTZ R37, R76, R36 ;  /* 0x000000244c257220 */ /* 0x000fe20000410000 */
[----:B------:R-:W-:Y:S02]  /*8630*/  FMUL.FTZ R46, R46, R77 ;  /* 0x0000004d2e2e7220 */ /* 0x000fe40000410000 */
[----:B------:R-:W4:Y:S04]  /*8640*/  SHFL.IDX PT, R80, R74, R9, 0x1f ;  /* 0x00001f094a507589 */ /* 0x000f2800000e0000 */
[----:B------:R-:W4:Y:S01]  /*8650*/  SHFL.IDX PT, R76, R74, R229, 0x1f ;  /* 0x00001fe54a4c7589 */ /* 0x000f2200000e0000 */
[----:B------:R-:W-:-:S03]  /*8660*/  FMUL.FTZ R72, R72, R35 ;  /* 0x0000002348487220 */ /* 0x000fc60000410000 */
[----:B------:R-:W4:Y:S01]  /*8670*/  SHFL.IDX PT, R77, R74, R231, 0x1f ;  /* 0x00001fe74a4d7589 */ /* 0x000f2200000e0000 */
[----:B------:R-:W4:Y:S01]  /*8680*/  MUFU.EX2 R35, R216 ;  /* 0x000000d800237308 */ /* 0x000f220000000800 */
[----:B------:R-:W-:Y:S02]  /*8690*/  FADD.FTZ R44, R44, -R218 ;  /* 0x800000da2c2c7221 */ /* 0x000fe40000010000 */
[----:B------:R-:W4:Y:S04]  /*86a0*/  SHFL.IDX PT, R79, R74, R230, 0x1f ;  /* 0x00001fe64a4f7589 */ /* 0x000f2800000e0000 */
[----:B------:R-:W4:Y:S01]  /*86b0*/  SHFL.IDX PT, R78, R74, R233, 0x1f ;  /* 0x00001fe94a4e7589 */ /* 0x000f2200000e0000 */
[----:B------:R-:W-:-:S03]  /*86c0*/  FMUL.FTZ R44, R12, R44 ;  /* 0x0000002c0c2c7220 */ /* 0x000fc60000410000 */
[----:B------:R-:W4:Y:S01]  /*86d0*/  SHFL.IDX PT, R74, R74, R234, 0x1f ;  /* 0x00001fea4a4a7589 */ /* 0x000f2200000e0000 */
[--C-:B---3--:R-:W-:Y:S01]  /*86e0*/  FADD.FTZ R52, R52, -R228.reuse ;  /* 0x800000e434347221 */ /* 0x108fe20000010000 */
[----:B------:R-:W-:Y:S01]  /*86f0*/  FADD.FTZ R54, R54, -R228 ;  /* 0x800000e436367221 */ /* 0x000fe20000010000 */
[----:B------:R-:W-:Y:S02]  /*8700*/  FMUL.FTZ R44, R81, R44 ;  /* 0x0000002c512c7220 */ /* 0x000fe40000410000 */
        /* <DEDUP_REMOVED lines=11> */
[----:B------:R-:W-:-:S04]  /*87c0*/  FADD.FTZ R55, R56, -R80 ;  /* 0x8000005038377221 */ /* 0x000fc80000010000 */
[----:B------:R-:W4:Y:S01]  /*87d0*/  MUFU.EX2 R213, R213 ;  /* 0x000000d500d57308 */ /* 0x000f220000000800 */
[----:B------:R-:W-:Y:S01]  /*87e0*/  FADD.FTZ R56, R59, -R75 ;  /* 0x8000004b3b387221 */ /* 0x000fe20000010000 */
[--C-:B------:R-:W-:Y:S01]  /*87f0*/  FADD.FTZ R62, R65, -R76.reuse ;  /* 0x8000004c413e7221 */ /* 0x100fe20000010000 */
[----:B------:R-:W-:Y:S01]  /*8800*/  FADD.FTZ R67, R67, -R76 ;  /* 0x8000004c43437221 */ /* 0x000fe20000010000 */
[----:B------:R-:W-:Y:S01]  /*8810*/  FMUL.FTZ R45, R25, R45 ;  /* 0x0000002d192d7220 */ /* 0x000fe20000410000 */
[--C-:B------:R-:W-:Y:S01]  /*8820*/  FADD.FTZ R61, R61, -R77.reuse ;  /* 0x8000004d3d3d7221 */ /* 0x100fe20000010000 */
[----:B------:R-:W-:Y:S01]  /*8830*/  FADD.FTZ R60, R63, -R77 ;  /* 0x8000004d3f3c7221 */ /* 0x000fe20000010000 */
[----:B------:R-:W-:Y:S01]  /*8840*/  FFMA.FTZ R76, -R105, R105, 1 ;  /* 0x3f800000694c7423 */ /* 0x000fe20000010169 */
[----:B------:R-:W-:Y:S01]  /*8850*/  FMUL.FTZ R81, R200, R81 ;  /* 0x00000051c8517220 */ /* 0x000fe20000410000 */
        /* <DEDUP_REMOVED lines=9> */
[--C-:B------:R-:W-:Y:S01]  /*88f0*/  FADD.FTZ R68, R68, -R78.reuse ;  /* 0x8000004e44447221 */ /* 0x100fe20000010000 */
[----:B------:R-:W-:Y:S01]  /*8900*/  FADD.FTZ R59, R70, -R78 ;  /* 0x8000004e463b7221 */ /* 0x000fe20000010000 */
[----:B------:R-:W-:Y:S01]  /*8910*/  FMUL.FTZ R76, R76, R81 ;  /* 0x000000514c4c7220 */ /* 0x000fe20000410000 */
[----:B------:R-:W-:Y:S01]  /*8920*/  FMUL.FTZ R56, R204, R61 ;  /* 0x0000003dcc387220 */ /* 0x000fe20000410000 */
[----:B------:R-:W-:Y:S01]  /*8930*/  FMUL.FTZ R82, R34, R53 ;  /* 0x0000003522527220 */ /* 0x000fe20000410000 */
[----:B------:R-:W-:Y:S01]  /*8940*/  FADD.FTZ R79, R66, -R79 ;  /* 0x8000004f424f7221 */ /* 0x000fe20000010000 */
[----:B------:R-:W-:Y:S01]  /*8950*/  FFMA.FTZ R81, -R109, R109, 1 ;  /* 0x3f8000006d517423 */ /* 0x000fe2000001016d */
[----:B------:R-:W-:Y:S01]  /*8960*/  FFMA.FTZ R78, -R111, R111, 1 ;  /* 0x3f8000006f4e7423 */ /* 0x000fe2000001016f */
[----:B------:R-:W-:Y:S01]  /*8970*/  FMUL.FTZ R61, R205, R60 ;  /* 0x0000003ccd3d7220 */ /* 0x000fe20000410000 */
[----:B------:R-:W-:Y:S01]  /*8980*/  FMUL.FTZ R77, R77, R28 ;  /* 0x0000001c4d4d7220 */ /* 0x000fe20000410000 */
[----:B------:R-:W-:Y:S01]  /*8990*/  FMUL.FTZ R30, R237, R30 ;  /* 0x0000001eed1e7220 */ /* 0x000fe20000410000 */
[----:B------:R-:W-:Y:S01]  /*89a0*/  FFMA.FTZ R51, -R102, R102, 1 ;  /* 0x3f80000066337423 */ /* 0x000fe20000010166 */
[--C-:B------:R-:W-:Y:S01]  /*89b0*/  FADD.FTZ R66, R69, -R74.reuse ;  /* 0x8000004a45427221 */ /* 0x100fe20000010000 */
        /* <DEDUP_REMOVED lines=10> */
[----:B---3--:R-:W-:Y:S01]  /*8a60*/  FMUL.FTZ R55, R36, R55 ;  /* 0x0000003724377220 */ /* 0x008fe20000410000 */
[----:B------:R-:W-:Y:S01]  /*8a70*/  FFMA.FTZ R82, -R114, R114, 1 ;  /* 0x3f80000072527423 */ /* 0x000fe20000010172 */
[----:B------:R-:W-:Y:S01]  /*8a80*/  FMUL.FTZ R61, R208, R79 ;  /* 0x0000004fd03d7220 */ /* 0x000fe20000410000 */
[----:B------:R-:W-:Y:S01]  /*8a90*/  FMUL.FTZ R83, R83, R28 ;  /* 0x0000001c53537220 */ /* 0x000fe20000410000 */
[----:B-1----:R-:W-:Y:S01]  /*8aa0*/  FMUL.FTZ R56, R214, R71 ;  /* 0x00000047d6387220 */ /* 0x002fe20000410000 */
        /* <DEDUP_REMOVED lines=270> */
.L_x_3390:
        /* <DEDUP_REMOVED lines=13> */
[----:B------:R-:W-:Y:S02]  /*9c60*/  IADD3 R11, R10, 0x9, RZ ;  /* 0x000000090a0b7810 */ /* 0x000fe40007ffe0ff */
        /* <DEDUP_REMOVED lines=44> */
.L_x_3391:
[----:B--2---:R-:W2:Y:S01]  /*9f30*/  LDL R5, [R1+0x2c] ;  /* 0x00002c0001057983 */ /* 0x004ea20000100800 */
[----:B------:R-:W-:Y:S01]  /*9f40*/  VIADD R16, R16, 0x1 ;  /* 0x0000000110107836 */ /* 0x000fe20000000000 */
[----:B------:R-:W-:Y:S01]  /*9f50*/  IADD3 R0, R0, 0x1, RZ ;  /* 0x0000000100007810 */ /* 0x000fe20007ffe0ff */
        /* <DEDUP_REMOVED lines=9> */
.L_x_3381:
        /* <DEDUP_REMOVED lines=34> */
.L_x_3361:
[----:B------:R-:W-:Y:S05]  /*a210*/  @P0 BRA `(.L_x_3356) ;  /* 0x00000040009c0947 */ /* 0x000fea0003800000 */
[----:B------:R-:W3:Y:S01]  /*a220*/  LDL.LU R8, [R1+0x30] ;  /* 0x0000300001087983 */ /* 0x000ee20000300800 */
[----:B------:R-:W1:Y:S08]  /*a230*/  LDC.64 R2, c[0x0][0x878] ;  /* 0x00021e00ff027b82 */ /* 0x000e700000000a00 */
[----:B------:R-:W4:Y:S01]  /*a240*/  LDC R0, c[0x0][0x850] ;  /* 0x00021400ff007b82 */ /* 0x000f220000000800 */
[----:B------:R-:W5:Y:S01]  /*a250*/  LDL.LU R11, [R1+0x38] ;  /* 0x00003800010b7983 */ /* 0x000f620000300800 */
[----:B------:R-:W2:Y:S01]  /*a260*/  S2R R12, SR_TID.X ;  /* 0x00000000000c7919 */ /* 0x000ea20000002100 */
[----:B------:R-:W2:Y:S01]  /*a270*/  S2R R9, SR_CgaCtaId ;  /* 0x0000000000097919 */ /* 0x000ea20000008800 */
[----:B------:R-:W-:Y:S01]  /*a280*/  MOV R6, 0x400 ;  /* 0x0000040000067802 */ /* 0x000fe20000000f00 */
[----:B------:R-:W-:Y:S01]  /*a290*/  ULDC.64 UR4, c[0x0][0x818] ;  /* 0x0002060000047ab9 */ /* 0x000fe20000000a00 */
[----:B------:R-:W-:Y:S01]  /*a2a0*/  ULDC.64 UR6, c[0x0][0x840] ;  /* 0x0002100000067ab9 */ /* 0x000fe20000000a00 */
[----:B------:R-:W2:Y:S01]  /*a2b0*/  LDL.LU R10, [R1+0x34] ;  /* 0x00003400010a7983 */ /* 0x000ea20000300800 */
[----:B-1----:R-:W-:-:S04]  /*a2c0*/  ISETP.NE.U32.AND P0, PT, R2, RZ, PT ;  /* 0x000000ff0200720c */ /* 0x002fc80003f05070 */
[----:B------:R-:W-:-:S13]  /*a2d0*/  ISETP.NE.AND.EX P0, PT, R3, RZ, PT, P0 ;  /* 0x000000ff0300720c */ /* 0x000fda0003f05300 */
[----:B------:R-:W2:Y:S02]  /*a2e0*/  @P0 LDC.64 R2, c[0x0][0x878] ;  /* 0x00021e00ff020b82 */ /* 0x000ea40000000a00 */
[----:B--2---:R-:W-:-:S06]  /*a2f0*/  @P0 IMAD.WIDE R2, R10, 0x4, R2 ;  /* 0x000000040a020825 */ /* 0x004fcc00078e0202 */
[----:B------:R-:W2:Y:S01]  /*a300*/  @P0 LDG.E R2, desc[UR36][R2.64] ;  /* 0x0000002402020981 */ /* 0x000ea2000c1e1900 */
[----:B----4-:R-:W-:Y:S01]  /*a310*/  ISETP.NE.AND P1, PT, R0, 0x1, PT ;  /* 0x000000010000780c */ /* 0x010fe20003f25270 */
[----:B------:R-:W-:Y:S01]  /*a320*/  VIADD R13, R12, 0xffffff80 ;  /* 0xffffff800c0d7836 */ /* 0x000fe20000000000 */
[----:B------:R-:W-:-:S11]  /*a330*/  LEA R15, R9, R6, 0x18 ;  /* 0x00000006090f7211 */ /* 0x000fd600078ec0ff */
[----:B------:R-:W5:Y:S08]  /*a340*/  @P1 LDC R4, c[0x0][0x854] ;  /* 0x00021500ff041b82 */ /* 0x000f700000000800 */
[----:B------:R-:W1:Y:S01]  /*a350*/  @P1 LDC R7, c[0x0][0x858] ;  /* 0x00021600ff071b82 */ /* 0x000e620000000800 */
[----:B--2---:R-:W-:-:S05]  /*a360*/  @P0 IMAD R0, R10, 0x80, R2 ;  /* 0x000000800a000824 */ /* 0x004fca00078e0202 */
[----:B------:R-:W-:-:S04]  /*a370*/  @P0 SHF.R.S32.HI R5, RZ, 0x1f, R0 ;  /* 0x0000001fff050819 */ /* 0x000fc80000011400 */
[----:B------:R-:W-:Y:S01]  /*a380*/  @P0 LEA.HI R5, R5, R0, RZ, 0x7 ;  /* 0x0000000005050211 */ /* 0x000fe200078f38ff */
[----:B-----5:R-:W-:Y:S01]  /*a390*/  @P1 IMAD.HI.U32 R0, R11, R4, RZ ;  /* 0x000000040b001227 */ /* 0x020fe200078e00ff */
[----:B------:R-:W-:Y:S02]  /*a3a0*/  SHF.R.S32.HI R4, RZ, 0x1f, R13 ;  /* 0x0000001fff047819 */ /* 0x000fe4000001140d */
[----:B------:R-:W-:Y:S02]  /*a3b0*/  @P0 SHF.L.U32 R5, R5, 0x6, RZ ;  /* 0x0000000605050819 */ /* 0x000fe400000006ff */
[----:B-1----:R-:W-:Y:S02]  /*a3c0*/  @P1 SHF.R.U32.HI R11, RZ, R7, R0 ;  /* 0x00000007ff0b1219 */ /* 0x002fe40000011600 */
[----:B------:R-:W-:Y:S01]  /*a3d0*/  @P0 LOP3.LUT R2, R5, 0xffffe000, RZ, 0xc0, !PT ;  /* 0xffffe00005020812 */ /* 0x000fe200078ec0ff */
[----:B---3--:R-:W-:Y:S01]  /*a3e0*/  IMAD.SHL.U32 R5, R8, 0x2000, RZ ;  /* 0x0000200008057824 */ /* 0x008fe200078e00ff */
[----:B------:R-:W-:Y:S01]  /*a3f0*/  LEA.HI R4, R4, R13, RZ, 0x7 ;  /* 0x0000000d04047211 */ /* 0x000fe200078f38ff */
[----:B------:R1:W-:Y:S01]  /*a400*/  @P1 STL [R1+0x38], R11 ;  /* 0x0000380b01001387 */ /* 0x0003e20000100800 */
[----:B------:R-:W-:-:S02]  /*a410*/  @P0 SHF.R.S32.HI R3, RZ, 0x1f, R2 ;  /* 0x0000001fff030819 */ /* 0x000fc40000011402 */
[----:B------:R-:W-:Y:S02]  /*a420*/  @!P0 CS2R R2, SRZ ;  /* 0x0000000000028805 */ /* 0x000fe4000001ff00 */
[C---:B------:R-:W-:Y:S02]  /*a430*/  LOP3.LUT R0, R4.reuse, 0xfffff80, RZ, 0xc0, !PT ;  /* 0x0fffff8004007812 */ /* 0x040fe400078ec0ff */
[----:B------:R-:W-:Y:S02]  /*a440*/  SHF.L.U32 R6, R4, 0x5, RZ ;  /* 0x0000000504067819 */ /* 0x000fe400000006ff */
[----:B------:R-:W-:Y:S01]  /*a450*/  SHF.R.S32.HI R8, RZ, 0x1f, R11 ;  /* 0x0000001fff087819 */ /* 0x000fe2000001140b */
[----:B------:R-:W-:Y:S01]  /*a460*/  IMAD.IADD R0, R13, 0x1, -R0 ;  /* 0x000000010d007824 */ /* 0x000fe200078e0a00 */
[C---:B------:R-:W-:Y:S02]  /*a470*/  IADD3 R4, P1, R5.reuse, R2, RZ ;  /* 0x0000000205047210 */ /* 0x040fe40007f3e0ff */
[----:B------:R-:W-:Y:S01]  /*a480*/  LOP3.LUT R7, R6, 0x3ffff000, RZ, 0xc0, !PT ;  /* 0x3ffff00006077812 */ /* 0x000fe200078ec0ff */
[C---:B------:R-:W-:Y:S01]  /*a490*/  IMAD R2, R8.reuse, UR4, RZ ;  /* 0x0000000408027c24 */ /* 0x040fe2000f8e02ff */
[----:B------:R-:W-:Y:S01]  /*a4a0*/  LEA.HI.X.SX32 R5, R5, R3, 0x1, P1 ;  /* 0x0000000305057211 */ /* 0x000fe200008f0eff */
[----:B------:R-:W-:Y:S01]  /*a4b0*/  IMAD R8, R8, UR6, RZ ;  /* 0x0000000608087c24 */ /* 0x000fe2000f8e02ff */
[----:B------:R-:W-:Y:S01]  /*a4c0*/  SHF.R.S32.HI R6, RZ, 0x1f, R10 ;  /* 0x0000001fff067819 */ /* 0x000fe2000001140a */
[----:B------:R-:W-:-:S02]  /*a4d0*/  IMAD R0, R0, 0x4, R7 ;  /* 0x0000000400007824 */ /* 0x000fc400078e0207 */
[C---:B------:R-:W-:Y:S01]  /*a4e0*/  IMAD R7, R11.reuse, UR5, R2 ;  /* 0x000000050b077c24 */ /* 0x040fe2000f8e0202 */
[----:B------:R-:W-:Y:S01]  /*a4f0*/  SEL R6, R6, RZ, !P0 ;  /* 0x000000ff06067207 */ /* 0x000fe20004000000 */
[----:B------:R-:W-:Y:S01]  /*a500*/  IMAD.WIDE.U32 R2, R11, UR4, R4 ;  /* 0x000000040b027c25 */ /* 0x000fe2000f8e0004 */
[----:B------:R-:W-:-:S03]  /*a510*/  ULDC.64 UR4, c[0x0][0x820] ;  /* 0x0002080000047ab9 */ /* 0x000fc60000000a00 */
[----:B------:R-:W-:Y:S01]  /*a520*/  IMAD R9, R11, UR7, R8 ;  /* 0x000000070b097c24 */ /* 0x000fe2000f8e0208 */
[----:B------:R-:W-:Y:S01]  /*a530*/  IADD3 R3, R3, R7, RZ ;  /* 0x0000000703037210 */ /* 0x000fe20007ffe0ff */
[----:B------:R-:W-:Y:S01]  /*a540*/  IMAD.WIDE.U32 R4, R11, UR6, R4 ;  /* 0x000000060b047c25 */ /* 0x000fe2000f8e0004 */
[----:B------:R-:W-:Y:S01]  /*a550*/  ULDC.64 UR6, c[0x0][0x848] ;  /* 0x0002120000067ab9 */ /* 0x000fe20000000a00 */
[----:B------:R-:W-:Y:S02]  /*a560*/  SEL R7, R10, RZ, !P0 ;  /* 0x000000ff0a077207 */ /* 0x000fe40004000000 */
[C---:B------:R-:W-:Y:S02]  /*a570*/  IMAD R8, R6.reuse, UR4, RZ ;  /* 0x0000000406087c24 */ /* 0x040fe4000f8e02ff */
[----:B------:R-:W-:Y:S02]  /*a580*/  IMAD.IADD R5, R5, 0x1, R9 ;  /* 0x0000000105057824 */ /* 0x000fe400078e0209 */
[----:B------:R-:W-:-:S02]  /*a590*/  IMAD R6, R6, UR6, RZ ;  /* 0x0000000606067c24 */ /* 0x000fc4000f8e02ff */
[C---:B------:R-:W-:Y:S02]  /*a5a0*/  IMAD R9, R7.reuse, UR5, R8 ;  /* 0x0000000507097c24 */ /* 0x040fe4000f8e0208 */
[----:B------:R-:W-:-:S04]  /*a5b0*/  IMAD.WIDE.U32 R2, R7, UR4, R2 ;  /* 0x0000000407027c25 */ /* 0x000fc8000f8e0002 */
[C---:B-1----:R-:W-:Y:S02]  /*a5c0*/  IMAD R11, R7.reuse, UR7, R6 ;  /* 0x00000007070b7c24 */ /* 0x042fe4000f8e0206 */
[----:B------:R-:W-:Y:S01]  /*a5d0*/  IMAD.WIDE.U32 R4, R7, UR6, R4 ;  /* 0x0000000607047c25 */ /* 0x000fe2000f8e0004 */
[----:B------:R-:W-:Y:S05]  /*a5e0*/  WARPSYNC.ALL ;  /* 0x0000000000007948 */ /* 0x000fea0003800000 */
[----:B------:R-:W-:Y:S01]  /*a5f0*/  IMAD R0, R0, 0x4, R15 ;  /* 0x0000000400007824 */ /* 0x000fe200078e020f */
[----:B------:R-:W-:Y:S01]  /*a600*/  IADD3 R7, R3, R9, RZ ;  /* 0x0000000903077210 */ /* 0x000fe20007ffe0ff */
        /* <DEDUP_REMOVED lines=33> */
.L_x_3395:
[----:B------:R-:W-:Y:S01]  /*a820*/  @P0 ELECT P1, URZ, PT ;  /* 0x00000000003f082f */ /* 0x000fe20003820000 */
[----:B------:R1:W-:-:S12]  /*a830*/  UBLKRED.G.S.ADD.F32.RN [UR4], [UR6], UR7, desc[UR8] ;  /* 0x00000804060073bb */ /* 0x0003d800080a1407 */
[----:B------:R-:W-:Y:S02]  /*a840*/  @P1 PLOP3.LUT P0, PT, P1, PT, PT, 0x8, 0x0 ;  /* 0x000000000000181c */ /* 0x000fe40000f0e170 */
[----:B------:R-:W-:-:S11]  /*a850*/  PLOP3.LUT P1, PT, PT, PT, PT, 0x8, 0x0 ;  /* 0x000000000000781c */ /* 0x000fd60003f2e170 */
[----:B-1----:R-:W-:Y:S05]  /*a860*/  @P0 BRA.U.ANY `(.L_x_3395) ;  /* 0xfffffffd00ec0947 */ /* 0x002fea000393ffff */
[----:B------:R0:W-:Y:S01]  /*a870*/  UTMACMDFLUSH ;  /* 0x00000000000079b7 */ /* 0x0001e20000000000 */
[----:B------:R-:W-:-:S04]  /*a880*/  DEPBAR.LE SB0, 0x0 ;  /* 0x000080000000791a */ /* 0x000fc80000000000 */
.L_x_3394:
[----:B------:R-:W-:Y:S05]  /*a890*/  BSYNC B0 ;  /* 0x0000000000007941 */ /* 0x000fea0003800000 */
.L_x_3393:
        /* <DEDUP_REMOVED lines=25> */
.L_x_3396:
        /* <DEDUP_REMOVED lines=8> */
.L_x_3349:
        /* <DEDUP_REMOVED lines=29> */
.L_x_3398:
[----:B------:R-:W-:Y:S01]  /*ac80*/  ULDC UR9, c[0x0][0x8cc] ;  /* 0x0002330000097ab9 */ /* 0x000fe20000000800 */
[----:B------:R-:W-:Y:S01]  /*ac90*/  UMOV UR7, UR8 ;  /* 0x0000000800077c82 */ /* 0x000fe20008000000 */
[----:B------:R-:W-:-:S11]  /*aca0*/  UISETP.NE.AND UP0, UPT, UR9, 0x1, UPT ;  /* 0x000000010900788c */ /* 0x000fd6000bf05270 */
[----:B------:R-:W-:Y:S02]  /*acb0*/  @UP0 ULDC.64 UR10, c[0x0][0x8d0] ;  /* 0x00023400000a0ab9 */ /* 0x000fe40000000a00 */
[----:B------:R-:W-:-:S04]  /*acc0*/  UIMAD.WIDE.U32 UR4, UR8, UR10, URZ ;  /* 0x0000000a080472a5 */ /* 0x000fc8000f8e003f */
[----:B------:R-:W-:-:S04]  /*acd0*/  @UP0 USHF.R.U32.HI UR7, URZ, UR11, UR5 ;  /* 0x0000000b3f070299 */ /* 0x000fc80008011605 */
[----:B------:R-:W-:-:S12]  /*ace0*/  UIMAD UR4, UR7, UR9, URZ ;  /* 0x00000009070472a4 */ /* 0x000fd8000f8e023f */
.L_x_3399:
        /* <DEDUP_REMOVED lines=23> */
.L_x_3400:
        /* <DEDUP_REMOVED lines=13> */
.L_x_3402:
[----:B------:R-:W-:-:S05]  /*af30*/  ULDC UR4, c[0x0][0x8f4] ;  /* 0x00023d0000047ab9 */ /* 0x000fca0000000800 */
.L_x_3401:
        /* <DEDUP_REMOVED lines=46> */
.L_x_3403:
        /* <DEDUP_REMOVED lines=13> */
.L_x_3404:
        /* <DEDUP_REMOVED lines=12> */
.L_x_3405:
[----:B------:R-:W-:Y:S01]  /*b3b0*/  ULEA UR7, UR7, UR12, 0x7 ;  /* 0x0000000c07077291 */ /* 0x000fe2000f8e383f */
[----:B------:R-:W-:-:S03]  /*b3c0*/  ULDC UR9, c[0x0][0x74c] ;  /* 0x0001d30000097ab9 */ /* 0x000fc60000000800 */
[----:B------:R-:W-:Y:S02]  /*b3d0*/  UIADD3 UR7, UR7, -UR9, -UR8 ;  /* 0x8000000907077290 */ /* 0x000fe4000fffe808 */
[----:B------:R-:W-:Y:S02]  /*b3e0*/  UIADD3 UR8, UR12, 0x5f, URZ ;  /* 0x0000005f0c087890 */ /* 0x000fe4000fffe03f */
[----:B------:R-:W-:Y:S02]  /*b3f0*/  UIMAD.WIDE UR10, UR7, 0x2aaaaaab, URZ ;  /* 0x2aaaaaab070a78a5 */ /* 0x000fe4000f8e023f */
[----:B------:R-:W-:Y:S02]  /*b400*/  UIMAD.WIDE UR8, UR8, 0x2aaaaaab, URZ ;  /* 0x2aaaaaab080878a5 */ /* 0x000fe4000f8e023f */
[----:B------:R-:W-:-:S04]  /*b410*/  USHF.R.U32.HI UR7, URZ, 0x1f, UR11 ;  /* 0x0000001f3f077899 */ /* 0x000fc8000801160b */
[----:B------:R-:W-:Y:S02]  /*b420*/  ULEA.HI.SX32 UR11, UR11, UR7, 0x1c ;  /* 0x000000070b0b7291 */ /* 0x000fe4000f8fe23f */
[----:B------:R-:W-:Y:S02]  /*b430*/  USHF.R.U32.HI UR7, URZ, 0x1f, UR9 ;  /* 0x0000001f3f077899 */ /* 0x000fe40008011609 */
[----:B------:R-:W-:Y:S02]  /*b440*/  UISETP.LT.AND UP1, UPT, URZ, UR11, UPT ;  /* 0x0000000b3f00728c */ /* 0x000fe4000bf21270 */
[----:B------:R-:W-:Y:S02]  /*b450*/  ULEA.HI.SX32 UR7, UR9, UR7, 0x1c ;  /* 0x0000000709077291 */ /* 0x000fe4000f8fe23f */
        /* <DEDUP_REMOVED lines=43> */
.L_x_3408:
[----:B------:R-:W-:Y:S05]  /*b710*/  BSYNC B0 ;  /* 0x0000000000007941 */ /* 0x000fea0003800000 */
.L_x_3407:
        /* <DEDUP_REMOVED lines=19> */
.L_x_3410:
[----:B------:R-:W-:Y:S05]  /*b850*/  BSYNC B0 ;  /* 0x0000000000007941 */ /* 0x000fea0003800000 */
.L_x_3409:
[----:B------:R-:W-:Y:S06]  /*b860*/  BAR.ARV 0xa, 0xa0 ;  /* 0x0282800000007b1d */ /* 0x000fec0000002000 */
[----:B------:R-:W-:Y:S04]  /*b870*/  BSSY B0, `(.L_x_3411) ;  /* 0x0000003000007945 */ /* 0x000fe80003800000 */
[----:B------:R-:W-:Y:S05]  /*b880*/  @!P0 BRA `(.L_x_3412) ;  /* 0x0000000000048947 */ /* 0x000fea0003800000 */
[----:B------:R-:W-:-:S04]  /*b890*/  DEPBAR.LE SB0, 0x0 ;  /* 0x000080000000791a */ /* 0x000fc80000000000 */
.L_x_3412:
[----:B------:R-:W-:Y:S05]  /*b8a0*/  BSYNC B0 ;  /* 0x0000000000007941 */ /* 0x000fea0003800000 */
.L_x_3411:
[----:B------:R-:W-:Y:S06]  /*b8b0*/  BAR.ARV 0xb, 0xa0 ;  /* 0x02c2800000007b1d */ /* 0x000fec0000002000 */
[----:B------:R-:W-:Y:S01]  /*b8c0*/  UIADD3 UR18, UR12, 0x1, URZ ;  /* 0x000000010c127890 */ /* 0x000fe2000fffe03f */
[----:B------:R-:W-:Y:S11]  /*b8d0*/  BRA `(.L_x_3413) ;  /* 0x0000000000047947 */ /* 0x000ff60003800000 */
.L_x_3406:
[----:B------:R-:W-:-:S05]  /*b8e0*/  UMOV UR18, UR12 ;  /* 0x0000000c00127c82 */ /* 0x000fca0008000000 */
.L_x_3413:
        /* <DEDUP_REMOVED lines=22> */
.L_x_3426:
        /* <DEDUP_REMOVED lines=11> */
[----:B------:R-:W-:Y:S01]  /*bb00*/  ULEA.HI.X.SX32 UR40, UR26, UR27, 0x1, UP0 ;  /* 0x0000001b1a287291 */ /* 0x000fe200080f0e3f */
[----:B------:R-:W-:Y:S01]  /*bb10*/  UMOV UR43, 0x14f00000 ;  /* 0x14f00000002b7882 */ /* 0x000fe20000000000 */
[----:B-1----:R-:W-:Y:S02]  /*bb20*/  ULEA UR29, UR30, UR29, 0x18 ;  /* 0x0000001d1e1d7291 */ /* 0x002fe4000f8ec03f */
[----:B------:R-:W-:Y:S02]  /*bb30*/  ULEA UR30, UP0, UR31, UR32, 0x2 ;  /* 0x000000201f1e7291 */ /* 0x000fe4000f80103f */
[----:B------:R-:W-:-:S02]  /*bb40*/  UIADD3 UR29, UR29, 0x8000, URZ ;  /* 0x000080001d1d7890 */ /* 0x000fc4000fffe03f */
[----:B------:R-:W-:-:S03]  /*bb50*/  ULEA.HI.X UR31, UR31, UR33, UR40, 0x2, UP0 ;  /* 0x000000211f1f7291 */ /* 0x000fc600080f1428 */
[----:B------:R-:W-:-:S06]  /*bb60*/  UMOV UR40, 0x300 ;  /* 0x0000030000287882 */ /* 0x000fcc0000000000 */
[----:B------:R1:W-:Y:S02]  /*bb70*/  UBLKRED.G.S.ADD.F32.RN [UR30], [UR29], UR40, desc[UR42] ;  /* 0x00002a1e1d0073bb */ /* 0x0003e400080a1428 */
[----:B-1----:R0:W-:Y:S02]  /*bb80*/  UTMACMDFLUSH ;  /* 0x00000000000079b7 */ /* 0x0021e40000000000 */
.L_x_3415:
[----:B------:R-:W-:Y:S05]  /*bb90*/  BSYNC B0 ;  /* 0x0000000000007941 */ /* 0x000fea0003800000 */
.L_x_3414:
        /* <DEDUP_REMOVED lines=13> */
.L_x_3417:
[----:B------:R-:W-:Y:S05]  /*bc70*/  BSYNC B0 ;  /* 0x0000000000007941 */ /* 0x000fea0003800000 */
.L_x_3416:
[----:B------:R-:W-:Y:S06]  /*bc80*/  BAR.ARV 0xa, 0xa0 ;  /* 0x0282800000007b1d */ /* 0x000fec0000002000 */
[----:B------:R-:W-:Y:S04]  /*bc90*/  BSSY B0, `(.L_x_3418) ;  /* 0x0000003000007945 */ /* 0x000fe80003800000 */
[----:B------:R-:W-:Y:S05]  /*bca0*/  @!P0 BRA `(.L_x_3419) ;  /* 0x0000000000048947 */ /* 0x000fea0003800000 */
[----:B------:R-:W-:-:S04]  /*bcb0*/  DEPBAR.LE SB0, 0x0 ;  /* 0x000080000000791a */ /* 0x000fc80000000000 */
.L_x_3419:
[----:B------:R-:W-:Y:S05]  /*bcc0*/  BSYNC B0 ;  /* 0x0000000000007941 */ /* 0x000fea0003800000 */
.L_x_3418:
        /* <DEDUP_REMOVED lines=13> */
.L_x_3421:
[----:B------:R-:W-:Y:S05]  /*bda0*/  BSYNC B0 ;  /* 0x0000000000007941 */ /* 0x000fea0003800000 */
.L_x_3420:
        /* <DEDUP_REMOVED lines=13> */
.L_x_3423:
[----:B------:R-:W-:Y:S05]  /*be80*/  BSYNC B0 ;  /* 0x0000000000007941 */ /* 0x000fea0003800000 */
.L_x_3422:
[----:B------:R-:W-:Y:S01]  /*be90*/  UIADD3 UR18, UR18, 0x2, URZ ;  /* 0x0000000212127890 */ /* 0x000fe2000fffe03f */
[----:B------:R-:W-:Y:S06]  /*bea0*/  BAR.ARV 0xa, 0xa0 ;  /* 0x0282800000007b1d */ /* 0x000fec0000002000 */
[----:B------:R-:W-:Y:S01]  /*beb0*/  UISETP.GE.AND UP0, UPT, UR18, UR7, UPT ;  /* 0x000000071200728c */ /* 0x000fe2000bf06270 */
[----:B------:R-:W-:Y:S04]  /*bec0*/  BSSY B0, `(.L_x_3424) ;  /* 0x0000003000007945 */ /* 0x000fe80003800000 */
[----:B------:R-:W-:Y:S06]  /*bed0*/  @!P0 BRA `(.L_x_3425) ;  /* 0x0000000000048947 */ /* 0x000fec0003800000 */
[----:B------:R-:W-:-:S04]  /*bee0*/  DEPBAR.LE SB0, 0x0 ;  /* 0x000080000000791a */ /* 0x000fc80000000000 */
.L_x_3425:
[----:B------:R-:W-:Y:S05]  /*bef0*/  BSYNC B0 ;  /* 0x0000000000007941 */ /* 0x000fea0003800000 */
.L_x_3424:
[----:B------:R-:W-:Y:S06]  /*bf00*/  BAR.ARV 0xb, 0xa0 ;  /* 0x02c2800000007b1d */ /* 0x000fec0000002000 */
[----:B------:R-:W-:Y:S01]  /*bf10*/  PLOP3.LUT P1, PT, PT, PT, UP0, 0x80, 0x0 ;  /* 0x000000000000781c */ /* 0x000fe20003f2f008 */
[----:B------:R-:W-:Y:S02]  /*bf20*/  UIADD3 UR26, UR26, 0x3000, URZ ;  /* 0x000030001a1a7890 */ /* 0x000fe4000fffe03f */
[----:B------:R-:W-:-:S10]  /*bf30*/  UIADD3 UR6, UR6, 0x3000, URZ ;  /* 0x0000300006067890 */ /* 0x000fd4000fffe03f */
[----:B------:R-:W-:Y:S05]  /*bf40*/  @!P1 BRA `(.L_x_3426) ;  /* 0xfffffff800c09947 */ /* 0x000fea000383ffff */
[----:B------:R-:W-:Y:S05]  /*bf50*/  BRA `(.L_x_3356) ;  /* 0x00000024004c7947 */ /* 0x000fea0003800000 */
.L_x_3397:
[----:B------:R-:W1:Y:S01]  /*bf60*/  LDC R5, c[0x0][0x8d8] ;  /* 0x00023600ff057b82 */ /* 0x000e620000000800 */
[----:B------:R-:W2:Y:S01]  /*bf70*/  S2R R3, SR_CTAID.X ;  /* 0x0000000000037919 */ /* 0x000ea20000002500 */
[----:B------:R-:W-:Y:S01]  /*bf80*/  ULDC UR4, c[0x0][0x8f0] ;  /* 0x00023c0000047ab9 */ /* 0x000fe20000000800 */
[----:B-1----:R-:W-:Y:S01]  /*bf90*/  ISETP.NE.AND P0, PT, R5, 0x1, PT ;  /* 0x000000010500780c */ /* 0x002fe20003f05270 */
[----:B--2---:R-:W-:-:S12]  /*bfa0*/  IMAD.MOV.U32 R2, RZ, RZ, R3 ;  /* 0x000000ffff027224 */ /* 0x004fd800078e0003 */
[----:B------:R-:W1:Y:S08]  /*bfb0*/  @P0 LDC R0, c[0x0][0x8dc] ;  /* 0x00023700ff000b82 */ /* 0x000e700000000800 */
[----:B------:R-:W2:Y:S01]  /*bfc0*/  @P0 LDC R7, c[0x0][0x8e0] ;  /* 0x00023800ff070b82 */ /* 0x000ea20000000800 */
[----:B-1----:R-:W-:-:S05]  /*bfd0*/  @P0 IMAD.HI.U32 R0, R3, R0, RZ ;  /* 0x0000000003000227 */ /* 0x002fca00078e00ff */
[----:B--2---:R-:W-:-:S04]  /*bfe0*/  @P0 SHF.R.U32.HI R2, RZ, R7, R0 ;  /* 0x00000007ff020219 */ /* 0x004fc80000011600 */
[C---:B------:R-:W-:Y:S02]  /*bff0*/  ISETP.GE.AND P0, PT, R2.reuse, UR4, PT ;  /* 0x0000000402007c0c */ /* 0x040fe4000bf06270 */
[----:B------:R-:W-:-:S05]  /*c000*/  IADD3 R0, -R2, RZ, RZ ;  /* 0x000000ff02007210 */ /* 0x000fca0007ffe1ff */
[----:B------:R-:W-:-:S06]  /*c010*/  IMAD R5, R5, R0, R3 ;  /* 0x0000000005057224 */ /* 0x000fcc00078e0203 */
        /* <DEDUP_REMOVED lines=9> */
.L_x_3427:
[----:B------:R-:W1:Y:S01]  /*c0b0*/  LDC R3, c[0x0][0x8cc] ;  /* 0x00023300ff037b82 */ /* 0x000e620000000800 */
[----:B------:R-:W-:Y:S01]  /*c0c0*/  IMAD.MOV.U32 R0, RZ, RZ, R5 ;  /* 0x000000ffff007224 */ /* 0x000fe200078e0005 */
[----:B-1----:R-:W-:-:S13]  /*c0d0*/  ISETP.NE.AND P0, PT, R3, 0x1, PT ;  /* 0x000000010300780c */ /* 0x002fda0003f05270 */
[----:B------:R-:W1:Y:S02]  /*c0e0*/  @P0 LDC.64 R6, c[0x0][0x8d0] ;  /* 0x00023400ff060b82 */ /* 0x000e640000000a00 */
[----:B-1----:R-:W-:-:S05]  /*c0f0*/  @P0 IMAD.HI.U32 R4, R5, R6, RZ ;  /* 0x0000000605040227 */ /* 0x002fca00078e00ff */
[----:B------:R-:W-:-:S05]  /*c100*/  @P0 SHF.R.U32.HI R0, RZ, R7, R4 ;  /* 0x00000007ff000219 */ /* 0x000fca0000011604 */
[----:B------:R-:W-:-:S07]  /*c110*/  IMAD R3, R0, R3, RZ ;  /* 0x0000000300037224 */ /* 0x000fce00078e02ff */
.L_x_3428:
[----:B------:R-:W1:Y:S01]  /*c120*/  LDC R8, c[0x0][0x8c0] ;  /* 0x00023000ff087b82 */ /* 0x000e620000000800 */
[----:B------:R-:W-:Y:S01]  /*c130*/  IADD3 R3, R5, -R3, RZ ;  /* 0x8000000305037210 */ /* 0x000fe20007ffe0ff */
        /* <DEDUP_REMOVED lines=11> */
[----:B------:R-:W-:-:S03]  /*c1f0*/  ISETP.NE.U32.AND P0, PT, RZ, UR6, PT ;  /* 0x00000006ff007c0c */ /* 0x000fc6000bf05070 */
[----:B------:R-:W-:Y:S01]  /*c200*/  IMAD.MOV R2, RZ, RZ, -R11 ;  /* 0x000000ffff027224 */ /* 0x000fe200078e0a0b */
[----:B------:R-:W-:-:S04]  /*c210*/  ISETP.NE.AND.EX P0, PT, RZ, UR7, PT, P0 ;  /* 0x00000007ff007c0c */ /* 0x000fc8000bf05300 */
[----:B------:R-:W-:-:S13]  /*c220*/  R2UR UR4, R2 ;  /* 0x00000000020472ca */ /* 0x000fda00000e0000 */
[----:B------:R-:W-:Y:S01]  /*c230*/  UIMAD UR20, UR20, UR4, UR5 ;  /* 0x00000004141472a4 */ /* 0x000fe2000f8e0205 */
[----:B------:R-:W-:Y:S11]  /*c240*/  @!P0 BRA `(.L_x_3429) ;  /* 0x0000000000108947 */ /* 0x000ff60003800000 */
[----:B------:R-:W1:Y:S02]  /*c250*/  LDC.64 R2, c[0x0][0x900] ;  /* 0x00024000ff027b82 */ /* 0x000e640000000a00 */
[----:B-1----:R-:W-:-:S05]  /*c260*/  IMAD.WIDE R2, R11, 0x4, R2 ;  /* 0x000000040b027825 */ /* 0x002fca00078e0202 */
[----:B------:R2:W5:Y:S01]  /*c270*/  LDG.E R4, desc[UR36][R2.64] ;  /* 0x0000002402047981 */ /* 0x000562000c1e1900 */
[----:B------:R-:W-:Y:S05]  /*c280*/  BRA `(.L_x_3430) ;  /* 0x00000000002c7947 */ /* 0x000fea0003800000 */
.L_x_3429:
        /* <DEDUP_REMOVED lines=10> */
.L_x_3431:
[----:B------:R-:W1:Y:S02]  /*c330*/  LDC R4, c[0x0][0x8f4] ;  /* 0x00023d00ff047b82 */ /* 0x000e640000000800 */
.L_x_3430:
[----:B-1---5:R-:W-:Y:S01]  /*c340*/  VIADD R4, R4, 0x7f ;  /* 0x0000007f04047836 */ /* 0x022fe20000000000 */
[----:B--2---:R-:W-:Y:S01]  /*c350*/  MOV R2, RZ ;  /* 0x000000ff00027202 */ /* 0x004fe20000000f00 */
[----:B------:R-:W-:-:S03]  /*c360*/  IMAD.MOV.U32 R10, RZ, RZ, 0x1 ;  /* 0x00000001ff0a7424 */ /* 0x000fc600078e00ff */
[----:B------:R-:W-:-:S04]  /*c370*/  SHF.R.S32.HI R3, RZ, 0x1f, R4 ;  /* 0x0000001fff037819 */ /* 0x000fc80000011404 */
[----:B------:R-:W-:-:S04]  /*c380*/  LEA.HI R3, R3, R4, RZ, 0x7 ;  /* 0x0000000403037211 */ /* 0x000fc800078f38ff */
[----:B------:R-:W-:-:S04]  /*c390*/  SHF.R.S32.HI R3, RZ, 0x7, R3 ;  /* 0x00000007ff037819 */ /* 0x000fc80000011403 */
[----:B------:R-:W-:-:S04]  /*c3a0*/  ISETP.GE.AND P0, PT, R0, R3, PT ;  /* 0x000000030000720c */ /* 0x000fc80003f06270 */
[----:B------:R-:W-:-:S04]  /*c3b0*/  SEL R11, R11, 0xffffffff, !P0 ;  /* 0xffffffff0b0b7807 */ /* 0x000fc80004000000 */
[----:B------:R-:W-:-:S13]  /*c3c0*/  ISETP.GE.AND P0, PT, R11, RZ, PT ;  /* 0x000000ff0b00720c */ /* 0x000fda0003f06270 */
[----:B------:R-:W-:Y:S05]  /*c3d0*/  @!P0 BRA `(.L_x_3432) ;  /* 0x0000001c00988947 */ /* 0x000fea0003800000 */
[----:B------:R-:W1:Y:S08]  /*c3e0*/  LDC.64 R8, c[0x0][0x770] ;  /* 0x0001dc00ff087b82 */ /* 0x000e700000000a00 */
[----:B------:R-:W2:Y:S08]  /*c3f0*/  LDC.64 R2, c[0x0][0x780] ;  /* 0x0001e000ff027b82 */ /* 0x000eb00000000a00 */
[----:B------:R-:W3:Y:S01]  /*c400*/  LDC.64 R6, c[0x0][0x778] ;  /* 0x0001de00ff067b82 */ /* 0x000ee20000000a00 */
[----:B-1----:R-:W-:-:S07]  /*c410*/  ISETP.NE.U32.AND P0, PT, R8, RZ, PT ;  /* 0x000000ff0800720c */ /* 0x002fce0003f05070 */
[----:B------:R-:W1:Y:S01]  /*c420*/  LDC.64 R4, c[0x0][0x770] ;  /* 0x0001dc00ff047b82 */ /* 0x000e620000000a00 */
[----:B------:R-:W-:-:S07]  /*c430*/  ISETP.NE.AND.EX P0, PT, R9, RZ, PT, P0 ;  /* 0x000000ff0900720c */ /* 0x000fce0003f05300 */
[----:B------:R-:W4:Y:S01]  /*c440*/  LDC.64 R14, c[0x0][0x778] ;  /* 0x0001de00ff0e7b82 */ /* 0x000f220000000a00 */
[----:B--2---:R-:W-:-:S04]  /*c450*/  ISETP.NE.U32.AND P1, PT, R2, RZ, PT ;  /* 0x000000ff0200720c */ /* 0x004fc80003f25070 */
[----:B------:R-:W-:Y:S01]  /*c460*/  ISETP.NE.AND.EX P1, PT, R3, RZ, PT, P1 ;  /* 0x000000ff0300720c */ /* 0x000fe20003f25310 */
[----:B------:R-:W-:Y:S01]  /*c470*/  VOTEU.ANY UP0, P0 ;  /* 0x00000000003f7886 */ /* 0x000fe20000000100 */
[----:B------:R-:W-:Y:S02]  /*c480*/  PLOP3.LUT P2, PT, PT, PT, UP0, 0x80, 0x0 ;  /* 0x000000000000781c */ /* 0x000fe40003f4f008 */
[----:B---3--:R-:W-:-:S04]  /*c490*/  ISETP.NE.U32.AND P0, PT, R6, RZ, PT ;  /* 0x000000ff0600720c */ /* 0x008fc80003f05070 */
[----:B------:R-:W-:Y:S01]  /*c4a0*/  ISETP.NE.AND.EX P0, PT, R7, RZ, PT, P0 ;  /* 0x000000ff0700720c */ /* 0x000fe20003f05300 */
[----:B-1----:R-:W-:-:S04]  /*c4b0*/  IMAD.WIDE R4, R11, 0x4, R4 ;  /* 0x000000040b047825 */ /* 0x002fc800078e0204 */
[----:B------:R-:W1:Y:S02]  /*c4c0*/  @P1 LDC.64 R6, c[0x0][0x780] ;  /* 0x0001e000ff061b82 */ /* 0x000e640000000a00 */
[----:B------:R-:W2:Y:S01]  /*c4d0*/  @P2 LDG.E R12, desc[UR36][R4.64] ;  /* 0x00000024040c2981 */ /* 0x000ea2000c1e1900 */
[----:B------:R-:W-:Y:S02]  /*c4e0*/  IMAD.MOV.U32 R13, RZ, RZ, RZ ;  /* 0x000000ffff0d7224 */ /* 0x000fe400078e00ff */
[----:B----4-:R-:W-:-:S03]  /*c4f0*/  IMAD.WIDE R2, R11, 0x4, R14 ;  /* 0x000000040b027825 */ /* 0x010fc600078e020e */
[----:B------:R-:W3:Y:S01]  /*c500*/  LDC R14, c[0x0][0x280] ;  /* 0x0000a000ff0e7b82 */ /* 0x000ee20000000800 */
[----:B------:R4:W5:Y:S04]  /*c510*/  @P2 LDG.E R15, desc[UR36][R4.64] ;  /* 0x00000024040f2981 */ /* 0x000968000c1e1900 */
[----:B------:R4:W5:Y:S01]  /*c520*/  @P0 LDG.E R13, desc[UR36][R2.64] ;  /* 0x00000024020d0981 */ /* 0x000962000c1e1900 */
[----:B-1----:R-:W-:-:S05]  /*c530*/  @P1 IMAD.WIDE R6, R11, 0x4, R6 ;  /* 0x000000040b061825 */ /* 0x002fca00078e0206 */
[----:B---3--:R4:W5:Y:S01]  /*c540*/  @P1 LDG.E R14, desc[UR36][R6.64] ;  /* 0x00000024060e1981 */ /* 0x008962000c1e1900 */
[----:B--2---:R-:W-:-:S05]  /*c550*/  @P2 IMAD R12, R11, 0x60, R12 ;  /* 0x000000600b0c2824 */ /* 0x004fca00078e020c */
[----:B------:R-:W-:-:S13]  /*c560*/  @P2 R2UR UR4, R12 ;  /* 0x000000000c0422ca */ /* 0x000fda00000e0000 */
[----:B------:R-:W-:Y:S01]  /*c570*/  UIMAD.WIDE UR4, UR4, 0x2aaaaaab, URZ ;  /* 0x2aaaaaab040478a5 */ /* 0x000fe2000f8e023f */
[----:B----4-:R-:W-:Y:S11]  /*c580*/  @P1 BRA `(.L_x_3433) ;  /* 0x0000000000101947 */ /* 0x010ff60003800000 */
[----:B------:R-:W-:Y:S05]  /*c590*/  @!P2 BRA `(.L_x_3433) ;  /* 0x00000000000ca947 */ /* 0x000fea0003800000 */
[----:B------:R-:W2:Y:S04]  /*c5a0*/  LDG.E R7, desc[UR36][R4.64] ;  /* 0x0000002404077981 */ /* 0x000ea8000c1e1900 */
[----:B-----5:R-:W2:Y:S02]  /*c5b0*/  LDG.E R14, desc[UR36][R4.64+0x4] ;  /* 0x00000424040e7981 */ /* 0x020ea4000c1e1900 */
[----:B--2---:R-:W-:-:S07]  /*c5c0*/  IMAD.IADD R14, R14, 0x1, -R7 ;  /* 0x000000010e0e7824 */ /* 0x004fce00078e0a07 */
.L_x_3433:
        /* <DEDUP_REMOVED lines=11> */
[----:B------:R-:W-:Y:S01]  /*c680*/  MOV R4, UR9 ;  /* 0x0000000900047c02 */ /* 0x000fe20008000f00 */
        /* <DEDUP_REMOVED lines=8> */
.L_x_3434:
[----:B------:R-:W-:Y:S05]  /*c710*/  @!P0 BRA `(.L_x_3435) ;  /* 0x00000000000c8947 */ /* 0x000fea0003800000 */
[----:B------:R-:W2:Y:S04]  /*c720*/  LDG.E R5, desc[UR36][R2.64] ;  /* 0x0000002402057981 */ /* 0x000ea8000c1e1900 */
[----:B------:R-:W2:Y:S02]  /*c730*/  LDG.E R4, desc[UR36][R2.64+0x4] ;  /* 0x0000042402047981 */ /* 0x000ea4000c1e1900 */
[----:B--2---:R-:W-:-:S07]  /*c740*/  IMAD.IADD R4, R4, 0x1, -R5 ;  /* 0x0000000104047824 */ /* 0x004fce00078e0a05 */
.L_x_3435:
[----:B-1----:R-:W-:Y:S01]  /*c750*/  IMAD R3, R0, 0x80, R14 ;  /* 0x0000008000037824 */ /* 0x002fe200078e020e */
[----:B------:R-:W-:Y:S01]  /*c760*/  ULDC UR7, c[0x0][0x74c] ;  /* 0x0001d30000077ab9 */ /* 0x000fe20000000800 */
[----:B------:R-:W-:-:S03]  /*c770*/  IADD3 R14, R14, 0x5f, RZ ;  /* 0x0000005f0e0e7810 */ /* 0x000fc60007ffe0ff */
[----:B-----5:R-:W-:Y:S02]  /*c780*/  IADD3 R3, R3, -UR7, -R4 ;  /* 0x8000000703037c10 */ /* 0x020fe4000fffe804 */
[----:B------:R-:W-:-:S04]  /*c790*/  IMAD.HI R14, R14, 0x2aaaaaab, RZ ;  /* 0x2aaaaaab0e0e7827 */ /* 0x000fc800078e02ff */
[----:B------:R-:W-:Y:S01]  /*c7a0*/  IMAD.HI R3, R3, 0x2aaaaaab, RZ ;  /* 0x2aaaaaab03037827 */ /* 0x000fe200078e02ff */
[----:B------:R-:W-:-:S04]  /*c7b0*/  SHF.R.U32.HI R5, RZ, 0x1f, R14 ;  /* 0x0000001fff057819 */ /* 0x000fc8000001160e */
[----:B------:R-:W-:Y:S02]  /*c7c0*/  SHF.R.U32.HI R2, RZ, 0x1f, R3 ;  /* 0x0000001fff027819 */ /* 0x000fe40000011603 */
[----:B------:R-:W-:Y:S02]  /*c7d0*/  LEA.HI.SX32 R5, R14, R5, 0x1c ;  /* 0x000000050e057211 */ /* 0x000fe400078fe2ff */
[----:B------:R-:W-:-:S04]  /*c7e0*/  LEA.HI.SX32 R2, R3, R2, 0x1c ;  /* 0x0000000203027211 */ /* 0x000fc800078fe2ff */
[----:B------:R-:W-:Y:S01]  /*c7f0*/  VIMNMX R4, RZ, R2, !PT ;  /* 0x00000002ff047248 */ /* 0x000fe20007fe0100 */
[----:B------:R-:W-:-:S03]  /*c800*/  IMAD.MOV.U32 R2, RZ, RZ, RZ ;  /* 0x000000ffff027224 */ /* 0x000fc600078e00ff */
[----:B------:R-:W-:-:S13]  /*c810*/  ISETP.GT.AND P1, PT, R5, R4, PT ;  /* 0x000000040500720c */ /* 0x000fda0003f24270 */
[----:B------:R-:W-:Y:S05]  /*c820*/  @!P1 BRA `(.L_x_3432) ;  /* 0x0000001800849947 */ /* 0x000fea0003800000 */
[----:B------:R-:W-:Y:S01]  /*c830*/  ISETP.NE.U32.AND P1, PT, R8, RZ, PT ;  /* 0x000000ff0800720c */ /* 0x000fe20003f25070 */
[----:B------:R-:W-:Y:S01]  /*c840*/  USHF.R.S32.HI UR7, URZ, 0x1f, UR20 ;  /* 0x0000001f3f077899 */ /* 0x000fe20008011414 */
[----:B------:R-:W-:Y:S01]  /*c850*/  R2UR UR18, R11 ;  /* 0x000000000b1272ca */ /* 0x000fe200000e0000 */
[----:B------:R-:W-:Y:S01]  /*c860*/  ULDC.64 UR10, c[0x0][0x718] ;  /* 0x0001c600000a7ab9 */ /* 0x000fe20000000a00 */
[----:B------:R-:W-:Y:S01]  /*c870*/  ISETP.NE.AND.EX P1, PT, R9, RZ, PT, P1 ;  /* 0x000000ff0900720c */ /* 0x000fe20003f25310 */
[----:B------:R-:W-:Y:S01]  /*c880*/  UMOV UR8, UR4 ;  /* 0x0000000400087c82 */ /* 0x000fe20008000000 */
[----:B------:R-:W-:Y:S01]  /*c890*/  SHF.R.S32.HI R11, RZ, 0x1f, R11 ;  /* 0x0000001fff0b7819 */ /* 0x000fe2000001140b */
[----:B------:R-:W-:Y:S01]  /*c8a0*/  UMOV UR9, UR5 ;  /* 0x0000000500097c82 */ /* 0x000fe20008000000 */
[----:B------:R-:W-:Y:S01]  /*c8b0*/  ULDC.64 UR12, c[0x0][0x730] ;  /* 0x0001cc00000c7ab9 */ /* 0x000fe20000000a00 */
[----:B------:R-:W-:Y:S01]  /*c8c0*/  UIMAD.WIDE.U32 UR4, UR20, UR10, UR8 ;  /* 0x0000000a140472a5 */ /* 0x000fe2000f8e0008 */
[----:B------:R-:W-:Y:S01]  /*c8d0*/  SEL R11, R11, RZ, !P1 ;  /* 0x000000ff0b0b7207 */ /* 0x000fe20004800000 */
[----:B------:R-:W-:Y:S01]  /*c8e0*/  UIMAD UR10, UR7, UR10, URZ ;  /* 0x0000000a070a72a4 */ /* 0x000fe2000f8e023f */
[----:B------:R-:W-:Y:S01]  /*c8f0*/  R2UR UR19, R0 ;  /* 0x00000000001372ca */ /* 0x000fe200000e0000 */
[----:B------:R-:W-:Y:S01]  /*c900*/  UIMAD UR7, UR7, UR12, URZ ;  /* 0x0000000c070772a4 */ /* 0x000fe2000f8e023f */
[----:B------:R-:W-:Y:S01]  /*c910*/  R2UR UR14, R11 ;  /* 0x000000000b0e72ca */ /* 0x000fe200000e0000 */
[----:B------:R-:W-:Y:S01]  /*c920*/  UIMAD UR10, UR20, UR11, UR10 ;  /* 0x0000000b140a72a4 */ /* 0x000fe2000f8e020a */
[----:B------:R-:W-:Y:S01]  /*c930*/  R2UR UR24, R13 ;  /* 0x000000000d1872ca */ /* 0x000fe200000e0000 */
[----:B------:R-:W-:Y:S01]  /*c940*/  UIMAD.WIDE.U32 UR8, UR20, UR12, UR8 ;  /* 0x0000000c140872a5 */ /* 0x000fe2000f8e0008 */
[----:B------:R-:W-:Y:S01]  /*c950*/  BSSY B0, `(.L_x_3432) ;  /* 0x000018e000007945 */ /* 0x000fe20003800000 */
[----:B------:R-:W-:Y:S01]  /*c960*/  ULDC UR11, c[0x0][0x2e8] ;  /* 0x0000ba00000b7ab9 */ /* 0x000fe20000000800 */
[----:B------:R-:W-:Y:S01]  /*c970*/  UIMAD UR7, UR20, UR13, UR7 ;  /* 0x0000000d140772a4 */ /* 0x000fe2000f8e0207 */
[----:B------:R-:W-:Y:S01]  /*c980*/  IMAD.MOV.U32 R2, RZ, RZ, RZ ;  /* 0x000000ffff027224 */ /* 0x000fe200078e00ff */
[----:B------:R-:W-:Y:S01]  /*c990*/  UISETP.NE.AND UP0, UPT, UR11, 0x1, UPT ;  /* 0x000000010b00788c */ /* 0x000fe2000bf05270 */
[----:B------:R-:W-:Y:S01]  /*c9a0*/  VOTEU.ANY UP1, P1 ;  /* 0x00000000003f7886 */ /* 0x000fe20000820100 */
[----:B------:R-:W-:-:S02]  /*c9b0*/  USEL UR21, UR18, URZ, !UP1 ;  /* 0x0000003f12157287 */ /* 0x000fc4000c800000 */
[----:B------:R-:W-:Y:S01]  /*c9c0*/  VOTEU.ANY UP1, P0 ;  /* 0x00000000003f7886 */ /* 0x000fe20000020100 */
[----:B------:R-:W-:Y:S01]  /*c9d0*/  ELECT P0, URZ, PT ;  /* 0x00000000003f782f */ /* 0x000fe20003800000 */
[----:B------:R-:W-:Y:S01]  /*c9e0*/  ULDC.64 UR12, c[0x0][0x720] ;  /* 0x0001c800000c7ab9 */ /* 0x000fe20000000a00 */
[----:B------:R-:W-:Y:S01]  /*c9f0*/  UIADD3 UR9, UR9, UR7, URZ ;  /* 0x0000000709097290 */ /* 0x000fe2000fffe03f */
[----:B------:R-:W-:Y:S01]  /*ca00*/  ULDC.64 UR16, c[0x0][0x738] ;  /* 0x0001ce0000107ab9 */ /* 0x000fe20000000a00 */
[----:B------:R-:W-:Y:S02]  /*ca10*/  UIADD3 UR5, UR5, UR10, URZ ;  /* 0x0000000a05057290 */ /* 0x000fe4000fffe03f */
[----:B------:R-:W-:Y:S02]  /*ca20*/  UIMAD UR7, UR14, UR12, URZ ;  /* 0x0000000c0e0772a4 */ /* 0x000fe4000f8e023f */
[----:B------:R-:W-:Y:S02]  /*ca30*/  UIMAD UR10, UR14, UR16, URZ ;  /* 0x000000100e0a72a4 */ /* 0x000fe4000f8e023f */
[----:B------:R-:W-:-:S02]  /*ca40*/  UIMAD.WIDE.U32 UR14, UR16, UR21, UR8 ;  /* 0x00000015100e72a5 */ /* 0x000fc4000f8e0008 */
[----:B------:R-:W-:Y:S01]  /*ca50*/  UIMAD.WIDE.U32 UR22, UR12, UR21, UR4 ;  /* 0x000000150c1672a5 */ /* 0x000fe2000f8e0004 */
[----:B------:R-:W-:Y:S01]  /*ca60*/  @UP0 ULDC UR8, c[0x0][0x2ec] ;  /* 0x0000bb0000080ab9 */ /* 0x000fe20000000800 */
[----:B------:R-:W-:Y:S02]  /*ca70*/  UIMAD UR5, UR13, UR21, UR7 ;  /* 0x000000150d0572a4 */ /* 0x000fe4000f8e0207 */
[----:B------:R-:W-:Y:S01]  /*ca80*/  UIMAD.WIDE.U32 UR8, UR20, UR8, URZ ;  /* 0x00000008140872a5 */ /* 0x000fe2000f8e003f */
[----:B------:R-:W-:Y:S01]  /*ca90*/  @UP0 ULDC UR7, c[0x0][0x2f0] ;  /* 0x0000bc0000070ab9 */ /* 0x000fe20000000800 */
[----:B------:R-:W-:Y:S01]  /*caa0*/  UMOV UR12, UR20 ;  /* 0x00000014000c7c82 */ /* 0x000fe20008000000 */
[----:B------:R-:W-:Y:S02]  /*cab0*/  UIMAD UR4, UR17, UR21, UR10 ;  /* 0x00000015110472a4 */ /* 0x000fe4000f8e020a */
[----:B------:R-:W-:Y:S02]  /*cac0*/  USEL UR13, UR18, URZ, !UP1 ;  /* 0x0000003f120d7287 */ /* 0x000fe4000c800000 */
[----:B------:R-:W-:-:S02]  /*cad0*/  ULEA UR11, UR19, UR24, 0x7 ;  /* 0x00000018130b7291 */ /* 0x000fc4000f8e383f */
        /* <DEDUP_REMOVED lines=9> */
.L_x_3465:
[----:B------:R-:W2:Y:S01]  /*cb70*/  S2R R2, SR_TID.X ;  /* 0x0000000000027919 */ /* 0x000ea20000002100 */
[----:B------:R-:W-:Y:S02]  /*cb80*/  IMAD.U32 R6, RZ, RZ, UR5 ;  /* 0x00000005ff067e24 */ /* 0x000fe4000f8e00ff */
[----:B------:R-:W-:Y:S02]  /*cb90*/  IMAD.U32 R7, RZ, RZ, UR4 ;  /* 0x00000004ff077e24 */ /* 0x000fe4000f8e00ff */
[----:B------:R-:W-:Y:S01]  /*cba0*/  IMAD.MOV.U32 R8, RZ, RZ, 0x1 ;  /* 0x00000001ff087424 */ /* 0x000fe200078e00ff */
[----:B------:R-:W-:Y:S01]  /*cbb0*/  IADD3 R6, R6, UR23, RZ ;  /* 0x0000001706067c10 */ /* 0x000fe2000fffe0ff */
[----:B------:R-:W-:Y:S01]  /*cbc0*/  VIADD R7, R7, UR15 ;  /* 0x0000000f07077c36 */ /* 0x000fe20008000000 */
        /* <DEDUP_REMOVED lines=9> */
.L_x_3438:
[----:B------:R-:W-:Y:S01]  /*cc60*/  R2UR UR19, R4 ;  /* 0x00000000041372ca */ /* 0x000fe200000e0000 */
[----:B------:R-:W2:Y:S01]  /*cc70*/  LDC.64 R12, c[0x0][0x198] ;  /* 0x00006600ff0c7b82 */ /* 0x000ea20000000a00 */
[----:B------:R-:W-:Y:S01]  /*cc80*/  ULDC.64 UR8, c[0x0][0x700] ;  /* 0x0001c00000087ab9 */ /* 0x000fe20000000a00 */
[----:B------:R-:W-:Y:S01]  /*cc90*/  VIADD R15, R5, 0xffffffff ;  /* 0xffffffff050f7836 */ /* 0x000fe20000000000 */
[----:B------:R-:W-:Y:S01]  /*cca0*/  UMOV UR28, 0x0 ;  /* 0x00000000001c7882 */ /* 0x000fe20000000000 */
[----:B------:R-:W-:Y:S01]  /*ccb0*/  IMAD.U32 R9, RZ, RZ, UR8 ;  /* 0x00000008ff097e24 */ /* 0x000fe2000f8e00ff */
[----:B------:R-:W-:Y:S01]  /*ccc0*/  R2UR UR8, R0 ;  /* 0x00000000000872ca */ /* 0x000fe200000e0000 */
[----:B------:R-:W-:Y:S01]  /*ccd0*/  IMAD.U32 R10, RZ, RZ, UR9 ;  /* 0x00000009ff0a7e24 */ /* 0x000fe2000f8e00ff */
[----:B------:R3:W-:Y:S01]  /*cce0*/  STL [R1+0x8], R15 ;  /* 0x0000080f01007387 */ /* 0x0007e20000100800 */
[----:B------:R-:W-:Y:S01]  /*ccf0*/  UMOV UR29, 0x14f00000 ;  /* 0x14f00000001d7882 */ /* 0x000fe20000000000 */
[----:B------:R-:W-:-:S02]  /*cd00*/  UMOV UR18, URZ ;  /* 0x0000003f00127c82 */ /* 0x000fc40008000000 */
[----:B------:R3:W-:Y:S01]  /*cd10*/  STL [R1], RZ ;  /* 0x000000ff01007387 */ /* 0x0007e20000100800 */
[----:B------:R-:W-:Y:S01]  /*cd20*/  UIMAD UR19, UR19, 0x60, URZ ;  /* 0x00000060131378a4 */ /* 0x000fe2000f8e023f */
[----:B------:R-:W-:-:S03]  /*cd30*/  UMOV UR10, UR18 ;  /* 0x00000012000a7c82 */ /* 0x000fc60008000000 */
[----:B------:R-:W-:Y:S02]  /*cd40*/  UIADD3 UR7, UP0, UR19, UR22, URZ ;  /* 0x0000001613077290 */ /* 0x000fe4000ff1e03f */
[----:B-1----:R-:W-:Y:S01]  /*cd50*/  IMAD.U32 R3, RZ, RZ, UR19 ;  /* 0x00000013ff037e24 */ /* 0x002fe2000f8e00ff */
[----:B------:R-:W-:Y:S02]  /*cd60*/  UIADD3 UR16, UR8, 0xe000, URZ ;  /* 0x0000e00008107890 */ /* 0x000fe4000fffe03f */
[----:B------:R-:W-:Y:S01]  /*cd70*/  UIADD3 UR17, UR8, 0x26810, URZ ;  /* 0x0002681008117890 */ /* 0x000fe2000fffe03f */
[----:B------:R-:W-:Y:S01]  /*cd80*/  PLOP3.LUT P1, PT, PT, PT, UP0, 0x80, 0x0 ;  /* 0x000000000000781c */ /* 0x000fe20003f2f008 */
[----:B------:R-:W-:Y:S01]  /*cd90*/  UIADD3 UR19, UR19, UR6, URZ ;  /* 0x0000000613137290 */ /* 0x000fe2000fffe03f */
[----:B------:R-:W-:Y:S01]  /*cda0*/  MOV R2, UR7 ;  /* 0x0000000700027c02 */ /* 0x000fe20008000f00 */
[----:B------:R-:W-:Y:S01]  /*cdb0*/  UIADD3 UR34, UR8, 0x1a000, URZ ;  /* 0x0001a00008227890 */ /* 0x000fe2000fffe03f */
[----:B------:R-:W-:Y:S01]  /*cdc0*/  LEA.HI.X.SX32 R3, R3, R6, 0x1, P1 ;  /* 0x0000000603037211 */ /* 0x000fe200008f0eff */
[----:B------:R-:W-:Y:S01]  /*cdd0*/  UMOV UR7, 0x18 ;  /* 0x0000001800077882 */ /* 0x000fe20000000000 */
[C---:B------:R-:W-:Y:S01]  /*cde0*/  LEA R11, P1, R2.reuse, R9, 0x2 ;  /* 0x00000009020b7211 */ /* 0x040fe200078210ff */
[----:B------:R-:W-:Y:S01]  /*cdf0*/  UMOV UR35, UR17 ;  /* 0x0000001100237c82 */ /* 0x000fe20008000000 */
[----:B--2---:R-:W-:Y:S01]  /*ce00*/  MOV R14, R13 ;  /* 0x0000000d000e7202 */ /* 0x004fe20000000f00 */
[----:B------:R-:W-:Y:S01]  /*ce10*/  UIADD3 UR9, UR8, 0x26800, URZ ;  /* 0x0002680008097890 */ /* 0x000fe2000fffe03f */
[----:B------:R-:W-:Y:S01]  /*ce20*/  R2UR UR24, R11 ;  /* 0x000000000b1872ca */ /* 0x000fe200000e0000 */
[----:B------:R-:W-:Y:S01]  /*ce30*/  IMAD.MOV.U32 R11, RZ, RZ, R12 ;  /* 0x000000ffff0b7224 */ /* 0x000fe200078e000c */
[----:B------:R-:W-:Y:S01]  /*ce40*/  LEA.HI.X R2, R2, R10, R3, 0x2, P1 ;  /* 0x0000000a02027211 */ /* 0x000fe200008f1403 */
[----:B------:R-:W-:-:S03]  /*ce50*/  IMAD.MOV.U32 R13, RZ, RZ, 0x8000 ;  /* 0x00008000ff0d7424 */ /* 0x000fc600078e00ff */
[----:B------:R-:W-:Y:S02]  /*ce60*/  R2UR UR25, R2 ;  /* 0x00000000021972ca */ /* 0x000fe400000e0000 */
[----:B------:R-:W-:-:S04]  /*ce70*/  IADD3 R2, P1, R11, 0xf0, RZ ;  /* 0x000000f00b027810 */ /* 0x000fc80007f3e0ff */
[----:B------:R-:W-:Y:S01]  /*ce80*/  R2UR UR26, R2 ;  /* 0x00000000021a72ca */ /* 0x000fe200000e0000 */
[----:B------:R-:W-:Y:S01]  /*ce90*/  IMAD.X R3, RZ, RZ, R14, P1 ;  /* 0x000000ffff037224 */ /* 0x000fe200008e060e */
[----:B------:R-:W-:-:S04]  /*cea0*/  IADD3 R12, P1, R11, 0x2f0, RZ ;  /* 0x000002f00b0c7810 */ /* 0x000fc80007f3e0ff */
[----:B------:R-:W-:Y:S02]  /*ceb0*/  R2UR UR30, R12 ;  /* 0x000000000c1e72ca */ /* 0x000fe400000e0000 */
[----:B------:R-:W-:Y:S02]  /*cec0*/  IADD3.X R12, RZ, R14, RZ, P1, !PT ;  /* 0x0000000eff0c7210 */ /* 0x000fe40000ffe4ff */
[----:B------:R-:W-:Y:S02]  /*ced0*/  R2UR UR27, R3 ;  /* 0x00000000031b72ca */ /* 0x000fe400000e0000 */
[----:B------:R-:W-:Y:S02]  /*cee0*/  R2UR UR31, R12 ;  /* 0x000000000c1f72ca */ /* 0x000fe400000e0000 */
[----:B------:R-:W-:-:S04]  /*cef0*/  IADD3 R12, P1, R11, 0x3f0, RZ ;  /* 0x000003f00b0c7810 */ /* 0x000fc80007f3e0ff */
[----:B------:R-:W-:Y:S01]  /*cf00*/  R2UR UR32, R12 ;  /* 0x000000000c2072ca */ /* 0x000fe200000e0000 */
[----:B------:R-:W-:Y:S01]  /*cf10*/  IMAD.X R12, RZ, RZ, R14, P1 ;  /* 0x000000ffff0c7224 */ /* 0x000fe200008e060e */
[----:B------:R-:W-:-:S03]  /*cf20*/  ISETP.GE.AND P1, PT, R4, R15, PT ;  /* 0x0000000f0400720c */ /* 0x000fc60003f26270 */
[----:B------:R-:W-:Y:S01]  /*cf30*/  UTMALDG.4D [UR16], [UR26], desc[UR28] ;  /* 0x00001c101a0075b4 */ /* 0x000fe20008019000 */
[----:B------:R-:W-:Y:S01]  /*cf40*/  R2UR UR33, R12 ;  /* 0x000000000c2172ca */ /* 0x000fe200000e0000 */
[----:B------:R1:W-:Y:S01]  /*cf50*/  UBLKCP.S.G [UR34], [UR24], UR7 ;  /* 0x00000022180073ba */ /* 0x0003e20008000207 */
[----:B------:R3:W-:Y:S01]  /*cf60*/  SYNCS.ARRIVE.TRANS64 RZ, [R0+URZ+0x26800], R13 ;  /* 0x0268000d00ff79a7 */ /* 0x0007e2000800003f */
[----:B-1----:R-:W-:Y:S01]  /*cf70*/  UIADD3 UR24, UR8, 0x4000, URZ ;  /* 0x0000400008187890 */ /* 0x002fe2000fffe03f */
[----:B------:R-:W-:Y:S01]  /*cf80*/  UMOV UR16, 0x0 ;  /* 0x0000000000107882 */ /* 0x000fe20000000000 */
[----:B------:R-:W-:Y:S01]  /*cf90*/  UMOV UR17, 0x10000000 ;  /* 0x1000000000117882 */ /* 0x000fe20000000000 */
[----:B------:R-:W-:Y:S01]  /*cfa0*/  UMOV UR27, UR11 ;  /* 0x0000000b001b7c82 */ /* 0x000fe20008000000 */
[----:B------:R-:W-:Y:S01]  /*cfb0*/  UMOV UR28, UR12 ;  /* 0x0000000c001c7c82 */ /* 0x000fe20008000000 */
[----:B------:R-:W-:Y:S01]  /*cfc0*/  UMOV UR29, UR13 ;  /* 0x0000000d001d7c82 */ /* 0x000fe20008000000 */
[----:B------:R-:W-:Y:S01]  /*cfd0*/  UMOV UR26, UR18 ;  /* 0x00000012001a7c82 */ /* 0x000fe20008000000 */
[----:B------:R-:W-:Y:S01]  /*cfe0*/  UMOV UR25, UR9 ;  /* 0x0000000900197c82 */ /* 0x000fe20008000000 */
[----:B------:R3:W-:Y:S02]  /*cff0*/  UTMALDG.4D [UR8], [UR30], desc[UR16] ;  /* 0x000010081e0075b4 */ /* 0x0007e40008019000 */
[----:B------:R3:W-:Y:S02]  /*d000*/  UTMALDG.4D [UR24], [UR32], desc[UR16] ;  /* 0x00001018200075b4 */ /* 0x0007e40008019000 */
[----:B---3--:R-:W-:Y:S05]  /*d010*/  @P1 BRA `(.L_x_3439) ;  /* 0x0000000c00bc1947 */ /* 0x008fea0003800000 */
        /* <DEDUP_REMOVED lines=12> */
.L_x_3449:
[----:B-123--:R-:W-:-:S04]  /*d0e0*/  SHF.L.U32 R17, R8, 0x1f, RZ ;  /* 0x0000001f08117819 */ /* 0x00efc800000006ff */
[----:B------:R-:W2:Y:S02]  /*d0f0*/  SYNCS.PHASECHK.TRANS64.TRYWAIT P1, [R0+URZ+0x26840], R17 ;  /* 0x02684011000075a7 */ /* 0x000ea4000802017f */
[----:B--2---:R-:W-:Y:S05]  /*d100*/  @!P1 BRA `(.L_x_3441) ;  /* 0x00000014007c9947 */ /* 0x004fea0003800000 */
.L_x_3466:
        /* <DEDUP_REMOVED lines=8> */
.L_x_3442:
[----:B------:R-:W3:Y:S01]  /*d190*/  LDC.64 R12, c[0x0][0x728] ;  /* 0x0001ca00ff0c7b82 */ /* 0x000ee20000000a00 */
[----:B------:R-:W-:Y:S01]  /*d1a0*/  IMAD R18, R15, 0x60, RZ ;  /* 0x000000600f127824 */ /* 0x000fe200078e02ff */
        /* <DEDUP_REMOVED lines=28> */
.L_x_3467:
        /* <DEDUP_REMOVED lines=8> */
.L_x_3444:
        /* <DEDUP_REMOVED lines=30> */
.L_x_3468:
        /* <DEDUP_REMOVED lines=8> */
.L_x_3446:
        /* <DEDUP_REMOVED lines=24> */
.L_x_3470:
        /* <DEDUP_REMOVED lines=8> */
.L_x_3448:
        /* <DEDUP_REMOVED lines=8> */
[----:B------:R-:W-:-:S05]  /*d8d0*/  IADD3 R15, R15, 0x2, RZ ;  /* 0x000000020f0f7810 */ /* 0x000fca0007ffe0ff */
[----:B------:R-:W-:Y:S02]  /*d8e0*/  UIADD3 UR19, UR19, 0xc0, URZ ;  /* 0x000000c013137890 */ /* 0x000fe4000fffe03f */
[----:B------:R-:W-:Y:S02]  /*d8f0*/  UIADD3 UR16, UR26, 0xe000, URZ ;  /* 0x0000e0001a107890 */ /* 0x000fe4000fffe03f */
[----:B------:R-:W-:Y:S02]  /*d900*/  UIADD3 UR7, UP0, UR19, UR22, URZ ;  /* 0x0000001613077290 */ /* 0x000fe4000ff1e03f */
[----:B------:R-:W-:Y:S02]  /*d910*/  UIADD3 UR17, UR26, 0x26810, URZ ;  /* 0x000268101a117890 */ /* 0x000fe4000fffe03f */
[----:B------:R-:W-:Y:S02]  /*d920*/  UIADD3 UR26, UR26, 0x1a000, URZ ;  /* 0x0001a0001a1a7890 */ /* 0x000fe4000fffe03f */
[----:B----4-:R-:W-:Y:S01]  /*d930*/  MOV R4, UR7 ;  /* 0x0000000700047c02 */ /* 0x010fe20008000f00 */
[----:B------:R-:W-:Y:S01]  /*d940*/  UMOV UR7, 0x18 ;  /* 0x0000001800077882 */ /* 0x000fe20000000000 */
[----:B------:R-:W-:Y:S01]  /*d950*/  PLOP3.LUT P2, PT, PT, PT, UP0, 0x80, 0x0 ;  /* 0x000000000000781c */ /* 0x000fe20003f4f008 */
[----:B------:R-:W-:Y:S01]  /*d960*/  UMOV UR27, UR17 ;  /* 0x00000011001b7c82 */ /* 0x000fe20008000000 */
[----:B------:R-:W-:-:S04]  /*d970*/  LEA R5, P1, R4, R9, 0x2 ;  /* 0x0000000904057211 */ /* 0x000fc800078210ff */
[----:B------:R-:W-:Y:S01]  /*d980*/  R2UR UR28, R5 ;  /* 0x00000000051c72ca */ /* 0x000fe200000e0000 */
[----:B------:R-:W-:Y:S01]  /*d990*/  IMAD.U32 R5, RZ, RZ, UR19 ;  /* 0x00000013ff057e24 */ /* 0x000fe2000f8e00ff */
[----:B------:R-:W-:-:S04]  /*d9a0*/  UIADD3 UR19, UR19, UR6, URZ ;  /* 0x0000000613137290 */ /* 0x000fc8000fffe03f */
[----:B------:R-:W-:-:S04]  /*d9b0*/  LEA.HI.X.SX32 R5, R5, R6, 0x1, P2 ;  /* 0x0000000605057211 */ /* 0x000fc800010f0eff */
[----:B------:R-:W-:Y:S01]  /*d9c0*/  LEA.HI.X R5, R4, R10, R5, 0x2, P1 ;  /* 0x0000000a04057211 */ /* 0x000fe200008f1405 */
[----:B------:R4:W-:Y:S01]  /*d9d0*/  UTMALDG.4D [UR16], [UR8], desc[UR24] ;  /* 0x00001810080075b4 */ /* 0x0009e20008019000 */
[----:B------:R-:W-:Y:S02]  /*d9e0*/  ISETP.NE.AND P1, PT, R16, RZ, PT ;  /* 0x000000ff1000720c */ /* 0x000fe40003f25270 */
[----:B------:R-:W-:-:S13]  /*d9f0*/  R2UR UR29, R5 ;  /* 0x00000000051d72ca */ /* 0x000fda00000e0000 */
[----:B------:R4:W-:Y:S02]  /*da00*/  UBLKCP.S.G [UR26], [UR28], UR7 ;  /* 0x0000001a1c0073ba */ /* 0x0009e40008000207 */
[----:B----4-:R-:W-:Y:S05]  /*da10*/  @P1 BRA `(.L_x_3449) ;  /* 0xfffffff400b01947 */ /* 0x010fea000383ffff */
.L_x_3440:
[----:B------:R-:W4:Y:S02]  /*da20*/  LDL.LU R4, [R1+0x10] ;  /* 0x0000100001047983 */ /* 0x000f240000300800 */
[----:B----4-:R-:W-:Y:S02]  /*da30*/  ISETP.NE.AND P1, PT, R4, RZ, PT ;  /* 0x000000ff0400720c */ /* 0x010fe40003f25270 */
[----:B------:R4:W5:Y:S11]  /*da40*/  LDL R4, [R1+0x8] ;  /* 0x0000080001047983 */ /* 0x0009760000100800 */
[----:B----4-:R-:W-:Y:S05]  /*da50*/  @!P1 BRA `(.L_x_3439) ;  /* 0x00000004002c9947 */ /* 0x010fea0003800000 */
[----:B------:R-:W-:-:S04]  /*da60*/  SHF.L.U32 R13, R8, 0x1f, RZ ;  /* 0x0000001f080d7819 */ /* 0x000fc800000006ff */
[----:B------:R-:W4:Y:S02]  /*da70*/  SYNCS.PHASECHK.TRANS64.TRYWAIT P1, [R0+URZ+0x26840], R13 ;  /* 0x0268400d000075a7 */ /* 0x000f24000802017f */
[----:B----4-:R-:W-:Y:S05]  /*da80*/  @!P1 BRA `(.L_x_3450) ;  /* 0x0000000c00709947 */ /* 0x010fea0003800000 */
.L_x_3471:
[----:B------:R-:W-:Y:S05]  /*da90*/  @P0 BRA `(.L_x_3451) ;  /* 0x00000000001c0947 */ /* 0x000fea0003800000 */
[----:B-----5:R-:W2:Y:S01]  /*daa0*/  S2R R4, SR_TID.X ;  /* 0x0000000000047919 */ /* 0x020ea20000002100 */
[----:B-1----:R-:W-:-:S04]  /*dab0*/  IMAD.MOV.U32 R5, RZ, RZ, 0x3180 ;  /* 0x00003180ff057424 */ /* 0x002fc800078e00ff */
[----:B------:R1:W-:Y:S01]  /*dac0*/  SYNCS.ARRIVE.TRANS64 RZ, [R0+URZ+0x26830], R5 ;  /* 0x0268300500ff79a7 */ /* 0x0003e2000800003f */
[----:B--2---:R-:W-:-:S04]  /*dad0*/  LOP3.LUT R4, R4, 0x1f, RZ, 0xc0, !PT ;  /* 0x0000001f04047812 */ /* 0x004fc800078ec0ff */
[----:B------:R-:W-:-:S13]  /*dae0*/  ISETP.NE.AND P1, PT, R4, RZ, PT ;  /* 0x000000ff0400720c */ /* 0x000fda0003f25270 */
[----:B-1----:R-:W-:Y:S05]  /*daf0*/  @!P1 BRA `(.L_x_3451) ;  /* 0x0000000000049947 */ /* 0x002fea0003800000 */
[----:B------:R-:W-:Y:S01]  /*db00*/  BPT.TRAP 0x1 ;  /* 0x000000040000795c */ /* 0x000fe20000300000 */
.L_x_3451:
[----:B-1---5:R-:W1:Y:S01]  /*db10*/  LDC.64 R4, c[0x0][0x728] ;  /* 0x0001ca00ff047b82 */ /* 0x022e620000000a00 */
        /* <DEDUP_REMOVED lines=26> */
.L_x_3472:
[----:B------:R-:W-:Y:S05]  /*dcc0*/  @P0 BRA `(.L_x_3453) ;  /* 0x00000000001c0947 */ /* 0x000fea0003800000 */
[----:B------:R-:W2:Y:S01]  /*dcd0*/  S2R R4, SR_TID.X ;  /* 0x0000000000047919 */ /* 0x000ea20000002100 */
[----:B------:R-:W-:-:S04]  /*dce0*/  MOV R5, 0x3180 ;  /* 0x0000318000057802 */ /* 0x000fc80000000f00 */
[----:B------:R1:W-:Y:S01]  /*dcf0*/  SYNCS.ARRIVE.TRANS64 RZ, [R0+URZ+0x26818], R5 ;  /* 0x0268180500ff79a7 */ /* 0x0003e2000800003f */
[----:B--2---:R-:W-:-:S04]  /*dd00*/  LOP3.LUT R4, R4, 0x1f, RZ, 0xc0, !PT ;  /* 0x0000001f04047812 */ /* 0x004fc800078ec0ff */
[----:B------:R-:W-:-:S13]  /*dd10*/  ISETP.NE.AND P0, PT, R4, RZ, PT ;  /* 0x000000ff0400720c */ /* 0x000fda0003f05270 */
[----:B-1----:R-:W-:Y:S05]  /*dd20*/  @!P0 BRA `(.L_x_3453) ;  /* 0x0000000000048947 */ /* 0x002fea0003800000 */
[----:B------:R-:W-:Y:S01]  /*dd30*/  BPT.TRAP 0x1 ;  /* 0x000000040000795c */ /* 0x000fe20000300000 */
.L_x_3453:
[----:B------:R-:W-:Y:S01]  /*dd40*/  R2UR UR19, R12 ;  /* 0x000000000c1372ca */ /* 0x000fe200000e0000 */
[----:B------:R-:W-:Y:S01]  /*dd50*/  UMOV UR24, 0x0 ;  /* 0x0000000000187882 */ /* 0x000fe20000000000 */
[----:B------:R-:W-:Y:S01]  /*dd60*/  R2UR UR26, R0 ;  /* 0x00000000001a72ca */ /* 0x000fe200000e0000 */
[----:B------:R-:W-:Y:S01]  /*dd70*/  UMOV UR25, 0x14f00000 ;  /* 0x14f0000000197882 */ /* 0x000fe20000000000 */
[----:B------:R-:W-:Y:S01]  /*dd80*/  R2UR UR8, R2 ;  /* 0x00000000020872ca */ /* 0x000fe200000e0000 */
[----:B------:R-:W-:Y:S01]  /*dd90*/  UMOV UR18, URZ ;  /* 0x0000003f00127c82 */ /* 0x000fe20008000000 */
[----:B------:R-:W-:-:S07]  /*dda0*/  R2UR UR9, R3 ;  /* 0x00000000030972ca */ /* 0x000fce00000e0000 */
[----:B------:R-:W-:Y:S02]  /*ddb0*/  UIADD3 UR19, UR19, 0x60, URZ ;  /* 0x0000006013137890 */ /* 0x000fe4000fffe03f */
[----:B------:R-:W-:Y:S02]  /*ddc0*/  UIADD3 UR16, UR26, 0x11000, URZ ;  /* 0x000110001a107890 */ /* 0x000fe4000fffe03f */
[----:B------:R-:W-:Y:S02]  /*ddd0*/  UIADD3 UR7, UP0, UR19, UR22, URZ ;  /* 0x0000001613077290 */ /* 0x000fe4000ff1e03f */
[----:B------:R-:W-:Y:S01]  /*dde0*/  IMAD.U32 R5, RZ, RZ, UR19 ;  /* 0x00000013ff057e24 */ /* 0x000fe2000f8e00ff */
        /* <DEDUP_REMOVED lines=9> */
[----:B------:R-:W-:Y:S01]  /*de80*/  MOV R2, 0x1 ;  /* 0x0000000100027802 */ /* 0x000fe20000000f00 */
[----:B------:R2:W-:Y:S01]  /*de90*/  UTMALDG.4D [UR16], [UR8], desc[UR24] ;  /* 0x00001810080075b4 */ /* 0x0005e20008019000 */
[----:B------:R-:W-:Y:S02]  /*dea0*/  LEA.HI.X R10, R4, R10, R5, 0x2, P0 ;  /* 0x0000000a040a7211 */ /* 0x000fe400000f1405 */
[----:B------:R-:W-:Y:S02]  /*deb0*/  R2UR UR28, R9 ;  /* 0x00000000091c72ca */ /* 0x000fe400000e0000 */
[----:B------:R-:W-:Y:S01]  /*dec0*/  R2UR UR29, R10 ;  /* 0x000000000a1d72ca */ /* 0x000fe200000e0000 */
[----:B------:R2:W5:Y:S04]  /*ded0*/  LDL.LU R4, [R1+0x8] ;  /* 0x0000080001047983 */ /* 0x0005680000300800 */
[----:B------:R2:W-:Y:S08]  /*dee0*/  STL [R1], R2 ;  /* 0x0000000201007387 */ /* 0x0005f00000100800 */
[----:B------:R2:W-:Y:S01]  /*def0*/  UBLKCP.S.G [UR26], [UR28], UR7 ;  /* 0x0000001a1c0073ba */ /* 0x0005e20008000207 */
[----:B------:R-:W-:Y:S01]  /*df00*/  NOP ;  /* 0x0000000000007918 */ /* 0x000fe20000000000 */
.L_x_3439:
[----:B--2---:R-:W2:Y:S01]  /*df10*/  LDL R2, [R1] ;  /* 0x0000000001027983 */ /* 0x004ea20000100800 */
[----:B------:R-:W1:Y:S02]  /*df20*/  S2R R3, SR_TID.X ;  /* 0x0000000000037919 */ /* 0x000e640000002100 */
[----:B-1----:R-:W-:-:S04]  /*df30*/  LOP3.LUT R5, R3, 0x7f, RZ, 0xc0, !PT ;  /* 0x0000007f03057812 */ /* 0x002fc800078ec0ff */
[----:B------:R-:W-:Y:S01]  /*df40*/  ISETP.NE.AND P1, PT, R5, RZ, PT ;  /* 0x000000ff0500720c */ /* 0x000fe20003f25270 */
[----:B--2---:R-:W-:Y:S01]  /*df50*/  IMAD R3, R2, 0x8, R0 ;  /* 0x0000000802037824 */ /* 0x004fe200078e0200 */
[----:B------:R-:W-:-:S04]  /*df60*/  SHF.L.U32 R2, R8, 0x1f, RZ ;  /* 0x0000001f08027819 */ /* 0x000fc800000006ff */
[----:B------:R-:W1:Y:S02]  /*df70*/  SYNCS.PHASECHK.TRANS64.TRYWAIT P0, [R3+URZ+0x26840], R2 ;  /* 0x02684002030075a7 */ /* 0x000e64000800017f */
[----:B-1----:R-:W-:Y:S05]  /*df80*/  @!P0 BRA `(.L_x_3454) ;  /* 0x0000000800588947 */ /* 0x002fea0003800000 */
.L_x_3473:
[----:B------:R-:W-:Y:S05]  /*df90*/  @P1 BRA `(.L_x_3455) ;  /* 0x0000000000181947 */ /* 0x000fea0003800000 */
[----:B------:R-:W2:Y:S01]  /*dfa0*/  S2R R5, SR_TID.X ;  /* 0x0000000000057919 */ /* 0x000ea20000002100 */
[----:B-1----:R-:W-:-:S04]  /*dfb0*/  IMAD.MOV.U32 R2, RZ, RZ, 0x3180 ;  /* 0x00003180ff027424 */ /* 0x002fc800078e00ff */
[----:B------:R1:W-:Y:S01]  /*dfc0*/  SYNCS.ARRIVE.TRANS64 RZ, [R3+URZ+0x26830], R2 ;  /* 0x0268300203ff79a7 */ /* 0x0003e2000800003f */
[----:B--2---:R-:W-:-:S13]  /*dfd0*/  LOP3.LUT P0, RZ, R5, 0x1f, RZ, 0xc0, !PT ;  /* 0x0000001f05ff7812 */ /* 0x004fda000780c0ff */
[----:B-1----:R-:W-:Y:S05]  /*dfe0*/  @!P0 BRA `(.L_x_3455) ;  /* 0x0000000000048947 */ /* 0x002fea0003800000 */
[----:B------:R-:W-:Y:S01]  /*dff0*/  BPT.TRAP 0x1 ;  /* 0x000000040000795c */ /* 0x000fe20000300000 */
.L_x_3455:
[----:B------:R-:W1:Y:S01]  /*e000*/  LDL.LU R5, [R1] ;  /* 0x0000000001057983 */ /* 0x000e620000300800 */
[----:B-----5:R-:W-:Y:S01]  /*e010*/  R2UR UR19, R4 ;  /* 0x00000000041372ca */ /* 0x020fe200000e0000 */
[----:B------:R-:W-:Y:S01]  /*e020*/  ULDC.64 UR26, c[0x0][0x728] ;  /* 0x0001ca00001a7ab9 */ /* 0x000fe20000000a00 */
[----:B------:R-:W-:Y:S01]  /*e030*/  R2UR UR9, R7 ;  /* 0x00000000070972ca */ /* 0x000fe200000e0000 */
[----:B------:R-:W-:Y:S01]  /*e040*/  UMOV UR18, URZ ;  /* 0x0000003f00127c82 */ /* 0x000fe20008000000 */
[----:B------:R-:W-:Y:S02]  /*e050*/  IADD3 R11, P0, R11, 0x1f0, RZ ;  /* 0x000001f00b0b7810 */ /* 0x000fe40007f1e0ff */
[----:B------:R-:W-:Y:S02]  /*e060*/  R2UR UR17, R3 ;  /* 0x00000000031172ca */ /* 0x000fe400000e0000 */
[----:B------:R-:W-:Y:S01]  /*e070*/  R2UR UR24, R11 ;  /* 0x000000000b1872ca */ /* 0x000fe200000e0000 */
[----:B------:R-:W-:-:S04]  /*e080*/  IMAD.X R14, RZ, RZ, R14, P0 ;  /* 0x000000ffff0e7224 */ /* 0x000fc800000e060e */
        /* <DEDUP_REMOVED lines=11> */
[C---:B-1----:R-:W-:Y:S01]  /*e140*/  IMAD R2, R5.reuse, 0x3000, R0 ;  /* 0x0000300005027824 */ /* 0x042fe200078e0200 */
[----:B---34-:R-:W-:-:S04]  /*e150*/  LEA R0, R5, R0, 0x9 ;  /* 0x0000000005007211 */ /* 0x018fc800078e48ff */
[----:B------:R-:W-:Y:S01]  /*e160*/  R2UR UR16, R2 ;  /* 0x00000000021072ca */ /* 0x000fe200000e0000 */
[----:B------:R-:W-:Y:S01]  /*e170*/  VIADD R2, R5, 0x1 ;  /* 0x0000000105027836 */ /* 0x000fe20000000000 */
[----:B------:R-:W-:-:S04]  /*e180*/  R2UR UR7, R0 ;  /* 0x00000000000772ca */ /* 0x000fc800000e0000 */
[----:B------:R-:W-:-:S04]  /*e190*/  ISETP.NE.AND P0, PT, R2, 0x2, PT ;  /* 0x000000020200780c */ /* 0x000fc80003f05270 */
[----:B------:R-:W-:Y:S02]  /*e1a0*/  SEL R3, RZ, 0x1, P0 ;  /* 0x00000001ff037807 */ /* 0x000fe40000000000 */
[----:B------:R-:W-:Y:S01]  /*e1b0*/  SEL R2, R2, RZ, P0 ;  /* 0x000000ff02027207 */ /* 0x000fe20000000000 */
[----:B------:R-:W-:Y:S01]  /*e1c0*/  UIADD3 UR16, UR16, 0x14000, URZ ;  /* 0x0001400010107890 */ /* 0x000fe2000fffe03f */
[----:B------:R-:W-:Y:S01]  /*e1d0*/  LOP3.LUT R10, R8, R3, RZ, 0x3c, !PT ;  /* 0x00000003080a7212 */ /* 0x000fe200078e3cff */
[----:B------:R-:W-:-:S03]  /*e1e0*/  UIADD3 UR28, UR7, 0x1a380, URZ ;  /* 0x0001a380071c7890 */ /* 0x000fc6000fffe03f */
[----:B------:R-:W-:-:S04]  /*e1f0*/  UMOV UR7, 0x18 ;  /* 0x0000001800077882 */ /* 0x000fc80000000000 */
[----:B------:R1:W-:Y:S02]  /*e200*/  UTMALDG.4D [UR16], [UR24], desc[UR26] ;  /* 0x00001a10180075b4 */ /* 0x0003e40008019000 */
[----:B------:R1:W-:Y:S02]  /*e210*/  UBLKCP.S.G [UR28], [UR8], UR7 ;  /* 0x0000001c080073ba */ /* 0x0003e40008000207 */
[----:B-1----:R-:W-:Y:S01]  /*e220*/  NOP ;  /* 0x0000000000007918 */ /* 0x002fe20000000000 */
.L_x_3436:
[----:B------:R-:W-:Y:S05]  /*e230*/  BSYNC B0 ;  /* 0x0000000000007941 */ /* 0x000fea0003800000 */
.L_x_3432:
[----:B------:R-:W-:-:S03]  /*e240*/  UMOV UR7, 0xffffffff ;  /* 0xffffffff00077882 */ /* 0x000fc60000000000 */
[----:B------:R-:W-:Y:S05]  /*e250*/  BRA.DIV UR7, `(.L_x_3456) ;  /* 0x0000000607b87947 */ /* 0x000fea000b800000 */
[----:B------:R-:W-:-:S13]  /*e260*/  ELECT P6, URZ, PT ;  /* 0x00000000003f782f */ /* 0x000fda00038c0000 */
.L_x_3476:
[----:B------:R-:W-:Y:S05]  /*e270*/  @!P6 BRA `(.L_x_3356) ;  /* 0x000000000084e947 */ /* 0x000fea0003800000 */
[----:B------:R-:W2:Y:S02]  /*e280*/  LDL.LU R0, [R1+0xc] ;  /* 0x00000c0001007983 */ /* 0x000ea40000300800 */
[----:B--2---:R-:W-:-:S04]  /*e290*/  LOP3.LUT R0, R0, 0x2, RZ, 0xfc, !PT ;  /* 0x0000000200007812 */ /* 0x004fc800078efcff */
[----:B------:R-:W-:-:S13]  /*e2a0*/  ISETP.NE.AND P2, PT, R0, 0x3, PT ;  /* 0x000000030000780c */ /* 0x000fda0003f45270 */
[----:B------:R-:W-:Y:S05]  /*e2b0*/  @!P2 BRA `(.L_x_3457) ;  /* 0x000000000004a947 */ /* 0x000fea0003800000 */
[----:B------:R-:W-:Y:S01]  /*e2c0*/  BPT.TRAP 0x1 ;  /* 0x000000040000795c */ /* 0x000fe20000300000 */
.L_x_3457:
        /* <DEDUP_REMOVED lines=15> */
.L_x_3477:
[----:B------:R-:W2:Y:S02]  /*e3c0*/  SYNCS.PHASECHK.TRANS64.TRYWAIT P0, [R3+URZ], R0 ;  /* 0x00000000030075a7 */ /* 0x000ea4000800017f */
[----:B--2---:R-:W-:Y:S05]  /*e3d0*/  @!P0 BRA `(.L_x_3459) ;  /* 0x00000004008c8947 */ /* 0x004fea0003800000 */
.L_x_3478:
[----:B------:R-:W-:Y:S05]  /*e3e0*/  @!P2 BRA `(.L_x_3460) ;  /* 0x000000000004a947 */ /* 0x000fea0003800000 */
[----:B------:R-:W-:Y:S01]  /*e3f0*/  BPT.TRAP 0x1 ;  /* 0x000000040000795c */ /* 0x000fe20000300000 */
.L_x_3460:
[----:B--2---:R-:W-:-:S04]  /*e400*/  VIADD R3, R8, 0x26840 ;  /* 0x0002684008037836 */ /* 0x004fc80000000000 */
[----:B------:R-:W-:-:S04]  /*e410*/  IMAD R5, R2, 0x8, R3 ;  /* 0x0000000802057824 */ /* 0x000fc800078e0203 */
[----:B------:R-:W2:Y:S02]  /*e420*/  SYNCS.PHASECHK.TRANS64.TRYWAIT P0, [R5+URZ], R4 ;  /* 0x00000004050075a7 */ /* 0x000ea4000800017f */
[----:B--2---:R-:W-:Y:S05]  /*e430*/  @!P0 BRA `(.L_x_3461) ;  /* 0x0000000400888947 */ /* 0x004fea0003800000 */
.L_x_3479:
[----:B------:R-:W-:-:S07]  /*e440*/  LEA R3, R6, R3, 0x3 ;  /* 0x0000000306037211 */ /* 0x000fce00078e18ff */
.L_x_3462:
[----:B---3--:R3:W4:Y:S02]  /*e450*/  SYNCS.PHASECHK.TRANS64.TRYWAIT P0, [R3+URZ], R0 ;  /* 0x00000000030075a7 */ /* 0x008724000800017f */
[----:B----4-:R-:W-:Y:S05]  /*e460*/  @!P0 NANOSLEEP.SYNCS 0x989680 ;  /* 0x009896800000895d */ /* 0x010fea0003900000 */
[----:B------:R-:W4:Y:S02]  /*e470*/  @!P0 SYNCS.PHASECHK.TRANS64 P0, [R3+URZ], R0 ;  /* 0x00000000030085a7 */ /* 0x000f24000800007f */
[----:B----4-:R-:W-:Y:S05]  /*e480*/  @!P0 BRA `(.L_x_3462) ;  /* 0xfffffffc00f08947 */ /* 0x010fea000383ffff */
.L_x_3356:
[----:B------:R-:W-:Y:S05]  /*e490*/  BSYNC B6 ;  /* 0x0000000000067941 */ /* 0x000fea0003800000 */
.L_x_3348:
[----:B------:R-:W-:Y:S05]  /*e4a0*/  EXIT ;  /* 0x000000000000794d */ /* 0x000fea0003800000 */
.L_x_3366:
[----:B------:R-:W-:Y:S01]  /*e4b0*/  IMAD.MOV.U32 R12, RZ, RZ, RZ ;  /* 0x000000ffff0c7224 */ /* 0x000fe200078e00ff */
[----:B------:R-:W-:Y:S01]  /*e4c0*/  MOV R15, 0xffffffff ;  /* 0xffffffff000f7802 */ /* 0x000fe20000000f00 */
[----:B------:R-:W-:-:S07]  /*e4d0*/  IMAD.MOV.U32 R11, RZ, RZ, 0x1f ;  /* 0x0000001fff0b7424 */ /* 0x000fce00078e00ff */
[----:B--2---:R-:W-:Y:S05]  /*e4e0*/  WARPSYNC.COLLECTIVE R15, `(.L_x_3463) ;  /* 0x000000000f087348 */ /* 0x004fea0003c00000 */
[----:B------:R1:W3:Y:S02]  /*e4f0*/  SHFL.IDX P6, R14, R13, R12, R11 ;  /* 0x0000000c0d0e7389 */ /* 0x0002e400000c000b */
[----:B-123--:R-:W-:Y:S01]  /*e500*/  ENDCOLLECTIVE ;  /* 0x000000000000791b */ /* 0x00efe20003800000 */
.L_x_3463:
[----:B------:R-:W-:Y:S05]  /*e510*/  BRA `(.L_x_3464) ;  /* 0xffffff3000047947 */ /* 0x000fea000383ffff */
.L_x_3368:
[----:B----4-:R4:W1:Y:S02]  /*e520*/  SYNCS.PHASECHK.TRANS64.TRYWAIT P0, [R17+URZ+0x26800], R2 ;  /* 0x02680002110075a7 */ /* 0x010864000800017f */
[----:B-1----:R-:W-:Y:S05]  /*e530*/  @!P0 NANOSLEEP.SYNCS 0x989680 ;  /* 0x009896800000895d */ /* 0x002fea0003900000 */
[----:B------:R-:W1:Y:S02]  /*e540*/  @!P0 SYNCS.PHASECHK.TRANS64 P0, [R17+URZ+0x26800], R2 ;  /* 0x02680002110085a7 */ /* 0x000e64000800007f */
[----:B-1----:R-:W-:Y:S05]  /*e550*/  @!P0 BRA `(.L_x_3368) ;  /* 0xfffffffc00f08947 */ /* 0x002fea000383ffff */
[----:B------:R-:W-:Y:S05]  /*e560*/  BRA `(.L_x_3367) ;  /* 0xffffff30000c7947 */ /* 0x000fea000383ffff */
.L_x_3373:
[----:B--2---:R2:W3:Y:S02]  /*e570*/  SYNCS.PHASECHK.TRANS64.TRYWAIT P1, [R6+URZ+0x26810], R19 ;  /* 0x02681013060075a7 */ /* 0x0044e4000802017f */
[----:B---3--:R-:W-:Y:S05]  /*e580*/  @!P1 NANOSLEEP.SYNCS 0x989680 ;  /* 0x009896800000995d */ /* 0x008fea0003900000 */
[----:B------:R-:W3:Y:S02]  /*e590*/  @!P1 SYNCS.PHASECHK.TRANS64 P1, [R6+URZ+0x26810], R19 ;  /* 0x02681013060095a7 */ /* 0x000ee4000802007f */
[----:B---3--:R-:W-:Y:S05]  /*e5a0*/  @!P1 BRA `(.L_x_3373) ;  /* 0xfffffffc00f09947 */ /* 0x008fea000383ffff */
[----:B------:R-:W-:Y:S05]  /*e5b0*/  BRA `(.L_x_3372) ;  /* 0xffffff3800cc7947 */ /* 0x000fea000383ffff */
.L_x_3377:
[----:B------:R1:W1:Y:S02]  /*e5c0*/  SYNCS.PHASECHK.TRANS64.TRYWAIT P1, [R6+URZ+0x26830], R19 ;  /* 0x02683013060075a7 */ /* 0x000264000802017f */
[----:B-1----:R-:W-:Y:S05]  /*e5d0*/  @!P1 NANOSLEEP.SYNCS 0x989680 ;  /* 0x009896800000995d */ /* 0x002fea0003900000 */
[----:B------:R-:W1:Y:S02]  /*e5e0*/  @!P1 SYNCS.PHASECHK.TRANS64 P1, [R6+URZ+0x26830], R19 ;  /* 0x02683013060095a7 */ /* 0x000e64000802007f */
[----:B-1----:R-:W-:Y:S05]  /*e5f0*/  @!P1 BRA `(.L_x_3377) ;  /* 0xfffffffc00f09947 */ /* 0x002fea000383ffff */
[----:B------:R-:W-:Y:S05]  /*e600*/  BRA `(.L_x_3376) ;  /* 0xffffff3c00c87947 */ /* 0x000fea000383ffff */
.L_x_3385:
[----:B--2---:R2:W3:Y:S02]  /*e610*/  SYNCS.PHASECHK.TRANS64.TRYWAIT P1, [R6+URZ+0x26810], R15 ;  /* 0x0268100f060075a7 */ /* 0x0044e4000802017f */
[----:B---3--:R-:W-:Y:S05]  /*e620*/  @!P1 NANOSLEEP.SYNCS 0x989680 ;  /* 0x009896800000995d */ /* 0x008fea0003900000 */
[----:B------:R-:W3:Y:S02]  /*e630*/  @!P1 SYNCS.PHASECHK.TRANS64 P1, [R6+URZ+0x26810], R15 ;  /* 0x0268100f060095a7 */ /* 0x000ee4000802007f */
[----:B---3--:R-:W-:Y:S05]  /*e640*/  @!P1 BRA `(.L_x_3385) ;  /* 0xfffffffc00f09947 */ /* 0x008fea000383ffff */
[----:B------:R-:W-:Y:S05]  /*e650*/  BRA `(.L_x_3384) ;  /* 0xffffff7c00d07947 */ /* 0x000fea000383ffff */
.L_x_3389:
[----:B------:R1:W1:Y:S02]  /*e660*/  SYNCS.PHASECHK.TRANS64.TRYWAIT P1, [R6+URZ+0x26830], R15 ;  /* 0x0268300f060075a7 */ /* 0x000264000802017f */
[----:B-1----:R-:W-:Y:S05]  /*e670*/  @!P1 NANOSLEEP.SYNCS 0x989680 ;  /* 0x009896800000995d */ /* 0x002fea0003900000 */
[----:B------:R-:W1:Y:S02]  /*e680*/  @!P1 SYNCS.PHASECHK.TRANS64 P1, [R6+URZ+0x26830], R15 ;  /* 0x0268300f060095a7 */ /* 0x000e64000802007f */
[----:B-1----:R-:W-:Y:S05]  /*e690*/  @!P1 BRA `(.L_x_3389) ;  /* 0xfffffffc00f09947 */ /* 0x002fea000383ffff */
[----:B------:R-:W-:Y:S05]  /*e6a0*/  BRA `(.L_x_3388) ;  /* 0xffffff8000c07947 */ /* 0x000fea000383ffff */
.L_x_3437:
[----:B-1----:R1:W2:Y:S02]  /*e6b0*/  SYNCS.PHASECHK.TRANS64.TRYWAIT P0, [R0+URZ+0x26820], R3 ;  /* 0x02682003000075a7 */ /* 0x0022a4000800017f */
[----:B--2---:R-:W-:Y:S05]  /*e6c0*/  @!P0 NANOSLEEP.SYNCS 0x989680 ;  /* 0x009896800000895d */ /* 0x004fea0003900000 */
[----:B------:R-:W2:Y:S02]  /*e6d0*/  @!P0 SYNCS.PHASECHK.TRANS64 P0, [R0+URZ+0x26820], R3 ;  /* 0x02682003000085a7 */ /* 0x000ea4000800007f */
[----:B--2---:R-:W-:Y:S05]  /*e6e0*/  @!P0 BRA `(.L_x_3437) ;  /* 0xfffffffc00f08947 */ /* 0x004fea000383ffff */
[----:B------:R-:W-:Y:S05]  /*e6f0*/  BRA `(.L_x_3465) ;  /* 0xffffffe4001c7947 */ /* 0x000fea000383ffff */
.L_x_3441:
[----:B--2---:R2:W3:Y:S02]  /*e700*/  SYNCS.PHASECHK.TRANS64.TRYWAIT P1, [R0+URZ+0x26840], R17 ;  /* 0x02684011000075a7 */ /* 0x0044e4000802017f */
[----:B---3--:R-:W-:Y:S05]  /*e710*/  @!P1 NANOSLEEP.SYNCS 0x989680 ;  /* 0x009896800000995d */ /* 0x008fea0003900000 */
[----:B------:R-:W3:Y:S02]  /*e720*/  @!P1 SYNCS.PHASECHK.TRANS64 P1, [R0+URZ+0x26840], R17 ;  /* 0x02684011000095a7 */ /* 0x000ee4000802007f */
[----:B---3--:R-:W-:Y:S05]  /*e730*/  @!P1 BRA `(.L_x_3441) ;  /* 0xfffffffc00f09947 */ /* 0x008fea000383ffff */
[----:B------:R-:W-:Y:S05]  /*e740*/  BRA `(.L_x_3466) ;  /* 0xffffffe800707947 */ /* 0x000fea000383ffff */
.L_x_3443:
[----:B-1----:R1:W3:Y:S02]  /*e750*/  SYNCS.PHASECHK.TRANS64.TRYWAIT P1, [R0+URZ+0x26828], R17 ;  /* 0x02682811000075a7 */ /* 0x0022e4000802017f */
[----:B---3--:R-:W-:Y:S05]  /*e760*/  @!P1 NANOSLEEP.SYNCS 0x989680 ;  /* 0x009896800000995d */ /* 0x008fea0003900000 */
[----:B------:R-:W3:Y:S02]  /*e770*/  @!P1 SYNCS.PHASECHK.TRANS64 P1, [R0+URZ+0x26828], R17 ;  /* 0x02682811000095a7 */ /* 0x000ee4000802007f */
[----:B---3--:R-:W-:Y:S05]  /*e780*/  @!P1 BRA `(.L_x_3443) ;  /* 0xfffffffc00f09947 */ /* 0x008fea000383ffff */
[----:B------:R-:W-:Y:S05]  /*e790*/  BRA `(.L_x_3467) ;  /* 0xffffffe800f47947 */ /* 0x000fea000383ffff */
.L_x_3445:
[----:B---3--:R3:W4:Y:S02]  /*e7a0*/  SYNCS.PHASECHK.TRANS64.TRYWAIT P1, [R0+URZ+0x26848], R17 ;  /* 0x02684811000075a7 */ /* 0x008724000802017f */
[----:B----4-:R-:W-:Y:S05]  /*e7b0*/  @!P1 NANOSLEEP.SYNCS 0x989680 ;  /* 0x009896800000995d */ /* 0x010fea0003900000 */
[----:B------:R-:W4:Y:S02]  /*e7c0*/  @!P1 SYNCS.PHASECHK.TRANS64 P1, [R0+URZ+0x26848], R17 ;  /* 0x02684811000095a7 */ /* 0x000f24000802007f */
[----:B----4-:R-:W-:Y:S05]  /*e7d0*/  @!P1 BRA `(.L_x_3445) ;  /* 0xfffffffc00f09947 */ /* 0x010fea000383ffff */
[----:B------:R-:W-:Y:S05]  /*e7e0*/  BRA `(.L_x_3468) ;  /* 0xffffffec00787947 */ /* 0x000fea000383ffff */
.L_x_3447:
[----:B------:R-:W-:-:S07]  /*e7f0*/  SHF.L.U32 R4, R8, 0x1f, RZ ;  /* 0x0000001f08047819 */ /* 0x000fce00000006ff */
.L_x_3469:
[----:B----4-:R4:W1:Y:S02]  /*e800*/  SYNCS.PHASECHK.TRANS64.TRYWAIT P1, [R0+URZ+0x26820], R4 ;  /* 0x02682004000075a7 */ /* 0x010864000802017f */
[----:B-1----:R-:W-:Y:S05]  /*e810*/  @!P1 NANOSLEEP.SYNCS 0x989680 ;  /* 0x009896800000995d */ /* 0x002fea0003900000 */
[----:B------:R-:W1:Y:S02]  /*e820*/  @!P1 SYNCS.PHASECHK.TRANS64 P1, [R0+URZ+0x26820], R4 ;  /* 0x02682004000095a7 */ /* 0x000e64000802007f */
[----:B-1----:R-:W-:Y:S05]  /*e830*/  @!P1 BRA `(.L_x_3469) ;  /* 0xfffffffc00f09947 */ /* 0x002fea000383ffff */
[----:B------:R-:W-:Y:S05]  /*e840*/  BRA `(.L_x_3470) ;  /* 0xffffffec00e07947 */ /* 0x000fea000383ffff */
.L_x_3450:
[----:B----4-:R4:W1:Y:S02]  /*e850*/  SYNCS.PHASECHK.TRANS64.TRYWAIT P1, [R0+URZ+0x26840], R13 ;  /* 0x0268400d000075a7 */ /* 0x010864000802017f */
[----:B-1----:R-:W-:Y:S05]  /*e860*/  @!P1 NANOSLEEP.SYNCS 0x989680 ;  /* 0x009896800000995d */ /* 0x002fea0003900000 */
[----:B------:R-:W1:Y:S02]  /*e870*/  @!P1 SYNCS.PHASECHK.TRANS64 P1, [R0+URZ+0x26840], R13 ;  /* 0x0268400d000095a7 */ /* 0x000e64000802007f */
[----:B-1----:R-:W-:Y:S05]  /*e880*/  @!P1 BRA `(.L_x_3450) ;  /* 0xfffffffc00f09947 */ /* 0x002fea000383ffff */
[----:B------:R-:W-:Y:S05]  /*e890*/  BRA `(.L_x_3471) ;  /* 0xfffffff0007c7947 */ /* 0x000fea000383ffff */
.L_x_3452:
[----:B-1----:R1:W2:Y:S02]  /*e8a0*/  SYNCS.PHASECHK.TRANS64.TRYWAIT P1, [R0+URZ+0x26828], R13 ;  /* 0x0268280d000075a7 */ /* 0x0022a4000802017f */
[----:B--2---:R-:W-:Y:S05]  /*e8b0*/  @!P1 NANOSLEEP.SYNCS 0x989680 ;  /* 0x009896800000995d */ /* 0x004fea0003900000 */
[----:B------:R-:W2:Y:S02]  /*e8c0*/  @!P1 SYNCS.PHASECHK.TRANS64 P1, [R0+URZ+0x26828], R13 ;  /* 0x0268280d000095a7 */ /* 0x000ea4000802007f */
[----:B--2---:R-:W-:Y:S05]  /*e8d0*/  @!P1 BRA `(.L_x_3452) ;  /* 0xfffffffc00f09947 */ /* 0x004fea000383ffff */
[----:B------:R-:W-:Y:S05]  /*e8e0*/  BRA `(.L_x_3472) ;  /* 0xfffffff000f47947 */ /* 0x000fea000383ffff */
.L_x_3454:
[----:B-1----:R1:W2:Y:S02]  /*e8f0*/  SYNCS.PHASECHK.TRANS64.TRYWAIT P0, [R3+URZ+0x26840], R2 ;  /* 0x02684002030075a7 */ /* 0x0022a4000800017f */
[----:B--2---:R-:W-:Y:S05]  /*e900*/  @!P0 NANOSLEEP.SYNCS 0x989680 ;  /* 0x009896800000895d */ /* 0x004fea0003900000 */
[----:B------:R-:W2:Y:S02]  /*e910*/  @!P0 SYNCS.PHASECHK.TRANS64 P0, [R3+URZ+0x26840], R2 ;  /* 0x02684002030085a7 */ /* 0x000ea4000800007f */
[----:B--2---:R-:W-:Y:S05]  /*e920*/  @!P0 BRA `(.L_x_3454) ;  /* 0xfffffffc00f08947 */ /* 0x004fea000383ffff */
[----:B------:R-:W-:Y:S05]  /*e930*/  BRA `(.L_x_3473) ;  /* 0xfffffff400947947 */ /* 0x000fea000383ffff */
.L_x_3456:
[----:B------:R-:W-:Y:S01]  /*e940*/  BSSY B0, `(.L_x_3474) ;  /* 0x0000006000007945 */ /* 0x000fe20003800000 */
[----:B------:R-:W-:-:S07]  /*e950*/  IMAD.MOV.U32 R15, RZ, RZ, -0x1 ;  /* 0xffffffffff0f7424 */ /* 0x000fce00078e00ff */
[----:B------:R-:W-:Y:S05]  /*e960*/  WARPSYNC.COLLECTIVE R15, `(.L_x_3475) ;  /* 0x000000000f0c7348 */ /* 0x000fea0003c00000 */
[----:B------:R-:W-:Y:S02]  /*e970*/  ELECT P6, UR62, PT ;  /* 0x00000000003e782f */ /* 0x000fe400038c0000 */
[----:B------:R-:W-:Y:S01]  /*e980*/  MOV R14, UR62 ;  /* 0x0000003e000e7c02 */ /* 0x000fe20008000f00 */
[----:B------:R-:W-:Y:S10]  /*e990*/  ENDCOLLECTIVE ;  /* 0x000000000000791b */ /* 0x000ff40003800000 */
.L_x_3475:
[----:B------:R-:W-:Y:S05]  /*e9a0*/  BSYNC B0 ;  /* 0x0000000000007941 */ /* 0x000fea0003800000 */
.L_x_3474:
[----:B------:R-:W-:Y:S05]  /*e9b0*/  BRA `(.L_x_3476) ;  /* 0xfffffff8002c7947 */ /* 0x000fea000383ffff */
.L_x_3458:
[----:B-1----:R1:W2:Y:S02]  /*e9c0*/  SYNCS.PHASECHK.TRANS64.TRYWAIT P0, [R7+URZ], R4 ;  /* 0x00000004070075a7 */ /* 0x0022a4000800017f */
[----:B--2---:R-:W-:Y:S05]  /*e9d0*/  @!P0 NANOSLEEP.SYNCS 0x989680 ;  /* 0x009896800000895d */ /* 0x004fea0003900000 */
[----:B------:R-:W2:Y:S02]  /*e9e0*/  @!P0 SYNCS.PHASECHK.TRANS64 P0, [R7+URZ], R4 ;  /* 0x00000004070085a7 */ /* 0x000ea4000800007f */
[----:B--2---:R-:W-:Y:S05]  /*e9f0*/  @!P0 BRA `(.L_x_3458) ;  /* 0xfffffffc00f08947 */ /* 0x004fea000383ffff */
[----:B------:R-:W-:Y:S05]  /*ea00*/  BRA `(.L_x_3477) ;  /* 0xfffffff8006c7947 */ /* 0x000fea000383ffff */
.L_x_3459:
[----:B--2---:R2:W3:Y:S02]  /*ea10*/  SYNCS.PHASECHK.TRANS64.TRYWAIT P0, [R3+URZ], R0 ;  /* 0x00000000030075a7 */ /* 0x0044e4000800017f */
[----:B---3--:R-:W-:Y:S05]  /*ea20*/  @!P0 NANOSLEEP.SYNCS 0x989680 ;  /* 0x009896800000895d */ /* 0x008fea0003900000 */
[----:B------:R-:W3:Y:S02]  /*ea30*/  @!P0 SYNCS.PHASECHK.TRANS64 P0, [R3+URZ], R0 ;  /* 0x00000000030085a7 */ /* 0x000ee4000800007f */
[----:B---3--:R-:W-:Y:S05]  /*ea40*/  @!P0 BRA `(.L_x_3459) ;  /* 0xfffffffc00f08947 */ /* 0x008fea000383ffff */
[----:B------:R-:W-:Y:S05]  /*ea50*/  BRA `(.L_x_3478) ;  /* 0xfffffff800607947 */ /* 0x000fea000383ffff */
.L_x_3461:
[----:B--2---:R2:W3:Y:S02]  /*ea60*/  SYNCS.PHASECHK.TRANS64.TRYWAIT P0, [R5+URZ], R4 ;  /* 0x00000004050075a7 */ /* 0x0044e4000800017f */
[----:B---3--:R-:W-:Y:S05]  /*ea70*/  @!P0 NANOSLEEP.SYNCS 0x989680 ;  /* 0x009896800000895d */ /* 0x008fea0003900000 */
[----:B------:R-:W3:Y:S02]  /*ea80*/  @!P0 SYNCS.PHASECHK.TRANS64 P0, [R5+URZ], R4 ;  /* 0x00000004050085a7 */ /* 0x000ee4000800007f */
[----:B---3--:R-:W-:Y:S05]  /*ea90*/  @!P0 BRA `(.L_x_3461) ;  /* 0xfffffffc00f08947 */ /* 0x008fea000383ffff */
[----:B------:R-:W-:Y:S05]  /*eaa0*/  BRA `(.L_x_3479) ;  /* 0xfffffff800647947 */ /* 0x000fea000383ffff */
.L_x_3480:
        /* <DEDUP_REMOVED lines=13> */
.L_x_7397:


//--------------------- .text._ZN7cutlass13device_kernelIN5flash32FlashAttnBwdPostprocessConvertdQIN4cute5tupleIJNS3_1CILi96EEENS5_ILi64EEEEEENS_6half_tEfNS_4arch4Sm90ELi256ENS3_8TiledMMAINS3_8MMA_AtomIJNS3_4SM904GMMA25MMA_64x16x16_F32F16F16_SSILNSF_5MajorE1ELSH_0ELNSF_7ScaleInE1ELSI_1EEEEEENS3_6LayoutINS4_IJNS5_ILi1EEENS5_ILi2EEESM_EEENS4_IJNS5_ILi0EEESM_SP_EEEEENS4_IJNS3_10UnderscoreESS_SS_EEEEELb1EEEEEvNT_6ParamsE --------------------------
	.section	.text._ZN7cutlass13device_kernelIN5flash32FlashAttnBwdPostprocessConvertdQIN4cute5tupleIJNS3_1CILi96EEENS5_ILi64EEEEEENS_6half_tEfNS_4arch4Sm90ELi256ENS3_8TiledMMAINS3_8MMA_AtomIJNS3_4SM904GMMA25MMA_64x16x16_F32F16F16_SSILNSF_5MajorE1ELSH_0ELNSF_7ScaleInE1ELSI_1EEEEEENS3_6LayoutINS4_IJNS5_ILi1EEENS5_ILi2EEESM_EEENS4_IJNS5_ILi0EEESM_SP_EEEEENS4_IJNS3_10UnderscoreESS_SS_EEEEELb1EEEEEvNT_6ParamsE,"ax",@progbits
	.align	128
.text._ZN7cutlass13device_kernelIN5flash32FlashAttnBwdPostprocessConvertdQIN4cute5tupleIJNS3_1CILi96EEENS5_ILi64EEEEEENS_6half_tEfNS_4arch4Sm90ELi256ENS3_8TiledMMAINS3_8MMA_AtomIJNS3_4SM904GMMA25MMA_64x16x16_F32F16F16_SSILNSF_5MajorE1ELSH_0ELNSF_7ScaleInE1ELSI_1EEEEEENS3_6LayoutINS4_IJNS5_ILi1EEENS5_ILi2EEESM_EEENS4_IJNS5_ILi0EEESM_SP_EEEEENS4_IJNS3_10UnderscoreESS_SS_EEEEELb1EEEEEvNT_6ParamsE:
        .type           _ZN7cutlass13device_kernelIN5flash32FlashAttnBwdPostprocessConvertdQIN4cute5tupleIJNS3_1CILi96EEENS5_ILi64EEEEEENS_6half_tEfNS_4arch4Sm90ELi256ENS3_8TiledMMAINS3_8MMA_AtomIJNS3_4SM904GMMA25MMA_64x16x16_F32F16F16_SSILNSF_5MajorE1ELSH_0ELNSF_7ScaleInE1ELSI_1EEEEEENS3_6LayoutINS4_IJNS5_ILi1EEENS5_ILi2EEESM_EEENS4_IJNS5_ILi0EEESM_SP_EEEEENS4_IJNS3_10UnderscoreESS_SS_EEEEELb1EEEEEvNT_6ParamsE,@function
        .size           _ZN7cutlass13device_kernelIN5flash32FlashAttnBwdPostprocessConvertdQIN4cute5tupleIJNS3_1CILi96EEENS5_ILi64EEEEEENS_6half_tEfNS_4arch4Sm90ELi256ENS3_8TiledMMAINS3_8MMA_AtomIJNS3_4SM904GMMA25MMA_64x16x16_F32F16F16_SSILNSF_5MajorE1ELSH_0ELNSF_7ScaleInE1ELSI_1EEEEEENS3_6LayoutINS4_IJNS5_ILi1EEENS5_ILi2EEESM_EEENS4_IJNS5_ILi0EEESM_SP_EEEEENS4_IJNS3_10UnderscoreESS_SS_EEEEELb1EEEEEvNT_6ParamsE,(.L_x_7398 - _ZN7cutlass13device_kernelIN5flash32FlashAttnBwdPostprocessConvertdQIN4cute5tupleIJNS3_1CILi96EEENS5_ILi64EEEEEENS_6half_tEfNS_4arch4Sm90ELi256ENS3_8TiledMMAINS3_8MMA_AtomIJNS3_4SM904GMMA25MMA_64x16x16_F32F16F16_SSILNSF_5MajorE1ELSH_0ELNSF_7ScaleInE1ELSI_1EEEEEENS3_6LayoutINS4_IJNS5_ILi1EEENS5_ILi2EEESM_EEENS4_IJNS5_ILi0EEESM_SP_EEEEENS4_IJNS3_10UnderscoreESS_SS_EEEEELb1EEEEEvNT_6ParamsE)
        .other          _ZN7cutlass13device_kernelIN5flash32FlashAttnBwdPostprocessConvertdQIN4cute5tupleIJNS3_1CILi96EEENS5_ILi64EEEEEENS_6half_tEfNS_4arch4Sm90ELi256ENS3_8TiledMMAINS3_8MMA_AtomIJNS3_4SM904GMMA25MMA_64x16x16_F32F16F16_SSILNSF_5MajorE1ELSH_0ELNSF_7ScaleInE1ELSI_1EEEEEENS3_6LayoutINS4_IJNS5_ILi1EEENS5_ILi2EEESM_EEENS4_IJNS5_ILi0EEESM_SP_EEEEENS4_IJNS3_10UnderscoreESS_SS_EEEEELb1EEEEEvNT_6ParamsE,@"STO_CUDA_ENTRY STV_DEFAULT"
_ZN7cutlass13device_kernelIN5flash32FlashAttnBwdPostprocessConvertdQIN4cute5tupleIJNS3_1CILi96EEENS5_ILi64EEEEEENS_6half_tEfNS_4arch4Sm90ELi256ENS3_8TiledMMAINS3_8MMA_AtomIJNS3_4SM904GMMA25MMA_64x16x16_F32F16F16_SSILNSF_5MajorE1ELSH_0ELNSF_7ScaleInE1ELSI_1EEEEEENS3_6LayoutINS4_IJNS5_ILi1EEENS5_ILi2EEESM_EEENS4_IJNS5_ILi0EEESM_SP_EEEEENS4_IJNS3_10UnderscoreESS_SS_EEEEELb1EEEEEvNT_6ParamsE:
[----:B------:R-:W-:Y:S08]  /*0000*/  LDC R1, c[0x0][0x28] ;  /* 0x00000a00ff017b82 */ /* 0x000ff00000000800 */
[----:B------:R-:W0:Y:S01]  /*0010*/  LDC.64 R4, c[0x0][0x278] ;  /* 0x00009e00ff047b82 */ /* 0x000e220000000a00 */
[----:B------:R-:W1:Y:S01]  /*0020*/  S2R R6, SR_CTAID.Z ;  /* 0x0000000000067919 */ /* 0x000e620000002700 */
[----:B------:R-:W-:-:S06]  /*0030*/  ULDC.64 UR8, c[0x0][0x208] ;  /* 0x0000820000087ab9 */ /* 0x000fcc0000000a00 */
[----:B------:R-:W2:Y:S08]  /*0040*/  LDC.64 R10, c[0x0][0x270] ;  /* 0x00009c00ff0a7b82 */ /* 0x000eb00000000a00 */
[----:B------:R-:W1:Y:S01]  /*0050*/  LDC.64 R2, c[0x0][0x270] ;  /* 0x00009c00ff027b82 */ /* 0x000e620000000a00 */
[----:B0-----:R-:W-:-:S04]  /*0060*/  ISETP.NE.U32.AND P0, PT, R4, RZ, PT ;  /* 0x000000ff0400720c */ /* 0x001fc80003f05070 */
[----:B------:R-:W-:-:S03]  /*0070*/  ISETP.NE.AND.EX P0, PT, R5, RZ, PT, P0 ;  /* 0x000000ff0500720c */ /* 0x000fc60003f05300 */
[----:B------:R-:W0:Y:S01]  /*0080*/  LDC R0, c[0x0][0x240] ;  /* 0x00009000ff007b82 */ /* 0x000e220000000800 */
[----:B--2---:R-:W-:-:S04]  /*0090*/  ISETP.NE.U32.AND P1, PT, R10, RZ, PT ;  /* 0x000000ff0a00720c */ /* 0x004fc80003f25070 */
[----:B------:R-:W-:Y:S01]  /*00a0*/  ISETP.NE.AND.EX P1, PT, R11, RZ, PT, P1 ;  /* 0x000000ff0b00720c */ /* 0x000fe20003f25310 */
[----:B-1----:R-:W-:-:S04]  /*00b0*/  IMAD.WIDE R2, R6, 0x4, R2 ;  /* 0x0000000406027825 */ /* 0x002fc800078e0202 */
[----:B------:R-:W1:Y:S08]  /*00c0*/  @P0 LDC.64 R4, c[0x0][0x278] ;  /* 0x00009e00ff040b82 */ /* 0x000e700000000a00 */
[----:B------:R2:W5:Y:S01]  /*00d0*/  @P1 LDG.E R9, desc[UR8][R2.64] ;  /* 0x0000000802091981 */ /* 0x000562000c1e1900 */
[----:B-1----:R-:W-:-:S05]  /*00e0*/  @P0 IMAD.WIDE R4, R6, 0x4, R4 ;  /* 0x0000000406040825 */ /* 0x002fca00078e0204 */
[----:B0-----:R2:W5:Y:S01]  /*00f0*/  @P0 LDG.E R0, desc[UR8][R4.64] ;  /* 0x0000000804000981 */ /* 0x001562000c1e1900 */
[----:B------:R-:W-:Y:S01]  /*0100*/  ISETP.NE.U32.AND P2, PT, R10, RZ, PT ;  /* 0x000000ff0a00720c */ /* 0x000fe20003f45070 */
[----:B------:R-:W0:Y:S03]  /*0110*/  S2R R33, SR_CTAID.X ;  /* 0x0000000000217919 */ /* 0x000e260000002500 */
[----:B------:R-:W-:Y:S01]  /*0120*/  ISETP.NE.AND.EX P2, PT, R11, RZ, PT, P2 ;  /* 0x000000ff0b00720c */ /* 0x000fe20003f45320 */
[----:B0-----:R-:W-:Y:S01]  /*0130*/  IMAD R7, R33, 0x60, RZ ;  /* 0x0000006021077824 */ /* 0x001fe200078e02ff */
[----:B--2---:R-:W-:Y:S11]  /*0140*/  @P0 BRA `(.L_x_3481) ;  /* 0x0000000000100947 */ /* 0x004ff60003800000 */
[----:B------:R-:W-:Y:S05]  /*0150*/  @!P1 BRA `(.L_x_3481) ;  /* 0x00000000000c9947 */ /* 0x000fea0003800000 */
[----:B------:R-:W2:Y:S04]  /*0160*/  LDG.E R5, desc[UR8][R2.64] ;  /* 0x0000000802057981 */ /* 0x000ea8000c1e1900 */
[----:B-----5:R-:W2:Y:S02]  /*0170*/  LDG.E R0, desc[UR8][R2.64+0x4] ;  /* 0x0000040802007981 */ /* 0x020ea4000c1e1900 */
[----:B--2---:R-:W-:-:S07]  /*0180*/  IMAD.IADD R0, R0, 0x1, -R5 ;  /* 0x0000000100007824 */ /* 0x004fce00078e0a05 */
.L_x_3481:
[----:B-----5:R-:W-:-:S13]  /*0190*/  ISETP.GE.AND P0, PT, R7, R0, PT ;  /* 0x000000000700720c */ /* 0x020fda0003f06270 */
[----:B------:R-:W-:Y:S05]  /*01a0*/  @P2 EXIT P0 ;  /* 0x000000000000294d */ /* 0x000fea0000000000 */
[----:B------:R-:W0:Y:S01]  /*01b0*/  S2R R2, SR_CTAID.Y ;  /* 0x0000000000027919 */ /* 0x000e220000002600 */
[----:B------:R-:W-:Y:S01]  /*01c0*/  @P1 IMAD R3, R6, 0x60, R9 ;  /* 0x0000006006031824 */ /* 0x000fe200078e0209 */
[----:B------:R-:W1:Y:S01]  /*01d0*/  LDC.64 R16, c[0x0][0x228] ;  /* 0x00008a00ff107b82 */ /* 0x000e620000000a00 */
[----:B------:R-:W-:Y:S01]  /*01e0*/  CS2R R12, SRZ ;  /* 0x00000000000c7805 */ /* 0x000fe2000001ff00 */
[----:B------:R-:W2:Y:S01]  /*01f0*/  S2R R40, SR_TID.X ;  /* 0x0000000000287919 */ /* 0x000ea20000002100 */
[----:B------:R-:W-:Y:S01]  /*0200*/  @P1 IMAD.HI R3, R3, 0x2aaaaaab, RZ ;  /* 0x2aaaaaab03031827 */ /* 0x000fe200078e02ff */
[----:B------:R-:W-:Y:S03]  /*0210*/  BSSY B0, `(.L_x_3482) ;  /* 0x0000031000007945 */ /* 0x000fe60003800000 */
[----:B------:R-:W-:Y:S01]  /*0220*/  IMAD R7, R33, 0x1800, RZ ;  /* 0x0000180021077824 */ /* 0x000fe200078e02ff */
[----:B------:R-:W-:Y:S01]  /*0230*/  @P1 SHF.R.U32.HI R4, RZ, 0x1f, R3 ;  /* 0x0000001fff041819 */ /* 0x000fe20000011603 */
[----:B------:R-:W3:Y:S03]  /*0240*/  LDC.64 R10, c[0x0][0x230] ;  /* 0x00008c00ff0a7b82 */ /* 0x000ee60000000a00 */
[----:B------:R-:W-:-:S05]  /*0250*/  @P1 LEA.HI.SX32 R4, R3, R4, 0x1c ;  /* 0x0000000403041211 */ /* 0x000fca00078fe2ff */
[----:B------:R-:W-:Y:S02]  /*0260*/  @P1 IMAD R3, R4, 0x1800, RZ ;  /* 0x0000180004031824 */ /* 0x000fe400078e02ff */
[----:B------:R-:W4:Y:S02]  /*0270*/  S2R R4, SR_CgaCtaId ;  /* 0x0000000000047919 */ /* 0x000f240000008800 */
[--C-:B------:R-:W-:Y:S01]  /*0280*/  @P1 IMAD.MOV.U32 R12, RZ, RZ, R3.reuse ;  /* 0x000000ffff0c1224 */ /* 0x100fe200078e0003 */
[----:B------:R-:W-:-:S04]  /*0290*/  @P1 SHF.R.S32.HI R13, RZ, 0x1f, R3 ;  /* 0x0000001fff0d1819 */ /* 0x000fc80000011403 */
[----:B------:R-:W-:-:S04]  /*02a0*/  IADD3 R14, P0, R7, R12, RZ ;  /* 0x0000000c070e7210 */ /* 0x000fc80007f1e0ff */
[----:B------:R-:W-:Y:S02]  /*02b0*/  LEA.HI.X.SX32 R15, R7, R13, 0x1, P0 ;  /* 0x0000000d070f7211 */ /* 0x000fe400000f0eff */
[----:B0-----:R-:W-:Y:S01]  /*02c0*/  SHF.R.S32.HI R5, RZ, 0x1f, R2 ;  /* 0x0000001fff057819 */ /* 0x001fe20000011402 */
[----:B------:R-:W0:Y:S01]  /*02d0*/  LDC.64 R12, c[0x0][0x210] ;  /* 0x00008400ff0c7b82 */ /* 0x000e220000000a00 */
[----:B------:R-:W-:Y:S01]  /*02e0*/  SHF.R.S32.HI R7, RZ, 0x1f, R6 ;  /* 0x0000001fff077819 */ /* 0x000fe20000011406 */
[-C--:B-1----:R-:W-:Y:S01]  /*02f0*/  IMAD.WIDE.U32 R14, R2, R16.reuse, R14 ;  /* 0x00000010020e7225 */ /* 0x082fe200078e000e */
[----:B------:R-:W-:Y:S02]  /*0300*/  SEL R6, R6, RZ, !P2 ;  /* 0x000000ff06067207 */ /* 0x000fe40005000000 */
[----:B------:R-:W-:Y:S01]  /*0310*/  SEL R7, R7, RZ, !P2 ;  /* 0x000000ff07077207 */ /* 0x000fe20005000000 */
[----:B------:R-:W-:Y:S01]  /*0320*/  IMAD R3, R5, R16, RZ ;  /* 0x0000001005037224 */ /* 0x000fe200078e02ff */
[----:B--2---:R-:W-:-:S03]  /*0330*/  ISETP.NE.AND P0, PT, R40, RZ, PT ;  /* 0x000000ff2800720c */ /* 0x004fc60003f05270 */
[----:B------:R-:W-:-:S04]  /*0340*/  IMAD R3, R2, R17, R3 ;  /* 0x0000001102037224 */ /* 0x000fc800078e0203 */
[----:B------:R-:W-:Y:S02]  /*0350*/  IMAD.IADD R15, R15, 0x1, R3 ;  /* 0x000000010f0f7824 */ /* 0x000fe400078e0203 */
[----:B---3--:R-:W-:-:S04]  /*0360*/  IMAD R3, R7, R10, RZ ;  /* 0x0000000a07037224 */ /* 0x008fc800078e02ff */
[C---:B------:R-:W-:Y:S02]  /*0370*/  IMAD R3, R6.reuse, R11, R3 ;  /* 0x0000000b06037224 */ /* 0x040fe400078e0203 */
[----:B------:R-:W-:-:S04]  /*0380*/  IMAD.WIDE.U32 R10, R6, R10, R14 ;  /* 0x0000000a060a7225 */ /* 0x000fc800078e000e */
[----:B------:R-:W-:Y:S01]  /*0390*/  IMAD.IADD R3, R11, 0x1, R3 ;  /* 0x000000010b037824 */ /* 0x000fe200078e0203 */
[----:B0-----:R-:W-:-:S04]  /*03a0*/  LEA R12, P2, R10, R12, 0x2 ;  /* 0x0000000c0a0c7211 */ /* 0x001fc800078410ff */
[----:B------:R-:W-:Y:S01]  /*03b0*/  LEA.HI.X R3, R10, R13, R3, 0x2, P2 ;  /* 0x0000000d0a037211 */ /* 0x000fe200010f1403 */
[----:B----4-:R-:W-:Y:S08]  /*03c0*/  @P0 BRA `(.L_x_3483) ;  /* 0x0000000000540947 */ /* 0x010ff00003800000 */
[----:B------:R-:W0:Y:S01]  /*03d0*/  S2UR UR7, SR_CgaCtaId ;  /* 0x00000000000779c3 */ /* 0x000e220000008800 */
[----:B------:R-:W-:Y:S01]  /*03e0*/  UMOV UR6, 0x400 ;  /* 0x0000040000067882 */ /* 0x000fe20000000000 */
[----:B------:R-:W-:Y:S01]  /*03f0*/  UMOV UR4, 0x1 ;  /* 0x0000000100047882 */ /* 0x000fe20000000000 */
[----:B------:R-:W-:Y:S01]  /*0400*/  IMAD.MOV.U32 R8, RZ, RZ, 0x6000 ;  /* 0x00006000ff087424 */ /* 0x000fe200078e00ff */
[----:B------:R-:W-:-:S04]  /*0410*/  UIADD3 UR4, -UR4, 0x100000, URZ ;  /* 0x0010000004047890 */ /* 0x000fc8000fffe13f */
[----:B------:R-:W-:Y:S02]  /*0420*/  USHF.L.U32 UR5, UR4, 0xb, URZ ;  /* 0x0000000b04057899 */ /* 0x000fe4000800063f */
[----:B------:R-:W-:Y:S01]  /*0430*/  USHF.L.U32 UR4, UR4, 0x1, URZ ;  /* 0x0000000104047899 */ /* 0x000fe2000800063f */
[----:B------:R-:W-:Y:S01]  /*0440*/  PLOP3.LUT P0, PT, PT, PT, PT, 0x80, 0x0 ;  /* 0x000000000000781c */ /* 0x000fe20003f0f070 */
[----:B------:R-:W-:Y:S01]  /*0450*/  UMOV UR10, 0x600 ;  /* 0x00000600000a7882 */ /* 0x000fe20000000000 */
[----:B0-----:R-:W-:-:S04]  /*0460*/  ULEA UR6, UR7, UR6, 0x18 ;  /* 0x0000000607067291 */ /* 0x001fc8000f8ec03f */
[----:B------:R-:W-:Y:S01]  /*0470*/  UIADD3 UR7, UR6, 0x9000, URZ ;  /* 0x0000900006077890 */ /* 0x000fe2000fffe03f */
[----:B------:R-:W0:Y:S07]  /*0480*/  FENCE.VIEW.ASYNC.S ;  /* 0x00000000000073c6 */ /* 0x000e2e0000000000 */
[----:B0-----:R0:W1:Y:S02]  /*0490*/  SYNCS.EXCH.64 URZ, [UR6+0x9000], UR4 ;  /* 0x00900004063f75b2 */ /* 0x0010640008000100 */
[----:B0-----:R-:W-:-:S02]  /*04a0*/  R2UR UR4, R12 ;  /* 0x000000000c0472ca */ /* 0x001fc400000e0000 */
[----:B------:R-:W-:Y:S01]  /*04b0*/  R2UR UR5, R3 ;  /* 0x00000000030572ca */ /* 0x000fe200000e0000 */
[----:B-1----:R0:W-:-:S14]  /*04c0*/  SYNCS.ARRIVE.TRANS64 RZ, [UR6+0x9000], R8 ;  /* 0x00900008ffff79a7 */ /* 0x0021dc0008000006 */
.L_x_3484:
[----:B------:R-:W-:Y:S01]  /*04d0*/  @P0 ELECT P2, URZ, PT ;  /* 0x00000000003f082f */ /* 0x000fe20003840000 */
[----:B------:R1:W-:-:S12]  /*04e0*/  UBLKCP.S.G [UR6], [UR4], UR10 ;  /* 0x00000006040073ba */ /* 0x0003d8000800020a */
[----:B------:R-:W-:Y:S02]  /*04f0*/  @P2 PLOP3.LUT P0, PT, P2, PT, PT, 0x8, 0x0 ;  /* 0x000000000000281c */ /* 0x000fe4000170e170 */
[----:B------:R-:W-:-:S11]  /*0500*/  PLOP3.LUT P2, PT, PT, PT, PT, 0x8, 0x0 ;  /* 0x000000000000781c */ /* 0x000fd60003f4e170 */
[----:B-1----:R-:W-:Y:S05]  /*0510*/  @P0 BRA.U.ANY `(.L_x_3484) ;  /* 0xfffffffd00ec0947 */ /* 0x002fea000393ffff */
.L_x_3483:
[----:B------:R-:W-:Y:S05]  /*0520*/  BSYNC B0 ;  /* 0x0000000000007941 */ /* 0x000fea0003800000 */
.L_x_3482:
[----:B------:R-:W-:Y:S01]  /*0530*/  BAR.SYNC.DEFER_BLOCKING 0x0 ;  /* 0x0000000000007b1d */ /* 0x000fe20000010000 */
[----:B------:R-:W-:Y:S02]  /*0540*/  MOV R3, 0x400 ;  /* 0x0000040000037802 */ /* 0x000fe40000000f00 */
[----:B------:R-:W-:Y:S02]  /*0550*/  CS2R R38, SRZ ;  /* 0x0000000000267805 */ /* 0x000fe4000001ff00 */
[--C-:B------:R-:W-:Y:S01]  /*0560*/  @P1 SHF.R.S32.HI R39, RZ, 0x1f, R9.reuse ;  /* 0x0000001fff271819 */ /* 0x100fe20000011409 */
[----:B------:R-:W-:Y:S01]  /*0570*/  @P1 IMAD.MOV.U32 R38, RZ, RZ, R9 ;  /* 0x000000ffff261224 */ /* 0x000fe200078e0009 */
[----:B------:R-:W-:Y:S02]  /*0580*/  LEA R3, R4, R3, 0x18 ;  /* 0x0000000304037211 */ /* 0x000fe400078ec0ff */
[----:B------:R-:W-:-:S07]  /*0590*/  SHF.L.U32 R4, RZ, 0x1f, RZ ;  /* 0x0000001fff047819 */ /* 0x000fce00000006ff */
.L_x_3485:
[----:B-1----:R1:W2:Y:S02]  /*05a0*/  SYNCS.PHASECHK.TRANS64.TRYWAIT P0, [R3+URZ+0x9000], R4 ;  /* 0x00900004030075a7 */ /* 0x0022a4000800017f */
[----:B--2---:R-:W-:Y:S05]  /*05b0*/  @!P0 NANOSLEEP.SYNCS 0x989680 ;  /* 0x009896800000895d */ /* 0x004fea0003900000 */
[----:B------:R-:W2:Y:S02]  /*05c0*/  @!P0 SYNCS.PHASECHK.TRANS64 P0, [R3+URZ+0x9000], R4 ;  /* 0x00900004030085a7 */ /* 0x000ea4000800007f */
[----:B--2---:R-:W-:Y:S05]  /*05d0*/  @!P0 BRA `(.L_x_3485) ;  /* 0xfffffffc00f08947 */ /* 0x004fea000383ffff */
[----:B------:R-:W-:Y:S01]  /*05e0*/  SHF.R.S32.HI R9, RZ, 0x1f, R40 ;  /* 0x0000001fff097819 */ /* 0x000fe20000011428 */
[----:B------:R-:W-:Y:S01]  /*05f0*/  ULDC UR4, c[0x0][0x268] ;  /* 0x00009a0000047ab9 */ /* 0x000fe20000000800 */
[----:B------:R-:W-:Y:S01]  /*0600*/  IMAD R0, R33, -0x60, R0 ;  /* 0xffffffa021007824 */ /* 0x000fe200078e0200 */
[----:B------:R-:W-:Y:S01]  /*0610*/  ULDC.64 UR6, c[0x0][0x258] ;  /* 0x0000960000067ab9 */ /* 0x000fe20000000a00 */
[-C--:B------:R-:W-:Y:S01]  /*0620*/  LEA.HI R20, R9, R40.reuse, RZ, 0x7 ;  /* 0x0000002809147211 */ /* 0x080fe200078f38ff */
[----:B------:R-:W-:Y:S01]  /*0630*/  IMAD R5, R5, UR6, RZ ;  /* 0x0000000605057c24 */ /* 0x000fe2000f8e02ff */
[CC--:B-1----:R-:W-:Y:S01]  /*0640*/  LEA.HI R4, R9.reuse, R40.reuse, RZ, 0x3 ;  /* 0x0000002809047211 */ /* 0x0c2fe200078f18ff */
[----:B------:R-:W-:Y:S01]  /*0650*/  BSSY B0, `(.L_x_3486) ;  /* 0x0000087000007945 */ /* 0x000fe20003800000 */
[----:B------:R-:W-:Y:S01]  /*0660*/  LOP3.LUT R11, R20, 0x3fffff80, RZ, 0xc0, !PT ;  /* 0x3fffff80140b7812 */ /* 0x000fe200078ec0ff */
[----:B------:R-:W-:Y:S01]  /*0670*/  IMAD R5, R2, UR7, R5 ;  /* 0x0000000702057c24 */ /* 0x000fe2000f8e0205 */
[----:B------:R-:W-:-:S02]  /*0680*/  LEA.HI R24, R9, R40, RZ, 0x5 ;  /* 0x0000002809187211 */ /* 0x000fc400078f28ff */
[----:B------:R-:W-:Y:S01]  /*0690*/  LOP3.LUT R13, R4, 0xfffffff8, RZ, 0xc0, !PT ;  /* 0xfffffff8040d7812 */ /* 0x000fe200078ec0ff */
[C---:B------:R-:W-:Y:S01]  /*06a0*/  IMAD.IADD R11, R40.reuse, 0x1, -R11 ;  /* 0x00000001280b7824 */ /* 0x040fe200078e0a0b */
[CC--:B0-----:R-:W-:Y:S02]  /*06b0*/  LEA.HI R8, R9.reuse, R40.reuse, RZ, 0x4 ;  /* 0x0000002809087211 */ /* 0x0c1fe400078f20ff */
[----:B------:R-:W-:Y:S01]  /*06c0*/  LEA.HI R10, R9, R40, RZ, 0x6 ;  /* 0x00000028090a7211 */ /* 0x000fe200078f30ff */
[----:B------:R-:W-:Y:S01]  /*06d0*/  IMAD.IADD R40, R40, 0x1, -R13 ;  /* 0x0000000128287824 */ /* 0x000fe200078e0a0d */
[----:B------:R-:W-:Y:S02]  /*06e0*/  SHF.R.S32.HI R20, RZ, 0x7, R20 ;  /* 0x00000007ff147819 */ /* 0x000fe40000011414 */
[--C-:B------:R-:W-:Y:S01]  /*06f0*/  SHF.R.S32.HI R9, RZ, 0x1f, R24.reuse ;  /* 0x0000001fff097819 */ /* 0x100fe20000011418 */
[----:B------:R-:W-:Y:S01]  /*0700*/  IMAD.SHL.U32 R22, R10, 0x2, RZ ;  /* 0x000000020a167824 */ /* 0x000fe200078e00ff */
[----:B------:R-:W-:Y:S01]  /*0710*/  SHF.R.S32.HI R24, RZ, 0x5, R24 ;  /* 0x00000005ff187819 */ /* 0x000fe20000011418 */
[----:B------:R-:W-:Y:S01]  /*0720*/  IMAD R11, R20, 0x300, R11 ;  /* 0x00000300140b7824 */ /* 0x000fe200078e020b */
[----:B------:R-:W-:-:S02]  /*0730*/  SHF.R.S32.HI R35, RZ, 0x4, R8 ;  /* 0x00000004ff237819 */ /* 0x000fc40000011408 */
[----:B------:R-:W-:Y:S01]  /*0740*/  LEA.HI R13, R9, R24, RZ, 0x2 ;  /* 0x00000018090d7211 */ /* 0x000fe200078f10ff */
[----:B------:R-:W-:Y:S01]  /*0750*/  IMAD.SHL.U32 R44, R11, 0x4, RZ ;  /* 0x000000040b2c7824 */ /* 0x000fe200078e00ff */
[--C-:B------:R-:W-:Y:S01]  /*0760*/  SHF.R.S32.HI R32, RZ, 0x3, R4.reuse ;  /* 0x00000003ff207819 */ /* 0x100fe20000011404 */
[----:B------:R-:W-:Y:S01]  /*0770*/  IMAD.SHL.U32 R45, R24, 0x40, RZ ;  /* 0x00000040182d7824 */ /* 0x000fe200078e00ff */
[----:B------:R-:W-:Y:S02]  /*0780*/  SHF.R.S32.HI R15, RZ, 0x1f, R4 ;  /* 0x0000001fff0f7819 */ /* 0x000fe40000011404 */
[----:B------:R-:W-:Y:S02]  /*0790*/  LOP3.LUT R17, R13, 0xfffffffc, RZ, 0xc0, !PT ;  /* 0xfffffffc0d117812 */ /* 0x000fe400078ec0ff */
[----:B------:R-:W-:Y:S02]  /*07a0*/  LEA.HI R12, R8, R35, RZ, 0x1 ;  /* 0x00000023080c7211 */ /* 0x000fe400078f08ff */
[----:B------:R-:W-:Y:S01]  /*07b0*/  LEA.HI R18, R15, R32, RZ, 0x2 ;  /* 0x000000200f127211 */ /* 0x000fe200078f10ff */
[----:B------:R-:W-:Y:S01]  /*07c0*/  IMAD.IADD R21, R24, 0x1, -R17 ;  /* 0x0000000118157824 */ /* 0x000fe200078e0a11 */
[----:B------:R-:W-:-:S02]  /*07d0*/  LEA R44, R44, R3, 0x2 ;  /* 0x000000032c2c7211 */ /* 0x000fc400078e10ff */
[----:B------:R-:W-:Y:S01]  /*07e0*/  LOP3.LUT R16, R12, 0x1fffffe, RZ, 0xc0, !PT ;  /* 0x01fffffe0c107812 */ /* 0x000fe200078ec0ff */
[----:B------:R-:W-:Y:S01]  /*07f0*/  IMAD R28, R21, 0x6, R20 ;  /* 0x00000006151c7824 */ /* 0x000fe200078e0214 */
[----:B------:R-:W-:Y:S01]  /*0800*/  LOP3.LUT R23, R18, 0xffffffc, RZ, 0xc0, !PT ;  /* 0x0ffffffc12177812 */ /* 0x000fe200078ec0ff */
[----:B------:R-:W0:Y:S01]  /*0810*/  LDS.128 R8, [R44] ;  /* 0x000000002c087984 */ /* 0x000e220000000c00 */
[----:B------:R-:W-:Y:S01]  /*0820*/  LOP3.LUT R25, R22, 0xffffff80, RZ, 0xc0, !PT ;  /* 0xffffff8016197812 */ /* 0x000fe200078ec0ff */
[----:B------:R-:W-:Y:S01]  /*0830*/  IMAD.IADD R35, R35, 0x1, -R16 ;  /* 0x0000000123237824 */ /* 0x000fe200078e0a10 */
[----:B------:R-:W-:Y:S01]  /*0840*/  SHF.R.S32.HI R29, RZ, 0x1f, R40 ;  /* 0x0000001fff1d7819 */ /* 0x000fe20000011428 */
[----:B------:R-:W-:Y:S01]  /*0850*/  IMAD.IADD R34, R32, 0x1, -R23 ;  /* 0x0000000120227824 */ /* 0x000fe200078e0a17 */
[----:B------:R-:W1:Y:S01]  /*0860*/  LDS.128 R12, [R44+0x800] ;  /* 0x000800002c0c7984 */ /* 0x000e620000000c00 */
[----:B------:R-:W-:Y:S01]  /*0870*/  IMAD R35, R28, 0x2, R35 ;  /* 0x000000021c237824 */ /* 0x000fe200078e0223 */
[----:B------:R-:W-:Y:S01]  /*0880*/  LEA.HI R36, R29, R40, RZ, 0x2 ;  /* 0x000000281d247211 */ /* 0x000fe200078f10ff */
[----:B------:R-:W-:Y:S01]  /*0890*/  IMAD R34, R34, 0x10, R25 ;  /* 0x0000001022227824 */ /* 0x000fe200078e0219 */
[----:B------:R-:W2:Y:S01]  /*08a0*/  LDS.128 R16, [R44+0x1000] ;  /* 0x001000002c107984 */ /* 0x000ea20000000c00 */
[----:B------:R-:W-:-:S02]  /*08b0*/  LOP3.LUT R45, R45, 0x40, RZ, 0xc0, !PT ;  /* 0x000000402d2d7812 */ /* 0x000fc400078ec0ff */
[C---:B------:R-:W-:Y:S01]  /*08c0*/  IMAD.SHL.U32 R43, R36.reuse, 0x10, RZ ;  /* 0x00000010242b7824 */ /* 0x040fe200078e00ff */
[----:B------:R-:W3:Y:S01]  /*08d0*/  LDS.128 R20, [R44+0x1800] ;  /* 0x001800002c147984 */ /* 0x000ee20000000c00 */
[----:B------:R-:W-:Y:S02]  /*08e0*/  LOP3.LUT R37, R36, 0x7fffffc, RZ, 0xc0, !PT ;  /* 0x07fffffc24257812 */ /* 0x000fe400078ec0ff */
[C---:B------:R-:W-:Y:S01]  /*08f0*/  LEA.HI R41, R40.reuse, R40, RZ, 0x1 ;  /* 0x0000002828297211 */ /* 0x040fe200078f08ff */
[----:B------:R-:W4:Y:S01]  /*0900*/  LDS.128 R24, [R44+0x2000] ;  /* 0x002000002c187984 */ /* 0x000f220000000c00 */
[C---:B------:R-:W-:Y:S01]  /*0910*/  SHF.L.U32 R36, R40.reuse, 0x3, RZ ;  /* 0x0000000328247819 */ /* 0x040fe200000006ff */
[----:B------:R-:W-:Y:S01]  /*0920*/  IMAD.IADD R40, R40, 0x1, -R37 ;  /* 0x0000000128287824 */ /* 0x000fe200078e0a25 */
[----:B------:R-:W-:Y:S01]  /*0930*/  LOP3.LUT R43, R43, 0x40, RZ, 0xc0, !PT ;  /* 0x000000402b2b7812 */ /* 0x000fe200078ec0ff */
[----:B------:R-:W5:Y:S01]  /*0940*/  LDS.128 R28, [R44+0x2800] ;  /* 0x002800002c1c7984 */ /* 0x000f620000000c00 */
[----:B------:R-:W-:Y:S01]  /*0950*/  SHF.R.S32.HI R41, RZ, 0x1, R41 ;  /* 0x00000001ff297819 */ /* 0x000fe20000011429 */
[----:B------:R-:W-:Y:S01]  /*0960*/  IMAD R40, R35, 0x8, R40 ;  /* 0x0000000823287824 */ /* 0x000fe200078e0228 */
[----:B------:R-:W-:-:S02]  /*0970*/  LOP3.LUT R37, R45, 0x8, R36, 0xf8, !PT ;  /* 0x000000082d257812 */ /* 0x000fc400078ef824 */
[----:B------:R-:W-:Y:S01]  /*0980*/  SHF.R.U32.HI R42, RZ, 0x3, R45 ;  /* 0x00000003ff2a7819 */ /* 0x000fe2000001162d */
[----:B------:R-:W-:Y:S01]  /*0990*/  IMAD R34, R41, 0x600, R34 ;  /* 0x0000060029227824 */ /* 0x000fe200078e0222 */
[----:B------:R-:W-:Y:S02]  /*09a0*/  LOP3.LUT R4, R43, 0x8, R4, 0xf8, !PT ;  /* 0x000000082b047812 */ /* 0x000fe400078ef804 */
[----:B------:R-:W-:Y:S02]  /*09b0*/  SHF.R.U32.HI R43, RZ, 0x3, R43 ;  /* 0x00000003ff2b7819 */ /* 0x000fe4000001162b */
[----:B------:R-:W-:Y:S02]  /*09c0*/  LOP3.LUT R37, R37, R42, RZ, 0x3c, !PT ;  /* 0x0000002a25257212 */ /* 0x000fe400078e3cff */
[----:B------:R-:W-:-:S03]  /*09d0*/  LOP3.LUT R43, R4, R43, RZ, 0x3c, !PT ;  /* 0x0000002b042b7212 */ /* 0x000fc600078e3cff */
[----:B------:R-:W-:Y:S01]  /*09e0*/  IMAD.IADD R4, R34, 0x1, R37 ;  /* 0x0000000122047824 */ /* 0x000fe200078e0225 */
[----:B------:R-:W-:Y:S01]  /*09f0*/  SHF.R.S32.HI R37, RZ, 0x1f, R36 ;  /* 0x0000001fff257819 */ /* 0x000fe20000011424 */
[----:B------:R-:W-:Y:S02]  /*0a00*/  IMAD.U32 R34, R40, 0x10, R43 ;  /* 0x0000001028227824 */ /* 0x000fe400078e002b */
[----:B0-----:R-:W-:Y:S01]  /*0a10*/  FMUL.FTZ R35, R9, UR4 ;  /* 0x0000000409237c20 */ /* 0x001fe20008410000 */
[----:B------:R-:W-:Y:S01]  /*0a20*/  FMUL.FTZ R40, R11, UR4 ;  /* 0x000000040b287c20 */ /* 0x000fe20008410000 */
[----:B------:R-:W-:Y:S01]  /*0a30*/  FMUL.FTZ R9, R10, UR4 ;  /* 0x000000040a097c20 */ /* 0x000fe20008410000 */
[----:B------:R-:W-:Y:S01]  /*0a40*/  FMUL.FTZ R8, R8, UR4 ;  /* 0x0000000408087c20 */ /* 0x000fe20008410000 */
[----:B------:R-:W-:Y:S02]  /*0a50*/  IMAD R34, R34, 0x2, R3 ;  /* 0x0000000222227824 */ /* 0x000fe400078e0203 */
[----:B-1----:R-:W-:Y:S01]  /*0a60*/  FMUL.FTZ R11, R14, UR4 ;  /* 0x000000040e0b7c20 */ /* 0x002fe20008410000 */
[----:B------:R-:W-:Y:S01]  /*0a70*/  FMUL.FTZ R10, R12, UR4 ;  /* 0x000000040c0a7c20 */ /* 0x000fe20008410000 */
[----:B------:R-:W-:Y:S01]  /*0a80*/  FMUL.FTZ R14, R15, UR4 ;  /* 0x000000040f0e7c20 */ /* 0x000fe20008410000 */
[----:B------:R-:W-:Y:S01]  /*0a90*/  FMUL.FTZ R13, R13, UR4 ;  /* 0x000000040d0d7c20 */ /* 0x000fe20008410000 */
[----:B--2---:R-:W-:Y:S01]  /*0aa0*/  FMUL.FTZ R12, R16, UR4 ;  /* 0x00000004100c7c20 */ /* 0x004fe20008410000 */
[----:B------:R-:W-:Y:S01]  /*0ab0*/  FMUL.FTZ R15, R18, UR4 ;  /* 0x00000004120f7c20 */ /* 0x000fe20008410000 */
[----:B------:R-:W-:Y:S01]  /*0ac0*/  FMUL.FTZ R18, R19, UR4 ;  /* 0x0000000413127c20 */ /* 0x000fe20008410000 */
[----:B------:R-:W-:Y:S01]  /*0ad0*/  FMUL.FTZ R17, R17, UR4 ;  /* 0x0000000411117c20 */ /* 0x000fe20008410000 */
[----:B---3--:R-:W-:Y:S01]  /*0ae0*/  FMUL.FTZ R16, R20, UR4 ;  /* 0x0000000414107c20 */ /* 0x008fe20008410000 */
[----:B------:R-:W-:Y:S01]  /*0af0*/  FMUL.FTZ R42, R23, UR4 ;  /* 0x00000004172a7c20 */ /* 0x000fe20008410000 */
[----:B------:R-:W-:Y:S01]  /*0b00*/  FMUL.FTZ R21, R21, UR4 ;  /* 0x0000000415157c20 */ /* 0x000fe20008410000 */
[----:B------:R-:W-:Y:S01]  /*0b10*/  FMUL.FTZ R19, R22, UR4 ;  /* 0x0000000416137c20 */ /* 0x000fe20008410000 */
[----:B----4-:R-:W-:Y:S01]  /*0b20*/  FMUL.FTZ R20, R24, UR4 ;  /* 0x0000000418147c20 */ /* 0x010fe20008410000 */
[----:B------:R-:W-:Y:S01]  /*0b30*/  FMUL.FTZ R25, R25, UR4 ;  /* 0x0000000419197c20 */ /* 0x000fe20008410000 */
[----:B------:R-:W-:Y:S01]  /*0b40*/  FMUL.FTZ R22, R26, UR4 ;  /* 0x000000041a167c20 */ /* 0x000fe20008410000 */
[----:B------:R-:W-:Y:S01]  /*0b50*/  FMUL.FTZ R27, R27, UR4 ;  /* 0x000000041b1b7c20 */ /* 0x000fe20008410000 */
[----:B-----5:R-:W-:Y:S01]  /*0b60*/  FMUL.FTZ R23, R28, UR4 ;  /* 0x000000041c177c20 */ /* 0x020fe20008410000 */
[----:B------:R-:W-:Y:S01]  /*0b70*/  FMUL.FTZ R28, R29, UR4 ;  /* 0x000000041d1c7c20 */ /* 0x000fe20008410000 */
[----:B------:R-:W-:Y:S01]  /*0b80*/  FMUL.FTZ R24, R30, UR4 ;  /* 0x000000041e187c20 */ /* 0x000fe20008410000 */
[----:B------:R-:W-:Y:S01]  /*0b90*/  FMUL.FTZ R31, R31, UR4 ;  /* 0x000000041f1f7c20 */ /* 0x000fe20008410000 */
[----:B------:R-:W-:Y:S01]  /*0ba0*/  F2FP.F16.F32.PACK_AB R10, R13, R10 ;  /* 0x0000000a0d0a723e */ /* 0x000fe200000000ff */
[----:B------:R-:W-:Y:S01]  /*0bb0*/  ULDC UR4, c[0x0][0x244] ;  /* 0x0000910000047ab9 */ /* 0x000fe20000000800 */
[----:B------:R-:W-:-:S02]  /*0bc0*/  F2FP.F16.F32.PACK_AB R8, R35, R8 ;  /* 0x000000082308723e */ /* 0x000fc400000000ff */
[----:B------:R-:W-:Y:S02]  /*0bd0*/  F2FP.F16.F32.PACK_AB R9, R40, R9 ;  /* 0x000000092809723e */ /* 0x000fe400000000ff */
[----:B------:R-:W-:Y:S02]  /*0be0*/  F2FP.F16.F32.PACK_AB R11, R14, R11 ;  /* 0x0000000b0e0b723e */ /* 0x000fe400000000ff */
[----:B------:R-:W-:Y:S02]  /*0bf0*/  F2FP.F16.F32.PACK_AB R13, R18, R15 ;  /* 0x0000000f120d723e */ /* 0x000fe400000000ff */
[----:B------:R-:W-:Y:S01]  /*0c00*/  F2FP.F16.F32.PACK_AB R12, R17, R12 ;  /* 0x0000000c110c723e */ /* 0x000fe200000000ff */
[----:B------:R0:W-:Y:S01]  /*0c10*/  STSM.16.MT88.4 [R34+0x6000], R8 ;  /* 0x0060000822007844 */ /* 0x0001e20000004200 */
[----:B------:R-:W-:Y:S02]  /*0c20*/  F2FP.F16.F32.PACK_AB R14, R21, R16 ;  /* 0x00000010150e723e */ /* 0x000fe400000000ff */
[----:B------:R-:W-:-:S02]  /*0c30*/  F2FP.F16.F32.PACK_AB R15, R42, R19 ;  /* 0x000000132a0f723e */ /* 0x000fc400000000ff */
[----:B------:R-:W-:Y:S02]  /*0c40*/  F2FP.F16.F32.PACK_AB R16, R25, R20 ;  /* 0x000000141910723e */ /* 0x000fe400000000ff */
[----:B------:R-:W-:Y:S01]  /*0c50*/  F2FP.F16.F32.PACK_AB R17, R27, R22 ;  /* 0x000000161b11723e */ /* 0x000fe200000000ff */
[----:B------:R1:W-:Y:S01]  /*0c60*/  STSM.16.MT88.4 [R34+0x6400], R12 ;  /* 0x0064000c22007844 */ /* 0x0003e20000004200 */
[----:B------:R-:W-:Y:S02]  /*0c70*/  F2FP.F16.F32.PACK_AB R18, R28, R23 ;  /* 0x000000171c12723e */ /* 0x000fe400000000ff */
[----:B------:R-:W-:Y:S01]  /*0c80*/  F2FP.F16.F32.PACK_AB R19, R31, R24 ;  /* 0x000000181f13723e */ /* 0x000fe200000000ff */
[----:B------:R-:W-:Y:S01]  /*0c90*/  IMAD R24, R4, 0x2, R3 ;  /* 0x0000000204187824 */ /* 0x000fe200078e0203 */
[----:B------:R-:W-:-:S03]  /*0ca0*/  IADD3 R26, P0, R32, R38, RZ ;  /* 0x00000026201a7210 */ /* 0x000fc60007f1e0ff */
[----:B------:R1:W-:Y:S01]  /*0cb0*/  STSM.16.MT88.4 [R34+0x6800], R16 ;  /* 0x0068001022007844 */ /* 0x0003e20000004200 */
[----:B------:R-:W-:Y:S01]  /*0cc0*/  LEA.HI.X.SX32 R27, R32, R39, 0x1, P0 ;  /* 0x00000027201b7211 */ /* 0x000fe200000f0eff */
[----:B------:R-:W-:Y:S01]  /*0cd0*/  BAR.SYNC.DEFER_BLOCKING 0x0 ;  /* 0x0000000000007b1d */ /* 0x000fe20000010000 */
[----:B------:R-:W-:Y:S01]  /*0ce0*/  ISETP.GE.AND P0, PT, R36, UR4, PT ;  /* 0x0000000424007c0c */ /* 0x000fe2000bf06270 */
[----:B------:R-:W-:Y:S01]  /*0cf0*/  IMAD.WIDE.U32 R36, R2, UR6, R36 ;  /* 0x0000000602247c25 */ /* 0x000fe2000f8e0024 */
[----:B0-----:R-:W-:Y:S02]  /*0d00*/  VIMNMX R9, R0, 0x60, PT ;  /* 0x0000006000097848 */ /* 0x001fe40003fe0100 */
[C---:B------:R-:W-:Y:S01]  /*0d10*/  IADD3 R2, R32.reuse, 0x40, RZ ;  /* 0x0000004020027810 */ /* 0x040fe20007ffe0ff */
[C---:B------:R-:W-:Y:S01]  /*0d20*/  VIADD R0, R32.reuse, 0x20 ;  /* 0x0000002020007836 */ /* 0x040fe20000000000 */
[----:B------:R-:W-:Y:S01]  /*0d30*/  ISETP.GE.OR P2, PT, R32, R9, P0 ;  /* 0x000000092000720c */ /* 0x000fe20000746670 */
[----:B------:R-:W-:Y:S01]  /*0d40*/  ULDC.64 UR4, c[0x0][0x260] ;  /* 0x0000980000047ab9 */ /* 0x000fe20000000a00 */
[----:B------:R-:W-:-:S02]  /*0d50*/  IMAD.IADD R37, R37, 0x1, R5 ;  /* 0x0000000125257824 */ /* 0x000fc400078e0205 */
[----:B------:R-:W-:Y:S01]  /*0d60*/  IMAD R7, R7, UR4, RZ ;  /* 0x0000000407077c24 */ /* 0x000fe2000f8e02ff */
[-C--:B------:R-:W-:Y:S01]  /*0d70*/  ISETP.GE.OR P1, PT, R0, R9.reuse, P0 ;  /* 0x000000090000720c */ /* 0x080fe20000726670 */
[----:B------:R-:W-:Y:S01]  /*0d80*/  VIADD R5, R3, 0x6000 ;  /* 0x0000600003057836 */ /* 0x000fe20000000000 */
[----:B------:R-:W-:Y:S01]  /*0d90*/  ISETP.GE.OR P0, PT, R2, R9, P0 ;  /* 0x000000090200720c */ /* 0x000fe20000706670 */
[C---:B------:R-:W-:Y:S02]  /*0da0*/  IMAD R9, R6.reuse, UR5, R7 ;  /* 0x0000000506097c24 */ /* 0x040fe4000f8e0207 */
[----:B------:R-:W-:-:S04]  /*0db0*/  IMAD.WIDE.U32 R6, R6, UR4, R36 ;  /* 0x0000000406067c25 */ /* 0x000fc8000f8e0024 */
[----:B------:R-:W-:Y:S02]  /*0dc0*/  IMAD R8, R4, 0x2, R5 ;  /* 0x0000000204087824 */ /* 0x000fe400078e0205 */
[----:B------:R-:W-:Y:S01]  /*0dd0*/  IMAD.WIDE R2, R33, 0x60, R26 ;  /* 0x0000006021027825 */ /* 0x000fe200078e021a */
[----:B------:R1:W0:Y:S03]  /*0de0*/  LDS.128 R20, [R24+0x6800] ;  /* 0x0068000018147984 */ /* 0x0002260000000c00 */
[----:B------:R-:W-:Y:S01]  /*0df0*/  IMAD.IADD R5, R7, 0x1, R9 ;  /* 0x0000000107057824 */ /* 0x000fe200078e0209 */
[----:B------:R-:W-:Y:S06]  /*0e00*/  @P2 BRA `(.L_x_3487) ;  /* 0x00000000002c2947 */ /* 0x000fec0003800000 */
[----:B------:R-:W2:Y:S01]  /*0e10*/  LDS.128 R8, [R8] ;  /* 0x0000000008087984 */ /* 0x000ea20000000c00 */
[----:B------:R-:W-:Y:S01]  /*0e20*/  ULDC.64 UR4, c[0x0][0x250] ;  /* 0x0000940000047ab9 */ /* 0x000fe20000000a00 */
[----:B------:R-:W-:Y:S02]  /*0e30*/  IMAD.MOV.U32 R4, RZ, RZ, R6 ;  /* 0x000000ffff047224 */ /* 0x000fe400078e0006 */
[----:B-1----:R-:W-:Y:S02]  /*0e40*/  IMAD R15, R3, UR4, RZ ;  /* 0x00000004030f7c24 */ /* 0x002fe4000f8e02ff */
[----:B------:R-:W-:-:S04]  /*0e50*/  IMAD.WIDE.U32 R12, R2, UR4, R4 ;  /* 0x00000004020c7c25 */ /* 0x000fc8000f8e0004 */
[----:B------:R-:W-:Y:S01]  /*0e60*/  IMAD R15, R2, UR5, R15 ;  /* 0x00000005020f7c24 */ /* 0x000fe2000f8e020f */
[----:B------:R-:W-:Y:S02]  /*0e70*/  ULDC.64 UR4, c[0x0][0x238] ;  /* 0x00008e0000047ab9 */ /* 0x000fe40000000a00 */
[----:B------:R-:W-:Y:S01]  /*0e80*/  LEA R14, P2, R12, UR4, 0x1 ;  /* 0x000000040c0e7c11 */ /* 0x000fe2000f8408ff */
[----:B------:R-:W-:-:S05]  /*0e90*/  IMAD.IADD R13, R13, 0x1, R15 ;  /* 0x000000010d0d7824 */ /* 0x000fca00078e020f */
[----:B------:R-:W-:-:S05]  /*0ea0*/  LEA.HI.X R15, R12, UR5, R13, 0x1, P2 ;  /* 0x000000050c0f7c11 */ /* 0x000fca00090f0c0d */
[----:B--2---:R2:W-:Y:S02]  /*0eb0*/  STG.E.128 desc[UR8][R14.64], R8 ;  /* 0x000000080e007986 */ /* 0x0045e4000c101d08 */
.L_x_3487:
[----:B------:R-:W-:Y:S05]  /*0ec0*/  BSYNC B0 ;  /* 0x0000000000007941 */ /* 0x000fea0003800000 */
.L_x_3486:
[----:B-1----:R-:W1:Y:S01]  /*0ed0*/  LDS.128 R24, [R24+0x6400] ;  /* 0x0064000018187984 */ /* 0x002e620000000c00 */
[----:B------:R-:W-:Y:S04]  /*0ee0*/  BSSY B0, `(.L_x_3488) ;  /* 0x000000f000007945 */ /* 0x000fe80003800000 */
[----:B------:R-:W-:Y:S05]  /*0ef0*/  @P1 BRA `(.L_x_3489) ;  /* 0x0000000000341947 */ /* 0x000fea0003800000 */
[----:B--2---:R-:W-:Y:S01]  /*0f00*/  IADD3 R11, P1, R2, 0x20, RZ ;  /* 0x00000020020b7810 */ /* 0x004fe20007f3e0ff */
        /* <DEDUP_REMOVED lines=12> */
.L_x_3489:
[----:B------:R-:W-:Y:S05]  /*0fd0*/  BSYNC B0 ;  /* 0x0000000000007941 */ /* 0x000fea0003800000 */
.L_x_3488:
[----:B------:R-:W-:Y:S05]  /*0fe0*/  @P0 EXIT ;  /* 0x000000000000094d */ /* 0x000fea0003800000 */
[----:B------:R-:W-:Y:S01]  /*0ff0*/  IADD3 R7, P0, R2, 0x40, RZ ;  /* 0x0000004002077810 */ /* 0x000fe20007f1e0ff */
[----:B------:R-:W-:-:S04]  /*1000*/  ULDC.64 UR4, c[0x0][0x250] ;  /* 0x0000940000047ab9 */ /* 0x000fc80000000a00 */
[----:B------:R-:W-:Y:S02]  /*1010*/  IMAD.X R2, RZ, RZ, R3, P0 ;  /* 0x000000ffff027224 */ /* 0x000fe400000e0603 */
[----:B------:R-:W-:Y:S02]  /*1020*/  IMAD.MOV.U32 R3, RZ, RZ, R5 ;  /* 0x000000ffff037224 */ /* 0x000fe400078e0005 */
        /* <DEDUP_REMOVED lines=8> */
[----:B0-----:R-:W-:Y:S01]  /*10b0*/  STG.E.128 desc[UR8][R4.64], R20 ;  /* 0x0000001404007986 */ /* 0x001fe2000c101d08 */
[----:B------:R-:W-:Y:S05]  /*10c0*/  EXIT ;  /* 0x000000000000794d */ /* 0x000fea0003800000 */
.L_x_3490:
        /* <DEDUP_REMOVED lines=11> */
.L_x_7398:


//--------------------- .text._ZN7cutlass13device_kernelIN5flash11enable_sm90INS1_16FlashAttnBwdSm90INS1_25CollectiveMainloopBwdSm90ILi2ELi2ELi2EN4cute5tupleIJNS5_1CILi1EEES8_S8_EEENS6_IJNS7_ILi96EEENS7_ILi128EEENS7_ILi64EEEEEENS_6half_tEfNS_4arch4Sm90ELb1ELb0ELb1ELb1ELb1ELb1ELb0ELb1ELi2ELi1ELi2ELi2ELb0EEENS1_24CollectiveEpilogueBwdGQAISD_fSG_Li256ELb1ELb1EEENS1_25SingleTileBwdLPTSchedulerILb1ELi128ELb1EEEEEEEEEvNT_6ParamsE --------------------------
	.section	.text._ZN7cutlass13device_kernelIN5flash11enable_sm90INS1_16FlashAttnBwdSm90INS1_25CollectiveMainloopBwdSm90ILi2ELi2ELi2EN4cute5tupleIJNS5_1CILi1EEES8_S8_EEENS6_IJNS7_ILi96EEENS7_ILi128EEENS7_ILi64EEEEEENS_6half_tEfNS_4arch4Sm90ELb1ELb0ELb1ELb1ELb1ELb1ELb0ELb1ELi2ELi1ELi2ELi2ELb0EEENS1_24CollectiveEpilogueBwdGQAISD_fSG_Li256ELb1ELb1EEENS1_25SingleTileBwdLPTSchedulerILb1ELi128ELb1EEEEEEEEEvNT_6ParamsE,"ax",@progbits
	.align	128
.text._ZN7cutlass13device_kernelIN5flash11enable_sm90INS1_16FlashAttnBwdSm90INS1_25CollectiveMainloopBwdSm90ILi2ELi2ELi2EN4cute5tupleIJNS5_1CILi1EEES8_S8_EEENS6_IJNS7_ILi96EEENS7_ILi128EEENS7_ILi64EEEEEENS_6half_tEfNS_4arch4Sm90ELb1ELb0ELb1ELb1ELb1ELb1ELb0ELb1ELi2ELi1ELi2ELi2ELb0EEENS1_24CollectiveEpilogueBwdGQAISD_fSG_Li256ELb1ELb1EEENS1_25SingleTileBwdLPTSchedulerILb1ELi128ELb1EEEEEEEEEvNT_6ParamsE:
        .type           _ZN7cutlass13device_kernelIN5flash11enable_sm90INS1_16FlashAttnBwdSm90INS1_25CollectiveMainloopBwdSm90ILi2ELi2ELi2EN4cute5tupleIJNS5_1CILi1EEES8_S8_EEENS6_IJNS7_ILi96EEENS7_ILi128EEENS7_ILi64EEEEEENS_6half_tEfNS_4arch4Sm90ELb1ELb0ELb1ELb1ELb1ELb1ELb0ELb1ELi2ELi1ELi2ELi2ELb0EEENS1_24CollectiveEpilogueBwdGQAISD_fSG_Li256ELb1ELb1EEENS1_25SingleTileBwdLPTSchedulerILb1ELi128ELb1EEEEEEEEEvNT_6ParamsE,@function
        .size           _ZN7cutlass13device_kernelIN5flash11enable_sm90INS1_16FlashAttnBwdSm90INS1_25CollectiveMainloopBwdSm90ILi2ELi2ELi2EN4cute5tupleIJNS5_1CILi1EEES8_S8_EEENS6_IJNS7_ILi96EEENS7_ILi128EEENS7_ILi64EEEEEENS_6half_tEfNS_4arch4Sm90ELb1ELb0ELb1ELb1ELb1ELb1ELb0ELb1ELi2ELi1ELi2ELi2ELb0EEENS1_24CollectiveEpilogueBwdGQAISD_fSG_Li256ELb1ELb1EEENS1_25SingleTileBwdLPTSchedulerILb1ELi128ELb1EEEEEEEEEvNT_6ParamsE,(.L_x_7399 - _ZN7cutlass13device_kernelIN5flash11enable_sm90INS1_16FlashAttnBwdSm90INS1_25CollectiveMainloopBwdSm90ILi2ELi2ELi2EN4cute5tupleIJNS5_1CILi1EEES8_S8_EEENS6_IJNS7_ILi96EEENS7_ILi128EEENS7_ILi64EEEEEENS_6half_tEfNS_4arch4Sm90ELb1ELb0ELb1ELb1ELb1ELb1ELb0ELb1ELi2ELi1ELi2ELi2ELb0EEENS1_24CollectiveEpilogueBwdGQAISD_fSG_Li256ELb1ELb1EEENS1_25SingleTileBwdLPTSchedulerILb1ELi128ELb1EEEEEEEEEvNT_6ParamsE)
        .other          _ZN7cutlass13device_kernelIN5flash11enable_sm90INS1_16FlashAttnBwdSm90INS1_25CollectiveMainloopBwdSm90ILi2ELi2ELi2EN4cute5tupleIJNS5_1CILi1EEES8_S8_EEENS6_IJNS7_ILi96EEENS7_ILi128EEENS7_ILi64EEEEEENS_6half_tEfNS_4arch4Sm90ELb1ELb0ELb1ELb1ELb1ELb1ELb0ELb1ELi2ELi1ELi2ELi2ELb0EEENS1_24CollectiveEpilogueBwdGQAISD_fSG_Li256ELb1ELb1EEENS1_25SingleTileBwdLPTSchedulerILb1ELi128ELb1EEEEEEEEEvNT_6ParamsE,@"STO_CUDA_ENTRY STV_DEFAULT"
_ZN7cutlass13device_kernelIN5flash11enable_sm90INS1_16FlashAttnBwdSm90INS1_25CollectiveMainloopBwdSm90ILi2ELi2ELi2EN4cute5tupleIJNS5_1CILi1EEES8_S8_EEENS6_IJNS7_ILi96EEENS7_ILi128EEENS7_ILi64EEEEEENS_6half_tEfNS_4arch4Sm90ELb1ELb0ELb1ELb1ELb1ELb1ELb0ELb1ELi2ELi1ELi2ELi2ELb0EEENS1_24CollectiveEpilogueBwdGQAISD_fSG_Li256ELb1ELb1EEENS1_25SingleTileBwdLPTSchedulerILb1ELi128ELb1EEEEEEEEEvNT_6ParamsE:
        /* <DEDUP_REMOVED lines=24> */
.L_x_3492:
[----:B------:R-:W-:Y:S05]  /*0180*/  BSYNC B0 ;  /* 0x0000000000007941 */ /* 0x000fea0003800000 */
.L_x_3491:
        /* <DEDUP_REMOVED lines=37> */
.L_x_3493:
        /* <DEDUP_REMOVED lines=22> */
.L_x_3494:
[----:B------:R-:W-:Y:S01]  /*0540*/  PLOP3.LUT P0, PT, PT, PT, UP0, 0x80, 0x0 ;  /* 0x000000000000781c */ /* 0x000fe20003f0f008 */
[----:B------:R-:W-:Y:S01]  /*0550*/  NOP ;  /* 0x0000000000007918 */ /* 0x000fe20000000000 */
[----:B------:R-:W-:Y:S01]  /*0560*/  ULDC.64 UR38, c[0x0][0x208] ;  /* 0x0000820000267ab9 */ /* 0x000fe20000000a00 */
[----:B------:R-:W-:Y:S01]  /*0570*/  BSSY B6, `(.L_x_3495) ;  /* 0x0000eeb000067945 */ /* 0x000fe20003800000 */
[----:B-12-4-:R-:W-:Y:S09]  /*0580*/  BAR.SYNC.DEFER_BLOCKING 0x0 ;  /* 0x0000000000007b1d */ /* 0x016ff20000010000 */
[----:B------:R-:W-:Y:S05]  /*0590*/  @!P0 BRA `(.L_x_3496) ;  /* 0x000000a800b08947 */ /* 0x000fea0003800000 */
.L_x_3497:
        /* <DEDUP_REMOVED lines=32> */
.L_x_3498:
[----:B------:R-:W-:Y:S01]  /*07a0*/  ULDC UR8, c[0x0][0x8cc] ;  /* 0x0002330000087ab9 */ /* 0x000fe20000000800 */
[----:B------:R-:W-:Y:S01]  /*07b0*/  UMOV UR7, UR9 ;  /* 0x0000000900077c82 */ /* 0x000fe20008000000 */
[----:B------:R-:W-:-:S11]  /*07c0*/  UISETP.NE.AND UP0, UPT, UR8, 0x1, UPT ;  /* 0x000000010800788c */ /* 0x000fd6000bf05270 */
[----:B------:R-:W-:Y:S02]  /*07d0*/  @UP0 ULDC.64 UR10, c[0x0][0x8d0] ;  /* 0x00023400000a0ab9 */ /* 0x000fe40000000a00 */
[----:B------:R-:W-:-:S04]  /*07e0*/  UIMAD.WIDE.U32 UR4, UR9, UR10, URZ ;  /* 0x0000000a090472a5 */ /* 0x000fc8000f8e003f */
[----:B------:R-:W-:-:S04]  /*07f0*/  @UP0 USHF.R.U32.HI UR7, URZ, UR11, UR5 ;  /* 0x0000000b3f070299 */ /* 0x000fc80008011605 */
[----:B------:R-:W-:-:S12]  /*0800*/  UIMAD UR4, UR7, UR8, URZ ;  /* 0x00000008070472a4 */ /* 0x000fd8000f8e023f */
.L_x_3499:
        /* <DEDUP_REMOVED lines=23> */
.L_x_3500:
        /* <DEDUP_REMOVED lines=14> */
.L_x_3502:
[----:B------:R-:W-:-:S05]  /*0a60*/  ULDC UR4, c[0x0][0x8f4] ;  /* 0x00023d0000047ab9 */ /* 0x000fca0000000800 */
.L_x_3501:
        /* <DEDUP_REMOVED lines=24> */
.L_x_3504:
        /* <DEDUP_REMOVED lines=14> */
.L_x_3505:
        /* <DEDUP_REMOVED lines=11> */
.L_x_3506:
        /* <DEDUP_REMOVED lines=13> */
.L_x_3507:
        /* <DEDUP_REMOVED lines=68> */
.L_x_3510:
        /* <DEDUP_REMOVED lines=15> */
.L_x_3509:
        /* <DEDUP_REMOVED lines=22> */
.L_x_3512:
        /* <DEDUP_REMOVED lines=15> */
.L_x_3511:
[----:B------:R-:W-:Y:S01]  /*15d0*/  SHF.R.S32.HI R6, RZ, 0x1f, R17 ;  /* 0x0000001fff067819 */ /* 0x000fe20000011411 */
[----:B------:R-:W-:-:S03]  /*15e0*/  UMOV UR4, 0xffffffff ;  /* 0xffffffff00047882 */ /* 0x000fc60000000000 */
[----:B------:R-:W-:-:S04]  /*15f0*/  LEA.HI R0, R6, R17, RZ, 0x7 ;  /* 0x0000001106007211 */ /* 0x000fc800078f38ff */
[----:B------:R-:W-:Y:S01]  /*1600*/  SHF.R.S32.HI R13, RZ, 0x7, R0 ;  /* 0x00000007ff0d7819 */ /* 0x000fe20000011400 */
[----:B------:R-:W-:Y:S06]  /*1610*/  BRA.DIV UR4, `(.L_x_3513) ;  /* 0x000000de04887947 */ /* 0x000fec000b800000 */
[----:B------:R1:W2:Y:S02]  /*1620*/  SHFL.IDX PT, R14, R13, RZ, 0x1f ;  /* 0x00001fff0d0e7589 */ /* 0x0002a400000e0000 */
.L_x_3641:
[----:B------:R-:W-:Y:S01]  /*1630*/  SHF.L.U32 R3, RZ, 0x1f, RZ ;  /* 0x0000001fff037819 */ /* 0x000fe200000006ff */
[----:B------:R-:W-:-:S03]  /*1640*/  IMAD.SHL.U32 R2, R17, 0x40, RZ ;  /* 0x0000004011027824 */ /* 0x000fc600078e00ff */
[----:B------:R-:W3:Y:S02]  /*1650*/  SYNCS.PHASECHK.TRANS64.TRYWAIT P0, [R16+URZ+0x26800], R3 ;  /* 0x02680003100075a7 */ /* 0x000ee4000800017f */
[----:B---3--:R-:W-:Y:S05]  /*1660*/  @P0 BRA `(.L_x_3514) ;  /* 0x0000000000080947 */ /* 0x008fea0003800000 */
[----:B------:R-:W3:Y:S02]  /*1670*/  SYNCS.PHASECHK.TRANS64.TRYWAIT P0, [R16+URZ+0x26800], R3 ;  /* 0x02680003100075a7 */ /* 0x000ee4000800017f */
[----:B---3--:R-:W-:Y:S05]  /*1680*/  @!P0 BRA `(.L_x_3515) ;  /* 0x000000dc00888947 */ /* 0x008fea0003800000 */
.L_x_3514:
        /* <DEDUP_REMOVED lines=80> */
[----:B------:R-:W-:Y:S02]  /*1b90*/  CS2R R150, SRZ ;  /* 0x0000000000967805 */ /* 0x000fe4000001ff00 */
[----:B------:R-:W-:Y:S01]  /*1ba0*/  LEA.HI R4, R13, R13, RZ, 0x1 ;  /* 0x0000000d0d047211 */ /* 0x000fe200078f08ff */
[----:B------:R-:W-:Y:S01]  /*1bb0*/  IMAD.IADD R0, R17, 0x1, -R0 ;  /* 0x0000000111007824 */ /* 0x000fe200078e0a00 */
[----:B------:R-:W-:Y:S01]  /*1bc0*/  SHF.R.S32.HI R9, RZ, 0x5, R8 ;  /* 0x00000005ff097819 */ /* 0x000fe20000011408 */
[----:B------:R-:W-:Y:S01]  /*1bd0*/  IMAD.U32 R12, RZ, RZ, UR4 ;  /* 0x00000004ff0c7e24 */ /* 0x000fe2000f8e00ff */
[----:B------:R-:W-:-:S02]  /*1be0*/  LOP3.LUT R8, R4, 0xfffffffe, RZ, 0xc0, !PT ;  /* 0xfffffffe04087812 */ /* 0x000fc400078ec0ff */
[----:B------:R-:W-:Y:S02]  /*1bf0*/  CS2R R148, SRZ ;  /* 0x0000000000947805 */ /* 0x000fe4000001ff00 */
[----:B------:R-:W-:Y:S01]  /*1c00*/  SHF.R.S32.HI R7, RZ, 0x1f, R0 ;  /* 0x0000001fff077819 */ /* 0x000fe20000011400 */
[----:B------:R-:W-:Y:S01]  /*1c10*/  IMAD R21, R9, -0x10, R12 ;  /* 0xfffffff009157824 */ /* 0x000fe200078e020c */
[----:B------:R-:W-:Y:S02]  /*1c20*/  IADD3 R23, R13, -R8, RZ ;  /* 0x800000080d177210 */ /* 0x000fe40007ffe0ff */
[----:B------:R-:W-:Y:S02]  /*1c30*/  CS2R R146, SRZ ;  /* 0x0000000000927805 */ /* 0x000fe4000001ff00 */
        /* <DEDUP_REMOVED lines=8> */
[--C-:B------:R-:W-:Y:S01]  /*1cc0*/  SHF.R.S32.HI R15, RZ, 0x2, R11.reuse ;  /* 0x00000002ff0f7819 */ /* 0x100fe2000001140b */
[C---:B------:R-:W-:Y:S01]  /*1cd0*/  VIADD R8, R7.reuse, 0x8 ;  /* 0x0000000807087836 */ /* 0x040fe20000000000 */
[----:B------:R-:W-:Y:S01]  /*1ce0*/  SHF.R.S32.HI R6, RZ, 0x1f, R11 ;  /* 0x0000001fff067819 */ /* 0x000fe2000001140b */
[----:B------:R-:W-:Y:S01]  /*1cf0*/  VIADD R18, R7, 0x10 ;  /* 0x0000001007127836 */ /* 0x000fe20000000000 */
[----:B------:R-:W-:Y:S02]  /*1d00*/  LOP3.LUT R14, R9, 0xfffffffc, RZ, 0xc0, !PT ;  /* 0xfffffffc090e7812 */ /* 0x000fe400078ec0ff */
[----:B------:R-:W-:Y:S02]  /*1d10*/  CS2R R136, SRZ ;  /* 0x0000000000887805 */ /* 0x000fe4000001ff00 */
[----:B------:R-:W-:Y:S02]  /*1d20*/  LEA.HI R12, R8, R8, RZ, 0x1 ;  /* 0x00000008080c7211 */ /* 0x000fe400078f08ff */
[----:B------:R-:W-:-:S02]  /*1d30*/  CS2R R134, SRZ ;  /* 0x0000000000867805 */ /* 0x000fc4000001ff00 */
[----:B------:R-:W-:Y:S01]  /*1d40*/  SHF.R.S32.HI R0, RZ, 0x3, R0 ;  /* 0x00000003ff007819 */ /* 0x000fe20000011400 */
[----:B------:R-:W-:Y:S01]  /*1d50*/  IMAD.IADD R9, R17, 0x1, -R14 ;  /* 0x0000000111097824 */ /* 0x000fe200078e0a0e */
[----:B-1----:R-:W-:Y:S02]  /*1d60*/  SHF.R.S32.HI R13, RZ, 0x1, R12 ;  /* 0x00000001ff0d7819 */ /* 0x002fe4000001140c */
[----:B------:R-:W-:Y:S02]  /*1d70*/  CS2R R132, SRZ ;  /* 0x0000000000847805 */ /* 0x000fe4000001ff00 */
[----:B------:R-:W-:Y:S01]  /*1d80*/  LEA.HI R11, R6, R15, RZ, 0x3 ;  /* 0x0000000f060b7211 */ /* 0x000fe200078f18ff */
[----:B------:R-:W-:Y:S01]  /*1d90*/  IMAD.HI R6, R0, 0x2aaaaaab, RZ ;  /* 0x2aaaaaab00067827 */ /* 0x000fe200078e02ff */
[----:B------:R-:W-:Y:S02]  /*1da0*/  LEA.HI R17, R18, R18, RZ, 0x1 ;  /* 0x0000001212117211 */ /* 0x000fe400078f08ff */
[----:B------:R-:W-:-:S02]  /*1db0*/  CS2R R130, SRZ ;  /* 0x0000000000827805 */ /* 0x000fc4000001ff00 */
[----:B------:R-:W-:Y:S01]  /*1dc0*/  LOP3.LUT R22, R11, 0xfffffff8, RZ, 0xc0, !PT ;  /* 0xfffffff80b167812 */ /* 0x000fe200078ec0ff */
[----:B------:R-:W-:Y:S01]  /*1dd0*/  IMAD.HI R14, R13, 0x2aaaaaab, RZ ;  /* 0x2aaaaaab0d0e7827 */ /* 0x000fe200078e02ff */
[----:B------:R-:W-:Y:S02]  /*1de0*/  LEA.HI R4, R4, R7, RZ, 0x1 ;  /* 0x0000000704047211 */ /* 0x000fe400078f08ff */
[----:B------:R-:W-:Y:S02]  /*1df0*/  CS2R R128, SRZ ;  /* 0x0000000000807805 */ /* 0x000fe4000001ff00 */
[----:B------:R-:W-:Y:S02]  /*1e00*/  SHF.R.S32.HI R19, RZ, 0x1, R17 ;  /* 0x00000001ff137819 */ /* 0x000fe40000011411 */
[----:B------:R-:W-:Y:S02]  /*1e10*/  CS2R R126, SRZ ;  /* 0x00000000007e7805 */ /* 0x000fe4000001ff00 */
[----:B------:R-:W-:-:S02]  /*1e20*/  IADD3 R22, R21, R22, -R15 ;  /* 0x0000001615167210 */ /* 0x000fc40007ffe80f */
[----:B------:R-:W-:Y:S02]  /*1e30*/  CS2R R124, SRZ ;  /* 0x00000000007c7805 */ /* 0x000fe4000001ff00 */
[----:B------:R-:W-:Y:S01]  /*1e40*/  LOP3.LUT R4, R4, 0xfffffffe, RZ, 0xc0, !PT ;  /* 0xfffffffe04047812 */ /* 0x000fe200078ec0ff */
[----:B------:R-:W-:Y:S01]  /*1e50*/  IMAD.HI R20, R19, 0x2aaaaaab, RZ ;  /* 0x2aaaaaab13147827 */ /* 0x000fe200078e02ff */
[----:B------:R-:W-:Y:S02]  /*1e60*/  SHF.R.U32.HI R11, RZ, 0x1, R6 ;  /* 0x00000001ff0b7819 */ /* 0x000fe40000011606 */
[----:B------:R-:W-:Y:S02]  /*1e70*/  CS2R R122, SRZ ;  /* 0x00000000007a7805 */ /* 0x000fe4000001ff00 */
[----:B------:R-:W-:Y:S02]  /*1e80*/  SHF.R.U32.HI R15, RZ, 0x1, R14 ;  /* 0x00000001ff0f7819 */ /* 0x000fe4000001160e */
[----:B------:R-:W-:-:S02]  /*1e90*/  CS2R R120, SRZ ;  /* 0x0000000000787805 */ /* 0x000fc4000001ff00 */
[----:B------:R-:W-:Y:S02]  /*1ea0*/  IADD3 R4, R7, -R4, RZ ;  /* 0x8000000407047210 */ /* 0x000fe40007ffe0ff */
[----:B------:R-:W-:Y:S02]  /*1eb0*/  CS2R R182, SRZ ;  /* 0x0000000000b67805 */ /* 0x000fe4000001ff00 */
[----:B------:R-:W-:Y:S02]  /*1ec0*/  LEA.HI R11, R6, R11, RZ, 0x1 ;  /* 0x0000000b060b7211 */ /* 0x000fe400078f08ff */
[----:B------:R-:W-:Y:S02]  /*1ed0*/  CS2R R180, SRZ ;  /* 0x0000000000b47805 */ /* 0x000fe4000001ff00 */
[----:B------:R-:W-:Y:S02]  /*1ee0*/  LEA.HI R14, R14, R15, RZ, 0x1 ;  /* 0x0000000f0e0e7211 */ /* 0x000fe400078f08ff */
[----:B------:R-:W-:-:S02]  /*1ef0*/  CS2R R178, SRZ ;  /* 0x0000000000b27805 */ /* 0x000fc4000001ff00 */
[----:B------:R-:W-:Y:S01]  /*1f00*/  LOP3.LUT R7, R12, 0xfffffffe, RZ, 0xc0, !PT ;  /* 0xfffffffe0c077812 */ /* 0x000fe200078ec0ff */
[----:B------:R-:W-:Y:S01]  /*1f10*/  IMAD R11, R11, -0xc, R0 ;  /* 0xfffffff40b0b7824 */ /* 0x000fe200078e0200 */
[----:B------:R-:W-:Y:S01]  /*1f20*/  SHF.R.U32.HI R21, RZ, 0x1, R20 ;  /* 0x00000001ff157819 */ /* 0x000fe20000011614 */
[----:B------:R-:W-:Y:S01]  /*1f30*/  IMAD R14, R14, -0xc, R13 ;  /* 0xfffffff40e0e7824 */ /* 0x000fe200078e020d */
[----:B------:R-:W-:Y:S01]  /*1f40*/  LOP3.LUT R17, R17, 0xfffffffe, RZ, 0xc0, !PT ;  /* 0xfffffffe11117812 */ /* 0x000fe200078ec0ff */
[----:B------:R-:W-:Y:S01]  /*1f50*/  IMAD.IADD R7, R8, 0x1, -R7 ;  /* 0x0000000108077824 */ /* 0x000fe200078e0a07 */
[----:B------:R-:W-:Y:S01]  /*1f60*/  LEA.HI R20, R20, R21, RZ, 0x1 ;  /* 0x0000001514147211 */ /* 0x000fe200078f08ff */
[----:B------:R-:W-:Y:S01]  /*1f70*/  IMAD R4, R11, 0x8, R4 ;  /* 0x000000080b047824 */ /* 0x000fe200078e0204 */
[----:B------:R-:W-:Y:S01]  /*1f80*/  CS2R R176, SRZ ;  /* 0x0000000000b07805 */ /* 0x000fe2000001ff00 */
[----:B------:R-:W-:Y:S01]  /*1f90*/  IMAD.IADD R17, R18, 0x1, -R17 ;  /* 0x0000000112117824 */ /* 0x000fe200078e0a11 */
[----:B------:R-:W-:Y:S01]  /*1fa0*/  LEA R0, R14, R7, 0x3 ;  /* 0x000000070e007211 */ /* 0x000fe200078e18ff */
[----:B------:R-:W-:Y:S01]  /*1fb0*/  IMAD R20, R20, -0xc, R19 ;  /* 0xfffffff414147824 */ /* 0x000fe200078e0213 */
[----:B------:R1:W-:Y:S01]  /*1fc0*/  STL [R1+0x4], R4 ;  /* 0x0000040401007387 */ /* 0x0003e20000100800 */
[----:B------:R-:W-:Y:S01]  /*1fd0*/  IMAD R8, R23, -0x40, R22 ;  /* 0xffffffc017087824 */ /* 0x000fe200078e0216 */
[----:B------:R-:W-:Y:S01]  /*1fe0*/  CS2R R174, SRZ ;  /* 0x0000000000ae7805 */ /* 0x000fe2000001ff00 */
[----:B------:R-:W-:Y:S01]  /*1ff0*/  IMAD R237, R20, 0x8, R17 ;  /* 0x0000000814ed7824 */ /* 0x000fe200078e0211 */
[----:B------:R2:W-:Y:S01]  /*2000*/  STL [R1], R0 ;  /* 0x0000000001007387 */ /* 0x0005e20000100800 */
[----:B------:R-:W-:-:S02]  /*2010*/  CS2R R172, SRZ ;  /* 0x0000000000ac7805 */ /* 0x000fc4000001ff00 */
[----:B------:R-:W-:Y:S02]  /*2020*/  CS2R R170, SRZ ;  /* 0x0000000000aa7805 */ /* 0x000fe4000001ff00 */
[----:B------:R-:W-:Y:S02]  /*2030*/  CS2R R168, SRZ ;  /* 0x0000000000a87805 */ /* 0x000fe4000001ff00 */
[----:B------:R-:W-:Y:S02]  /*2040*/  CS2R R166, SRZ ;  /* 0x0000000000a67805 */ /* 0x000fe4000001ff00 */
[----:B------:R-:W-:Y:S01]  /*2050*/  CS2R R164, SRZ ;  /* 0x0000000000a47805 */ /* 0x000fe2000001ff00 */
[----:B-1----:R-:W-:Y:S01]  /*2060*/  IMAD.MOV.U32 R4, RZ, RZ, RZ ;  /* 0x000000ffff047224 */ /* 0x002fe200078e00ff */
[----:B------:R-:W-:Y:S02]  /*2070*/  CS2R R162, SRZ ;  /* 0x0000000000a27805 */ /* 0x000fe4000001ff00 */
[----:B------:R-:W-:-:S02]  /*2080*/  CS2R R160, SRZ ;  /* 0x0000000000a07805 */ /* 0x000fc4000001ff00 */
[----:B------:R-:W-:Y:S01]  /*2090*/  CS2R R158, SRZ ;  /* 0x00000000009e7805 */ /* 0x000fe2000001ff00 */
[----:B--2---:R-:W-:Y:S01]  /*20a0*/  IMAD.MOV.U32 R0, RZ, RZ, RZ ;  /* 0x000000ffff007224 */ /* 0x004fe200078e00ff */
[----:B------:R-:W-:Y:S02]  /*20b0*/  CS2R R156, SRZ ;  /* 0x00000000009c7805 */ /* 0x000fe4000001ff00 */
[----:B------:R-:W-:Y:S02]  /*20c0*/  CS2R R154, SRZ ;  /* 0x00000000009a7805 */ /* 0x000fe4000001ff00 */
[----:B------:R-:W-:-:S07]  /*20d0*/  CS2R R152, SRZ ;  /* 0x0000000000987805 */ /* 0x000fce000001ff00 */
.L_x_3527:
[----:B------:R-:W-:-:S06]  /*20e0*/  ULOP3.LUT UR4, UR36, 0x1, URZ, 0xfc, !UPT ;  /* 0x0000000124047892 */ /* 0x000fcc000f8efc3f */
[----:B--2---:R-:W-:-:S04]  /*20f0*/  MOV R6, UR4 ;  /* 0x0000000400067c02 */ /* 0x004fc80008000f00 */
[----:B------:R-:W-:-:S13]  /*2100*/  ISETP.NE.AND P0, PT, R6, 0x3, PT ;  /* 0x000000030600780c */ /* 0x000fda0003f05270 */
[----:B------:R-:W-:Y:S05]  /*2110*/  @!P0 BRA `(.L_x_3517) ;  /* 0x0000000000048947 */ /* 0x000fea0003800000 */
[----:B------:R-:W-:Y:S01]  /*2120*/  BPT.TRAP 0x1 ;  /* 0x000000040000795c */ /* 0x000fe20000300000 */
.L_x_3517:
[----:B------:R-:W-:Y:S01]  /*2130*/  IMAD R6, R0, 0x8, R16 ;  /* 0x0000000800067824 */ /* 0x000fe200078e0210 */
[----:B------:R-:W-:-:S04]  /*2140*/  SHF.L.U32 R21, R4, 0x1f, RZ ;  /* 0x0000001f04157819 */ /* 0x000fc800000006ff */
[----:B------:R1:W2:Y:S01]  /*2150*/  SYNCS.PHASECHK.TRANS64.TRYWAIT P1, [R6+URZ+0x26810], R21 ;  /* 0x02681015060075a7 */ /* 0x0002a2000802017f */
[----:B------:R-:W-:Y:S05]  /*2160*/  @!P0 BRA `(.L_x_3518) ;  /* 0x0000000000048947 */ /* 0x000fea0003800000 */
[----:B------:R-:W-:Y:S01]  /*2170*/  BPT.TRAP 0x1 ;  /* 0x000000040000795c */ /* 0x000fe20000300000 */
.L_x_3518:
[----:B------:R-:W-:-:S05]  /*2180*/  VIADD R7, R16, 0xe000 ;  /* 0x0000e00010077836 */ /* 0x000fca0000000000 */
[----:B------:R-:W-:-:S04]  /*2190*/  SHF.R.U32.HI R7, RZ, 0x4, R7 ;  /* 0x00000004ff077819 */ /* 0x000fc80000011607 */
[----:B------:R-:W-:Y:S01]  /*21a0*/  LOP3.LUT R7, R7, 0x3fff, RZ, 0xc0, !PT ;  /* 0x00003fff07077812 */ /* 0x000fe200078ec0ff */
[----:B--2---:R-:W-:Y:S06]  /*21b0*/  @P1 BRA `(.L_x_3519) ;  /* 0x0000000000081947 */ /* 0x004fec0003800000 */
[----:B------:R-:W2:Y:S02]  /*21c0*/  SYNCS.PHASECHK.TRANS64.TRYWAIT P1, [R6+URZ+0x26810], R21 ;  /* 0x02681015060075a7 */ /* 0x000ea4000802017f */
[----:B--2---:R-:W-:Y:S05]  /*21d0*/  @!P1 BRA `(.L_x_3520) ;  /* 0x000000d000c89947 */ /* 0x004fea0003800000 */
.L_x_3519:
[----:B------:R-:W-:Y:S05]  /*21e0*/  WARPSYNC.ALL ;  /* 0x0000000000007948 */ /* 0x000fea0003800000 */
[----:B------:R-:W-:Y:S01]  /*21f0*/  LOP3.LUT R11, R7, 0x10000, RZ, 0xfc, !PT ;  /* 0x00010000070b7812 */ /* 0x000fe200078efcff */
[----:B------:R-:W-:Y:S01]  /*2200*/  IMAD R12, R5, 0x2000, R16 ;  /* 0x00002000050c7824 */ /* 0x000fe200078e0210 */
[----:B------:R-:W3:Y:S04]  /*2210*/  LDL R14, [R1+0x4] ;  /* 0x00000400010e7983 */ /* 0x000ee80000100800 */
        /* <DEDUP_REMOVED lines=34> */
[----:B---3--:R-:W-:-:S05]  /*2440*/  LEA R12, R0, R14, 0x7 ;  /* 0x0000000e000c7211 */ /* 0x008fca00078e38ff */
[----:B------:R-:W-:Y:S02]  /*2450*/  IMAD R11, R3, 0x2, R12 ;  /* 0x00000002030b7824 */ /* 0x000fe400078e020c */
[----:B----4-:R-:W-:Y:S02]  /*2460*/  IMAD R14, R0, 0x80, R13 ;  /* 0x00000080000e7824 */ /* 0x010fe400078e020d */
[C---:B------:R-:W-:Y:S02]  /*2470*/  IMAD R17, R11.reuse, 0x4, R16 ;  /* 0x000000040b117824 */ /* 0x040fe400078e0210 */
[----:B------:R-:W-:Y:S01]  /*2480*/  IMAD R190, R11, 0x4, R18 ;  /* 0x000000040bbe7824 */ /* 0x000fe200078e0212 */
[----:B------:R-:W-:Y:S02]  /*2490*/  LEA R13, R3, R14, 0x1 ;  /* 0x0000000e030d7211 */ /* 0x000fe400078e08ff */
[C---:B------:R-:W-:Y:S02]  /*24a0*/  LEA R14, R19.reuse, R16, 0x2 ;  /* 0x00000010130e7211 */ /* 0x040fe400078e10ff */
[----:B------:R-:W-:Y:S01]  /*24b0*/  LEA R11, R19, R18, 0x2 ;  /* 0x00000012130b7211 */ /* 0x000fe200078e10ff */
[----:B------:R-:W-:-:S02]  /*24c0*/  IMAD R15, R13, 0x4, R16 ;  /* 0x000000040d0f7824 */ /* 0x000fc400078e0210 */
        /* <DEDUP_REMOVED lines=10> */
.L_x_3521:
[----:B------:R1:W1:Y:S01]  /*2570*/  SYNCS.PHASECHK.TRANS64.TRYWAIT P1, [R6+URZ+0x26830], R21 ;  /* 0x02683015060075a7 */ /* 0x000262000802017f */
[----:B------:R-:W-:Y:S05]  /*2580*/  @!P0 BRA `(.L_x_3522) ;  /* 0x0000000000048947 */ /* 0x000fea0003800000 */
[----:B------:R-:W-:Y:S01]  /*2590*/  BPT.TRAP 0x1 ;  /* 0x000000040000795c */ /* 0x000fe20000300000 */
.L_x_3522:
[----:B------:R-:W-:-:S05]  /*25a0*/  VIADD R13, R16, 0x14000 ;  /* 0x00014000100d7836 */ /* 0x000fca0000000000 */
[----:B------:R-:W-:-:S04]  /*25b0*/  SHF.R.U32.HI R13, RZ, 0x4, R13 ;  /* 0x00000004ff0d7819 */ /* 0x000fc8000001160d */
[----:B------:R-:W-:-:S04]  /*25c0*/  LOP3.LUT R13, R13, 0x3fff, RZ, 0xc0, !PT ;  /* 0x00003fff0d0d7812 */ /* 0x000fc800078ec0ff */
[----:B------:R-:W-:Y:S01]  /*25d0*/  LOP3.LUT R19, R13, 0x10000, RZ, 0xfc, !PT ;  /* 0x000100000d137812 */ /* 0x000fe200078efcff */
[----:B-1----:R-:W-:Y:S06]  /*25e0*/  @P1 BRA `(.L_x_3523) ;  /* 0x0000000000081947 */ /* 0x002fec0003800000 */
[----:B------:R-:W1:Y:S02]  /*25f0*/  SYNCS.PHASECHK.TRANS64.TRYWAIT P1, [R6+URZ+0x26830], R21 ;  /* 0x02683015060075a7 */ /* 0x000e64000802017f */
[----:B-1----:R-:W-:Y:S05]  /*2600*/  @!P1 BRA `(.L_x_3524) ;  /* 0x000000cc00d09947 */ /* 0x002fea0003800000 */
.L_x_3523:
        /* <DEDUP_REMOVED lines=17> */
[----:B------:R-:W-:-:S02]  /*2720*/  IMAD.MOV.U32 R92, RZ, RZ, -0x2 ;  /* 0xfffffffeff5c7424 */ /* 0x000fc400078e00ff */
        /* <DEDUP_REMOVED lines=23> */
[----:B--2---:R-:W-:Y:S01]  /*28a0*/  FMUL.FTZ R21, R76, UR10 ;  /* 0x0000000a4c157c20 */ /* 0x004fe20008410000 */
        /* <DEDUP_REMOVED lines=30> */
[----:B------:R-:W-:Y:S01]  /*2a90*/  VIADD R118, R9, 0xc ;  /* 0x0000000c09767836 */ /* 0x000fe20000000000 */
[----:B------:R-:W-:Y:S01]  /*2aa0*/  SHFL.IDX PT, R227, R17, R199, 0x1f ;  /* 0x00001fc711e37589 */ /* 0x000fe200000e0000 */
[----:B------:R-:W-:Y:S01]  /*2ab0*/  IMAD R236, R0, 0x300, R13 ;  /* 0x0000030000ec7824 */ /* 0x000fe200078e020d */
[----:B------:R-:W3:Y:S01]  /*2ac0*/  MUFU.TANH R82, R82 ;  /* 0x0000005200527308 */ /* 0x000ee20000002400 */
[----:B------:R-:W-:Y:S01]  /*2ad0*/  FMUL.FTZ R115, R115, UR10 ;  /* 0x0000000a73737c20 */ /* 0x000fe20008410000 */
[----:B------:R-:W3:Y:S06]  /*2ae0*/  SHFL.IDX PT, R225, R17, R118, 0x1f ;  /* 0x00001f7611e17589 */ /* 0x000eec00000e0000 */
[----:B------:R-:W3:Y:S08]  /*2af0*/  MUFU.TANH R85, R85 ;  /* 0x0000005500557308 */ /* 0x000ef00000002400 */
        /* <DEDUP_REMOVED lines=10> */
[----:B------:R-:W-:Y:S01]  /*2ba0*/  UIADD3 UR4, UR9, 0x4, URZ ;  /* 0x0000000409047890 */ /* 0x000fe2000fffe03f */
[----:B------:R-:W-:Y:S01]  /*2bb0*/  UMOV UR7, 0x40000040 ;  /* 0x4000004000077882 */ /* 0x000fe20000000000 */
[----:B------:R-:W-:Y:S02]  /*2bc0*/  UMOV UR5, 0x40000040 ;  /* 0x4000004000057882 */ /* 0x000fe40000000000 */
        /* <DEDUP_REMOVED lines=11> */
[----:B------:R-:W3:Y:S01]  /*2c80*/  MUFU.TANH R87, R87 ;  /* 0x0000005700577308 */ /* 0x000ee20000002400 */
[----:B------:R-:W-:-:S02]  /*2c90*/  WARPGROUP.DEPBAR.LE gsb0, 0x0 ;  /* 0x00008000000079c5 */ /* 0x000fc40000010000 */
[----:B------:R-:W-:-:S05]  /*2ca0*/  WARPGROUP.ARRIVE ;  /* 0x00000000000079c5 */ /* 0x000fca0000000000 */
[----:B------:R-:W-:Y:S01]  /*2cb0*/  MUFU.TANH R88, R88 ;  /* 0x0000005800587308 */ /* 0x000fe20000002400 */
[----:B------:R-:W-:Y:S01]  /*2cc0*/  HGMMA.64x96x16.F32 R24, gdesc[UR4], R24, gsb0 ;  /* 0x01600000041879f0 */ /* 0x000fe20008000818 */
[----:B------:R-:W-:Y:S02]  /*2cd0*/  UIMAD UR4, UR45, -0x60, UR43 ;  /* 0xffffffa02d0478a4 */ /* 0x000fe4000f8e022b */
[----:B------:R-:W-:-:S04]  /*2ce0*/  UIADD3 UR6, UR8, 0x6, URZ ;  /* 0x0000000608067890 */ /* 0x000fc8000fffe03f */
[----:B------:R-:W3:Y:S01]  /*2cf0*/  MUFU.TANH R89, R89 ;  /* 0x0000005900597308 */ /* 0x000ee20000002400 */
[----:B------:R-:W-:Y:S01]  /*2d00*/  UMOV UR7, 0x40000040 ;  /* 0x4000004000077882 */ /* 0x000fe20000000000 */
[----:B------:R-:W-:Y:S01]  /*2d10*/  UMOV UR5, 0x40000040 ;  /* 0x4000004000057882 */ /* 0x000fe20000000000 */
[----:B------:R-:W-:Y:S01]  /*2d20*/  IMAD R93, R3, R92, UR4 ;  /* 0x00000004035d7e24 */ /* 0x000fe2000f8e025c */
[----:B------:R-:W-:-:S03]  /*2d30*/  UIADD3 UR4, UR9, 0x6, URZ ;  /* 0x0000000609047890 */ /* 0x000fc6000fffe03f */
[----:B------:R-:W-:Y:S01]  /*2d40*/  IMAD.IADD R93, R93, 0x1, -R8 ;  /* 0x000000015d5d7824 */ /* 0x000fe200078e0a08 */
[----:B------:R-:W3:Y:S04]  /*2d50*/  MUFU.TANH R91, R91 ;  /* 0x0000005b005b7308 */ /* 0x000ee80000002400 */
[C---:B------:R-:W-:Y:S02]  /*2d60*/  SEL R103, R93.reuse, 0x60, P2 ;  /* 0x000000605d677807 */ /* 0x040fe40001000000 */
[----:B------:R-:W-:Y:S02]  /*2d70*/  IADD3 R97, R93, 0x8, RZ ;  /* 0x000000085d617810 */ /* 0x000fe40007ffe0ff */
[C---:B------:R-:W-:Y:S01]  /*2d80*/  ISETP.GT.AND P6, PT, R103.reuse, RZ, PT ;  /* 0x000000ff6700720c */ /* 0x040fe20003fc4270 */
[----:B------:R-:W3:Y:S01]  /*2d90*/  MUFU.TANH R90, R90 ;  /* 0x0000005a005a7308 */ /* 0x000ee20000002400 */
[----:B------:R-:W-:-:S02]  /*2da0*/  ISETP.GT.AND P5, PT, R103, 0x1, PT ;  /* 0x000000016700780c */ /* 0x000fc40003fa4270 */
[C---:B------:R-:W-:Y:S02]  /*2db0*/  ISETP.GT.AND P4, PT, R103.reuse, 0x10, PT ;  /* 0x000000106700780c */ /* 0x040fe40003f84270 */
[----:B-1----:R-:W-:Y:S02]  /*2dc0*/  FSEL R113, R192, -INF , !P6 ;  /* 0xff800000c0717808 */ /* 0x002fe40007000000 */
[----:B--2---:R-:W-:Y:S01]  /*2dd0*/  FSEL R197, R18, -INF , !P5 ;  /* 0xff80000012c57808 */ /* 0x004fe20006800000 */
[----:B------:R-:W1:Y:S01]  /*2de0*/  MUFU.TANH R184, R184 ;  /* 0x000000b800b87308 */ /* 0x000e620000002400 */
[C---:B------:R-:W-:Y:S02]  /*2df0*/  ISETP.GT.AND P6, PT, R103.reuse, 0x11, PT ;  /* 0x000000116700780c */ /* 0x040fe40003fc4270 */
[----:B------:R-:W-:Y:S02]  /*2e00*/  ISETP.GT.AND P5, PT, R103, 0x18, PT ;  /* 0x000000186700780c */ /* 0x000fe40003fa4270 */
[----:B-----5:R-:W-:-:S02]  /*2e10*/  FSEL R94, R73, -INF , !P4 ;  /* 0xff800000495e7808 */ /* 0x020fc40006000000 */
[----:B------:R-:W-:Y:S01]  /*2e20*/  ISETP.GT.AND P4, PT, R103, 0x21, PT ;  /* 0x000000216700780c */ /* 0x000fe20003f84270 */
[----:B------:R-:W2:Y:S01]  /*2e30*/  MUFU.TANH R187, R187 ;  /* 0x000000bb00bb7308 */ /* 0x000ea20000002400 */
[----:B----4-:R-:W-:Y:S02]  /*2e40*/  FSEL R93, R74, -INF , !P6 ;  /* 0xff8000004a5d7808 */ /* 0x010fe40007000000 */
[----:B---3--:R-:W-:Y:S02]  /*2e50*/  FSEL R95, R77, -INF , !P5 ;  /* 0xff8000004d5f7808 */ /* 0x008fe40006800000 */
[C---:B------:R-:W-:Y:S02]  /*2e60*/  ISETP.GT.AND P6, PT, R103.reuse, 0x28, PT ;  /* 0x000000286700780c */ /* 0x040fe40003fc4270 */
[----:B------:R-:W-:Y:S01]  /*2e70*/  ISETP.GT.AND P5, PT, R103, 0x29, PT ;  /* 0x000000296700780c */ /* 0x000fe20003fa4270 */
[----:B------:R-:W3:Y:S01]  /*2e80*/  MUFU.TANH R188, R188 ;  /* 0x000000bc00bc7308 */ /* 0x000ee20000002400 */
[----:B------:R-:W-:-:S02]  /*2e90*/  FSEL R98, R82, -INF , !P4 ;  /* 0xff80000052627808 */ /* 0x000fc40006000000 */
[----:B------:R-:W-:Y:S02]  /*2ea0*/  SEL R193, R97, 0x60, P1 ;  /* 0x0000006061c17807 */ /* 0x000fe40000800000 */
[----:B------:R-:W-:Y:S02]  /*2eb0*/  ISETP.GT.AND P4, PT, R103, 0x38, PT ;  /* 0x000000386700780c */ /* 0x000fe40003f84270 */
[----:B------:R-:W-:Y:S01]  /*2ec0*/  FSEL R96, R85, -INF , !P6 ;  /* 0xff80000055607808 */ /* 0x000fe20007000000 */
[----:B------:R-:W4:Y:S01]  /*2ed0*/  MUFU.TANH R189, R189 ;  /* 0x000000bd00bd7308 */ /* 0x000f220000002400 */
[----:B------:R-:W-:Y:S02]  /*2ee0*/  FSEL R97, R86, -INF , !P5 ;  /* 0xff80000056617808 */ /* 0x000fe40006800000 */
[----:B------:R-:W-:Y:S02]  /*2ef0*/  ISETP.GT.AND P6, PT, R103, 0x39, PT ;  /* 0x000000396700780c */ /* 0x000fe40003fc4270 */
[----:B------:R-:W-:-:S02]  /*2f00*/  ISETP.GT.AND P5, PT, R193, RZ, PT ;  /* 0x000000ffc100720c */ /* 0x000fc40003fa4270 */
[----:B------:R-:W-:Y:S01]  /*2f10*/  FSEL R100, R185, -INF , !P4 ;  /* 0xff800000b9647808 */ /* 0x000fe20006000000 */
[----:B------:R-:W5:Y:S01]  /*2f20*/  MUFU.TANH R105, R105 ;  /* 0x0000006900697308 */ /* 0x000f620000002400 */
[----:B------:R-:W-:Y:S02]  /*2f30*/  ISETP.GT.AND P4, PT, R193, 0x1, PT ;  /* 0x00000001c100780c */ /* 0x000fe40003f84270 */
[----:B------:R-:W-:Y:S02]  /*2f40*/  FSEL R223, R186, -INF , !P6 ;  /* 0xff800000badf7808 */ /* 0x000fe40007000000 */
[C---:B------:R-:W-:Y:S01]  /*2f50*/  FSEL R226, R19.reuse, -INF , !P5 ;  /* 0xff80000013e27808 */ /* 0x040fe20006800000 */
[----:B------:R-:W-:Y:S01]  /*2f60*/  FFMA.FTZ R19, -R19, R19, 1 ;  /* 0x3f80000013137423 */ /* 0x000fe20000010113 */
[C---:B------:R-:W-:Y:S01]  /*2f70*/  ISETP.GT.AND P6, PT, R193.reuse, 0x8, PT ;  /* 0x00000008c100780c */ /* 0x040fe20003fc4270 */
[----:B------:R-:W5:Y:S01]  /*2f80*/  MUFU.TANH R108, R108 ;  /* 0x0000006c006c7308 */ /* 0x000f620000002400 */
[----:B------:R-:W-:-:S02]  /*2f90*/  ISETP.GT.AND P5, PT, R193, 0x9, PT ;  /* 0x00000009c100780c */ /* 0x000fc40003fa4270 */
[----:B------:R-:W-:Y:S02]  /*2fa0*/  FSEL R224, R20, -INF , !P4 ;  /* 0xff80000014e07808 */ /* 0x000fe40006000000 */
[----:B------:R-:W-:Y:S02]  /*2fb0*/  ISETP.GT.AND P4, PT, R193, 0x10, PT ;  /* 0x00000010c100780c */ /* 0x000fe40003f84270 */
[----:B------:R-:W-:Y:S01]  /*2fc0*/  FSEL R219, R23, -INF , !P6 ;  /* 0xff80000017db7808 */ /* 0x000fe20007000000 */
[----:B------:R-:W5:Y:S01]  /*2fd0*/  MUFU.TANH R109, R109 ;  /* 0x0000006d006d7308 */ /* 0x000f620000002400 */
[----:B------:R-:W-:Y:S02]  /*2fe0*/  FSEL R221, R72, -INF , !P5 ;  /* 0xff80000048dd7808 */ /* 0x000fe40006800000 */
[----:B------:R-:W-:Y:S02]  /*2ff0*/  ISETP.GT.AND P3, PT, R103, 0x8, PT ;  /* 0x000000086700780c */ /* 0x000fe40003f64270 */
[----:B------:R-:W-:-:S02]  /*3000*/  ISETP.GT.AND P6, PT, R193, 0x11, PT ;  /* 0x00000011c100780c */ /* 0x000fc40003fc4270 */
[----:B------:R-:W-:Y:S01]  /*3010*/  ISETP.GT.AND P5, PT, R193, 0x18, PT ;  /* 0x00000018c100780c */ /* 0x000fe20003fa4270 */
[----:B------:R-:W-:Y:S01]  /*3020*/  MUFU.TANH R106, R106 ;  /* 0x0000006a006a7308 */ /* 0x000fe20000002400 */
[----:B------:R-:W-:Y:S02]  /*3030*/  FSEL R209, R75, -INF , !P4 ;  /* 0xff8000004bd17808 */ /* 0x000fe40006000000 */
[----:B------:R-:W-:Y:S02]  /*3040*/  ISETP.GT.AND P2, PT, R103, 0x9, PT ;  /* 0x000000096700780c */ /* 0x000fe40003f44270 */
[----:B------:R-:W-:Y:S02]  /*3050*/  ISETP.GT.AND P4, PT, R193, 0x19, PT ;  /* 0x00000019c100780c */ /* 0x000fe40003f84270 */
[----:B------:R-:W-:Y:S01]  /*3060*/  FSEL R198, R21, -INF , !P3 ;  /* 0xff80000015c67808 */ /* 0x000fe20005800000 */
[----:B------:R-:W-:Y:S01]  /*3070*/  MUFU.TANH R107, R107 ;  /* 0x0000006b006b7308 */ /* 0x000fe20000002400 */
[----:B------:R-:W-:-:S02]  /*3080*/  FSEL R208, R76, -INF , !P6 ;  /* 0xff8000004cd07808 */ /* 0x000fc40007000000 */
[----:B------:R-:W-:Y:S02]  /*3090*/  FSEL R205, R79, -INF , !P5 ;  /* 0xff8000004fcd7808 */ /* 0x000fe40006800000 */
[----:B------:R-:W-:Y:S02]  /*30a0*/  ISETP.GT.AND P3, PT, R103, 0x19, PT ;  /* 0x000000196700780c */ /* 0x000fe40003f64270 */
[C---:B------:R-:W-:Y:S01]  /*30b0*/  ISETP.GT.AND P6, PT, R193.reuse, 0x20, PT ;  /* 0x00000020c100780c */ /* 0x040fe20003fc4270 */
[----:B------:R-:W5:Y:S01]  /*30c0*/  MUFU.TANH R112, R112 ;  /* 0x0000007000707308 */ /* 0x000f620000002400 */
[----:B------:R-:W-:Y:S02]  /*30d0*/  WARPGROUP.DEPBAR.LE gsb0, 0x0 ;  /* 0x00008000000079c5 */ /* 0x000fe40000010000 */
[----:B------:R-:W1:Y:S01]  /*30e0*/  LDS R190, [R190+0x380] ;  /* 0x00038000bebe7984 */ /* 0x000e620000000800 */
[----:B------:R-:W-:Y:S01]  /*30f0*/  WARPGROUP.ARRIVE ;  /* 0x00000000000079c5 */ /* 0x000fe20000000000 */
[----:B------:R-:W-:-:S02]  /*3100*/  ISETP.GT.AND P5, PT, R193, 0x21, PT ;  /* 0x00000021c100780c */ /* 0x000fc40003fa4270 */
[----:B------:R-:W-:Y:S01]  /*3110*/  FSEL R200, R22, -INF , !P2 ;  /* 0xff80000016c87808 */ /* 0x000fe20005000000 */
[----:B------:R-:W5:Y:S01]  /*3120*/  MUFU.TANH R110, R110 ;  /* 0x0000006e006e7308 */ /* 0x000f620000002400 */
[----:B------:R-:W-:Y:S01]  /*3130*/  FSEL R207, R80, -INF , !P4 ;  /* 0xff80000050cf7808 */ /* 0x000fe20006000000 */
[----:B------:R-:W-:Y:S01]  /*3140*/  HGMMA.64x96x16.F32 R24, gdesc[UR4], R24, gsb0 ;  /* 0x01600000041879f0 */ /* 0x000fe20008000818 */
[----:B------:R-:W-:Y:S01]  /*3150*/  ISETP.GT.AND P2, PT, R103, 0x20, PT ;  /* 0x000000206700780c */ /* 0x000fe20003f44270 */
[----:B------:R-:W-:Y:S01]  /*3160*/  ULDC UR4, c[0x0][0x744] ;  /* 0x0001d10000047ab9 */ /* 0x000fe20000000800 */
[----:B------:R-:W-:Y:S01]  /*3170*/  ISETP.GT.AND P4, PT, R193, 0x28, PT ;  /* 0x00000028c100780c */ /* 0x000fe20003f84270 */
[--C-:B------:R-:W-:Y:S01]  /*3180*/  FFMA.FTZ R113, R113, UR4, -R104.reuse ;  /* 0x0000000471717c23 */ /* 0x100fe20008010868 */
[----:B------:R-:W-:Y:S01]  /*3190*/  FSEL R92, R78, -INF , !P3 ;  /* 0xff8000004e5c7808 */ /* 0x000fe20005800000 */
[----:B------:R-:W5:Y:S01]  /*31a0*/  MUFU.TANH R111, R111 ;  /* 0x0000006f006f7308 */ /* 0x000f620000002400 */
[----:B------:R-:W-:Y:S01]  /*31b0*/  FSEL R222, R83, -INF , !P6 ;  /* 0xff80000053de7808 */ /* 0x000fe20007000000 */
[----:B------:R-:W-:Y:S01]  /*31c0*/  FFMA.FTZ R104, R226, UR4, -R104 ;  /* 0x00000004e2687c23 */ /* 0x000fe20008010868 */
[----:B------:R-:W-:Y:S01]  /*31d0*/  FSEL R203, R84, -INF , !P5 ;  /* 0xff80000054cb7808 */ /* 0x000fe20006800000 */
[----:B------:R-:W-:Y:S01]  /*31e0*/  FFMA.FTZ R221, R221, UR4, -R225 ;  /* 0x00000004dddd7c23 */ /* 0x000fe200080108e1 */
[----:B------:R-:W-:Y:S01]  /*31f0*/  ISETP.GT.AND P3, PT, R103, 0x30, PT ;  /* 0x000000306700780c */ /* 0x000fe20003f64270 */
[--C-:B------:R-:W-:Y:S01]  /*3200*/  FFMA.FTZ R94, R94, UR4, -R227.reuse ;  /* 0x000000045e5e7c23 */ /* 0x100fe200080108e3 */
[C---:B------:R-:W-:Y:S01]  /*3210*/  ISETP.GT.AND P6, PT, R193.reuse, 0x29, PT ;  /* 0x00000029c100780c */ /* 0x040fe20003fc4270 */
[----:B------:R-:W5:Y:S01]  /*3220*/  MUFU.TANH R114, R114 ;  /* 0x0000007200727308 */ /* 0x000f620000002400 */
[----:B------:R-:W-:Y:S01]  /*3230*/  ISETP.GT.AND P5, PT, R193, 0x30, PT ;  /* 0x00000030c100780c */ /* 0x000fe20003fa4270 */
[----:B------:R-:W-:Y:S01]  /*3240*/  FFMA.FTZ R209, R209, UR4, -R227 ;  /* 0x00000004d1d17c23 */ /* 0x000fe200080108e3 */
[----:B------:R-:W-:Y:S01]  /*3250*/  FSEL R206, R81, -INF , !P2 ;  /* 0xff80000051ce7808 */ /* 0x000fe20005000000 */
[----:B------:R-:W2:Y:S01]  /*3260*/  SHFL.IDX PT, R227, R15, R118, 0x1f ;  /* 0x00001f760fe37589 */ /* 0x000ea200000e0000 */
[----:B------:R-:W-:-:S02]  /*3270*/  FSEL R204, R87, -INF , !P4 ;  /* 0xff80000057cc7808 */ /* 0x000fc40006000000 */
[----:B------:R-:W-:Y:S01]  /*3280*/  ISETP.GT.AND P2, PT, R103, 0x31, PT ;  /* 0x000000316700780c */ /* 0x000fe20003f44270 */
[----:B------:R-:W5:Y:S01]  /*3290*/  MUFU.EX2 R113, R113 ;  /* 0x0000007100717308 */ /* 0x000f620000000800 */
[----:B------:R-:W-:Y:S02]  /*32a0*/  ISETP.GT.AND P4, PT, R193, 0x31, PT ;  /* 0x00000031c100780c */ /* 0x000fe40003f84270 */
[----:B------:R-:W-:Y:S02]  /*32b0*/  FSEL R230, R89, -INF , !P3 ;  /* 0xff80000059e67808 */ /* 0x000fe40005800000 */
[----:B------:R-:W-:Y:S02]  /*32c0*/  FSEL R202, R88, -INF , !P6 ;  /* 0xff80000058ca7808 */ /* 0x000fe40007000000 */
[----:B------:R-:W-:Y:S01]  /*32d0*/  FSEL R218, R91, -INF , !P5 ;  /* 0xff8000005bda7808 */ /* 0x000fe20006800000 */
[----:B------:R-:W-:Y:S01]  /*32e0*/  MUFU.TANH R191, R191 ;  /* 0x000000bf00bf7308 */ /* 0x000fe20000002400 */
[C---:B------:R-:W-:Y:S01]  /*32f0*/  ISETP.GT.AND P1, PT, R103.reuse, 0x40, PT ;  /* 0x000000406700780c */ /* 0x040fe20003f24270 */
[----:B-1----:R-:W1:Y:S01]  /*3300*/  SHFL.IDX PT, R195, R190, R9, 0x1f ;  /* 0x00001f09bec37589 */ /* 0x002e6200000e0000 */
[----:B------:R-:W-:-:S02]  /*3310*/  ISETP.GT.AND P3, PT, R103, 0x41, PT ;  /* 0x000000416700780c */ /* 0x000fc40003f64270 */
[C---:B------:R-:W-:Y:S01]  /*3320*/  ISETP.GT.AND P6, PT, R193.reuse, 0x38, PT ;  /* 0x00000038c100780c */ /* 0x040fe20003fc4270 */
[----:B------:R-:W1:Y:S01]  /*3330*/  SHFL.IDX PT, R232, R190, R118, 0x1f ;  /* 0x00001f76bee87589 */ /* 0x000e6200000e0000 */
[----:B------:R-:W-:Y:S01]  /*3340*/  ISETP.GT.AND P5, PT, R193, 0x39, PT ;  /* 0x00000039c100780c */ /* 0x000fe20003fa4270 */
[----:B------:R-:W-:Y:S01]  /*3350*/  MUFU.TANH R115, R115 ;  /* 0x0000007300737308 */ /* 0x000fe20000002400 */
[----:B------:R-:W-:Y:S01]  /*3360*/  FSEL R99, R90, -INF , !P2 ;  /* 0xff8000005a637808 */ /* 0x000fe20005000000 */
[----:B------:R-:W-:Y:S01]  /*3370*/  SHFL.IDX PT, R233, R190, R199, 0x1f ;  /* 0x00001fc7bee97589 */ /* 0x000fe200000e0000 */
[----:B------:R-:W-:Y:S01]  /*3380*/  FSEL R217, R184, -INF , !P4 ;  /* 0xff800000b8d97808 */ /* 0x000fe20006000000 */
[--C-:B--2---:R-:W-:Y:S01]  /*3390*/  FFMA.FTZ R97, R97, UR4, -R227.reuse ;  /* 0x0000000461617c23 */ /* 0x104fe200080108e3 */
[C---:B------:R-:W-:Y:S01]  /*33a0*/  ISETP.GT.AND P2, PT, R103.reuse, 0x48, PT ;  /* 0x000000486700780c */ /* 0x040fe20003f44270 */
[----:B------:R-:W-:Y:S01]  /*33b0*/  FFMA.FTZ R202, R202, UR4, -R227 ;  /* 0x00000004caca7c23 */ /* 0x000fe200080108e3 */
[----:B------:R-:W-:Y:S01]  /*33c0*/  ISETP.GT.AND P4, PT, R103, 0x49, PT ;  /* 0x000000496700780c */ /* 0x000fe20003f84270 */
[----:B------:R-:W-:Y:S01]  /*33d0*/  MUFU.TANH R196, R196 ;  /* 0x000000c400c47308 */ /* 0x000fe20000002400 */
[----:B------:R-:W-:-:S02]  /*33e0*/  FSEL R213, R187, -INF , !P6 ;  /* 0xff800000bbd57808 */ /* 0x000fc40007000000 */
[----:B---3--:R-:W-:Y:S02]  /*33f0*/  FSEL R211, R188, -INF , !P5 ;  /* 0xff800000bcd37808 */ /* 0x008fe40006800000 */
[----:B----4-:R-:W-:Y:S02]  /*3400*/  FSEL R101, R189, -INF , !P1 ;  /* 0xff800000bd657808 */ /* 0x010fe40004800000 */
[----:B-----5:R-:W-:Y:S01]  /*3410*/  FSEL R102, R105, -INF , !P3 ;  /* 0xff80000069667808 */ /* 0x020fe20005800000 */
[----:B------:R-:W-:Y:S01]  /*3420*/  MUFU.TANH R201, R201 ;  /* 0x000000c900c97308 */ /* 0x000fe20000002400 */
[C---:B------:R-:W-:Y:S02]  /*3430*/  ISETP.GT.AND P6, PT, R103.reuse, 0x50, PT ;  /* 0x000000506700780c */ /* 0x040fe40003fc4270 */
[C---:B------:R-:W-:Y:S02]  /*3440*/  ISETP.GT.AND P5, PT, R103.reuse, 0x51, PT ;  /* 0x000000516700780c */ /* 0x040fe40003fa4270 */
[----:B------:R-:W-:-:S02]  /*3450*/  ISETP.GT.AND P1, PT, R103, 0x58, PT ;  /* 0x000000586700780c */ /* 0x000fc40003f24270 */
[----:B------:R-:W-:Y:S01]  /*3460*/  ISETP.GT.AND P3, PT, R103, 0x59, PT ;  /* 0x000000596700780c */ /* 0x000fe20003f64270 */
[----:B------:R-:W2:Y:S01]  /*3470*/  MUFU.EX2 R104, R104 ;  /* 0x0000006800687308 */ /* 0x000ea20000000800 */
[----:B------:R-:W-:Y:S02]  /*3480*/  FSEL R103, R108, -INF , !P2 ;  /* 0xff8000006c677808 */ /* 0x000fe40005000000 */
[----:B------:R-:W-:Y:S02]  /*3490*/  FSEL R235, R109, -INF , !P4 ;  /* 0xff8000006deb7808 */ /* 0x000fe40006000000 */
[C---:B------:R-:W-:Y:S02]  /*34a0*/  ISETP.GT.AND P2, PT, R193.reuse, 0x40, PT ;  /* 0x00000040c100780c */ /* 0x040fe40003f44270 */
[----:B------:R-:W-:Y:S01]  /*34b0*/  ISETP.GT.AND P4, PT, R193, 0x41, PT ;  /* 0x00000041c100780c */ /* 0x000fe20003f84270 */
[----:B------:R-:W-:Y:S01]  /*34c0*/  MUFU.EX2 R94, R94 ;  /* 0x0000005e005e7308 */ /* 0x000fe20000000800 */
[----:B------:R-:W-:-:S02]  /*34d0*/  FSEL R220, R112, -INF , !P6 ;  /* 0xff80000070dc7808 */ /* 0x000fc40007000000 */
[----:B------:R-:W-:Y:S02]  /*34e0*/  FSEL R214, R106, -INF , !P2 ;  /* 0xff8000006ad67808 */ /* 0x000fe40005000000 */
[----:B------:R-:W-:Y:S02]  /*34f0*/  FSEL R216, R107, -INF , !P4 ;  /* 0xff8000006bd87808 */ /* 0x000fe40006000000 */
[C---:B------:R-:W-:Y:S01]  /*3500*/  ISETP.GT.AND P6, PT, R193.reuse, 0x48, PT ;  /* 0x00000048c100780c */ /* 0x040fe20003fc4270 */
[----:B------:R-:W-:Y:S02]  /*3510*/  WARPGROUP.DEPBAR.LE gsb0, 0x0 ;  /* 0x00008000000079c5 */ /* 0x000fe40000010000 */
[C---:B------:R-:W-:Y:S01]  /*3520*/  ISETP.GT.AND P2, PT, R193.reuse, 0x49, PT ;  /* 0x00000049c100780c */ /* 0x040fe20003f44270 */
[--C-:B-1----:R-:W-:Y:S01]  /*3530*/  FADD.FTZ R194, R24, -R195.reuse ;  /* 0x800000c318c27221 */ /* 0x102fe20000010000 */
[----:B------:R-:W-:Y:S01]  /*3540*/  ISETP.GT.AND P4, PT, R193, 0x50, PT ;  /* 0x00000050c100780c */ /* 0x000fe20003f84270 */
[----:B------:R-:W-:Y:S01]  /*3550*/  FFMA.FTZ R24, -R192, R192, 1 ;  /* 0x3f800000c0187423 */ /* 0x000fe200000101c0 */
[----:B------:R-:W-:Y:S01]  /*3560*/  FSEL R215, R110, -INF , !P6 ;  /* 0xff8000006ed77808 */ /* 0x000fe20007000000 */
[----:B------:R-:W-:Y:S01]  /*3570*/  FMUL.FTZ R192, R116, UR10 ;  /* 0x0000000a74c07c20 */ /* 0x000fe20008410000 */
[----:B------:R-:W-:Y:S01]  /*3580*/  FSEL R210, R111, -INF , !P2 ;  /* 0xff8000006fd27808 */ /* 0x000fe20005000000 */
[----:B------:R-:W-:Y:S01]  /*3590*/  FADD.FTZ R195, R26, -R195 ;  /* 0x800000c31ac37221 */ /* 0x000fe20000010000 */
[----:B------:R-:W-:Y:S01]  /*35a0*/  FSEL R212, R114, -INF , !P4 ;  /* 0xff80000072d47808 */ /* 0x000fe20006000000 */
[----:B------:R-:W-:Y:S01]  /*35b0*/  FFMA.FTZ R26, R200, UR4, -R225 ;  /* 0x00000004c81a7c23 */ /* 0x000fe200080108e1 */
[----:B------:R-:W-:Y:S01]  /*35c0*/  ISETP.GT.AND P6, PT, R193, 0x51, PT ;  /* 0x00000051c100780c */ /* 0x000fe20003fc4270 */
[----:B------:R-:W-:Y:S01]  /*35d0*/  VIADD R200, R9, 0x1c ;  /* 0x0000001c09c87836 */ /* 0x000fe20000000000 */
[C---:B------:R-:W-:Y:S01]  /*35e0*/  ISETP.GT.AND P2, PT, R193.reuse, 0x58, PT ;  /* 0x00000058c100780c */ /* 0x040fe20003f44270 */
[----:B------:R-:W-:Y:S01]  /*35f0*/  SHFL.IDX PT, R225, R15, R9, 0x1f ;  /* 0x00001f090fe17589 */ /* 0x000fe200000e0000 */
[----:B------:R-:W-:Y:S01]  /*3600*/  ISETP.GT.AND P4, PT, R193, 0x59, PT ;  /* 0x00000059c100780c */ /* 0x000fe20003f84270 */
[----:B------:R-:W-:Y:S01]  /*3610*/  FMUL.FTZ R193, R113, R194 ;  /* 0x000000c271c17220 */ /* 0x000fe20000410000 */
[----:B------:R-:W-:Y:S01]  /*3620*/  FMUL.FTZ R194, R117, UR10 ;  /* 0x0000000a75c27c20 */ /* 0x000fe20008410000 */
[C---:B------:R-:W-:Y:S01]  /*3630*/  VIADD R117, R9.reuse, 0x8 ;  /* 0x0000000809757836 */ /* 0x040fe20000000000 */
[----:B------:R-:W1:Y:S01]  /*3640*/  SHFL.IDX PT, R229, R17, R200, 0x1f ;  /* 0x00001fc811e57589 */ /* 0x000e6200000e0000 */
[----:B------:R-:W-:Y:S01]  /*3650*/  FMUL.FTZ R116, R24, R193 ;  /* 0x000000c118747220 */ /* 0x000fe20000410000 */
[----:B------:R-:W-:Y:S01]  /*3660*/  VIADD R193, R9, 0x4 ;  /* 0x0000000409c17836 */ /* 0x000fe20000000000 */
[----:B------:R-:W3:Y:S01]  /*3670*/  MUFU.TANH R192, R192 ;  /* 0x000000c000c07308 */ /* 0x000ee20000002400 */
[----:B------:R-:W4:Y:S04]  /*3680*/  SHFL.IDX PT, R228, R17, R117, 0x1f ;  /* 0x00001f7511e47589 */ /* 0x000f2800000e0000 */
[----:B------:R-:W5:Y:S03]  /*3690*/  SHFL.IDX PT, R24, R17, R193, 0x1f ;  /* 0x00001fc111187589 */ /* 0x000f6600000e0000 */
[----:B------:R-:W3:Y:S01]  /*36a0*/  MUFU.TANH R194, R194 ;  /* 0x000000c200c27308 */ /* 0x000ee20000002400 */
[----:B------:R-:W3:Y:S04]  /*36b0*/  SHFL.IDX PT, R227, R14, R117, 0x1f ;  /* 0x00001f750ee37589 */ /* 0x000ee800000e0000 */
[----:B------:R-:W3:Y:S01]  /*36c0*/  SHFL.IDX PT, R234, R190, R193, 0x1f ;  /* 0x00001fc1beea7589 */ /* 0x000ee200000e0000 */
[----:B--2---:R-:W-:Y:S01]  /*36d0*/  FMUL.FTZ R195, R104, R195 ;  /* 0x000000c368c37220 */ /* 0x004fe20000410000 */
[----:B------:R-:W-:Y:S01]  /*36e0*/  FADD.FTZ R29, R29, -R232 ;  /* 0x800000e81d1d7221 */ /* 0x000fe20000010000 */
[----:B------:R-:W-:Y:S01]  /*36f0*/  MUFU.EX2 R26, R26 ;  /* 0x0000001a001a7308 */ /* 0x000fe20000000800 */
[----:B------:R-:W-:Y:S01]  /*3700*/  LDS R12, [R12+0x380] ;  /* 0x000380000c0c7984 */ /* 0x000fe20000000800 */
[--C-:B-1----:R-:W-:Y:S01]  /*3710*/  FFMA.FTZ R92, R92, UR4, -R229.reuse ;  /* 0x000000045c5c7c23 */ /* 0x102fe200080108e5 */
[----:B------:R-:W-:Y:S01]  /*3720*/  FFMA.FTZ R207, R207, UR4, -R229 ;  /* 0x00000004cfcf7c23 */ /* 0x000fe200080108e5 */
[--C-:B------:R-:W-:Y:S01]  /*3730*/  FFMA.FTZ R229, R206, UR4, -R225.reuse ;  /* 0x00000004cee57c23 */ /* 0x100fe200080108e1 */
[----:B------:R-:W-:Y:S01]  /*3740*/  FFMA.FTZ R206, R222, UR4, -R225 ;  /* 0x00000004dece7c23 */ /* 0x000fe200080108e1 */
[--C-:B----4-:R-:W-:Y:S01]  /*3750*/  FFMA.FTZ R198, R198, UR4, -R228.reuse ;  /* 0x00000004c6c67c23 */ /* 0x110fe200080108e4 */
[----:B------:R-:W-:Y:S01]  /*3760*/  FFMA.FTZ R219, R219, UR4, -R228 ;  /* 0x00000004dbdb7c23 */ /* 0x000fe200080108e4 */
[----:B------:R-:W-:Y:S01]  /*3770*/  MUFU.EX2 R209, R209 ;  /* 0x000000d100d17308 */ /* 0x000fe20000000800 */
[----:B------:R-:W1:Y:S01]  /*3780*/  SHFL.IDX PT, R228, R15, R117, 0x1f ;  /* 0x00001f750fe47589 */ /* 0x000e6200000e0000 */
[--C-:B-----5:R-:W-:Y:S01]  /*3790*/  FFMA.FTZ R119, R197, UR4, -R24.reuse ;  /* 0x00000004c5777c23 */ /* 0x120fe20008010818 */
[----:B------:R-:W-:Y:S01]  /*37a0*/  FFMA.FTZ R224, R224, UR4, -R24 ;  /* 0x00000004e0e07c23 */ /* 0x000fe20008010818 */
[----:B------:R-:W-:-:S02]  /*37b0*/  VIADD R197, R9, 0x14 ;  /* 0x0000001409c57836 */ /* 0x000fc40000000000 */
[--C-:B---3--:R-:W-:Y:S01]  /*37c0*/  FFMA.FTZ R103, R103, UR4, -R227.reuse ;  /* 0x0000000467677c23 */ /* 0x108fe200080108e3 */
[----:B------:R-:W-:Y:S01]  /*37d0*/  FFMA.FTZ R215, R215, UR4, -R227 ;  /* 0x00000004d7d77c23 */ /* 0x000fe200080108e3 */
[----:B------:R2:W-:Y:S01]  /*37e0*/  MUFU.EX2 R24, R198 ;  /* 0x000000c600187308 */ /* 0x0005e20000000800 */
[----:B------:R-:W3:Y:S04]  /*37f0*/  SHFL.IDX PT, R231, R17, R197, 0x1f ;  /* 0x00001fc511e77589 */ /* 0x000ee800000e0000 */
[----:B------:R-:W4:Y:S01]  /*3800*/  SHFL.IDX PT, R225, R15, R197, 0x1f ;  /* 0x00001fc50fe17589 */ /* 0x000f2200000e0000 */
[----:B------:R-:W-:Y:S01]  /*3810*/  FMUL.FTZ R195, R19, R195 ;  /* 0x000000c313c37220 */ /* 0x000fe20000410000 */
[----:B------:R-:W-:Y:S01]  /*3820*/  FADD.FTZ R232, R31, -R232 ;  /* 0x800000e81fe87221 */ /* 0x000fe20000010000 */
[----:B------:R-:W-:Y:S01]  /*3830*/  FADD.FTZ R27, R27, -R234 ;  /* 0x800000ea1b1b7221 */ /* 0x000fe20000010000 */
[----:B--2---:R-:W-:-:S02]  /*3840*/  VIADD R198, R9, 0x18 ;  /* 0x0000001809c67836 */ /* 0x004fc40000000000 */
[--C-:B------:R-:W-:Y:S01]  /*3850*/  FADD.FTZ R32, R32, -R233.reuse ;  /* 0x800000e920207221 */ /* 0x100fe20000010000 */
[----:B------:R-:W-:Y:S01]  /*3860*/  FADD.FTZ R34, R34, -R233 ;  /* 0x800000e922227221 */ /* 0x000fe20000010000 */
[----:B------:R-:W-:Y:S01]  /*3870*/  FFMA.FTZ R77, -R77, R77, 1 ;  /* 0x3f8000004d4d7423 */ /* 0x000fe2000001014d */
[----:B------:R-:W-:Y:S01]  /*3880*/  FFMA.FTZ R76, -R76, R76, 1 ;  /* 0x3f8000004c4c7423 */ /* 0x000fe2000001014c */
[----:B------:R-:W2:Y:S01]  /*3890*/  SHFL.IDX PT, R226, R17, R198, 0x1f ;  /* 0x00001fc611e27589 */ /* 0x000ea200000e0000 */
[----:B------:R-:W-:Y:S01]  /*38a0*/  MUFU.EX2 R92, R92 ;  /* 0x0000005c005c7308 */ /* 0x000fe20000000800 */
[--C-:B-1----:R-:W-:Y:S02]  /*38b0*/  FFMA.FTZ R204, R204, UR4, -R228.reuse ;  /* 0x00000004cccc7c23 */ /* 0x102fe400080108e4 */
[----:B------:R-:W1:Y:S04]  /*38c0*/  SHFL.IDX PT, R17, R15, R193, 0x1f ;  /* 0x00001fc10f117589 */ /* 0x000e6800000e0000 */
[----:B------:R-:W-:Y:S01]  /*38d0*/  SHFL.IDX PT, R227, R14, R198, 0x1f ;  /* 0x00001fc60ee37589 */ /* 0x000fe200000e0000 */
[----:B------:R-:W-:Y:S01]  /*38e0*/  MUFU.EX2 R207, R207 ;  /* 0x000000cf00cf7308 */ /* 0x000fe20000000800 */
[--C-:B---3--:R-:W-:Y:S01]  /*38f0*/  FFMA.FTZ R93, R93, UR4, -R231.reuse ;  /* 0x000000045d5d7c23 */ /* 0x108fe200080108e7 */
[----:B------:R-:W-:Y:S01]  /*3900*/  FFMA.FTZ R208, R208, UR4, -R231 ;  /* 0x00000004d0d07c23 */ /* 0x000fe200080108e7 */
[----:B------:R-:W-:Y:S01]  /*3910*/  FFMA.FTZ R231, R96, UR4, -R228 ;  /* 0x0000000460e77c23 */ /* 0x000fe200080108e4 */
[--C-:B----4-:R-:W-:Y:S01]  /*3920*/  FFMA.FTZ R99, R99, UR4, -R225.reuse ;  /* 0x0000000463637c23 */ /* 0x110fe200080108e1 */
[----:B------:R-:W-:Y:S01]  /*3930*/  FFMA.FTZ R217, R217, UR4, -R225 ;  /* 0x00000004d9d97c23 */ /* 0x000fe200080108e1 */
[----:B------:R-:W3:Y:S02]  /*3940*/  SHFL.IDX PT, R228, R14, R193, 0x1f ;  /* 0x00001fc10ee47589 */ /* 0x000ee400000e0000 */
[----:B------:R-:W4:Y:S02]  /*3950*/  MUFU.EX2 R19, R224 ;  /* 0x000000e000137308 */ /* 0x000f240000000800 */
[----:B------:R-:W5:Y:S01]  /*3960*/  SHFL.IDX PT, R225, R14, R199, 0x1f ;  /* 0x00001fc70ee17589 */ /* 0x000f6200000e0000 */
[--C-:B--2---:R-:W-:Y:S01]  /*3970*/  FFMA.FTZ R95, R95, UR4, -R226.reuse ;  /* 0x000000045f5f7c23 */ /* 0x104fe200080108e2 */
[----:B------:R-:W-:-:S04]  /*3980*/  FFMA.FTZ R205, R205, UR4, -R226 ;  /* 0x00000004cdcd7c23 */ /* 0x000fc800080108e2 */
[----:B------:R-:W2:Y:S01]  /*3990*/  MUFU.EX2 R31, R219 ;  /* 0x000000db001f7308 */ /* 0x000ea20000000800 */
[----:B------:R-:W4:Y:S01]  /*39a0*/  SHFL.IDX PT, R226, R15, R199, 0x1f ;  /* 0x00001fc70fe27589 */ /* 0x000f2200000e0000 */
[--C-:B-1----:R-:W-:Y:S01]  /*39b0*/  FFMA.FTZ R222, R98, UR4, -R17.reuse ;  /* 0x0000000462de7c23 */ /* 0x102fe20008010811 */
[----:B------:R-:W-:Y:S02]  /*39c0*/  FFMA.FTZ R203, R203, UR4, -R17 ;  /* 0x00000004cbcb7c23 */ /* 0x000fe40008010811 */
[----:B------:R-:W1:Y:S03]  /*39d0*/  SHFL.IDX PT, R98, R15, R198, 0x1f ;  /* 0x00001fc60f627589 */ /* 0x000e6600000e0000 */
[----:B------:R5:W-:Y:S01]  /*39e0*/  MUFU.EX2 R96, R222 ;  /* 0x000000de00607308 */ /* 0x000be20000000800 */
[----:B---3--:R-:W-:-:S07]  /*39f0*/  FFMA.FTZ R102, R102, UR4, -R228 ;  /* 0x0000000466667c23 */ /* 0x008fce00080108e4 */
[----:B------:R3:W-:Y:S01]  /*3a00*/  MUFU.EX2 R17, R229 ;  /* 0x000000e500117308 */ /* 0x0007e20000000800 */
[----:B-----5:R-:W5:Y:S01]  /*3a10*/  SHFL.IDX PT, R222, R14, R9, 0x1f ;  /* 0x00001f090ede7589 */ /* 0x020f6200000e0000 */
[----:B------:R-:W-:Y:S01]  /*3a20*/  FFMA.FTZ R216, R216, UR4, -R228 ;  /* 0x00000004d8d87c23 */ /* 0x000fe200080108e4 */
[--C-:B------:R-:W-:Y:S01]  /*3a30*/  FFMA.FTZ R220, R220, UR4, -R225.reuse ;  /* 0x00000004dcdc7c23 */ /* 0x100fe200080108e1 */
[----:B------:R-:W-:Y:S01]  /*3a40*/  FFMA.FTZ R212, R212, UR4, -R225 ;  /* 0x00000004d4d47c23 */ /* 0x000fe200080108e1 */
[----:B------:R-:W-:Y:S02]  /*3a50*/  FSEL R225, R191, -INF , !P5 ;  /* 0xff800000bfe17808 */ /* 0x000fe40006800000 */
[----:B------:R-:W-:Y:S01]  /*3a60*/  FSEL R228, R192, -INF , !P1 ;  /* 0xff800000c0e47808 */ /* 0x000fe20004800000 */
[----:B------:R-:W-:Y:S01]  /*3a70*/  MUFU.EX2 R95, R95 ;  /* 0x0000005f005f7308 */ /* 0x000fe20000000800 */
[--C-:B----4-:R-:W-:Y:S01]  /*3a80*/  FFMA.FTZ R230, R230, UR4, -R226.reuse ;  /* 0x00000004e6e67c23 */ /* 0x110fe200080108e2 */
[----:B------:R-:W-:Y:S01]  /*3a90*/  FFMA.FTZ R218, R218, UR4, -R226 ;  /* 0x00000004dada7c23 */ /* 0x000fe200080108e2 */
[----:B---3--:R3:W4:Y:S01]  /*3aa0*/  SHFL.IDX PT, R229, R15, R200, 0x1f ;  /* 0x00001fc80fe57589 */ /* 0x00872200000e0000 */
[--C-:B------:R-:W-:Y:S01]  /*3ab0*/  FFMA.FTZ R228, R228, UR4, -R227.reuse ;  /* 0x00000004e4e47c23 */ /* 0x100fe200080108e3 */
[--C-:B-1----:R-:W-:Y:S01]  /*3ac0*/  FFMA.FTZ R100, R100, UR4, -R98.reuse ;  /* 0x0000000464647c23 */ /* 0x102fe20008010862 */
[----:B------:R-:W-:Y:S01]  /*3ad0*/  FFMA.FTZ R213, R213, UR4, -R98 ;  /* 0x00000004d5d57c23 */ /* 0x000fe20008010862 */
[----:B------:R-:W1:Y:S01]  /*3ae0*/  SHFL.IDX PT, R226, R14, R118, 0x1f ;  /* 0x00001f760ee27589 */ /* 0x000e6200000e0000 */
[----:B------:R2:W-:Y:S08]  /*3af0*/  MUFU.EX2 R98, R230 ;  /* 0x000000e600627308 */ /* 0x0005f00000000800 */
[----:B---3--:R3:W-:Y:S01]  /*3b00*/  MUFU.EX2 R15, R231 ;  /* 0x000000e7000f7308 */ /* 0x0087e20000000800 */
[--C-:B-----5:R-:W-:Y:S01]  /*3b10*/  FFMA.FTZ R101, R101, UR4, -R222.reuse ;  /* 0x0000000465657c23 */ /* 0x120fe200080108de */
[----:B------:R-:W-:Y:S01]  /*3b20*/  FFMA.FTZ R214, R214, UR4, -R222 ;  /* 0x00000004d6d67c23 */ /* 0x000fe200080108de */
[----:B--2---:R-:W-:Y:S01]  /*3b30*/  FSEL R230, R196, -INF , !P2 ;  /* 0xff800000c4e67808 */ /* 0x004fe20005000000 */
[----:B------:R-:W2:Y:S04]  /*3b40*/  SHFL.IDX PT, R222, R14, R197, 0x1f ;  /* 0x00001fc50ede7589 */ /* 0x000ea800000e0000 */
[----:B------:R-:W-:Y:S01]  /*3b50*/  FFMA.FTZ R227, R230, UR4, -R227 ;  /* 0x00000004e6e37c23 */ /* 0x000fe200080108e3 */
[----:B---3--:R-:W-:Y:S01]  /*3b60*/  SHFL.IDX PT, R231, R190, R117, 0x1f ;  /* 0x00001f75bee77589 */ /* 0x008fe200000e0000 */
[----:B------:R-:W-:Y:S01]  /*3b70*/  FFMA.FTZ R219, -R18, R18, 1 ;  /* 0x3f80000012db7423 */ /* 0x000fe20000010112 */
[--C-:B----4-:R-:W-:Y:S01]  /*3b80*/  FFMA.FTZ R223, R223, UR4, -R229.reuse ;  /* 0x00000004dfdf7c23 */ /* 0x110fe200080108e5 */
[----:B------:R-:W-:Y:S01]  /*3b90*/  FFMA.FTZ R211, R211, UR4, -R229 ;  /* 0x00000004d3d37c23 */ /* 0x000fe200080108e5 */
[----:B------:R-:W-:Y:S01]  /*3ba0*/  FSEL R229, R115, -INF , !P6 ;  /* 0xff80000073e57808 */ /* 0x000fe20007000000 */
[----:B------:R-:W-:Y:S01]  /*3bb0*/  SHFL.IDX PT, R230, R190, R197, 0x1f ;  /* 0x00001fc5bee67589 */ /* 0x000fe200000e0000 */
[--C-:B-1----:R-:W-:Y:S01]  /*3bc0*/  FFMA.FTZ R235, R235, UR4, -R226.reuse ;  /* 0x00000004ebeb7c23 */ /* 0x102fe200080108e2 */
[----:B------:R-:W-:Y:S01]  /*3bd0*/  FFMA.FTZ R210, R210, UR4, -R226 ;  /* 0x00000004d2d27c23 */ /* 0x000fe200080108e2 */
[----:B------:R-:W-:Y:S01]  /*3be0*/  FMUL.FTZ R32, R94, R32 ;  /* 0x000000205e207220 */ /* 0x000fe20000410000 */
[----:B------:R1:W3:Y:S01]  /*3bf0*/  SHFL.IDX PT, R226, R14, R200, 0x1f ;  /* 0x00001fc80ee27589 */ /* 0x0002e200000e0000 */
[----:B------:R4:W-:Y:S08]  /*3c00*/  MUFU.EX2 R13, R235 ;  /* 0x000000eb000d7308 */ /* 0x0009f00000000800 */
[----:B------:R-:W-:Y:S01]  /*3c10*/  MUFU.EX2 R93, R93 ;  /* 0x0000005d005d7308 */ /* 0x000fe20000000800 */
[----:B----4-:R-:W4:Y:S07]  /*3c20*/  LDL R235, [R1+0x10] ;  /* 0x0000100001eb7983 */ /* 0x010f2e0000100800 */
[----:B-1----:R2:W-:Y:S08]  /*3c30*/  MUFU.EX2 R14, R223 ;  /* 0x000000df000e7308 */ /* 0x0025f00000000800 */
[----:B------:R-:W-:Y:S01]  /*3c40*/  MUFU.EX2 R208, R208 ;  /* 0x000000d000d07308 */ /* 0x000fe20000000800 */
[--C-:B--2---:R-:W-:Y:S01]  /*3c50*/  FFMA.FTZ R223, R225, UR4, -R222.reuse ;  /* 0x00000004e1df7c23 */ /* 0x104fe200080108de */
[----:B------:R-:W-:Y:S01]  /*3c60*/  FFMA.FTZ R222, R229, UR4, -R222 ;  /* 0x00000004e5de7c23 */ /* 0x000fe200080108de */
[----:B------:R-:W-:-:S02]  /*3c70*/  FSEL R225, R194, -INF , !P3 ;  /* 0xff800000c2e17808 */ /* 0x000fc40005800000 */
[----:B------:R-:W-:-:S03]  /*3c80*/  FSEL R229, R201, -INF , !P4 ;  /* 0xff800000c9e57808 */ /* 0x000fc60006000000 */
[--C-:B---3--:R-:W-:Y:S01]  /*3c90*/  FFMA.FTZ R225, R225, UR4, -R226.reuse ;  /* 0x00000004e1e17c23 */ /* 0x108fe200080108e2 */
[----:B------:R-:W-:Y:S01]  /*3ca0*/  FFMA.FTZ R78, -R78, R78, 1 ;  /* 0x3f8000004e4e7423 */ /* 0x000fe2000001014e */
[----:B------:R-:W-:Y:S01]  /*3cb0*/  FFMA.FTZ R226, R229, UR4, -R226 ;  /* 0x00000004e5e27c23 */ /* 0x000fe200080108e2 */
[----:B------:R-:W-:Y:S01]  /*3cc0*/  FFMA.FTZ R80, -R80, R80, 1 ;  /* 0x3f80000050507423 */ /* 0x000fe20000010150 */
[----:B------:R-:W-:Y:S01]  /*3cd0*/  SHFL.IDX PT, R229, R190, R198, 0x1f ;  /* 0x00001fc6bee57589 */ /* 0x000fe200000e0000 */
[----:B------:R-:W-:Y:S03]  /*3ce0*/  MUFU.EX2 R203, R203 ;  /* 0x000000cb00cb7308 */ /* 0x000fe60000000800 */
[----:B------:R-:W1:Y:S01]  /*3cf0*/  SHFL.IDX PT, R190, R190, R200, 0x1f ;  /* 0x00001fc8bebe7589 */ /* 0x000e6200000e0000 */
[----:B------:R-:W-:-:S04]  /*3d00*/  FADD.FTZ R28, R28, -R231 ;  /* 0x800000e71c1c7221 */ /* 0x000fc80000010000 */
[----:B------:R-:W2:Y:S01]  /*3d10*/  MUFU.EX2 R18, R221 ;  /* 0x000000dd00127308 */ /* 0x000ea20000000800 */
[----:B------:R-:W-:-:S07]  /*3d20*/  FADD.FTZ R30, R30, -R231 ;  /* 0x800000e71e1e7221 */ /* 0x000fce0000010000 */
        /* <DEDUP_REMOVED lines=12> */
[----:B------:R-:W-:Y:S01]  /*3df0*/  FFMA.FTZ R27, -R22, R22, 1 ;  /* 0x3f800000161b7423 */ /* 0x000fe20000010116 */
[----:B------:R-:W-:Y:S01]  /*3e00*/  FFMA.FTZ R22, -R23, R23, 1 ;  /* 0x3f80000017167423 */ /* 0x000fe20000010117 */
[----:B------:R-:W-:Y:S01]  /*3e10*/  FMUL.FTZ R23, R31, R30 ;  /* 0x0000001e1f177220 */ /* 0x000fe20000410000 */
[----:B------:R-:W-:-:S02]  /*3e20*/  FMUL.FTZ R28, R26, R29 ;  /* 0x0000001d1a1c7220 */ /* 0x000fc40000410000 */
[----:B------:R-:W-:Y:S01]  /*3e30*/  MUFU.EX2 R100, R100 ;  /* 0x0000006400647308 */ /* 0x000fe20000000800 */
[----:B------:R-:W-:Y:S01]  /*3e40*/  FMUL.FTZ R22, R22, R23 ;  /* 0x0000001716167220 */ /* 0x000fe20000410000 */
[----:B------:R-:W-:Y:S01]  /*3e50*/  FMUL.FTZ R23, R27, R28 ;  /* 0x0000001c1b177220 */ /* 0x000fe20000410000 */
[----:B--2---:R-:W-:Y:S01]  /*3e60*/  FMUL.FTZ R27, R18, R232 ;  /* 0x000000e8121b7220 */ /* 0x004fe20000410000 */
[----:B------:R-:W-:-:S04]  /*3e70*/  FFMA.FTZ R30, -R72, R72, 1 ;  /* 0x3f800000481e7423 */ /* 0x000fc80000010148 */
[----:B------:R-:W-:Y:S01]  /*3e80*/  FMUL.FTZ R30, R30, R27 ;  /* 0x0000001b1e1e7220 */ /* 0x000fe20000410000 */
[----:B------:R-:W-:Y:S01]  /*3e90*/  MUFU.EX2 R213, R213 ;  /* 0x000000d500d57308 */ /* 0x000fe20000000800 */
[----:B------:R-:W-:-:S07]  /*3ea0*/  FFMA.FTZ R29, -R73, R73, 1 ;  /* 0x3f800000491d7423 */ /* 0x000fce0000010149 */
[----:B------:R-:W1:Y:S01]  /*3eb0*/  MUFU.EX2 R27, R205 ;  /* 0x000000cd001b7308 */ /* 0x000e620000000800 */
[----:B------:R-:W-:Y:S01]  /*3ec0*/  FMUL.FTZ R29, R29, R32 ;  /* 0x000000201d1d7220 */ /* 0x000fe20000410000 */
[--C-:B------:R-:W-:Y:S01]  /*3ed0*/  FADD.FTZ R36, R36, -R229.reuse ;  /* 0x800000e524247221 */ /* 0x100fe20000010000 */
[----:B------:R-:W-:Y:S01]  /*3ee0*/  FFMA.FTZ R32, -R75, R75, 1 ;  /* 0x3f8000004b207423 */ /* 0x000fe2000001014b */
[----:B------:R-:W-:Y:S01]  /*3ef0*/  FMUL.FTZ R73, R209, R34 ;  /* 0x00000022d1497220 */ /* 0x000fe20000410000 */
[----:B------:R-:W-:Y:S01]  /*3f00*/  FADD.FTZ R38, R38, -R229 ;  /* 0x800000e526267221 */ /* 0x000fe20000010000 */
[----:B------:R-:W-:Y:S02]  /*3f10*/  FMUL.FTZ R72, R95, R36 ;  /* 0x000000245f487220 */ /* 0x000fe40000410000 */
[----:B------:R-:W-:Y:S01]  /*3f20*/  FMUL.FTZ R32, R32, R73 ;  /* 0x0000004920207220 */ /* 0x000fe20000410000 */
[----:B------:R-:W-:Y:S01]  /*3f30*/  FFMA.FTZ R36, -R79, R79, 1 ;  /* 0x3f8000004f247423 */ /* 0x000fe2000001014f */
[----:B------:R-:W-:Y:S01]  /*3f40*/  MUFU.EX2 R206, R206 ;  /* 0x000000ce00ce7308 */ /* 0x000fe20000000800 */
[----:B-1----:R-:W-:Y:S01]  /*3f50*/  FMUL.FTZ R73, R27, R38 ;  /* 0x000000261b497220 */ /* 0x002fe20000410000 */
[----:B------:R-:W-:-:S06]  /*3f60*/  FMUL.FTZ R38, R77, R72 ;  /* 0x000000484d267220 */ /* 0x000fcc0000410000 */
[----:B------:R-:W-:Y:S01]  /*3f70*/  MUFU.EX2 R99, R99 ;  /* 0x0000006300637308 */ /* 0x000fe20000000800 */
[----:B------:R-:W1:Y:S01]  /*3f80*/  SHFL.IDX PT, R72, R12, R118, 0x1f ;  /* 0x00001f760c487589 */ /* 0x000e6200000e0000 */
[----:B------:R-:W-:-:S03]  /*3f90*/  FMUL.FTZ R36, R36, R73 ;  /* 0x0000004924247220 */ /* 0x000fc60000410000 */
[----:B------:R-:W2:Y:S01]  /*3fa0*/  SHFL.IDX PT, R73, R12, R198, 0x1f ;  /* 0x00001fc60c497589 */ /* 0x000ea200000e0000 */
[--C-:B------:R-:W-:Y:S01]  /*3fb0*/  FADD.FTZ R33, R33, -R230.reuse ;  /* 0x800000e621217221 */ /* 0x100fe20000010000 */
[----:B------:R-:W-:Y:S01]  /*3fc0*/  FADD.FTZ R35, R35, -R230 ;  /* 0x800000e623237221 */ /* 0x000fe20000010000 */
[----:B------:R-:W-:Y:S01]  /*3fd0*/  FFMA.FTZ R34, -R74, R74, 1 ;  /* 0x3f8000004a227423 */ /* 0x000fe2000001014a */
[----:B------:R-:W-:Y:S01]  /*3fe0*/  MUFU.EX2 R217, R217 ;  /* 0x000000d900d97308 */ /* 0x000fe20000000800 */
[----:B------:R-:W-:Y:S01]  /*3ff0*/  FMUL.FTZ R33, R93, R33 ;  /* 0x000000215d217220 */ /* 0x000fe20000410000 */
[----:B------:R-:W-:-:S03]  /*4000*/  FMUL.FTZ R35, R208, R35 ;  /* 0x00000023d0237220 */ /* 0x000fc60000410000 */
[----:B------:R-:W-:Y:S01]  /*4010*/  FMUL.FTZ R34, R34, R33 ;  /* 0x0000002122227220 */ /* 0x000fe20000410000 */
[----:B------:R-:W-:Y:S01]  /*4020*/  FMUL.FTZ R33, R76, R35 ;  /* 0x000000234c217220 */ /* 0x000fe20000410000 */
[----:B------:R-:W-:Y:S01]  /*4030*/  SHFL.IDX PT, R28, R12, R193, 0x1f ;  /* 0x00001fc10c1c7589 */ /* 0x000fe200000e0000 */
[----:B------:R-:W-:Y:S03]  /*4040*/  MUFU.EX2 R101, R101 ;  /* 0x0000006500657308 */ /* 0x000fe60000000800 */
[----:B------:R-:W3:Y:S04]  /*4050*/  SHFL.IDX PT, R35, R12, R9, 0x1f ;  /* 0x00001f090c237589 */ /* 0x000ee800000e0000 */
[----:B------:R-:W-:Y:S01]  /*4060*/  SHFL.IDX PT, R77, R12, R117, 0x1f ;  /* 0x00001f750c4d7589 */ /* 0x000fe200000e0000 */
[----:B------:R-:W-:Y:S01]  /*4070*/  FFMA.FTZ R87, -R87, R87, 1 ;  /* 0x3f80000057577423 */ /* 0x000fe20000010157 */
[----:B------:R-:W-:Y:S01]  /*4080*/  FFMA.FTZ R187, -R187, R187, 1 ;  /* 0x3f800000bbbb7423 */ /* 0x000fe200000101bb */
[----:B------:R-:W-:Y:S01]  /*4090*/  FFMA.FTZ R186, -R186, R186, 1 ;  /* 0x3f800000baba7423 */ /* 0x000fe200000101ba */
[----:B------:R-:W-:Y:S01]  /*40a0*/  SHFL.IDX PT, R75, R12, R199, 0x1f ;  /* 0x00001fc70c4b7589 */ /* 0x000fe200000e0000 */
[----:B------:R-:W-:Y:S03]  /*40b0*/  MUFU.EX2 R102, R102 ;  /* 0x0000006600667308 */ /* 0x000fe60000000800 */
[----:B------:R-:W5:Y:S04]  /*40c0*/  SHFL.IDX PT, R76, R12, R197, 0x1f ;  /* 0x00001fc50c4c7589 */ /* 0x000f6800000e0000 */
[----:B------:R1:W-:Y:S01]  /*40d0*/  SHFL.IDX PT, R74, R12, R200, 0x1f ;  /* 0x00001fc80c4a7589 */ /* 0x0003e200000e0000 */
[----:B------:R-:W-:Y:S01]  /*40e0*/  FFMA.FTZ R184, -R184, R184, 1 ;  /* 0x3f800000b8b87423 */ /* 0x000fe200000101b8 */
[----:B------:R-:W-:Y:S01]  /*40f0*/  MUFU.EX2 R119, R119 ;  /* 0x0000007700777308 */ /* 0x000fe20000000800 */
[----:B-1----:R-:W-:Y:S01]  /*4100*/  FADD.FTZ R12, R45, -R72 ;  /* 0x800000482d0c7221 */ /* 0x002fe20000010000 */
[----:B--2---:R-:W-:-:S06]  /*4110*/  FADD.FTZ R45, R52, -R73 ;  /* 0x80000049342d7221 */ /* 0x004fcc0000010000 */
[----:B------:R-:W-:Y:S01]  /*4120*/  MUFU.EX2 R103, R103 ;  /* 0x0000006700677308 */ /* 0x000fe20000000800 */
[----:B------:R1:W2:Y:S01]  /*4130*/  LDS R52, [R11+0x380] ;  /* 0x000380000b347984 */ /* 0x0002a20000000800 */
[----:B------:R-:W-:Y:S01]  /*4140*/  FMUL.FTZ R37, R92, R37 ;  /* 0x000000255c257220 */ /* 0x000fe20000410000 */
[----:B------:R-:W-:Y:S01]  /*4150*/  FMUL.FTZ R79, R207, R39 ;  /* 0x00000027cf4f7220 */ /* 0x000fe20000410000 */
[--C-:B---3--:R-:W-:Y:S02]  /*4160*/  FADD.FTZ R40, R40, -R35.reuse ;  /* 0x8000002328287221 */ /* 0x108fe40000010000 */
[----:B------:R-:W-:Y:S01]  /*4170*/  FMUL.FTZ R39, R78, R37 ;  /* 0x000000254e277220 */ /* 0x000fe20000410000 */
[----:B------:R-:W-:Y:S01]  /*4180*/  FMUL.FTZ R37, R80, R79 ;  /* 0x0000004f50257220 */ /* 0x000fe20000410000 */
[----:B------:R-:W-:Y:S02]  /*4190*/  FADD.FTZ R79, R42, -R35 ;  /* 0x800000232a4f7221 */ /* 0x000fe40000010000 */
[----:B------:R-:W3:Y:S01]  /*41a0*/  MUFU.EX2 R35, R202 ;  /* 0x000000ca00237308 */ /* 0x000ee20000000800 */
[--C-:B------:R-:W-:Y:S01]  /*41b0*/  FADD.FTZ R41, R41, -R28.reuse ;  /* 0x8000001c29297221 */ /* 0x100fe20000010000 */
[----:B------:R-:W-:Y:S01]  /*41c0*/  FADD.FTZ R28, R43, -R28 ;  /* 0x8000001c2b1c7221 */ /* 0x000fe20000010000 */
[----:B-----5:R-:W-:Y:S01]  /*41d0*/  FADD.FTZ R42, R49, -R76 ;  /* 0x8000004c312a7221 */ /* 0x020fe20000010000 */
[--C-:B------:R-:W-:Y:S01]  /*41e0*/  FADD.FTZ R43, R48, -R75.reuse ;  /* 0x8000004b302b7221 */ /* 0x100fe20000010000 */
[----:B------:R-:W-:Y:S01]  /*41f0*/  FADD.FTZ R72, R47, -R72 ;  /* 0x800000482f487221 */ /* 0x000fe20000010000 */
[----:B------:R-:W-:Y:S01]  /*4200*/  FMUL.FTZ R49, R203, R28 ;  /* 0x0000001ccb317220 */ /* 0x000fe20000410000 */
[----:B------:R-:W-:Y:S01]  /*4210*/  FADD.FTZ R75, R50, -R75 ;  /* 0x8000004b324b7221 */ /* 0x000fe20000010000 */
[----:B------:R-:W-:-:S02]  /*4220*/  FADD.FTZ R76, R51, -R76 ;  /* 0x8000004c334c7221 */ /* 0x000fc40000010000 */
[----:B-1----:R-:W-:Y:S01]  /*4230*/  FMUL.FTZ R11, R84, R49 ;  /* 0x00000031540b7220 */ /* 0x002fe20000410000 */
[----:B------:R-:W-:Y:S01]  /*4240*/  FMUL.FTZ R49, R97, R12 ;  /* 0x0000000c61317220 */ /* 0x000fe20000410000 */
[----:B------:R-:W-:Y:S01]  /*4250*/  FFMA.FTZ R51, -R88, R88, 1 ;  /* 0x3f80000058337423 */ /* 0x000fe20000010158 */
[----:B------:R-:W-:Y:S01]  /*4260*/  FMUL.FTZ R12, R218, R75 ;  /* 0x0000004bda0c7220 */ /* 0x000fe20000410000 */
[----:B---3--:R-:W-:-:S04]  /*4270*/  FMUL.FTZ R72, R35, R72 ;  /* 0x0000004823487220 */ /* 0x008fc80000410000 */
[----:B------:R-:W-:Y:S01]  /*4280*/  FMUL.FTZ R51, R51, R72 ;  /* 0x0000004833337220 */ /* 0x000fe20000410000 */
[--C-:B------:R-:W-:Y:S01]  /*4290*/  FADD.FTZ R44, R44, -R77.reuse ;  /* 0x8000004d2c2c7221 */ /* 0x100fe20000010000 */
[----:B--2---:R-:W1:Y:S04]  /*42a0*/  SHFL.IDX PT, R75, R52, R9, 0x1f ;  /* 0x00001f09344b7589 */ /* 0x004e6800000e0000 */
[----:B------:R-:W2:Y:S01]  /*42b0*/  SHFL.IDX PT, R72, R52, R193, 0x1f ;  /* 0x00001fc134487589 */ /* 0x000ea200000e0000 */
[----:B------:R-:W-:Y:S01]  /*42c0*/  FADD.FTZ R77, R46, -R77 ;  /* 0x8000004d2e4d7221 */ /* 0x000fe20000010000 */
[----:B------:R-:W-:Y:S01]  /*42d0*/  FFMA.FTZ R46, -R81, R81, 1 ;  /* 0x3f800000512e7423 */ /* 0x000fe20000010151 */
[----:B------:R-:W-:Y:S01]  /*42e0*/  FMUL.FTZ R47, R17, R40 ;  /* 0x00000028112f7220 */ /* 0x000fe20000410000 */
[----:B------:R-:W3:Y:S04]  /*42f0*/  SHFL.IDX PT, R118, R52, R118, 0x1f ;  /* 0x00001f7634767589 */ /* 0x000ee800000e0000 */
[----:B------:R-:W5:Y:S01]  /*4300*/  SHFL.IDX PT, R199, R52, R199, 0x1f ;  /* 0x00001fc734c77589 */ /* 0x000f6200000e0000 */
[----:B------:R-:W-:Y:S01]  /*4310*/  FMUL.FTZ R46, R46, R47 ;  /* 0x0000002f2e2e7220 */ /* 0x000fe20000410000 */
[----:B------:R-:W-:Y:S01]  /*4320*/  FFMA.FTZ R47, -R85, R85, 1 ;  /* 0x3f800000552f7423 */ /* 0x000fe20000010155 */
[----:B------:R-:W-:Y:S01]  /*4330*/  FMUL.FTZ R44, R15, R44 ;  /* 0x0000002c0f2c7220 */ /* 0x000fe20000410000 */
[----:B------:R-:W5:Y:S01]  /*4340*/  SHFL.IDX PT, R200, R52, R200, 0x1f ;  /* 0x00001fc834c87589 */ /* 0x000f6200000e0000 */
[--C-:B------:R-:W-:Y:S01]  /*4350*/  FADD.FTZ R53, R53, -R74.reuse ;  /* 0x8000004a35357221 */ /* 0x100fe20000010000 */
[----:B------:R-:W-:Y:S01]  /*4360*/  FADD.FTZ R55, R55, -R74 ;  /* 0x8000004a37377221 */ /* 0x000fe20000010000 */
[----:B------:R-:W-:Y:S01]  /*4370*/  FMUL.FTZ R28, R204, R77 ;  /* 0x0000004dcc1c7220 */ /* 0x000fe20000410000 */
[----:B------:R-:W-:Y:S01]  /*4380*/  FADD.FTZ R54, R54, -R73 ;  /* 0x8000004936367221 */ /* 0x000fe20000010000 */
[----:B------:R-:W4:Y:S01]  /*4390*/  SHFL.IDX PT, R74, R52, R197, 0x1f ;  /* 0x00001fc5344a7589 */ /* 0x000f2200000e0000 */
[----:B------:R-:W-:Y:S01]  /*43a0*/  FMUL.FTZ R47, R47, R44 ;  /* 0x0000002c2f2f7220 */ /* 0x000fe20000410000 */
[----:B------:R-:W-:Y:S01]  /*43b0*/  FMUL.FTZ R44, R87, R28 ;  /* 0x0000001c572c7220 */ /* 0x000fe20000410000 */
[----:B------:R-:W-:Y:S01]  /*43c0*/  FFMA.FTZ R48, -R86, R86, 1 ;  /* 0x3f80000056307423 */ /* 0x000fe20000010156 */
[----:B------:R-:W-:Y:S01]  /*43d0*/  FFMA.FTZ R50, -R89, R89, 1 ;  /* 0x3f80000059327423 */ /* 0x000fe20000010159 */
[----:B------:R-:W-:Y:S01]  /*43e0*/  FMUL.FTZ R43, R98, R43 ;  /* 0x0000002b622b7220 */ /* 0x000fe20000410000 */
[----:B------:R-:W4:Y:S01]  /*43f0*/  SHFL.IDX PT, R117, R52, R117, 0x1f ;  /* 0x00001f7534757589 */ /* 0x000f2200000e0000 */
[----:B------:R-:W-:Y:S01]  /*4400*/  FMUL.FTZ R28, R100, R45 ;  /* 0x0000002d641c7220 */ /* 0x000fe20000410000 */
[----:B------:R-:W-:Y:S01]  /*4410*/  FMUL.FTZ R54, R213, R54 ;  /* 0x00000036d5367220 */ /* 0x000fe20000410000 */
[----:B------:R-:W5:Y:S01]  /*4420*/  MUFU.EX2 R212, R212 ;  /* 0x000000d400d47308 */ /* 0x000f620000000800 */
[----:B------:R2:W4:Y:S01]  /*4430*/  SHFL.IDX PT, R77, R52, R198, 0x1f ;  /* 0x00001fc6344d7589 */ /* 0x00052200000e0000 */
[----:B------:R-:W-:Y:S01]  /*4440*/  FMUL.FTZ R45, R14, R53 ;  /* 0x000000350e2d7220 */ /* 0x000fe20000410000 */
[--C-:B-1----:R-:W-:Y:S01]  /*4450*/  FADD.FTZ R56, R56, -R75.reuse ;  /* 0x8000004b38387221 */ /* 0x102fe20000010000 */
[----:B------:R-:W-:Y:S01]  /*4460*/  FMUL.FTZ R40, R206, R79 ;  /* 0x0000004fce287220 */ /* 0x000fe20000410000 */
[----:B------:R-:W-:Y:S01]  /*4470*/  FMUL.FTZ R48, R48, R49 ;  /* 0x0000003130307220 */ /* 0x000fe20000410000 */
[----:B------:R-:W-:Y:S01]  /*4480*/  FMUL.FTZ R50, R50, R43 ;  /* 0x0000002b32327220 */ /* 0x000fe20000410000 */
[----:B------:R-:W-:Y:S01]  /*4490*/  FFMA.FTZ R49, -R91, R91, 1 ;  /* 0x3f8000005b317423 */ /* 0x000fe2000001015b */
[----:B------:R-:W1:Y:S01]  /*44a0*/  MUFU.EX2 R214, R214 ;  /* 0x000000d600d67308 */ /* 0x000e620000000800 */
[----:B------:R-:W-:Y:S01]  /*44b0*/  FFMA.FTZ R73, -R90, R90, 1 ;  /* 0x3f8000005a497423 */ /* 0x000fe2000001015a */
[----:B------:R-:W-:Y:S01]  /*44c0*/  FMUL.FTZ R42, R99, R42 ;  /* 0x0000002a632a7220 */ /* 0x000fe20000410000 */
[----:B--2---:R-:W-:Y:S01]  /*44d0*/  FMUL.FTZ R52, R187, R54 ;  /* 0x00000036bb347220 */ /* 0x004fe20000410000 */
[----:B------:R-:W-:Y:S01]  /*44e0*/  FMUL.FTZ R43, R217, R76 ;  /* 0x0000004cd92b7220 */ /* 0x000fe20000410000 */
[----:B------:R-:W-:Y:S01]  /*44f0*/  FMUL.FTZ R54, R186, R45 ;  /* 0x0000002dba367220 */ /* 0x000fe20000410000 */
[----:B------:R-:W-:Y:S01]  /*4500*/  FADD.FTZ R79, R58, -R75 ;  /* 0x8000004b3a4f7221 */ /* 0x000fe20000010000 */
[--C-:B------:R-:W-:Y:S01]  /*4510*/  FADD.FTZ R81, R57, -R72.reuse ;  /* 0x8000004839517221 */ /* 0x100fe20000010000 */
[----:B------:R-:W2:Y:S01]  /*4520*/  MUFU.EX2 R225, R225 ;  /* 0x000000e100e17308 */ /* 0x000ea20000000800 */
[----:B------:R-:W-:Y:S01]  /*4530*/  FADD.FTZ R58, R59, -R72 ;  /* 0x800000483b3a7221 */ /* 0x000fe20000010000 */
[----:B------:R-:W-:Y:S01]  /*4540*/  FMUL.FTZ R45, R101, R56 ;  /* 0x00000038652d7220 */ /* 0x000fe20000410000 */
[----:B------:R-:W-:Y:S01]  /*4550*/  FFMA.FTZ R72, -R189, R189, 1 ;  /* 0x3f800000bd487423 */ /* 0x000fe200000101bd */
[----:B------:R-:W-:Y:S01]  /*4560*/  FMUL.FTZ R49, R49, R12 ;  /* 0x0000000c31317220 */ /* 0x000fe20000410000 */
[----:B------:R-:W-:-:S03]  /*4570*/  FMUL.FTZ R73, R73, R42 ;  /* 0x0000002a49497220 */ /* 0x000fc60000410000 */
[----:B------:R-:W2:Y:S01]  /*4580*/  MUFU.EX2 R220, R220 ;  /* 0x000000dc00dc7308 */ /* 0x000ea20000000800 */
[----:B------:R-:W-:Y:S01]  /*4590*/  FMUL.FTZ R42, R184, R43 ;  /* 0x0000002bb82a7220 */ /* 0x000fe20000410000 */
[----:B------:R-:W-:Y:S01]  /*45a0*/  FMUL.FTZ R72, R72, R45 ;  /* 0x0000002d48487220 */ /* 0x000fe20000410000 */
[----:B---3--:R-:W-:Y:S01]  /*45b0*/  FADD.FTZ R78, R61, -R118 ;  /* 0x800000763d4e7221 */ /* 0x008fe20000010000 */
[----:B------:R-:W-:Y:S01]  /*45c0*/  FFMA.FTZ R185, -R185, R185, 1 ;  /* 0x3f800000b9b97423 */ /* 0x000fe200000101b9 */
[----:B-----5:R-:W-:-:S03]  /*45d0*/  FADD.FTZ R61, R66, -R199 ;  /* 0x800000c7423d7221 */ /* 0x020fc60000010000 */
[----:B------:R-:W3:Y:S01]  /*45e0*/  MUFU.EX2 R12, R211 ;  /* 0x000000d3000c7308 */ /* 0x000ee20000000800 */
[----:B------:R-:W-:Y:S01]  /*45f0*/  FMUL.FTZ R53, R185, R28 ;  /* 0x0000001cb9357220 */ /* 0x000fe20000410000 */
[----:B------:R-:W-:-:S06]  /*4600*/  FFMA.FTZ R114, -R114, R114, 1 ;  /* 0x3f80000072727423 */ /* 0x000fcc0000010172 */
[----:B------:R-:W5:Y:S01]  /*4610*/  MUFU.EX2 R43, R216 ;  /* 0x000000d8002b7308 */ /* 0x000f620000000800 */
[----:B------:R-:W-:-:S07]  /*4620*/  FMUL.FTZ R61, R212, R61 ;  /* 0x0000003dd43d7220 */ /* 0x000fce0000410000 */
[----:B------:R-:W5:Y:S01]  /*4630*/  MUFU.EX2 R215, R215 ;  /* 0x000000d700d77308 */ /* 0x000f620000000800 */
[----:B------:R-:W-:-:S07]  /*4640*/  FFMA.FTZ R83, -R83, R83, 1 ;  /* 0x3f80000053537423 */ /* 0x000fce0000010153 */
[----:B------:R-:W5:Y:S01]  /*4650*/  MUFU.EX2 R210, R210 ;  /* 0x000000d200d27308 */ /* 0x000f620000000800 */
[----:B------:R-:W-:-:S07]  /*4660*/  FADD.FTZ R28, R69, -R200 ;  /* 0x800000c8451c7221 */ /* 0x000fce0000010000 */
[----:B------:R-:W5:Y:S01]  /*4670*/  MUFU.EX2 R223, R223 ;  /* 0x000000df00df7308 */ /* 0x000f620000000800 */
[----:B------:R-:W-:-:S07]  /*4680*/  FADD.FTZ R59, R64, -R199 ;  /* 0x800000c7403b7221 */ /* 0x000fce0000010000 */
[----:B------:R-:W-:Y:S08]  /*4690*/  MUFU.EX2 R228, R228 ;  /* 0x000000e400e47308 */ /* 0x000ff00000000800 */
[----:B------:R-:W5:Y:S08]  /*46a0*/  MUFU.EX2 R45, R222 ;  /* 0x000000de002d7308 */ /* 0x000f700000000800 */
[----:B------:R-:W5:Y:S08]  /*46b0*/  MUFU.EX2 R227, R227 ;  /* 0x000000e300e37308 */ /* 0x000f700000000800 */
[----:B------:R-:W5:Y:S01]  /*46c0*/  MUFU.EX2 R226, R226 ;  /* 0x000000e200e27308 */ /* 0x000f620000000800 */
[----:B------:R-:W-:Y:S01]  /*46d0*/  FADD.FTZ R25, R25, -R234 ;  /* 0x800000ea19197221 */ /* 0x000fe20000010000 */
[--C-:B----4-:R-:W-:Y:S01]  /*46e0*/  FADD.FTZ R64, R65, -R74.reuse ;  /* 0x8000004a41407221 */ /* 0x110fe20000010000 */
[----:B------:R-:W-:Y:S01]  /*46f0*/  FADD.FTZ R66, R67, -R74 ;  /* 0x8000004a43427221 */ /* 0x000fe20000010000 */
[----:B------:R-:W-:Y:S01]  /*4700*/  FFMA.FTZ R74, -R106, R106, 1 ;  /* 0x3f8000006a4a7423 */ /* 0x000fe2000001016a */
[----:B-1----:R-:W-:Y:S01]  /*4710*/  FMUL.FTZ R79, R214, R79 ;  /* 0x0000004fd64f7220 */ /* 0x002fe20000410000 */
[----:B------:R-:W-:Y:S01]  /*4720*/  FMUL.FTZ R114, R114, R61 ;  /* 0x0000003d72727220 */ /* 0x000fe20000410000 */
[----:B------:R-:W-:Y:S01]  /*4730*/  FMUL.FTZ R40, R83, R40 ;  /* 0x0000002853287220 */ /* 0x000fe20000410000 */
[----:B------:R-:W-:Y:S01]  /*4740*/  FFMA.FTZ R194, -R194, R194, 1 ;  /* 0x3f800000c2c27423 */ /* 0x000fe200000101c2 */
[----:B--2---:R-:W-:Y:S01]  /*4750*/  FMUL.FTZ R61, R225, R28 ;  /* 0x0000001ce13d7220 */ /* 0x004fe20000410000 */
[----:B------:R-:W-:Y:S01]  /*4760*/  FFMA.FTZ R75, -R105, R105, 1 ;  /* 0x3f800000694b7423 */ /* 0x000fe20000010169 */
[----:B------:R-:W-:Y:S01]  /*4770*/  FMUL.FTZ R56, R102, R81 ;  /* 0x0000005166387220 */ /* 0x000fe20000410000 */
[----:B------:R-:W-:Y:S01]  /*4780*/  FMUL.FTZ R224, R119, R25 ;  /* 0x0000001977e07220 */ /* 0x000fe20000410000 */
[--C-:B------:R-:W-:Y:S01]  /*4790*/  FADD.FTZ R60, R60, -R117.reuse ;  /* 0x800000753c3c7221 */ /* 0x100fe20000010000 */
[----:B------:R-:W-:Y:S01]  /*47a0*/  FADD.FTZ R62, R62, -R117 ;  /* 0x800000753e3e7221 */ /* 0x000fe20000010000 */
[----:B------:R-:W-:Y:S01]  /*47b0*/  FADD.FTZ R83, R63, -R118 ;  /* 0x800000763f537221 */ /* 0x000fe20000010000 */
[----:B------:R-:W-:Y:S01]  /*47c0*/  FFMA.FTZ R112, -R112, R112, 1 ;  /* 0x3f80000070707423 */ /* 0x000fe20000010170 */
[----:B------:R-:W-:Y:S01]  /*47d0*/  FMUL.FTZ R59, R220, R59 ;  /* 0x0000003bdc3b7220 */ /* 0x000fe20000410000 */
[--C-:B------:R-:W-:Y:S01]  /*47e0*/  FADD.FTZ R57, R68, -R77.reuse ;  /* 0x8000004d44397221 */ /* 0x100fe20000010000 */
[----:B------:R-:W-:Y:S01]  /*47f0*/  FADD.FTZ R70, R70, -R77 ;  /* 0x8000004d46467221 */ /* 0x000fe20000010000 */
[----:B------:R-:W-:Y:S01]  /*4800*/  FADD.FTZ R71, R71, -R200 ;  /* 0x800000c847477221 */ /* 0x000fe20000010000 */
[----:B------:R-:W-:Y:S01]  /*4810*/  FMUL.FTZ R74, R74, R79 ;  /* 0x0000004f4a4a7220 */ /* 0x000fe20000410000 */
[----:B------:R-:W-:Y:S01]  /*4820*/  FFMA.FTZ R82, -R82, R82, 1 ;  /* 0x3f80000052527423 */ /* 0x000fe20000010152 */
[----:B------:R-:W-:Y:S01]  /*4830*/  FMUL.FTZ R41, R96, R41 ;  /* 0x0000002960297220 */ /* 0x000fe20000410000 */
[----:B------:R-:W-:Y:S01]  /*4840*/  FMUL.FTZ R79, R194, R61 ;  /* 0x0000003dc24f7220 */ /* 0x000fe20000410000 */
[----:B------:R-:W-:Y:S01]  /*4850*/  FFMA.FTZ R188, -R188, R188, 1 ;  /* 0x3f800000bcbc7423 */ /* 0x000fe200000101bc */
[----:B---3--:R-:W-:Y:S01]  /*4860*/  FMUL.FTZ R55, R12, R55 ;  /* 0x000000370c377220 */ /* 0x008fe20000410000 */
[----:B------:R-:W-:Y:S01]  /*4870*/  FMUL.FTZ R75, R75, R56 ;  /* 0x000000384b4b7220 */ /* 0x000fe20000410000 */
[----:B------:R-:W-:Y:S01]  /*4880*/  F2FP.F16.F32.PACK_AB R61, R11, R40 ;  /* 0x000000280b3d723e */ /* 0x000fe200000000ff */
[----:B------:R-:W-:Y:S01]  /*4890*/  FMUL.FTZ R25, R219, R224 ;  /* 0x000000e0db197220 */ /* 0x000fe20000410000 */
[----:B------:R-:W-:Y:S01]  /*48a0*/  FFMA.FTZ R77, -R107, R107, 1 ;  /* 0x3f8000006b4d7423 */ /* 0x000fe2000001016b */
[----:B-----5:R-:W-:Y:S01]  /*48b0*/  FMUL.FTZ R58, R43, R58 ;  /* 0x0000003a2b3a7220 */ /* 0x020fe20000410000 */
        /* <DEDUP_REMOVED lines=8> */
[----:B------:R-:W-:Y:S01]  /*4940*/  FMUL.FTZ R112, R112, R59 ;  /* 0x0000003b70707220 */ /* 0x000fe20000410000 */
[----:B------:R-:W-:-:S02]  /*4950*/  IMAD R11, R0, 0x3000, R235 ;  /* 0x00003000000b7824 */ /* 0x000fc400078e02eb */
[----:B------:R-:W-:Y:S01]  /*4960*/  FFMA.FTZ R191, -R191, R191, 1 ;  /* 0x3f800000bfbf7423 */ /* 0x000fe200000101bf */
        /* <DEDUP_REMOVED lines=25> */
[----:B------:R-:W-:Y:S02]  /*4b00*/  LEA R11, R11, R16, 0x1 ;  /* 0x000000100b0b7211 */ /* 0x000fe400078e08ff */
        /* <DEDUP_REMOVED lines=12> */
[----:B------:R-:W-:Y:S02]  /*4bd0*/  R2UR UR6, R236 ;  /* 0x00000000ec0672ca */ /* 0x000fe400000e0000 */
[----:B------:R-:W-:Y:S02]  /*4be0*/  F2FP.F16.F32.PACK_AB R52, R75, R72 ;  /* 0x000000484b34723e */ /* 0x000fe400000000ff */
[----:B------:R-:W-:-:S02]  /*4bf0*/  F2FP.F16.F32.PACK_AB R53, R77, R74 ;  /* 0x0000004a4d35723e */ /* 0x000fc400000000ff */
[----:B------:R-:W-:Y:S02]  /*4c00*/  F2FP.F16.F32.PACK_AB R54, R109, R76 ;  /* 0x0000004c6d36723e */ /* 0x000fe400000000ff */
[----:B------:R-:W-:Y:S01]  /*4c10*/  F2FP.F16.F32.PACK_AB R55, R111, R110 ;  /* 0x0000006e6f37723e */ /* 0x000fe200000000ff */
[----:B------:R-:W-:Y:S01]  /*4c20*/  STSM.16.MT88.4 [R11+0x1b000], R64 ;  /* 0x01b000400b007844 */ /* 0x000fe20000004200 */
[----:B------:R-:W-:Y:S02]  /*4c30*/  F2FP.F16.F32.PACK_AB R48, R191, R112 ;  /* 0x00000070bf30723e */ /* 0x000fe400000000ff */
[----:B------:R-:W-:Y:S02]  /*4c40*/  F2FP.F16.F32.PACK_AB R49, R115, R114 ;  /* 0x000000727331723e */ /* 0x000fe400000000ff */
[----:B------:R-:W-:Y:S02]  /*4c50*/  F2FP.F16.F32.PACK_AB R50, R79, R192 ;  /* 0x000000c04f32723e */ /* 0x000fe400000000ff */
[----:B------:R-:W-:Y:S01]  /*4c60*/  F2FP.F16.F32.PACK_AB R51, R201, R196 ;  /* 0x000000c4c933723e */ /* 0x000fe200000000ff */
[----:B------:R-:W-:Y:S01]  /*4c70*/  STSM.16.MT88.4 [R11+0x1b800], R60 ;  /* 0x01b8003c0b007844 */ /* 0x000fe20000004200 */
[----:B------:R-:W-:-:S02]  /*4c80*/  F2FP.F16.F32.PACK_AB R28, R119, R113 ;  /* 0x00000071771c723e */ /* 0x000fc400000000ff */
[----:B------:R-:W-:Y:S01]  /*4c90*/  F2FP.F16.F32.PACK_AB R30, R26, R24 ;  /* 0x000000181a1e723e */ /* 0x000fe200000000ff */
[----:B------:R-:W-:Y:S01]  /*4ca0*/  STSM.16.MT88.4 [R11+0x1c000], R56 ;  /* 0x01c000380b007844 */ /* 0x000fe20000004200 */
[----:B------:R-:W-:Y:S02]  /*4cb0*/  F2FP.F16.F32.PACK_AB R29, R19, R104 ;  /* 0x00000068131d723e */ /* 0x000fe400000000ff */
        /* <DEDUP_REMOVED lines=225> */
.L_x_3525:
        /* <DEDUP_REMOVED lines=56> */
.L_x_3526:
[----:B------:R-:W-:Y:S01]  /*5e50*/  UIADD3 UR45, UR45, 0x1, URZ ;  /* 0x000000012d2d7890 */ /* 0x000fe2000fffe03f */
[----:B------:R-:W-:Y:S02]  /*5e60*/  VIADD R0, R0, 0x1 ;  /* 0x0000000100007836 */ /* 0x000fe40000000000 */
[----:B------:R-:W-:-:S03]  /*5e70*/  VIADD R6, R6, 0x26820 ;  /* 0x0002682006067836 */ /* 0x000fc60000000000 */
        /* <DEDUP_REMOVED lines=8> */
.L_x_3516:
[----:B------:R-:W-:-:S06]  /*5f00*/  UISETP.GE.AND UP0, UPT, UR45, UR44, UPT ;  /* 0x0000002c2d00728c */ /* 0x000fcc000bf06270 */
[----:B------:R-:W-:-:S13]  /*5f10*/  PLOP3.LUT P0, PT, PT, PT, UP0, 0x80, 0x0 ;  /* 0x000000000000781c */ /* 0x000fda0003f0f008 */
[----:B------:R-:W-:Y:S05]  /*5f20*/  @P0 BRA `(.L_x_3528) ;  /* 0x0000004000580947 */ /* 0x000fea0003800000 */
[----:B------:R-:W3:Y:S04]  /*5f30*/  LDL.LU R14, [R1+0x14] ;  /* 0x00001400010e7983 */ /* 0x000ee80000300800 */
[----:B------:R-:W4:Y:S01]  /*5f40*/  LDL.LU R12, [R1+0x8] ;  /* 0x00000800010c7983 */ /* 0x000f220000300800 */
[----:B------:R-:W-:Y:S01]  /*5f50*/  UIMAD UR4, UR41, -0x80, UR42 ;  /* 0xffffff80290478a4 */ /* 0x000fe2000f8e022a */
[----:B------:R-:W-:Y:S01]  /*5f60*/  MOV R185, 0x40000040 ;  /* 0x4000004000b97802 */ /* 0x000fe20000000f00 */
[----:B------:R-:W-:Y:S01]  /*5f70*/  IMAD.MOV.U32 R187, RZ, RZ, 0x40000040 ;  /* 0x40000040ffbb7424 */ /* 0x000fe200078e00ff */
[----:B--2---:R-:W2:Y:S01]  /*5f80*/  S2R R6, SR_TID.X ;  /* 0x0000000000067919 */ /* 0x004ea20000002100 */
[----:B------:R-:W-:Y:S01]  /*5f90*/  IMAD.MOV.U32 R189, RZ, RZ, 0x40000040 ;  /* 0x40000040ffbd7424 */ /* 0x000fe200078e00ff */
[----:B------:R-:W-:Y:S01]  /*5fa0*/  MOV R193, 0x40000040 ;  /* 0x4000004000c17802 */ /* 0x000fe20000000f00 */
[----:B------:R-:W-:Y:S01]  /*5fb0*/  IMAD.MOV.U32 R191, RZ, RZ, 0x40000040 ;  /* 0x40000040ffbf7424 */ /* 0x000fe200078e00ff */
[----:B--2---:R-:W-:-:S04]  /*5fc0*/  IADD3 R6, R6, -0x80, RZ ;  /* 0xffffff8006067810 */ /* 0x004fc80007ffe0ff */
[----:B------:R-:W-:-:S04]  /*5fd0*/  SHF.R.S32.HI R7, RZ, 0x1f, R6 ;  /* 0x0000001fff077819 */ /* 0x000fc80000011406 */
[CC--:B------:R-:W-:Y:S02]  /*5fe0*/  LEA.HI R9, R7.reuse, R6.reuse, RZ, 0x5 ;  /* 0x0000000607097211 */ /* 0x0c0fe400078f28ff */
[-C--:B------:R-:W-:Y:S02]  /*5ff0*/  LEA.HI R8, R7, R6.reuse, RZ, 0x7 ;  /* 0x0000000607087211 */ /* 0x080fe400078f38ff */
[----:B------:R-:W-:Y:S02]  /*6000*/  LOP3.LUT R9, R9, 0xffffffe0, RZ, 0xc0, !PT ;  /* 0xffffffe009097812 */ /* 0x000fe400078ec0ff */
[----:B------:R-:W-:Y:S02]  /*6010*/  LEA.HI R11, R7, R6, RZ, 0x2 ;  /* 0x00000006070b7211 */ /* 0x000fe400078f10ff */
[----:B------:R-:W-:Y:S01]  /*6020*/  LOP3.LUT R7, R8, 0xffffff80, RZ, 0xc0, !PT ;  /* 0xffffff8008077812 */ /* 0x000fe200078ec0ff */
[----:B------:R-:W-:Y:S01]  /*6030*/  IMAD.IADD R10, R6, 0x1, -R9 ;  /* 0x00000001060a7824 */ /* 0x000fe200078e0a09 */
[----:B-1----:R-:W-:-:S02]  /*6040*/  LOP3.LUT R13, R11, 0xfffffffc, RZ, 0xc0, !PT ;  /* 0xfffffffc0b0d7812 */ /* 0x002fc400078ec0ff */
[----:B------:R-:W-:Y:S01]  /*6050*/  SHF.R.S32.HI R8, RZ, 0x7, R8 ;  /* 0x00000007ff087819 */ /* 0x000fe20000011408 */
[C---:B------:R-:W-:Y:S01]  /*6060*/  IMAD.IADD R9, R6.reuse, 0x1, -R7 ;  /* 0x0000000106097824 */ /* 0x040fe200078e0a07 */
[----:B------:R-:W-:Y:S01]  /*6070*/  SHF.R.S32.HI R11, RZ, 0x1f, R10 ;  /* 0x0000001fff0b7819 */ /* 0x000fe2000001140a */
[----:B------:R-:W-:-:S03]  /*6080*/  IMAD.IADD R7, R6, 0x1, -R13 ;  /* 0x0000000106077824 */ /* 0x000fc600078e0a0d */
[CC--:B------:R-:W-:Y:S02]  /*6090*/  LEA.HI R6, R11.reuse, R10.reuse, RZ, 0x3 ;  /* 0x0000000a0b067211 */ /* 0x0c0fe400078f18ff */
[----:B------:R-:W-:Y:S02]  /*60a0*/  LEA.HI R10, R11, R10, RZ, 0x2 ;  /* 0x0000000a0b0a7211 */ /* 0x000fe400078f10ff */
[----:B------:R-:W-:Y:S02]  /*60b0*/  SHF.R.S32.HI R6, RZ, 0x3, R6 ;  /* 0x00000003ff067819 */ /* 0x000fe40000011406 */
[----:B---3--:R-:W-:Y:S02]  /*60c0*/  LEA.HI R9, R14, R9, RZ, 0x5 ;  /* 0x000000090e097211 */ /* 0x008fe400078f28ff */
[----:B------:R-:W-:Y:S02]  /*60d0*/  MOV R14, UR4 ;  /* 0x00000004000e7c02 */ /* 0x000fe40008000f00 */
[----:B------:R-:W-:-:S02]  /*60e0*/  SHF.R.S32.HI R13, RZ, 0x5, R9 ;  /* 0x00000005ff0d7819 */ /* 0x000fc40000011409 */
[----:B------:R-:W-:Y:S02]  /*60f0*/  SHF.R.S32.HI R9, RZ, 0x2, R10 ;  /* 0x00000002ff097819 */ /* 0x000fe4000001140a */
[----:B----4-:R-:W-:Y:S01]  /*6100*/  SHF.R.S32.HI R11, RZ, 0x2, R12 ;  /* 0x00000002ff0b7819 */ /* 0x010fe2000001140c */
[----:B------:R-:W-:Y:S01]  /*6110*/  IMAD R17, R13, -0x10, R14 ;  /* 0xfffffff00d117824 */ /* 0x000fe200078e020e */
[----:B------:R-:W-:Y:S01]  /*6120*/  LEA.HI R14, R8, R8, RZ, 0x1 ;  /* 0x00000008080e7211 */ /* 0x000fe200078f08ff */
[C---:B------:R-:W-:Y:S01]  /*6130*/  VIADD R13, R9.reuse, 0x8 ;  /* 0x00000008090d7836 */ /* 0x040fe20000000000 */
[----:B------:R-:W-:Y:S01]  /*6140*/  SHF.R.S32.HI R12, RZ, 0x1f, R12 ;  /* 0x0000001fff0c7819 */ /* 0x000fe2000001140c */
[----:B------:R-:W-:Y:S01]  /*6150*/  VIADD R19, R9, 0x10 ;  /* 0x0000001009137836 */ /* 0x000fe20000000000 */
[----:B------:R-:W-:Y:S02]  /*6160*/  LOP3.LUT R15, R14, 0xfffffffe, RZ, 0xc0, !PT ;  /* 0xfffffffe0e0f7812 */ /* 0x000fe400078ec0ff */
[----:B------:R-:W-:-:S02]  /*6170*/  LEA.HI R12, R12, R11, RZ, 0x3 ;  /* 0x0000000b0c0c7211 */ /* 0x000fc400078f18ff */
[----:B------:R-:W-:Y:S01]  /*6180*/  LEA.HI R14, R13, R13, RZ, 0x1 ;  /* 0x0000000d0d0e7211 */ /* 0x000fe200078f08ff */
[----:B------:R-:W-:Y:S01]  /*6190*/  IMAD.IADD R8, R8, 0x1, -R15 ;  /* 0x0000000108087824 */ /* 0x000fe200078e0a0f */
[----:B------:R-:W-:Y:S02]  /*61a0*/  LOP3.LUT R12, R12, 0xfffffff8, RZ, 0xc0, !PT ;  /* 0xfffffff80c0c7812 */ /* 0x000fe400078ec0ff */
[----:B------:R-:W-:Y:S02]  /*61b0*/  SHF.R.S32.HI R15, RZ, 0x1, R14 ;  /* 0x00000001ff0f7819 */ /* 0x000fe4000001140e */
[----:B------:R-:W-:Y:S01]  /*61c0*/  IADD3 R23, R17, R12, -R11 ;  /* 0x0000000c11177210 */ /* 0x000fe20007ffe80b */
[----:B------:R-:W-:Y:S01]  /*61d0*/  IMAD.HI R11, R6, 0x2aaaaaab, RZ ;  /* 0x2aaaaaab060b7827 */ /* 0x000fe200078e02ff */
[----:B------:R-:W-:Y:S02]  /*61e0*/  LEA.HI R10, R10, R9, RZ, 0x1 ;  /* 0x000000090a0a7211 */ /* 0x000fe400078f08ff */
[----:B------:R-:W-:Y:S01]  /*61f0*/  LEA.HI R20, R19, R19, RZ, 0x1 ;  /* 0x0000001313147211 */ /* 0x000fe200078f08ff */
[----:B------:R-:W-:Y:S01]  /*6200*/  IMAD.HI R17, R15, 0x2aaaaaab, RZ ;  /* 0x2aaaaaab0f117827 */ /* 0x000fe200078e02ff */
[----:B------:R-:W-:-:S02]  /*6210*/  SHF.R.U32.HI R12, RZ, 0x1, R11 ;  /* 0x00000001ff0c7819 */ /* 0x000fc4000001160b */
[----:B------:R-:W-:Y:S01]  /*6220*/  LOP3.LUT R10, R10, 0xfffffffe, RZ, 0xc0, !PT ;  /* 0xfffffffe0a0a7812 */ /* 0x000fe200078ec0ff */
[----:B------:R-:W-:Y:S01]  /*6230*/  IMAD R8, R8, -0x40, R23 ;  /* 0xffffffc008087824 */ /* 0x000fe200078e0217 */
[----:B------:R-:W-:Y:S02]  /*6240*/  SHF.R.U32.HI R18, RZ, 0x1, R17 ;  /* 0x00000001ff127819 */ /* 0x000fe40000011611 */
[----:B------:R-:W-:Y:S02]  /*6250*/  LEA.HI R11, R11, R12, RZ, 0x1 ;  /* 0x0000000c0b0b7211 */ /* 0x000fe400078f08ff */
[----:B------:R-:W-:Y:S02]  /*6260*/  LEA.HI R18, R17, R18, RZ, 0x1 ;  /* 0x0000001211127211 */ /* 0x000fe400078f08ff */
[----:B------:R-:W-:Y:S01]  /*6270*/  LOP3.LUT R14, R14, 0xfffffffe, RZ, 0xc0, !PT ;  /* 0xfffffffe0e0e7812 */ /* 0x000fe200078ec0ff */
[----:B------:R-:W-:Y:S01]  /*6280*/  IMAD R11, R11, -0xc, R6 ;  /* 0xfffffff40b0b7824 */ /* 0x000fe200078e0206 */
[----:B------:R-:W-:Y:S01]  /*6290*/  SHF.R.S32.HI R21, RZ, 0x1, R20 ;  /* 0x00000001ff157819 */ /* 0x000fe20000011414 */
[----:B------:R-:W-:Y:S01]  /*62a0*/  IMAD R15, R18, -0xc, R15 ;  /* 0xfffffff4120f7824 */ /* 0x000fe200078e020f */
[----:B------:R-:W-:Y:S01]  /*62b0*/  IADD3 R10, R9, -R10, RZ ;  /* 0x8000000a090a7210 */ /* 0x000fe20007ffe0ff */
[----:B------:R-:W-:Y:S01]  /*62c0*/  IMAD.IADD R14, R13, 0x1, -R14 ;  /* 0x000000010d0e7824 */ /* 0x000fe200078e0a0e */
[----:B------:R-:W-:Y:S01]  /*62d0*/  LOP3.LUT R20, R20, 0xfffffffe, RZ, 0xc0, !PT ;  /* 0xfffffffe14147812 */ /* 0x000fe200078ec0ff */
[----:B------:R-:W-:-:S03]  /*62e0*/  IMAD.HI R22, R21, 0x2aaaaaab, RZ ;  /* 0x2aaaaaab15167827 */ /* 0x000fc600078e02ff */
[----:B------:R-:W-:Y:S01]  /*62f0*/  LEA R9, R15, R14, 0x3 ;  /* 0x0000000e0f097211 */ /* 0x000fe200078e18ff */
[----:B------:R-:W-:Y:S01]  /*6300*/  IMAD R10, R11, 0x8, R10 ;  /* 0x000000080b0a7824 */ /* 0x000fe200078e020a */
[----:B------:R-:W-:Y:S01]  /*6310*/  SHF.R.U32.HI R23, RZ, 0x1, R22 ;  /* 0x00000001ff177819 */ /* 0x000fe20000011616 */
[C-C-:B------:R-:W-:Y:S02]  /*6320*/  IMAD R6, R5.reuse, 0x800, R16.reuse ;  /* 0x0000080005067824 */ /* 0x140fe400078e0210 */
[----:B------:R-:W-:Y:S01]  /*6330*/  IMAD R5, R5, 0x2000, R16 ;  /* 0x0000200005057824 */ /* 0x000fe200078e0210 */
[----:B------:R1:W-:Y:S01]  /*6340*/  STL [R1+0x20], R10 ;  /* 0x0000200a01007387 */ /* 0x0003e20000100800 */
[----:B------:R-:W-:Y:S01]  /*6350*/  LEA.HI R22, R22, R23, RZ, 0x1 ;  /* 0x0000001716167211 */ /* 0x000fe200078f08ff */
[----:B------:R-:W-:Y:S01]  /*6360*/  IMAD.IADD R20, R19, 0x1, -R20 ;  /* 0x0000000113147824 */ /* 0x000fe200078e0a14 */
[----:B------:R-:W-:Y:S01]  /*6370*/  IADD3 R6, R6, 0x1a800, RZ ;  /* 0x0001a80006067810 */ /* 0x000fe20007ffe0ff */
[----:B------:R2:W-:Y:S01]  /*6380*/  STL [R1+0x1c], R9 ;  /* 0x00001c0901007387 */ /* 0x0005e20000100800 */
[----:B------:R-:W-:-:S02]  /*6390*/  IMAD.MOV.U32 R23, RZ, RZ, 0x40000040 ;  /* 0x40000040ff177424 */ /* 0x000fc400078e00ff */
[----:B------:R-:W-:Y:S01]  /*63a0*/  SHF.R.U32.HI R6, RZ, 0x4, R6 ;  /* 0x00000004ff067819 */ /* 0x000fe20000011606 */
[----:B------:R-:W-:-:S03]  /*63b0*/  IMAD R21, R22, -0xc, R21 ;  /* 0xfffffff416157824 */ /* 0x000fc600078e0215 */
[----:B------:R-:W-:Y:S01]  /*63c0*/  LOP3.LUT R6, R6, 0x3fff, RZ, 0xc0, !PT ;  /* 0x00003fff06067812 */ /* 0x000fe200078ec0ff */
[----:B-1----:R-:W-:Y:S02]  /*63d0*/  IMAD R10, R21, 0x8, R20 ;  /* 0x00000008150a7824 */ /* 0x002fe400078e0214 */
[----:B--2---:R-:W-:Y:S01]  /*63e0*/  VIADD R9, R5, 0x4000 ;  /* 0x0000400005097836 */ /* 0x004fe20000000000 */
[----:B------:R-:W-:Y:S02]  /*63f0*/  SHF.R.U32.HI R5, RZ, 0x4, R5 ;  /* 0x00000004ff057819 */ /* 0x000fe40000011605 */
[----:B------:R-:W-:Y:S01]  /*6400*/  LOP3.LUT R6, R6, 0x10000, RZ, 0xfc, !PT ;  /* 0x0001000006067812 */ /* 0x000fe200078efcff */
[----:B------:R-:W-:Y:S01]  /*6410*/  STL [R1+0x14], R10 ;  /* 0x0000140a01007387 */ /* 0x000fe20000100800 */
[----:B------:R-:W-:Y:S02]  /*6420*/  SHF.R.U32.HI R9, RZ, 0x4, R9 ;  /* 0x00000004ff097819 */ /* 0x000fe40000011609 */
[----:B------:R-:W-:-:S02]  /*6430*/  LOP3.LUT R5, R5, 0x3fff, RZ, 0xc0, !PT ;  /* 0x00003fff05057812 */ /* 0x000fc400078ec0ff */
[----:B------:R-:W-:Y:S02]  /*6440*/  LOP3.LUT R9, R9, 0x3fff, RZ, 0xc0, !PT ;  /* 0x00003fff09097812 */ /* 0x000fe400078ec0ff */
[----:B------:R-:W-:Y:S02]  /*6450*/  LOP3.LUT R11, R5, 0x10000, RZ, 0xfc, !PT ;  /* 0x00010000050b7812 */ /* 0x000fe400078efcff */
[----:B------:R-:W-:Y:S01]  /*6460*/  LOP3.LUT R5, R9, 0x10000, RZ, 0xfc, !PT ;  /* 0x0001000009057812 */ /* 0x000fe200078efcff */
[----:B------:R-:W-:Y:S01]  /*6470*/  VIADD R9, R7, 0x8 ;  /* 0x0000000807097836 */ /* 0x000fe20000000000 */
[C---:B------:R-:W-:Y:S01]  /*6480*/  IADD3 R186, R11.reuse, 0x6, RZ ;  /* 0x000000060bba7810 */ /* 0x040fe20007ffe0ff */
[----:B------:R-:W-:Y:S01]  /*6490*/  STL [R1+0xc], R11 ;  /* 0x00000c0b01007387 */ /* 0x000fe20000100800 */
[----:B------:R-:W-:Y:S01]  /*64a0*/  VIADD R22, R11, 0x2 ;  /* 0x000000020b167836 */ /* 0x000fe20000000000 */
[----:B------:R-:W-:Y:S01]  /*64b0*/  IADD3 R9, R7, 0x14, RZ ;  /* 0x0000001407097810 */ /* 0x000fe20007ffe0ff */
[C---:B------:R-:W-:Y:S01]  /*64c0*/  VIADD R188, R5.reuse, 0x2 ;  /* 0x0000000205bc7836 */ /* 0x040fe20000000000 */
[----:B------:R1:W-:Y:S01]  /*64d0*/  STL [R1+0x18], R6 ;  /* 0x0000180601007387 */ /* 0x0003e20000100800 */
[----:B------:R-:W-:-:S02]  /*64e0*/  VIADD R190, R5, 0x4 ;  /* 0x0000000405be7836 */ /* 0x000fc40000000000 */
[----:B------:R-:W-:Y:S01]  /*64f0*/  VIADD R192, R5, 0x6 ;  /* 0x0000000605c07836 */ /* 0x000fe20000000000 */
[----:B------:R2:W-:Y:S01]  /*6500*/  STL [R1+0x8], R5 ;  /* 0x0000080501007387 */ /* 0x0005e20000100800 */
[----:B------:R-:W-:Y:S02]  /*6510*/  VIADD R184, R11, 0x4 ;  /* 0x000000040bb87836 */ /* 0x000fe40000000000 */
[C---:B-1----:R-:W-:Y:S02]  /*6520*/  VIADD R6, R7.reuse, 0xc ;  /* 0x0000000c07067836 */ /* 0x042fe40000000000 */
[C---:B------:R-:W-:Y:S01]  /*6530*/  VIADD R6, R7.reuse, 0x18 ;  /* 0x0000001807067836 */ /* 0x040fe20000000000 */
[C---:B--2---:R-:W-:Y:S01]  /*6540*/  IADD3 R5, R7.reuse, 0x4, RZ ;  /* 0x0000000407057810 */ /* 0x044fe20007ffe0ff */
[C---:B------:R-:W-:Y:S02]  /*6550*/  VIADD R5, R7.reuse, 0x10 ;  /* 0x0000001007057836 */ /* 0x040fe40000000000 */
[----:B------:R-:W-:-:S07]  /*6560*/  VIADD R5, R7, 0x1c ;  /* 0x0000001c07057836 */ /* 0x000fce0000000000 */
.L_x_3539:
[----:B------:R-:W-:-:S05]  /*6570*/  IMAD.U32 R5, RZ, RZ, UR36 ;  /* 0x00000024ff057e24 */ /* 0x000fca000f8e00ff */
[----:B------:R-:W-:-:S04]  /*6580*/  LOP3.LUT R5, R5, 0x1, RZ, 0xfc, !PT ;  /* 0x0000000105057812 */ /* 0x000fc800078efcff */
[----:B------:R-:W-:-:S13]  /*6590*/  ISETP.NE.AND P0, PT, R5, 0x3, PT ;  /* 0x000000030500780c */ /* 0x000fda0003f05270 */
[----:B--2---:R-:W-:Y:S05]  /*65a0*/  @!P0 BRA `(.L_x_3529) ;  /* 0x0000000000048947 */ /* 0x004fea0003800000 */
[----:B------:R-:W-:Y:S01]  /*65b0*/  BPT.TRAP 0x1 ;  /* 0x000000040000795c */ /* 0x000fe20000300000 */
.L_x_3529:
[----:B------:R-:W-:Y:S01]  /*65c0*/  IMAD R5, R0, 0x8, R16 ;  /* 0x0000000800057824 */ /* 0x000fe200078e0210 */
[----:B------:R-:W-:-:S04]  /*65d0*/  SHF.L.U32 R18, R4, 0x1f, RZ ;  /* 0x0000001f04127819 */ /* 0x000fc800000006ff */
[----:B------:R1:W2:Y:S01]  /*65e0*/  SYNCS.PHASECHK.TRANS64.TRYWAIT P1, [R5+URZ+0x26810], R18 ;  /* 0x02681012050075a7 */ /* 0x0002a2000802017f */
[----:B------:R-:W-:Y:S05]  /*65f0*/  @!P0 BRA `(.L_x_3530) ;  /* 0x0000000000048947 */ /* 0x000fea0003800000 */
[----:B------:R-:W-:Y:S01]  /*6600*/  BPT.TRAP 0x1 ;  /* 0x000000040000795c */ /* 0x000fe20000300000 */
.L_x_3530:
[----:B------:R-:W-:-:S05]  /*6610*/  VIADD R6, R16, 0xe000 ;  /* 0x0000e00010067836 */ /* 0x000fca0000000000 */
[----:B------:R-:W-:-:S04]  /*6620*/  SHF.R.U32.HI R6, RZ, 0x4, R6 ;  /* 0x00000004ff067819 */ /* 0x000fc80000011606 */
[----:B------:R-:W-:-:S04]  /*6630*/  LOP3.LUT R6, R6, 0x3fff, RZ, 0xc0, !PT ;  /* 0x00003fff06067812 */ /* 0x000fc800078ec0ff */
[----:B------:R-:W-:Y:S01]  /*6640*/  LOP3.LUT R9, R6, 0x10000, RZ, 0xfc, !PT ;  /* 0x0001000006097812 */ /* 0x000fe200078efcff */
[----:B--2---:R-:W-:Y:S06]  /*6650*/  @P1 BRA `(.L_x_3531) ;  /* 0x0000000000081947 */ /* 0x004fec0003800000 */
[----:B------:R-:W2:Y:S02]  /*6660*/  SYNCS.PHASECHK.TRANS64.TRYWAIT P1, [R5+URZ+0x26810], R18 ;  /* 0x02681012050075a7 */ /* 0x000ea4000802017f */
[----:B--2---:R-:W-:Y:S05]  /*6670*/  @!P1 BRA `(.L_x_3532) ;  /* 0x0000008c00c89947 */ /* 0x004fea0003800000 */
.L_x_3531:
        /* <DEDUP_REMOVED lines=10> */
[----:B------:R-:W-:-:S02]  /*6720*/  R2UR UR8, R22 ;  /* 0x00000000160872ca */ /* 0x000fc400000e0000 */
[----:B------:R-:W-:Y:S01]  /*6730*/  R2UR UR9, R23 ;  /* 0x00000000170972ca */ /* 0x000fe200000e0000 */
[----:B------:R-:W-:Y:S01]  /*6740*/  UMOV UR11, 0x40000040 ;  /* 0x40000040000b7882 */ /* 0x000fe20000000000 */
[----:B---3--:R-:W-:-:S13]  /*6750*/  R2UR UR4, R13 ;  /* 0x000000000d0472ca */ /* 0x008fda00000e0000 */
[----:B------:R-:W-:Y:S01]  /*6760*/  HGMMA.64x96x16.F32 R72, gdesc[UR4], RZ, !UPT, gsb0 ;  /* 0x01600000044879f0 */ /* 0x000fe2000c0008ff */
[----:B------:R-:W-:-:S07]  /*6770*/  UIADD3 UR4, UR6, 0x2, URZ ;  /* 0x0000000206047890 */ /* 0x000fce000fffe03f */
[----:B------:R-:W-:Y:S01]  /*6780*/  UMOV UR10, UR4 ;  /* 0x00000004000a7c82 */ /* 0x000fe20008000000 */
[----:B------:R-:W-:Y:S02]  /*6790*/  WARPGROUP.DEPBAR.LE gsb0, 0x0 ;  /* 0x00008000000079c5 */ /* 0x000fe40000010000 */
[----:B------:R-:W-:-:S06]  /*67a0*/  WARPGROUP.ARRIVE ;  /* 0x00000000000079c5 */ /* 0x000fcc0000000000 */
[----:B------:R-:W-:Y:S01]  /*67b0*/  HGMMA.64x96x16.F32 R72, gdesc[UR8], R72, gsb0 ;  /* 0x01600000084879f0 */ /* 0x000fe20008000848 */
[----:B------:R-:W-:Y:S02]  /*67c0*/  R2UR UR8, R184 ;  /* 0x00000000b80872ca */ /* 0x000fe400000e0000 */
[----:B------:R-:W-:Y:S01]  /*67d0*/  R2UR UR9, R185 ;  /* 0x00000000b90972ca */ /* 0x000fe200000e0000 */
[----:B------:R-:W-:Y:S01]  /*67e0*/  UIADD3 UR4, UR6, 0x4, URZ ;  /* 0x0000000406047890 */ /* 0x000fe2000fffe03f */
[----:B------:R-:W-:-:S06]  /*67f0*/  UMOV UR11, 0x40000040 ;  /* 0x40000040000b7882 */ /* 0x000fcc0000000000 */
[----:B------:R-:W-:Y:S01]  /*6800*/  UMOV UR10, UR4 ;  /* 0x00000004000a7c82 */ /* 0x000fe20008000000 */
[----:B------:R-:W-:Y:S02]  /*6810*/  WARPGROUP.DEPBAR.LE gsb0, 0x0 ;  /* 0x00008000000079c5 */ /* 0x000fe40000010000 */
[----:B------:R-:W-:-:S06]  /*6820*/  WARPGROUP.ARRIVE ;  /* 0x00000000000079c5 */ /* 0x000fcc0000000000 */
[----:B------:R-:W-:Y:S01]  /*6830*/  HGMMA.64x96x16.F32 R72, gdesc[UR8], R72, gsb0 ;  /* 0x01600000084879f0 */ /* 0x000fe20008000848 */
[----:B------:R-:W-:Y:S02]  /*6840*/  R2UR UR4, R186 ;  /* 0x00000000ba0472ca */ /* 0x000fe400000e0000 */
[----:B------:R-:W-:Y:S01]  /*6850*/  R2UR UR5, R187 ;  /* 0x00000000bb0572ca */ /* 0x000fe200000e0000 */
[----:B------:R-:W-:Y:S01]  /*6860*/  UIADD3 UR6, UR6, 0x6, URZ ;  /* 0x0000000606067890 */ /* 0x000fe2000fffe03f */
[----:B------:R-:W-:Y:S01]  /*6870*/  UMOV UR7, 0x40000040 ;  /* 0x4000004000077882 */ /* 0x000fe20000000000 */
[C---:B----4-:R-:W-:Y:S01]  /*6880*/  IMAD R12, R0.reuse, 0x80, R12 ;  /* 0x00000080000c7824 */ /* 0x050fe200078e020c */
[C---:B-----5:R-:W-:Y:S01]  /*6890*/  LEA R10, R0.reuse, R10, 0x7 ;  /* 0x0000000a000a7211 */ /* 0x060fe200078e38ff */
[----:B--2---:R-:W-:-:S03]  /*68a0*/  IMAD R14, R0, 0x80, R11 ;  /* 0x00000080000e7824 */ /* 0x004fc600078e020b */
[C---:B------:R-:W-:Y:S01]  /*68b0*/  LEA R9, R3.reuse, R12, 0x1 ;  /* 0x0000000c03097211 */ /* 0x040fe200078e08ff */
[----:B------:R-:W-:Y:S01]  /*68c0*/  IMAD R11, R3, 0x2, R14 ;  /* 0x00000002030b7824 */ /* 0x000fe200078e020e */
[----:B------:R-:W-:Y:S02]  /*68d0*/  WARPGROUP.DEPBAR.LE gsb0, 0x0 ;  /* 0x00008000000079c5 */ /* 0x000fe40000010000 */
[----:B------:R-:W-:-:S06]  /*68e0*/  WARPGROUP.ARRIVE ;  /* 0x00000000000079c5 */ /* 0x000fcc0000000000 */
[----:B------:R-:W-:Y:S01]  /*68f0*/  HGMMA.64x96x16.F32 R72, gdesc[UR4], R72, gsb0 ;  /* 0x01600000044879f0 */ /* 0x000fe20008000848 */
[----:B------:R-:W-:Y:S01]  /*6900*/  IMAD R227, R3, 0x2, R10 ;  /* 0x0000000203e37824 */ /* 0x000fe200078e020a */
[----:B------:R-:W-:Y:S01]  /*6910*/  LEA R12, R11, R16, 0x2 ;  /* 0x000000100b0c7211 */ /* 0x000fe200078e10ff */
[--C-:B------:R-:W-:Y:S02]  /*6920*/  IMAD R13, R9, 0x4, R16.reuse ;  /* 0x00000004090d7824 */ /* 0x100fe400078e0210 */
[----:B------:R-:W-:Y:S02]  /*6930*/  IMAD R198, R227, 0x4, R16 ;  /* 0x00000004e3c67824 */ /* 0x000fe400078e0210 */
[----:B------:R-:W-:-:S04]  /*6940*/  VIADD R10, R16, 0x1a000 ;  /* 0x0001a000100a7836 */ /* 0x000fc80000000000 */
[--C-:B------:R-:W-:Y:S02]  /*6950*/  IMAD R227, R227, 0x4, R10.reuse ;  /* 0x00000004e3e37824 */ /* 0x100fe400078e020a */
[----:B------:R-:W-:Y:S01]  /*6960*/  IMAD R9, R9, 0x4, R10 ;  /* 0x0000000409097824 */ /* 0x000fe200078e020a */
[----:B------:R-:W-:Y:S01]  /*6970*/  LEA R10, R11, R10, 0x2 ;  /* 0x0000000a0b0a7211 */ /* 0x000fe200078e10ff */
[----:B------:R-:W-:Y:S02]  /*6980*/  WARPGROUP.DEPBAR.LE gsb0, 0x0 ;  /* 0x00008000000079c5 */ /* 0x000fe40000010000 */
[----:B------:R-:W2:Y:S04]  /*6990*/  LDS R198, [R198+0x1a000] ;  /* 0x01a00000c6c67984 */ /* 0x000ea80000000800 */
[----:B------:R-:W3:Y:S04]  /*69a0*/  LDS R13, [R13+0x1a000] ;  /* 0x01a000000d0d7984 */ /* 0x000ee80000000800 */
[----:B------:R-:W4:Y:S01]  /*69b0*/  LDS R12, [R12+0x1a000] ;  /* 0x01a000000c0c7984 */ /* 0x000f220000000800 */
[----:B------:R-:W-:Y:S05]  /*69c0*/  @!P0 BRA `(.L_x_3533) ;  /* 0x0000000000048947 */ /* 0x000fea0003800000 */
[----:B------:R-:W-:Y:S01]  /*69d0*/  BPT.TRAP 0x1 ;  /* 0x000000040000795c */ /* 0x000fe20000300000 */
.L_x_3533:
[----:B------:R1:W1:Y:S01]  /*69e0*/  SYNCS.PHASECHK.TRANS64.TRYWAIT P1, [R5+URZ+0x26830], R18 ;  /* 0x02683012050075a7 */ /* 0x000262000802017f */
[----:B------:R-:W-:Y:S05]  /*69f0*/  @!P0 BRA `(.L_x_3534) ;  /* 0x0000000000048947 */ /* 0x000fea0003800000 */
[----:B------:R-:W-:Y:S01]  /*6a00*/  BPT.TRAP 0x1 ;  /* 0x000000040000795c */ /* 0x000fe20000300000 */
.L_x_3534:
        /* <DEDUP_REMOVED lines=8> */
.L_x_3535:
        /* <DEDUP_REMOVED lines=20> */
[----:B---3--:R-:W-:Y:S01]  /*6bd0*/  SHFL.IDX PT, R224, R13, R233, 0x1f ;  /* 0x00001fe90de07589 */ /* 0x008fe200000e0000 */
[----:B------:R-:W-:-:S03]  /*6be0*/  VIADD R11, R7, 0x1c ;  /* 0x0000001c070b7836 */ /* 0x000fc60000000000 */
[----:B--2---:R-:W-:Y:S04]  /*6bf0*/  SHFL.IDX PT, R204, R198, R231, 0x1f ;  /* 0x00001fe7c6cc7589 */ /* 0x004fe800000e0000 */
        /* <DEDUP_REMOVED lines=141> */
[----:B------:R-:W-:Y:S01]  /*74d0*/  MUFU.TANH R84, R84 ;  /* 0x0000005400547308 */ /* 0x000fe20000002400 */
[----:B--2---:R-:W-:-:S07]  /*74e0*/  FSEL R205, R80, -INF , P1 ;  /* 0xff80000050cd7808 */ /* 0x004fce0000800000 */
[----:B------:R-:W-:Y:S01]  /*74f0*/  MUFU.TANH R83, R83 ;  /* 0x0000005300537308 */ /* 0x000fe20000002400 */
[----:B----4-:R-:W-:-:S05]  /*7500*/  FSEL R225, R82, -INF , P2 ;  /* 0xff80000052e17808 */ /* 0x010fca0001000000 */
[----:B------:R-:W-:Y:S02]  /*7510*/  FFMA.FTZ R225, R225, UR4, -R216 ;  /* 0x00000004e1e17c23 */ /* 0x000fe400080108d8 */
[----:B------:R-:W2:Y:S01]  /*7520*/  MUFU.TANH R194, R194 ;  /* 0x000000c200c27308 */ /* 0x000ea20000002400 */
[----:B------:R-:W-:Y:S02]  /*7530*/  WARPGROUP.DEPBAR.LE gsb0, 0x0 ;  /* 0x00008000000079c5 */ /* 0x000fe40000010000 */
[----:B------:R-:W-:-:S05]  /*7540*/  WARPGROUP.ARRIVE ;  /* 0x00000000000079c5 */ /* 0x000fca0000000000 */
[----:B------:R4:W-:Y:S01]  /*7550*/  MUFU.EX2 R88, R199 ;  /* 0x000000c700587308 */ /* 0x0009e20000000800 */
[----:B------:R-:W-:Y:S01]  /*7560*/  HGMMA.64x96x16.F32 R24, gdesc[UR8], R24, gsb0 ;  /* 0x01600000081879f0 */ /* 0x000fe20008000818 */
[----:B------:R-:W-:Y:S01]  /*7570*/  R2UR UR8, R192 ;  /* 0x00000000c00872ca */ /* 0x000fe200000e0000 */
[----:B------:R-:W-:Y:S01]  /*7580*/  UMOV UR10, UR6 ;  /* 0x00000006000a7c82 */ /* 0x000fe20008000000 */
[----:B------:R-:W-:Y:S01]  /*7590*/  R2UR UR9, R193 ;  /* 0x00000000c10972ca */ /* 0x000fe200000e0000 */
[----:B------:R-:W-:Y:S01]  /*75a0*/  UMOV UR11, 0x40000040 ;  /* 0x40000040000b7882 */ /* 0x000fe20000000000 */
[----:B----4-:R-:W-:Y:S02]  /*75b0*/  FSEL R199, R78, -INF , P2 ;  /* 0xff8000004ec77808 */ /* 0x010fe40001000000 */
[----:B------:R-:W4:Y:S01]  /*75c0*/  MUFU.TANH R195, R195 ;  /* 0x000000c300c37308 */ /* 0x000f220000002400 */
[----:B--2---:R-:W-:Y:S02]  /*75d0*/  FSEL R202, R194, -INF , P2 ;  /* 0xff800000c2ca7808 */ /* 0x004fe40001000000 */
[--C-:B------:R-:W-:Y:S01]  /*75e0*/  FFMA.FTZ R95, R199, UR4, -R96.reuse ;  /* 0x00000004c75f7c23 */ /* 0x100fe20008010860 */
[----:B------:R-:W-:Y:S01]  /*75f0*/  FSEL R199, R81, -INF , P2 ;  /* 0xff80000051c77808 */ /* 0x000fe20001000000 */
[----:B------:R-:W-:Y:S01]  /*7600*/  FFMA.FTZ R96, R205, UR4, -R96 ;  /* 0x00000004cd607c23 */ /* 0x000fe20008010860 */
[----:B------:R-:W-:-:S02]  /*7610*/  FSEL R205, R83, -INF , P1 ;  /* 0xff80000053cd7808 */ /* 0x000fc40000800000 */
[----:B------:R-:W2:Y:S01]  /*7620*/  MUFU.TANH R98, R98 ;  /* 0x0000006200627308 */ /* 0x000ea20000002400 */
[----:B------:R-:W-:Y:S01]  /*7630*/  FFMA.FTZ R223, R202, UR4, -R213 ;  /* 0x00000004cadf7c23 */ /* 0x000fe200080108d5 */
[--C-:B------:R-:W-:Y:S01]  /*7640*/  FFMA.FTZ R226, R199, UR4, -R224.reuse ;  /* 0x00000004c7e27c23 */ /* 0x100fe200080108e0 */
[----:B------:R-:W-:Y:S01]  /*7650*/  FSEL R199, R84, -INF , P1 ;  /* 0xff80000054c77808 */ /* 0x000fe20000800000 */
[----:B------:R-:W-:Y:S01]  /*7660*/  FFMA.FTZ R224, R205, UR4, -R224 ;  /* 0x00000004cde07c23 */ /* 0x000fe200080108e0 */
[----:B------:R-:W-:-:S03]  /*7670*/  FFMA.FTZ R202, -R14, R14, 1 ;  /* 0x3f8000000eca7423 */ /* 0x000fc6000001010e */
[----:B------:R-:W3:Y:S01]  /*7680*/  MUFU.TANH R99, R99 ;  /* 0x0000006300637308 */ /* 0x000ee20000002400 */
[----:B------:R-:W-:Y:S01]  /*7690*/  FFMA.FTZ R216, R199, UR4, -R216 ;  /* 0x00000004c7d87c23 */ /* 0x000fe200080108d8 */
[----:B----4-:R-:W-:-:S05]  /*76a0*/  FSEL R199, R195, -INF , P2 ;  /* 0xff800000c3c77808 */ /* 0x010fca0001000000 */
[----:B-1----:R-:W-:Y:S01]  /*76b0*/  FFMA.FTZ R199, R199, UR4, -R198 ;  /* 0x00000004c7c77c23 */ /* 0x002fe200080108c6 */
[----:B------:R-:W-:Y:S01]  /*76c0*/  MUFU.EX2 R118, R118 ;  /* 0x0000007600767308 */ /* 0x000fe20000000800 */
[----:B--2---:R-:W-:-:S05]  /*76d0*/  FSEL R200, R98, -INF , P1 ;  /* 0xff80000062c87808 */ /* 0x004fca0000800000 */
[----:B------:R-:W-:Y:S02]  /*76e0*/  FFMA.FTZ R213, R200, UR4, -R213 ;  /* 0x00000004c8d57c23 */ /* 0x000fe400080108d5 */
[----:B------:R-:W1:Y:S01]  /*76f0*/  MUFU.TANH R100, R100 ;  /* 0x0000006400647308 */ /* 0x000e620000002400 */
[----:B---3--:R-:W-:-:S05]  /*7700*/  FSEL R205, R99, -INF , P1 ;  /* 0xff80000063cd7808 */ /* 0x008fca0000800000 */
[----:B------:R-:W-:Y:S02]  /*7710*/  FFMA.FTZ R198, R205, UR4, -R198 ;  /* 0x00000004cdc67c23 */ /* 0x000fe400080108c6 */
[----:B------:R-:W2:Y:S08]  /*7720*/  MUFU.TANH R101, R101 ;  /* 0x0000006500657308 */ /* 0x000eb00000002400 */
[----:B------:R-:W3:Y:S01]  /*7730*/  MUFU.TANH R102, R102 ;  /* 0x0000006600667308 */ /* 0x000ee20000002400 */
[----:B-1----:R-:W-:-:S05]  /*7740*/  FSEL R200, R100, -INF , P2 ;  /* 0xff80000064c87808 */ /* 0x002fca0001000000 */
[----:B------:R-:W-:Y:S02]  /*7750*/  FFMA.FTZ R200, R200, UR4, -R201 ;  /* 0x00000004c8c87c23 */ /* 0x000fe400080108c9 */
[----:B------:R-:W-:Y:S01]  /*7760*/  MUFU.TANH R103, R103 ;  /* 0x0000006700677308 */ /* 0x000fe20000002400 */
[----:B--2---:R-:W-:-:S05]  /*7770*/  FSEL R210, R101, -INF , P2 ;  /* 0xff80000065d27808 */ /* 0x004fca0001000000 */
[----:B------:R-:W-:Y:S02]  /*7780*/  FFMA.FTZ R210, R210, UR4, -R209 ;  /* 0x00000004d2d27c23 */ /* 0x000fe400080108d1 */
[----:B------:R-:W1:Y:S01]  /*7790*/  MUFU.TANH R104, R104 ;  /* 0x0000006800687308 */ /* 0x000e620000002400 */
[----:B---3--:R-:W-:-:S05]  /*77a0*/  FSEL R205, R102, -INF , P1 ;  /* 0xff80000066cd7808 */ /* 0x008fca0000800000 */
[----:B------:R-:W-:Y:S02]  /*77b0*/  FFMA.FTZ R201, R205, UR4, -R201 ;  /* 0x00000004cdc97c23 */ /* 0x000fe400080108c9 */
[----:B------:R-:W-:Y:S08]  /*77c0*/  MUFU.TANH R106, R106 ;  /* 0x0000006a006a7308 */ /* 0x000ff00000002400 */
[----:B------:R-:W-:Y:S01]  /*77d0*/  MUFU.TANH R105, R105 ;  /* 0x0000006900697308 */ /* 0x000fe20000002400 */
[----:B-1----:R-:W-:-:S05]  /*77e0*/  FSEL R205, R104, -INF , P2 ;  /* 0xff80000068cd7808 */ /* 0x002fca0001000000 */
[----:B------:R-:W-:Y:S02]  /*77f0*/  FFMA.FTZ R205, R205, UR4, -R206 ;  /* 0x00000004cdcd7c23 */ /* 0x000fe400080108ce */
[----:B------:R-:W-:Y:S01]  /*7800*/  MUFU.TANH R107, R107 ;  /* 0x0000006b006b7308 */ /* 0x000fe20000002400 */
[----:B------:R-:W-:Y:S02]  /*7810*/  WARPGROUP.DEPBAR.LE gsb0, 0x0 ;  /* 0x00008000000079c5 */ /* 0x000fe40000010000 */
[----:B------:R-:W-:-:S05]  /*7820*/  WARPGROUP.ARRIVE ;  /* 0x00000000000079c5 */ /* 0x000fca0000000000 */
[----:B------:R1:W-:Y:S01]  /*7830*/  MUFU.EX2 R13, R208 ;  /* 0x000000d0000d7308 */ /* 0x0003e20000000800 */
[----:B------:R-:W-:Y:S07]  /*7840*/  HGMMA.64x96x16.F32 R24, gdesc[UR8], R24, gsb0 ;  /* 0x01600000081879f0 */ /* 0x000fee0008000818 */
[----:B------:R-:W2:Y:S01]  /*7850*/  MUFU.TANH R108, R108 ;  /* 0x0000006c006c7308 */ /* 0x000ea20000002400 */
[----:B-1----:R-:W1:Y:S07]  /*7860*/  SHFL.IDX PT, R208, R12, R233, 0x1f ;  /* 0x00001fe90cd07589 */ /* 0x002e6e00000e0000 */
[----:B------:R-:W-:Y:S08]  /*7870*/  MUFU.TANH R110, R110 ;  /* 0x0000006e006e7308 */ /* 0x000ff00000002400 */
[----:B------:R-:W-:Y:S01]  /*7880*/  MUFU.TANH R109, R109 ;  /* 0x0000006d006d7308 */ /* 0x000fe20000002400 */
[----:B--2---:R-:W-:-:S07]  /*7890*/  FSEL R211, R108, -INF , P2 ;  /* 0xff8000006cd37808 */ /* 0x004fce0001000000 */
[----:B------:R-:W-:Y:S01]  /*78a0*/  MUFU.TANH R111, R111 ;  /* 0x0000006f006f7308 */ /* 0x000fe20000002400 */
[----:B-1----:R-:W-:-:S07]  /*78b0*/  FFMA.FTZ R211, R211, UR4, -R208 ;  /* 0x00000004d3d37c23 */ /* 0x002fce00080108d0 */
[----:B------:R1:W-:Y:S08]  /*78c0*/  MUFU.EX2 R14, R203 ;  /* 0x000000cb000e7308 */ /* 0x0003f00000000800 */
[----:B------:R-:W2:Y:S01]  /*78d0*/  MUFU.TANH R112, R112 ;  /* 0x0000007000707308 */ /* 0x000ea20000002400 */
[----:B-1----:R-:W-:-:S05]  /*78e0*/  FSEL R203, R105, -INF , P2 ;  /* 0xff80000069cb7808 */ /* 0x002fca0001000000 */
[----:B------:R-:W-:Y:S02]  /*78f0*/  FFMA.FTZ R203, R203, UR4, -R212 ;  /* 0x00000004cbcb7c23 */ /* 0x000fe400080108d4 */
[----:B------:R-:W-:Y:S08]  /*7900*/  MUFU.TANH R114, R114 ;  /* 0x0000007200727308 */ /* 0x000ff00000002400 */
[----:B------:R-:W1:Y:S01]  /*7910*/  MUFU.TANH R113, R113 ;  /* 0x0000007100717308 */ /* 0x000e620000002400 */
[----:B--2---:R-:W-:-:S05]  /*7920*/  FSEL R219, R112, -INF , P2 ;  /* 0xff80000070db7808 */ /* 0x004fca0001000000 */
[----:B------:R-:W-:Y:S02]  /*7930*/  FFMA.FTZ R219, R219, UR4, -R217 ;  /* 0x00000004dbdb7c23 */ /* 0x000fe400080108d9 */
[----:B------:R-:W2:Y:S08]  /*7940*/  MUFU.TANH R115, R115 ;  /* 0x0000007300737308 */ /* 0x000eb00000002400 */
[----:B------:R-:W-:Y:S01]  /*7950*/  MUFU.TANH R116, R116 ;  /* 0x0000007400747308 */ /* 0x000fe20000002400 */
[----:B-1----:R-:W-:-:S05]  /*7960*/  FSEL R222, R113, -INF , P2 ;  /* 0xff80000071de7808 */ /* 0x002fca0001000000 */
[----:B------:R-:W-:Y:S02]  /*7970*/  FFMA.FTZ R222, R222, UR4, -R218 ;  /* 0x00000004dede7c23 */ /* 0x000fe400080108da */
[----:B------:R-:W-:Y:S01]  /*7980*/  MUFU.TANH R197, R197 ;  /* 0x000000c500c57308 */ /* 0x000fe20000002400 */
[----:B--2---:R-:W-:-:S07]  /*7990*/  FSEL R221, R115, -INF , P1 ;  /* 0xff80000073dd7808 */ /* 0x004fce0000800000 */
[----:B------:R-:W-:Y:S08]  /*79a0*/  MUFU.TANH R196, R196 ;  /* 0x000000c400c47308 */ /* 0x000ff00000002400 */
[----:B------:R-:W1:Y:S01]  /*79b0*/  MUFU.TANH R119, R119 ;  /* 0x0000007700777308 */ /* 0x000e620000002400 */
[----:B------:R-:W-:Y:S02]  /*79c0*/  WARPGROUP.DEPBAR.LE gsb0, 0x0 ;  /* 0x00008000000079c5 */ /* 0x000fe40000010000 */
[----:B------:R-:W2:Y:S05]  /*79d0*/  LDS R227, [R227+0x380] ;  /* 0x00038000e3e37984 */ /* 0x000eaa0000000800 */
[----:B------:R-:W-:Y:S08]  /*79e0*/  MUFU.EX2 R117, R117 ;  /* 0x0000007500757308 */ /* 0x000ff00000000800 */
[----:B------:R-:W3:Y:S01]  /*79f0*/  MUFU.EX2 R87, R87 ;  /* 0x0000005700577308 */ /* 0x000ee20000000800 */
[----:B-1----:R-:W-:-:S07]  /*7a00*/  FSEL R228, R119, -INF , P1 ;  /* 0xff80000077e47808 */ /* 0x002fce0000800000 */
[----:B------:R-:W1:Y:S01]  /*7a10*/  MUFU.EX2 R86, R86 ;  /* 0x0000005600567308 */ /* 0x000e620000000800 */
[----:B------:R-:W-:-:S07]  /*7a20*/  FFMA.FTZ R237, -R237, R237, 1 ;  /* 0x3f800000eded7423 */ /* 0x000fce00000101ed */
[----:B------:R-:W4:Y:S08]  /*7a30*/  MUFU.EX2 R93, R93 ;  /* 0x0000005d005d7308 */ /* 0x000f300000000800 */
[----:B------:R-:W-:Y:S01]  /*7a40*/  MUFU.EX2 R91, R91 ;  /* 0x0000005b005b7308 */ /* 0x000fe20000000800 */
[----:B--2---:R-:W2:Y:S07]  /*7a50*/  SHFL.IDX PT, R234, R227, R7, 0x1f ;  /* 0x00001f07e3ea7589 */ /* 0x004eae00000e0000 */
[----:B------:R-:W4:Y:S01]  /*7a60*/  MUFU.EX2 R92, R92 ;  /* 0x0000005c005c7308 */ /* 0x000f220000000800 */
[----:B------:R-:W-:Y:S04]  /*7a70*/  SHFL.IDX PT, R232, R227, R232, 0x1f ;  /* 0x00001fe8e3e87589 */ /* 0x000fe800000e0000 */
[----:B------:R-:W3:Y:S01]  /*7a80*/  SHFL.IDX PT, R233, R227, R233, 0x1f ;  /* 0x00001fe9e3e97589 */ /* 0x000ee200000e0000 */
[----:B------:R-:W-:Y:S01]  /*7a90*/  FFMA.FTZ R235, -R235, R235, 1 ;  /* 0x3f800000ebeb7423 */ /* 0x000fe200000101eb */
[----:B------:R-:W-:Y:S01]  /*7aa0*/  FFMA.FTZ R18, -R18, R18, 1 ;  /* 0x3f80000012127423 */ /* 0x000fe20000010112 */
[----:B------:R-:W-:Y:S01]  /*7ab0*/  FFMA.FTZ R19, -R19, R19, 1 ;  /* 0x3f80000013137423 */ /* 0x000fe20000010113 */
[----:B------:R-:W1:Y:S01]  /*7ac0*/  SHFL.IDX PT, R229, R227, R229, 0x1f ;  /* 0x00001fe5e3e57589 */ /* 0x000e6200000e0000 */
[----:B------:R-:W-:Y:S01]  /*7ad0*/  FFMA.FTZ R20, -R20, R20, 1 ;  /* 0x3f80000014147423 */ /* 0x000fe20000010114 */
[----:B------:R-:W-:Y:S01]  /*7ae0*/  FFMA.FTZ R72, -R72, R72, 1 ;  /* 0x3f80000048487423 */ /* 0x000fe20000010148 */
[----:B------:R-:W-:Y:S01]  /*7af0*/  MUFU.EX2 R94, R94 ;  /* 0x0000005e005e7308 */ /* 0x000fe20000000800 */
[----:B------:R-:W4:Y:S01]  /*7b00*/  SHFL.IDX PT, R230, R227, R230, 0x1f ;  /* 0x00001fe6e3e67589 */ /* 0x000f2200000e0000 */
[----:B------:R-:W-:-:S06]  /*7b10*/  FFMA.FTZ R79, -R79, R79, 1 ;  /* 0x3f8000004f4f7423 */ /* 0x000fcc000001014f */
        /* <DEDUP_REMOVED lines=8> */
[--C-:B---3--:R-:W-:Y:S01]  /*7ba0*/  FADD.FTZ R28, R28, -R233.reuse ;  /* 0x800000e91c1c7221 */ /* 0x108fe20000010000 */
[----:B------:R-:W-:Y:S01]  /*7bb0*/  FADD.FTZ R30, R30, -R233 ;  /* 0x800000e91e1e7221 */ /* 0x000fe20000010000 */
[--C-:B-1----:R-:W-:Y:S01]  /*7bc0*/  FADD.FTZ R29, R29, -R229.reuse ;  /* 0x800000e51d1d7221 */ /* 0x102fe20000010000 */
[----:B------:R-:W-:Y:S01]  /*7bd0*/  FADD.FTZ R31, R31, -R229 ;  /* 0x800000e51f1f7221 */ /* 0x000fe20000010000 */
[----:B------:R-:W-:Y:S01]  /*7be0*/  FFMA.FTZ R209, R24, UR4, -R209 ;  /* 0x0000000418d17c23 */ /* 0x000fe200080108d1 */
[----:B------:R-:W-:Y:S01]  /*7bf0*/  FSEL R24, R106, -INF , P1 ;  /* 0xff8000006a187808 */ /* 0x000fe20000800000 */
[--C-:B----4-:R-:W-:Y:S01]  /*7c00*/  FADD.FTZ R33, R33, -R230.reuse ;  /* 0x800000e621217221 */ /* 0x110fe20000010000 */
[----:B--2---:R-:W-:Y:S01]  /*7c10*/  FSEL R207, R109, -INF , P2 ;  /* 0xff8000006dcf7808 */ /* 0x004fe20001000000 */
[----:B------:R-:W-:Y:S01]  /*7c20*/  FADD.FTZ R35, R35, -R230 ;  /* 0x800000e623237221 */ /* 0x000fe20000010000 */
[----:B------:R-:W1:Y:S01]  /*7c30*/  MUFU.EX2 R85, R85 ;  /* 0x0000005500557308 */ /* 0x000e620000000800 */
[----:B------:R-:W-:Y:S01]  /*7c40*/  FFMA.FTZ R206, R24, UR4, -R206 ;  /* 0x0000000418ce7c23 */ /* 0x000fe200080108ce */
[----:B------:R-:W-:Y:S01]  /*7c50*/  FSEL R24, R107, -INF , P1 ;  /* 0xff8000006b187808 */ /* 0x000fe20000800000 */
[----:B------:R-:W-:-:S04]  /*7c60*/  FFMA.FTZ R207, R207, UR4, -R215 ;  /* 0x00000004cfcf7c23 */ /* 0x000fc800080108d7 */
[----:B------:R-:W-:Y:S01]  /*7c70*/  FFMA.FTZ R212, R24, UR4, -R212 ;  /* 0x0000000418d47c23 */ /* 0x000fe200080108d4 */
[----:B------:R-:W-:Y:S01]  /*7c80*/  FSEL R24, R110, -INF , P1 ;  /* 0xff8000006e187808 */ /* 0x000fe20000800000 */
[----:B------:R-:W-:Y:S04]  /*7c90*/  MUFU.EX2 R97, R97 ;  /* 0x0000006100617308 */ /* 0x000fe80000000800 */
[----:B------:R-:W-:-:S04]  /*7ca0*/  FFMA.FTZ R208, R24, UR4, -R208 ;  /* 0x0000000418d07c23 */ /* 0x000fc800080108d0 */
[----:B------:R2:W3:Y:S08]  /*7cb0*/  MUFU.EX2 R24, R204 ;  /* 0x000000cc00187308 */ /* 0x0004f00000000800 */
[----:B------:R-:W-:Y:S01]  /*7cc0*/  MUFU.EX2 R95, R95 ;  /* 0x0000005f005f7308 */ /* 0x000fe20000000800 */
[----:B--2---:R-:W-:-:S05]  /*7cd0*/  FSEL R204, R111, -INF , P1 ;  /* 0xff8000006fcc7808 */ /* 0x004fca0000800000 */
[----:B------:R-:W-:Y:S02]  /*7ce0*/  FFMA.FTZ R204, R204, UR4, -R215 ;  /* 0x00000004cccc7c23 */ /* 0x000fe400080108d7 */
[----:B------:R2:W4:Y:S01]  /*7cf0*/  SHFL.IDX PT, R215, R12, R231, 0x1f ;  /* 0x00001fe70cd77589 */ /* 0x00052200000e0000 */
[----:B------:R-:W-:Y:S03]  /*7d00*/  MUFU.EX2 R96, R96 ;  /* 0x0000006000607308 */ /* 0x000fe60000000800 */
[----:B------:R-:W1:Y:S01]  /*7d10*/  SHFL.IDX PT, R231, R227, R231, 0x1f ;  /* 0x00001fe7e3e77589 */ /* 0x000e6200000e0000 */
[----:B------:R-:W-:-:S04]  /*7d20*/  FFMA.FTZ R17, -R17, R17, 1 ;  /* 0x3f80000011117423 */ /* 0x000fc80000010111 */
[----:B------:R-:W3:Y:S01]  /*7d30*/  MUFU.EX2 R90, R90 ;  /* 0x0000005a005a7308 */ /* 0x000ee20000000800 */
[----:B--2---:R-:W-:-:S05]  /*7d40*/  FSEL R12, R114, -INF , P1 ;  /* 0xff800000720c7808 */ /* 0x004fca0000800000 */
[----:B------:R-:W-:Y:S02]  /*7d50*/  FFMA.FTZ R217, R12, UR4, -R217 ;  /* 0x000000040cd97c23 */ /* 0x000fe400080108d9 */
[----:B------:R2:W3:Y:S02]  /*7d60*/  MUFU.EX2 R12, R214 ;  /* 0x000000d6000c7308 */ /* 0x0004e40000000800 */
[----:B--2---:R-:W-:Y:S01]  /*7d70*/  FFMA.FTZ R214, R221, UR4, -R218 ;  /* 0x00000004ddd67c23 */ /* 0x004fe200080108da */
[----:B------:R-:W-:Y:S01]  /*7d80*/  FSEL R218, R116, -INF , P2 ;  /* 0xff80000074da7808 */ /* 0x000fe20001000000 */
[----:B------:R-:W-:Y:S01]  /*7d90*/  FMUL.FTZ R28, R87, R28 ;  /* 0x0000001c571c7220 */ /* 0x000fe20000410000 */
[----:B------:R-:W-:Y:S01]  /*7da0*/  FSEL R221, R197, -INF , P1 ;  /* 0xff800000c5dd7808 */ /* 0x000fe20000800000 */
[----:B------:R-:W-:Y:S01]  /*7db0*/  FMUL.FTZ R29, R86, R29 ;  /* 0x0000001d561d7220 */ /* 0x000fe20000410000 */
[----:B------:R-:W-:Y:S01]  /*7dc0*/  FMUL.FTZ R33, R93, R33 ;  /* 0x000000215d217220 */ /* 0x000fe20000410000 */
[--C-:B----4-:R-:W-:Y:S01]  /*7dd0*/  FFMA.FTZ R218, R218, UR4, -R215.reuse ;  /* 0x00000004dada7c23 */ /* 0x110fe200080108d7 */
[----:B------:R-:W-:Y:S01]  /*7de0*/  FMUL.FTZ R35, R92, R35 ;  /* 0x000000235c237220 */ /* 0x000fe20000410000 */
[----:B------:R-:W-:Y:S01]  /*7df0*/  FFMA.FTZ R215, R221, UR4, -R215 ;  /* 0x00000004ddd77c23 */ /* 0x000fe200080108d7 */
[----:B------:R-:W-:Y:S01]  /*7e00*/  FSEL R221, R196, -INF , P2 ;  /* 0xff800000c4dd7808 */ /* 0x000fe20001000000 */
[--C-:B-1----:R-:W-:Y:S01]  /*7e10*/  FADD.FTZ R38, R38, -R231.reuse ;  /* 0x800000e726267221 */ /* 0x102fe20000010000 */
[----:B------:R-:W-:-:S03]  /*7e20*/  FADD.FTZ R36, R36, -R231 ;  /* 0x800000e724247221 */ /* 0x000fc60000010000 */
[--C-:B------:R-:W-:Y:S01]  /*7e30*/  FFMA.FTZ R221, R221, UR4, -R220.reuse ;  /* 0x00000004dddd7c23 */ /* 0x100fe200080108dc */
[----:B------:R-:W-:Y:S01]  /*7e40*/  FFMA.FTZ R220, R228, UR4, -R220 ;  /* 0x00000004e4dc7c23 */ /* 0x000fe200080108dc */
[C---:B------:R-:W-:Y:S02]  /*7e50*/  VIADD R228, R7.reuse, 0x10 ;  /* 0x0000001007e47836 */ /* 0x040fe40000000000 */
[----:B------:R-:W-:Y:S01]  /*7e60*/  FMUL.FTZ R33, R20, R33 ;  /* 0x0000002114217220 */ /* 0x000fe20000410000 */
[C---:B------:R-:W-:Y:S01]  /*7e70*/  IADD3 R231, R7.reuse, 0x8, RZ ;  /* 0x0000000807e77810 */ /* 0x040fe20007ffe0ff */
[C---:B------:R-:W-:Y:S02]  /*7e80*/  VIADD R230, R7.reuse, 0xc ;  /* 0x0000000c07e67836 */ /* 0x040fe40000000000 */
[----:B------:R-:W-:Y:S01]  /*7e90*/  VIADD R229, R7, 0x14 ;  /* 0x0000001407e57836 */ /* 0x000fe20000000000 */
[----:B------:R-:W1:Y:S01]  /*7ea0*/  SHFL.IDX PT, R228, R227, R228, 0x1f ;  /* 0x00001fe4e3e47589 */ /* 0x000e6200000e0000 */
[----:B------:R-:W-:Y:S01]  /*7eb0*/  FMUL.FTZ R36, R26, R36 ;  /* 0x000000241a247220 */ /* 0x000fe20000410000 */
[----:B------:R-:W-:Y:S01]  /*7ec0*/  FMUL.FTZ R30, R85, R30 ;  /* 0x0000001e551e7220 */ /* 0x000fe20000410000 */
[----:B------:R-:W-:Y:S01]  /*7ed0*/  IADD3 R233, R7, 0x18, RZ ;  /* 0x0000001807e97810 */ /* 0x000fe20007ffe0ff */
[----:B------:R2:W4:Y:S01]  /*7ee0*/  SHFL.IDX PT, R227, R227, R11, 0x1f ;  /* 0x00001f0be3e37589 */ /* 0x00052200000e0000 */
[----:B------:R-:W-:Y:S01]  /*7ef0*/  FFMA.FTZ R78, -R78, R78, 1 ;  /* 0x3f8000004e4e7423 */ /* 0x000fe2000001014e */
[----:B------:R-:W-:Y:S01]  /*7f00*/  FFMA.FTZ R80, -R80, R80, 1 ;  /* 0x3f80000050507423 */ /* 0x000fe20000010150 */
[----:B------:R-:W-:Y:S01]  /*7f10*/  FFMA.FTZ R74, -R74, R74, 1 ;  /* 0x3f8000004a4a7423 */ /* 0x000fe2000001014a */
[----:B------:R-:W-:Y:S01]  /*7f20*/  MUFU.EX2 R201, R201 ;  /* 0x000000c900c97308 */ /* 0x000fe20000000800 */
[----:B------:R-:W-:-:S07]  /*7f30*/  FFMA.FTZ R195, -R195, R195, 1 ;  /* 0x3f800000c3c37423 */ /* 0x000fce00000101c3 */
[----:B------:R-:W-:Y:S08]  /*7f40*/  MUFU.EX2 R209, R209 ;  /* 0x000000d100d17308 */ /* 0x000ff00000000800 */
[----:B------:R-:W-:Y:S01]  /*7f50*/  MUFU.EX2 R205, R205 ;  /* 0x000000cd00cd7308 */ /* 0x000fe20000000800 */
[----:B-1----:R-:W-:Y:S01]  /*7f60*/  FADD.FTZ R34, R34, -R228 ;  /* 0x800000e422227221 */ /* 0x002fe20000010000 */
[----:B------:R-:W-:-:S06]  /*7f70*/  FMUL.FTZ R20, R72, R35 ;  /* 0x0000002348147220 */ /* 0x000fcc0000410000 */
        /* <DEDUP_REMOVED lines=24> */
[----:B--2---:R1:W2:Y:S01]  /*8100*/  MUFU.EX2 R11, R226 ;  /* 0x000000e2000b7308 */ /* 0x0042a20000000800 */
[--C-:B----4-:R-:W-:Y:S01]  /*8110*/  FADD.FTZ R37, R37, -R227.reuse ;  /* 0x800000e325257221 */ /* 0x110fe20000010000 */
[----:B------:R-:W-:Y:S01]  /*8120*/  FADD.FTZ R39, R39, -R227 ;  /* 0x800000e327277221 */ /* 0x000fe20000010000 */
[----:B------:R-:W-:Y:S01]  /*8130*/  FFMA.FTZ R119, -R119, R119, 1 ;  /* 0x3f80000077777423 */ /* 0x000fe20000010177 */
[----:B------:R-:W-:Y:S01]  /*8140*/  R2UR UR4, R236 ;  /* 0x00000000ec0472ca */ /* 0x000fe200000e0000 */
[----:B-1----:R-:W-:-:S03]  /*8150*/  FFMA.FTZ R226, -R15, R15, 1 ;  /* 0x3f8000000fe27423 */ /* 0x002fc6000001010f */
[----:B------:R1:W4:Y:S02]  /*8160*/  MUFU.EX2 R15, R224 ;  /* 0x000000e0000f7308 */ /* 0x0003240000000800 */
[----:B-1----:R-:W-:Y:S01]  /*8170*/  FMUL.FTZ R224, R226, R234 ;  /* 0x000000eae2e07220 */ /* 0x002fe20000410000 */
[----:B------:R-:W-:Y:S01]  /*8180*/  FADD.FTZ R226, R25, -R232 ;  /* 0x800000e819e27221 */ /* 0x000fe20000010000 */
[----:B------:R-:W-:-:S04]  /*8190*/  FMUL.FTZ R34, R91, R34 ;  /* 0x000000225b227220 */ /* 0x000fc80000410000 */
[----:B------:R1:W-:Y:S01]  /*81a0*/  MUFU.EX2 R25, R225 ;  /* 0x000000e100197308 */ /* 0x0003e20000000800 */
[----:B---3--:R-:W-:Y:S01]  /*81b0*/  FMUL.FTZ R72, R24, R38 ;  /* 0x0000002618487220 */ /* 0x008fe20000410000 */
[----:B------:R-:W-:Y:S01]  /*81c0*/  FADD.FTZ R232, R27, -R232 ;  /* 0x800000e81be87221 */ /* 0x000fe20000010000 */
[----:B------:R-:W-:-:S05]  /*81d0*/  FFMA.FTZ R227, -R2, R2, 1 ;  /* 0x3f80000002e37423 */ /* 0x000fca0000010102 */
[----:B------:R3:W-:Y:S01]  /*81e0*/  MUFU.EX2 R27, R216 ;  /* 0x000000d8001b7308 */ /* 0x0007e20000000800 */
[----:B-1----:R-:W-:-:S07]  /*81f0*/  FADD.FTZ R225, R32, -R228 ;  /* 0x800000e420e17221 */ /* 0x002fce0000010000 */
[----:B------:R1:W4:Y:S01]  /*8200*/  MUFU.EX2 R32, R223 ;  /* 0x000000df00207308 */ /* 0x0003220000000800 */
[----:B---3--:R-:W-:Y:S02]  /*8210*/  FFMA.FTZ R216, -R3, R3, 1 ;  /* 0x3f80000003d87423 */ /* 0x008fe40000010103 */
[----:B------:R3:W5:Y:S04]  /*8220*/  LDL.LU R3, [R1+0x28] ;  /* 0x0000280001037983 */ /* 0x0007680000300800 */
[----:B------:R3:W5:Y:S01]  /*8230*/  LDL.LU R2, [R1+0x24] ;  /* 0x0000240001027983 */ /* 0x0007620000300800 */
[----:B------:R-:W-:Y:S01]  /*8240*/  FMUL.FTZ R232, R89, R232 ;  /* 0x000000e859e87220 */ /* 0x000fe20000410000 */
[----:B-1----:R-:W-:Y:S01]  /*8250*/  FMUL.FTZ R223, R117, R226 ;  /* 0x000000e275df7220 */ /* 0x002fe20000410000 */
[----:B------:R-:W-:Y:S01]  /*8260*/  VIADD R228, R7, 0x10 ;  /* 0x0000001007e47836 */ /* 0x000fe20000000000 */
[----:B------:R1:W2:Y:S01]  /*8270*/  LDS R226, [R9+0x380] ;  /* 0x0003800009e27984 */ /* 0x0002a20000000800 */
[----:B------:R-:W-:Y:S01]  /*8280*/  FFMA.FTZ R35, -R73, R73, 1 ;  /* 0x3f80000049237423 */ /* 0x000fe20000010149 */
[----:B------:R-:W-:Y:S01]  /*8290*/  FMUL.FTZ R223, R216, R223 ;  /* 0x000000dfd8df7220 */ /* 0x000fe20000410000 */
[----:B------:R-:W-:Y:S01]  /*82a0*/  FMUL.FTZ R216, R227, R232 ;  /* 0x000000e8e3d87220 */ /* 0x000fe20000410000 */
[----:B------:R-:W-:-:S02]  /*82b0*/  VIADD R232, R7, 0x4 ;  /* 0x0000000407e87836 */ /* 0x000fc40000000000 */
[----:B------:R-:W-:Y:S01]  /*82c0*/  FMUL.FTZ R35, R35, R36 ;  /* 0x0000002423237220 */ /* 0x000fe20000410000 */
[----:B------:R-:W-:Y:S01]  /*82d0*/  FFMA.FTZ R36, -R76, R76, 1 ;  /* 0x3f8000004c247423 */ /* 0x000fe2000001014c */
[----:B------:R-:W-:Y:S01]  /*82e0*/  FMUL.FTZ R39, R97, R39 ;  /* 0x0000002761277220 */ /* 0x000fe20000410000 */
[----:B-1----:R1:W-:Y:S01]  /*82f0*/  MUFU.EX2 R9, R213 ;  /* 0x000000d500097308 */ /* 0x0023e20000000800 */
[----:B------:R-:W-:Y:S01]  /*8300*/  FMUL.FTZ R30, R17, R30 ;  /* 0x0000001e111e7220 */ /* 0x000fe20000410000 */
[----:B------:R-:W-:Y:S02]  /*8310*/  VIADD R234, R7, 0x1c ;  /* 0x0000001c07ea7836 */ /* 0x000fe40000000000 */
[----:B------:R-:W-:Y:S01]  /*8320*/  FMUL.FTZ R36, R36, R39 ;  /* 0x0000002724247220 */ /* 0x000fe20000410000 */
[----:B------:R-:W-:Y:S01]  /*8330*/  FFMA.FTZ R39, -R77, R77, 1 ;  /* 0x3f8000004d277423 */ /* 0x000fe2000001014d */
[----:B------:R-:W-:Y:S02]  /*8340*/  FMUL.FTZ R37, R90, R37 ;  /* 0x000000255a257220 */ /* 0x000fe40000410000 */
[----:B------:R-:W3:Y:S01]  /*8350*/  MUFU.EX2 R17, R199 ;  /* 0x000000c700117308 */ /* 0x000ee20000000800 */
[----:B-1----:R-:W-:Y:S01]  /*8360*/  FMUL.FTZ R213, R237, R28 ;  /* 0x0000001cedd57220 */ /* 0x002fe20000410000 */
[----:B------:R-:W-:Y:S01]  /*8370*/  FMUL.FTZ R28, R13, R31 ;  /* 0x0000001f0d1c7220 */ /* 0x000fe20000410000 */
[----:B------:R-:W-:Y:S01]  /*8380*/  FMUL.FTZ R31, R235, R29 ;  /* 0x0000001deb1f7220 */ /* 0x000fe20000410000 */
[----:B------:R-:W-:-:S02]  /*8390*/  FMUL.FTZ R37, R74, R37 ;  /* 0x000000254a257220 */ /* 0x000fc40000410000 */
[----:B------:R-:W-:Y:S01]  /*83a0*/  FMUL.FTZ R29, R18, R28 ;  /* 0x0000001c121d7220 */ /* 0x000fe20000410000 */
[----:B------:R-:W-:Y:S01]  /*83b0*/  FFMA.FTZ R28, -R21, R21, 1 ;  /* 0x3f800000151c7423 */ /* 0x000fe20000010115 */
[----:B------:R-:W-:Y:S01]  /*83c0*/  FMUL.FTZ R21, R14, R225 ;  /* 0x000000e10e157220 */ /* 0x000fe20000410000 */
[----:B------:R1:W3:Y:S03]  /*83d0*/  MUFU.EX2 R18, R198 ;  /* 0x000000c600127308 */ /* 0x0002e60000000800 */
[----:B------:R-:W-:Y:S01]  /*83e0*/  FMUL.FTZ R21, R19, R21 ;  /* 0x0000001513157220 */ /* 0x000fe20000410000 */
[----:B------:R-:W-:Y:S01]  /*83f0*/  FMUL.FTZ R19, R28, R34 ;  /* 0x000000221c137220 */ /* 0x000fe20000410000 */
[----:B------:R-:W-:-:S04]  /*8400*/  FFMA.FTZ R34, -R75, R75, 1 ;  /* 0x3f8000004b227423 */ /* 0x000fc8000001014b */
[----:B------:R-:W-:Y:S01]  /*8410*/  FMUL.FTZ R34, R34, R72 ;  /* 0x0000004822227220 */ /* 0x000fe20000410000 */
[----:B--2---:R-:W2:Y:S04]  /*8420*/  SHFL.IDX PT, R28, R226, R7, 0x1f ;  /* 0x00001f07e21c7589 */ /* 0x004ea800000e0000 */
[----:B------:R-:W4:Y:S04]  /*8430*/  SHFL.IDX PT, R72, R226, R231, 0x1f ;  /* 0x00001fe7e2487589 */ /* 0x000f2800000e0000 */
[----:B------:R-:W3:Y:S04]  /*8440*/  SHFL.IDX PT, R38, R226, R232, 0x1f ;  /* 0x00001fe8e2267589 */ /* 0x000ee800000e0000 */
[----:B------:R-:W3:Y:S04]  /*8450*/  SHFL.IDX PT, R75, R226, R228, 0x1f ;  /* 0x00001fe4e24b7589 */ /* 0x000ee800000e0000 */
[----:B------:R-:W3:Y:S04]  /*8460*/  SHFL.IDX PT, R73, R226, R230, 0x1f ;  /* 0x00001fe6e2497589 */ /* 0x000ee800000e0000 */
[----:B-1----:R-:W1:Y:S01]  /*8470*/  SHFL.IDX PT, R198, R226, R229, 0x1f ;  /* 0x00001fe5e2c67589 */ /* 0x002e6200000e0000 */
[--C-:B--2---:R-:W-:Y:S01]  /*8480*/  FADD.FTZ R40, R40, -R28.reuse ;  /* 0x8000001c28287221 */ /* 0x104fe20000010000 */
[----:B------:R-:W-:-:S02]  /*8490*/  FADD.FTZ R28, R42, -R28 ;  /* 0x8000001c2a1c7221 */ /* 0x000fc40000010000 */
[----:B------:R-:W2:Y:S01]  /*84a0*/  SHFL.IDX PT, R199, R226, R233, 0x1f ;  /* 0x00001fe9e2c77589 */ /* 0x000ea200000e0000 */
[----:B----4-:R-:W-:Y:S01]  /*84b0*/  FADD.FTZ R44, R44, -R72 ;  /* 0x800000482c2c7221 */ /* 0x010fe20000010000 */
[----:B------:R-:W-:Y:S02]  /*84c0*/  FMUL.FTZ R28, R94, R28 ;  /* 0x0000001c5e1c7220 */ /* 0x000fe40000410000 */
[----:B------:R4:W-:Y:S01]  /*84d0*/  LDS R42, [R10+0x380] ;  /* 0x000380000a2a7984 */ /* 0x0009e20000000800 */
[----:B------:R-:W-:Y:S01]  /*84e0*/  FMUL.FTZ R40, R12, R40 ;  /* 0x000000280c287220 */ /* 0x000fe20000410000 */
[--C-:B---3--:R-:W-:Y:S01]  /*84f0*/  FADD.FTZ R41, R41, -R38.reuse ;  /* 0x8000002629297221 */ /* 0x108fe20000010000 */
[----:B------:R-:W-:Y:S01]  /*8500*/  FADD.FTZ R38, R43, -R38 ;  /* 0x800000262b267221 */ /* 0x000fe20000010000 */
[----:B------:R-:W-:Y:S01]  /*8510*/  FADD.FTZ R46, R46, -R72 ;  /* 0x800000482e2e7221 */ /* 0x000fe20000010000 */
[----:B------:R-:W3:Y:S01]  /*8520*/  SHFL.IDX PT, R226, R226, R234, 0x1f ;  /* 0x00001feae2e27589 */ /* 0x000ee200000e0000 */
[----:B------:R-:W-:Y:S01]  /*8530*/  FMUL.FTZ R41, R95, R41 ;  /* 0x000000295f297220 */ /* 0x000fe20000410000 */
[----:B------:R-:W-:Y:S01]  /*8540*/  FMUL.FTZ R39, R39, R40 ;  /* 0x0000002827277220 */ /* 0x000fe20000410000 */
[----:B----4-:R-:W-:Y:S01]  /*8550*/  FMUL.FTZ R10, R79, R28 ;  /* 0x0000001c4f0a7220 */ /* 0x010fe20000410000 */
[----:B------:R-:W-:Y:S01]  /*8560*/  FMUL.FTZ R28, R11, R44 ;  /* 0x0000002c0b1c7220 */ /* 0x000fe20000410000 */
[----:B------:R-:W-:Y:S01]  /*8570*/  FFMA.FTZ R44, -R82, R82, 1 ;  /* 0x3f800000522c7423 */ /* 0x000fe20000010152 */
[----:B------:R-:W-:Y:S01]  /*8580*/  FMUL.FTZ R40, R78, R41 ;  /* 0x000000294e287220 */ /* 0x000fe20000410000 */
[----:B------:R-:W4:Y:S01]  /*8590*/  LDL R82, [R1+0x10] ;  /* 0x0000100001527983 */ /* 0x000f220000100800 */
[----:B------:R-:W-:Y:S01]  /*85a0*/  FADD.FTZ R48, R48, -R75 ;  /* 0x8000004b30307221 */ /* 0x000fe20000010000 */
        /* <DEDUP_REMOVED lines=8> */
[----:B------:R-:W-:Y:S01]  /*8630*/  FFMA.FTZ R43, -R81, R81, 1 ;  /* 0x3f800000512b7423 */ /* 0x000fe20000010151 */
[----:B------:R-:W-:Y:S01]  /*8640*/  FFMA.FTZ R46, -R194, R194, 1 ;  /* 0x3f800000c22e7423 */ /* 0x000fe200000101c2 */
[--C-:B-1----:R-:W-:Y:S01]  /*8650*/  FADD.FTZ R49, R49, -R198.reuse ;  /* 0x800000c631317221 */ /* 0x102fe20000010000 */
[----:B------:R-:W-:Y:S01]  /*8660*/  FADD.FTZ R50, R50, -R75 ;  /* 0x8000004b32327221 */ /* 0x000fe20000010000 */
[----:B------:R-:W-:Y:S01]  /*8670*/  FMUL.FTZ R43, R43, R28 ;  /* 0x0000001c2b2b7220 */ /* 0x000fe20000410000 */
[----:B------:R-:W-:Y:S01]  /*8680*/  FMUL.FTZ R46, R46, R73 ;  /* 0x000000492e2e7220 */ /* 0x000fe20000410000 */
[----:B------:R-:W-:Y:S01]  /*8690*/  FMUL.FTZ R28, R17, R49 ;  /* 0x00000031111c7220 */ /* 0x000fe20000410000 */
[----:B------:R-:W-:Y:S01]  /*86a0*/  FADD.FTZ R51, R51, -R198 ;  /* 0x800000c633337221 */ /* 0x000fe20000010000 */
[--C-:B--2---:R-:W-:Y:S01]  /*86b0*/  FADD.FTZ R54, R54, -R199.reuse ;  /* 0x800000c736367221 */ /* 0x104fe20000010000 */
[----:B------:R-:W-:Y:S01]  /*86c0*/  FFMA.FTZ R48, -R99, R99, 1 ;  /* 0x3f80000063307423 */ /* 0x000fe20000010163 */
[----:B------:R-:W-:Y:S01]  /*86d0*/  FMUL.FTZ R49, R195, R28 ;  /* 0x0000001cc3317220 */ /* 0x000fe20000410000 */
[----:B------:R-:W-:Y:S01]  /*86e0*/  FMUL.FTZ R51, R18, R51 ;  /* 0x0000003312337220 */ /* 0x000fe20000410000 */
[--C-:B---3--:R-:W-:Y:S01]  /*86f0*/  FADD.FTZ R55, R55, -R226.reuse ;  /* 0x800000e237377221 */ /* 0x108fe20000010000 */
[----:B------:R-:W1:Y:S01]  /*8700*/  MUFU.EX2 R221, R221 ;  /* 0x000000dd00dd7308 */ /* 0x000e620000000800 */
[----:B------:R-:W-:Y:S01]  /*8710*/  FADD.FTZ R52, R52, -R199 ;  /* 0x800000c734347221 */ /* 0x000fe20000010000 */
[----:B------:R-:W-:Y:S01]  /*8720*/  FMUL.FTZ R48, R48, R51 ;  /* 0x0000003330307220 */ /* 0x000fe20000410000 */
[----:B------:R-:W-:Y:S01]  /*8730*/  FMUL.FTZ R45, R25, R45 ;  /* 0x0000002d192d7220 */ /* 0x000fe20000410000 */
[----:B------:R-:W-:Y:S01]  /*8740*/  FADD.FTZ R53, R53, -R226 ;  /* 0x800000e235357221 */ /* 0x000fe20000010000 */
[----:B------:R-:W2:Y:S01]  /*8750*/  SHFL.IDX PT, R79, R42, R7, 0x1f ;  /* 0x00001f072a4f7589 */ /* 0x000ea200000e0000 */
[----:B------:R-:W-:Y:S01]  /*8760*/  FMUL.FTZ R50, R9, R50 ;  /* 0x0000003209327220 */ /* 0x000fe20000410000 */
[----:B------:R-:W-:-:S02]  /*8770*/  FMUL.FTZ R47, R27, R47 ;  /* 0x0000002f1b2f7220 */ /* 0x000fc40000410000 */
[----:B------:R-:W3:Y:S04]  /*8780*/  SHFL.IDX PT, R76, R42, R232, 0x1f ;  /* 0x00001fe82a4c7589 */ /* 0x000ee800000e0000 */
[----:B------:R-:W1:Y:S04]  /*8790*/  SHFL.IDX PT, R77, R42, R231, 0x1f ;  /* 0x00001fe72a4d7589 */ /* 0x000e6800000e0000 */
[----:B------:R-:W1:Y:S04]  /*87a0*/  SHFL.IDX PT, R74, R42, R230, 0x1f ;  /* 0x00001fe62a4a7589 */ /* 0x000e6800000e0000 */
[----:B------:R-:W1:Y:S04]  /*87b0*/  SHFL.IDX PT, R73, R42, R233, 0x1f ;  /* 0x00001fe92a497589 */ /* 0x000e6800000e0000 */
[----:B------:R-:W1:Y:S04]  /*87c0*/  SHFL.IDX PT, R75, R42, R228, 0x1f ;  /* 0x00001fe42a4b7589 */ /* 0x000e6800000e0000 */
[----:B------:R-:W1:Y:S04]  /*87d0*/  SHFL.IDX PT, R28, R42, R229, 0x1f ;  /* 0x00001fe52a1c7589 */ /* 0x000e6800000e0000 */
[----:B------:R-:W1:Y:S01]  /*87e0*/  SHFL.IDX PT, R72, R42, R234, 0x1f ;  /* 0x00001fea2a487589 */ /* 0x000e6200000e0000 */
[----:B------:R-:W-:Y:S01]  /*87f0*/  FMUL.FTZ R83, R201, R54 ;  /* 0x00000036c9537220 */ /* 0x000fe20000410000 */
[----:B------:R-:W-:Y:S01]  /*8800*/  FFMA.FTZ R51, -R103, R103, 1 ;  /* 0x3f80000067337423 */ /* 0x000fe20000010167 */
[----:B------:R-:W-:Y:S01]  /*8810*/  FMUL.FTZ R54, R209, R55 ;  /* 0x00000037d1367220 */ /* 0x000fe20000410000 */
[--C-:B--2---:R-:W-:Y:S01]  /*8820*/  FADD.FTZ R56, R56, -R79.reuse ;  /* 0x8000004f38387221 */ /* 0x104fe20000010000 */
[----:B------:R-:W2:Y:S01]  /*8830*/  MUFU.EX2 R220, R220 ;  /* 0x000000dc00dc7308 */ /* 0x000ea20000000800 */
[----:B------:R-:W-:Y:S01]  /*8840*/  FMUL.FTZ R44, R44, R45 ;  /* 0x0000002d2c2c7220 */ /* 0x000fe20000410000 */
[----:B------:R-:W-:Y:S01]  /*8850*/  FMUL.FTZ R51, R51, R54 ;  /* 0x0000003633337220 */ /* 0x000fe20000410000 */
[--C-:B---3--:R-:W-:Y:S01]  /*8860*/  FADD.FTZ R54, R57, -R76.reuse ;  /* 0x8000004c39367221 */ /* 0x108fe20000010000 */
[----:B------:R-:W-:Y:S01]  /*8870*/  FADD.FTZ R59, R59, -R76 ;  /* 0x8000004c3b3b7221 */ /* 0x000fe20000010000 */
[----:B------:R-:W-:Y:S01]  /*8880*/  FADD.FTZ R55, R58, -R79 ;  /* 0x8000004f3a377221 */ /* 0x000fe20000010000 */
[----:B-1----:R-:W-:Y:S01]  /*8890*/  FADD.FTZ R60, R60, -R77 ;  /* 0x8000004d3c3c7221 */ /* 0x002fe20000010000 */
[--C-:B------:R-:W-:Y:S01]  /*88a0*/  FADD.FTZ R58, R61, -R74.reuse ;  /* 0x8000004a3d3a7221 */ /* 0x100fe20000010000 */
[--C-:B------:R-:W-:Y:S01]  /*88b0*/  FADD.FTZ R57, R68, -R73.reuse ;  /* 0x8000004944397221 */ /* 0x100fe20000010000 */
[----:B------:R-:W-:Y:S01]  /*88c0*/  FADD.FTZ R70, R70, -R73 ;  /* 0x8000004946467221 */ /* 0x000fe20000010000 */
[----:B------:R-:W-:Y:S01]  /*88d0*/  FMUL.FTZ R61, R205, R56 ;  /* 0x00000038cd3d7220 */ /* 0x000fe20000410000 */
[----:B------:R-:W-:Y:S01]  /*88e0*/  FFMA.FTZ R73, -R105, R105, 1 ;  /* 0x3f80000069497423 */ /* 0x000fe20000010169 */
        /* <DEDUP_REMOVED lines=8> */
[----:B------:R-:W-:Y:S01]  /*8970*/  FADD.FTZ R77, R62, -R77 ;  /* 0x8000004d3e4d7221 */ /* 0x000fe20000010000 */
[--C-:B------:R-:W-:Y:S01]  /*8980*/  FADD.FTZ R64, R64, -R75.reuse ;  /* 0x8000004b40407221 */ /* 0x100fe20000010000 */
[----:B------:R-:W-:Y:S01]  /*8990*/  FMUL.FTZ R73, R73, R54 ;  /* 0x0000003649497220 */ /* 0x000fe20000410000 */
        /* <DEDUP_REMOVED lines=297> */
.L_x_3537:
        /* <DEDUP_REMOVED lines=58> */
.L_x_3538:
        /* <DEDUP_REMOVED lines=12> */
.L_x_3528:
        /* <DEDUP_REMOVED lines=34> */
.L_x_3508:
[----:B------:R-:W-:Y:S05]  /*a2b0*/  @P0 BRA `(.L_x_3503) ;  /* 0x0000005000580947 */ /* 0x000fea0003800000 */
[----:B------:R-:W-:Y:S01]  /*a2c0*/  ULDC.64 UR4, c[0x0][0x878] ;  /* 0x00021e0000047ab9 */ /* 0x000fe20000000a00 */
[----:B--2---:R-:W2:Y:S01]  /*a2d0*/  LDC R10, c[0x0][0x850] ;  /* 0x00021400ff0a7b82 */ /* 0x004ea20000000800 */
[----:B------:R-:W-:Y:S01]  /*a2e0*/  UISETP.NE.U32.AND UP0, UPT, UR4, URZ, UPT ;  /* 0x0000003f0400728c */ /* 0x000fe2000bf05070 */
[----:B------:R-:W3:Y:S01]  /*a2f0*/  S2R R16, SR_TID.X ;  /* 0x0000000000107919 */ /* 0x000ee20000002100 */
[----:B------:R-:W4:Y:S02]  /*a300*/  S2R R9, SR_CgaCtaId ;  /* 0x0000000000097919 */ /* 0x000f240000008800 */
[----:B------:R-:W-:Y:S02]  /*a310*/  UISETP.NE.AND.EX UP0, UPT, UR5, URZ, UPT, UP0 ;  /* 0x0000003f0500728c */ /* 0x000fe4000bf05300 */
[----:B------:R-:W-:Y:S01]  /*a320*/  USHF.L.U32 UR6, UR41, 0xd, URZ ;  /* 0x0000000d29067899 */ /* 0x000fe2000800063f */
[----:B------:R-:W-:Y:S01]  /*a330*/  IMAD.U32 R7, RZ, RZ, UR37 ;  /* 0x00000025ff077e24 */ /* 0x000fe2000f8e00ff */
[----:B------:R-:W-:Y:S01]  /*a340*/  ULDC.64 UR8, c[0x0][0x818] ;  /* 0x0002060000087ab9 */ /* 0x000fe20000000a00 */
[----:B------:R-:W-:Y:S01]  /*a350*/  ULDC.64 UR10, c[0x0][0x848] ;  /* 0x00021200000a7ab9 */ /* 0x000fe20000000a00 */
[----:B------:R-:W-:-:S05]  /*a360*/  PLOP3.LUT P1, PT, PT, PT, UP0, 0x80, 0x0 ;  /* 0x000000000000781c */ /* 0x000fca0003f2f008 */
[----:B------:R-:W-:Y:S02]  /*a370*/  @UP0 ULDC.64 UR4, c[0x0][0x878] ;  /* 0x00021e0000040ab9 */ /* 0x000fe40000000a00 */
[----:B------:R-:W-:-:S06]  /*a380*/  @UP0 UIMAD.WIDE UR4, UR40, 0x4, UR4 ;  /* 0x00000004280408a5 */ /* 0x000fcc000f8e0204 */
[----:B------:R-:W-:Y:S01]  /*a390*/  MOV R2, UR4 ;  /* 0x0000000400027c02 */ /* 0x000fe20008000f00 */
[----:B------:R-:W-:-:S05]  /*a3a0*/  IMAD.U32 R3, RZ, RZ, UR5 ;  /* 0x00000005ff037e24 */ /* 0x000fca000f8e00ff */
[----:B------:R-:W5:Y:S01]  /*a3b0*/  @P1 LDG.E R2, desc[UR38][R2.64] ;  /* 0x0000002602021981 */ /* 0x000f62000c1e1900 */
[----:B--2---:R-:W-:Y:S01]  /*a3c0*/  ISETP.NE.AND P0, PT, R10, 0x1, PT ;  /* 0x000000010a00780c */ /* 0x004fe20003f05270 */
[----:B---3--:R-:W-:-:S12]  /*a3d0*/  VIADD R15, R16, 0xffffff80 ;  /* 0xffffff80100f7836 */ /* 0x008fd80000000000 */
[----:B------:R-:W2:Y:S08]  /*a3e0*/  @P0 LDC R0, c[0x0][0x854] ;  /* 0x00021500ff000b82 */ /* 0x000eb00000000800 */
[----:B------:R-:W3:Y:S01]  /*a3f0*/  @P0 LDC R5, c[0x0][0x858] ;  /* 0x00021600ff050b82 */ /* 0x000ee20000000800 */
[----:B--2---:R-:W-:-:S05]  /*a400*/  @P0 IMAD.HI.U32 R0, R0, UR37, RZ ;  /* 0x0000002500000c27 */ /* 0x004fca000f8e00ff */
[----:B---3--:R-:W-:Y:S02]  /*a410*/  @P0 SHF.R.U32.HI R7, RZ, R5, R0 ;  /* 0x00000005ff070219 */ /* 0x008fe40000011600 */
[----:B------:R-:W-:Y:S02]  /*a420*/  MOV R0, 0x400 ;  /* 0x0000040000007802 */ /* 0x000fe40000000f00 */
[----:B------:R-:W-:Y:S02]  /*a430*/  SHF.R.S32.HI R8, RZ, 0x1f, R7 ;  /* 0x0000001fff087819 */ /* 0x000fe40000011407 */
[----:B----4-:R-:W-:-:S03]  /*a440*/  LEA R19, R9, R0, 0x18 ;  /* 0x0000000009137211 */ /* 0x010fc600078ec0ff */
        /* <DEDUP_REMOVED lines=14> */
[----:B------:R-:W-:Y:S02]  /*a530*/  UIADD3 UR7, UP1, UR6, UR4, URZ ;  /* 0x0000000406077290 */ /* 0x000fe4000ff3e03f */
[----:B------:R-:W-:Y:S02]  /*a540*/  @!UP0 UMOV UR5, URZ ;  /* 0x0000003f00058c82 */ /* 0x000fe40008000000 */
[----:B------:R-:W-:Y:S02]  /*a550*/  ULEA.HI.X.SX32 UR4, UR6, UR5, 0x1, UP1 ;  /* 0x0000000506047291 */ /* 0x000fe400088f0e3f */
[----:B------:R-:W-:Y:S01]  /*a560*/  MOV R4, UR7 ;  /* 0x0000000700047c02 */ /* 0x000fe20008000f00 */
[----:B------:R-:W-:-:S03]  /*a570*/  USEL UR6, UR40, URZ, !UP0 ;  /* 0x0000003f28067287 */ /* 0x000fc6000c000000 */
[----:B------:R-:W-:Y:S01]  /*a580*/  IMAD.U32 R5, RZ, RZ, UR4 ;  /* 0x00000004ff057e24 */ /* 0x000fe2000f8e00ff */
[----:B------:R-:W-:Y:S02]  /*a590*/  ULDC.64 UR4, c[0x0][0x840] ;  /* 0x0002100000047ab9 */ /* 0x000fe40000000a00 */
[----:B------:R-:W-:Y:S02]  /*a5a0*/  IMAD R6, R8, UR4, RZ ;  /* 0x0000000408067c24 */ /* 0x000fe4000f8e02ff */
[----:B------:R-:W-:Y:S01]  /*a5b0*/  IMAD.WIDE.U32 R2, R7, UR8, R4 ;  /* 0x0000000807027c25 */ /* 0x000fe2000f8e0004 */
[----:B------:R-:W-:-:S03]  /*a5c0*/  ULDC.64 UR8, c[0x0][0x820] ;  /* 0x0002080000087ab9 */ /* 0x000fc60000000a00 */
[----:B------:R-:W-:Y:S01]  /*a5d0*/  IMAD.WIDE.U32 R4, R7, UR4, R4 ;  /* 0x0000000407047c25 */ /* 0x000fe2000f8e0004 */
[----:B------:R-:W-:Y:S01]  /*a5e0*/  USHF.R.S32.HI UR4, URZ, 0x1f, UR40 ;  /* 0x0000001f3f047899 */ /* 0x000fe20008011428 */
[----:B------:R-:W-:Y:S02]  /*a5f0*/  IADD3 R3, R3, R11, RZ ;  /* 0x0000000b03037210 */ /* 0x000fe40007ffe0ff */
[----:B-1----:R-:W-:Y:S01]  /*a600*/  IMAD R13, R7, UR5, R6 ;  /* 0x00000005070d7c24 */ /* 0x002fe2000f8e0206 */
[----:B------:R-:W-:Y:S01]  /*a610*/  USEL UR4, UR4, URZ, !UP0 ;  /* 0x0000003f04047287 */ /* 0x000fe2000c000000 */
[----:B------:R-:W-:Y:S02]  /*a620*/  IMAD.SHL.U32 R6, R9, 0x20, RZ ;  /* 0x0000002009067824 */ /* 0x000fe400078e00ff */
[----:B------:R-:W-:Y:S01]  /*a630*/  IMAD.IADD R5, R5, 0x1, R13 ;  /* 0x0000000105057824 */ /* 0x000fe200078e020d */
[----:B------:R-:W-:Y:S01]  /*a640*/  UIMAD UR5, UR4, UR8, URZ ;  /* 0x00000008040572a4 */ /* 0x000fe2000f8e023f */
[----:B------:R-:W-:Y:S01]  /*a650*/  MOV R13, UR10 ;  /* 0x0000000a000d7c02 */ /* 0x000fe20008000f00 */
[----:B------:R-:W-:Y:S01]  /*a660*/  UIMAD UR4, UR4, UR10, URZ ;  /* 0x0000000a040472a4 */ /* 0x000fe2000f8e023f */
[----:B------:R-:W-:Y:S01]  /*a670*/  LOP3.LUT R9, R6, 0x3ffff000, RZ, 0xc0, !PT ;  /* 0x3ffff00006097812 */ /* 0x000fe200078ec0ff */
[----:B------:R-:W-:Y:S01]  /*a680*/  IMAD.U32 R11, RZ, RZ, UR8 ;  /* 0x00000008ff0b7e24 */ /* 0x000fe2000f8e00ff */
[----:B------:R-:W-:-:S02]  /*a690*/  UIMAD UR5, UR6, UR9, UR5 ;  /* 0x00000009060572a4 */ /* 0x000fc4000f8e0205 */
[----:B------:R-:W-:Y:S01]  /*a6a0*/  IMAD.WIDE.U32 R4, R13, UR6, R4 ;  /* 0x000000060d047c25 */ /* 0x000fe2000f8e0004 */
[----:B------:R-:W-:-:S03]  /*a6b0*/  UIMAD UR4, UR6, UR11, UR4 ;  /* 0x0000000b060472a4 */ /* 0x000fc6000f8e0204 */
[----:B------:R-:W-:Y:S02]  /*a6c0*/  IMAD R0, R0, 0x4, R9 ;  /* 0x0000000400007824 */ /* 0x000fe400078e0209 */
[----:B------:R-:W-:Y:S02]  /*a6d0*/  IMAD.MOV R9, RZ, RZ, -R7 ;  /* 0x000000ffff097224 */ /* 0x000fe400078e0a07 */
[----:B------:R-:W-:-:S04]  /*a6e0*/  IMAD.WIDE.U32 R2, R11, UR6, R2 ;  /* 0x000000060b027c25 */ /* 0x000fc8000f8e0002 */
[----:B------:R-:W-:Y:S01]  /*a6f0*/  IMAD R11, R10, R9, UR37 ;  /* 0x000000250a0b7e24 */ /* 0x000fe2000f8e0209 */
[----:B------:R-:W-:Y:S01]  /*a700*/  IADD3 R9, R5, UR4, RZ ;  /* 0x0000000405097c10 */ /* 0x000fe2000fffe0ff */
[----:B------:R-:W-:Y:S01]  /*a710*/  VIADD R10, R3, UR5 ;  /* 0x00000005030a7c36 */ /* 0x000fe20008000000 */
[----:B------:R-:W-:Y:S05]  /*a720*/  WARPSYNC.ALL ;  /* 0x0000000000007948 */ /* 0x000fea0003800000 */
[----:B------:R-:W-:Y:S01]  /*a730*/  IMAD R0, R0, 0x4, R19 ;  /* 0x0000000400007824 */ /* 0x000fe200078e0213 */
[----:B------:R-:W-:Y:S01]  /*a740*/  BAR.SYNC.DEFER_BLOCKING 0x1, 0x100 ;  /* 0x0044000000007b1d */ /* 0x000fe20000010000 */
[----:B------:R-:W-:-:S02]  /*a750*/  ISETP.NE.AND P0, PT, R15, RZ, PT ;  /* 0x000000ff0f00720c */ /* 0x000fc40003f05270 */
[----:B------:R-:W-:-:S03]  /*a760*/  ISETP.NE.AND P1, PT, R16, 0x80, PT ;  /* 0x000000801000780c */ /* 0x000fc60003f25270 */
[----:B------:R-:W-:Y:S01]  /*a770*/  ULDC UR4, c[0x0][0x870] ;  /* 0x00021c0000047ab9 */ /* 0x000fe20000000800 */
[----:B------:R-:W-:Y:S01]  /*a780*/  ULDC UR5, c[0x0][0x80c] ;  /* 0x0002030000057ab9 */ /* 0x000fe20000000800 */
[----:B------:R-:W-:Y:S01]  /*a790*/  UIMAD UR4, UR41, UR4, URZ ;  /* 0x00000004290472a4 */ /* 0x000fe2000f8e023f */
[----:B------:R-:W1:Y:S01]  /*a7a0*/  LDC.64 R12, c[0x0][0x800] ;  /* 0x00020000ff0c7b82 */ /* 0x000e620000000a00 */
[----:B------:R-:W-:Y:S01]  /*a7b0*/  UIMAD UR6, UR40, UR5, URZ ;  /* 0x00000005280672a4 */ /* 0x000fe2000f8e023f */
[----:B------:R-:W-:Y:S01]  /*a7c0*/  BSSY B0, `(.L_x_3540) ;  /* 0x000001e000007945 */ /* 0x000fe20003800000 */
[----:B------:R-:W-:Y:S02]  /*a7d0*/  UIMAD UR4, UR4, UR5, URZ ;  /* 0x00000005040472a4 */ /* 0x000fe4000f8e023f */
[----:B------:R-:W-:Y:S02]  /*a7e0*/  USHF.R.S32.HI UR5, URZ, 0x1f, UR6 ;  /* 0x0000001f3f057899 */ /* 0x000fe40008011406 */
[----:B------:R-:W-:Y:S01]  /*a7f0*/  IMAD.U32 R6, RZ, RZ, UR6 ;  /* 0x00000006ff067e24 */ /* 0x000fe2000f8e00ff */
[----:B------:R-:W2:Y:S01]  /*a800*/  LDC.64 R14, c[0x0][0x828] ;  /* 0x00020a00ff0e7b82 */ /* 0x000ea20000000a00 */
[----:B------:R-:W-:-:S02]  /*a810*/  USHF.R.S32.HI UR6, URZ, 0x1f, UR4 ;  /* 0x0000001f3f067899 */ /* 0x000fc40008011404 */
[----:B------:R-:W-:Y:S01]  /*a820*/  IMAD.U32 R17, RZ, RZ, UR5 ;  /* 0x00000005ff117e24 */ /* 0x000fe2000f8e00ff */
[----:B------:R-:W-:Y:S01]  /*a830*/  IADD3 R7, P2, P3, R6, UR4, R7 ;  /* 0x0000000406077c10 */ /* 0x000fe2000fb5e007 */
[----:B------:R-:W-:Y:S01]  /*a840*/  ULDC.64 UR4, c[0x0][0x868] ;  /* 0x00021a0000047ab9 */ /* 0x000fe20000000a00 */
[----:B------:R3:W-:Y:S02]  /*a850*/  STS.128 [R0], R152 ;  /* 0x0000009800007388 */ /* 0x0007e40000000c00 */
[----:B------:R-:W-:Y:S01]  /*a860*/  IADD3.X R8, R17, UR6, R8, P2, P3 ;  /* 0x0000000611087c10 */ /* 0x000fe200097e6408 */
[C---:B------:R-:W-:Y:S01]  /*a870*/  IMAD.SHL.U32 R17, R7.reuse, 0x4, RZ ;  /* 0x0000000407117824 */ /* 0x040fe200078e00ff */
[----:B------:R3:W-:Y:S02]  /*a880*/  STS.128 [R0+0x800], R156 ;  /* 0x0008009c00007388 */ /* 0x0007e40000000c00 */
[----:B------:R-:W-:Y:S02]  /*a890*/  SHF.L.U64.HI R16, R7, 0x2, R8 ;  /* 0x0000000207107819 */ /* 0x000fe40000010208 */
[----:B------:R-:W-:Y:S01]  /*a8a0*/  IADD3 R6, P4, R17, UR4, RZ ;  /* 0x0000000411067c10 */ /* 0x000fe2000ff9e0ff */
[----:B------:R3:W-:Y:S01]  /*a8b0*/  STS.128 [R0+0x1000], R160 ;  /* 0x001000a000007388 */ /* 0x0007e20000000c00 */
[----:B-1----:R-:W-:-:S02]  /*a8c0*/  LEA R12, P2, R2, R12, 0x2 ;  /* 0x0000000c020c7211 */ /* 0x002fc400078410ff */
[----:B------:R-:W-:Y:S01]  /*a8d0*/  IADD3.X R7, R16, UR5, RZ, P4, !PT ;  /* 0x0000000510077c10 */ /* 0x000fe2000a7fe4ff */
[----:B------:R3:W-:Y:S04]  /*a8e0*/  STS.128 [R0+0x1800], R164 ;  /* 0x001800a400007388 */ /* 0x0007e80000000c00 */
[----:B------:R3:W-:Y:S01]  /*a8f0*/  STS.128 [R0+0x2000], R168 ;  /* 0x002000a800007388 */ /* 0x0007e20000000c00 */
[----:B--2---:R-:W-:-:S03]  /*a900*/  LEA R14, P3, R4, R14, 0x2 ;  /* 0x0000000e040e7211 */ /* 0x004fc600078610ff */
[----:B------:R3:W-:Y:S04]  /*a910*/  STS.128 [R0+0x2800], R172 ;  /* 0x002800ac00007388 */ /* 0x0007e80000000c00 */
[----:B------:R3:W-:Y:S04]  /*a920*/  STS.128 [R0+0x3000], R176 ;  /* 0x003000b000007388 */ /* 0x0007e80000000c00 */
[----:B------:R3:W-:Y:S01]  /*a930*/  STS.128 [R0+0x3800], R180 ;  /* 0x003800b400007388 */ /* 0x0007e20000000c00 */
[----:B------:R-:W-:Y:S05]  /*a940*/  @P0 BRA `(.L_x_3541) ;  /* 0x0000000000140947 */ /* 0x000fea0003800000 */
.L_x_3542:
[----:B------:R-:W2:Y:S04]  /*a950*/  LDG.E.STRONG.GPU R8, desc[UR38][R6.64] ;  /* 0x0000002606087981 */ /* 0x000ea8000c1ef900 */
[----:B--2---:R-:W-:Y:S01]  /*a960*/  CCTL.IVALL ;  /* 0x00000000ff00798f */ /* 0x004fe20002000000 */
[----:B------:R-:W-:Y:S05]  /*a970*/  YIELD ;  /* 0x0000000000007946 */ /* 0x000fea0003800000 */
[----:B------:R-:W-:-:S13]  /*a980*/  ISETP.NE.AND P0, PT, R8, R11, PT ;  /* 0x0000000b0800720c */ /* 0x000fda0003f05270 */
[----:B------:R-:W-:Y:S05]  /*a990*/  @P0 BRA `(.L_x_3542) ;  /* 0xfffffffc00ec0947 */ /* 0x000fea000383ffff */
.L_x_3541:
[----:B------:R-:W-:Y:S05]  /*a9a0*/  BSYNC B0 ;  /* 0x0000000000007941 */ /* 0x000fea0003800000 */
.L_x_3540:
[----:B------:R-:W-:Y:S01]  /*a9b0*/  UMOV UR4, 0xffffffff ;  /* 0xffffffff00047882 */ /* 0x000fe20000000000 */
[----:B------:R-:W-:Y:S02]  /*a9c0*/  LEA.HI.X R10, R2, R13, R10, 0x2, P2 ;  /* 0x0000000d020a7211 */ /* 0x000fe400010f140a */
[----:B------:R-:W-:Y:S01]  /*a9d0*/  LEA.HI.X R9, R4, R15, R9, 0x2, P3 ;  /* 0x0000000f04097211 */ /* 0x000fe200018f1409 */
[----:B------:R-:W-:Y:S06]  /*a9e0*/  BRA.DIV UR4, `(.L_x_3543) ;  /* 0x0000004e04147947 */ /* 0x000fec000b800000 */
[----:B------:R-:W-:Y:S01]  /*a9f0*/  NOP ;  /* 0x0000000000007918 */ /* 0x000fe20000000000 */
.L_x_3644:
        /* <DEDUP_REMOVED lines=17> */
.L_x_3546:
[----:B------:R-:W-:Y:S01]  /*ab10*/  @P0 ELECT P2, URZ, PT ;  /* 0x00000000003f082f */ /* 0x000fe20003840000 */
[----:B------:R1:W-:-:S12]  /*ab20*/  UBLKRED.G.S.ADD.F32.RN [UR4], [UR6], UR7, desc[UR8] ;  /* 0x00000804060073bb */ /* 0x0003d800080a1407 */
[----:B------:R-:W-:Y:S02]  /*ab30*/  @P2 PLOP3.LUT P0, PT, P2, PT, PT, 0x8, 0x0 ;  /* 0x000000000000281c */ /* 0x000fe4000170e170 */
[----:B------:R-:W-:-:S11]  /*ab40*/  PLOP3.LUT P2, PT, PT, PT, PT, 0x8, 0x0 ;  /* 0x000000000000781c */ /* 0x000fd60003f4e170 */
[----:B-1----:R-:W-:Y:S05]  /*ab50*/  @P0 BRA.U.ANY `(.L_x_3546) ;  /* 0xfffffffd00ec0947 */ /* 0x002fea000393ffff */
[----:B------:R0:W-:Y:S01]  /*ab60*/  UTMACMDFLUSH ;  /* 0x00000000000079b7 */ /* 0x0001e20000000000 */
[----:B------:R-:W-:-:S04]  /*ab70*/  DEPBAR.LE SB0, 0x0 ;  /* 0x000080000000791a */ /* 0x000fc80000000000 */
.L_x_3545:
[----:B------:R-:W-:Y:S05]  /*ab80*/  BSYNC B0 ;  /* 0x0000000000007941 */ /* 0x000fea0003800000 */
.L_x_3544:
        /* <DEDUP_REMOVED lines=14> */
.L_x_3548:
[----:B------:R-:W-:Y:S05]  /*ac70*/  BSYNC B0 ;  /* 0x0000000000007941 */ /* 0x000fea0003800000 */
.L_x_3547:
        /* <DEDUP_REMOVED lines=14> */
.L_x_3551:
[----:B-1-3--:R-:W2:Y:S04]  /*ad60*/  LDG.E.STRONG.GPU R0, desc[UR38][R2.64] ;  /* 0x0000002602007981 */ /* 0x00aea8000c1ef900 */
[----:B--2---:R-:W-:Y:S01]  /*ad70*/  CCTL.IVALL ;  /* 0x00000000ff00798f */ /* 0x004fe20002000000 */
[----:B------:R-:W-:Y:S05]  /*ad80*/  YIELD ;  /* 0x0000000000007946 */ /* 0x000fea0003800000 */
[----:B------:R-:W-:-:S13]  /*ad90*/  ISETP.NE.AND P0, PT, R0, R11, PT ;  /* 0x0000000b0000720c */ /* 0x000fda0003f05270 */
[----:B------:R-:W-:Y:S05]  /*ada0*/  @P0 BRA `(.L_x_3551) ;  /* 0xfffffffc00ec0947 */ /* 0x000fea000383ffff */
.L_x_3550:
[----:B------:R-:W-:Y:S05]  /*adb0*/  BSYNC B0 ;  /* 0x0000000000007941 */ /* 0x000fea0003800000 */
.L_x_3549:
[----:B------:R-:W-:-:S03]  /*adc0*/  UMOV UR4, 0xffffffff ;  /* 0xffffffff00047882 */ /* 0x000fc60000000000 */
[----:B------:R-:W-:Y:S05]  /*add0*/  BRA.DIV UR4, `(.L_x_3552) ;  /* 0x0000004a04347947 */ /* 0x000fea000b800000 */
[----:B------:R-:W-:Y:S01]  /*ade0*/  NOP ;  /* 0x0000000000007918 */ /* 0x000fe20000000000 */
.L_x_3647:
        /* <DEDUP_REMOVED lines=17> */
.L_x_3555:
[----:B------:R-:W-:Y:S01]  /*af00*/  @P0 ELECT P2, URZ, PT ;  /* 0x00000000003f082f */ /* 0x000fe20003840000 */
[----:B------:R2:W-:-:S12]  /*af10*/  UBLKRED.G.S.ADD.F32.RN [UR4], [UR6], UR7, desc[UR8] ;  /* 0x00000804060073bb */ /* 0x0005d800080a1407 */
[----:B------:R-:W-:Y:S02]  /*af20*/  @P2 PLOP3.LUT P0, PT, P2, PT, PT, 0x8, 0x0 ;  /* 0x000000000000281c */ /* 0x000fe4000170e170 */
[----:B------:R-:W-:-:S11]  /*af30*/  PLOP3.LUT P2, PT, PT, PT, PT, 0x8, 0x0 ;  /* 0x000000000000781c */ /* 0x000fd60003f4e170 */
[----:B--2---:R-:W-:Y:S05]  /*af40*/  @P0 BRA.U.ANY `(.L_x_3555) ;  /* 0xfffffffd00ec0947 */ /* 0x004fea000393ffff */
[----:B------:R0:W-:Y:S01]  /*af50*/  UTMACMDFLUSH ;  /* 0x00000000000079b7 */ /* 0x0001e20000000000 */
[----:B------:R-:W-:-:S04]  /*af60*/  DEPBAR.LE SB0, 0x0 ;  /* 0x000080000000791a */ /* 0x000fc80000000000 */
.L_x_3554:
[----:B------:R-:W-:Y:S05]  /*af70*/  BSYNC B0 ;  /* 0x0000000000007941 */ /* 0x000fea0003800000 */
.L_x_3553:
        /* <DEDUP_REMOVED lines=14> */
.L_x_3496:
        /* <DEDUP_REMOVED lines=29> */
.L_x_3557:
[----:B------:R-:W-:Y:S01]  /*b230*/  ULDC UR9, c[0x0][0x8cc] ;  /* 0x0002330000097ab9 */ /* 0x000fe20000000800 */
[----:B------:R-:W-:Y:S01]  /*b240*/  UMOV UR7, UR8 ;  /* 0x0000000800077c82 */ /* 0x000fe20008000000 */
[----:B------:R-:W-:-:S11]  /*b250*/  UISETP.NE.AND UP0, UPT, UR9, 0x1, UPT ;  /* 0x000000010900788c */ /* 0x000fd6000bf05270 */
[----:B------:R-:W-:Y:S02]  /*b260*/  @UP0 ULDC.64 UR10, c[0x0][0x8d0] ;  /* 0x00023400000a0ab9 */ /* 0x000fe40000000a00 */
[----:B------:R-:W-:-:S04]  /*b270*/  UIMAD.WIDE.U32 UR4, UR8, UR10, URZ ;  /* 0x0000000a080472a5 */ /* 0x000fc8000f8e003f */
[----:B------:R-:W-:-:S04]  /*b280*/  @UP0 USHF.R.U32.HI UR7, URZ, UR11, UR5 ;  /* 0x0000000b3f070299 */ /* 0x000fc80008011605 */
[----:B------:R-:W-:-:S12]  /*b290*/  UIMAD UR4, UR7, UR9, URZ ;  /* 0x00000009070472a4 */ /* 0x000fd8000f8e023f */
.L_x_3558:
        /* <DEDUP_REMOVED lines=23> */
.L_x_3559:
        /* <DEDUP_REMOVED lines=11> */
[----:B------:R-:W-:Y:S01]  /*b4c0*/  R2UR UR4, R0 ;  /* 0x00000000000472ca */ /* 0x000fe200000e0000 */
[----:B------:R-:W-:-:S14]  /*b4d0*/  BRA `(.L_x_3560) ;  /* 0x0000000000047947 */ /* 0x000fdc0003800000 */
.L_x_3561:
[----:B------:R-:W-:-:S05]  /*b4e0*/  ULDC UR4, c[0x0][0x8f4] ;  /* 0x00023d0000047ab9 */ /* 0x000fca0000000800 */
.L_x_3560:
        /* <DEDUP_REMOVED lines=46> */
[----:B--2---:R-:W-:-:S05]  /*b7d0*/  IMAD.IADD R0, R0, 0x1, -R5 ;  /* 0x0000000100007824 */ /* 0x004fca00078e0a05 */
[----:B------:R-:W-:-:S15]  /*b7e0*/  R2UR UR14, R0 ;  /* 0x00000000000e72ca */ /* 0x000fde00000e0000 */
.L_x_3562:
        /* <DEDUP_REMOVED lines=13> */
.L_x_3563:
        /* <DEDUP_REMOVED lines=11> */
[----:B------:R-:W-:-:S15]  /*b970*/  R2UR UR11, R0 ;  /* 0x00000000000b72ca */ /* 0x000fde00000e0000 */
.L_x_3564:
        /* <DEDUP_REMOVED lines=68> */
.L_x_3568:
[----:B------:R-:W2:Y:S04]  /*bdc0*/  LDG.E.STRONG.GPU R4, desc[UR38][R2.64] ;  /* 0x0000002602047981 */ /* 0x000ea8000c1ef900 */
[----:B--2---:R-:W-:Y:S01]  /*bdd0*/  CCTL.IVALL ;  /* 0x00000000ff00798f */ /* 0x004fe20002000000 */
[----:B------:R-:W-:Y:S05]  /*bde0*/  YIELD ;  /* 0x0000000000007946 */ /* 0x000fea0003800000 */
[----:B------:R-:W-:-:S13]  /*bdf0*/  ISETP.NE.AND P1, PT, R4, R5, PT ;  /* 0x000000050400720c */ /* 0x000fda0003f25270 */
[----:B------:R-:W-:Y:S05]  /*be00*/  @P1 BRA `(.L_x_3568) ;  /* 0xfffffffc00ec1947 */ /* 0x000fea000383ffff */
.L_x_3567:
[----:B------:R-:W-:Y:S05]  /*be10*/  BSYNC B0 ;  /* 0x0000000000007941 */ /* 0x000fea0003800000 */
.L_x_3566:
[----:B------:R-:W-:-:S03]  /*be20*/  UMOV UR6, 0xffffffff ;  /* 0xffffffff00067882 */ /* 0x000fc60000000000 */
[----:B------:R-:W-:Y:S05]  /*be30*/  BRA.DIV UR6, `(.L_x_3569) ;  /* 0x0000003a06387947 */ /* 0x000fea000b800000 */
[----:B------:R-:W-:Y:S01]  /*be40*/  NOP ;  /* 0x0000000000007918 */ /* 0x000fe20000000000 */
.L_x_3650:
[----:B------:R-:W-:Y:S01]  /*be50*/  MOV R9, UR13 ;  /* 0x0000000d00097c02 */ /* 0x000fe20008000f00 */
        /* <DEDUP_REMOVED lines=21> */
.L_x_3571:
[----:B------:R-:W-:Y:S05]  /*bfb0*/  BSYNC B0 ;  /* 0x0000000000007941 */ /* 0x000fea0003800000 */
.L_x_3570:
        /* <DEDUP_REMOVED lines=20> */
.L_x_3573:
[----:B------:R-:W-:Y:S05]  /*c100*/  BSYNC B0 ;  /* 0x0000000000007941 */ /* 0x000fea0003800000 */
.L_x_3572:
[----:B------:R-:W-:Y:S06]  /*c110*/  BAR.ARV 0xa, 0xa0 ;  /* 0x0282800000007b1d */ /* 0x000fec0000002000 */
[----:B------:R-:W-:Y:S04]  /*c120*/  BSSY B0, `(.L_x_3574) ;  /* 0x0000003000007945 */ /* 0x000fe80003800000 */
[----:B------:R-:W-:Y:S05]  /*c130*/  @!P0 BRA `(.L_x_3575) ;  /* 0x0000000000048947 */ /* 0x000fea0003800000 */
[----:B------:R-:W-:-:S04]  /*c140*/  DEPBAR.LE SB0, 0x0 ;  /* 0x000080000000791a */ /* 0x000fc80000000000 */
.L_x_3575:
[----:B------:R-:W-:Y:S05]  /*c150*/  BSYNC B0 ;  /* 0x0000000000007941 */ /* 0x000fea0003800000 */
.L_x_3574:
        /* <DEDUP_REMOVED lines=19> */
.L_x_3577:
[----:B------:R-:W-:Y:S05]  /*c290*/  BSYNC B0 ;  /* 0x0000000000007941 */ /* 0x000fea0003800000 */
.L_x_3576:
[----:B------:R-:W-:Y:S01]  /*c2a0*/  UIADD3 UR7, UR13, 0x1, URZ ;  /* 0x000000010d077890 */ /* 0x000fe2000fffe03f */
[----:B------:R-:W-:Y:S11]  /*c2b0*/  BRA `(.L_x_3578) ;  /* 0x0000000000047947 */ /* 0x000ff60003800000 */
.L_x_3565:
[----:B------:R-:W-:-:S05]  /*c2c0*/  UMOV UR7, UR13 ;  /* 0x0000000d00077c82 */ /* 0x000fca0008000000 */
.L_x_3578:
        /* <DEDUP_REMOVED lines=16> */
.L_x_3603:
        /* <DEDUP_REMOVED lines=18> */
.L_x_3581:
[----:B------:R-:W2:Y:S04]  /*c4f0*/  LDG.E.STRONG.GPU R4, desc[UR38][R2.64] ;  /* 0x0000002602047981 */ /* 0x000ea8000c1ef900 */
[----:B--2---:R-:W-:Y:S01]  /*c500*/  CCTL.IVALL ;  /* 0x00000000ff00798f */ /* 0x004fe20002000000 */
[----:B------:R-:W-:Y:S05]  /*c510*/  YIELD ;  /* 0x0000000000007946 */ /* 0x000fea0003800000 */
[----:B------:R-:W-:-:S13]  /*c520*/  ISETP.NE.AND P1, PT, R4, R5, PT ;  /* 0x000000050400720c */ /* 0x000fda0003f25270 */
[----:B------:R-:W-:Y:S05]  /*c530*/  @P1 BRA `(.L_x_3581) ;  /* 0xfffffffc00ec1947 */ /* 0x000fea000383ffff */
.L_x_3580:
[----:B------:R-:W-:Y:S05]  /*c540*/  BSYNC B0 ;  /* 0x0000000000007941 */ /* 0x000fea0003800000 */
.L_x_3579:
[----:B------:R-:W-:-:S03]  /*c550*/  UMOV UR24, 0xffffffff ;  /* 0xffffffff00187882 */ /* 0x000fc60000000000 */
[----:B------:R-:W-:Y:S05]  /*c560*/  BRA.DIV UR24, `(.L_x_3582) ;  /* 0x0000003218887947 */ /* 0x000fea000b800000 */
[----:B------:R-:W-:Y:S01]  /*c570*/  NOP ;  /* 0x0000000000007918 */ /* 0x000fe20000000000 */
.L_x_3653:
        /* <DEDUP_REMOVED lines=19> */
.L_x_3584:
[----:B------:R-:W-:Y:S05]  /*c6b0*/  BSYNC B0 ;  /* 0x0000000000007941 */ /* 0x000fea0003800000 */
.L_x_3583:
        /* <DEDUP_REMOVED lines=15> */
.L_x_3586:
[----:B------:R-:W-:Y:S05]  /*c7b0*/  BSYNC B0 ;  /* 0x0000000000007941 */ /* 0x000fea0003800000 */
.L_x_3585:
[----:B------:R-:W-:Y:S06]  /*c7c0*/  BAR.ARV 0xa, 0xa0 ;  /* 0x0282800000007b1d */ /* 0x000fec0000002000 */
[----:B------:R-:W-:Y:S04]  /*c7d0*/  BSSY B0, `(.L_x_3587) ;  /* 0x0000003000007945 */ /* 0x000fe80003800000 */
[----:B------:R-:W-:Y:S05]  /*c7e0*/  @!P0 BRA `(.L_x_3588) ;  /* 0x0000000000048947 */ /* 0x000fea0003800000 */
[----:B------:R-:W-:-:S04]  /*c7f0*/  DEPBAR.LE SB0, 0x0 ;  /* 0x000080000000791a */ /* 0x000fc80000000000 */
.L_x_3588:
[----:B------:R-:W-:Y:S05]  /*c800*/  BSYNC B0 ;  /* 0x0000000000007941 */ /* 0x000fea0003800000 */
.L_x_3587:
        /* <DEDUP_REMOVED lines=19> */
.L_x_3590:
[----:B------:R-:W-:Y:S05]  /*c940*/  BSYNC B0 ;  /* 0x0000000000007941 */ /* 0x000fea0003800000 */
.L_x_3589:
        /* <DEDUP_REMOVED lines=16> */
.L_x_3593:
[----:B------:R-:W2:Y:S04]  /*ca50*/  LDG.E.STRONG.GPU R4, desc[UR38][R2.64] ;  /* 0x0000002602047981 */ /* 0x000ea8000c1ef900 */
[----:B--2---:R-:W-:Y:S01]  /*ca60*/  CCTL.IVALL ;  /* 0x00000000ff00798f */ /* 0x004fe20002000000 */
[----:B------:R-:W-:Y:S05]  /*ca70*/  YIELD ;  /* 0x0000000000007946 */ /* 0x000fea0003800000 */
[----:B------:R-:W-:-:S13]  /*ca80*/  ISETP.NE.AND P1, PT, R4, R5, PT ;  /* 0x000000050400720c */ /* 0x000fda0003f25270 */
[----:B------:R-:W-:Y:S05]  /*ca90*/  @P1 BRA `(.L_x_3593) ;  /* 0xfffffffc00ec1947 */ /* 0x000fea000383ffff */
.L_x_3592:
[----:B------:R-:W-:Y:S05]  /*caa0*/  BSYNC B0 ;  /* 0x0000000000007941 */ /* 0x000fea0003800000 */
.L_x_3591:
[----:B------:R-:W-:-:S03]  /*cab0*/  UMOV UR18, 0xffffffff ;  /* 0xffffffff00127882 */ /* 0x000fc60000000000 */
[----:B------:R-:W-:Y:S05]  /*cac0*/  BRA.DIV UR18, `(.L_x_3594) ;  /* 0x0000002e124c7947 */ /* 0x000fea000b800000 */
[----:B------:R-:W-:Y:S01]  /*cad0*/  NOP ;  /* 0x0000000000007918 */ /* 0x000fe20000000000 */
.L_x_3656:
        /* <DEDUP_REMOVED lines=15> */
.L_x_3596:
[----:B------:R-:W-:Y:S05]  /*cbd0*/  BSYNC B0 ;  /* 0x0000000000007941 */ /* 0x000fea0003800000 */
.L_x_3595:
        /* <DEDUP_REMOVED lines=15> */
.L_x_3598:
[----:B------:R-:W-:Y:S05]  /*ccd0*/  BSYNC B0 ;  /* 0x0000000000007941 */ /* 0x000fea0003800000 */
.L_x_3597:
[----:B------:R-:W-:Y:S06]  /*cce0*/  BAR.ARV 0xa, 0xa0 ;  /* 0x0282800000007b1d */ /* 0x000fec0000002000 */
[----:B------:R-:W-:Y:S04]  /*ccf0*/  BSSY B0, `(.L_x_3599) ;  /* 0x0000003000007945 */ /* 0x000fe80003800000 */
[----:B------:R-:W-:Y:S05]  /*cd00*/  @!P0 BRA `(.L_x_3600) ;  /* 0x0000000000048947 */ /* 0x000fea0003800000 */
[----:B------:R-:W-:-:S04]  /*cd10*/  DEPBAR.LE SB0, 0x0 ;  /* 0x000080000000791a */ /* 0x000fc80000000000 */
.L_x_3600:
[----:B------:R-:W-:Y:S05]  /*cd20*/  BSYNC B0 ;  /* 0x0000000000007941 */ /* 0x000fea0003800000 */
.L_x_3599:
        /* <DEDUP_REMOVED lines=19> */
.L_x_3602:
[----:B------:R-:W-:Y:S05]  /*ce60*/  BSYNC B0 ;  /* 0x0000000000007941 */ /* 0x000fea0003800000 */
.L_x_3601:
[----:B------:R-:W-:Y:S02]  /*ce70*/  UIADD3 UR7, UR7, 0x2, URZ ;  /* 0x0000000207077890 */ /* 0x000fe4000fffe03f */
[----:B------:R-:W-:Y:S02]  /*ce80*/  UIADD3 UR6, UR6, 0x3000, URZ ;  /* 0x0000300006067890 */ /* 0x000fe4000fffe03f */
[----:B------:R-:W-:-:S06]  /*ce90*/  UISETP.GE.AND UP0, UPT, UR7, UR12, UPT ;  /* 0x0000000c0700728c */ /* 0x000fcc000bf06270 */
[----:B------:R-:W-:-:S13]  /*cea0*/  PLOP3.LUT P1, PT, PT, PT, UP0, 0x80, 0x0 ;  /* 0x000000000000781c */ /* 0x000fda0003f2f008 */
[----:B------:R-:W-:Y:S05]  /*ceb0*/  @!P1 BRA `(.L_x_3603) ;  /* 0xfffffff400449947 */ /* 0x000fea000383ffff */
[----:B------:R-:W-:Y:S05]  /*cec0*/  BRA `(.L_x_3503) ;  /* 0x0000002400547947 */ /* 0x000fea0003800000 */
.L_x_3556:
        /* <DEDUP_REMOVED lines=21> */
.L_x_3604:
[----:B------:R-:W1:Y:S01]  /*d020*/  LDC R3, c[0x0][0x8cc] ;  /* 0x00023300ff037b82 */ /* 0x000e620000000800 */
[----:B------:R-:W-:Y:S01]  /*d030*/  IMAD.MOV.U32 R0, RZ, RZ, R5 ;  /* 0x000000ffff007224 */ /* 0x000fe200078e0005 */
[----:B-1----:R-:W-:-:S13]  /*d040*/  ISETP.NE.AND P0, PT, R3, 0x1, PT ;  /* 0x000000010300780c */ /* 0x002fda0003f05270 */
[----:B------:R-:W1:Y:S02]  /*d050*/  @P0 LDC.64 R6, c[0x0][0x8d0] ;  /* 0x00023400ff060b82 */ /* 0x000e640000000a00 */
[----:B-1----:R-:W-:-:S05]  /*d060*/  @P0 IMAD.HI.U32 R4, R5, R6, RZ ;  /* 0x0000000605040227 */ /* 0x002fca00078e00ff */
[----:B------:R-:W-:-:S05]  /*d070*/  @P0 SHF.R.U32.HI R0, RZ, R7, R4 ;  /* 0x00000007ff000219 */ /* 0x000fca0000011604 */
[----:B------:R-:W-:-:S07]  /*d080*/  IMAD R3, R0, R3, RZ ;  /* 0x0000000300037224 */ /* 0x000fce00078e02ff */
.L_x_3605:
[----:B------:R-:W1:Y:S01]  /*d090*/  LDC R8, c[0x0][0x8c0] ;  /* 0x00023000ff087b82 */ /* 0x000e620000000800 */
[----:B------:R-:W-:Y:S01]  /*d0a0*/  IMAD.IADD R3, R5, 0x1, -R3 ;  /* 0x0000000105037824 */ /* 0x000fe200078e0a03 */
[----:B------:R-:W-:-:S06]  /*d0b0*/  ULDC.64 UR6, c[0x0][0x900] ;  /* 0x0002400000067ab9 */ /* 0x000fcc0000000a00 */
[----:B------:R-:W2:Y:S01]  /*d0c0*/  LDC R4, c[0x0][0x8cc] ;  /* 0x00023300ff047b82 */ /* 0x000ea20000000800 */
[C---:B-1----:R-:W-:Y:S02]  /*d0d0*/  ISETP.NE.AND P0, PT, R8.reuse, 0x1, PT ;  /* 0x000000010800780c */ /* 0x042fe40003f05270 */
[----:B------:R-:W-:Y:S01]  /*d0e0*/  R2UR UR20, R8 ;  /* 0x00000000081472ca */ /* 0x000fe200000e0000 */
[----:B--2---:R-:W-:-:S10]  /*d0f0*/  IMAD R3, R2, R4, R3 ;  /* 0x0000000402037224 */ /* 0x004fd400078e0203 */
[----:B------:R-:W1:Y:S01]  /*d100*/  @P0 LDC R6, c[0x0][0x8c4] ;  /* 0x00023100ff060b82 */ /* 0x000e620000000800 */
[----:B------:R-:W-:Y:S02]  /*d110*/  MOV R13, R3 ;  /* 0x00000003000d7202 */ /* 0x000fe40000000f00 */
[----:B------:R-:W-:-:S05]  /*d120*/  R2UR UR5, R3 ;  /* 0x00000000030572ca */ /* 0x000fca00000e0000 */
        /* <DEDUP_REMOVED lines=13> */
.L_x_3606:
        /* <DEDUP_REMOVED lines=10> */
.L_x_3608:
[----:B------:R-:W2:Y:S02]  /*d2a0*/  LDC R4, c[0x0][0x8f4] ;  /* 0x00023d00ff047b82 */ /* 0x000ea40000000800 */
.L_x_3607:
[----:B--2--5:R-:W-:Y:S01]  /*d2b0*/  VIADD R4, R4, 0x7f ;  /* 0x0000007f04047836 */ /* 0x024fe20000000000 */
[----:B------:R-:W-:Y:S01]  /*d2c0*/  LOP3.LUT R12, R0, 0x1ffffff, RZ, 0x3c, !PT ;  /* 0x01ffffff000c7812 */ /* 0x000fe200078e3cff */
[----:B------:R-:W-:Y:S02]  /*d2d0*/  IMAD.MOV.U32 R10, RZ, RZ, 0x1 ;  /* 0x00000001ff0a7424 */ /* 0x000fe400078e00ff */
[----:B-1----:R-:W-:Y:S01]  /*d2e0*/  IMAD.MOV.U32 R2, RZ, RZ, RZ ;  /* 0x000000ffff027224 */ /* 0x002fe200078e00ff */
        /* <DEDUP_REMOVED lines=23> */
[----:B-1----:R-:W-:Y:S01]  /*d460*/  ISETP.NE.U32.AND P0, PT, R2, RZ, PT ;  /* 0x000000ff0200720c */ /* 0x002fe20003f05070 */
[----:B------:R-:W-:-:S02]  /*d470*/  IMAD.MOV.U32 R11, RZ, RZ, RZ ;  /* 0x000000ffff0b7224 */ /* 0x000fc400078e00ff */
        /* <DEDUP_REMOVED lines=13> */
[----:B--2---:R-:W-:-:S07]  /*d550*/  IADD3 R0, -R7, R0, RZ ;  /* 0x0000000007007210 */ /* 0x004fce0007ffe1ff */
.L_x_3610:
        /* <DEDUP_REMOVED lines=20> */
.L_x_3611:
[----:B------:R-:W-:Y:S05]  /*d6a0*/  @!P0 BRA `(.L_x_3612) ;  /* 0x00000000000c8947 */ /* 0x000fea0003800000 */
[----:B------:R-:W2:Y:S04]  /*d6b0*/  LDG.E R5, desc[UR38][R2.64] ;  /* 0x0000002602057981 */ /* 0x000ea8000c1e1900 */
[----:B------:R-:W2:Y:S02]  /*d6c0*/  LDG.E R4, desc[UR38][R2.64+0x4] ;  /* 0x0000042602047981 */ /* 0x000ea4000c1e1900 */
[----:B--2---:R-:W-:-:S07]  /*d6d0*/  IMAD.IADD R4, R4, 0x1, -R5 ;  /* 0x0000000104047824 */ /* 0x004fce00078e0a05 */
.L_x_3612:
[----:B-1----:R-:W-:Y:S01]  /*d6e0*/  IMAD R3, R12, 0x80, R0 ;  /* 0x000000800c037824 */ /* 0x002fe200078e0200 */
[----:B------:R-:W-:Y:S01]  /*d6f0*/  ULDC UR7, c[0x0][0x74c] ;  /* 0x0001d30000077ab9 */ /* 0x000fe20000000800 */
[----:B------:R-:W-:-:S03]  /*d700*/  IADD3 R0, R0, 0x5f, RZ ;  /* 0x0000005f00007810 */ /* 0x000fc60007ffe0ff */
[----:B-----5:R-:W-:Y:S02]  /*d710*/  IADD3 R3, R3, -UR7, -R4 ;  /* 0x8000000703037c10 */ /* 0x020fe4000fffe804 */
[----:B------:R-:W-:-:S04]  /*d720*/  IMAD.HI R0, R0, 0x2aaaaaab, RZ ;  /* 0x2aaaaaab00007827 */ /* 0x000fc800078e02ff */
[----:B------:R-:W-:-:S05]  /*d730*/  IMAD.HI R3, R3, 0x2aaaaaab, RZ ;  /* 0x2aaaaaab03037827 */ /* 0x000fca00078e02ff */
[----:B------:R-:W-:-:S04]  /*d740*/  SHF.R.U32.HI R2, RZ, 0x1f, R3 ;  /* 0x0000001fff027819 */ /* 0x000fc80000011603 */
[----:B------:R-:W-:Y:S02]  /*d750*/  LEA.HI.SX32 R2, R3, R2, 0x1c ;  /* 0x0000000203027211 */ /* 0x000fe400078fe2ff */
[----:B------:R-:W-:Y:S02]  /*d760*/  SHF.R.U32.HI R3, RZ, 0x1f, R0 ;  /* 0x0000001fff037819 */ /* 0x000fe40000011600 */
[----:B------:R-:W-:Y:S01]  /*d770*/  VIMNMX R4, RZ, R2, !PT ;  /* 0x00000002ff047248 */ /* 0x000fe20007fe0100 */
[----:B------:R-:W-:Y:S01]  /*d780*/  IMAD.MOV.U32 R2, RZ, RZ, RZ ;  /* 0x000000ffff027224 */ /* 0x000fe200078e00ff */
[----:B------:R-:W-:-:S04]  /*d790*/  LEA.HI.SX32 R0, R0, R3, 0x1c ;  /* 0x0000000300007211 */ /* 0x000fc800078fe2ff */
        /* <DEDUP_REMOVED lines=54> */
.L_x_3657:
        /* <DEDUP_REMOVED lines=15> */
.L_x_3615:
[----:B------:R-:W-:Y:S01]  /*dbf0*/  R2UR UR19, R4 ;  /* 0x00000000041372ca */ /* 0x000fe200000e0000 */
[----:B------:R-:W2:Y:S01]  /*dc00*/  LDC.64 R12, c[0x0][0x198] ;  /* 0x00006600ff0c7b82 */ /* 0x000ea20000000a00 */
[----:B------:R-:W-:Y:S01]  /*dc10*/  ULDC.64 UR8, c[0x0][0x700] ;  /* 0x0001c00000087ab9 */ /* 0x000fe20000000a00 */
[----:B------:R-:W-:Y:S01]  /*dc20*/  UMOV UR34, 0x0 ;  /* 0x0000000000227882 */ /* 0x000fe20000000000 */
[----:B------:R-:W-:Y:S01]  /*dc30*/  IMAD.U32 R9, RZ, RZ, UR8 ;  /* 0x00000008ff097e24 */ /* 0x000fe2000f8e00ff */
[----:B------:R-:W-:Y:S01]  /*dc40*/  R2UR UR8, R15 ;  /* 0x000000000f0872ca */ /* 0x000fe200000e0000 */
[----:B------:R-:W-:Y:S01]  /*dc50*/  IMAD.U32 R8, RZ, RZ, UR9 ;  /* 0x00000009ff087e24 */ /* 0x000fe2000f8e00ff */
[----:B------:R-:W-:Y:S01]  /*dc60*/  UMOV UR35, 0x14f00000 ;  /* 0x14f0000000237882 */ /* 0x000fe20000000000 */
        /* <DEDUP_REMOVED lines=9> */
[----:B------:R-:W-:Y:S01]  /*dd00*/  IMAD.U32 R3, RZ, RZ, UR19 ;  /* 0x00000013ff037e24 */ /* 0x000fe2000f8e00ff */
[----:B------:R-:W-:Y:S02]  /*dd10*/  UIADD3 UR16, UR8, 0xe000, URZ ;  /* 0x0000e00008107890 */ /* 0x000fe4000fffe03f */
[----:B------:R-:W-:Y:S01]  /*dd20*/  UIADD3 UR17, UR8, 0x26810, URZ ;  /* 0x0002681008117890 */ /* 0x000fe2000fffe03f */
[----:B------:R-:W-:Y:S01]  /*dd30*/  PLOP3.LUT P1, PT, PT, PT, UP0, 0x80, 0x0 ;  /* 0x000000000000781c */ /* 0x000fe20003f2f008 */
[----:B------:R-:W-:Y:S01]  /*dd40*/  UIADD3 UR19, UR19, UR6, URZ ;  /* 0x0000000613137290 */ /* 0x000fe2000fffe03f */
[----:B-1----:R-:W-:Y:S01]  /*dd50*/  MOV R2, UR7 ;  /* 0x0000000700027c02 */ /* 0x002fe20008000f00 */
[----:B--2---:R-:W-:Y:S01]  /*dd60*/  IMAD.MOV.U32 R7, RZ, RZ, R12 ;  /* 0x000000ffff077224 */ /* 0x004fe200078e000c */
[----:B------:R-:W-:Y:S01]  /*dd70*/  LEA.HI.X.SX32 R3, R3, R14, 0x1, P1 ;  /* 0x0000000e03037211 */ /* 0x000fe200008f0eff */
[----:B------:R-:W-:Y:S01]  /*dd80*/  IMAD.MOV.U32 R6, RZ, RZ, R13 ;  /* 0x000000ffff067224 */ /* 0x000fe200078e000d */
[----:B------:R-:W-:Y:S01]  /*dd90*/  LEA R5, P1, R2, R9, 0x2 ;  /* 0x0000000902057211 */ /* 0x000fe200078210ff */
[----:B------:R-:W-:Y:S01]  /*dda0*/  UIADD3 UR42, UR8, 0x1a000, URZ ;  /* 0x0001a000082a7890 */ /* 0x000fe2000fffe03f */
[----:B------:R-:W-:Y:S01]  /*ddb0*/  IADD3 R13, R0, -0x1, RZ ;  /* 0xffffffff000d7810 */ /* 0x000fe20007ffe0ff */
[----:B------:R-:W-:Y:S01]  /*ddc0*/  UIADD3 UR9, UR8, 0x26800, URZ ;  /* 0x0002680008097890 */ /* 0x000fe2000fffe03f */
[----:B------:R-:W-:Y:S01]  /*ddd0*/  LEA.HI.X R2, R2, R8, R3, 0x2, P1 ;  /* 0x0000000802027211 */ /* 0x000fe200008f1403 */
[----:B------:R-:W-:Y:S01]  /*dde0*/  UIADD3 UR24, UR8, 0x4000, URZ ;  /* 0x0000400008187890 */ /* 0x000fe2000fffe03f */
[----:B------:R-:W-:Y:S01]  /*ddf0*/  R2UR UR30, R5 ;  /* 0x00000000051e72ca */ /* 0x000fe200000e0000 */
[----:B------:R1:W-:Y:S01]  /*de00*/  STL [R1+0x8], R13 ;  /* 0x0000080d01007387 */ /* 0x0003e20000100800 */
[----:B------:R-:W-:Y:S01]  /*de10*/  R2UR UR31, R2 ;  /* 0x00000000021f72ca */ /* 0x000fe200000e0000 */
[----:B------:R-:W-:Y:S01]  /*de20*/  IMAD.MOV.U32 R12, RZ, RZ, 0x8000 ;  /* 0x00008000ff0c7424 */ /* 0x000fe200078e00ff */
[C---:B------:R-:W-:Y:S01]  /*de30*/  IADD3 R2, P1, R7.reuse, 0x2f0, RZ ;  /* 0x000002f007027810 */ /* 0x040fe20007f3e0ff */
[----:B------:R1:W-:Y:S01]  /*de40*/  STL [R1], RZ ;  /* 0x000000ff01007387 */ /* 0x0003e20000100800 */
[----:B------:R-:W-:Y:S01]  /*de50*/  UMOV UR7, 0x18 ;  /* 0x0000001800077882 */ /* 0x000fe20000000000 */
[----:B------:R-:W-:Y:S01]  /*de60*/  UMOV UR43, UR17 ;  /* 0x00000011002b7c82 */ /* 0x000fe20008000000 */
[----:B------:R-:W-:Y:S01]  /*de70*/  R2UR UR44, R2 ;  /* 0x00000000022c72ca */ /* 0x000fe200000e0000 */
[----:B------:R-:W-:Y:S01]  /*de80*/  UMOV UR26, UR18 ;  /* 0x00000012001a7c82 */ /* 0x000fe20008000000 */
[----:B------:R-:W-:Y:S01]  /*de90*/  IADD3 R2, P2, R7, 0x3f0, RZ ;  /* 0x000003f007027810 */ /* 0x000fe20007f5e0ff */
[----:B------:R-:W-:-:S03]  /*dea0*/  UMOV UR25, UR9 ;  /* 0x0000000900197c82 */ /* 0x000fc60008000000 */
        /* <DEDUP_REMOVED lines=18> */
[C---:B------:R-:W-:Y:S02]  /*dfd0*/  IMAD.IADD R16, R0.reuse, 0x1, R5 ;  /* 0x0000000100107824 */ /* 0x040fe400078e0205 */
[----:B------:R-:W-:Y:S01]  /*dfe0*/  VIADD R5, R0, 0xfffffffe ;  /* 0xfffffffe00057836 */ /* 0x000fe20000000000 */
[----:B------:R-:W-:-:S04]  /*dff0*/  MOV R0, R4 ;  /* 0x0000000400007202 */ /* 0x000fc80000000f00 */
[----:B------:R-:W-:Y:S02]  /*e000*/  ISETP.NE.AND P1, PT, R5, R4, PT ;  /* 0x000000040500720c */ /* 0x000fe40003f25270 */
[----:B------:R-:W-:-:S05]  /*e010*/  LOP3.LUT R5, R16, 0x1, RZ, 0xc0, !PT ;  /* 0x0000000110057812 */ /* 0x000fca00078ec0ff */
[----:B------:R2:W-:Y:S06]  /*e020*/  STL [R1+0xc], R5 ;  /* 0x00000c0501007387 */ /* 0x0005ec0000100800 */
[----:B------:R-:W-:Y:S05]  /*e030*/  @!P1 BRA `(.L_x_3617) ;  /* 0x00000008005c9947 */ /* 0x000fea0003800000 */
[----:B------:R-:W-:Y:S01]  /*e040*/  IMAD.IADD R16, R16, 0x1, -R5 ;  /* 0x0000000110107824 */ /* 0x000fe200078e0a05 */
[----:B------:R-:W-:Y:S01]  /*e050*/  MOV R10, 0x1 ;  /* 0x00000001000a7802 */ /* 0x000fe20000000f00 */
[----:B------:R-:W-:-:S07]  /*e060*/  IMAD.MOV.U32 R0, RZ, RZ, R4 ;  /* 0x000000ffff007224 */ /* 0x000fce00078e0004 */
.L_x_3626:
[----:B-123--:R-:W-:-:S04]  /*e070*/  SHF.L.U32 R17, R10, 0x1f, RZ ;  /* 0x0000001f0a117819 */ /* 0x00efc800000006ff */
[----:B------:R-:W3:Y:S02]  /*e080*/  SYNCS.PHASECHK.TRANS64.TRYWAIT P1, [R15+URZ+0x26840], R17 ;  /* 0x026840110f0075a7 */ /* 0x000ee4000802017f */
[----:B---3--:R-:W-:Y:S05]  /*e090*/  @!P1 BRA `(.L_x_3618) ;  /* 0x0000001800089947 */ /* 0x008fea0003800000 */
.L_x_3658:
[----:B------:R-:W-:Y:S05]  /*e0a0*/  @P0 BRA `(.L_x_3619) ;  /* 0x00000000001c0947 */ /* 0x000fea0003800000 */
[----:B------:R-:W4:Y:S02]  /*e0b0*/  S2R R2, SR_TID.X ;  /* 0x0000000000027919 */ /* 0x000f240000002100 */
[----:B----4-:R-:W-:Y:S01]  /*e0c0*/  LOP3.LUT R3, R2, 0x1f, RZ, 0xc0, !PT ;  /* 0x0000001f02037812 */ /* 0x010fe200078ec0ff */
[----:B------:R-:W-:-:S03]  /*e0d0*/  IMAD.MOV.U32 R2, RZ, RZ, 0x3180 ;  /* 0x00003180ff027424 */ /* 0x000fc600078e00ff */
[----:B------:R-:W-:Y:S01]  /*e0e0*/  ISETP.NE.AND P1, PT, R3, RZ, PT ;  /* 0x000000ff0300720c */ /* 0x000fe20003f25270 */
[----:B------:R4:W-:-:S12]  /*e0f0*/  SYNCS.ARRIVE.TRANS64 RZ, [R15+URZ+0x26830], R2 ;  /* 0x026830020fff79a7 */ /* 0x0009d8000800003f */
[----:B----4-:R-:W-:Y:S05]  /*e100*/  @!P1 BRA `(.L_x_3619) ;  /* 0x0000000000049947 */ /* 0x010fea0003800000 */
[----:B-1----:R-:W-:Y:S01]  /*e110*/  BPT.TRAP 0x1 ;  /* 0x000000040000795c */ /* 0x002fe20000300000 */
.L_x_3619:
        /* <DEDUP_REMOVED lines=18> */
[----:B--2---:R-:W-:Y:S01]  /*e240*/  IMAD.MOV.U32 R7, RZ, RZ, R4 ;  /* 0x000000ffff077224 */ /* 0x004fe200078e0004 */
        /* <DEDUP_REMOVED lines=9> */
[----:B------:R-:W2:Y:S02]  /*e2e0*/  SYNCS.PHASECHK.TRANS64.TRYWAIT P1, [R15+URZ+0x26828], R17 ;  /* 0x026828110f0075a7 */ /* 0x000ea4000802017f */
[----:B-12---:R-:W-:Y:S05]  /*e2f0*/  @!P1 BRA `(.L_x_3620) ;  /* 0x0000001400849947 */ /* 0x006fea0003800000 */
.L_x_3659:
        /* <DEDUP_REMOVED lines=8> */
.L_x_3621:
        /* <DEDUP_REMOVED lines=29> */
[----:B--2-4-:R-:W-:Y:S05]  /*e550*/  @!P1 BRA `(.L_x_3622) ;  /* 0x0000001400009947 */ /* 0x014fea0003800000 */
.L_x_3660:
        /* <DEDUP_REMOVED lines=8> */
.L_x_3623:
        /* <DEDUP_REMOVED lines=24> */
.L_x_3662:
        /* <DEDUP_REMOVED lines=8> */
.L_x_3625:
        /* <DEDUP_REMOVED lines=29> */
.L_x_3617:
[----:B------:R-:W4:Y:S02]  /*e9b0*/  LDL.LU R4, [R1+0xc] ;  /* 0x00000c0001047983 */ /* 0x000f240000300800 */
[----:B----4-:R-:W-:Y:S02]  /*e9c0*/  ISETP.NE.AND P1, PT, R4, RZ, PT ;  /* 0x000000ff0400720c */ /* 0x010fe40003f25270 */
[----:B------:R4:W5:Y:S11]  /*e9d0*/  LDL R4, [R1+0x8] ;  /* 0x0000080001047983 */ /* 0x0009760000100800 */
[----:B----4-:R-:W-:Y:S05]  /*e9e0*/  @!P1 BRA `(.L_x_3616) ;  /* 0x00000004002c9947 */ /* 0x010fea0003800000 */
[----:B-1----:R-:W-:-:S04]  /*e9f0*/  SHF.L.U32 R12, R10, 0x1f, RZ ;  /* 0x0000001f0a0c7819 */ /* 0x002fc800000006ff */
[----:B------:R-:W1:Y:S02]  /*ea00*/  SYNCS.PHASECHK.TRANS64.TRYWAIT P1, [R15+URZ+0x26840], R12 ;  /* 0x0268400c0f0075a7 */ /* 0x000e64000802017f */
[----:B-1----:R-:W-:Y:S05]  /*ea10*/  @!P1 BRA `(.L_x_3627) ;  /* 0x0000000c00fc9947 */ /* 0x002fea0003800000 */
.L_x_3663:
[----:B------:R-:W-:Y:S05]  /*ea20*/  @P0 BRA `(.L_x_3628) ;  /* 0x00000000001c0947 */ /* 0x000fea0003800000 */
[----:B-----5:R-:W2:Y:S02]  /*ea30*/  S2R R4, SR_TID.X ;  /* 0x0000000000047919 */ /* 0x020ea40000002100 */
[----:B--2---:R-:W-:Y:S01]  /*ea40*/  LOP3.LUT R5, R4, 0x1f, RZ, 0xc0, !PT ;  /* 0x0000001f04057812 */ /* 0x004fe200078ec0ff */
[----:B------:R-:W-:-:S03]  /*ea50*/  IMAD.MOV.U32 R4, RZ, RZ, 0x3180 ;  /* 0x00003180ff047424 */ /* 0x000fc600078e00ff */
[----:B------:R-:W-:Y:S01]  /*ea60*/  ISETP.NE.AND P1, PT, R5, RZ, PT ;  /* 0x000000ff0500720c */ /* 0x000fe20003f25270 */
[----:B------:R4:W-:-:S12]  /*ea70*/  SYNCS.ARRIVE.TRANS64 RZ, [R15+URZ+0x26830], R4 ;  /* 0x026830040fff79a7 */ /* 0x0009d8000800003f */
[----:B----4-:R-:W-:Y:S05]  /*ea80*/  @!P1 BRA `(.L_x_3628) ;  /* 0x0000000000049947 */ /* 0x010fea0003800000 */
[----:B------:R-:W-:Y:S01]  /*ea90*/  BPT.TRAP 0x1 ;  /* 0x000000040000795c */ /* 0x000fe20000300000 */
.L_x_3628:
        /* <DEDUP_REMOVED lines=27> */
.L_x_3664:
[----:B------:R-:W-:Y:S05]  /*ec50*/  @P0 BRA `(.L_x_3630) ;  /* 0x00000000001c0947 */ /* 0x000fea0003800000 */
[----:B------:R-:W4:Y:S02]  /*ec60*/  S2R R4, SR_TID.X ;  /* 0x0000000000047919 */ /* 0x000f240000002100 */
[----:B----4-:R-:W-:Y:S02]  /*ec70*/  LOP3.LUT R5, R4, 0x1f, RZ, 0xc0, !PT ;  /* 0x0000001f04057812 */ /* 0x010fe400078ec0ff */
[----:B------:R-:W-:Y:S02]  /*ec80*/  MOV R4, 0x3180 ;  /* 0x0000318000047802 */ /* 0x000fe40000000f00 */
[----:B------:R-:W-:Y:S02]  /*ec90*/  ISETP.NE.AND P0, PT, R5, RZ, PT ;  /* 0x000000ff0500720c */ /* 0x000fe40003f05270 */
[----:B------:R4:W-:Y:S11]  /*eca0*/  SYNCS.ARRIVE.TRANS64 RZ, [R15+URZ+0x26818], R4 ;  /* 0x026818040fff79a7 */ /* 0x0009f6000800003f */
[----:B----4-:R-:W-:Y:S05]  /*ecb0*/  @!P0 BRA `(.L_x_3630) ;  /* 0x0000000000048947 */ /* 0x010fea0003800000 */
[----:B------:R-:W-:Y:S01]  /*ecc0*/  BPT.TRAP 0x1 ;  /* 0x000000040000795c */ /* 0x000fe20000300000 */
.L_x_3630:
        /* <DEDUP_REMOVED lines=24> */
[----:B------:R-:W-:-:S02]  /*ee50*/  R2UR UR29, R8 ;  /* 0x00000000081d72ca */ /* 0x000fc400000e0000 */
[----:B------:R-:W-:-:S05]  /*ee60*/  MOV R0, 0x1 ;  /* 0x0000000100007802 */ /* 0x000fca0000000f00 */
[----:B------:R4:W-:Y:S06]  /*ee70*/  STL [R1], R0 ;  /* 0x0000000001007387 */ /* 0x0009ec0000100800 */
[----:B------:R4:W-:Y:S01]  /*ee80*/  UBLKCP.S.G [UR26], [UR28], UR7 ;  /* 0x0000001a1c0073ba */ /* 0x0009e20008000207 */
[----:B------:R-:W-:Y:S01]  /*ee90*/  NOP ;  /* 0x0000000000007918 */ /* 0x000fe20000000000 */
.L_x_3616:
[----:B----4-:R-:W4:Y:S01]  /*eea0*/  LDL R0, [R1] ;  /* 0x0000000001007983 */ /* 0x010f220000100800 */
[----:B------:R-:W2:Y:S02]  /*eeb0*/  S2R R2, SR_TID.X ;  /* 0x0000000000027919 */ /* 0x000ea40000002100 */
[----:B--2---:R-:W-:-:S04]  /*eec0*/  LOP3.LUT R2, R2, 0x7f, RZ, 0xc0, !PT ;  /* 0x0000007f02027812 */ /* 0x004fc800078ec0ff */
[----:B------:R-:W-:Y:S01]  /*eed0*/  ISETP.NE.AND P1, PT, R2, RZ, PT ;  /* 0x000000ff0200720c */ /* 0x000fe20003f25270 */
[----:B----4-:R-:W-:Y:S01]  /*eee0*/  IMAD R3, R0, 0x8, R15 ;  /* 0x0000000800037824 */ /* 0x010fe200078e020f */
[----:B------:R-:W-:-:S04]  /*eef0*/  SHF.L.U32 R0, R10, 0x1f, RZ ;  /* 0x0000001f0a007819 */ /* 0x000fc800000006ff */
[----:B------:R-:W2:Y:S02]  /*ef00*/  SYNCS.PHASECHK.TRANS64.TRYWAIT P0, [R3+URZ+0x26840], R0 ;  /* 0x02684000030075a7 */ /* 0x000ea4000800017f */
[----:B--2---:R-:W-:Y:S05]  /*ef10*/  @!P0 BRA `(.L_x_3631) ;  /* 0x0000000800e48947 */ /* 0x004fea0003800000 */
.L_x_3665:
[----:B------:R-:W-:Y:S05]  /*ef20*/  @P1 BRA `(.L_x_3632) ;  /* 0x0000000000181947 */ /* 0x000fea0003800000 */
[----:B------:R-:W4:Y:S01]  /*ef30*/  S2R R2, SR_TID.X ;  /* 0x0000000000027919 */ /* 0x000f220000002100 */
[----:B--2---:R-:W-:-:S04]  /*ef40*/  IMAD.MOV.U32 R0, RZ, RZ, 0x3180 ;  /* 0x00003180ff007424 */ /* 0x004fc800078e00ff */
[----:B------:R2:W-:Y:S01]  /*ef50*/  SYNCS.ARRIVE.TRANS64 RZ, [R3+URZ+0x26830], R0 ;  /* 0x0268300003ff79a7 */ /* 0x0005e2000800003f */
[----:B----4-:R-:W-:-:S13]  /*ef60*/  LOP3.LUT P0, RZ, R2, 0x1f, RZ, 0xc0, !PT ;  /* 0x0000001f02ff7812 */ /* 0x010fda000780c0ff */
[----:B--2---:R-:W-:Y:S05]  /*ef70*/  @!P0 BRA `(.L_x_3632) ;  /* 0x0000000000048947 */ /* 0x004fea0003800000 */
[----:B-1----:R-:W-:Y:S01]  /*ef80*/  BPT.TRAP 0x1 ;  /* 0x000000040000795c */ /* 0x002fe20000300000 */
.L_x_3632:
[----:B------:R-:W2:Y:S01]  /*ef90*/  LDL.LU R2, [R1] ;  /* 0x0000000001027983 */ /* 0x000ea20000300800 */
[----:B-1---5:R-:W-:Y:S01]  /*efa0*/  R2UR UR19, R4 ;  /* 0x00000000041372ca */ /* 0x022fe200000e0000 */
        /* <DEDUP_REMOVED lines=18> */
[C---:B--2---:R-:W-:Y:S01]  /*f0d0*/  IMAD R0, R2.reuse, 0x3000, R15 ;  /* 0x0000300002007824 */ /* 0x044fe200078e020f */
[C---:B---3--:R-:W-:Y:S01]  /*f0e0*/  LEA R15, R2.reuse, R15, 0x9 ;  /* 0x0000000f020f7211 */ /* 0x048fe200078e48ff */
[----:B------:R-:W-:-:S03]  /*f0f0*/  VIADD R2, R2, 0x1 ;  /* 0x0000000102027836 */ /* 0x000fc60000000000 */
        /* <DEDUP_REMOVED lines=12> */
.L_x_3613:
[----:B------:R-:W-:Y:S05]  /*f1c0*/  BSYNC B0 ;  /* 0x0000000000007941 */ /* 0x000fea0003800000 */
.L_x_3609:
[----:B------:R-:W-:-:S03]  /*f1d0*/  UMOV UR7, 0xffffffff ;  /* 0xffffffff00077882 */ /* 0x000fc60000000000 */
[----:B------:R-:W-:Y:S05]  /*f1e0*/  BRA.DIV UR7, `(.L_x_3633) ;  /* 0x0000000a07447947 */ /* 0x000fea000b800000 */
[----:B------:R-:W-:-:S13]  /*f1f0*/  ELECT P6, URZ, PT ;  /* 0x00000000003f782f */ /* 0x000fda00038c0000 */
.L_x_3668:
[----:B------:R-:W-:Y:S05]  /*f200*/  @!P6 BRA `(.L_x_3503) ;  /* 0x000000000084e947 */ /* 0x000fea0003800000 */
[----:B------:R-:W-:-:S06]  /*f210*/  ULOP3.LUT UR7, UR36, 0x2, URZ, 0xfc, !UPT ;  /* 0x0000000224077892 */ /* 0x000fcc000f8efc3f */
[----:B------:R-:W-:-:S04]  /*f220*/  MOV R0, UR7 ;  /* 0x0000000700007c02 */ /* 0x000fc80008000f00 */
[----:B------:R-:W-:-:S13]  /*f230*/  ISETP.NE.AND P2, PT, R0, 0x3, PT ;  /* 0x000000030000780c */ /* 0x000fda0003f45270 */
[----:B------:R-:W-:Y:S05]  /*f240*/  @!P2 BRA `(.L_x_3634) ;  /* 0x000000000004a947 */ /* 0x000fea0003800000 */
[----:B------:R-:W-:Y:S01]  /*f250*/  BPT.TRAP 0x1 ;  /* 0x000000040000795c */ /* 0x000fe20000300000 */
.L_x_3634:
        /* <DEDUP_REMOVED lines=15> */
.L_x_3669:
[----:B------:R-:W2:Y:S02]  /*f350*/  SYNCS.PHASECHK.TRANS64.TRYWAIT P0, [R3+URZ], R0 ;  /* 0x00000000030075a7 */ /* 0x000ea4000800017f */
[----:B--2---:R-:W-:Y:S05]  /*f360*/  @!P0 BRA `(.L_x_3636) ;  /* 0x0000000800188947 */ /* 0x004fea0003800000 */
.L_x_3670:
[----:B------:R-:W-:Y:S05]  /*f370*/  @!P2 BRA `(.L_x_3637) ;  /* 0x000000000004a947 */ /* 0x000fea0003800000 */
[----:B------:R-:W-:Y:S01]  /*f380*/  BPT.TRAP 0x1 ;  /* 0x000000040000795c */ /* 0x000fe20000300000 */
.L_x_3637:
[----:B--2---:R-:W-:-:S05]  /*f390*/  VIADD R3, R8, 0x26840 ;  /* 0x0002684008037836 */ /* 0x004fca0000000000 */
[----:B------:R-:W-:-:S04]  /*f3a0*/  LEA R5, R2, R3, 0x3 ;  /* 0x0000000302057211 */ /* 0x000fc800078e18ff */
[----:B------:R-:W2:Y:S02]  /*f3b0*/  SYNCS.PHASECHK.TRANS64.TRYWAIT P0, [R5+URZ], R4 ;  /* 0x00000004050075a7 */ /* 0x000ea4000800017f */
[----:B--2---:R-:W-:Y:S05]  /*f3c0*/  @!P0 BRA `(.L_x_3638) ;  /* 0x0000000800148947 */ /* 0x004fea0003800000 */
.L_x_3671:
[----:B------:R-:W-:-:S07]  /*f3d0*/  IMAD R3, R6, 0x8, R3 ;  /* 0x0000000806037824 */ /* 0x000fce00078e0203 */
.L_x_3639:
[----:B---3--:R3:W4:Y:S02]  /*f3e0*/  SYNCS.PHASECHK.TRANS64.TRYWAIT P0, [R3+URZ], R0 ;  /* 0x00000000030075a7 */ /* 0x008724000800017f */
[----:B----4-:R-:W-:Y:S05]  /*f3f0*/  @!P0 NANOSLEEP.SYNCS 0x989680 ;  /* 0x009896800000895d */ /* 0x010fea0003900000 */
[----:B------:R-:W4:Y:S02]  /*f400*/  @!P0 SYNCS.PHASECHK.TRANS64 P0, [R3+URZ], R0 ;  /* 0x00000000030085a7 */ /* 0x000f24000800007f */
[----:B----4-:R-:W-:Y:S05]  /*f410*/  @!P0 BRA `(.L_x_3639) ;  /* 0xfffffffc00f08947 */ /* 0x010fea000383ffff */
.L_x_3503:
[----:B------:R-:W-:Y:S05]  /*f420*/  BSYNC B6 ;  /* 0x0000000000067941 */ /* 0x000fea0003800000 */
.L_x_3495:
[----:B------:R-:W-:Y:S05]  /*f430*/  EXIT ;  /* 0x000000000000794d */ /* 0x000fea0003800000 */
.L_x_3513:
[----:B------:R-:W-:Y:S01]  /*f440*/  IMAD.MOV.U32 R12, RZ, RZ, RZ ;  /* 0x000000ffff0c7224 */ /* 0x000fe200078e00ff */
[----:B------:R-:W-:Y:S01]  /*f450*/  MOV R11, 0x1f ;  /* 0x0000001f000b7802 */ /* 0x000fe20000000f00 */
[----:B------:R-:W-:-:S07]  /*f460*/  IMAD.MOV.U32 R15, RZ, RZ, -0x1 ;  /* 0xffffffffff0f7424 */ /* 0x000fce00078e00ff */
[----:B------:R-:W-:Y:S05]  /*f470*/  WARPSYNC.COLLECTIVE R15, `(.L_x_3640) ;  /* 0x000000000f087348 */ /* 0x000fea0003c00000 */
[----:B------:R1:W2:Y:S02]  /*f480*/  SHFL.IDX P6, R14, R13, R12, R11 ;  /* 0x0000000c0d0e7389 */ /* 0x0002a400000c000b */
[----:B-12---:R-:W-:Y:S01]  /*f490*/  ENDCOLLECTIVE ;  /* 0x000000000000791b */ /* 0x006fe20003800000 */
.L_x_3640:
[----:B------:R-:W-:Y:S05]  /*f4a0*/  BRA `(.L_x_3641) ;  /* 0xffffff2000607947 */ /* 0x000fea000383ffff */
.L_x_3515:
[----:B---3--:R3:W4:Y:S02]  /*f4b0*/  SYNCS.PHASECHK.TRANS64.TRYWAIT P0, [R16+URZ+0x26800], R3 ;  /* 0x02680003100075a7 */ /* 0x008724000800017f */
[----:B----4-:R-:W-:Y:S05]  /*f4c0*/  @!P0 NANOSLEEP.SYNCS 0x989680 ;  /* 0x009896800000895d */ /* 0x010fea0003900000 */
[----:B------:R-:W4:Y:S02]  /*f4d0*/  @!P0 SYNCS.PHASECHK.TRANS64 P0, [R16+URZ+0x26800], R3 ;  /* 0x02680003100085a7 */ /* 0x000f24000800007f */
[----:B----4-:R-:W-:Y:S05]  /*f4e0*/  @!P0 BRA `(.L_x_3515) ;  /* 0xfffffffc00f08947 */ /* 0x010fea000383ffff */
[----:B------:R-:W-:Y:S05]  /*f4f0*/  BRA `(.L_x_3514) ;  /* 0xffffff2000647947 */ /* 0x000fea000383ffff */
.L_x_3520:
[----:B--2---:R2:W3:Y:S02]  /*f500*/  SYNCS.PHASECHK.TRANS64.TRYWAIT P1, [R6+URZ+0x26810], R21 ;  /* 0x02681015060075a7 */ /* 0x0044e4000802017f */
[----:B---3--:R-:W-:Y:S05]  /*f510*/  @!P1 NANOSLEEP.SYNCS 0x989680 ;  /* 0x009896800000995d */ /* 0x008fea0003900000 */
[----:B------:R-:W3:Y:S02]  /*f520*/  @!P1 SYNCS.PHASECHK.TRANS64 P1, [R6+URZ+0x26810], R21 ;  /* 0x02681015060095a7 */ /* 0x000ee4000802007f */
[----:B---3--:R-:W-:Y:S05]  /*f530*/  @!P1 BRA `(.L_x_3520) ;  /* 0xfffffffc00f09947 */ /* 0x008fea000383ffff */
[----:B------:R-:W-:Y:S05]  /*f540*/  BRA `(.L_x_3519) ;  /* 0xffffff2c00247947 */ /* 0x000fea000383ffff */
.L_x_3524:
[----:B------:R1:W1:Y:S02]  /*f550*/  SYNCS.PHASECHK.TRANS64.TRYWAIT P1, [R6+URZ+0x26830], R21 ;  /* 0x02683015060075a7 */ /* 0x000264000802017f */
[----:B-1----:R-:W-:Y:S05]  /*f560*/  @!P1 NANOSLEEP.SYNCS 0x989680 ;  /* 0x009896800000995d */ /* 0x002fea0003900000 */
[----:B------:R-:W1:Y:S02]  /*f570*/  @!P1 SYNCS.PHASECHK.TRANS64 P1, [R6+URZ+0x26830], R21 ;  /* 0x02683015060095a7 */ /* 0x000e64000802007f */
[----:B-1----:R-:W-:Y:S05]  /*f580*/  @!P1 BRA `(.L_x_3524) ;  /* 0xfffffffc00f09947 */ /* 0x002fea000383ffff */
[----:B------:R-:W-:Y:S05]  /*f590*/  BRA `(.L_x_3523) ;  /* 0xffffff30001c7947 */ /* 0x000fea000383ffff */
.L_x_3532:
[----:B--2---:R2:W3:Y:S02]  /*f5a0*/  SYNCS.PHASECHK.TRANS64.TRYWAIT P1, [R5+URZ+0x26810], R18 ;  /* 0x02681012050075a7 */ /* 0x0044e4000802017f */
[----:B---3--:R-:W-:Y:S05]  /*f5b0*/  @!P1 NANOSLEEP.SYNCS 0x989680 ;  /* 0x009896800000995d */ /* 0x008fea0003900000 */
[----:B------:R-:W3:Y:S02]  /*f5c0*/  @!P1 SYNCS.PHASECHK.TRANS64 P1, [R5+URZ+0x26810], R18 ;  /* 0x02681012050095a7 */ /* 0x000ee4000802007f */
[----:B---3--:R-:W-:Y:S05]  /*f5d0*/  @!P1 BRA `(.L_x_3532) ;  /* 0xfffffffc00f09947 */ /* 0x008fea000383ffff */
[----:B------:R-:W-:Y:S05]  /*f5e0*/  BRA `(.L_x_3531) ;  /* 0xffffff7000247947 */ /* 0x000fea000383ffff */
.L_x_3536:
[----:B------:R1:W1:Y:S02]  /*f5f0*/  SYNCS.PHASECHK.TRANS64.TRYWAIT P1, [R5+URZ+0x26830], R18 ;  /* 0x02683012050075a7 */ /* 0x000264000802017f */
[----:B-1----:R-:W-:Y:S05]  /*f600*/  @!P1 NANOSLEEP.SYNCS 0x989680 ;  /* 0x009896800000995d */ /* 0x002fea0003900000 */
[----:B------:R-:W1:Y:S02]  /*f610*/  @!P1 SYNCS.PHASECHK.TRANS64 P1, [R5+URZ+0x26830], R18 ;  /* 0x02683012050095a7 */ /* 0x000e64000802007f */
[----:B-1----:R-:W-:Y:S05]  /*f620*/  @!P1 BRA `(.L_x_3536) ;  /* 0xfffffffc00f09947 */ /* 0x002fea000383ffff */
[----:B------:R-:W-:Y:S05]  /*f630*/  BRA `(.L_x_3535) ;  /* 0xffffff7400147947 */ /* 0x000fea000383ffff */
.L_x_3543:
[----:B------:R-:W-:Y:S01]  /*f640*/  BSSY B0, `(.L_x_3642) ;  /* 0x0000005000007945 */ /* 0x000fe20003800000 */
[----:B------:R-:W-:-:S07]  /*f650*/  IMAD.MOV.U32 R15, RZ, RZ, -0x1 ;  /* 0xffffffffff0f7424 */ /* 0x000fce00078e00ff */
[----:B---3--:R-:W-:Y:S05]  /*f660*/  WARPSYNC.COLLECTIVE R15, `(.L_x_3643) ;  /* 0x000000000f087348 */ /* 0x008fea0003c00000 */
[----:B------:R-:W-:Y:S01]  /*f670*/  NOP ;  /* 0x0000000000007918 */ /* 0x000fe20000000000 */
[----:B---3--:R-:W-:Y:S01]  /*f680*/  ENDCOLLECTIVE ;  /* 0x000000000000791b */ /* 0x008fe20003800000 */
.L_x_3643:
[----:B------:R-:W-:Y:S05]  /*f690*/  BSYNC B0 ;  /* 0x0000000000007941 */ /* 0x000fea0003800000 */
.L_x_3642:
[----:B------:R-:W-:Y:S05]  /*f6a0*/  BRA `(.L_x_3644) ;  /* 0xffffffb000d47947 */ /* 0x000fea000383ffff */
.L_x_3552:
[----:B------:R-:W-:Y:S01]  /*f6b0*/  BSSY B0, `(.L_x_3645) ;  /* 0x0000005000007945 */ /* 0x000fe20003800000 */
[----:B------:R-:W-:-:S07]  /*f6c0*/  MOV R15, 0xffffffff ;  /* 0xffffffff000f7802 */ /* 0x000fce0000000f00 */
[----:B-1-3--:R-:W-:Y:S05]  /*f6d0*/  WARPSYNC.COLLECTIVE R15, `(.L_x_3646) ;  /* 0x000000000f087348 */ /* 0x00afea0003c00000 */
[----:B------:R-:W-:Y:S01]  /*f6e0*/  NOP ;  /* 0x0000000000007918 */ /* 0x000fe20000000000 */
[----:B-1-3--:R-:W-:Y:S01]  /*f6f0*/  ENDCOLLECTIVE ;  /* 0x000000000000791b */ /* 0x00afe20003800000 */
.L_x_3646:
[----:B------:R-:W-:Y:S05]  /*f700*/  BSYNC B0 ;  /* 0x0000000000007941 */ /* 0x000fea0003800000 */
.L_x_3645:
[----:B------:R-:W-:Y:S05]  /*f710*/  BRA `(.L_x_3647) ;  /* 0xffffffb400b47947 */ /* 0x000fea000383ffff */
.L_x_3569:
[----:B------:R-:W-:Y:S01]  /*f720*/  BSSY B0, `(.L_x_3648) ;  /* 0x0000005000007945 */ /* 0x000fe20003800000 */
[----:B------:R-:W-:-:S07]  /*f730*/  IMAD.MOV.U32 R15, RZ, RZ, -0x1 ;  /* 0xffffffffff0f7424 */ /* 0x000fce00078e00ff */
[----:B------:R-:W-:Y:S05]  /*f740*/  WARPSYNC.COLLECTIVE R15, `(.L_x_3649) ;  /* 0x000000000f087348 */ /* 0x000fea0003c00000 */
[----:B------:R-:W-:Y:S01]  /*f750*/  NOP ;  /* 0x0000000000007918 */ /* 0x000fe20000000000 */
[----:B------:R-:W-:Y:S01]  /*f760*/  ENDCOLLECTIVE ;  /* 0x000000000000791b */ /* 0x000fe20003800000 */
.L_x_3649:
[----:B------:R-:W-:Y:S05]  /*f770*/  BSYNC B0 ;  /* 0x0000000000007941 */ /* 0x000fea0003800000 */
.L_x_3648:
[----:B------:R-:W-:Y:S05]  /*f780*/  BRA `(.L_x_3650) ;  /* 0xffffffc400b07947 */ /* 0x000fea000383ffff */
.L_x_3582:
[----:B------:R-:W-:Y:S01]  /*f790*/  BSSY B0, `(.L_x_3651) ;  /* 0x0000005000007945 */ /* 0x000fe20003800000 */
[----:B------:R-:W-:-:S07]  /*f7a0*/  IMAD.MOV.U32 R15, RZ, RZ, -0x1 ;  /* 0xffffffffff0f7424 */ /* 0x000fce00078e00ff */
[----:B------:R-:W-:Y:S05]  /*f7b0*/  WARPSYNC.COLLECTIVE R15, `(.L_x_3652) ;  /* 0x000000000f087348 */ /* 0x000fea0003c00000 */
[----:B------:R-:W-:Y:S01]  /*f7c0*/  NOP ;  /* 0x0000000000007918 */ /* 0x000fe20000000000 */
[----:B------:R-:W-:Y:S01]  /*f7d0*/  ENDCOLLECTIVE ;  /* 0x000000000000791b */ /* 0x000fe20003800000 */
.L_x_3652:
[----:B------:R-:W-:Y:S05]  /*f7e0*/  BSYNC B0 ;  /* 0x0000000000007941 */ /* 0x000fea0003800000 */
.L_x_3651:
[----:B------:R-:W-:Y:S05]  /*f7f0*/  BRA `(.L_x_3653) ;  /* 0xffffffcc00607947 */ /* 0x000fea000383ffff */
.L_x_3594:
[----:B------:R-:W-:Y:S01]  /*f800*/  BSSY B0, `(.L_x_3654) ;  /* 0x0000005000007945 */ /* 0x000fe20003800000 */
[----:B------:R-:W-:-:S07]  /*f810*/  MOV R15, 0xffffffff ;  /* 0xffffffff000f7802 */ /* 0x000fce0000000f00 */
[----:B------:R-:W-:Y:S05]  /*f820*/  WARPSYNC.COLLECTIVE R15, `(.L_x_3655) ;  /* 0x000000000f087348 */ /* 0x000fea0003c00000 */
[----:B------:R-:W-:Y:S01]  /*f830*/  NOP ;  /* 0x0000000000007918 */ /* 0x000fe20000000000 */
[----:B------:R-:W-:Y:S01]  /*f840*/  ENDCOLLECTIVE ;  /* 0x000000000000791b */ /* 0x000fe20003800000 */
.L_x_3655:
[----:B------:R-:W-:Y:S05]  /*f850*/  BSYNC B0 ;  /* 0x0000000000007941 */ /* 0x000fea0003800000 */
.L_x_3654:
[----:B------:R-:W-:Y:S05]  /*f860*/  BRA `(.L_x_3656) ;  /* 0xffffffd0009c7947 */ /* 0x000fea000383ffff */
.L_x_3614:
[----:B-1----:R1:W2:Y:S02]  /*f870*/  SYNCS.PHASECHK.TRANS64.TRYWAIT P0, [R15+URZ+0x26820], R2 ;  /* 0x026820020f0075a7 */ /* 0x0022a4000800017f */
[----:B--2---:R-:W-:Y:S05]  /*f880*/  @!P0 NANOSLEEP.SYNCS 0x989680 ;  /* 0x009896800000895d */ /* 0x004fea0003900000 */
[----:B------:R-:W2:Y:S02]  /*f890*/  @!P0 SYNCS.PHASECHK.TRANS64 P0, [R15+URZ+0x26820], R2 ;  /* 0x026820020f0085a7 */ /* 0x000ea4000800007f */
[----:B--2---:R-:W-:Y:S05]  /*f8a0*/  @!P0 BRA `(.L_x_3614) ;  /* 0xfffffffc00f08947 */ /* 0x004fea000383ffff */
[----:B------:R-:W-:Y:S05]  /*f8b0*/  BRA `(.L_x_3657) ;  /* 0xffffffe000907947 */ /* 0x000fea000383ffff */
.L_x_3618:
[----:B---3--:R3:W4:Y:S02]  /*f8c0*/  SYNCS.PHASECHK.TRANS64.TRYWAIT P1, [R15+URZ+0x26840], R17 ;  /* 0x026840110f0075a7 */ /* 0x008724000802017f */
[----:B----4-:R-:W-:Y:S05]  /*f8d0*/  @!P1 NANOSLEEP.SYNCS 0x989680 ;  /* 0x009896800000995d */ /* 0x010fea0003900000 */
[----:B------:R-:W4:Y:S02]  /*f8e0*/  @!P1 SYNCS.PHASECHK.TRANS64 P1, [R15+URZ+0x26840], R17 ;  /* 0x026840110f0095a7 */ /* 0x000f24000802007f */
[----:B----4-:R-:W-:Y:S05]  /*f8f0*/  @!P1 BRA `(.L_x_3618) ;  /* 0xfffffffc00f09947 */ /* 0x010fea000383ffff */
[----:B------:R-:W-:Y:S05]  /*f900*/  BRA `(.L_x_3658) ;  /* 0xffffffe400e47947 */ /* 0x000fea000383ffff */
.L_x_3620:
[----:B-1----:R1:W2:Y:S02]  /*f910*/  SYNCS.PHASECHK.TRANS64.TRYWAIT P1, [R15+URZ+0x26828], R17 ;  /* 0x026828110f0075a7 */ /* 0x0022a4000802017f */
[----:B--2---:R-:W-:Y:S05]  /*f920*/  @!P1 NANOSLEEP.SYNCS 0x989680 ;  /* 0x009896800000995d */ /* 0x004fea0003900000 */
[----:B------:R-:W2:Y:S02]  /*f930*/  @!P1 SYNCS.PHASECHK.TRANS64 P1, [R15+URZ+0x26828], R17 ;  /* 0x026828110f0095a7 */ /* 0x000ea4000802007f */
[----:B--2---:R-:W-:Y:S05]  /*f940*/  @!P1 BRA `(.L_x_3620) ;  /* 0xfffffffc00f09947 */ /* 0x004fea000383ffff */
[----:B------:R-:W-:Y:S05]  /*f950*/  BRA `(.L_x_3659) ;  /* 0xffffffe800687947 */ /* 0x000fea000383ffff */
.L_x_3622:
[----:B--2---:R2:W4:Y:S02]  /*f960*/  SYNCS.PHASECHK.TRANS64.TRYWAIT P1, [R15+URZ+0x26848], R17 ;  /* 0x026848110f0075a7 */ /* 0x004524000802017f */
[----:B----4-:R-:W-:Y:S05]  /*f970*/  @!P1 NANOSLEEP.SYNCS 0x989680 ;  /* 0x009896800000995d */ /* 0x010fea0003900000 */
[----:B------:R-:W4:Y:S02]  /*f980*/  @!P1 SYNCS.PHASECHK.TRANS64 P1, [R15+URZ+0x26848], R17 ;  /* 0x026848110f0095a7 */ /* 0x000f24000802007f */
[----:B----4-:R-:W-:Y:S05]  /*f990*/  @!P1 BRA `(.L_x_3622) ;  /* 0xfffffffc00f09947 */ /* 0x010fea000383ffff */
[----:B------:R-:W-:Y:S05]  /*f9a0*/  BRA `(.L_x_3660) ;  /* 0xffffffe800ec7947 */ /* 0x000fea000383ffff */
.L_x_3624:
[----:B------:R-:W-:-:S07]  /*f9b0*/  SHF.L.U32 R4, R10, 0x1f, RZ ;  /* 0x0000001f0a047819 */ /* 0x000fce00000006ff */
.L_x_3661:
[----:B----4-:R4:W1:Y:S02]  /*f9c0*/  SYNCS.PHASECHK.TRANS64.TRYWAIT P1, [R15+URZ+0x26820], R4 ;  /* 0x026820040f0075a7 */ /* 0x010864000802017f */
[----:B-1----:R-:W-:Y:S05]  /*f9d0*/  @!P1 NANOSLEEP.SYNCS 0x989680 ;  /* 0x009896800000995d */ /* 0x002fea0003900000 */
[----:B------:R-:W1:Y:S02]  /*f9e0*/  @!P1 SYNCS.PHASECHK.TRANS64 P1, [R15+URZ+0x26820], R4 ;  /* 0x026820040f0095a7 */ /* 0x000e64000802007f */
[----:B-1----:R-:W-:Y:S05]  /*f9f0*/  @!P1 BRA `(.L_x_3661) ;  /* 0xfffffffc00f09947 */ /* 0x002fea000383ffff */
[----:B------:R-:W-:Y:S05]  /*fa00*/  BRA `(.L_x_3662) ;  /* 0xffffffec00547947 */ /* 0x000fea000383ffff */
.L_x_3627:
[----:B-1----:R1:W4:Y:S02]  /*fa10*/  SYNCS.PHASECHK.TRANS64.TRYWAIT P1, [R15+URZ+0x26840], R12 ;  /* 0x0268400c0f0075a7 */ /* 0x002324000802017f */
[----:B----4-:R-:W-:Y:S05]  /*fa20*/  @!P1 NANOSLEEP.SYNCS 0x989680 ;  /* 0x009896800000995d */ /* 0x010fea0003900000 */
[----:B------:R-:W4:Y:S02]  /*fa30*/  @!P1 SYNCS.PHASECHK.TRANS64 P1, [R15+URZ+0x26840], R12 ;  /* 0x0268400c0f0095a7 */ /* 0x000f24000802007f */
[----:B----4-:R-:W-:Y:S05]  /*fa40*/  @!P1 BRA `(.L_x_3627) ;  /* 0xfffffffc00f09947 */ /* 0x010fea000383ffff */
[----:B------:R-:W-:Y:S05]  /*fa50*/  BRA `(.L_x_3663) ;  /* 0xffffffec00f07947 */ /* 0x000fea000383ffff */
.L_x_3629:
[----:B--2---:R2:W4:Y:S02]  /*fa60*/  SYNCS.PHASECHK.TRANS64.TRYWAIT P1, [R15+URZ+0x26828], R12 ;  /* 0x0268280c0f0075a7 */ /* 0x004524000802017f */
[----:B----4-:R-:W-:Y:S05]  /*fa70*/  @!P1 NANOSLEEP.SYNCS 0x989680 ;  /* 0x009896800000995d */ /* 0x010fea0003900000 */
[----:B------:R-:W4:Y:S02]  /*fa80*/  @!P1 SYNCS.PHASECHK.TRANS64 P1, [R15+URZ+0x26828], R12 ;  /* 0x0268280c0f0095a7 */ /* 0x000f24000802007f */
[----:B----4-:R-:W-:Y:S05]  /*fa90*/  @!P1 BRA `(.L_x_3629) ;  /* 0xfffffffc00f09947 */ /* 0x010fea000383ffff */
[----:B------:R-:W-:Y:S05]  /*faa0*/  BRA `(.L_x_3664) ;  /* 0xfffffff000687947 */ /* 0x000fea000383ffff */
.L_x_3631:
[----:B--2---:R2:W4:Y:S02]  /*fab0*/  SYNCS.PHASECHK.TRANS64.TRYWAIT P0, [R3+URZ+0x26840], R0 ;  /* 0x02684000030075a7 */ /* 0x004524000800017f */
[----:B----4-:R-:W-:Y:S05]  /*fac0*/  @!P0 NANOSLEEP.SYNCS 0x989680 ;  /* 0x009896800000895d */ /* 0x010fea0003900000 */
[----:B------:R-:W4:Y:S02]  /*fad0*/  @!P0 SYNCS.PHASECHK.TRANS64 P0, [R3+URZ+0x26840], R0 ;  /* 0x02684000030085a7 */ /* 0x000f24000800007f */
[----:B----4-:R-:W-:Y:S05]  /*fae0*/  @!P0 BRA `(.L_x_3631) ;  /* 0xfffffffc00f08947 */ /* 0x010fea000383ffff */
[----:B------:R-:W-:Y:S05]  /*faf0*/  BRA `(.L_x_3665) ;  /* 0xfffffff400087947 */ /* 0x000fea000383ffff */
.L_x_3633:
[----:B------:R-:W-:Y:S01]  /*fb00*/  BSSY B0, `(.L_x_3666) ;  /* 0x0000006000007945 */ /* 0x000fe20003800000 */
[----:B------:R-:W-:-:S07]  /*fb10*/  IMAD.MOV.U32 R15, RZ, RZ, -0x1 ;  /* 0xffffffffff0f7424 */ /* 0x000fce00078e00ff */
[----:B------:R-:W-:Y:S05]  /*fb20*/  WARPSYNC.COLLECTIVE R15, `(.L_x_3667) ;  /* 0x000000000f0c7348 */ /* 0x000fea0003c00000 */
[----:B------:R-:W-:Y:S02]  /*fb30*/  ELECT P6, UR62, PT ;  /* 0x00000000003e782f */ /* 0x000fe400038c0000 */
[----:B------:R-:W-:Y:S01]  /*fb40*/  MOV R14, UR62 ;  /* 0x0000003e000e7c02 */ /* 0x000fe20008000f00 */
[----:B------:R-:W-:Y:S10]  /*fb50*/  ENDCOLLECTIVE ;  /* 0x000000000000791b */ /* 0x000ff40003800000 */
.L_x_3667:
[----:B------:R-:W-:Y:S05]  /*fb60*/  BSYNC B0 ;  /* 0x0000000000007941 */ /* 0x000fea0003800000 */
.L_x_3666:
[----:B------:R-:W-:Y:S05]  /*fb70*/  BRA `(.L_x_3668) ;  /* 0xfffffff400a07947 */ /* 0x000fea000383ffff */
.L_x_3635:
[----:B-1----:R1:W2:Y:S02]  /*fb80*/  SYNCS.PHASECHK.TRANS64.TRYWAIT P0, [R7+URZ], R4 ;  /* 0x00000004070075a7 */ /* 0x0022a4000800017f */
[----:B--2---:R-:W-:Y:S05]  /*fb90*/  @!P0 NANOSLEEP.SYNCS 0x989680 ;  /* 0x009896800000895d */ /* 0x004fea0003900000 */
[----:B------:R-:W2:Y:S02]  /*fba0*/  @!P0 SYNCS.PHASECHK.TRANS64 P0, [R7+URZ], R4 ;  /* 0x00000004070085a7 */ /* 0x000ea4000800007f */
[----:B--2---:R-:W-:Y:S05]  /*fbb0*/  @!P0 BRA `(.L_x_3635) ;  /* 0xfffffffc00f08947 */ /* 0x004fea000383ffff */
[----:B------:R-:W-:Y:S05]  /*fbc0*/  BRA `(.L_x_3669) ;  /* 0xfffffff400e07947 */ /* 0x000fea000383ffff */
.L_x_3636:
[----:B--2---:R2:W3:Y:S02]  /*fbd0*/  SYNCS.PHASECHK.TRANS64.TRYWAIT P0, [R3+URZ], R0 ;  /* 0x00000000030075a7 */ /* 0x0044e4000800017f */
[----:B---3--:R-:W-:Y:S05]  /*fbe0*/  @!P0 NANOSLEEP.SYNCS 0x989680 ;  /* 0x009896800000895d */ /* 0x008fea0003900000 */
[----:B------:R-:W3:Y:S02]  /*fbf0*/  @!P0 SYNCS.PHASECHK.TRANS64 P0, [R3+URZ], R0 ;  /* 0x00000000030085a7 */ /* 0x000ee4000800007f */
[----:B---3--:R-:W-:Y:S05]  /*fc00*/  @!P0 BRA `(.L_x_3636) ;  /* 0xfffffffc00f08947 */ /* 0x008fea000383ffff */
[----:B------:R-:W-:Y:S05]  /*fc10*/  BRA `(.L_x_3670) ;  /* 0xfffffff400d47947 */ /* 0x000fea000383ffff */
.L_x_3638:
[----:B--2---:R2:W3:Y:S02]  /*fc20*/  SYNCS.PHASECHK.TRANS64.TRYWAIT P0, [R5+URZ], R4 ;  /* 0x00000004050075a7 */ /* 0x0044e4000800017f */
[----:B---3--:R-:W-:Y:S05]  /*fc30*/  @!P0 NANOSLEEP.SYNCS 0x989680 ;  /* 0x009896800000895d */ /* 0x008fea0003900000 */
[----:B------:R-:W3:Y:S02]  /*fc40*/  @!P0 SYNCS.PHASECHK.TRANS64 P0, [R5+URZ], R4 ;  /* 0x00000004050085a7 */ /* 0x000ee4000800007f */
[----:B---3--:R-:W-:Y:S05]  /*fc50*/  @!P0 BRA `(.L_x_3638) ;  /* 0xfffffffc00f08947 */ /* 0x008fea000383ffff */
[----:B------:R-:W-:Y:S05]  /*fc60*/  BRA `(.L_x_3671) ;  /* 0xfffffff400d87947 */ /* 0x000fea000383ffff */
.L_x_3672:
        /* <DEDUP_REMOVED lines=9> */
.L_x_7399:


//--------------------- .text._ZN7cutlass13device_kernelIN5flash22FlashAttnBwdPreprocessIN4cute5tupleIJNS3_1CILi96EEENS5_ILi64EEEEEENS_6half_tEfNS_4arch4Sm90ELb1ELb1EEEEEvNT_6ParamsE --------------------------
	.section	.text._ZN7cutlass13device_kernelIN5flash22FlashAttnBwdPreprocessIN4cute5tupleIJNS3_1CILi96EEENS5_ILi64EEEEEENS_6half_tEfNS_4arch4Sm90ELb1ELb1EEEEEvNT_6ParamsE,"ax",@progbits
	.align	128
.text._ZN7cutlass13device_kernelIN5flash22FlashAttnBwdPreprocessIN4cute5tupleIJNS3_1CILi96EEENS5_ILi64EEEEEENS_6half_tEfNS_4arch4Sm90ELb1ELb1EEEEEvNT_6ParamsE:
        .type           _ZN7cutlass13device_kernelIN5flash22FlashAttnBwdPreprocessIN4cute5tupleIJNS3_1CILi96EEENS5_ILi64EEEEEENS_6half_tEfNS_4arch4Sm90ELb1ELb1EEEEEvNT_6ParamsE,@function
        .size           _ZN7cutlass13device_kernelIN5flash22FlashAttnBwdPreprocessIN4cute5tupleIJNS3_1CILi96EEENS5_ILi64EEEEEENS_6half_tEfNS_4arch4Sm90ELb1ELb1EEEEEvNT_6ParamsE,(.L_x_7400 - _ZN7cutlass13device_kernelIN5flash22FlashAttnBwdPreprocessIN4cute5tupleIJNS3_1CILi96EEENS5_ILi64EEEEEENS_6half_tEfNS_4arch4Sm90ELb1ELb1EEEEEvNT_6ParamsE)
        .other          _ZN7cutlass13device_kernelIN5flash22FlashAttnBwdPreprocessIN4cute5tupleIJNS3_1CILi96EEENS5_ILi64EEEEEENS_6half_tEfNS_4arch4Sm90ELb1ELb1EEEEEvNT_6ParamsE,@"STO_CUDA_ENTRY STV_DEFAULT"
_ZN7cutlass13device_kernelIN5flash22FlashAttnBwdPreprocessIN4cute5tupleIJNS3_1CILi96EEENS5_ILi64EEEEEENS_6half_tEfNS_4arch4Sm90ELb1ELb1EEEEEvNT_6ParamsE:
        /* <DEDUP_REMOVED lines=14> */
[----:B------:R-:W-:Y:S01]  /*00e0*/  ISETP.NE.U32.AND P2, PT, R4, RZ, PT ;  /* 0x000000ff0400720c */ /* 0x000fe20003f45070 */
[----:B------:R-:W3:Y:S03]  /*00f0*/  S2R R2, SR_CTAID.X ;  /* 0x0000000000027919 */ /* 0x000ee60000002500 */
[----:B------:R-:W-:Y:S01]  /*0100*/  ISETP.NE.AND.EX P2, PT, R5, RZ, PT, P2 ;  /* 0x000000ff0500720c */ /* 0x000fe20003f45320 */
[----:B------:R-:W4:Y:S01]  /*0110*/  S2R R3, SR_TID.X ;  /* 0x0000000000037919 */ /* 0x000f220000002100 */
[----:B-1----:R-:W-:-:S05]  /*0120*/  @P1 IMAD.WIDE R8, R0, 0x4, R8 ;  /* 0x0000000400081825 */ /* 0x002fca00078e0208 */
[----:B0-----:R2:W5:Y:S01]  /*0130*/  @P1 LDG.E R38, desc[UR4][R8.64] ;  /* 0x0000000408261981 */ /* 0x001562000c1e1900 */
[----:B---3--:R-:W-:Y:S01]  /*0140*/  IMAD R4, R2, 0x60, RZ ;  /* 0x0000006002047824 */ /* 0x008fe200078e02ff */
[----:B----4-:R-:W-:Y:S06]  /*0150*/  @P1 BRA `(.L_x_3673) ;  /* 0x0000000000101947 */ /* 0x010fec0003800000 */
[----:B------:R-:W-:Y:S05]  /*0160*/  @!P0 BRA `(.L_x_3673) ;  /* 0x00000000000c8947 */ /* 0x000fea0003800000 */
[----:B------:R-:W3:Y:S04]  /*0170*/  LDG.E R5, desc[UR4][R6.64] ;  /* 0x0000000406057981 */ /* 0x000ee8000c1e1900 */
[----:B-----5:R-:W3:Y:S02]  /*0180*/  LDG.E R38, desc[UR4][R6.64+0x4] ;  /* 0x0000040406267981 */ /* 0x020ee4000c1e1900 */
[----:B---3--:R-:W-:-:S07]  /*0190*/  IADD3 R38, -R5, R38, RZ ;  /* 0x0000002605267210 */ /* 0x008fce0007ffe1ff */
.L_x_3673:
[----:B-----5:R-:W-:-:S13]  /*01a0*/  ISETP.GE.AND P1, PT, R4, R38, PT ;  /* 0x000000260400720c */ /* 0x020fda0003f26270 */
[----:B------:R-:W-:Y:S05]  /*01b0*/  @P2 EXIT P1 ;  /* 0x000000000000294d */ /* 0x000fea0000800000 */
[----:B------:R-:W0:Y:S01]  /*01c0*/  S2UR UR6, SR_CTAID.Y ;  /* 0x00000000000679c3 */ /* 0x000e220000002600 */
[----:B------:R-:W-:Y:S01]  /*01d0*/  IMAD R5, R2, -0x60, R38 ;  /* 0xffffffa002057824 */ /* 0x000fe200078e0226 */
[C---:B------:R-:W-:Y:S01]  /*01e0*/  ISETP.GT.AND P1, PT, R3.reuse, 0x5f, PT ;  /* 0x0000005f0300780c */ /* 0x040fe20003f24270 */
[----:B------:R-:W-:Y:S01]  /*01f0*/  BSSY B0, `(.L_x_3674) ;  /* 0x0000024000007945 */ /* 0x000fe20003800000 */
[----:B--2---:R-:W-:Y:S02]  /*0200*/  SHF.R.S32.HI R6, RZ, 0x1f, R3 ;  /* 0x0000001fff067819 */ /* 0x004fe40000011403 */
[----:B------:R-:W-:Y:S02]  /*0210*/  CS2R R8, SRZ ;  /* 0x0000000000087805 */ /* 0x000fe4000001ff00 */
[----:B------:R-:W-:Y:S01]  /*0220*/  ISETP.GE.OR P3, PT, R3, R5, P1 ;  /* 0x000000050300720c */ /* 0x000fe20000f66670 */
[----:B------:R-:W1:Y:S01]  /*0230*/  LDC.64 R12, c[0x0][0x230] ;  /* 0x00008c00ff0c7b82 */ /* 0x000e620000000a00 */
[----:B------:R-:W-:-:S02]  /*0240*/  LEA.HI R33, R6, R3, RZ, 0x3 ;  /* 0x0000000306217211 */ /* 0x000fc400078f18ff */
[----:B------:R-:W-:Y:S02]  /*0250*/  SHF.R.S32.HI R32, RZ, 0x1f, R0 ;  /* 0x0000001fff207819 */ /* 0x000fe40000011400 */
[----:B------:R-:W-:Y:S02]  /*0260*/  LOP3.LUT R6, R33, 0xfffffff8, RZ, 0xc0, !PT ;  /* 0xfffffff821067812 */ /* 0x000fe400078ec0ff */
[----:B------:R-:W-:Y:S01]  /*0270*/  @P0 SHF.R.S32.HI R9, RZ, 0x1f, R36 ;  /* 0x0000001fff090819 */ /* 0x000fe20000011424 */
[----:B------:R-:W2:Y:S01]  /*0280*/  LDC.64 R10, c[0x0][0x250] ;  /* 0x00009400ff0a7b82 */ /* 0x000ea20000000a00 */
[----:B------:R-:W-:Y:S02]  /*0290*/  IADD3 R37, -R6, R3, RZ ;  /* 0x0000000306257210 */ /* 0x000fe40007ffe1ff */
[----:B------:R-:W-:Y:S02]  /*02a0*/  @P0 MOV R8, R36 ;  /* 0x0000002400080202 */ /* 0x000fe40000000f00 */
[----:B------:R-:W-:-:S02]  /*02b0*/  SEL R6, R0, RZ, !P2 ;  /* 0x000000ff00067207 */ /* 0x000fc40005000000 */
[----:B------:R-:W-:Y:S01]  /*02c0*/  MOV R7, 0x7f800000 ;  /* 0x7f80000000077802 */ /* 0x000fe20000000f00 */
[----:B0-----:R-:W-:Y:S01]  /*02d0*/  USHF.R.S32.HI UR7, URZ, 0x1f, UR6 ;  /* 0x0000001f3f077899 */ /* 0x001fe20008011406 */
[----:B------:R-:W-:Y:S02]  /*02e0*/  SHF.L.U32 R18, R37, 0x3, RZ ;  /* 0x0000000325127819 */ /* 0x000fe400000006ff */
[----:B------:R-:W-:Y:S01]  /*02f0*/  SEL R32, R32, RZ, !P2 ;  /* 0x000000ff20207207 */ /* 0x000fe20005000000 */
[----:B------:R-:W-:Y:S08]  /*0300*/  @P3 BRA `(.L_x_3675) ;  /* 0x0000000000483947 */ /* 0x000ff00003800000 */
[----:B------:R-:W0:Y:S01]  /*0310*/  LDC.64 R20, c[0x0][0x290] ;  /* 0x0000a400ff147b82 */ /* 0x000e220000000a00 */
[----:B------:R-:W-:Y:S01]  /*0320*/  SHF.R.S32.HI R7, RZ, 0x1f, R4 ;  /* 0x0000001fff077819 */ /* 0x000fe20000011404 */
[----:B------:R-:W-:Y:S01]  /*0330*/  ULDC.64 UR8, c[0x0][0x298] ;  /* 0x0000a60000087ab9 */ /* 0x000fe20000000a00 */
[--C-:B------:R-:W-:Y:S01]  /*0340*/  SHF.R.S32.HI R15, RZ, 0x1f, R3.reuse ;  /* 0x0000001fff0f7819 */ /* 0x100fe20000011403 */
[----:B------:R-:W-:Y:S01]  /*0350*/  IMAD R17, R32, UR8, RZ ;  /* 0x0000000820117c24 */ /* 0x000fe2000f8e02ff */
[----:B------:R-:W-:-:S04]  /*0360*/  IADD3 R14, P2, P3, R8, R4, R3 ;  /* 0x00000004080e7210 */ /* 0x000fc80007b5e003 */
[----:B------:R-:W-:Y:S01]  /*0370*/  IADD3.X R15, R9, R7, R15, P2, P3 ;  /* 0x00000007090f7210 */ /* 0x000fe200017e640f */
[C---:B0-----:R-:W-:Y:S02]  /*0380*/  IMAD R16, R20.reuse, UR7, RZ ;  /* 0x0000000714107c24 */ /* 0x041fe4000f8e02ff */
[----:B------:R-:W-:-:S04]  /*0390*/  IMAD.WIDE.U32 R14, R20, UR6, R14 ;  /* 0x00000006140e7c25 */ /* 0x000fc8000f8e000e */
[----:B------:R-:W-:-:S05]  /*03a0*/  IMAD R7, R21, UR6, R16 ;  /* 0x0000000615077c24 */ /* 0x000fca000f8e0210 */
[----:B------:R-:W-:Y:S01]  /*03b0*/  IADD3 R15, R15, R7, RZ ;  /* 0x000000070f0f7210 */ /* 0x000fe20007ffe0ff */
[C---:B------:R-:W-:Y:S02]  /*03c0*/  IMAD R7, R6.reuse, UR9, R17 ;  /* 0x0000000906077c24 */ /* 0x040fe4000f8e0211 */
[----:B------:R-:W-:Y:S01]  /*03d0*/  IMAD.WIDE.U32 R14, R6, UR8, R14 ;  /* 0x00000008060e7c25 */ /* 0x000fe2000f8e000e */
[----:B------:R-:W-:-:S04]  /*03e0*/  ULDC.64 UR8, c[0x0][0x288] ;  /* 0x0000a20000087ab9 */ /* 0x000fc80000000a00 */
[----:B------:R-:W-:Y:S02]  /*03f0*/  IADD3 R7, R15, R7, RZ ;  /* 0x000000070f077210 */ /* 0x000fe40007ffe0ff */
[----:B------:R-:W-:-:S04]  /*0400*/  LEA R16, P2, R14, UR8, 0x2 ;  /* 0x000000080e107c11 */ /* 0x000fc8000f8410ff */
[----:B------:R-:W-:-:S05]  /*0410*/  LEA.HI.X R17, R14, UR9, R7, 0x2, P2 ;  /* 0x000000090e117c11 */ /* 0x000fca00090f1407 */
[----:B------:R0:W5:Y:S04]  /*0420*/  LDG.E R7, desc[UR4][R16.64] ;  /* 0x0000000410077981 */ /* 0x000168000c1e1900 */
.L_x_3675:
[----:B------:R-:W-:Y:S05]  /*0430*/  BSYNC B0 ;  /* 0x0000000000007941 */ /* 0x000fea0003800000 */
.L_x_3674:
[----:B------:R-:W-:Y:S01]  /*0440*/  ULDC UR8, c[0x0][0x21c] ;  /* 0x0000870000087ab9 */ /* 0x000fe20000000800 */
[----:B------:R-:W-:Y:S01]  /*0450*/  SHF.R.S32.HI R33, RZ, 0x3, R33 ;  /* 0x00000003ff217819 */ /* 0x000fe20000011421 */
[----:B-1----:R-:W-:Y:S01]  /*0460*/  IMAD R14, R12, UR7, RZ ;  /* 0x000000070c0e7c24 */ /* 0x002fe2000f8e02ff */
[----:B------:R-:W-:Y:S01]  /*0470*/  ISETP.GE.AND P2, PT, R18, UR8, PT ;  /* 0x0000000812007c0c */ /* 0x000fe2000bf46270 */
[----:B0-2---:R-:W-:Y:S01]  /*0480*/  IMAD R16, R10, UR7, RZ ;  /* 0x000000070a107c24 */ /* 0x005fe2000f8e02ff */
[----:B------:R-:W-:Y:S01]  /*0490*/  SHF.R.S32.HI R19, RZ, 0x1f, R18 ;  /* 0x0000001fff137819 */ /* 0x000fe20000011412 */
[----:B------:R-:W-:Y:S01]  /*04a0*/  IMAD R15, R13, UR6, R14 ;  /* 0x000000060d0f7c24 */ /* 0x000fe2000f8e020e */
[----:B------:R-:W-:Y:S01]  /*04b0*/  ISETP.GE.OR P4, PT, R33, R5, P2 ;  /* 0x000000052100720c */ /* 0x000fe20001786670 */
[----:B------:R-:W-:Y:S01]  /*04c0*/  IMAD R11, R11, UR6, R16 ;  /* 0x000000060b0b7c24 */ /* 0x000fe2000f8e0210 */
[----:B------:R-:W-:Y:S01]  /*04d0*/  SHF.R.S32.HI R34, RZ, 0x1f, R33 ;  /* 0x0000001fff227819 */ /* 0x000fe20000011421 */
[--C-:B------:R-:W-:Y:S01]  /*04e0*/  IMAD.WIDE.U32 R40, R12, UR6, R18.reuse ;  /* 0x000000060c287c25 */ /* 0x100fe2000f8e0012 */
[----:B------:R-:W-:Y:S01]  /*04f0*/  IADD3 R28, P3, R33, R8, RZ ;  /* 0x00000008211c7210 */ /* 0x000fe20007f7e0ff */
[----:B------:R-:W-:Y:S01]  /*0500*/  ULDC.64 UR10, c[0x0][0x238] ;  /* 0x00008e00000a7ab9 */ /* 0x000fe20000000a00 */
[----:B------:R-:W-:Y:S01]  /*0510*/  ULDC.64 UR12, c[0x0][0x258] ;  /* 0x00009600000c7ab9 */ /* 0x000fe20000000a00 */
[----:B------:R-:W-:Y:S01]  /*0520*/  IMAD.WIDE.U32 R30, R10, UR6, R18 ;  /* 0x000000060a1e7c25 */ /* 0x000fe2000f8e0012 */
[----:B------:R-:W-:-:S02]  /*0530*/  IADD3 R41, R41, R15, RZ ;  /* 0x0000000f29297210 */ /* 0x000fc40007ffe0ff */
[----:B------:R-:W-:Y:S01]  /*0540*/  IADD3.X R29, R34, R9, RZ, P3, !PT ;  /* 0x00000009221d7210 */ /* 0x000fe20001ffe4ff */
[C---:B------:R-:W-:Y:S01]  /*0550*/  IMAD R17, R32.reuse, UR10, RZ ;  /* 0x0000000a20117c24 */ /* 0x040fe2000f8e02ff */
[----:B------:R-:W-:Y:S01]  /*0560*/  IADD3 R31, R31, R11, RZ ;  /* 0x0000000b1f1f7210 */ /* 0x000fe20007ffe0ff */
[----:B------:R-:W0:Y:S01]  /*0570*/  @!P4 LDC.64 R12, c[0x0][0x228] ;  /* 0x00008a00ff0ccb82 */ /* 0x000e220000000a00 */
[----:B------:R-:W-:Y:S01]  /*0580*/  IMAD R19, R32, UR12, RZ ;  /* 0x0000000c20137c24 */ /* 0x000fe2000f8e02ff */
[----:B------:R-:W-:Y:S01]  /*0590*/  IADD3 R35, R33, 0x20, RZ ;  /* 0x0000002021237810 */ /* 0x000fe20007ffe0ff */
[----:B------:R-:W-:-:S03]  /*05a0*/  IMAD.WIDE R28, R2, 0x60, R28 ;  /* 0x00000060021c7825 */ /* 0x000fc600078e021c */
[CC--:B------:R-:W-:Y:S01]  /*05b0*/  ISETP.GE.OR P2, PT, R35.reuse, R5.reuse, P2 ;  /* 0x000000052300720c */ /* 0x0c0fe20001746670 */
[C---:B------:R-:W-:Y:S01]  /*05c0*/  IMAD R17, R6.reuse, UR11, R17 ;  /* 0x0000000b06117c24 */ /* 0x040fe2000f8e0211 */
[----:B------:R-:W1:Y:S01]  /*05d0*/  @!P4 LDC.64 R14, c[0x0][0x248] ;  /* 0x00009200ff0ecb82 */ /* 0x000e620000000a00 */
[----:B------:R-:W-:Y:S01]  /*05e0*/  IMAD.WIDE.U32 R40, R6, UR10, R40 ;  /* 0x0000000a06287c25 */ /* 0x000fe2000f8e0028 */
[----:B------:R-:W-:-:S03]  /*05f0*/  ISETP.GE.AND P3, PT, R35, R5, PT ;  /* 0x000000052300720c */ /* 0x000fc60003f66270 */
[C---:B------:R-:W-:Y:S01]  /*0600*/  IMAD R21, R6.reuse, UR13, R19 ;  /* 0x0000000d06157c24 */ /* 0x040fe2000f8e0213 */
[----:B------:R-:W-:Y:S01]  /*0610*/  IADD3 R41, R41, R17, RZ ;  /* 0x0000001129297210 */ /* 0x000fe20007ffe0ff */
[----:B------:R-:W-:Y:S01]  /*0620*/  IMAD.WIDE.U32 R30, R6, UR12, R30 ;  /* 0x0000000c061e7c25 */ /* 0x000fe2000f8e001e */
[----:B------:R-:W2:Y:S01]  /*0630*/  @!P4 LDC.64 R10, c[0x0][0x240] ;  /* 0x00009000ff0acb82 */ /* 0x000ea20000000a00 */
[----:B------:R-:W-:-:S03]  /*0640*/  ISETP.GE.OR P3, PT, R18, UR8, P3 ;  /* 0x0000000812007c0c */ /* 0x000fc60009f66670 */
[----:B------:R-:W-:-:S04]  /*0650*/  IADD3 R31, R31, R21, RZ ;  /* 0x000000151f1f7210 */ /* 0x000fc80007ffe0ff */
[----:B------:R-:W3:Y:S01]  /*0660*/  @!P4 LDC.64 R8, c[0x0][0x210] ;  /* 0x00008400ff08cb82 */ /* 0x000ee20000000a00 */
[----:B0-----:R-:W-:-:S04]  /*0670*/  @!P4 IMAD R16, R29, R12, RZ ;  /* 0x0000000c1d10c224 */ /* 0x001fc800078e02ff */
[C---:B------:R-:W-:Y:S02]  /*0680*/  @!P4 IMAD R19, R28.reuse, R13, R16 ;  /* 0x0000000d1c13c224 */ /* 0x040fe400078e0210 */
[----:B------:R-:W-:Y:S01]  /*0690*/  @!P4 IMAD.WIDE.U32 R12, R28, R12, R40 ;  /* 0x0000000c1c0cc225 */ /* 0x000fe200078e0028 */
[----:B------:R-:W0:Y:S03]  /*06a0*/  @!P3 LDC.64 R22, c[0x0][0x228] ;  /* 0x00008a00ff16bb82 */ /* 0x000e260000000a00 */
[----:B-1----:R-:W-:Y:S01]  /*06b0*/  @!P4 IMAD R16, R29, R14, RZ ;  /* 0x0000000e1d10c224 */ /* 0x002fe200078e02ff */
[----:B------:R-:W-:-:S03]  /*06c0*/  @!P4 IADD3 R19, R13, R19, RZ ;  /* 0x000000130d13c210 */ /* 0x000fc60007ffe0ff */
[C---:B------:R-:W-:Y:S02]  /*06d0*/  @!P4 IMAD R21, R28.reuse, R15, R16 ;  /* 0x0000000f1c15c224 */ /* 0x040fe400078e0210 */
[----:B------:R-:W-:Y:S01]  /*06e0*/  @!P4 IMAD.WIDE.U32 R14, R28, R14, R30 ;  /* 0x0000000e1c0ec225 */ /* 0x000fe200078e001e */
[----:B------:R-:W1:Y:S04]  /*06f0*/  @!P2 LDC.64 R16, c[0x0][0x248] ;  /* 0x00009200ff10ab82 */ /* 0x000e680000000a00 */
[----:B------:R-:W-:Y:S02]  /*0700*/  @!P4 IADD3 R13, R15, R21, RZ ;  /* 0x000000150f0dc210 */ /* 0x000fe40007ffe0ff */
[----:B--2---:R-:W-:Y:S02]  /*0710*/  @!P4 LEA R24, P6, R14, R10, 0x1 ;  /* 0x0000000a0e18c211 */ /* 0x004fe400078c08ff */
[----:B---3--:R-:W-:-:S02]  /*0720*/  @!P4 LEA R26, P5, R12, R8, 0x1 ;  /* 0x000000080c1ac211 */ /* 0x008fc400078a08ff */
[----:B------:R-:W-:Y:S02]  /*0730*/  IADD3 R8, R33, 0x40, RZ ;  /* 0x0000004021087810 */ /* 0x000fe40007ffe0ff */
[----:B------:R-:W-:Y:S02]  /*0740*/  @!P4 LEA.HI.X R25, R14, R11, R13, 0x1, P6 ;  /* 0x0000000b0e19c211 */ /* 0x000fe400030f0c0d */
[----:B------:R-:W-:Y:S02]  /*0750*/  CS2R R14, SRZ ;  /* 0x00000000000e7805 */ /* 0x000fe4000001ff00 */
[----:B------:R-:W-:Y:S02]  /*0760*/  @!P4 LEA.HI.X R27, R12, R9, R19, 0x1, P5 ;  /* 0x000000090c1bc211 */ /* 0x000fe400028f0c13 */
[----:B------:R-:W-:Y:S02]  /*0770*/  CS2R R12, SRZ ;  /* 0x00000000000c7805 */ /* 0x000fe4000001ff00 */
[----:B------:R-:W-:-:S02]  /*0780*/  @!P2 IADD3 R42, P6, R28, 0x20, RZ ;  /* 0x000000201c2aa810 */ /* 0x000fc40007fde0ff */
[----:B------:R-:W-:Y:S02]  /*0790*/  CS2R R10, SRZ ;  /* 0x00000000000a7805 */ /* 0x000fe4000001ff00 */
[----:B------:R-:W-:Y:S02]  /*07a0*/  ISETP.GE.AND P5, PT, R8, R5, PT ;  /* 0x000000050800720c */ /* 0x000fe40003fa6270 */
[----:B------:R-:W-:Y:S02]  /*07b0*/  CS2R R8, SRZ ;  /* 0x0000000000087805 */ /* 0x000fe4000001ff00 */
[----:B------:R-:W-:Y:S01]  /*07c0*/  @!P2 IADD3.X R21, RZ, R29, RZ, P6, !PT ;  /* 0x0000001dff15a210 */ /* 0x000fe200037fe4ff */
[----:B------:R2:W3:Y:S01]  /*07d0*/  @!P4 LDG.E.128 R12, desc[UR4][R24.64] ;  /* 0x00000004180cc981 */ /* 0x0004e2000c1e1d00 */
[----:B------:R-:W-:Y:S02]  /*07e0*/  ISETP.LT.AND P6, PT, R18, UR8, !P5 ;  /* 0x0000000812007c0c */ /* 0x000fe4000efc1270 */
[----:B------:R-:W4:Y:S01]  /*07f0*/  @!P2 LDC.64 R18, c[0x0][0x240] ;  /* 0x00009000ff12ab82 */ /* 0x000f220000000a00 */
[----:B------:R0:W3:Y:S01]  /*0800*/  @!P4 LDG.E.128 R8, desc[UR4][R26.64] ;  /* 0x000000041a08c981 */ /* 0x0000e2000c1e1d00 */
[----:B-1----:R-:W-:Y:S01]  /*0810*/  @!P2 IMAD R21, R21, R16, RZ ;  /* 0x000000101515a224 */ /* 0x002fe200078e02ff */
[----:B------:R-:W-:-:S03]  /*0820*/  @!P3 IADD3 R39, P4, R28, 0x20, RZ ;  /* 0x000000201c27b810 */ /* 0x000fc60007f9e0ff */
[C---:B------:R-:W-:Y:S02]  /*0830*/  @!P2 IMAD R21, R42.reuse, R17, R21 ;  /* 0x000000112a15a224 */ /* 0x040fe400078e0215 */
[----:B--2---:R-:W1:Y:S01]  /*0840*/  @!P3 LDC.64 R24, c[0x0][0x210] ;  /* 0x00008400ff18bb82 */ /* 0x004e620000000a00 */
[----:B0-----:R-:W-:Y:S02]  /*0850*/  @!P2 MOV R26, R30 ;  /* 0x0000001e001aa202 */ /* 0x001fe40000000f00 */
[----:B------:R-:W-:Y:S02]  /*0860*/  @!P2 MOV R27, R31 ;  /* 0x0000001f001ba202 */ /* 0x000fe40000000f00 */
[----:B------:R-:W-:Y:S01]  /*0870*/  @!P3 IADD3.X R20, RZ, R29, RZ, P4, !PT ;  /* 0x0000001dff14b210 */ /* 0x000fe200027fe4ff */
[----:B------:R-:W-:Y:S01]  /*0880*/  @!P2 IMAD.WIDE.U32 R42, R42, R16, R26 ;  /* 0x000000102a2aa225 */ /* 0x000fe200078e001a */
[----:B------:R-:W-:Y:S01]  /*0890*/  @!P3 MOV R44, R40 ;  /* 0x00000028002cb202 */ /* 0x000fe20000000f00 */
[----:B------:R-:W0:Y:S01]  /*08a0*/  @P6 LDC.64 R16, c[0x0][0x228] ;  /* 0x00008a00ff106b82 */ /* 0x000e220000000a00 */
[----:B------:R-:W-:Y:S01]  /*08b0*/  @!P3 MOV R45, R41 ;  /* 0x00000029002db202 */ /* 0x000fe20000000f00 */
[----:B------:R-:W-:Y:S01]  /*08c0*/  @!P3 IMAD R20, R20, R22, RZ ;  /* 0x000000161414b224 */ /* 0x000fe200078e02ff */
[----:B------:R-:W-:-:S02]  /*08d0*/  @!P2 IADD3 R21, R43, R21, RZ ;  /* 0x000000152b15a210 */ /* 0x000fc40007ffe0ff */
[C---:B----4-:R-:W-:Y:S01]  /*08e0*/  @!P2 LEA R26, P4, R42.reuse, R18, 0x1 ;  /* 0x000000122a1aa211 */ /* 0x050fe200078808ff */
[C---:B------:R-:W-:Y:S02]  /*08f0*/  @!P3 IMAD R23, R39.reuse, R23, R20 ;  /* 0x000000172717b224 */ /* 0x040fe400078e0214 */
[----:B------:R-:W-:Y:S01]  /*0900*/  @!P3 IMAD.WIDE.U32 R44, R39, R22, R44 ;  /* 0x00000016272cb225 */ /* 0x000fe200078e002c */
[----:B------:R-:W-:Y:S02]  /*0910*/  @!P2 LEA.HI.X R27, R42, R19, R21, 0x1, P4 ;  /* 0x000000132a1ba211 */ /* 0x000fe400020f0c15 */
[----:B------:R-:W2:Y:S01]  /*0920*/  @P6 LDC.64 R20, c[0x0][0x248] ;  /* 0x00009200ff146b82 */ /* 0x000ea20000000a00 */
[----:B------:R-:W-:Y:S02]  /*0930*/  @P6 IADD3 R22, P4, R28, 0x40, RZ ;  /* 0x000000401c166810 */ /* 0x000fe40007f9e0ff */
[----:B------:R-:W-:Y:S02]  /*0940*/  @!P3 IADD3 R23, R45, R23, RZ ;  /* 0x000000172d17b210 */ /* 0x000fe40007ffe0ff */
[----:B------:R-:W-:-:S02]  /*0950*/  @P6 IADD3.X R39, RZ, R29, RZ, P4, !PT ;  /* 0x0000001dff276210 */ /* 0x000fc400027fe4ff */
[C---:B-1----:R-:W-:Y:S01]  /*0960*/  @!P3 LEA R42, P4, R44.reuse, R24, 0x1 ;  /* 0x000000182c2ab211 */ /* 0x042fe200078808ff */
[----:B------:R-:W1:Y:S03]  /*0970*/  @P6 LDC.64 R18, c[0x0][0x210] ;  /* 0x00008400ff126b82 */ /* 0x000e660000000a00 */
[----:B------:R-:W-:-:S05]  /*0980*/  @!P3 LEA.HI.X R43, R44, R25, R23, 0x1, P4 ;  /* 0x000000192c2bb211 */ /* 0x000fca00020f0c17 */
[----:B------:R-:W4:Y:S01]  /*0990*/  @P6 LDC.64 R24, c[0x0][0x240] ;  /* 0x00009000ff186b82 */ /* 0x000f220000000a00 */
[----:B------:R-:W-:Y:S01]  /*09a0*/  @P6 IADD3 R23, P4, R28, 0x40, RZ ;  /* 0x000000401c176810 */ /* 0x000fe20007f9e0ff */
[----:B0-----:R-:W-:-:S03]  /*09b0*/  @P6 IMAD R39, R39, R16, RZ ;  /* 0x0000001027276224 */ /* 0x001fc600078e02ff */
[----:B------:R-:W-:Y:S01]  /*09c0*/  @P6 IADD3.X R29, RZ, R29, RZ, P4, !PT ;  /* 0x0000001dff1d6210 */ /* 0x000fe200027fe4ff */
[----:B------:R-:W-:Y:S01]  /*09d0*/  @P6 IMAD.WIDE.U32 R44, R22, R16, R40 ;  /* 0x00000010162c6225 */ /* 0x000fe200078e0028 */
[----:B------:R-:W-:-:S03]  /*09e0*/  @P6 MOV R28, R30 ;  /* 0x0000001e001c6202 */ /* 0x000fc60000000f00 */
[----:B--2---:R-:W-:Y:S01]  /*09f0*/  @P6 IMAD R16, R29, R20, RZ ;  /* 0x000000141d106224 */ /* 0x004fe200078e02ff */
[----:B------:R-:W-:Y:S01]  /*0a00*/  @P6 MOV R29, R31 ;  /* 0x0000001f001d6202 */ /* 0x000fe20000000f00 */
[----:B------:R-:W-:Y:S02]  /*0a10*/  @P6 IMAD R17, R22, R17, R39 ;  /* 0x0000001116116224 */ /* 0x000fe400078e0227 */
[C---:B------:R-:W-:Y:S01]  /*0a20*/  @P6 IMAD R31, R23.reuse, R21, R16 ;  /* 0x00000015171f6224 */ /* 0x040fe200078e0210 */
[----:B-1----:R-:W-:Y:S01]  /*0a30*/  @P6 LEA R40, P4, R44, R18, 0x1 ;  /* 0x000000122c286211 */ /* 0x002fe200078808ff */
[----:B------:R-:W-:Y:S01]  /*0a40*/  @P6 IMAD.WIDE.U32 R28, R23, R20, R28 ;  /* 0x00000014171c6225 */ /* 0x000fe200078e001c */
[----:B------:R-:W-:Y:S02]  /*0a50*/  @P6 IADD3 R17, R45, R17, RZ ;  /* 0x000000112d116210 */ /* 0x000fe40007ffe0ff */
[----:B------:R-:W-:Y:S02]  /*0a60*/  CS2R R20, SRZ ;  /* 0x0000000000147805 */ /* 0x000fe4000001ff00 */
[----:B------:R-:W-:-:S02]  /*0a70*/  CS2R R22, SRZ ;  /* 0x0000000000167805 */ /* 0x000fc4000001ff00 */
[----:B------:R-:W-:Y:S02]  /*0a80*/  @P6 LEA.HI.X R41, R44, R19, R17, 0x1, P4 ;  /* 0x000000132c296211 */ /* 0x000fe400020f0c11 */
[----:B------:R-:W-:Y:S02]  /*0a90*/  @P6 IADD3 R29, R29, R31, RZ ;  /* 0x0000001f1d1d6210 */ /* 0x000fe40007ffe0ff */
[C---:B----4-:R-:W-:Y:S02]  /*0aa0*/  @P6 LEA R44, P4, R28.reuse, R24, 0x1 ;  /* 0x000000181c2c6211 */ /* 0x050fe400078808ff */
[----:B------:R-:W-:Y:S02]  /*0ab0*/  CS2R R16, SRZ ;  /* 0x0000000000107805 */ /* 0x000fe4000001ff00 */
[----:B------:R-:W-:Y:S01]  /*0ac0*/  CS2R R18, SRZ ;  /* 0x0000000000127805 */ /* 0x000fe2000001ff00 */
[----:B------:R0:W2:Y:S01]  /*0ad0*/  @!P2 LDG.E.128 R20, desc[UR4][R26.64] ;  /* 0x000000041a14a981 */ /* 0x0000a2000c1e1d00 */
[----:B------:R-:W-:-:S02]  /*0ae0*/  @P6 LEA.HI.X R45, R28, R25, R29, 0x1, P4 ;  /* 0x000000191c2d6211 */ /* 0x000fc400020f0c1d */
[----:B------:R-:W-:Y:S02]  /*0af0*/  CS2R R24, SRZ ;  /* 0x0000000000187805 */ /* 0x000fe4000001ff00 */
[----:B------:R-:W-:Y:S02]  /*0b00*/  CS2R R28, SRZ ;  /* 0x00000000001c7805 */ /* 0x000fe4000001ff00 */
[----:B------:R-:W-:Y:S01]  /*0b10*/  CS2R R30, SRZ ;  /* 0x00000000001e7805 */ /* 0x000fe2000001ff00 */
[----:B------:R3:W4:Y:S01]  /*0b20*/  @!P3 LDG.E.128 R16, desc[UR4][R42.64] ;  /* 0x000000042a10b981 */ /* 0x000722000c1e1d00 */
[----:B0-----:R-:W-:-:S04]  /*0b30*/  CS2R R26, SRZ ;  /* 0x00000000001a7805 */ /* 0x001fc8000001ff00 */
[----:B------:R-:W4:Y:S04]  /*0b40*/  @P6 LDG.E.128 R28, desc[UR4][R44.64] ;  /* 0x000000042c1c6981 */ /* 0x000f28000c1e1d00 */
[----:B------:R0:W4:Y:S01]  /*0b50*/  @P6 LDG.E.128 R24, desc[UR4][R40.64] ;  /* 0x0000000428186981 */ /* 0x000122000c1e1d00 */
[----:B------:R-:W-:Y:S01]  /*0b60*/  @P0 IMAD R36, R0, 0x60, R36 ;  /* 0x0000006000240824 */ /* 0x000fe200078e0224 */
[----:B------:R-:W-:-:S03]  /*0b70*/  ISETP.NE.AND P2, PT, R37, RZ, PT ;  /* 0x000000ff2500720c */ /* 0x000fc60003f45270 */
[----:B------:R-:W-:Y:S01]  /*0b80*/  @P0 IMAD.HI R36, R36, 0x2aaaaaab, RZ ;  /* 0x2aaaaaab24240827 */ /* 0x000fe200078e02ff */
[----:B------:R-:W-:Y:S03]  /*0b90*/  BSSY B0, `(.L_x_3676) ;  /* 0x000007a000007945 */ /* 0x000fe60003800000 */
[----:B---3--:R-:W-:Y:S02]  /*0ba0*/  HADD2.F32 R42, -RZ, R12.H1_H1 ;  /* 0x3000000cff2a7230 */ /* 0x008fe40000004100 */
[--C-:B------:R-:W-:Y:S02]  /*0bb0*/  HADD2.F32 R39, -RZ, R8.reuse.H1_H1 ;  /* 0x30000008ff277230 */ /* 0x100fe40000004100 */
[----:B------:R-:W-:Y:S02]  /*0bc0*/  HADD2.F32 R8, -RZ, R8.H0_H0 ;  /* 0x20000008ff087230 */ /* 0x000fe40000004100 */
[----:B------:R-:W-:-:S02]  /*0bd0*/  HADD2.F32 R43, -RZ, R12.H0_H0 ;  /* 0x2000000cff2b7230 */ /* 0x000fc40000004100 */
[----:B------:R-:W-:Y:S01]  /*0be0*/  FMUL.FTZ R42, R39, R42 ;  /* 0x0000002a272a7220 */ /* 0x000fe20000410000 */
[----:B------:R-:W-:Y:S02]  /*0bf0*/  HADD2.F32 R12, -RZ, R9.H0_H0 ;  /* 0x20000009ff0c7230 */ /* 0x000fe40000004100 */
[----:B------:R-:W-:Y:S02]  /*0c00*/  HADD2.F32 R39, -RZ, R13.H0_H0 ;  /* 0x2000000dff277230 */ /* 0x000fe40000004100 */
[----:B------:R-:W-:Y:S01]  /*0c10*/  FFMA.FTZ R43, R8, R43, R42 ;  /* 0x0000002b082b7223 */ /* 0x000fe2000001002a */
[----:B------:R-:W-:Y:S02]  /*0c20*/  HADD2.F32 R9, -RZ, R9.H1_H1 ;  /* 0x30000009ff097230 */ /* 0x000fe40000004100 */
[----:B0-----:R-:W-:Y:S02]  /*0c30*/  HADD2.F32 R40, -RZ, R13.H1_H1 ;  /* 0x3000000dff287230 */ /* 0x001fe40000004100 */
        /* <DEDUP_REMOVED lines=9> */
[----:B------:R-:W-:-:S04]  /*0cd0*/  FFMA.FTZ R9, R10, R9, R39 ;  /* 0x000000090a097223 */ /* 0x000fc80000010027 */
[----:B------:R-:W-:Y:S01]  /*0ce0*/  FFMA.FTZ R8, R8, R13, R9 ;  /* 0x0000000d08087223 */ /* 0x000fe20000010009 */
[----:B------:R-:W-:Y:S02]  /*0cf0*/  HADD2.F32 R11, -RZ, R11.H1_H1 ;  /* 0x3000000bff0b7230 */ /* 0x000fe40000004100 */
[----:B------:R-:W-:-:S05]  /*0d00*/  HADD2.F32 R15, -RZ, R15.H1_H1 ;  /* 0x3000000fff0f7230 */ /* 0x000fca0000004100 */
[----:B------:R-:W-:Y:S01]  /*0d10*/  FFMA.FTZ R8, R11, R15, R8 ;  /* 0x0000000f0b087223 */ /* 0x000fe20000010008 */
[--C-:B--2---:R-:W-:Y:S02]  /*0d20*/  HADD2.F32 R41, -RZ, R20.reuse.H1_H1 ;  /* 0x30000014ff297230 */ /* 0x104fe40000004100 */
[----:B------:R-:W-:Y:S02]  /*0d30*/  HADD2.F32 R14, -RZ, R20.H0_H0 ;  /* 0x20000014ff0e7230 */ /* 0x000fe40000004100 */
[--C-:B----4-:R-:W-:Y:S02]  /*0d40*/  HADD2.F32 R9, -RZ, R16.reuse.H0_H0 ;  /* 0x20000010ff097230 */ /* 0x110fe40000004100 */
[----:B------:R-:W-:Y:S02]  /*0d50*/  HADD2.F32 R16, -RZ, R16.H1_H1 ;  /* 0x30000010ff107230 */ /* 0x000fe40000004100 */
[----:B------:R-:W-:Y:S02]  /*0d60*/  HADD2.F32 R39, -RZ, R21.H0_H0 ;  /* 0x20000015ff277230 */ /* 0x000fe40000004100 */
[----:B------:R-:W-:-:S02]  /*0d70*/  HADD2.F32 R45, -RZ, R28.H1_H1 ;  /* 0x3000001cff2d7230 */ /* 0x000fc40000004100 */
[----:B------:R-:W-:Y:S02]  /*0d80*/  HADD2.F32 R20, -RZ, R21.H1_H1 ;  /* 0x30000015ff147230 */ /* 0x000fe40000004100 */
[----:B------:R-:W-:Y:S02]  /*0d90*/  HADD2.F32 R40, -RZ, R24.H1_H1 ;  /* 0x30000018ff287230 */ /* 0x000fe40000004100 */
[----:B------:R-:W-:Y:S01]  /*0da0*/  FMUL.FTZ R16, R16, R41 ;  /* 0x0000002910107220 */ /* 0x000fe20000410000 */
[--C-:B------:R-:W-:Y:S02]  /*0db0*/  HADD2.F32 R21, -RZ, R22.reuse.H0_H0 ;  /* 0x20000016ff157230 */ /* 0x100fe40000004100 */
[----:B------:R-:W-:Y:S02]  /*0dc0*/  HADD2.F32 R43, -RZ, R22.H1_H1 ;  /* 0x30000016ff2b7230 */ /* 0x000fe40000004100 */
[--C-:B------:R-:W-:Y:S02]  /*0dd0*/  HADD2.F32 R22, -RZ, R23.reuse.H0_H0 ;  /* 0x20000017ff167230 */ /* 0x100fe40000004100 */
[----:B------:R-:W-:-:S02]  /*0de0*/  HADD2.F32 R42, -RZ, R23.H1_H1 ;  /* 0x30000017ff2a7230 */ /* 0x000fc40000004100 */
[----:B------:R-:W-:Y:S01]  /*0df0*/  FMUL.FTZ R45, R40, R45 ;  /* 0x0000002d282d7220 */ /* 0x000fe20000410000 */
[----:B------:R-:W-:Y:S02]  /*0e00*/  HADD2.F32 R24, -RZ, R24.H0_H0 ;  /* 0x20000018ff187230 */ /* 0x000fe40000004100 */
[----:B------:R-:W-:Y:S02]  /*0e10*/  HADD2.F32 R23, -RZ, R28.H0_H0 ;  /* 0x2000001cff177230 */ /* 0x000fe40000004100 */
[----:B------:R-:W-:Y:S01]  /*0e20*/  FFMA.FTZ R41, R9, R14, R16 ;  /* 0x0000000e09297223 */ /* 0x000fe20000010010 */
[----:B------:R-:W-:Y:S02]  /*0e30*/  HADD2.F32 R10, -RZ, R17.H0_H0 ;  /* 0x20000011ff0a7230 */ /* 0x000fe40000004100 */
[----:B------:R-:W-:Y:S02]  /*0e40*/  HADD2.F32 R9, -RZ, R25.H0_H0 ;  /* 0x20000019ff097230 */ /* 0x000fe40000004100 */
[----:B------:R-:W-:Y:S01]  /*0e50*/  FFMA.FTZ R24, R24, R23, R45 ;  /* 0x0000001718187223 */ /* 0x000fe2000001002d */
[----:B------:R-:W-:-:S02]  /*0e60*/  HADD2.F32 R14, -RZ, R29.H0_H0 ;  /* 0x2000001dff0e7230 */ /* 0x000fc40000004100 */
[----:B------:R-:W-:Y:S01]  /*0e70*/  FFMA.FTZ R16, R10, R39, R41 ;  /* 0x000000270a107223 */ /* 0x000fe20000010029 */
[----:B------:R-:W-:Y:S02]  /*0e80*/  HADD2.F32 R17, -RZ, R17.H1_H1 ;  /* 0x30000011ff117230 */ /* 0x000fe40000004100 */
[----:B------:R-:W-:Y:S02]  /*0e90*/  HADD2.F32 R25, -RZ, R25.H1_H1 ;  /* 0x30000019ff197230 */ /* 0x000fe40000004100 */
[----:B------:R-:W-:Y:S01]  /*0ea0*/  FFMA.FTZ R24, R9, R14, R24 ;  /* 0x0000000e09187223 */ /* 0x000fe20000010018 */
[----:B------:R-:W-:Y:S02]  /*0eb0*/  HADD2.F32 R10, -RZ, R29.H1_H1 ;  /* 0x3000001dff0a7230 */ /* 0x000fe40000004100 */
[----:B------:R-:W-:Y:S01]  /*0ec0*/  FFMA.FTZ R17, R17, R20, R16 ;  /* 0x0000001411117223 */ /* 0x000fe20000010010 */
[----:B------:R-:W-:Y:S02]  /*0ed0*/  HADD2.F32 R12, -RZ, R18.H0_H0 ;  /* 0x20000012ff0c7230 */ /* 0x000fe40000004100 */
[----:B------:R-:W-:-:S02]  /*0ee0*/  HADD2.F32 R9, -RZ, R26.H0_H0 ;  /* 0x2000001aff097230 */ /* 0x000fc40000004100 */
[----:B------:R-:W-:Y:S01]  /*0ef0*/  FFMA.FTZ R10, R25, R10, R24 ;  /* 0x0000000a190a7223 */ /* 0x000fe20000010018 */
[----:B------:R-:W-:Y:S02]  /*0f00*/  HADD2.F32 R14, -RZ, R30.H0_H0 ;  /* 0x2000001eff0e7230 */ /* 0x000fe40000004100 */
[----:B------:R-:W-:Y:S01]  /*0f10*/  FFMA.FTZ R21, R12, R21, R17 ;  /* 0x000000150c157223 */ /* 0x000fe20000010011 */
[----:B------:R-:W-:Y:S02]  /*0f20*/  HADD2.F32 R18, -RZ, R18.H1_H1 ;  /* 0x30000012ff127230 */ /* 0x000fe40000004100 */
[----:B------:R-:W-:Y:S02]  /*0f30*/  HADD2.F32 R26, -RZ, R26.H1_H1 ;  /* 0x3000001aff1a7230 */ /* 0x000fe40000004100 */
[----:B------:R-:W-:Y:S01]  /*0f40*/  FFMA.FTZ R23, R9, R14, R10 ;  /* 0x0000000e09177223 */ /* 0x000fe2000001000a */
        /* <DEDUP_REMOVED lines=11> */
[----:B------:R-:W-:-:S03]  /*1000*/  FFMA.FTZ R18, R19, R42, R18 ;  /* 0x0000002a13127223 */ /* 0x000fc60000010012 */
[----:B------:R-:W-:Y:S01]  /*1010*/  FFMA.FTZ R27, R27, R12, R10 ;  /* 0x0000000c1b1b7223 */ /* 0x000fe2000001000a */
[----:B------:R-:W0:Y:S04]  /*1020*/  SHFL.BFLY PT, R9, R8, 0x4, 0x1f ;  /* 0x0c801f0008097f89 */ /* 0x000e2800000e0000 */
[----:B------:R-:W1:Y:S04]  /*1030*/  SHFL.BFLY PT, R11, R18, 0x4, 0x1f ;  /* 0x0c801f00120b7f89 */ /* 0x000e6800000e0000 */
[----:B------:R-:W2:Y:S01]  /*1040*/  SHFL.BFLY PT, R10, R27, 0x4, 0x1f ;  /* 0x0c801f001b0a7f89 */ /* 0x000ea200000e0000 */
[----:B0-----:R-:W-:Y:S01]  /*1050*/  FADD.FTZ R9, R8, R9 ;  /* 0x0000000908097221 */ /* 0x001fe20000010000 */
[----:B-1----:R-:W-:Y:S01]  /*1060*/  FADD.FTZ R11, R18, R11 ;  /* 0x0000000b120b7221 */ /* 0x002fe20000010000 */
[----:B--2---:R-:W-:-:S04]  /*1070*/  FADD.FTZ R14, R27, R10 ;  /* 0x0000000a1b0e7221 */ /* 0x004fc80000010000 */
[----:B------:R-:W0:Y:S04]  /*1080*/  SHFL.BFLY PT, R12, R11, 0x2, 0x1f ;  /* 0x0c401f000b0c7f89 */ /* 0x000e2800000e0000 */
[----:B------:R-:W1:Y:S04]  /*1090*/  SHFL.BFLY PT, R10, R9, 0x2, 0x1f ;  /* 0x0c401f00090a7f89 */ /* 0x000e6800000e0000 */
[----:B------:R-:W2:Y:S01]  /*10a0*/  SHFL.BFLY PT, R13, R14, 0x2, 0x1f ;  /* 0x0c401f000e0d7f89 */ /* 0x000ea200000e0000 */
[----:B0-----:R-:W-:Y:S01]  /*10b0*/  FADD.FTZ R12, R11, R12 ;  /* 0x0000000c0b0c7221 */ /* 0x001fe20000010000 */
[----:B-1----:R-:W-:Y:S01]  /*10c0*/  FADD.FTZ R10, R9, R10 ;  /* 0x0000000a090a7221 */ /* 0x002fe20000010000 */
[----:B--2---:R-:W-:-:S03]  /*10d0*/  FADD.FTZ R16, R14, R13 ;  /* 0x0000000d0e107221 */ /* 0x004fc60000010000 */
[----:B------:R-:W0:Y:S01]  /*10e0*/  SHFL.BFLY PT, R15, R12, 0x1, 0x1f ;  /* 0x0c201f000c0f7f89 */ /* 0x000e2200000e0000 */
[----:B------:R-:W1:Y:S03]  /*10f0*/  LDC.64 R8, c[0x0][0x2d0] ;  /* 0x0000b400ff087b82 */ /* 0x000e660000000a00 */
[----:B------:R-:W2:Y:S04]  /*1100*/  SHFL.BFLY PT, R13, R10, 0x1, 0x1f ;  /* 0x0c201f000a0d7f89 */ /* 0x000ea800000e0000 */
[----:B------:R-:W3:Y:S01]  /*1110*/  SHFL.BFLY PT, R17, R16, 0x1, 0x1f ;  /* 0x0c201f0010117f89 */ /* 0x000ee200000e0000 */
[----:B------:R-:W-:-:S04]  /*1120*/  @P0 SHF.R.U32.HI R11, RZ, 0x1f, R36 ;  /* 0x0000001fff0b0819 */ /* 0x000fc80000011624 */
[----:B------:R-:W-:Y:S01]  /*1130*/  @P0 LEA.HI.SX32 R36, R36, R11, 0x1c ;  /* 0x0000000b24240211 */ /* 0x000fe200078fe2ff */
[----:B------:R-:W-:-:S06]  /*1140*/  HFMA2.MMA R11, -RZ, RZ, 0, 0 ;  /* 0x00000000ff0b7435 */ /* 0x000fcc00000001ff */
[----:B------:R-:W-:Y:S02]  /*1150*/  @P0 IMAD R11, R36, 0x60, RZ ;  /* 0x00000060240b0824 */ /* 0x000fe400078e02ff */
[----:B0-----:R-:W-:Y:S01]  /*1160*/  FADD.FTZ R19, R12, R15 ;  /* 0x0000000f0c137221 */ /* 0x001fe20000010000 */
[----:B--2---:R-:W-:Y:S01]  /*1170*/  FADD.FTZ R18, R10, R13 ;  /* 0x0000000d0a127221 */ /* 0x004fe20000010000 */
[----:B---3--:R-:W-:Y:S01]  /*1180*/  FADD.FTZ R17, R16, R17 ;  /* 0x0000001110117221 */ /* 0x008fe20000010000 */
[----:B------:R-:W-:Y:S06]  /*1190*/  @P2 BRA `(.L_x_3677) ;  /* 0x0000000000642947 */ /* 0x000fec0003800000 */
[----:B------:R-:W0:Y:S01]  /*11a0*/  LDC.64 R14, c[0x0][0x278] ;  /* 0x00009e00ff0e7b82 */ /* 0x000e220000000a00 */
[----:B------:R-:W-:Y:S01]  /*11b0*/  SHF.R.S32.HI R13, RZ, 0x1f, R11 ;  /* 0x0000001fff0d7819 */ /* 0x000fe2000001140b */
[----:B------:R-:W-:Y:S01]  /*11c0*/  ULDC.64 UR8, c[0x0][0x280] ;  /* 0x0000a00000087ab9 */ /* 0x000fe20000000a00 */
[C---:B------:R-:W-:Y:S02]  /*11d0*/  IADD3 R12, P0, R4.reuse, R11, RZ ;  /* 0x0000000b040c7210 */ /* 0x040fe40007f1e0ff */
[----:B------:R-:W-:Y:S02]  /*11e0*/  ISETP.GE.AND P2, PT, R33, R5, PT ;  /* 0x000000052100720c */ /* 0x000fe40003f46270 */
[----:B------:R-:W-:Y:S02]  /*11f0*/  LEA.HI.X.SX32 R13, R4, R13, 0x1, P0 ;  /* 0x0000000d040d7211 */ /* 0x000fe400000f0eff */
[----:B------:R-:W-:Y:S01]  /*1200*/  FSEL R17, R17, RZ, !P5 ;  /* 0x000000ff11117208 */ /* 0x000fe20006800000 */
[----:B0-----:R-:W-:-:S02]  /*1210*/  IMAD R10, R14, UR7, RZ ;  /* 0x000000070e0a7c24 */ /* 0x001fc4000f8e02ff */
[----:B------:R-:W-:-:S04]  /*1220*/  IMAD.WIDE.U32 R12, R14, UR6, R12 ;  /* 0x000000060e0c7c25 */ /* 0x000fc8000f8e000c */
[----:B------:R-:W-:-:S05]  /*1230*/  IMAD R15, R15, UR6, R10 ;  /* 0x000000060f0f7c24 */ /* 0x000fca000f8e020a */
[----:B------:R-:W-:Y:S01]  /*1240*/  IADD3 R13, R13, R15, RZ ;  /* 0x0000000f0d0d7210 */ /* 0x000fe20007ffe0ff */
[----:B------:R-:W-:Y:S02]  /*1250*/  IMAD R15, R32, UR8, RZ ;  /* 0x00000008200f7c24 */ /* 0x000fe4000f8e02ff */
[----:B------:R-:W-:-:S04]  /*1260*/  IMAD.WIDE.U32 R12, R6, UR8, R12 ;  /* 0x00000008060c7c25 */ /* 0x000fc8000f8e000c */
[----:B------:R-:W-:Y:S01]  /*1270*/  IMAD R15, R6, UR9, R15 ;  /* 0x00000009060f7c24 */ /* 0x000fe2000f8e020f */
[----:B------:R-:W-:Y:S01]  /*1280*/  IADD3 R10, P0, R33, R12, RZ ;  /* 0x0000000c210a7210 */ /* 0x000fe20007f1e0ff */
[----:B------:R-:W-:-:S03]  /*1290*/  ULDC.64 UR8, c[0x0][0x260] ;  /* 0x0000980000087ab9 */ /* 0x000fc60000000a00 */
[----:B------:R-:W-:Y:S02]  /*12a0*/  IADD3.X R13, R34, R13, R15, P0, !PT ;  /* 0x0000000d220d7210 */ /* 0x000fe400007fe40f */
[C---:B------:R-:W-:Y:S02]  /*12b0*/  LEA R12, P3, R10.reuse, UR8, 0x2 ;  /* 0x000000080a0c7c11 */ /* 0x040fe4000f8610ff */
[----:B------:R-:W-:Y:S02]  /*12c0*/  ISETP.GE.AND P0, PT, R35, R5, PT ;  /* 0x000000052300720c */ /* 0x000fe40003f06270 */
[----:B------:R-:W-:Y:S02]  /*12d0*/  LEA.HI.X R13, R10, UR9, R13, 0x2, P3 ;  /* 0x000000090a0d7c11 */ /* 0x000fe400098f140d */
[----:B------:R-:W-:Y:S02]  /*12e0*/  FSEL R5, R18, RZ, !P2 ;  /* 0x000000ff12057208 */ /* 0x000fe40005000000 */
[----:B------:R-:W-:Y:S01]  /*12f0*/  FSEL R15, R19, RZ, !P0 ;  /* 0x000000ff130f7208 */ /* 0x000fe20004000000 */
[----:B------:R0:W-:Y:S04]  /*1300*/  STG.E desc[UR4][R12.64+0x100], R17 ;  /* 0x000100110c007986 */ /* 0x0001e8000c101904 */
[----:B------:R0:W-:Y:S04]  /*1310*/  STG.E desc[UR4][R12.64], R5 ;  /* 0x000000050c007986 */ /* 0x0001e8000c101904 */
[----:B------:R0:W-:Y:S02]  /*1320*/  STG.E desc[UR4][R12.64+0x80], R15 ;  /* 0x0000800f0c007986 */ /* 0x0001e4000c101904 */
.L_x_3677:
[----:B------:R-:W-:Y:S05]  /*1330*/  BSYNC B0 ;  /* 0x0000000000007941 */ /* 0x000fea0003800000 */
.L_x_3676:
[----:B0-----:R-:W-:Y:S01]  /*1340*/  IADD3 R5, R38, 0x5f, RZ ;  /* 0x0000005f26057810 */ /* 0x001fe20007ffe0ff */
[----:B------:R-:W-:Y:S01]  /*1350*/  IMAD R15, R2, 0x1800, RZ ;  /* 0x00001800020f7824 */ /* 0x000fe200078e02ff */
[----:B------:R-:W-:Y:S01]  /*1360*/  SHF.L.U32 R12, R11, 0x6, RZ ;  /* 0x000000060b0c7819 */ /* 0x000fe200000006ff */
[----:B------:R-:W-:Y:S01]  /*1370*/  BSSY B0, `(.L_x_3678) ;  /* 0x0000029000007945 */ /* 0x000fe20003800000 */
[----:B------:R-:W-:Y:S01]  /*1380*/  SHF.L.U32 R14, R3, 0x2, RZ ;  /* 0x00000002030e7819 */ /* 0x000fe200000006ff */
[----:B------:R-:W-:Y:S01]  /*1390*/  IMAD.HI R10, R5, 0x2aaaaaab, RZ ;  /* 0x2aaaaaab050a7827 */ /* 0x000fe200078e02ff */
[----:B------:R-:W-:-:S04]  /*13a0*/  SHF.R.S32.HI R16, RZ, 0x1f, R15 ;  /* 0x0000001fff107819 */ /* 0x000fc8000001140f */
[----:B------:R-:W-:-:S04]  /*13b0*/  SHF.R.U32.HI R13, RZ, 0x1f, R10 ;  /* 0x0000001fff0d7819 */ /* 0x000fc8000001160a */
[----:B------:R-:W-:Y:S02]  /*13c0*/  LEA.HI.SX32 R10, R10, R13, 0x1c ;  /* 0x0000000d0a0a7211 */ /* 0x000fe400078fe2ff */
[----:B------:R-:W-:Y:S02]  /*13d0*/  SHF.R.S32.HI R13, RZ, 0x1f, R12 ;  /* 0x0000001fff0d7819 */ /* 0x000fe4000001140c */
[----:B------:R-:W-:Y:S01]  /*13e0*/  IADD3 R12, P0, P2, R12, R14, R15 ;  /* 0x0000000e0c0c7210 */ /* 0x000fe20007a1e00f */
[--C-:B------:R-:W-:Y:S01]  /*13f0*/  IMAD R10, R10, 0x60, -R5.reuse ;  /* 0x000000600a0a7824 */ /* 0x100fe200078e0a05 */
[----:B------:R-:W-:Y:S01]  /*1400*/  SHF.R.S32.HI R14, RZ, 0x1f, R14 ;  /* 0x0000001fff0e7819 */ /* 0x000fe2000001140e */
[----:B------:R-:W-:-:S03]  /*1410*/  IMAD R5, R2, -0x60, R5 ;  /* 0xffffffa002057824 */ /* 0x000fc600078e0205 */
[----:B------:R-:W-:Y:S01]  /*1420*/  IADD3.X R13, R13, R14, R16, P0, P2 ;  /* 0x0000000e0d0d7210 */ /* 0x000fe200007e4410 */
[----:B-1----:R-:W-:Y:S01]  /*1430*/  IMAD R14, R8, UR7, RZ ;  /* 0x00000007080e7c24 */ /* 0x002fe2000f8e02ff */
[----:B------:R-:W-:-:S03]  /*1440*/  IADD3 R10, R5, R10, RZ ;  /* 0x0000000a050a7210 */ /* 0x000fc60007ffe0ff */
[----:B------:R-:W-:Y:S01]  /*1450*/  IMAD R5, R9, UR6, R14 ;  /* 0x0000000609057c24 */ /* 0x000fe2000f8e020e */
[----:B------:R-:W-:Y:S01]  /*1460*/  ISETP.GE.OR P1, PT, R3, R10, P1 ;  /* 0x0000000a0300720c */ /* 0x000fe20000f26670 */
[----:B------:R-:W-:-:S05]  /*1470*/  IMAD.WIDE.U32 R8, R8, UR6, R12 ;  /* 0x0000000608087c25 */ /* 0x000fca000f8e000c */
[----:B------:R-:W-:-:S07]  /*1480*/  IADD3 R5, R9, R5, RZ ;  /* 0x0000000509057210 */ /* 0x000fce0007ffe0ff */
[----:B------:R-:W-:Y:S05]  /*1490*/  @P1 BRA `(.L_x_3679) ;  /* 0x0000000000581947 */ /* 0x000fea0003800000 */
[----:B------:R-:W0:Y:S01]  /*14a0*/  LDC.64 R14, c[0x0][0x2a8] ;  /* 0x0000aa00ff0e7b82 */ /* 0x000e220000000a00 */
[----:B------:R-:W-:Y:S01]  /*14b0*/  IADD3 R10, P0, P1, R11, R4, R3 ;  /* 0x000000040b0a7210 */ /* 0x000fe2000791e003 */
[----:B------:R-:W-:Y:S01]  /*14c0*/  ULDC.64 UR8, c[0x0][0x2b0] ;  /* 0x0000ac0000087ab9 */ /* 0x000fe20000000a00 */
[----:B------:R-:W-:Y:S02]  /*14d0*/  SHF.R.S32.HI R13, RZ, 0x1f, R11 ;  /* 0x0000001fff0d7819 */ /* 0x000fe4000001140b */
[----:B------:R-:W-:Y:S02]  /*14e0*/  SHF.R.S32.HI R12, RZ, 0x1f, R4 ;  /* 0x0000001fff0c7819 */ /* 0x000fe40000011404 */
[----:B------:R-:W-:-:S04]  /*14f0*/  SHF.R.S32.HI R11, RZ, 0x1f, R3 ;  /* 0x0000001fff0b7819 */ /* 0x000fc80000011403 */
[----:B------:R-:W-:Y:S02]  /*1500*/  IADD3.X R11, R13, R12, R11, P0, P1 ;  /* 0x0000000c0d0b7210 */ /* 0x000fe400007e240b */
[----:B-----5:R-:W-:Y:S01]  /*1510*/  FSETP.NEU.FTZ.AND P0, PT, R7, -INF , PT ;  /* 0xff8000000700780b */ /* 0x020fe20003f1d000 */
[C---:B0-----:R-:W-:Y:S02]  /*1520*/  IMAD R12, R14.reuse, UR7, RZ ;  /* 0x000000070e0c7c24 */ /* 0x041fe4000f8e02ff */
[----:B------:R-:W-:-:S04]  /*1530*/  IMAD.WIDE.U32 R10, R14, UR6, R10 ;  /* 0x000000060e0a7c25 */ /* 0x000fc8000f8e000a */
[----:B------:R-:W-:Y:S01]  /*1540*/  FMUL.FTZ R14, R7, 1.4426950216293334961 ;  /* 0x3fb8aa3b070e7820 */ /* 0x000fe20000410000 */
[----:B------:R-:W-:Y:S02]  /*1550*/  IMAD R13, R15, UR6, R12 ;  /* 0x000000060f0d7c24 */ /* 0x000fe4000f8e020c */
[----:B------:R-:W-:Y:S02]  /*1560*/  IMAD R15, R32, UR8, RZ ;  /* 0x00000008200f7c24 */ /* 0x000fe4000f8e02ff */
[----:B------:R-:W-:Y:S02]  /*1570*/  FSEL R7, R14, RZ, P0 ;  /* 0x000000ff0e077208 */ /* 0x000fe40000000000 */
[----:B------:R-:W-:Y:S01]  /*1580*/  IADD3 R11, R11, R13, RZ ;  /* 0x0000000d0b0b7210 */ /* 0x000fe20007ffe0ff */
[C---:B------:R-:W-:Y:S02]  /*1590*/  IMAD R15, R6.reuse, UR9, R15 ;  /* 0x00000009060f7c24 */ /* 0x040fe4000f8e020f */
[----:B------:R-:W-:Y:S01]  /*15a0*/  IMAD.WIDE.U32 R10, R6, UR8, R10 ;  /* 0x00000008060a7c25 */ /* 0x000fe2000f8e000a */
[----:B------:R-:W-:-:S04]  /*15b0*/  ULDC.64 UR8, c[0x0][0x2a0] ;  /* 0x0000a80000087ab9 */ /* 0x000fc80000000a00 */
[----:B------:R-:W-:Y:S02]  /*15c0*/  IADD3 R11, R11, R15, RZ ;  /* 0x0000000f0b0b7210 */ /* 0x000fe40007ffe0ff */
[----:B------:R-:W-:-:S04]  /*15d0*/  LEA R12, P1, R10, UR8, 0x2 ;  /* 0x000000080a0c7c11 */ /* 0x000fc8000f8210ff */
[----:B------:R-:W-:-:S05]  /*15e0*/  LEA.HI.X R13, R10, UR9, R11, 0x2, P1 ;  /* 0x000000090a0d7c11 */ /* 0x000fca00088f140b */
[----:B------:R0:W-:Y:S04]  /*15f0*/  STG.E desc[UR4][R12.64], R7 ;  /* 0x000000070c007986 */ /* 0x0001e8000c101904 */
.L_x_3679:
[----:B------:R-:W-:Y:S05]  /*1600*/  BSYNC B0 ;  /* 0x0000000000007941 */ /* 0x000fea0003800000 */
.L_x_3678:
[----:B------:R-:W-:Y:S01]  /*1610*/  ULDC.64 UR10, c[0x0][0x2e8] ;  /* 0x0000ba00000a7ab9 */ /* 0x000fe20000000a00 */
[----:B------:R-:W-:Y:S01]  /*1620*/  ULDC.64 UR8, c[0x0][0x2d8] ;  /* 0x0000b60000087ab9 */ /* 0x000fe20000000a00 */
[----:B------:R-:W-:Y:S01]  /*1630*/  ISETP.NE.U32.AND P0, PT, RZ, UR10, PT ;  /* 0x0000000aff007c0c */ /* 0x000fe2000bf05070 */
[----:B0----5:R-:W-:Y:S01]  /*1640*/  IMAD R7, R32, UR8, RZ ;  /* 0x0000000820077c24 */ /* 0x021fe2000f8e02ff */
[----:B------:R-:W-:Y:S02]  /*1650*/  MOV R4, R8 ;  /* 0x0000000800047202 */ /* 0x000fe40000000f00 */
[----:B------:R-:W-:Y:S01]  /*1660*/  ISETP.NE.AND.EX P0, PT, RZ, UR11, PT, P0 ;  /* 0x0000000bff007c0c */ /* 0x000fe2000bf05300 */
[C---:B------:R-:W-:Y:S02]  /*1670*/  IMAD R7, R6.reuse, UR9, R7 ;  /* 0x0000000906077c24 */ /* 0x040fe4000f8e0207 */
[----:B------:R-:W-:Y:S01]  /*1680*/  IMAD.WIDE.U32 R4, R6, UR8, R4 ;  /* 0x0000000806047c25 */ /* 0x000fe2000f8e0004 */
[----:B------:R-:W-:Y:S01]  /*1690*/  ISETP.NE.OR P0, PT, R3, RZ, !P0 ;  /* 0x000000ff0300720c */ /* 0x000fe20004705670 */
[----:B------:R-:W-:-:S02]  /*16a0*/  ULDC.64 UR8, c[0x0][0x2b8] ;  /* 0x0000ae0000087ab9 */ /* 0x000fc40000000a00 */
[----:B------:R-:W-:Y:S02]  /*16b0*/  LEA R6, P1, R4, UR8, 0x2 ;  /* 0x0000000804067c11 */ /* 0x000fe4000f8210ff */
[----:B------:R-:W-:-:S04]  /*16c0*/  IADD3 R5, R5, R7, RZ ;  /* 0x0000000705057210 */ /* 0x000fc80007ffe0ff */
[----:B------:R-:W-:-:S05]  /*16d0*/  LEA.HI.X R7, R4, UR9, R5, 0x2, P1 ;  /* 0x0000000904077c11 */ /* 0x000fca00088f1405 */
[----:B------:R0:W-:Y:S04]  /*16e0*/  STG.E.128 desc[UR4][R6.64], RZ ;  /* 0x000000ff06007986 */ /* 0x0001e8000c101d04 */
[----:B------:R0:W-:Y:S04]  /*16f0*/  STG.E.128 desc[UR4][R6.64+0x1000], RZ ;  /* 0x001000ff06007986 */ /* 0x0001e8000c101d04 */
[----:B------:R0:W-:Y:S04]  /*1700*/  STG.E.128 desc[UR4][R6.64+0x2000], RZ ;  /* 0x002000ff06007986 */ /* 0x0001e8000c101d04 */
[----:B------:R0:W-:Y:S04]  /*1710*/  STG.E.128 desc[UR4][R6.64+0x3000], RZ ;  /* 0x003000ff06007986 */ /* 0x0001e8000c101d04 */
[----:B------:R0:W-:Y:S04]  /*1720*/  STG.E.128 desc[UR4][R6.64+0x4000], RZ ;  /* 0x004000ff06007986 */ /* 0x0001e8000c101d04 */
[----:B------:R0:W-:Y:S01]  /*1730*/  STG.E.128 desc[UR4][R6.64+0x5000], RZ ;  /* 0x005000ff06007986 */ /* 0x0001e2000c101d04 */
[----:B------:R-:W-:Y:S05]  /*1740*/  @P0 EXIT ;  /* 0x000000000000094d */ /* 0x000fea0003800000 */
[----:B------:R-:W1:Y:S08]  /*1750*/  LDC R3, c[0x0][0x2e0] ;  /* 0x0000b800ff037b82 */ /* 0x000e700000000800 */
[----:B0-----:R-:W0:Y:S08]  /*1760*/  LDC R7, c[0x0][0x220] ;  /* 0x00008800ff077b82 */ /* 0x001e300000000800 */
[----:B------:R-:W2:Y:S01]  /*1770*/  LDC.64 R4, c[0x0][0x2e8] ;  /* 0x0000ba00ff047b82 */ /* 0x000ea20000000a00 */
[----:B-1----:R-:W-:-:S04]  /*1780*/  IMAD R0, R2, R3, R0 ;  /* 0x0000000302007224 */ /* 0x002fc800078e0200 */
[----:B0-----:R-:W-:-:S04]  /*1790*/  IMAD R3, R0, R7, UR6 ;  /* 0x0000000600037e24 */ /* 0x001fc8000f8e0207 */
[----:B--2---:R-:W-:-:S05]  /*17a0*/  IMAD.WIDE R2, R3, 0x4, R4 ;  /* 0x0000000403027825 */ /* 0x004fca00078e0204 */
[----:B------:R-:W-:Y:S01]  /*17b0*/  STG.E desc[UR4][R2.64], RZ ;  /* 0x000000ff02007986 */ /* 0x000fe2000c101904 */
[----:B------:R-:W-:Y:S05]  /*17c0*/  EXIT ;  /* 0x000000000000794d */ /* 0x000fea0003800000 */
.L_x_3680:
        /* <DEDUP_REMOVED lines=11> */
.L_x_7400:


//--------------------- .text._ZN7cutlass13device_kernelIN5flash11enable_sm90INS1_16FlashAttnBwdSm90INS1_25CollectiveMainloopBwdSm90ILi2ELi2ELi2EN4cute5tupleIJNS5_1CILi1EEES8_S8_EEENS6_IJNS7_ILi128EEESA_NS7_ILi64EEEEEENS_6half_tEfNS_4arch4Sm90ELb0ELb0ELb0ELb0ELb0ELb1ELb0ELb0ELi2ELi1ELi2ELi2ELb0EEENS1_21CollectiveEpilogueBwdISC_SD_SF_Li256ELb0ELb0ELi1EEENS1_19SingleTileSchedulerILb0ELb0ELb0ELi128EEEEEEEEEvNT_6ParamsE --------------------------
	.section	.text._ZN7cutlass13device_kernelIN5flash11enable_sm90INS1_16FlashAttnBwdSm90INS1_25CollectiveMainloopBwdSm90ILi2ELi2ELi2EN4cute5tupleIJNS5_1CILi1EEES8_S8_EEENS6_IJNS7_ILi128EEESA_NS7_ILi64EEEEEENS_6half_tEfNS_4arch4Sm90ELb0ELb0ELb0ELb0ELb0ELb1ELb0ELb0ELi2ELi1ELi2ELi2ELb0EEENS1_21CollectiveEpilogueBwdISC_SD_SF_Li256ELb0ELb0ELi1EEENS1_19SingleTileSchedulerILb0ELb0ELb0ELi128EEEEEEEEEvNT_6ParamsE,"ax",@progbits
	.align	128
.text._ZN7cutlass13device_kernelIN5flash11enable_sm90INS1_16FlashAttnBwdSm90INS1_25CollectiveMainloopBwdSm90ILi2ELi2ELi2EN4cute5tupleIJNS5_1CILi1EEES8_S8_EEENS6_IJNS7_ILi128EEESA_NS7_ILi64EEEEEENS_6half_tEfNS_4arch4Sm90ELb0ELb0ELb0ELb0ELb0ELb1ELb0ELb0ELi2ELi1ELi2ELi2ELb0EEENS1_21CollectiveEpilogueBwdISC_SD_SF_Li256ELb0ELb0ELi1EEENS1_19SingleTileSchedulerILb0ELb0ELb0ELi128EEEEEEEEEvNT_6ParamsE:
        .type           _ZN7cutlass13device_kernelIN5flash11enable_sm90INS1_16FlashAttnBwdSm90INS1_25CollectiveMainloopBwdSm90ILi2ELi2ELi2EN4cute5tupleIJNS5_1CILi1EEES8_S8_EEENS6_IJNS7_ILi128EEESA_NS7_ILi64EEEEEENS_6half_tEfNS_4arch4Sm90ELb0ELb0ELb0ELb0ELb0ELb1ELb0ELb0ELi2ELi1ELi2ELi2ELb0EEENS1_21CollectiveEpilogueBwdISC_SD_SF_Li256ELb0ELb0ELi1EEENS1_19SingleTileSchedulerILb0ELb0ELb0ELi128EEEEEEEEEvNT_6ParamsE,@function
        .size           _ZN7cutlass13device_kernelIN5flash11enable_sm90INS1_16FlashAttnBwdSm90INS1_25CollectiveMainloopBwdSm90ILi2ELi2ELi2EN4cute5tupleIJNS5_1CILi1EEES8_S8_EEENS6_IJNS7_ILi128EEESA_NS7_ILi64EEEEEENS_6half_tEfNS_4arch4Sm90ELb0ELb0ELb0ELb0ELb0ELb1ELb0ELb0ELi2ELi1ELi2ELi2ELb0EEENS1_21CollectiveEpilogueBwdISC_SD_SF_Li256ELb0ELb0ELi1EEENS1_19SingleTileSchedulerILb0ELb0ELb0ELi128EEEEEEEEEvNT_6ParamsE,(.L_x_7401 - _ZN7cutlass13device_kernelIN5flash11enable_sm90INS1_16FlashAttnBwdSm90INS1_25CollectiveMainloopBwdSm90ILi2ELi2ELi2EN4cute5tupleIJNS5_1CILi1EEES8_S8_EEENS6_IJNS7_ILi128EEESA_NS7_ILi64EEEEEENS_6half_tEfNS_4arch4Sm90ELb0ELb0ELb0ELb0ELb0ELb1ELb0ELb0ELi2ELi1ELi2ELi2ELb0EEENS1_21CollectiveEpilogueBwdISC_SD_SF_Li256ELb0ELb0ELi1EEENS1_19SingleTileSchedulerILb0ELb0ELb0ELi128EEEEEEEEEvNT_6ParamsE)
        .other          _ZN7cutlass13device_kernelIN5flash11enable_sm90INS1_16FlashAttnBwdSm90INS1_25CollectiveMainloopBwdSm90ILi2ELi2ELi2EN4cute5tupleIJNS5_1CILi1EEES8_S8_EEENS6_IJNS7_ILi128EEESA_NS7_ILi64EEEEEENS_6half_tEfNS_4arch4Sm90ELb0ELb0ELb0ELb0ELb0ELb1ELb0ELb0ELi2ELi1ELi2ELi2ELb0EEENS1_21CollectiveEpilogueBwdISC_SD_SF_Li256ELb0ELb0ELi1EEENS1_19SingleTileSchedulerILb0ELb0ELb0ELi128EEEEEEEEEvNT_6ParamsE,@"STO_CUDA_ENTRY STV_DEFAULT"
_ZN7cutlass13device_kernelIN5flash11enable_sm90INS1_16FlashAttnBwdSm90INS1_25CollectiveMainloopBwdSm90ILi2ELi2ELi2EN4cute5tupleIJNS5_1CILi1EEES8_S8_EEENS6_IJNS7_ILi128EEESA_NS7_ILi64EEEEEENS_6half_tEfNS_4arch4Sm90ELb0ELb0ELb0ELb0ELb0ELb1ELb0ELb0ELi2ELi1ELi2ELi2ELb0EEENS1_21CollectiveEpilogueBwdISC_SD_SF_Li256ELb0ELb0ELi1EEENS1_19SingleTileSchedulerILb0ELb0ELb0ELi128EEEEEEEEEvNT_6ParamsE:
        /* <DEDUP_REMOVED lines=29> */
.L_x_3682:
[----:B------:R-:W-:Y:S05]  /*01d0*/  BSYNC B0 ;  /* 0x0000000000007941 */ /* 0x000fea0003800000 */
.L_x_3681:
        /* <DEDUP_REMOVED lines=34> */
.L_x_3683:
        /* <DEDUP_REMOVED lines=22> */
.L_x_3684:
[----:B---3--:R-:W-:Y:S01]  /*0560*/  ISETP.NE.AND P0, PT, R2, RZ, PT ;  /* 0x000000ff0200720c */ /* 0x008fe20003f05270 */
[----:B------:R-:W-:Y:S01]  /*0570*/  IMAD.MOV.U32 R16, RZ, RZ, 0x1 ;  /* 0x00000001ff107424 */ /* 0x000fe200078e00ff */
[----:B------:R-:W-:Y:S01]  /*0580*/  NOP ;  /* 0x0000000000007918 */ /* 0x000fe20000000000 */
[----:B------:R-:W-:Y:S03]  /*0590*/  BSSY B6, `(.L_x_3685) ;  /* 0x000071c000067945 */ /* 0x000fe60003800000 */
[----:B------:R-:W-:Y:S01]  /*05a0*/  SEL R16, R16, 0x2, !P0 ;  /* 0x0000000210107807 */ /* 0x000fe20004000000 */
[----:B-12-4-:R-:W-:Y:S06]  /*05b0*/  BAR.SYNC.DEFER_BLOCKING 0x0 ;  /* 0x0000000000007b1d */ /* 0x016fec0000010000 */
[----:B------:R-:W-:Y:S05]  /*05c0*/  @!P0 BRA `(.L_x_3686) ;  /* 0x0000004c00548947 */ /* 0x000fea0003800000 */
.L_x_3687:
        /* <DEDUP_REMOVED lines=26> */
[----:B------:R-:W-:Y:S02]  /*0770*/  IMAD.U32 R10, RZ, RZ, UR6 ;  /* 0x00000006ff0a7e24 */ /* 0x000fe4000f8e00ff */
[----:B------:R-:W-:Y:S02]  /*0780*/  IMAD.U32 R6, RZ, RZ, UR4 ;  /* 0x00000004ff067e24 */ /* 0x000fe4000f8e00ff */
[----:B------:R-:W-:-:S02]  /*0790*/  IMAD.U32 R7, RZ, RZ, UR5 ;  /* 0x00000005ff077e24 */ /* 0x000fc4000f8e00ff */
[----:B------:R-:W-:Y:S02]  /*07a0*/  IMAD.U32 R11, RZ, RZ, UR7 ;  /* 0x00000007ff0b7e24 */ /* 0x000fe4000f8e00ff */
[----:B------:R-:W-:Y:S02]  /*07b0*/  IMAD.MOV.U32 R8, RZ, RZ, 0x70 ;  /* 0x00000070ff087424 */ /* 0x000fe400078e00ff */
[----:B------:R-:W-:Y:S02]  /*07c0*/  IMAD.MOV.U32 R12, RZ, RZ, 0x1 ;  /* 0x00000001ff0c7424 */ /* 0x000fe400078e00ff */
[----:B-1----:R-:W-:-:S07]  /*07d0*/  IMAD.MOV.U32 R13, RZ, RZ, RZ ;  /* 0x000000ffff0d7224 */ /* 0x002fce00078e00ff */
[----:B------:R-:W-:-:S07]  /*07e0*/  LEPC R20, `(.L_x_3690) ;  /* 0x000000001014794e */ /* 0x000fce0000000000 */
[----:B--2---:R-:W-:Y:S05]  /*07f0*/  CALL.ABS.NOINC R14 ;  /* 0x000000000e007343 */ /* 0x004fea0003c00000 */
.L_x_3690:
[----:B------:R-:W1:Y:S01]  /*0800*/  LDC.64 R2, c[0x4][R2] ;  /* 0x0100000002027b82 */ /* 0x000e620000000a00 */
[----:B------:R-:W-:Y:S01]  /*0810*/  ULDC.64 UR4, c[0x4][0x90] ;  /* 0x0100240000047ab9 */ /* 0x000fe20000000a00 */
[----:B------:R-:W-:Y:S01]  /*0820*/  ULDC.64 UR6, c[0x4][0x98] ;  /* 0x0100260000067ab9 */ /* 0x000fe20000000a00 */
[----:B------:R-:W-:Y:S02]  /*0830*/  IMAD.U32 R4, RZ, RZ, UR4 ;  /* 0x00000004ff047e24 */ /* 0x000fe4000f8e00ff */
        /* <DEDUP_REMOVED lines=8> */
[----:B------:R-:W-:-:S07]  /*08c0*/  IMAD.MOV.U32 R13, RZ, RZ, RZ ;  /* 0x000000ffff0d7224 */ /* 0x000fce00078e00ff */
[----:B------:R-:W-:-:S07]  /*08d0*/  LEPC R20, `(.L_x_3689) ;  /* 0x000000001014794e */ /* 0x000fce0000000000 */
[----:B-1----:R-:W-:Y:S05]  /*08e0*/  CALL.ABS.NOINC R2 ;  /* 0x0000000002007343 */ /* 0x002fea0003c00000 */
.L_x_3689:
        /* <DEDUP_REMOVED lines=22> */
.L_x_3692:
        /* <DEDUP_REMOVED lines=15> */
.L_x_3691:
[----:B------:R-:W-:Y:S01]  /*0b40*/  SHF.R.S32.HI R2, RZ, 0x1f, R17 ;  /* 0x0000001fff027819 */ /* 0x000fe20000011411 */
[----:B------:R-:W-:-:S03]  /*0b50*/  UMOV UR4, 0xffffffff ;  /* 0xffffffff00047882 */ /* 0x000fc60000000000 */
[----:B------:R-:W-:-:S04]  /*0b60*/  LEA.HI R3, R2, R17, RZ, 0x7 ;  /* 0x0000001102037211 */ /* 0x000fc800078f38ff */
[----:B------:R-:W-:Y:S01]  /*0b70*/  SHF.R.S32.HI R13, RZ, 0x7, R3 ;  /* 0x00000007ff0d7819 */ /* 0x000fe20000011403 */
[----:B------:R-:W-:Y:S06]  /*0b80*/  BRA.DIV UR4, `(.L_x_3693) ;  /* 0x0000006a04f87947 */ /* 0x000fec000b800000 */
[----:B------:R1:W2:Y:S02]  /*0b90*/  SHFL.IDX PT, R14, R13, RZ, 0x1f ;  /* 0x00001fff0d0e7589 */ /* 0x0002a400000e0000 */
.L_x_3764:
[----:B------:R-:W-:Y:S02]  /*0ba0*/  SHF.L.U32 R6, RZ, 0x1f, RZ ;  /* 0x0000001fff067819 */ /* 0x000fe400000006ff */
[----:B------:R-:W-:Y:S02]  /*0bb0*/  LEA.HI R4, R2, R17, RZ, 0x4 ;  /* 0x0000001102047211 */ /* 0x000fe400078f20ff */
[----:B------:R-:W3:Y:S01]  /*0bc0*/  SYNCS.PHASECHK.TRANS64.TRYWAIT P0, [R225+URZ+0x30c00], R6 ;  /* 0x030c0006e10075a7 */ /* 0x000ee2000800017f */
[----:B--2---:R-:W-:Y:S02]  /*0bd0*/  LEA.HI R0, R14, R14, RZ, 0x1 ;  /* 0x0000000e0e007211 */ /* 0x004fe400078f08ff */
[----:B------:R-:W-:Y:S02]  /*0be0*/  SHF.R.S32.HI R7, RZ, 0x4, R4 ;  /* 0x00000004ff077819 */ /* 0x000fe40000011404 */
[----:B------:R-:W-:Y:S02]  /*0bf0*/  LOP3.LUT R5, R0, 0xffffe, RZ, 0xc0, !PT ;  /* 0x000ffffe00057812 */ /* 0x000fe400078ec0ff */
[----:B------:R-:W-:-:S03]  /*0c00*/  LEA.HI R4, R4, R7, RZ, 0x1 ;  /* 0x0000000704047211 */ /* 0x000fc600078f08ff */
[----:B------:R-:W-:Y:S01]  /*0c10*/  IMAD.IADD R0, R14, 0x1, -R5 ;  /* 0x000000010e007824 */ /* 0x000fe200078e0a05 */
[----:B------:R-:W-:-:S05]  /*0c20*/  LOP3.LUT R4, R4, 0xfffffffe, RZ, 0xc0, !PT ;  /* 0xfffffffe04047812 */ /* 0x000fca00078ec0ff */
[----:B------:R-:W-:-:S05]  /*0c30*/  IMAD.IADD R4, R7, 0x1, -R4 ;  /* 0x0000000107047824 */ /* 0x000fca00078e0a04 */
[----:B------:R2:W-:Y:S02]  /*0c40*/  STL [R1+0xc], R4 ;  /* 0x00000c0401007387 */ /* 0x0005e40000100800 */
[----:B--23--:R-:W-:Y:S05]  /*0c50*/  @P0 BRA `(.L_x_3694) ;  /* 0x0000000000080947 */ /* 0x00cfea0003800000 */
[----:B------:R-:W2:Y:S02]  /*0c60*/  SYNCS.PHASECHK.TRANS64.TRYWAIT P0, [R225+URZ+0x30c00], R6 ;  /* 0x030c0006e10075a7 */ /* 0x000ea4000800017f */
[----:B--2---:R-:W-:Y:S05]  /*0c70*/  @!P0 BRA `(.L_x_3695) ;  /* 0x0000006800d88947 */ /* 0x004fea0003800000 */
.L_x_3694:
        /* <DEDUP_REMOVED lines=37> */
[----:B------:R-:W3:Y:S01]  /*0ed0*/  LDL R12, [R1+0xc] ;  /* 0x00000c00010c7983 */ /* 0x000ee20000100800 */
[----:B--2---:R-:W-:Y:S01]  /*0ee0*/  LOP3.LUT R6, R3, 0xffffff80, RZ, 0xc0, !PT ;  /* 0xffffff8003067812 */ /* 0x004fe200078ec0ff */
[----:B------:R-:W-:Y:S01]  /*0ef0*/  IMAD.SHL.U32 R3, R17, 0x40, RZ ;  /* 0x0000004011037824 */ /* 0x000fe200078e00ff */
[----:B------:R-:W-:Y:S01]  /*0f00*/  LOP3.LUT R4, R4, 0xffffffe0, RZ, 0xc0, !PT ;  /* 0xffffffe004047812 */ /* 0x000fe200078ec0ff */
[----:B------:R-:W-:Y:S01]  /*0f10*/  IMAD.SHL.U32 R8, R5, 0x10, RZ ;  /* 0x0000001005087824 */ /* 0x000fe200078e00ff */
[CC--:B------:R-:W-:Y:S01]  /*0f20*/  LEA.HI R5, R2.reuse, R17.reuse, RZ, 0x2 ;  /* 0x0000001102057211 */ /* 0x0c0fe200078f10ff */
[----:B------:R-:W-:Y:S01]  /*0f30*/  VIADD R9, R9, 0x7f ;  /* 0x0000007f09097836 */ /* 0x000fe20000000000 */
[----:B------:R-:W-:Y:S01]  /*0f40*/  LOP3.LUT R3, R3, 0x1c0, RZ, 0xc0, !PT ;  /* 0x000001c003037812 */ /* 0x000fe200078ec0ff */
[C---:B------:R-:W-:Y:S01]  /*0f50*/  IMAD.IADD R4, R17.reuse, 0x1, -R4 ;  /* 0x0000000111047824 */ /* 0x040fe200078e0a04 */
[----:B------:R-:W-:Y:S01]  /*0f60*/  LEA.HI R7, R2, R17, RZ, 0x3 ;  /* 0x0000001102077211 */ /* 0x000fe200078f18ff */
[----:B------:R-:W-:Y:S01]  /*0f70*/  IMAD.IADD R6, R17, 0x1, -R6 ;  /* 0x0000000111067824 */ /* 0x000fe200078e0a06 */
[----:B------:R-:W-:Y:S01]  /*0f80*/  LOP3.LUT R2, R5, 0xfffffffc, RZ, 0xc0, !PT ;  /* 0xfffffffc05027812 */ /* 0x000fe200078ec0ff */
[----:B------:R-:W2:Y:S01]  /*0f90*/  S2R R18, SR_CTAID.X ;  /* 0x0000000000127919 */ /* 0x000ea20000002500 */
[----:B------:R-:W-:Y:S01]  /*0fa0*/  SHF.R.S32.HI R10, RZ, 0x1f, R9 ;  /* 0x0000001fff0a7819 */ /* 0x000fe20000011409 */
[----:B------:R-:W2:Y:S01]  /*0fb0*/  LDC R21, c[0x0][0x290] ;  /* 0x0000a400ff157b82 */ /* 0x000ea20000000800 */
[----:B------:R-:W-:Y:S01]  /*0fc0*/  LOP3.LUT R8, R3, 0x30, R8, 0xf8, !PT ;  /* 0x0000003003087812 */ /* 0x000fe200078ef808 */
[----:B------:R-:W-:Y:S01]  /*0fd0*/  IMAD R19, R13, 0x400, R6 ;  /* 0x000004000d137824 */ /* 0x000fe200078e0206 */
[----:B------:R-:W-:Y:S01]  /*0fe0*/  SHF.R.S32.HI R5, RZ, 0x1f, R4 ;  /* 0x0000001fff057819 */ /* 0x000fe20000011404 */
[----:B------:R-:W-:Y:S01]  /*0ff0*/  IMAD.IADD R2, R17, 0x1, -R2 ;  /* 0x0000000111027824 */ /* 0x000fe200078e0a02 */
[----:B------:R-:W-:Y:S01]  /*1000*/  SHF.R.U32.HI R11, RZ, 0x3, R3 ;  /* 0x00000003ff0b7819 */ /* 0x000fe20000011603 */
[----:B------:R-:W-:Y:S01]  /*1010*/  IMAD.MOV.U32 R215, RZ, RZ, RZ ;  /* 0x000000ffffd77224 */ /* 0x000fe200078e00ff */
[----:B------:R-:W-:-:S02]  /*1020*/  LEA.HI R3, R13, R13, RZ, 0x1 ;  /* 0x0000000d0d037211 */ /* 0x000fc400078f08ff */
[----:B------:R-:W-:Y:S02]  /*1030*/  LEA.HI R235, R10, R9, RZ, 0x7 ;  /* 0x000000090aeb7211 */ /* 0x000fe400078f38ff */
[----:B------:R-:W-:Y:S02]  /*1040*/  LOP3.LUT R8, R8, 0x8, R7, 0xf8, !PT ;  /* 0x0000000808087812 */ /* 0x000fe400078ef807 */
[CC--:B------:R-:W-:Y:S02]  /*1050*/  LEA.HI R7, R5.reuse, R4.reuse, RZ, 0x3 ;  /* 0x0000000405077211 */ /* 0x0c0fe400078f18ff */
[----:B------:R-:W-:Y:S02]  /*1060*/  LEA.HI R9, R5, R4, RZ, 0x2 ;  /* 0x0000000405097211 */ /* 0x000fe400078f10ff */
[----:B------:R-:W-:Y:S02]  /*1070*/  LOP3.LUT R4, R3, 0xfffffffe, RZ, 0xc0, !PT ;  /* 0xfffffffe03047812 */ /* 0x000fe400078ec0ff */
[----:B------:R-:W-:-:S02]  /*1080*/  LOP3.LUT R11, R8, R11, RZ, 0x3c, !PT ;  /* 0x0000000b080b7212 */ /* 0x000fc400078e3cff */
[----:B------:R-:W-:Y:S01]  /*1090*/  SHF.R.S32.HI R3, RZ, 0x1f, R6 ;  /* 0x0000001fff037819 */ /* 0x000fe20000011406 */
[----:B------:R-:W-:Y:S01]  /*10a0*/  IMAD.IADD R226, R13, 0x1, -R4 ;  /* 0x000000010de27824 */ /* 0x000fe200078e0a04 */
[--C-:B------:R-:W-:Y:S02]  /*10b0*/  SHF.R.S32.HI R8, RZ, 0x3, R7.reuse ;  /* 0x00000003ff087819 */ /* 0x100fe40000011407 */
[----:B------:R-:W-:Y:S02]  /*10c0*/  SHF.R.S32.HI R7, RZ, 0x1f, R7 ;  /* 0x0000001fff077819 */ /* 0x000fe40000011407 */
[----:B------:R-:W-:Y:S02]  /*10d0*/  LEA.HI R4, R3, R6, RZ, 0x2 ;  /* 0x0000000603047211 */ /* 0x000fe400078f10ff */
[----:B------:R-:W-:Y:S01]  /*10e0*/  LEA.HI R7, R7, R8, RZ, 0x4 ;  /* 0x0000000807077211 */ /* 0x000fe200078f20ff */
[----:B--2---:R-:W-:Y:S01]  /*10f0*/  IMAD R18, R18, -0x80, R21 ;  /* 0xffffff8012127824 */ /* 0x004fe200078e0215 */
[----:B------:R-:W-:-:S02]  /*1100*/  LOP3.LUT R5, R4, 0x7ffffffc, RZ, 0xc0, !PT ;  /* 0x7ffffffc04057812 */ /* 0x000fc400078ec0ff */
[----:B------:R-:W-:Y:S02]  /*1110*/  SHF.R.S32.HI R10, RZ, 0x2, R9 ;  /* 0x00000002ff0a7819 */ /* 0x000fe40000011409 */
[----:B------:R-:W-:Y:S02]  /*1120*/  LOP3.LUT R7, R7, 0x1ffffff0, RZ, 0xc0, !PT ;  /* 0x1ffffff007077812 */ /* 0x000fe400078ec0ff */
[----:B------:R-:W-:Y:S02]  /*1130*/  LEA.HI R9, R9, R10, RZ, 0x1 ;  /* 0x0000000a09097211 */ /* 0x000fe400078f08ff */
[----:B------:R-:W-:Y:S01]  /*1140*/  SHF.R.S32.HI R235, RZ, 0x7, R235 ;  /* 0x00000007ffeb7819 */ /* 0x000fe200000114eb */
[----:B------:R-:W-:Y:S01]  /*1150*/  IMAD.IADD R8, R8, 0x1, -R7 ;  /* 0x0000000108087824 */ /* 0x000fe200078e0a07 */
[----:B------:R-:W-:Y:S01]  /*1160*/  LOP3.LUT R9, R9, 0xfffffffe, RZ, 0xc0, !PT ;  /* 0xfffffffe09097812 */ /* 0x000fe200078ec0ff */
[----:B------:R-:W-:-:S04]  /*1170*/  VIADD R7, R10, 0x10 ;  /* 0x000000100a077836 */ /* 0x000fc80000000000 */
[----:B------:R-:W-:Y:S02]  /*1180*/  IMAD.IADD R9, R10, 0x1, -R9 ;  /* 0x000000010a097824 */ /* 0x000fe400078e0a09 */
[----:B---3--:R-:W-:Y:S01]  /*1190*/  IMAD R236, R13, 0x10, R12 ;  /* 0x000000100dec7824 */ /* 0x008fe200078e020c */
[----:B------:R-:W-:Y:S01]  /*11a0*/  LEA.HI R12, R3, R6, RZ, 0x5 ;  /* 0x00000006030c7211 */ /* 0x000fe200078f28ff */
[----:B------:R-:W-:Y:S02]  /*11b0*/  IMAD.IADD R3, R6, 0x1, -R5 ;  /* 0x0000000106037824 */ /* 0x000fe400078e0a05 */
[C---:B------:R-:W-:Y:S01]  /*11c0*/  VIADD R5, R10.reuse, 0x8 ;  /* 0x000000080a057836 */ /* 0x040fe20000000000 */
[----:B------:R-:W-:Y:S01]  /*11d0*/  SHF.R.S32.HI R17, RZ, 0x5, R12 ;  /* 0x00000005ff117819 */ /* 0x000fe2000001140c */
[----:B-1----:R-:W-:Y:S02]  /*11e0*/  VIADD R13, R10, 0x18 ;  /* 0x000000180a0d7836 */ /* 0x002fe40000000000 */
[----:B------:R-:W-:Y:S01]  /*11f0*/  IMAD.U32 R236, R236, 0x200, R11 ;  /* 0x00000200ecec7824 */ /* 0x000fe200078e000b */
[----:B------:R-:W-:Y:S01]  /*1200*/  LEA.HI R6, R5, R5, RZ, 0x1 ;  /* 0x0000000505067211 */ /* 0x000fe200078f08ff */
[----:B------:R-:W-:Y:S01]  /*1210*/  IMAD R17, R17, -0x10, R18 ;  /* 0xfffffff011117824 */ /* 0x000fe200078e0212 */
[----:B------:R-:W-:-:S02]  /*1220*/  LEA.HI R11, R7, R7, RZ, 0x1 ;  /* 0x00000007070b7211 */ /* 0x000fc400078f08ff */
[----:B------:R-:W-:Y:S02]  /*1230*/  LEA.HI R15, R13, R13, RZ, 0x1 ;  /* 0x0000000d0d0f7211 */ /* 0x000fe400078f08ff */
[----:B------:R-:W-:Y:S02]  /*1240*/  LOP3.LUT R10, R6, 0xfffffffe, RZ, 0xc0, !PT ;  /* 0xfffffffe060a7812 */ /* 0x000fe400078ec0ff */
[----:B------:R-:W-:Y:S02]  /*1250*/  LOP3.LUT R12, R11, 0xfffffffe, RZ, 0xc0, !PT ;  /* 0xfffffffe0b0c7812 */ /* 0x000fe400078ec0ff */
[----:B------:R-:W-:Y:S01]  /*1260*/  LOP3.LUT R14, R15, 0xfffffffe, RZ, 0xc0, !PT ;  /* 0xfffffffe0f0e7812 */ /* 0x000fe200078ec0ff */
[----:B------:R-:W-:Y:S01]  /*1270*/  IMAD.IADD R10, R5, 0x1, -R10 ;  /* 0x00000001050a7824 */ /* 0x000fe200078e0a0a */
[----:B------:R-:W-:Y:S01]  /*1280*/  SHF.R.S32.HI R5, RZ, 0x1, R6 ;  /* 0x00000001ff057819 */ /* 0x000fe20000011406 */
[----:B------:R-:W-:Y:S01]  /*1290*/  IMAD.IADD R12, R7, 0x1, -R12 ;  /* 0x00000001070c7824 */ /* 0x000fe200078e0a0c */
[----:B------:R-:W-:Y:S01]  /*12a0*/  SHF.R.S32.HI R6, RZ, 0x1f, R6 ;  /* 0x0000001fff067819 */ /* 0x000fe20000011406 */
[----:B------:R-:W-:Y:S01]  /*12b0*/  IMAD.IADD R237, R13, 0x1, -R14 ;  /* 0x000000010ded7824 */ /* 0x000fe200078e0a0e */
[----:B------:R-:W-:-:S02]  /*12c0*/  SHF.R.S32.HI R7, RZ, 0x1, R11 ;  /* 0x00000001ff077819 */ /* 0x000fc4000001140b */
[----:B------:R-:W-:Y:S02]  /*12d0*/  SHF.R.S32.HI R14, RZ, 0x1f, R11 ;  /* 0x0000001fff0e7819 */ /* 0x000fe4000001140b */
[--C-:B------:R-:W-:Y:S02]  /*12e0*/  SHF.R.S32.HI R13, RZ, 0x2, R4.reuse ;  /* 0x00000002ff0d7819 */ /* 0x100fe40000011404 */
[----:B------:R-:W-:Y:S02]  /*12f0*/  LEA.HI R6, R6, R5, RZ, 0x4 ;  /* 0x0000000506067211 */ /* 0x000fe400078f20ff */
[----:B------:R-:W-:Y:S02]  /*1300*/  SHF.R.S32.HI R4, RZ, 0x1f, R4 ;  /* 0x0000001fff047819 */ /* 0x000fe40000011404 */
[----:B------:R-:W-:Y:S02]  /*1310*/  LEA.HI R14, R14, R7, RZ, 0x4 ;  /* 0x000000070e0e7211 */ /* 0x000fe400078f20ff */
[----:B------:R-:W-:-:S02]  /*1320*/  SHF.R.S32.HI R11, RZ, 0x1, R15 ;  /* 0x00000001ff0b7819 */ /* 0x000fc4000001140f */
[----:B------:R-:W-:Y:S02]  /*1330*/  SHF.R.S32.HI R18, RZ, 0x1f, R15 ;  /* 0x0000001fff127819 */ /* 0x000fe4000001140f */
[----:B------:R-:W-:Y:S02]  /*1340*/  LOP3.LUT R6, R6, 0x1ffffff0, RZ, 0xc0, !PT ;  /* 0x1ffffff006067812 */ /* 0x000fe400078ec0ff */
[----:B------:R-:W-:Y:S02]  /*1350*/  LEA.HI R4, R4, R13, RZ, 0x3 ;  /* 0x0000000d04047211 */ /* 0x000fe400078f18ff */
[----:B------:R-:W-:Y:S01]  /*1360*/  LOP3.LUT R14, R14, 0x1ffffff0, RZ, 0xc0, !PT ;  /* 0x1ffffff00e0e7812 */ /* 0x000fe200078ec0ff */
[----:B------:R-:W-:Y:S01]  /*1370*/  IMAD.IADD R5, R5, 0x1, -R6 ;  /* 0x0000000105057824 */ /* 0x000fe200078e0a06 */
[----:B------:R-:W-:Y:S01]  /*1380*/  LEA.HI R18, R18, R11, RZ, 0x4 ;  /* 0x0000000b12127211 */ /* 0x000fe200078f20ff */
[----:B------:R-:W-:Y:S01]  /*1390*/  IMAD R6, R8, 0x8, R9 ;  /* 0x0000000808067824 */ /* 0x000fe200078e0209 */
[----:B------:R-:W-:Y:S01]  /*13a0*/  LOP3.LUT R4, R4, 0xfffffff8, RZ, 0xc0, !PT ;  /* 0xfffffff804047812 */ /* 0x000fe200078ec0ff */
[----:B------:R-:W-:Y:S01]  /*13b0*/  IMAD.IADD R7, R7, 0x1, -R14 ;  /* 0x0000000107077824 */ /* 0x000fe200078e0a0e */
[----:B------:R-:W-:Y:S01]  /*13c0*/  LOP3.LUT R18, R18, 0x1ffffff0, RZ, 0xc0, !PT ;  /* 0x1ffffff012127812 */ /* 0x000fe200078ec0ff */
[----:B------:R-:W-:Y:S01]  /*13d0*/  IMAD R5, R5, 0x8, R10 ;  /* 0x0000000805057824 */ /* 0x000fe200078e020a */
[----:B------:R-:W-:Y:S01]  /*13e0*/  IADD3 R17, R17, R4, -R13 ;  /* 0x0000000411117210 */ /* 0x000fe20007ffe80d */
[----:B------:R-:W-:Y:S01]  /*13f0*/  IMAD R4, R7, 0x8, R12 ;  /* 0x0000000807047824 */ /* 0x000fe200078e020c */
[----:B------:R1:W-:Y:S01]  /*1400*/  STL [R1+0x8], R6 ;  /* 0x0000080601007387 */ /* 0x0003e20000100800 */
[----:B------:R-:W-:-:S02]  /*1410*/  IMAD.IADD R18, R11, 0x1, -R18 ;  /* 0x000000010b127824 */ /* 0x000fc400078e0a12 */
[----:B------:R-:W-:Y:S01]  /*1420*/  IMAD.SHL.U32 R8, R19, 0x4, RZ ;  /* 0x0000000413087824 */ /* 0x000fe200078e00ff */
[----:B------:R2:W-:Y:S01]  /*1430*/  STL [R1+0x4], R5 ;  /* 0x0000040501007387 */ /* 0x0005e20000100800 */
[----:B------:R-:W-:Y:S02]  /*1440*/  IMAD R237, R18, 0x8, R237 ;  /* 0x0000000812ed7824 */ /* 0x000fe400078e02ed */
[----:B------:R-:W-:Y:S01]  /*1450*/  IMAD R226, R226, -0x40, R17 ;  /* 0xffffffc0e2e27824 */ /* 0x000fe200078e0211 */
[----:B------:R3:W-:Y:S01]  /*1460*/  STL [R1], R4 ;  /* 0x0000000401007387 */ /* 0x0007e20000100800 */
[----:B------:R-:W-:Y:S01]  /*1470*/  IMAD R8, R8, 0x4, R225 ;  /* 0x0000000408087824 */ /* 0x000fe200078e02e1 */
[----:B-1----:R-:W-:Y:S01]  /*1480*/  CS2R R6, SRZ ;  /* 0x0000000000067805 */ /* 0x002fe2000001ff00 */
[----:B--2---:R-:W-:Y:S01]  /*1490*/  IMAD.MOV.U32 R5, RZ, RZ, RZ ;  /* 0x000000ffff057224 */ /* 0x004fe200078e00ff */
[----:B---3--:R-:W-:-:S07]  /*14a0*/  LOP3.LUT R4, R16, 0x1, RZ, 0xfc, !PT ;  /* 0x0000000110047812 */ /* 0x008fce00078efcff */
.L_x_3707:
[----:B------:R-:W-:Y:S01]  /*14b0*/  ISETP.NE.AND P0, PT, R4, 0x3, PT ;  /* 0x000000030400780c */ /* 0x000fe20003f05270 */
[----:B------:R-:W-:-:S12]  /*14c0*/  YIELD ;  /* 0x0000000000007946 */ /* 0x000fd80003800000 */
[----:B-1----:R-:W-:Y:S05]  /*14d0*/  @!P0 BRA `(.L_x_3697) ;  /* 0x0000000000048947 */ /* 0x002fea0003800000 */
[----:B------:R-:W-:Y:S01]  /*14e0*/  BPT.TRAP 0x1 ;  /* 0x000000040000795c */ /* 0x000fe20000300000 */
.L_x_3697:
[----:B------:R-:W-:Y:S01]  /*14f0*/  IMAD R9, R7, 0x8, R225 ;  /* 0x0000000807097824 */ /* 0x000fe200078e02e1 */
[----:B------:R-:W-:-:S04]  /*1500*/  SHF.L.U32 R22, R6, 0x1f, RZ ;  /* 0x0000001f06167819 */ /* 0x000fc800000006ff */
[----:B------:R1:W2:Y:S01]  /*1510*/  SYNCS.PHASECHK.TRANS64.TRYWAIT P1, [R9+URZ+0x30c10], R22 ;  /* 0x030c1016090075a7 */ /* 0x0002a2000802017f */
[----:B------:R-:W-:Y:S05]  /*1520*/  @!P0 BRA `(.L_x_3698) ;  /* 0x0000000000048947 */ /* 0x000fea0003800000 */
[----:B------:R-:W-:Y:S01]  /*1530*/  BPT.TRAP 0x1 ;  /* 0x000000040000795c */ /* 0x000fe20000300000 */
.L_x_3698:
[----:B------:R-:W-:-:S05]  /*1540*/  VIADD R10, R225, 0x10000 ;  /* 0x00010000e10a7836 */ /* 0x000fca0000000000 */
[----:B------:R-:W-:-:S04]  /*1550*/  SHF.R.U32.HI R10, RZ, 0x4, R10 ;  /* 0x00000004ff0a7819 */ /* 0x000fc8000001160a */
[----:B------:R-:W-:Y:S01]  /*1560*/  LOP3.LUT R10, R10, 0x3fff, RZ, 0xc0, !PT ;  /* 0x00003fff0a0a7812 */ /* 0x000fe200078ec0ff */
[----:B--2---:R-:W-:Y:S06]  /*1570*/  @P1 BRA `(.L_x_3699) ;  /* 0x0000000000081947 */ /* 0x004fec0003800000 */
[----:B------:R-:W2:Y:S02]  /*1580*/  SYNCS.PHASECHK.TRANS64.TRYWAIT P1, [R9+URZ+0x30c10], R22 ;  /* 0x030c1016090075a7 */ /* 0x000ea4000802017f */
[----:B--2---:R-:W-:Y:S05]  /*1590*/  @!P1 BRA `(.L_x_3700) ;  /* 0x0000006000a49947 */ /* 0x004fea0003800000 */
.L_x_3699:
[----:B------:R-:W-:Y:S05]  /*15a0*/  WARPSYNC.ALL ;  /* 0x0000000000007948 */ /* 0x000fea0003800000 */
[----:B------:R-:W-:Y:S01]  /*15b0*/  LOP3.LUT R12, R10, 0x10000, RZ, 0xfc, !PT ;  /* 0x000100000a0c7812 */ /* 0x000fe200078efcff */
[----:B------:R-:W-:Y:S01]  /*15c0*/  IMAD R11, R0, 0x2000, R225 ;  /* 0x00002000000b7824 */ /* 0x000fe200078e02e1 */
[----:B------:R-:W3:Y:S04]  /*15d0*/  LDL R15, [R1+0x8] ;  /* 0x00000800010f7983 */ /* 0x000ee80000100800 */
[----:B------:R-:W-:Y:S01]  /*15e0*/  R2UR UR9, R11 ;  /* 0x000000000b0972ca */ /* 0x000fe200000e0000 */
[C---:B------:R-:W-:Y:S01]  /*15f0*/  IMAD R12, R7.reuse, 0x400, R12 ;  /* 0x00000400070c7824 */ /* 0x040fe200078e020c */
[----:B------:R-:W4:Y:S04]  /*1600*/  LDL R14, [R1+0x4] ;  /* 0x00000400010e7983 */ /* 0x000f280000100800 */
[----:B------:R-:W-:Y:S01]  /*1610*/  R2UR UR8, R12 ;  /* 0x000000000c0872ca */ /* 0x000fe200000e0000 */
[----:B------:R-:W5:Y:S01]  /*1620*/  LDL R13, [R1] ;  /* 0x00000000010d7983 */ /* 0x000f620000100800 */
[----:B------:R-:W-:Y:S01]  /*1630*/  WARPGROUP.ARRIVE ;  /* 0x00000000000079c5 */ /* 0x000fe20000000000 */
[----:B------:R-:W-:Y:S01]  /*1640*/  UMOV UR7, 0x40000040 ;  /* 0x4000004000077882 */ /* 0x000fe20000000000 */
[----:B------:R-:W-:Y:S01]  /*1650*/  UMOV UR5, 0x40000040 ;  /* 0x4000004000057882 */ /* 0x000fe20000000000 */
[----:B------:R-:W-:-:S02]  /*1660*/  IMAD R18, R7, 0x80, R237 ;  /* 0x0000008007127824 */ /* 0x000fc400078e02ed */
[----:B------:R-:W-:Y:S01]  /*1670*/  USHF.R.U32.HI UR4, URZ, 0x4, UR9 ;  /* 0x000000043f047899 */ /* 0x000fe20008011609 */
[----:B------:R-:W-:Y:S02]  /*1680*/  VIADD R11, R225, 0x20000 ;  /* 0x00020000e10b7836 */ /* 0x000fe40000000000 */
[----:B------:R-:W-:Y:S01]  /*1690*/  IMAD R18, R3, 0x2, R18 ;  /* 0x0000000203127824 */ /* 0x000fe200078e0212 */
[----:B------:R-:W-:Y:S02]  /*16a0*/  ULOP3.LUT UR4, UR4, 0x3fff, URZ, 0xc0, !UPT ;  /* 0x00003fff04047892 */ /* 0x000fe4000f8ec03f */
[----:B------:R-:W-:Y:S01]  /*16b0*/  UMOV UR6, UR8 ;  /* 0x0000000800067c82 */ /* 0x000fe20008000000 */
[C---:B------:R-:W-:Y:S01]  /*16c0*/  IMAD R216, R18.reuse, 0x4, R225 ;  /* 0x0000000412d87824 */ /* 0x040fe200078e02e1 */
[----:B------:R-:W-:Y:S01]  /*16d0*/  ULOP3.LUT UR10, UR4, 0x10000, URZ, 0xfc, !UPT ;  /* 0x00010000040a7892 */ /* 0x000fe2000f8efc3f */
[----:B------:R-:W-:-:S06]  /*16e0*/  IMAD R220, R18, 0x4, R11 ;  /* 0x0000000412dc7824 */ /* 0x000fcc00078e020b */
        /* <DEDUP_REMOVED lines=13> */
[----:B---3--:R-:W-:-:S04]  /*17c0*/  IMAD R12, R7, 0x80, R15 ;  /* 0x00000080070c7824 */ /* 0x008fc800078e020f */
[----:B------:R-:W-:Y:S02]  /*17d0*/  IMAD R12, R3, 0x2, R12 ;  /* 0x00000002030c7824 */ /* 0x000fe400078e020c */
[C---:B----4-:R-:W-:Y:S02]  /*17e0*/  IMAD R14, R7.reuse, 0x80, R14 ;  /* 0x00000080070e7824 */ /* 0x050fe400078e020e */
[----:B------:R-:W-:Y:S01]  /*17f0*/  IMAD R20, R12, 0x4, R225 ;  /* 0x000000040c147824 */ /* 0x000fe200078e02e1 */
[----:B------:R-:W-:Y:S02]  /*1800*/  WARPGROUP.DEPBAR.LE gsb0, 0x0 ;  /* 0x00008000000079c5 */ /* 0x000fe40000010000 */
[----:B------:R-:W-:Y:S01]  /*1810*/  WARPGROUP.ARRIVE ;  /* 0x00000000000079c5 */ /* 0x000fe20000000000 */
[----:B-----5:R-:W-:Y:S02]  /*1820*/  IMAD R16, R7, 0x80, R13 ;  /* 0x0000008007107824 */ /* 0x020fe400078e020d */
[----:B------:R-:W-:-:S02]  /*1830*/  IMAD R14, R3, 0x2, R14 ;  /* 0x00000002030e7824 */ /* 0x000fc400078e020e */
[----:B------:R-:W-:Y:S01]  /*1840*/  IMAD R16, R3, 0x2, R16 ;  /* 0x0000000203107824 */ /* 0x000fe200078e0210 */
[----:B------:R-:W-:Y:S01]  /*1850*/  HGMMA.64x128x16.F32 R88, gdesc[UR4], R88, gsb0 ;  /* 0x01e00000045879f0 */ /* 0x000fe20008000858 */
[----:B------:R-:W-:Y:S01]  /*1860*/  UIADD3 UR6, UR8, 0x6, URZ ;  /* 0x0000000608067890 */ /* 0x000fe2000fffe03f */
[--C-:B------:R-:W-:Y:S01]  /*1870*/  IMAD R234, R14, 0x4, R225.reuse ;  /* 0x000000040eea7824 */ /* 0x100fe200078e02e1 */
[----:B------:R-:W-:Y:S01]  /*1880*/  UIADD3 UR4, UR10, 0x6, URZ ;  /* 0x000000060a047890 */ /* 0x000fe2000fffe03f */
[----:B------:R-:W-:Y:S01]  /*1890*/  IMAD R222, R16, 0x4, R225 ;  /* 0x0000000410de7824 */ /* 0x000fe200078e02e1 */
[----:B------:R-:W-:Y:S01]  /*18a0*/  UMOV UR7, 0x40000040 ;  /* 0x4000004000077882 */ /* 0x000fe20000000000 */
[----:B------:R-:W-:Y:S01]  /*18b0*/  UMOV UR5, 0x40000040 ;  /* 0x4000004000057882 */ /* 0x000fe20000000000 */
[--C-:B------:R-:W-:Y:S02]  /*18c0*/  IMAD R217, R12, 0x4, R11.reuse ;  /* 0x000000040cd97824 */ /* 0x100fe400078e020b */
[----:B------:R-:W-:-:S02]  /*18d0*/  IMAD R221, R14, 0x4, R11 ;  /* 0x000000040edd7824 */ /* 0x000fc400078e020b */
[----:B------:R-:W-:Y:S01]  /*18e0*/  IMAD R219, R16, 0x4, R11 ;  /* 0x0000000410db7824 */ /* 0x000fe200078e020b */
[----:B------:R-:W-:Y:S02]  /*18f0*/  WARPGROUP.DEPBAR.LE gsb0, 0x0 ;  /* 0x00008000000079c5 */ /* 0x000fe40000010000 */
[----:B------:R-:W-:-:S06]  /*1900*/  WARPGROUP.ARRIVE ;  /* 0x00000000000079c5 */ /* 0x000fcc0000000000 */
[----:B------:R-:W-:Y:S03]  /*1910*/  HGMMA.64x128x16.F32 R88, gdesc[UR4], R88, gsb0 ;  /* 0x01e00000045879f0 */ /* 0x000fe60008000858 */
[----:B------:R-:W-:Y:S02]  /*1920*/  WARPGROUP.DEPBAR.LE gsb0, 0x0 ;  /* 0x00008000000079c5 */ /* 0x000fe40000010000 */
[----:B------:R-:W3:Y:S04]  /*1930*/  LDS R20, [R20+0x20000] ;  /* 0x0200000014147984 */ /* 0x000ee80000000800 */
[----:B------:R-:W4:Y:S04]  /*1940*/  LDS R234, [R234+0x20000] ;  /* 0x02000000eaea7984 */ /* 0x000f280000000800 */
[----:B------:R-:W1:Y:S04]  /*1950*/  LDS R222, [R222+0x20000] ;  /* 0x02000000dede7984 */ /* 0x000e680000000800 */
[----:B------:R-:W1:Y:S01]  /*1960*/  LDS R216, [R216+0x20000] ;  /* 0x02000000d8d87984 */ /* 0x000e620000000800 */
[----:B------:R-:W-:Y:S05]  /*1970*/  @!P0 BRA `(.L_x_3701) ;  /* 0x0000000000048947 */ /* 0x000fea0003800000 */
[----:B------:R-:W-:Y:S01]  /*1980*/  BPT.TRAP 0x1 ;  /* 0x000000040000795c */ /* 0x000fe20000300000 */
.L_x_3701:
[----:B------:R1:W1:Y:S01]  /*1990*/  SYNCS.PHASECHK.TRANS64.TRYWAIT P1, [R9+URZ+0x30c30], R22 ;  /* 0x030c3016090075a7 */ /* 0x000262000802017f */
[----:B------:R-:W-:Y:S05]  /*19a0*/  @!P0 BRA `(.L_x_3702) ;  /* 0x0000000000048947 */ /* 0x000fea0003800000 */
[----:B------:R-:W-:Y:S01]  /*19b0*/  BPT.TRAP 0x1 ;  /* 0x000000040000795c */ /* 0x000fe20000300000 */
.L_x_3702:
[----:B------:R-:W-:-:S05]  /*19c0*/  VIADD R11, R225, 0x18000 ;  /* 0x00018000e10b7836 */ /* 0x000fca0000000000 */
[----:B------:R-:W-:-:S04]  /*19d0*/  SHF.R.U32.HI R11, RZ, 0x4, R11 ;  /* 0x00000004ff0b7819 */ /* 0x000fc8000001160b */
[----:B------:R-:W-:-:S04]  /*19e0*/  LOP3.LUT R218, R11, 0x3fff, RZ, 0xc0, !PT ;  /* 0x00003fff0bda7812 */ /* 0x000fc800078ec0ff */
[----:B------:R-:W-:Y:S01]  /*19f0*/  LOP3.LUT R12, R218, 0x10000, RZ, 0xfc, !PT ;  /* 0x00010000da0c7812 */ /* 0x000fe200078efcff */
[----:B-1----:R-:W-:Y:S06]  /*1a00*/  @P1 BRA `(.L_x_3703) ;  /* 0x0000000000081947 */ /* 0x002fec0003800000 */
[----:B------:R-:W1:Y:S02]  /*1a10*/  SYNCS.PHASECHK.TRANS64.TRYWAIT P1, [R9+URZ+0x30c30], R22 ;  /* 0x030c3016090075a7 */ /* 0x000e64000802017f */
[----:B-1----:R-:W-:Y:S05]  /*1a20*/  @!P1 BRA `(.L_x_3704) ;  /* 0x0000005c00949947 */ /* 0x002fea0003800000 */
.L_x_3703:
[----:B------:R-:W-:Y:S01]  /*1a30*/  UIADD3 UR9, UR9, 0x4000, URZ ;  /* 0x0000400009097890 */ /* 0x000fe2000fffe03f */
[----:B------:R-:W-:Y:S01]  /*1a40*/  IMAD R12, R7, 0x400, R12 ;  /* 0x00000400070c7824 */ /* 0x000fe200078e020c */
[----:B------:R-:W-:Y:S01]  /*1a50*/  WARPGROUP.ARRIVE ;  /* 0x00000000000079c5 */ /* 0x000fe20000000000 */
[----:B------:R-:W-:Y:S01]  /*1a60*/  UMOV UR7, 0x40000040 ;  /* 0x4000004000077882 */ /* 0x000fe20000000000 */
[----:B------:R-:W-:Y:S01]  /*1a70*/  USHF.R.U32.HI UR9, URZ, 0x4, UR9 ;  /* 0x000000043f097899 */ /* 0x000fe20008011609 */
[----:B------:R-:W-:Y:S01]  /*1a80*/  VIADD R231, R2, 0xc ;  /* 0x0000000c02e77836 */ /* 0x000fe20000000000 */
[----:B------:R-:W-:Y:S01]  /*1a90*/  R2UR UR8, R12 ;  /* 0x000000000c0872ca */ /* 0x000fe200000e0000 */
[----:B------:R-:W-:Y:S01]  /*1aa0*/  UMOV UR5, 0x40000040 ;  /* 0x4000004000057882 */ /* 0x000fe20000000000 */
[----:B------:R-:W-:Y:S01]  /*1ab0*/  ULOP3.LUT UR9, UR9, 0x3fff, URZ, 0xc0, !UPT ;  /* 0x00003fff09097892 */ /* 0x000fe2000f8ec03f */
[----:B------:R-:W-:Y:S01]  /*1ac0*/  VIADD R230, R2, 0x10 ;  /* 0x0000001002e67836 */ /* 0x000fe20000000000 */
[----:B---3--:R-:W1:Y:S01]  /*1ad0*/  SHFL.IDX PT, R15, R20, R231, 0x1f ;  /* 0x00001fe7140f7589 */ /* 0x008e6200000e0000 */
[C---:B------:R-:W-:Y:S01]  /*1ae0*/  ISETP.GT.AND P2, PT, R226.reuse, RZ, PT ;  /* 0x000000ffe200720c */ /* 0x040fe20003f44270 */
[----:B------:R-:W-:Y:S01]  /*1af0*/  ULOP3.LUT UR9, UR9, 0x10000, URZ, 0xfc, !UPT ;  /* 0x0001000009097892 */ /* 0x000fe2000f8efc3f */
[----:B------:R-:W-:Y:S01]  /*1b00*/  ISETP.GT.AND P1, PT, R226, 0x8, PT ;  /* 0x00000008e200780c */ /* 0x000fe20003f24270 */
[----:B------:R-:W3:Y:S01]  /*1b10*/  SHFL.IDX PT, R16, R20, R230, 0x1f ;  /* 0x00001fe614107589 */ /* 0x000ee200000e0000 */
[----:B------:R-:W-:Y:S01]  /*1b20*/  FSEL R18, R93, -INF , P2 ;  /* 0xff8000005d127808 */ /* 0x000fe20001000000 */
[C---:B------:R-:W-:Y:S01]  /*1b30*/  VIADD R232, R2.reuse, 0x8 ;  /* 0x0000000802e87836 */ /* 0x040fe20000000000 */
[----:B------:R-:W-:Y:S01]  /*1b40*/  ULDC UR10, c[0x0][0x744] ;  /* 0x0001d100000a7ab9 */ /* 0x000fe20000000800 */
[----:B------:R-:W5:Y:S01]  /*1b50*/  SHFL.IDX PT, R11, R20, R2, 0x1f ;  /* 0x00001f02140b7589 */ /* 0x000f6200000e0000 */
[----:B------:R-:W-:Y:S01]  /*1b60*/  UMOV UR6, UR8 ;  /* 0x0000000800067c82 */ /* 0x000fe20008000000 */
[----:B------:R-:W-:Y:S01]  /*1b70*/  UMOV UR4, UR9 ;  /* 0x0000000900047c82 */ /* 0x000fe20008000000 */
[----:B--2---:R-:W-:Y:S01]  /*1b80*/  FSEL R22, R95, -INF , P1 ;  /* 0xff8000005f167808 */ /* 0x004fe20000800000 */
[----:B------:R-:W-:Y:S01]  /*1b90*/  HGMMA.64x128x16.F32 R24, gdesc[UR4], RZ, !UPT, gsb0 ;  /* 0x01e00000041879f0 */ /* 0x000fe2000c0008ff */
[----:B------:R-:W-:Y:S01]  /*1ba0*/  UIADD3 UR6, UR8, 0x2, URZ ;  /* 0x0000000208067890 */ /* 0x000fe2000fffe03f */
[----:B------:R-:W2:Y:S01]  /*1bb0*/  SHFL.IDX PT, R13, R20, R232, 0x1f ;  /* 0x00001fe8140d7589 */ /* 0x000ea200000e0000 */
[----:B------:R-:W-:Y:S01]  /*1bc0*/  UIADD3 UR4, UR9, 0x2, URZ ;  /* 0x0000000209047890 */ /* 0x000fe2000fffe03f */
[----:B------:R-:W-:Y:S01]  /*1bd0*/  VIADD R227, R2, 0x1c ;  /* 0x0000001c02e37836 */ /* 0x000fe20000000000 */
[----:B------:R-:W-:Y:S01]  /*1be0*/  UMOV UR7, 0x40000040 ;  /* 0x4000004000077882 */ /* 0x000fe20000000000 */
[----:B------:R-:W-:Y:S01]  /*1bf0*/  UMOV UR5, 0x40000040 ;  /* 0x4000004000057882 */ /* 0x000fe20000000000 */
[----:B------:R-:W-:Y:S01]  /*1c00*/  FSEL R19, R96, -INF , P2 ;  /* 0xff80000060137808 */ /* 0x000fe20001000000 */
[----:B------:R-:W-:Y:S01]  /*1c10*/  VIADD R228, R2, 0x18 ;  /* 0x0000001802e47836 */ /* 0x000fe20000000000 */
[----:B------:R-:W-:Y:S01]  /*1c20*/  FSEL R21, R98, -INF , P1 ;  /* 0xff80000062157808 */ /* 0x000fe20000800000 */
[----:B------:R-:W-:Y:S01]  /*1c30*/  VIADD R233, R2, 0x4 ;  /* 0x0000000402e97836 */ /* 0x000fe20000000000 */
[----:B------:R-:W-:Y:S01]  /*1c40*/  FSEL R88, R88, -INF , P2 ;  /* 0xff80000058587808 */ /* 0x000fe20001000000 */
[--C-:B-1----:R-:W-:Y:S01]  /*1c50*/  FFMA.FTZ R23, R18, UR10, -R15.reuse ;  /* 0x0000000a12177c23 */ /* 0x102fe2000801080f */
[----:B------:R-:W-:Y:S01]  /*1c60*/  FFMA.FTZ R17, R22, UR10, -R15 ;  /* 0x0000000a16117c23 */ /* 0x000fe2000801080f */
[----:B------:R-:W-:Y:S01]  /*1c70*/  VIADD R229, R2, 0x14 ;  /* 0x0000001402e57836 */ /* 0x000fe20000000000 */
[----:B------:R-:W1:Y:S01]  /*1c80*/  SHFL.IDX PT, R12, R20, R233, 0x1f ;  /* 0x00001fe9140c7589 */ /* 0x000e6200000e0000 */
[----:B------:R4:W-:Y:S01]  /*1c90*/  MUFU.EX2 R15, R23 ;  /* 0x00000017000f7308 */ /* 0x0009e20000000800 */
[--C-:B---3--:R-:W-:Y:S01]  /*1ca0*/  FFMA.FTZ R22, R19, UR10, -R16.reuse ;  /* 0x0000000a13167c23 */ /* 0x108fe20008010810 */
[----:B------:R-:W-:Y:S01]  /*1cb0*/  FFMA.FTZ R19, R21, UR10, -R16 ;  /* 0x0000000a15137c23 */ /* 0x000fe20008010810 */
[----:B------:R-:W-:Y:S01]  /*1cc0*/  FSEL R94, R94, -INF , P1 ;  /* 0xff8000005e5e7808 */ /* 0x000fe20000800000 */
[----:B------:R-:W3:Y:S01]  /*1cd0*/  SHFL.IDX PT, R21, R20, R228, 0x1f ;  /* 0x00001fe414157589 */ /* 0x000ee200000e0000 */
[----:B-----5:R-:W-:Y:S01]  /*1ce0*/  FFMA.FTZ R88, R88, UR10, -R11 ;  /* 0x0000000a58587c23 */ /* 0x020fe2000801080b */
[----:B------:R-:W-:Y:S01]  /*1cf0*/  FSEL R100, R100, -INF , P2 ;  /* 0xff80000064647808 */ /* 0x000fe20001000000 */
[----:B------:R-:W-:Y:S01]  /*1d00*/  IMAD R218, R7, 0x400, R218 ;  /* 0x0000040007da7824 */ /* 0x000fe200078e02da */
[----:B------:R-:W5:Y:S01]  /*1d10*/  SHFL.IDX PT, R18, R20, R229, 0x1f ;  /* 0x00001fe514127589 */ /* 0x000f6200000e0000 */
[----:B------:R1:W-:Y:S01]  /*1d20*/  MUFU.EX2 R223, R88 ;  /* 0x0000005800df7308 */ /* 0x0003e20000000800 */
[----:B--2---:R-:W-:Y:S01]  /*1d30*/  FFMA.FTZ R14, R94, UR10, -R13 ;  /* 0x0000000a5e0e7c23 */ /* 0x004fe2000801080d */
[----:B------:R-:W-:Y:S01]  /*1d40*/  FSEL R94, R103, -INF , P1 ;  /* 0xff800000675e7808 */ /* 0x000fe20000800000 */
[----:B----4-:R-:W2:Y:S01]  /*1d50*/  SHFL.IDX PT, R23, R20, R227, 0x1f ;  /* 0x00001fe314177589 */ /* 0x010ea200000e0000 */
[----:B------:R-:W-:-:S02]  /*1d60*/  FSEL R102, R102, -INF , P1 ;  /* 0xff80000066667808 */ /* 0x000fc40000800000 */
[----:B------:R-:W-:Y:S01]  /*1d70*/  FSEL R89, R89, -INF , P2 ;  /* 0xff80000059597808 */ /* 0x000fe20001000000 */
[----:B------:R-:W-:Y:S01]  /*1d80*/  SHFL.IDX PT, R98, R234, R230, 0x1f ;  /* 0x00001fe6ea627589 */ /* 0x000fe200000e0000 */
[----:B------:R4:W-:Y:S01]  /*1d90*/  MUFU.EX2 R16, R22 ;  /* 0x0000001600107308 */ /* 0x0009e20000000800 */
[----:B-1----:R-:W-:Y:S02]  /*1da0*/  FSEL R88, R101, -INF , P2 ;  /* 0xff80000065587808 */ /* 0x002fe40001000000 */
[----:B------:R-:W-:Y:S01]  /*1db0*/  FSEL R97, R97, -INF , P2 ;  /* 0xff80000061617808 */ /* 0x000fe20001000000 */
[----:B------:R-:W-:Y:S01]  /*1dc0*/  SHFL.IDX PT, R96, R234, R231, 0x1f ;  /* 0x00001fe7ea607589 */ /* 0x000fe200000e0000 */
[----:B------:R-:W-:Y:S01]  /*1dd0*/  FSEL R90, R90, -INF , P1 ;  /* 0xff8000005a5a7808 */ /* 0x000fe20000800000 */
[----:B------:R-:W-:Y:S01]  /*1de0*/  FFMA.FTZ R89, R89, UR10, -R12 ;  /* 0x0000000a59597c23 */ /* 0x000fe2000801080c */
[----:B------:R-:W-:Y:S01]  /*1df0*/  FSEL R99, R99, -INF , P1 ;  /* 0xff80000063637808 */ /* 0x000fe20000800000 */
[----:B------:R-:W-:Y:S01]  /*1e00*/  SHFL.IDX PT, R101, R234, R228, 0x1f ;  /* 0x00001fe4ea657589 */ /* 0x000fe200000e0000 */
[----:B------:R-:W-:Y:S01]  /*1e10*/  FSEL R91, R91, -INF , P1 ;  /* 0xff8000005b5b7808 */ /* 0x000fe20000800000 */
[----:B------:R1:W-:Y:S01]  /*1e20*/  MUFU.EX2 R224, R89 ;  /* 0x0000005900e07308 */ /* 0x0003e20000000800 */
[--C-:B---3--:R-:W-:Y:S01]  /*1e30*/  FFMA.FTZ R100, R100, UR10, -R21.reuse ;  /* 0x0000000a64647c23 */ /* 0x108fe20008010815 */
[----:B----4-:R-:W-:Y:S01]  /*1e40*/  FFMA.FTZ R22, R102, UR10, -R21 ;  /* 0x0000000a66167c23 */ /* 0x010fe20008010815 */
[----:B------:R-:W-:Y:S01]  /*1e50*/  FFMA.FTZ R11, R90, UR10, -R11 ;  /* 0x0000000a5a0b7c23 */ /* 0x000fe2000801080b */
[----:B------:R-:W-:Y:S01]  /*1e60*/  FSEL R93, R108, -INF , P2 ;  /* 0xff8000006c5d7808 */ /* 0x000fe20001000000 */
[--C-:B-----5:R-:W-:Y:S01]  /*1e70*/  FFMA.FTZ R97, R97, UR10, -R18.reuse ;  /* 0x0000000a61617c23 */ /* 0x120fe20008010812 */
[----:B------:R-:W3:Y:S01]  /*1e80*/  SHFL.IDX PT, R90, R234, R2, 0x1f ;  /* 0x00001f02ea5a7589 */ /* 0x000ee200000e0000 */
[----:B------:R-:W-:Y:S01]  /*1e90*/  FFMA.FTZ R99, R99, UR10, -R18 ;  /* 0x0000000a63637c23 */ /* 0x000fe20008010812 */
[----:B------:R4:W-:Y:S01]  /*1ea0*/  MUFU.EX2 R21, R100 ;  /* 0x0000006400157308 */ /* 0x0009e20000000800 */
[--C-:B--2---:R-:W-:Y:S01]  /*1eb0*/  FFMA.FTZ R95, R88, UR10, -R23.reuse ;  /* 0x0000000a585f7c23 */ /* 0x104fe20008010817 */
[----:B------:R-:W-:Y:S01]  /*1ec0*/  FFMA.FTZ R88, R94, UR10, -R23 ;  /* 0x0000000a5e587c23 */ /* 0x000fe20008010817 */
[----:B-1----:R-:W-:Y:S01]  /*1ed0*/  FSEL R89, R104, -INF , P2 ;  /* 0xff80000068597808 */ /* 0x002fe20001000000 */
[----:B------:R-:W1:Y:S01]  /*1ee0*/  SHFL.IDX PT, R94, R234, R232, 0x1f ;  /* 0x00001fe8ea5e7589 */ /* 0x000e6200000e0000 */
[----:B------:R-:W-:Y:S01]  /*1ef0*/  FFMA.FTZ R12, R91, UR10, -R12 ;  /* 0x0000000a5b0c7c23 */ /* 0x000fe2000801080c */
[----:B------:R-:W-:-:S02]  /*1f00*/  FSEL R91, R106, -INF , P1 ;  /* 0xff8000006a5b7808 */ /* 0x000fc40000800000 */
[----:B------:R-:W-:Y:S01]  /*1f10*/  SHFL.IDX PT, R104, R234, R227, 0x1f ;  /* 0x00001fe3ea687589 */ /* 0x000fe200000e0000 */
[----:B------:R2:W-:Y:S01]  /*1f20*/  MUFU.EX2 R18, R97 ;  /* 0x0000006100127308 */ /* 0x0005e20000000800 */
[----:B------:R-:W-:Y:S02]  /*1f30*/  FSEL R103, R114, -INF , P1 ;  /* 0xff80000072677808 */ /* 0x000fe40000800000 */
[----:B----4-:R-:W4:Y:S01]  /*1f40*/  SHFL.IDX PT, R100, R234, R229, 0x1f ;  /* 0x00001fe5ea647589 */ /* 0x010f2200000e0000 */
[----:B------:R-:W-:Y:S02]  /*1f50*/  FSEL R115, R115, -INF , P1 ;  /* 0xff80000073737808 */ /* 0x000fe40000800000 */
[----:B------:R-:W-:Y:S01]  /*1f60*/  FSEL R92, R92, -INF , P2 ;  /* 0xff8000005c5c7808 */ /* 0x000fe20001000000 */
[----:B------:R-:W5:Y:S01]  /*1f70*/  SHFL.IDX PT, R106, R222, R2, 0x1f ;  /* 0x00001f02de6a7589 */ /* 0x000f6200000e0000 */
[----:B------:R1:W-:Y:S01]  /*1f80*/  MUFU.EX2 R20, R99 ;  /* 0x0000006300147308 */ /* 0x0003e20000000800 */
[----:B--2---:R-:W-:-:S02]  /*1f90*/  FSEL R97, R110, -INF , P1 ;  /* 0xff8000006e617808 */ /* 0x004fc40000800000 */
[----:B------:R-:W-:Y:S01]  /*1fa0*/  FFMA.FTZ R92, R92, UR10, -R13 ;  /* 0x0000000a5c5c7c23 */ /* 0x000fe2000801080d */
[----:B------:R-:W-:Y:S01]  /*1fb0*/  SHFL.IDX PT, R114, R222, R230, 0x1f ;  /* 0x00001fe6de727589 */ /* 0x000fe200000e0000 */
[----:B------:R-:W-:Y:S01]  /*1fc0*/  FSEL R119, R119, -INF , P1 ;  /* 0xff80000077777808 */ /* 0x000fe20000800000 */
[--C-:B---3--:R-:W-:Y:S01]  /*1fd0*/  FFMA.FTZ R89, R89, UR10, -R90.reuse ;  /* 0x0000000a59597c23 */ /* 0x108fe2000801085a */
[----:B------:R-:W-:Y:S01]  /*1fe0*/  FSEL R111, R111, -INF , P1 ;  /* 0xff8000006f6f7808 */ /* 0x000fe20000800000 */
[----:B------:R2:W-:Y:S01]  /*1ff0*/  MUFU.EX2 R23, R95 ;  /* 0x0000005f00177308 */ /* 0x0005e20000000800 */
[----:B-1----:R-:W-:Y:S01]  /*2000*/  FSEL R99, R113, -INF , P2 ;  /* 0xff80000071637808 */ /* 0x002fe20001000000 */
[----:B------:R-:W-:Y:S01]  /*2010*/  FFMA.FTZ R90, R91, UR10, -R90 ;  /* 0x0000000a5b5a7c23 */ /* 0x000fe2000801085a */
[--C-:B------:R-:W-:Y:S01]  /*2020*/  FFMA.FTZ R93, R93, UR10, -R94.reuse ;  /* 0x0000000a5d5d7c23 */ /* 0x100fe2000801085e */
[----:B------:R-:W-:Y:S01]  /*2030*/  FFMA.FTZ R94, R97, UR10, -R94 ;  /* 0x0000000a615e7c23 */ /* 0x000fe2000801085e */
[----:B------:R-:W-:Y:S01]  /*2040*/  FSEL R97, R112, -INF , P2 ;  /* 0xff80000070617808 */ /* 0x000fe20001000000 */
[----:B------:R-:W-:Y:S01]  /*2050*/  SHFL.IDX PT, R108, R222, R233, 0x1f ;  /* 0x00001fe9de6c7589 */ /* 0x000fe200000e0000 */
[----:B------:R-:W-:Y:S01]  /*2060*/  FSEL R102, R116, -INF , P2 ;  /* 0xff80000074667808 */ /* 0x000fe20001000000 */
[----:B------:R1:W-:Y:S01]  /*2070*/  MUFU.EX2 R13, R92 ;  /* 0x0000005c000d7308 */ /* 0x0003e20000000800 */
[----:B--2---:R-:W-:Y:S01]  /*2080*/  FSEL R95, R109, -INF , P2 ;  /* 0xff8000006d5f7808 */ /* 0x004fe20001000000 */
[----:B------:R-:W-:Y:S01]  /*2090*/  FFMA.FTZ R97, R97, UR10, -R98 ;  /* 0x0000000a61617c23 */ /* 0x000fe20008010862 */
[----:B----4-:R-:W-:Y:S01]  /*20a0*/  FFMA.FTZ R99, R99, UR10, -R100 ;  /* 0x0000000a63637c23 */ /* 0x010fe20008010864 */
[----:B------:R-:W-:Y:S01]  /*20b0*/  FFMA.FTZ R98, R103, UR10, -R98 ;  /* 0x0000000a67627c23 */ /* 0x000fe20008010862 */
[----:B------:R-:W-:Y:S01]  /*20c0*/  FFMA.FTZ R100, R115, UR10, -R100 ;  /* 0x0000000a73647c23 */ /* 0x000fe20008010864 */
[----:B------:R-:W2:Y:S01]  /*20d0*/  SHFL.IDX PT, R112, R222, R231, 0x1f ;  /* 0x00001fe7de707589 */ /* 0x000ea200000e0000 */
[----:B------:R-:W-:Y:S01]  /*20e0*/  FSEL R103, R117, -INF , P2 ;  /* 0xff80000075677808 */ /* 0x000fe20001000000 */
[----:B------:R-:W-:Y:S01]  /*20f0*/  FFMA.FTZ R95, R95, UR10, -R96 ;  /* 0x0000000a5f5f7c23 */ /* 0x000fe20008010860 */
[----:B------:R-:W-:Y:S01]  /*2100*/  FSEL R118, R118, -INF , P1 ;  /* 0xff80000076767808 */ /* 0x000fe20000800000 */
[----:B------:R-:W3:Y:S01]  /*2110*/  SHFL.IDX PT, R115, R222, R229, 0x1f ;  /* 0x00001fe5de737589 */ /* 0x000ee200000e0000 */
[----:B------:R-:W-:Y:S01]  /*2120*/  FSEL R91, R105, -INF , P2 ;  /* 0xff800000695b7808 */ /* 0x000fe20001000000 */
[--C-:B------:R-:W-:Y:S01]  /*2130*/  FFMA.FTZ R103, R103, UR10, -R104.reuse ;  /* 0x0000000a67677c23 */ /* 0x100fe20008010868 */
[----:B------:R-:W-:Y:S01]  /*2140*/  FFMA.FTZ R104, R119, UR10, -R104 ;  /* 0x0000000a77687c23 */ /* 0x000fe20008010868 */
[----:B-1----:R-:W1:Y:S01]  /*2150*/  SHFL.IDX PT, R92, R234, R233, 0x1f ;  /* 0x00001fe9ea5c7589 */ /* 0x002e6200000e0000 */
[----:B------:R-:W-:Y:S01]  /*2160*/  FFMA.FTZ R96, R111, UR10, -R96 ;  /* 0x0000000a6f607c23 */ /* 0x000fe20008010860 */
[----:B------:R-:W-:Y:S01]  /*2170*/  FSEL R105, R120, -INF , P2 ;  /* 0xff80000078697808 */ /* 0x000fe20001000000 */
[--C-:B------:R-:W-:Y:S01]  /*2180*/  FFMA.FTZ R102, R102, UR10, -R101.reuse ;  /* 0x0000000a66667c23 */ /* 0x100fe20008010865 */
[----:B------:R-:W4:Y:S01]  /*2190*/  SHFL.IDX PT, R119, R222, R228, 0x1f ;  /* 0x00001fe4de777589 */ /* 0x000f2200000e0000 */
[----:B------:R-:W-:Y:S01]  /*21a0*/  FSEL R111, R122, -INF , P1 ;  /* 0xff8000007a6f7808 */ /* 0x000fe20000800000 */
[----:B------:R-:W-:Y:S01]  /*21b0*/  FFMA.FTZ R101, R118, UR10, -R101 ;  /* 0x0000000a76657c23 */ /* 0x000fe20008010865 */
[----:B------:R-:W-:Y:S01]  /*21c0*/  FSEL R110, R124, -INF , P2 ;  /* 0xff8000007c6e7808 */ /* 0x000fe20001000000 */
[--C-:B-----5:R-:W-:Y:S01]  /*21d0*/  FFMA.FTZ R105, R105, UR10, -R106.reuse ;  /* 0x0000000a69697c23 */ /* 0x120fe2000801086a */
[----:B------:R-:W5:Y:S01]  /*21e0*/  SHFL.IDX PT, R124, R216, R232, 0x1f ;  /* 0x00001fe8d87c7589 */ /* 0x000f6200000e0000 */
[----:B------:R-:W-:Y:S01]  /*21f0*/  FSEL R118, R131, -INF , P1 ;  /* 0xff80000083767808 */ /* 0x000fe20000800000 */
[----:B------:R-:W-:Y:S01]  /*2200*/  FFMA.FTZ R106, R111, UR10, -R106 ;  /* 0x0000000a6f6a7c23 */ /* 0x000fe2000801086a */
[----:B------:R-:W-:Y:S01]  /*2210*/  FSEL R111, R125, -INF , P2 ;  /* 0xff8000007d6f7808 */ /* 0x000fe20001000000 */
[----:B------:R-:W5:Y:S01]  /*2220*/  SHFL.IDX PT, R131, R216, R233, 0x1f ;  /* 0x00001fe9d8837589 */ /* 0x000f6200000e0000 */
[----:B------:R-:W-:Y:S01]  /*2230*/  FSEL R127, R127, -INF , P1 ;  /* 0xff8000007f7f7808 */ /* 0x000fe20000800000 */
[----:B------:R-:W-:Y:S01]  /*2240*/  MUFU.EX2 R11, R11 ;  /* 0x0000000b000b7308 */ /* 0x000fe20000000800 */
[----:B------:R-:W-:Y:S01]  /*2250*/  FSEL R113, R128, -INF , P2 ;  /* 0xff80000080717808 */ /* 0x000fe20001000000 */
[--C-:B--2---:R-:W-:Y:S01]  /*2260*/  FFMA.FTZ R111, R111, UR10, -R112.reuse ;  /* 0x0000000a6f6f7c23 */ /* 0x104fe20008010870 */
[----:B------:R-:W-:Y:S01]  /*2270*/  FSEL R116, R129, -INF , P2 ;  /* 0xff80000081747808 */ /* 0x000fe20001000000 */
[----:B------:R-:W-:Y:S01]  /*2280*/  FFMA.FTZ R112, R127, UR10, -R112 ;  /* 0x0000000a7f707c23 */ /* 0x000fe20008010870 */
[----:B------:R-:W-:Y:S01]  /*2290*/  FSEL R117, R130, -INF , P1 ;  /* 0xff80000082757808 */ /* 0x000fe20000800000 */
[--C-:B------:R-:W-:Y:S01]  /*22a0*/  FFMA.FTZ R113, R113, UR10, -R114.reuse ;  /* 0x0000000a71717c23 */ /* 0x100fe20008010872 */
[----:B------:R-:W2:Y:S01]  /*22b0*/  SHFL.IDX PT, R109, R222, R232, 0x1f ;  /* 0x00001fe8de6d7589 */ /* 0x000ea200000e0000 */
[--C-:B---3--:R-:W-:Y:S01]  /*22c0*/  FFMA.FTZ R116, R116, UR10, -R115.reuse ;  /* 0x0000000a74747c23 */ /* 0x108fe20008010873 */
[----:B------:R-:W-:Y:S01]  /*22d0*/  FFMA.FTZ R115, R118, UR10, -R115 ;  /* 0x0000000a76737c23 */ /* 0x000fe20008010873 */
[----:B------:R-:W-:Y:S01]  /*22e0*/  FFMA.FTZ R114, R117, UR10, -R114 ;  /* 0x0000000a75727c23 */ /* 0x000fe20008010872 */
[----:B------:R-:W3:Y:S01]  /*22f0*/  SHFL.IDX PT, R127, R216, R231, 0x1f ;  /* 0x00001fe7d87f7589 */ /* 0x000ee200000e0000 */
[----:B------:R-:W-:Y:S01]  /*2300*/  FSEL R107, R107, -INF , P1 ;  /* 0xff8000006b6b7808 */ /* 0x000fe20000800000 */
[--C-:B-1----:R-:W-:Y:S01]  /*2310*/  FFMA.FTZ R91, R91, UR10, -R92.reuse ;  /* 0x0000000a5b5b7c23 */ /* 0x102fe2000801085c */
[----:B------:R-:W-:Y:S01]  /*2320*/  FSEL R117, R132, -INF , P2 ;  /* 0xff80000084757808 */ /* 0x000fe20001000000 */
[----:B------:R-:W1:Y:S01]  /*2330*/  SHFL.IDX PT, R122, R222, R227, 0x1f ;  /* 0x00001fe3de7a7589 */ /* 0x000e6200000e0000 */
[----:B------:R-:W-:Y:S01]  /*2340*/  FSEL R118, R134, -INF , P1 ;  /* 0xff80000086767808 */ /* 0x000fe20000800000 */
[----:B------:R-:W-:Y:S01]  /*2350*/  FFMA.FTZ R92, R107, UR10, -R92 ;  /* 0x0000000a6b5c7c23 */ /* 0x000fe2000801085c */
[----:B------:R-:W-:Y:S01]  /*2360*/  FSEL R107, R121, -INF , P2 ;  /* 0xff800000796b7808 */ /* 0x000fe20001000000 */
[----:B----4-:R-:W-:Y:S01]  /*2370*/  FFMA.FTZ R117, R117, UR10, -R119 ;  /* 0x0000000a75757c23 */ /* 0x010fe20008010877 */
[----:B------:R-:W4:Y:S01]  /*2380*/  SHFL.IDX PT, R129, R216, R229, 0x1f ;  /* 0x00001fe5d8817589 */ /* 0x000f2200000e0000 */
[----:B------:R-:W-:-:S02]  /*2390*/  WARPGROUP.DEPBAR.LE gsb0, 0x0 ;  /* 0x00008000000079c5 */ /* 0x000fc40000010000 */
[----:B------:R-:W-:Y:S01]  /*23a0*/  WARPGROUP.ARRIVE ;  /* 0x00000000000079c5 */ /* 0x000fe20000000000 */
[----:B------:R-:W-:Y:S01]  /*23b0*/  FFMA.FTZ R118, R118, UR10, -R119 ;  /* 0x0000000a76767c23 */ /* 0x000fe20008010877 */
[----:B------:R-:W-:Y:S01]  /*23c0*/  FSEL R119, R140, -INF , P2 ;  /* 0xff8000008c777808 */ /* 0x000fe20001000000 */
[----:B------:R-:W-:Y:S01]  /*23d0*/  FFMA.FTZ R107, R107, UR10, -R108 ;  /* 0x0000000a6b6b7c23 */ /* 0x000fe2000801086c */
[----:B------:R-:W-:Y:S01]  /*23e0*/  FSEL R123, R123, -INF , P1 ;  /* 0xff8000007b7b7808 */ /* 0x000fe20000800000 */
[----:B------:R-:W-:Y:S01]  /*23f0*/  SHFL.IDX PT, R134, R216, R230, 0x1f ;  /* 0x00001fe6d8867589 */ /* 0x000fe200000e0000 */
[----:B------:R-:W-:Y:S01]  /*2400*/  HGMMA.64x128x16.F32 R24, gdesc[UR4], R24, gsb0 ;  /* 0x01e00000041879f0 */ /* 0x000fe20008000818 */
[----:B------:R-:W-:Y:S01]  /*2410*/  UIADD3 UR6, UR8, 0x4, URZ ;  /* 0x0000000408067890 */ /* 0x000fe2000fffe03f */
[----:B------:R-:W-:Y:S01]  /*2420*/  FSEL R132, R137, -INF , P2 ;  /* 0xff80000089847808 */ /* 0x000fe20001000000 */
[----:B------:R-:W-:Y:S01]  /*2430*/  UIADD3 UR4, UR9, 0x4, URZ ;  /* 0x0000000409047890 */ /* 0x000fe2000fffe03f */
[----:B------:R-:W-:Y:S01]  /*2440*/  FSEL R120, R139, -INF , P1 ;  /* 0xff8000008b787808 */ /* 0x000fe20000800000 */
[----:B------:R-:W-:Y:S01]  /*2450*/  UMOV UR7, 0x40000040 ;  /* 0x4000004000077882 */ /* 0x000fe20000000000 */
[----:B------:R-:W-:Y:S01]  /*2460*/  UMOV UR5, 0x40000040 ;  /* 0x4000004000057882 */ /* 0x000fe20000000000 */
[----:B-----5:R-:W-:Y:S01]  /*2470*/  FFMA.FTZ R128, R119, UR10, -R124 ;  /* 0x0000000a77807c23 */ /* 0x020fe2000801087c */
[----:B------:R-:W-:Y:S01]  /*2480*/  FFMA.FTZ R108, R123, UR10, -R108 ;  /* 0x0000000a7b6c7c23 */ /* 0x000fe2000801086c */
[----:B------:R-:W5:Y:S01]  /*2490*/  SHFL.IDX PT, R119, R216, R227, 0x1f ;  /* 0x00001fe3d8777589 */ /* 0x000f6200000e0000 */
[--C-:B------:R-:W-:Y:S01]  /*24a0*/  FFMA.FTZ R132, R132, UR10, -R131.reuse ;  /* 0x0000000a84847c23 */ /* 0x100fe20008010883 */
[----:B------:R-:W-:Y:S01]  /*24b0*/  FFMA.FTZ R131, R120, UR10, -R131 ;  /* 0x0000000a78837c23 */ /* 0x000fe20008010883 */
[----:B------:R-:W-:Y:S01]  /*24c0*/  FSEL R130, R141, -INF , P2 ;  /* 0xff8000008d827808 */ /* 0x000fe20001000000 */
[----:B------:R-:W5:Y:S01]  /*24d0*/  SHFL.IDX PT, R123, R216, R2, 0x1f ;  /* 0x00001f02d87b7589 */ /* 0x000f6200000e0000 */
[----:B------:R-:W-:Y:S01]  /*24e0*/  FSEL R120, R143, -INF , P1 ;  /* 0xff8000008f787808 */ /* 0x000fe20000800000 */
[----:B--2---:R-:W-:Y:S01]  /*24f0*/  FFMA.FTZ R110, R110, UR10, -R109 ;  /* 0x0000000a6e6e7c23 */ /* 0x004fe2000801086d */
[----:B------:R-:W-:Y:S01]  /*2500*/  FSEL R126, R126, -INF , P1 ;  /* 0xff8000007e7e7808 */ /* 0x000fe20000800000 */
[--C-:B---3--:R-:W-:Y:S01]  /*2510*/  FFMA.FTZ R130, R130, UR10, -R127.reuse ;  /* 0x0000000a82827c23 */ /* 0x108fe2000801087f */
[----:B------:R-:W-:Y:S01]  /*2520*/  FSEL R133, R133, -INF , P2 ;  /* 0xff80000085857808 */ /* 0x000fe20001000000 */
[----:B------:R-:W-:Y:S01]  /*2530*/  FFMA.FTZ R127, R120, UR10, -R127 ;  /* 0x0000000a787f7c23 */ /* 0x000fe2000801087f */
[----:B------:R-:W-:Y:S01]  /*2540*/  FSEL R120, R145, -INF , P2 ;  /* 0xff80000091787808 */ /* 0x000fe20001000000 */
[----:B------:R-:W-:Y:S01]  /*2550*/  FFMA.FTZ R109, R126, UR10, -R109 ;  /* 0x0000000a7e6d7c23 */ /* 0x000fe2000801086d */
[----:B------:R-:W-:Y:S01]  /*2560*/  FSEL R126, R136, -INF , P2 ;  /* 0xff800000887e7808 */ /* 0x000fe20001000000 */
[--C-:B-1----:R-:W-:Y:S01]  /*2570*/  FFMA.FTZ R222, R133, UR10, -R122.reuse ;  /* 0x0000000a85de7c23 */ /* 0x102fe2000801087a */
[----:B------:R-:W-:Y:S01]  /*2580*/  FSEL R136, R147, -INF , P1 ;  /* 0xff80000093887808 */ /* 0x000fe20000800000 */
[--C-:B----4-:R-:W-:Y:S01]  /*2590*/  FFMA.FTZ R133, R120, UR10, -R129.reuse ;  /* 0x0000000a78857c23 */ /* 0x110fe20008010881 */
[----:B------:R-:W-:Y:S01]  /*25a0*/  FSEL R120, R149, -INF , P2 ;  /* 0xff80000095787808 */ /* 0x000fe20001000000 */
[----:B------:R-:W-:Y:S01]  /*25b0*/  MUFU.EX2 R12, R12 ;  /* 0x0000000c000c7308 */ /* 0x000fe20000000800 */
[----:B------:R-:W-:Y:S01]  /*25c0*/  FSEL R138, R138, -INF , P1 ;  /* 0xff8000008a8a7808 */ /* 0x000fe20000800000 */
[----:B------:R-:W-:Y:S01]  /*25d0*/  FFMA.FTZ R129, R136, UR10, -R129 ;  /* 0x0000000a88817c23 */ /* 0x000fe20008010881 */
[----:B------:R-:W-:Y:S01]  /*25e0*/  FSEL R136, R151, -INF , P1 ;  /* 0xff80000097887808 */ /* 0x000fe20000800000 */
[----:B------:R-:W-:Y:S01]  /*25f0*/  VIADD R234, R225, 0x20c00 ;  /* 0x00020c00e1ea7836 */ /* 0x000fe20000000000 */
[----:B------:R-:W-:Y:S01]  /*2600*/  FSEL R135, R135, -INF , P1 ;  /* 0xff80000087877808 */ /* 0x000fe20000800000 */
[--C-:B-----5:R-:W-:Y:S01]  /*2610*/  FFMA.FTZ R120, R120, UR10, -R119.reuse ;  /* 0x0000000a78787c23 */ /* 0x120fe20008010877 */
[----:B------:R-:W-:Y:S01]  /*2620*/  FSEL R121, R142, -INF , P1 ;  /* 0xff8000008e797808 */ /* 0x000fe20000800000 */
[----:B------:R-:W-:Y:S01]  /*2630*/  FFMA.FTZ R119, R136, UR10, -R119 ;  /* 0x0000000a88777c23 */ /* 0x000fe20008010877 */
[----:B------:R-:W-:Y:S01]  /*2640*/  FSEL R125, R146, -INF , P1 ;  /* 0xff800000927d7808 */ /* 0x000fe20000800000 */
[--C-:B------:R-:W-:Y:S01]  /*2650*/  FFMA.FTZ R126, R126, UR10, -R123.reuse ;  /* 0x0000000a7e7e7c23 */ /* 0x100fe2000801087b */
[----:B------:R-:W-:Y:S01]  /*2660*/  FFMA.FTZ R123, R138, UR10, -R123 ;  /* 0x0000000a8a7b7c23 */ /* 0x000fe2000801087b */
[----:B------:R-:W-:Y:S01]  /*2670*/  FFMA.FTZ R122, R135, UR10, -R122 ;  /* 0x0000000a877a7c23 */ /* 0x000fe2000801087a */
[----:B------:R-:W-:Y:S01]  /*2680*/  FFMA.FTZ R124, R121, UR10, -R124 ;  /* 0x0000000a797c7c23 */ /* 0x000fe2000801087c */
[----:B------:R-:W-:Y:S01]  /*2690*/  FSEL R135, R144, -INF , P2 ;  /* 0xff80000090877808 */ /* 0x000fe20001000000 */
[----:B------:R-:W1:Y:S01]  /*26a0*/  SHFL.IDX PT, R121, R216, R228, 0x1f ;  /* 0x00001fe4d8797589 */ /* 0x000e6200000e0000 */
[----:B------:R-:W-:Y:S01]  /*26b0*/  FSEL R148, R148, -INF , P2 ;  /* 0xff80000094947808 */ /* 0x000fe20001000000 */
[----:B------:R-:W-:Y:S01]  /*26c0*/  MUFU.EX2 R22, R22 ;  /* 0x0000001600167308 */ /* 0x000fe20000000800 */
[----:B------:R-:W-:Y:S01]  /*26d0*/  FSEL R150, R150, -INF , P1 ;  /* 0xff80000096967808 */ /* 0x000fe20000800000 */
[--C-:B------:R-:W-:Y:S01]  /*26e0*/  FFMA.FTZ R135, R135, UR10, -R134.reuse ;  /* 0x0000000a87877c23 */ /* 0x100fe20008010886 */
[----:B------:R-:W-:-:S05]  /*26f0*/  FFMA.FTZ R134, R125, UR10, -R134 ;  /* 0x0000000a7d867c23 */ /* 0x000fca0008010886 */
[----:B------:R-:W-:Y:S08]  /*2700*/  MUFU.EX2 R88, R88 ;  /* 0x0000005800587308 */ /* 0x000ff00000000800 */
[----:B------:R-:W2:Y:S01]  /*2710*/  MUFU.EX2 R14, R14 ;  /* 0x0000000e000e7308 */ /* 0x000ea20000000800 */
[--C-:B-1----:R-:W-:Y:S01]  /*2720*/  FFMA.FTZ R125, R148, UR10, -R121.reuse ;  /* 0x0000000a947d7c23 */ /* 0x102fe20008010879 */
[----:B------:R-:W-:-:S06]  /*2730*/  FFMA.FTZ R121, R150, UR10, -R121 ;  /* 0x0000000a96797c23 */ /* 0x000fcc0008010879 */
[----:B------:R-:W-:Y:S08]  /*2740*/  MUFU.EX2 R17, R17 ;  /* 0x0000001100117308 */ /* 0x000ff00000000800 */
[----:B------:R-:W1:Y:S08]  /*2750*/  MUFU.EX2 R89, R89 ;  /* 0x0000005900597308 */ /* 0x000e700000000800 */
[----:B------:R-:W-:Y:S08]  /*2760*/  MUFU.EX2 R90, R90 ;  /* 0x0000005a005a7308 */ /* 0x000ff00000000800 */
[----:B------:R-:W3:Y:S08]  /*2770*/  MUFU.EX2 R91, R91 ;  /* 0x0000005b005b7308 */ /* 0x000ef00000000800 */
[----:B------:R-:W4:Y:S08]  /*2780*/  MUFU.EX2 R92, R92 ;  /* 0x0000005c005c7308 */ /* 0x000f300000000800 */
[----:B------:R-:W5:Y:S08]  /*2790*/  MUFU.EX2 R110, R110 ;  /* 0x0000006e006e7308 */ /* 0x000f700000000800 */
[----:B------:R-:W5:Y:S08]  /*27a0*/  MUFU.EX2 R109, R109 ;  /* 0x0000006d006d7308 */ /* 0x000f700000000800 */
[----:B------:R-:W-:Y:S08]  /*27b0*/  MUFU.EX2 R111, R111 ;  /* 0x0000006f006f7308 */ /* 0x000ff00000000800 */
[----:B------:R-:W-:Y:S01]  /*27c0*/  MUFU.EX2 R112, R112 ;  /* 0x0000007000707308 */ /* 0x000fe20000000800 */
[----:B------:R-:W-:-:S02]  /*27d0*/  WARPGROUP.DEPBAR.LE gsb0, 0x0 ;  /* 0x00008000000079c5 */ /* 0x000fc40000010000 */
[----:B------:R-:W-:-:S05]  /*27e0*/  WARPGROUP.ARRIVE ;  /* 0x00000000000079c5 */ /* 0x000fca0000000000 */
[----:B------:R-:W-:Y:S01]  /*27f0*/  MUFU.EX2 R113, R113 ;  /* 0x0000007100717308 */ /* 0x000fe20000000800 */
[----:B------:R-:W-:Y:S01]  /*2800*/  HGMMA.64x128x16.F32 R24, gdesc[UR4], R24, gsb0 ;  /* 0x01e00000041879f0 */ /* 0x000fe20008000818 */
[----:B------:R-:W-:Y:S02]  /*2810*/  UIADD3 UR6, UR8, 0x6, URZ ;  /* 0x0000000608067890 */ /* 0x000fe4000fffe03f */
[----:B------:R-:W-:Y:S01]  /*2820*/  UIADD3 UR4, UR9, 0x6, URZ ;  /* 0x0000000609047890 */ /* 0x000fe2000fffe03f */
[----:B------:R-:W-:Y:S01]  /*2830*/  UMOV UR7, 0x40000040 ;  /* 0x4000004000077882 */ /* 0x000fe20000000000 */
[----:B------:R-:W-:Y:S02]  /*2840*/  UMOV UR5, 0x40000040 ;  /* 0x4000004000057882 */ /* 0x000fe40000000000 */
[----:B------:R-:W-:Y:S08]  /*2850*/  MUFU.EX2 R116, R116 ;  /* 0x0000007400747308 */ /* 0x000ff00000000800 */
[----:B------:R-:W5:Y:S08]  /*2860*/  MUFU.EX2 R19, R19 ;  /* 0x0000001300137308 */ /* 0x000f700000000800 */
        /* <DEDUP_REMOVED lines=14> */
[----:B------:R-:W-:-:S02]  /*2950*/  WARPGROUP.DEPBAR.LE gsb0, 0x0 ;  /* 0x00008000000079c5 */ /* 0x000fc40000010000 */
[----:B------:R-:W-:-:S05]  /*2960*/  WARPGROUP.ARRIVE ;  /* 0x00000000000079c5 */ /* 0x000fca0000000000 */
[----:B------:R-:W-:Y:S01]  /*2970*/  MUFU.EX2 R102, R102 ;  /* 0x0000006600667308 */ /* 0x000fe20000000800 */
[----:B------:R-:W-:Y:S01]  /*2980*/  HGMMA.64x128x16.F32 R24, gdesc[UR4], R24, gsb0 ;  /* 0x01e00000041879f0 */ /* 0x000fe20008000818 */
[----:B------:R-:W-:Y:S01]  /*2990*/  R2UR UR4, R218 ;  /* 0x00000000da0472ca */ /* 0x000fe200000e0000 */
[----:B------:R-:W-:-:S05]  /*29a0*/  UMOV UR7, 0x40000040 ;  /* 0x4000004000077882 */ /* 0x000fca0000000000 */
[----:B------:R-:W-:Y:S01]  /*29b0*/  MUFU.EX2 R101, R101 ;  /* 0x0000006500657308 */ /* 0x000fe20000000800 */
[----:B------:R-:W-:-:S07]  /*29c0*/  R2UR UR5, R225 ;  /* 0x00000000e10572ca */ /* 0x000fce00000e0000 */
[----:B------:R-:W-:Y:S01]  /*29d0*/  MUFU.EX2 R103, R103 ;  /* 0x0000006700677308 */ /* 0x000fe20000000800 */
[----:B------:R-:W-:-:S05]  /*29e0*/  UMOV UR6, UR4 ;  /* 0x0000000400067c82 */ /* 0x000fca0008000000 */
[----:B------:R-:W-:Y:S02]  /*29f0*/  USHF.R.U32.HI UR5, URZ, 0x4, UR5 ;  /* 0x000000043f057899 */ /* 0x000fe40008011605 */
[----:B------:R-:W-:Y:S02]  /*2a00*/  MUFU.EX2 R104, R104 ;  /* 0x0000006800687308 */ /* 0x000fe40000000800 */
[----:B------:R-:W-:-:S03]  /*2a10*/  ULOP3.LUT UR9, UR5, 0x3fff, URZ, 0xc0, !UPT ;  /* 0x00003fff05097892 */ /* 0x000fc6000f8ec03f */
[----:B------:R-:W-:-:S03]  /*2a20*/  UMOV UR5, 0x40000040 ;  /* 0x4000004000057882 */ /* 0x000fc60000000000 */
        /* <DEDUP_REMOVED lines=11> */
[----:B------:R-:W2:Y:S04]  /*2ae0*/  LDS R217, [R217+0x400] ;  /* 0x00040000d9d97984 */ /* 0x000ea80000000800 */
[----:B------:R-:W-:Y:S04]  /*2af0*/  LDS R221, [R221+0x400] ;  /* 0x00040000dddd7984 */ /* 0x000fe80000000800 */
[----:B------:R-:W-:Y:S04]  /*2b00*/  LDS R220, [R220+0x400] ;  /* 0x00040000dcdc7984 */ /* 0x000fe80000000800 */
[----:B------:R-:W-:Y:S04]  /*2b10*/  LDS R219, [R219+0x400] ;  /* 0x00040000dbdb7984 */ /* 0x000fe80000000800 */
[----:B--2---:R-:W2:Y:S04]  /*2b20*/  SHFL.IDX PT, R137, R217, R233, 0x1f ;  /* 0x00001fe9d9897589 */ /* 0x004ea800000e0000 */
[----:B------:R-:W1:Y:S04]  /*2b30*/  SHFL.IDX PT, R141, R217, R232, 0x1f ;  /* 0x00001fe8d98d7589 */ /* 0x000e6800000e0000 */
[----:B------:R-:W3:Y:S04]  /*2b40*/  SHFL.IDX PT, R143, R217, R229, 0x1f ;  /* 0x00001fe5d98f7589 */ /* 0x000ee800000e0000 */
[----:B------:R-:W4:Y:S04]  /*2b50*/  SHFL.IDX PT, R139, R217, R231, 0x1f ;  /* 0x00001fe7d98b7589 */ /* 0x000f2800000e0000 */
[----:B------:R-:W5:Y:S04]  /*2b60*/  SHFL.IDX PT, R140, R217, R230, 0x1f ;  /* 0x00001fe6d98c7589 */ /* 0x000f6800000e0000 */
[----:B------:R-:W5:Y:S01]  /*2b70*/  SHFL.IDX PT, R145, R217, R228, 0x1f ;  /* 0x00001fe4d9917589 */ /* 0x000f6200000e0000 */
[--C-:B--2---:R-:W-:Y:S01]  /*2b80*/  FADD.FTZ R136, R25, -R137.reuse ;  /* 0x8000008919887221 */ /* 0x104fe20000010000 */
[----:B------:R-:W-:-:S02]  /*2b90*/  FADD.FTZ R137, R27, -R137 ;  /* 0x800000891b897221 */ /* 0x000fc40000010000 */
[----:B------:R-:W2:Y:S01]  /*2ba0*/  SHFL.IDX PT, R147, R217, R2, 0x1f ;  /* 0x00001f02d9937589 */ /* 0x000ea200000e0000 */
[--C-:B-1----:R-:W-:Y:S01]  /*2bb0*/  FADD.FTZ R138, R28, -R141.reuse ;  /* 0x8000008d1c8a7221 */ /* 0x102fe20000010000 */
[----:B------:R-:W-:Y:S02]  /*2bc0*/  FADD.FTZ R25, R30, -R141 ;  /* 0x8000008d1e197221 */ /* 0x000fe40000010000 */
[----:B------:R-:W1:Y:S01]  /*2bd0*/  SHFL.IDX PT, R217, R217, R227, 0x1f ;  /* 0x00001fe3d9d97589 */ /* 0x000e6200000e0000 */
[----:B------:R-:W-:Y:S01]  /*2be0*/  MUFU.EX2 R30, R126 ;  /* 0x0000007e001e7308 */ /* 0x000fe20000000800 */
[--C-:B---3--:R-:W-:Y:S01]  /*2bf0*/  FADD.FTZ R141, R33, -R143.reuse ;  /* 0x8000008f218d7221 */ /* 0x108fe20000010000 */
[----:B------:R-:W-:Y:S01]  /*2c00*/  FADD.FTZ R143, R35, -R143 ;  /* 0x8000008f238f7221 */ /* 0x000fe20000010000 */
[----:B------:R-:W3:Y:S01]  /*2c10*/  SHFL.IDX PT, R33, R221, R230, 0x1f ;  /* 0x00001fe6dd217589 */ /* 0x000ee200000e0000 */
[----:B------:R-:W-:Y:S01]  /*2c20*/  FMUL.FTZ R25, R14, R25 ;  /* 0x000000190e197220 */ /* 0x000fe20000410000 */
[--C-:B----4-:R-:W-:Y:S01]  /*2c30*/  FADD.FTZ R142, R29, -R139.reuse ;  /* 0x8000008b1d8e7221 */ /* 0x110fe20000010000 */
[----:B------:R-:W-:Y:S01]  /*2c40*/  FADD.FTZ R27, R31, -R139 ;  /* 0x8000008b1f1b7221 */ /* 0x000fe20000010000 */
[----:B------:R-:W4:Y:S01]  /*2c50*/  SHFL.IDX PT, R146, R221, R2, 0x1f ;  /* 0x00001f02dd927589 */ /* 0x000f2200000e0000 */
[----:B------:R2:W-:Y:S01]  /*2c60*/  MUFU.EX2 R29, R122 ;  /* 0x0000007a001d7308 */ /* 0x0005e20000000800 */
[--C-:B-----5:R-:W-:Y:S01]  /*2c70*/  FADD.FTZ R139, R32, -R140.reuse ;  /* 0x8000008c208b7221 */ /* 0x120fe20000010000 */
[----:B------:R-:W-:Y:S01]  /*2c80*/  FADD.FTZ R140, R34, -R140 ;  /* 0x8000008c228c7221 */ /* 0x000fe20000010000 */
[----:B------:R-:W5:Y:S01]  /*2c90*/  SHFL.IDX PT, R32, R221, R233, 0x1f ;  /* 0x00001fe9dd207589 */ /* 0x000f6200000e0000 */
[----:B------:R-:W-:Y:S01]  /*2ca0*/  FMUL.FTZ R141, R18, R141 ;  /* 0x0000008d128d7220 */ /* 0x000fe20000410000 */
[--C-:B------:R-:W-:Y:S01]  /*2cb0*/  FADD.FTZ R144, R36, -R145.reuse ;  /* 0x8000009124907221 */ /* 0x100fe20000010000 */
[----:B------:R-:W-:Y:S01]  /*2cc0*/  FADD.FTZ R38, R38, -R145 ;  /* 0x8000009126267221 */ /* 0x000fe20000010000 */
[----:B------:R-:W5:Y:S01]  /*2cd0*/  SHFL.IDX PT, R34, R221, R228, 0x1f ;  /* 0x00001fe4dd227589 */ /* 0x000f6200000e0000 */
[----:B------:R-:W-:Y:S02]  /*2ce0*/  MUFU.EX2 R31, R123 ;  /* 0x0000007b001f7308 */ /* 0x000fe40000000800 */
[----:B------:R-:W-:Y:S01]  /*2cf0*/  FMUL.FTZ R38, R22, R38 ;  /* 0x0000002616267220 */ /* 0x000fe20000410000 */
[----:B--2---:R-:W2:Y:S01]  /*2d00*/  SHFL.IDX PT, R122, R221, R232, 0x1f ;  /* 0x00001fe8dd7a7589 */ /* 0x004ea200000e0000 */
[--C-:B------:R-:W-:Y:S01]  /*2d10*/  FADD.FTZ R24, R24, -R147.reuse ;  /* 0x8000009318187221 */ /* 0x100fe20000010000 */
[----:B------:R-:W-:-:S02]  /*2d20*/  FADD.FTZ R26, R26, -R147 ;  /* 0x800000931a1a7221 */ /* 0x000fc40000010000 */
[----:B------:R-:W2:Y:S01]  /*2d30*/  SHFL.IDX PT, R35, R221, R229, 0x1f ;  /* 0x00001fe5dd237589 */ /* 0x000ea200000e0000 */
[--C-:B-1----:R-:W-:Y:S01]  /*2d40*/  FADD.FTZ R37, R37, -R217.reuse ;  /* 0x800000d925257221 */ /* 0x102fe20000010000 */
[----:B------:R-:W-:Y:S01]  /*2d50*/  FADD.FTZ R39, R39, -R217 ;  /* 0x800000d927277221 */ /* 0x000fe20000010000 */
[----:B------:R-:W1:Y:S01]  /*2d60*/  MUFU.EX2 R28, R222 ;  /* 0x000000de001c7308 */ /* 0x000e620000000800 */
        /* <DEDUP_REMOVED lines=15> */
[----:B------:R5:W-:Y:S01]  /*2e60*/  MUFU.EX2 R34, R128 ;  /* 0x0000008000227308 */ /* 0x000be20000000800 */
[--C-:B--2---:R-:W-:Y:S01]  /*2e70*/  FADD.FTZ R44, R44, -R122.reuse ;  /* 0x8000007a2c2c7221 */ /* 0x104fe20000010000 */
[----:B------:R-:W-:Y:S01]  /*2e80*/  FADD.FTZ R46, R46, -R122 ;  /* 0x8000007a2e2e7221 */ /* 0x000fe20000010000 */
[----:B-1----:R-:W-:Y:S01]  /*2e90*/  SHFL.IDX PT, R131, R220, R227, 0x1f ;  /* 0x00001fe3dc837589 */ /* 0x002fe200000e0000 */
[----:B------:R-:W-:Y:S01]  /*2ea0*/  FMUL.FTZ R40, R89, R40 ;  /* 0x0000002859287220 */ /* 0x000fe20000410000 */
[--C-:B------:R-:W-:Y:S01]  /*2eb0*/  FADD.FTZ R49, R49, -R35.reuse ;  /* 0x8000002331317221 */ /* 0x100fe20000010000 */
[----:B------:R-:W-:Y:S01]  /*2ec0*/  FADD.FTZ R51, R51, -R35 ;  /* 0x8000002333337221 */ /* 0x000fe20000010000 */
[----:B------:R-:W1:Y:S01]  /*2ed0*/  SHFL.IDX PT, R122, R219, R229, 0x1f ;  /* 0x00001fe5db7a7589 */ /* 0x000e6200000e0000 */
[----:B------:R2:W2:Y:S01]  /*2ee0*/  MUFU.EX2 R32, R132 ;  /* 0x0000008400207308 */ /* 0x0004a20000000800 */
[----:B------:R-:W-:Y:S01]  /*2ef0*/  FMUL.FTZ R41, R91, R41 ;  /* 0x000000295b297220 */ /* 0x000fe20000410000 */
[----:B------:R-:W-:Y:S01]  /*2f00*/  FMUL.FTZ R42, R90, R42 ;  /* 0x0000002a5a2a7220 */ /* 0x000fe20000410000 */
[----:B------:R-:W2:Y:S01]  /*2f10*/  SHFL.IDX PT, R151, R219, R231, 0x1f ;  /* 0x00001fe7db977589 */ /* 0x000ea200000e0000 */
[--C-:B---3--:R-:W-:Y:S01]  /*2f20*/  FADD.FTZ R60, R60, -R216.reuse ;  /* 0x800000d83c3c7221 */ /* 0x108fe20000010000 */
[----:B------:R-:W-:Y:S01]  /*2f30*/  FADD.FTZ R62, R62, -R216 ;  /* 0x800000d83e3e7221 */ /* 0x000fe20000010000 */
[----:B------:R-:W-:Y:S01]  /*2f40*/  FMUL.FTZ R43, R92, R43 ;  /* 0x0000002b5c2b7220 */ /* 0x000fe20000410000 */
[----:B------:R-:W3:Y:S01]  /*2f50*/  SHFL.IDX PT, R148, R219, R230, 0x1f ;  /* 0x00001fe6db947589 */ /* 0x000ee200000e0000 */
[----:B------:R3:W3:Y:S01]  /*2f60*/  MUFU.EX2 R35, R124 ;  /* 0x0000007c00237308 */ /* 0x0006e20000000800 */
[--C-:B----4-:R-:W-:Y:S01]  /*2f70*/  FADD.FTZ R216, R81, -R145.reuse ;  /* 0x8000009151d87221 */ /* 0x110fe20000010000 */
[----:B------:R-:W-:Y:S01]  /*2f80*/  FADD.FTZ R145, R83, -R145 ;  /* 0x8000009153917221 */ /* 0x000fe20000010000 */
[----:B------:R-:W4:Y:S01]  /*2f90*/  SHFL.IDX PT, R126, R219, R228, 0x1f ;  /* 0x00001fe4db7e7589 */ /* 0x000f2200000e0000 */
[--C-:B-----5:R-:W-:Y:S01]  /*2fa0*/  FADD.FTZ R45, R45, -R36.reuse ;  /* 0x800000242d2d7221 */ /* 0x120fe20000010000 */
[----:B------:R-:W-:Y:S01]  /*2fb0*/  FADD.FTZ R47, R47, -R36 ;  /* 0x800000242f2f7221 */ /* 0x000fe20000010000 */
[----:B------:R-:W-:Y:S01]  /*2fc0*/  F2FP.F16.F32.PACK_AB R83, R39, R38 ;  /* 0x000000262753723e */ /* 0x000fe200000000ff */
[----:B------:R-:W5:Y:S01]  /*2fd0*/  SHFL.IDX PT, R123, R219, R227, 0x1f ;  /* 0x00001fe3db7b7589 */ /* 0x000f6200000e0000 */
[----:B------:R5:W5:Y:S01]  /*2fe0*/  MUFU.EX2 R36, R130 ;  /* 0x0000008200247308 */ /* 0x000b620000000800 */
[--C-:B------:R-:W-:Y:S01]  /*2ff0*/  FADD.FTZ R57, R57, -R218.reuse ;  /* 0x800000da39397221 */ /* 0x100fe20000010000 */
[----:B------:R-:W-:Y:S01]  /*3000*/  FADD.FTZ R59, R59, -R218 ;  /* 0x800000da3b3b7221 */ /* 0x000fe20000010000 */
[----:B------:R-:W5:Y:S01]  /*3010*/  SHFL.IDX PT, R149, R220, R228, 0x1f ;  /* 0x00001fe4dc957589 */ /* 0x000f6200000e0000 */
[----:B------:R-:W-:Y:S01]  /*3020*/  FMUL.FTZ R60, R110, R60 ;  /* 0x0000003c6e3c7220 */ /* 0x000fe20000410000 */
[----:B------:R-:W-:Y:S01]  /*3030*/  FMUL.FTZ R62, R109, R62 ;  /* 0x0000003e6d3e7220 */ /* 0x000fe20000410000 */
[----:B------:R-:W-:Y:S01]  /*3040*/  FMUL.FTZ R81, R19, R140 ;  /* 0x0000008c13517220 */ /* 0x000fe20000410000 */
[----:B------:R3:W5:Y:S01]  /*3050*/  SHFL.IDX PT, R217, R219, R2, 0x1f ;  /* 0x00001f02dbd97589 */ /* 0x00076200000e0000 */
[--C-:B-1----:R-:W-:Y:S01]  /*3060*/  FADD.FTZ R65, R65, -R122.reuse ;  /* 0x8000007a41417221 */ /* 0x102fe20000010000 */
[----:B------:R-:W-:Y:S01]  /*3070*/  FADD.FTZ R122, R67, -R122 ;  /* 0x8000007a437a7221 */ /* 0x000fe20000010000 */
[----:B------:R-:W1:Y:S01]  /*3080*/  MUFU.EX2 R38, R119 ;  /* 0x0000007700267308 */ /* 0x000e620000000800 */
[----:B------:R-:W1:Y:S01]  /*3090*/  SHFL.IDX PT, R150, R220, R232, 0x1f ;  /* 0x00001fe8dc967589 */ /* 0x000e6200000e0000 */
[--C-:B--2---:R-:W-:Y:S01]  /*30a0*/  FADD.FTZ R61, R61, -R151.reuse ;  /* 0x800000973d3d7221 */ /* 0x104fe20000010000 */
[----:B------:R-:W-:Y:S01]  /*30b0*/  FADD.FTZ R63, R63, -R151 ;  /* 0x800000973f3f7221 */ /* 0x000fe20000010000 */
[----:B------:R-:W-:Y:S01]  /*30c0*/  FMUL.FTZ R37, R23, R37 ;  /* 0x0000002517257220 */ /* 0x000fe20000410000 */
[----:B------:R-:W2:Y:S01]  /*30d0*/  SHFL.IDX PT, R146, R220, R233, 0x1f ;  /* 0x00001fe9dc927589 */ /* 0x000ea200000e0000 */
[----:B---3--:R-:W-:Y:S01]  /*30e0*/  FADD.FTZ R64, R64, -R148 ;  /* 0x8000009440407221 */ /* 0x008fe20000010000 */
[--C-:B------:R-:W-:Y:S01]  /*30f0*/  FADD.FTZ R219, R85, -R131.reuse ;  /* 0x8000008355db7221 */ /* 0x100fe20000010000 */
[----:B------:R-:W-:Y:S01]  /*3100*/  FMUL.FTZ R85, R12, R137 ;  /* 0x000000890c557220 */ /* 0x000fe20000410000 */
[----:B------:R-:W3:Y:S01]  /*3110*/  SHFL.IDX PT, R147, R220, R231, 0x1f ;  /* 0x00001fe7dc937589 */ /* 0x000ee200000e0000 */
[----:B----4-:R-:W-:Y:S01]  /*3120*/  FADD.FTZ R67, R70, -R126 ;  /* 0x8000007e46437221 */ /* 0x010fe20000010000 */
[----:B------:R-:W-:Y:S01]  /*3130*/  FADD.FTZ R131, R87, -R131 ;  /* 0x8000008357837221 */ /* 0x000fe20000010000 */
[----:B------:R-:W-:Y:S01]  /*3140*/  FADD.FTZ R66, R66, -R148 ;  /* 0x8000009442427221 */ /* 0x000fe20000010000 */
[----:B------:R-:W4:Y:S01]  /*3150*/  SHFL.IDX PT, R128, R220, R2, 0x1f ;  /* 0x00001f02dc807589 */ /* 0x000f2200000e0000 */
[----:B------:R-:W-:Y:S01]  /*3160*/  F2FP.F16.F32.PACK_AB R85, R85, R26 ;  /* 0x0000001a5555723e */ /* 0x000fe200000000ff */
[----:B------:R-:W-:Y:S01]  /*3170*/  FMUL.FTZ R26, R17, R27 ;  /* 0x0000001b111a7220 */ /* 0x000fe20000410000 */
[----:B-----5:R-:W-:Y:S01]  /*3180*/  FADD.FTZ R70, R69, -R123 ;  /* 0x8000007b45467221 */ /* 0x020fe20000010000 */
[----:B------:R-:W5:Y:S01]  /*3190*/  SHFL.IDX PT, R221, R221, R227, 0x1f ;  /* 0x00001fe3dddd7589 */ /* 0x000f6200000e0000 */
[----:B------:R-:W-:Y:S01]  /*31a0*/  FADD.FTZ R218, R84, -R149 ;  /* 0x8000009554da7221 */ /* 0x000fe20000010000 */
[----:B------:R-:W-:Y:S01]  /*31b0*/  FADD.FTZ R123, R71, -R123 ;  /* 0x8000007b477b7221 */ /* 0x000fe20000010000 */
[----:B------:R-:W-:Y:S01]  /*31c0*/  FADD.FTZ R149, R86, -R149 ;  /* 0x8000009556957221 */ /* 0x000fe20000010000 */
[----:B------:R-:W5:Y:S01]  /*31d0*/  SHFL.IDX PT, R132, R220, R230, 0x1f ;  /* 0x00001fe6dc847589 */ /* 0x000f6200000e0000 */
[----:B------:R-:W-:Y:S01]  /*31e0*/  FMUL.FTZ R86, R13, R138 ;  /* 0x0000008a0d567220 */ /* 0x000fe20000410000 */
[----:B------:R-:W-:Y:S01]  /*31f0*/  FMUL.FTZ R71, R15, R142 ;  /* 0x0000008e0f477220 */ /* 0x000fe20000410000 */
[----:B------:R-:W-:Y:S01]  /*3200*/  F2FP.F16.F32.PACK_AB R87, R26, R25 ;  /* 0x000000191a57723e */ /* 0x000fe200000000ff */
[----:B------:R-:W-:Y:S01]  /*3210*/  FMUL.FTZ R61, R111, R61 ;  /* 0x0000003d6f3d7220 */ /* 0x000fe20000410000 */
[----:B------:R-:W-:Y:S01]  /*3220*/  FMUL.FTZ R63, R112, R63 ;  /* 0x0000003f703f7220 */ /* 0x000fe20000410000 */
[----:B------:R-:W-:Y:S01]  /*3230*/  FMUL.FTZ R64, R113, R64 ;  /* 0x0000004071407220 */ /* 0x000fe20000410000 */
[----:B------:R-:W-:Y:S01]  /*3240*/  FMUL.FTZ R25, R116, R65 ;  /* 0x0000004174197220 */ /* 0x000fe20000410000 */
[--C-:B------:R-:W-:Y:S01]  /*3250*/  FADD.FTZ R56, R56, -R217.reuse ;  /* 0x800000d938387221 */ /* 0x100fe20000010000 */
[----:B------:R-:W-:Y:S01]  /*3260*/  FADD.FTZ R58, R58, -R217 ;  /* 0x800000d93a3a7221 */ /* 0x000fe20000010000 */
[----:B------:R-:W-:Y:S01]  /*3270*/  FADD.FTZ R124, R68, -R126 ;  /* 0x8000007e447c7221 */ /* 0x000fe20000010000 */
[----:B-1----:R-:W-:Y:S01]  /*3280*/  FADD.FTZ R148, R76, -R150 ;  /* 0x800000964c947221 */ /* 0x002fe20000010000 */
[----:B--2---:R-:W-:Y:S01]  /*3290*/  FADD.FTZ R130, R73, -R146 ;  /* 0x8000009249827221 */ /* 0x004fe20000010000 */
[----:B------:R-:W-:Y:S01]  /*32a0*/  FADD.FTZ R150, R78, -R150 ;  /* 0x800000964e967221 */ /* 0x000fe20000010000 */
[--C-:B---3--:R-:W-:Y:S01]  /*32b0*/  FADD.FTZ R217, R79, -R147.reuse ;  /* 0x800000934fd97221 */ /* 0x108fe20000010000 */
[----:B------:R-:W-:Y:S01]  /*32c0*/  FADD.FTZ R151, R77, -R147 ;  /* 0x800000934d977221 */ /* 0x000fe20000010000 */
[----:B----4-:R-:W-:Y:S01]  /*32d0*/  FADD.FTZ R126, R72, -R128 ;  /* 0x80000080487e7221 */ /* 0x010fe20000010000 */
[----:B------:R-:W-:Y:S01]  /*32e0*/  F2FP.F16.F32.PACK_AB R86, R71, R86 ;  /* 0x000000564756723e */ /* 0x000fe200000000ff */
[----:B------:R-:W-:Y:S01]  /*32f0*/  FMUL.FTZ R27, R28, R70 ;  /* 0x000000461c1b7220 */ /* 0x000fe20000410000 */
[----:B------:R-:W-:Y:S01]  /*3300*/  FMUL.FTZ R84, R223, R24 ;  /* 0x00000018df547220 */ /* 0x000fe20000410000 */
[--C-:B-----5:R-:W-:Y:S01]  /*3310*/  FADD.FTZ R53, R53, -R221.reuse ;  /* 0x800000dd35357221 */ /* 0x120fe20000010000 */
[----:B------:R-:W-:Y:S01]  /*3320*/  FADD.FTZ R55, R55, -R221 ;  /* 0x800000dd37377221 */ /* 0x000fe20000010000 */
[----:B------:R-:W-:Y:S01]  /*3330*/  FMUL.FTZ R69, R224, R136 ;  /* 0x00000088e0457220 */ /* 0x000fe20000410000 */
[----:B------:R-:W-:Y:S01]  /*3340*/  FMUL.FTZ R68, R20, R143 ;  /* 0x0000008f14447220 */ /* 0x000fe20000410000 */
[--C-:B------:R-:W-:Y:S01]  /*3350*/  FADD.FTZ R147, R80, -R132.reuse ;  /* 0x8000008450937221 */ /* 0x100fe20000010000 */
[----:B------:R-:W-:Y:S01]  /*3360*/  FADD.FTZ R132, R82, -R132 ;  /* 0x8000008452847221 */ /* 0x000fe20000010000 */
        /* <DEDUP_REMOVED lines=17> */
[----:B------:R-:W-:-:S02]  /*3480*/  IMAD R42, R7, 0x4000, R236 ;  /* 0x00004000072a7824 */ /* 0x000fc400078e02ec */
        /* <DEDUP_REMOVED lines=19> */
[----:B------:R-:W-:Y:S01]  /*35c0*/  IMAD R42, R42, 0x2, R225 ;  /* 0x000000022a2a7824 */ /* 0x000fe200078e02e1 */
        /* <DEDUP_REMOVED lines=22> */
[----:B------:R-:W-:Y:S01]  /*3730*/  STSM.16.MT88.4 [R42+0x20c00], R84 ;  /* 0x020c00542a007844 */ /* 0x000fe20000004200 */
[----:B------:R-:W-:-:S02]  /*3740*/  F2FP.F16.F32.PACK_AB R73, R51, R50 ;  /* 0x000000323349723e */ /* 0x000fc400000000ff */
[----:B------:R-:W-:Y:S01]  /*3750*/  F2FP.F16.F32.PACK_AB R74, R53, R52 ;  /* 0x00000034354a723e */ /* 0x000fe200000000ff */
[----:B------:R-:W-:Y:S01]  /*3760*/  STSM.16.MT88.4 [R42+0x21400], R80 ;  /* 0x021400502a007844 */ /* 0x000fe20000004200 */
        /* <DEDUP_REMOVED lines=15> */
[----:B------:R-:W-:Y:S01]  /*3860*/  F2FP.F16.F32.PACK_AB R25, R12, R11 ;  /* 0x0000000b0c19723e */ /* 0x000fe200000000ff */
[----:B------:R-:W-:Y:S01]  /*3870*/  IMAD R11, R0, 0x2000, R234 ;  /* 0x00002000000b7824 */ /* 0x000fe200078e02ea */
[----:B------:R-:W-:Y:S01]  /*3880*/  F2FP.F16.F32.PACK_AB R26, R15, R13 ;  /* 0x0000000d0f1a723e */ /* 0x000fe200000000ff */
[----:B------:R1:W-:Y:S01]  /*3890*/  STSM.16.MT88.4 [R42+0x24400], R56 ;  /* 0x024400382a007844 */ /* 0x0003e20000004200 */
[----:B------:R-:W-:-:S02]  /*38a0*/  F2FP.F16.F32.PACK_AB R27, R17, R14 ;  /* 0x0000000e111b723e */ /* 0x000fc400000000ff */
[----:B------:R-:W-:Y:S02]  /*38b0*/  F2FP.F16.F32.PACK_AB R32, R32, R30 ;  /* 0x0000001e2020723e */ /* 0x000fe400000000ff */
[----:B------:R-:W-:Y:S01]  /*38c0*/  WARPGROUP.ARRIVE ;  /* 0x00000000000079c5 */ /* 0x000fe20000000000 */
[----:B------:R-:W-:Y:S02]  /*38d0*/  F2FP.F16.F32.PACK_AB R33, R33, R31 ;  /* 0x0000001f2121723e */ /* 0x000fe400000000ff */
[----:B------:R-:W-:Y:S02]  /*38e0*/  F2FP.F16.F32.PACK_AB R34, R36, R34 ;  /* 0x000000222422723e */ /* 0x000fe400000000ff */
[----:B------:R-:W-:Y:S01]  /*38f0*/  F2FP.F16.F32.PACK_AB R35, R127, R35 ;  /* 0x000000237f23723e */ /* 0x000fe200000000ff */
[----:B------:R-:W-:Y:S01]  /*3900*/  HGMMA.64x64x16.F32 R152, R24, gdesc[UR4].tnspB, R152, gsb0 ;  /* 0x40e0000418987df0 */ /* 0x000fe20008000898 */
[----:B------:R-:W-:Y:S01]  /*3910*/  UIADD3 UR6, UR4, 0x80, URZ ;  /* 0x0000008004067890 */ /* 0x000fe2000fffe03f */
[----:B------:R-:W-:Y:S01]  /*3920*/  F2FP.F16.F32.PACK_AB R128, R133, R135 ;  /* 0x000000878580723e */ /* 0x000fe200000000ff */
[----:B------:R-:W-:Y:S01]  /*3930*/  UMOV UR7, 0x40000040 ;  /* 0x4000004000077882 */ /* 0x000fe20000000000 */
[----:B------:R-:W-:-:S02]  /*3940*/  F2FP.F16.F32.PACK_AB R129, R129, R134 ;  /* 0x000000868181723e */ /* 0x000fc400000000ff */
[----:B------:R-:W-:Y:S02]  /*3950*/  F2FP.F16.F32.PACK_AB R130, R120, R125 ;  /* 0x0000007d7882723e */ /* 0x000fe400000000ff */
[----:B------:R-:W-:Y:S02]  /*3960*/  F2FP.F16.F32.PACK_AB R131, R38, R121 ;  /* 0x000000792683723e */ /* 0x000fe400000000ff */
[----:B------:R-:W-:-:S04]  /*3970*/  SHF.R.U32.HI R11, RZ, 0x4, R11 ;  /* 0x00000004ff0b7819 */ /* 0x000fc8000001160b */
[----:B------:R-:W-:-:S04]  /*3980*/  LOP3.LUT R11, R11, 0x3fff, RZ, 0xc0, !PT ;  /* 0x00003fff0b0b7812 */ /* 0x000fc800078ec0ff */
[----:B------:R-:W-:-:S05]  /*3990*/  LOP3.LUT R12, R11, 0x10000, RZ, 0xfc, !PT ;  /* 0x000100000b0c7812 */ /* 0x000fca00078efcff */
[----:B------:R-:W-:-:S05]  /*39a0*/  IMAD R12, R7, 0x800, R12 ;  /* 0x00000800070c7824 */ /* 0x000fca00078e020c */
[----:B------:R-:W-:Y:S01]  /*39b0*/  R2UR UR8, R12 ;  /* 0x000000000c0872ca */ /* 0x000fe200000e0000 */
        /* <DEDUP_REMOVED lines=51> */
[----:B------:R-:W-:Y:S01]  /*3cf0*/  UMOV UR4, UR8 ;  /* 0x0000000800047c82 */ /* 0x000fe20008000000 */
[----:B------:R-:W-:Y:S02]  /*3d00*/  WARPGROUP.DEPBAR.LE gsb0, 0x0 ;  /* 0x00008000000079c5 */ /* 0x000fe40000010000 */
[----:B------:R-:W-:-:S06]  /*3d10*/  WARPGROUP.ARRIVE ;  /* 0x00000000000079c5 */ /* 0x000fcc0000000000 */
[----:B------:R-:W-:Y:S01]  /*3d20*/  HGMMA.64x64x16.F32 R152, R128, gdesc[UR4].tnspB, R152, gsb0 ;  /* 0x40e0000480987df0 */ /* 0x000fe20008000898 */
[----:B------:R-:W-:Y:S01]  /*3d30*/  UMOV UR6, UR9 ;  /* 0x0000000900067c82 */ /* 0x000fe20008000000 */
[----:B------:R-:W-:Y:S01]  /*3d40*/  UMOV UR7, 0x40000040 ;  /* 0x4000004000077882 */ /* 0x000fe20000000000 */
        /* <DEDUP_REMOVED lines=58> */
.L_x_3705:
        /* <DEDUP_REMOVED lines=68> */
.L_x_3706:
[----:B------:R-:W-:Y:S02]  /*4530*/  VIADD R5, R5, 0x1 ;  /* 0x0000000105057836 */ /* 0x000fe40000000000 */
[----:B------:R-:W-:Y:S02]  /*4540*/  VIADD R9, R9, 0x30c20 ;  /* 0x00030c2009097836 */ /* 0x000fe40000000000 */
[----:B------:R-:W-:Y:S01]  /*4550*/  VIADD R7, R7, 0x1 ;  /* 0x0000000107077836 */ /* 0x000fe20000000000 */
[----:B------:R-:W-:Y:S02]  /*4560*/  ISETP.GE.AND P1, PT, R5, R235, PT ;  /* 0x000000eb0500720c */ /* 0x000fe40003f26270 */
[----:B------:R-:W-:Y:S02]  /*4570*/  PRMT R9, RZ, 0x654, R9 ;  /* 0x00000654ff097816 */ /* 0x000fe40000000009 */
[C---:B------:R-:W-:Y:S02]  /*4580*/  ISETP.NE.AND P0, PT, R7.reuse, 0x2, PT ;  /* 0x000000020700780c */ /* 0x040fe40003f05270 */
[----:B------:R2:W-:Y:S02]  /*4590*/  SYNCS.ARRIVE.TRANS64.RED.A1T0 RZ, [R9+URZ], RZ ;  /* 0x000000ff09ff79a7 */ /* 0x0005e4000810043f */
[----:B------:R-:W-:-:S02]  /*45a0*/  SEL R7, R7, RZ, P0 ;  /* 0x000000ff07077207 */ /* 0x000fc40000000000 */
[----:B--2---:R-:W-:-:S04]  /*45b0*/  SEL R9, RZ, 0x1, P0 ;  /* 0x00000001ff097807 */ /* 0x004fc80000000000 */
[----:B------:R-:W-:Y:S01]  /*45c0*/  LOP3.LUT R6, R6, R9, RZ, 0x3c, !PT ;  /* 0x0000000906067212 */ /* 0x000fe200078e3cff */
[----:B------:R-:W-:Y:S06]  /*45d0*/  @!P1 BRA `(.L_x_3707) ;  /* 0xffffffcc00b49947 */ /* 0x000fec000383ffff */
.L_x_3696:
        /* <DEDUP_REMOVED lines=42> */
[----:B--2---:R-:W-:Y:S02]  /*4880*/  IMAD.U32 R6, RZ, RZ, UR6 ;  /* 0x00000006ff067e24 */ /* 0x004fe4000f8e00ff */
[----:B------:R-:W-:Y:S02]  /*4890*/  IMAD.U32 R7, RZ, RZ, UR7 ;  /* 0x00000007ff077e24 */ /* 0x000fe4000f8e00ff */
[----:B-1----:R-:W-:-:S02]  /*48a0*/  IMAD.U32 R10, RZ, RZ, UR4 ;  /* 0x00000004ff0a7e24 */ /* 0x002fc4000f8e00ff */
[----:B------:R-:W-:Y:S02]  /*48b0*/  IMAD.U32 R11, RZ, RZ, UR5 ;  /* 0x00000005ff0b7e24 */ /* 0x000fe4000f8e00ff */
[----:B------:R-:W-:Y:S02]  /*48c0*/  IMAD.MOV.U32 R8, RZ, RZ, 0x70 ;  /* 0x00000070ff087424 */ /* 0x000fe400078e00ff */
[----:B------:R-:W-:Y:S02]  /*48d0*/  IMAD.MOV.U32 R12, RZ, RZ, 0x1 ;  /* 0x00000001ff0c7424 */ /* 0x000fe400078e00ff */
[----:B---3--:R-:W-:-:S07]  /*48e0*/  IMAD.MOV.U32 R13, RZ, RZ, RZ ;  /* 0x000000ffff0d7224 */ /* 0x008fce00078e00ff */
[----:B------:R-:W-:-:S07]  /*48f0*/  LEPC R20, `(.L_x_3708) ;  /* 0x000000001014794e */ /* 0x000fce0000000000 */
[----:B----4-:R-:W-:Y:S05]  /*4900*/  CALL.ABS.NOINC R2 ;  /* 0x0000000002007343 */ /* 0x010fea0003c00000 */
.L_x_3708:
        /* <DEDUP_REMOVED lines=10> */
[----:B-1----:R-:W-:Y:S02]  /*49b0*/  IMAD.U32 R10, RZ, RZ, UR6 ;  /* 0x00000006ff0a7e24 */ /* 0x002fe4000f8e00ff */
[----:B--2---:R-:W-:Y:S02]  /*49c0*/  IMAD.U32 R6, RZ, RZ, UR4 ;  /* 0x00000004ff067e24 */ /* 0x004fe4000f8e00ff */
[----:B------:R-:W-:-:S02]  /*49d0*/  IMAD.U32 R7, RZ, RZ, UR5 ;  /* 0x00000005ff077e24 */ /* 0x000fc4000f8e00ff */
[----:B------:R-:W-:Y:S02]  /*49e0*/  IMAD.U32 R11, RZ, RZ, UR7 ;  /* 0x00000007ff0b7e24 */ /* 0x000fe4000f8e00ff */
[----:B------:R-:W-:Y:S02]  /*49f0*/  IMAD.MOV.U32 R8, RZ, RZ, 0x70 ;  /* 0x00000070ff087424 */ /* 0x000fe400078e00ff */
[----:B------:R-:W-:Y:S02]  /*4a00*/  IMAD.MOV.U32 R12, RZ, RZ, 0x1 ;  /* 0x00000001ff0c7424 */ /* 0x000fe400078e00ff */
[----:B---3--:R-:W-:-:S07]  /*4a10*/  IMAD.MOV.U32 R13, RZ, RZ, RZ ;  /* 0x000000ffff0d7224 */ /* 0x008fce00078e00ff */
[----:B------:R-:W-:-:S07]  /*4a20*/  LEPC R20, `(.L_x_3709) ;  /* 0x000000001014794e */ /* 0x000fce0000000000 */
[----:B----4-:R-:W-:Y:S05]  /*4a30*/  CALL.ABS.NOINC R2 ;  /* 0x0000000002007343 */ /* 0x010fea0003c00000 */
.L_x_3709:
        /* <DEDUP_REMOVED lines=18> */
.L_x_3710:
        /* <DEDUP_REMOVED lines=18> */
.L_x_3711:
[----:B------:R-:W3:Y:S01]  /*4c80*/  LDL.LU R20, [R1+0xc] ;  /* 0x00000c0001147983 */ /* 0x000ee20000300800 */
[----:B------:R-:W-:Y:S02]  /*4c90*/  F2FP.F16.F32.PACK_AB R152, R153, R152 ;  /* 0x000000989998723e */ /* 0x000fe400000000ff */
[----:B------:R-:W-:Y:S01]  /*4ca0*/  F2FP.F16.F32.PACK_AB R153, R155, R154 ;  /* 0x0000009a9b99723e */ /* 0x000fe200000000ff */
[----:B------:R-:W4:Y:S01]  /*4cb0*/  S2R R0, SR_TID.X ;  /* 0x0000000000007919 */ /* 0x000f220000002100 */
        /* <DEDUP_REMOVED lines=15> */
[----:B--2---:R-:W-:Y:S01]  /*4db0*/  F2FP.F16.F32.PACK_AB R6, R189, R188 ;  /* 0x000000bcbd06723e */ /* 0x004fe200000000ff */
[----:B----4-:R-:W-:Y:S01]  /*4dc0*/  VIADD R9, R0, 0xffffff80 ;  /* 0xffffff8000097836 */ /* 0x010fe20000000000 */
[----:B-1----:R-:W-:-:S02]  /*4dd0*/  F2FP.F16.F32.PACK_AB R8, R193, R192 ;  /* 0x000000c0c108723e */ /* 0x002fc400000000ff */
[----:B------:R-:W-:Y:S02]  /*4de0*/  F2FP.F16.F32.PACK_AB R10, R197, R196 ;  /* 0x000000c4c50a723e */ /* 0x000fe400000000ff */
[----:B------:R-:W-:Y:S02]  /*4df0*/  SHF.R.S32.HI R2, RZ, 0x1f, R9 ;  /* 0x0000001fff027819 */ /* 0x000fe40000011409 */
[----:B------:R-:W-:Y:S02]  /*4e00*/  F2FP.F16.F32.PACK_AB R11, R199, R198 ;  /* 0x000000c6c70b723e */ /* 0x000fe400000000ff */
[CC--:B------:R-:W-:Y:S02]  /*4e10*/  LEA.HI R0, R2.reuse, R9.reuse, RZ, 0x4 ;  /* 0x0000000902007211 */ /* 0x0c0fe400078f20ff */
[----:B------:R-:W-:Y:S02]  /*4e20*/  LEA.HI R2, R2, R9, RZ, 0x5 ;  /* 0x0000000902027211 */ /* 0x000fe400078f28ff */
[----:B------:R-:W-:-:S02]  /*4e30*/  LOP3.LUT R0, R0, 0xfffffff0, RZ, 0xc0, !PT ;  /* 0xfffffff000007812 */ /* 0x000fc400078ec0ff */
[----:B------:R-:W-:Y:S02]  /*4e40*/  SHF.R.S32.HI R24, RZ, 0x5, R2 ;  /* 0x00000005ff187819 */ /* 0x000fe40000011402 */
[----:B------:R-:W-:Y:S01]  /*4e50*/  F2FP.F16.F32.PACK_AB R12, R201, R200 ;  /* 0x000000c8c90c723e */ /* 0x000fe200000000ff */
[----:B------:R-:W-:Y:S01]  /*4e60*/  IMAD.IADD R0, R9, 0x1, -R0 ;  /* 0x0000000109007824 */ /* 0x000fe200078e0a00 */
[----:B------:R-:W-:Y:S01]  /*4e70*/  F2FP.F16.F32.PACK_AB R9, R195, R194 ;  /* 0x000000c2c309723e */ /* 0x000fe200000000ff */
[----:B------:R-:W1:Y:S01]  /*4e80*/  SHFL.IDX PT, R21, R24, RZ, 0x1f ;  /* 0x00001fff18157589 */ /* 0x000e6200000e0000 */
        /* <DEDUP_REMOVED lines=11> */
[----:B------:R-:W-:Y:S01]  /*4f40*/  F2FP.F16.F32.PACK_AB R18, R213, R212 ;  /* 0x000000d4d512723e */ /* 0x000fe200000000ff */
[C---:B------:R-:W-:Y:S01]  /*4f50*/  IMAD.SHL.U32 R0, R5.reuse, 0x40, RZ ;  /* 0x0000004005007824 */ /* 0x040fe200078e00ff */
[----:B------:R-:W-:Y:S01]  /*4f60*/  BAR.SYNC.DEFER_BLOCKING 0x1, 0x100 ;  /* 0x0044000000007b1d */ /* 0x000fe20000010000 */
[----:B------:R-:W-:Y:S01]  /*4f70*/  IMAD R3, R24, 0x400, R3 ;  /* 0x0000040018037824 */ /* 0x000fe200078e0203 */
[----:B------:R-:W-:Y:S01]  /*4f80*/  R2P PR, R5, 0x6 ;  /* 0x0000000605007804 */ /* 0x000fe20000000000 */
[----:B------:R-:W-:Y:S01]  /*4f90*/  IMAD.MOV.U32 R5, RZ, RZ, 0x40 ;  /* 0x00000040ff057424 */ /* 0x000fe200078e00ff */
[----:B------:R-:W-:Y:S02]  /*4fa0*/  LOP3.LUT R0, R0, 0x1c0, RZ, 0xc0, !PT ;  /* 0x000001c000007812 */ /* 0x000fe400078ec0ff */
[----:B------:R-:W-:Y:S02]  /*4fb0*/  F2FP.F16.F32.PACK_AB R19, R22, R19 ;  /* 0x000000131613723e */ /* 0x000fe400000000ff */
[----:B------:R-:W-:-:S02]  /*4fc0*/  SEL R5, R5, 0xffffffc0, !P2 ;  /* 0xffffffc005057807 */ /* 0x000fc40005000000 */
[----:B-1----:R-:W-:Y:S01]  /*4fd0*/  ISETP.NE.AND P0, PT, R21, 0x7, PT ;  /* 0x000000071500780c */ /* 0x002fe20003f05270 */
[----:B---3--:R-:W-:-:S05]  /*4fe0*/  IMAD.SHL.U32 R7, R20, 0x8, RZ ;  /* 0x0000000814077824 */ /* 0x008fca00078e00ff */
[----:B------:R-:W-:Y:S02]  /*4ff0*/  LOP3.LUT R7, R0, 0x8, R7, 0xf8, !PT ;  /* 0x0000000800077812 */ /* 0x000fe400078ef807 */
[----:B------:R-:W-:-:S04]  /*5000*/  SHF.R.U32.HI R0, RZ, 0x3, R0 ;  /* 0x00000003ff007819 */ /* 0x000fc80000011600 */
[----:B------:R-:W-:Y:S02]  /*5010*/  LOP3.LUT R0, R7, R0, RZ, 0x3c, !PT ;  /* 0x0000000007007212 */ /* 0x000fe400078e3cff */
[----:B------:R-:W-:-:S03]  /*5020*/  F2FP.F16.F32.PACK_AB R7, R191, R190 ;  /* 0x000000bebf07723e */ /* 0x000fc600000000ff */
[----:B------:R-:W-:Y:S02]  /*5030*/  IMAD.IADD R0, R0, 0x1, R3 ;  /* 0x0000000100007824 */ /* 0x000fe400078e0203 */
[----:B------:R-:W-:Y:S02]  /*5040*/  IMAD.MOV.U32 R3, RZ, RZ, 0x20 ;  /* 0x00000020ff037424 */ /* 0x000fe400078e00ff */
[----:B------:R-:W-:-:S03]  /*5050*/  IMAD R0, R0, 0x2, R225 ;  /* 0x0000000200007824 */ /* 0x000fc600078e02e1 */
[----:B------:R-:W-:Y:S02]  /*5060*/  SEL R3, R3, 0xffffffe0, !P1 ;  /* 0xffffffe003037807 */ /* 0x000fe40004800000 */
[--C-:B------:R-:W-:Y:S01]  /*5070*/  IADD3 R20, R5, 0x4000, R0.reuse ;  /* 0x0000400005147810 */ /* 0x100fe20007ffe000 */
[----:B------:R1:W-:Y:S01]  /*5080*/  STSM.16.M88.4 [R0+0x4000], R152 ;  /* 0x0040009800007844 */ /* 0x0003e20000000200 */
[----:B------:R-:W-:Y:S02]  /*5090*/  IADD3 R2, R3, 0x4000, R0 ;  /* 0x0000400003027810 */ /* 0x000fe40007ffe000 */
[----:B------:R-:W-:Y:S01]  /*50a0*/  F2FP.F16.F32.PACK_AB R5, R187, R186 ;  /* 0x000000babb05723e */ /* 0x000fe200000000ff */
[----:B------:R-:W-:Y:S02]  /*50b0*/  IMAD.IADD R3, R3, 0x1, R20 ;  /* 0x0000000103037824 */ /* 0x000fe400078e0214 */
[----:B------:R1:W-:Y:S04]  /*50c0*/  STSM.16.M88.4 [R2], R160 ;  /* 0x000000a002007844 */ /* 0x0003e80000000200 */
[----:B------:R1:W-:Y:S04]  /*50d0*/  STSM.16.M88.4 [R20], R168 ;  /* 0x000000a814007844 */ /* 0x0003e80000000200 */
        /* <DEDUP_REMOVED lines=33> */
.L_x_3713:
[----:B------:R-:W-:Y:S05]  /*52f0*/  BSYNC B0 ;  /* 0x0000000000007941 */ /* 0x000fea0003800000 */
.L_x_3712:
[----:B------:R-:W-:-:S04]  /*5300*/  DEPBAR.LE SB0, 0x0 ;  /* 0x000080000000791a */ /* 0x000fc80000000000 */
[----:B------:R-:W-:Y:S05]  /*5310*/  BRA `(.L_x_3688) ;  /* 0x00000024000c7947 */ /* 0x000fea0003800000 */
.L_x_3686:
        /* <DEDUP_REMOVED lines=51> */
.L_x_3728:
        /* <DEDUP_REMOVED lines=21> */
.L_x_3717:
[----:B------:R-:W-:Y:S05]  /*57a0*/  BSYNC B0 ;  /* 0x0000000000007941 */ /* 0x000fea0003800000 */
.L_x_3716:
        /* <DEDUP_REMOVED lines=13> */
.L_x_3719:
[----:B------:R-:W-:Y:S05]  /*5880*/  BSYNC B0 ;  /* 0x0000000000007941 */ /* 0x000fea0003800000 */
.L_x_3718:
[----:B------:R-:W-:Y:S06]  /*5890*/  BAR.ARV 0xa, 0xa0 ;  /* 0x0282800000007b1d */ /* 0x000fec0000002000 */
[----:B------:R-:W-:Y:S04]  /*58a0*/  BSSY B0, `(.L_x_3720) ;  /* 0x0000003000007945 */ /* 0x000fe80003800000 */
[----:B------:R-:W-:Y:S05]  /*58b0*/  @!P0 BRA `(.L_x_3721) ;  /* 0x0000000000048947 */ /* 0x000fea0003800000 */
[----:B------:R-:W-:-:S04]  /*58c0*/  DEPBAR.LE SB0, 0x0 ;  /* 0x000080000000791a */ /* 0x000fc80000000000 */
.L_x_3721:
[----:B------:R-:W-:Y:S05]  /*58d0*/  BSYNC B0 ;  /* 0x0000000000007941 */ /* 0x000fea0003800000 */
.L_x_3720:
        /* <DEDUP_REMOVED lines=13> */
.L_x_3723:
[----:B------:R-:W-:Y:S05]  /*59b0*/  BSYNC B0 ;  /* 0x0000000000007941 */ /* 0x000fea0003800000 */
.L_x_3722:
        /* <DEDUP_REMOVED lines=13> */
.L_x_3725:
[----:B------:R-:W-:Y:S05]  /*5a90*/  BSYNC B0 ;  /* 0x0000000000007941 */ /* 0x000fea0003800000 */
.L_x_3724:
[----:B------:R-:W-:Y:S01]  /*5aa0*/  VIADD R0, R0, 0xfffffffe ;  /* 0xfffffffe00007836 */ /* 0x000fe20000000000 */
[----:B------:R-:W-:Y:S06]  /*5ab0*/  BAR.ARV 0xa, 0xa0 ;  /* 0x0282800000007b1d */ /* 0x000fec0000002000 */
[----:B------:R-:W-:Y:S01]  /*5ac0*/  BSSY B0, `(.L_x_3726) ;  /* 0x0000004000007945 */ /* 0x000fe20003800000 */
[----:B------:R-:W-:-:S03]  /*5ad0*/  ISETP.NE.AND P1, PT, R0, RZ, PT ;  /* 0x000000ff0000720c */ /* 0x000fc60003f25270 */
[----:B------:R-:W-:Y:S10]  /*5ae0*/  @!P0 BRA `(.L_x_3727) ;  /* 0x0000000000048947 */ /* 0x000ff40003800000 */
[----:B------:R-:W-:-:S04]  /*5af0*/  DEPBAR.LE SB0, 0x0 ;  /* 0x000080000000791a */ /* 0x000fc80000000000 */
.L_x_3727:
[----:B------:R-:W-:Y:S05]  /*5b00*/  BSYNC B0 ;  /* 0x0000000000007941 */ /* 0x000fea0003800000 */
.L_x_3726:
[----:B------:R-:W-:Y:S06]  /*5b10*/  BAR.ARV 0xb, 0xa0 ;  /* 0x02c2800000007b1d */ /* 0x000fec0000002000 */
[----:B------:R-:W-:Y:S02]  /*5b20*/  UIADD3 UR5, UR5, 0x2, URZ ;  /* 0x0000000205057890 */ /* 0x000fe4000fffe03f */
[----:B------:R-:W-:Y:S01]  /*5b30*/  UIADD3 UR4, UR4, 0x1, URZ ;  /* 0x0000000104047890 */ /* 0x000fe2000fffe03f */
[----:B------:R-:W-:Y:S11]  /*5b40*/  @P1 BRA `(.L_x_3728) ;  /* 0xfffffff800c01947 */ /* 0x000ff6000383ffff */
[----:B------:R-:W-:-:S12]  /*5b50*/  USHF.L.U32 UR5, UR5, 0xd, URZ ;  /* 0x0000000d05057899 */ /* 0x000fd8000800063f */
.L_x_3715:
        /* <DEDUP_REMOVED lines=19> */
.L_x_3730:
[----:B------:R-:W-:Y:S05]  /*5c90*/  BSYNC B0 ;  /* 0x0000000000007941 */ /* 0x000fea0003800000 */
.L_x_3729:
        /* <DEDUP_REMOVED lines=19> */
.L_x_3732:
[----:B------:R-:W-:Y:S05]  /*5dd0*/  BSYNC B0 ;  /* 0x0000000000007941 */ /* 0x000fea0003800000 */
.L_x_3731:
[----:B------:R-:W-:Y:S06]  /*5de0*/  BAR.ARV 0xa, 0xa0 ;  /* 0x0282800000007b1d */ /* 0x000fec0000002000 */
[----:B------:R-:W-:Y:S04]  /*5df0*/  BSSY B0, `(.L_x_3733) ;  /* 0x0000003000007945 */ /* 0x000fe80003800000 */
[----:B------:R-:W-:Y:S05]  /*5e00*/  @!P0 BRA `(.L_x_3734) ;  /* 0x0000000000048947 */ /* 0x000fea0003800000 */
[----:B------:R-:W-:-:S04]  /*5e10*/  DEPBAR.LE SB0, 0x0 ;  /* 0x000080000000791a */ /* 0x000fc80000000000 */
.L_x_3734:
[----:B------:R-:W-:Y:S05]  /*5e20*/  BSYNC B0 ;  /* 0x0000000000007941 */ /* 0x000fea0003800000 */
.L_x_3733:
[----:B------:R-:W-:Y:S06]  /*5e30*/  BAR.ARV 0xb, 0xa0 ;  /* 0x02c2800000007b1d */ /* 0x000fec0000002000 */
[----:B------:R-:W-:Y:S05]  /*5e40*/  BRA `(.L_x_3688) ;  /* 0x0000001800407947 */ /* 0x000fea0003800000 */
.L_x_3714:
        /* <DEDUP_REMOVED lines=28> */
[----:B------:R-:W-:-:S03]  /*6010*/  LEA R4, P0, R2, R4, 0x2 ;  /* 0x0000000402047211 */ /* 0x000fc600078010ff */
[----:B------:R-:W-:Y:S01]  /*6020*/  IMAD.IADD R0, R3, 0x1, R11 ;  /* 0x0000000103007824 */ /* 0x000fe200078e020b */
[----:B------:R-:W-:-:S04]  /*6030*/  R2UR UR4, R4 ;  /* 0x00000000040472ca */ /* 0x000fc800000e0000 */
        /* <DEDUP_REMOVED lines=17> */
[----:B-1----:R-:W-:Y:S01]  /*6150*/  LEA R11, R0, R11, 0x18 ;  /* 0x0000000b000b7211 */ /* 0x002fe200078ec0ff */
[----:B------:R-:W-:Y:S01]  /*6160*/  IMAD.MOV.U32 R0, RZ, RZ, 0x1 ;  /* 0x00000001ff007424 */ /* 0x000fe200078e00ff */
[----:B--2---:R-:W-:-:S04]  /*6170*/  LOP3.LUT R8, R8, 0x7f, RZ, 0xc0, !PT ;  /* 0x0000007f08087812 */ /* 0x004fc800078ec0ff */
[----:B------:R-:W-:Y:S02]  /*6180*/  SHF.L.U32 R0, R0, 0x1f, RZ ;  /* 0x0000001f00007819 */ /* 0x000fe400000006ff */
[----:B------:R-:W-:Y:S02]  /*6190*/  ISETP.NE.AND P0, PT, R8, RZ, PT ;  /* 0x000000ff0800720c */ /* 0x000fe40003f05270 */
[----:B------:R-:W1:Y:S02]  /*61a0*/  SYNCS.PHASECHK.TRANS64.TRYWAIT P1, [R11+URZ+0x30c20], R0 ;  /* 0x030c20000b0075a7 */ /* 0x000e64000802017f */
[----:B-1-3--:R-:W-:Y:S09]  /*61b0*/  @!P1 BRA `(.L_x_3737) ;  /* 0x0000001400c49947 */ /* 0x00aff20003800000 */
.L_x_3765:
[----:B------:R-:W-:Y:S02]  /*61c0*/  IMAD.IADD R10, R7, 0x1, R3 ;  /* 0x00000001070a7824 */ /* 0x000fe400078e0203 */
[----:B------:R-:W-:Y:S02]  /*61d0*/  IMAD.SHL.U32 R2, R2, 0x80, RZ ;  /* 0x0000008002027824 */ /* 0x000fe400078e00ff */
        /* <DEDUP_REMOVED lines=8> */
.L_x_3738:
        /* <DEDUP_REMOVED lines=29> */
[----:B------:R-:W-:Y:S01]  /*6430*/  R2UR UR34, R0 ;  /* 0x00000000002272ca */ /* 0x000fe200000e0000 */
[----:B------:R-:W-:Y:S02]  /*6440*/  IMAD.MOV.U32 R0, RZ, RZ, R5 ;  /* 0x000000ffff007224 */ /* 0x000fe400078e0005 */
[----:B------:R-:W-:Y:S02]  /*6450*/  IMAD.MOV.U32 R5, RZ, RZ, RZ ;  /* 0x000000ffff057224 */ /* 0x000fe400078e00ff */
[----:B------:R-:W-:-:S05]  /*6460*/  IMAD.X R2, RZ, RZ, R0, P1 ;  /* 0x000000ffff027224 */ /* 0x000fca00008e0600 */
[----:B------:R-:W-:Y:S01]  /*6470*/  R2UR UR33, R2 ;  /* 0x00000000022172ca */ /* 0x000fe200000e0000 */
[----:B------:R-:W-:-:S05]  /*6480*/  IMAD.X R2, RZ, RZ, R0, P2 ;  /* 0x000000ffff027224 */ /* 0x000fca00010e0600 */
        /* <DEDUP_REMOVED lines=16> */
[----:B------:R-:W-:Y:S02]  /*6590*/  IMAD.MOV.U32 R20, RZ, RZ, RZ ;  /* 0x000000ffff147224 */ /* 0x000fe400078e00ff */
[----:B------:R-:W-:Y:S01]  /*65a0*/  IMAD.MOV.U32 R15, RZ, RZ, RZ ;  /* 0x000000ffff0f7224 */ /* 0x000fe200078e00ff */
        /* <DEDUP_REMOVED lines=8> */
[----:B------:R-:W-:Y:S02]  /*6630*/  IMAD.IADD R18, R4, 0x1, -R19 ;  /* 0x0000000104127824 */ /* 0x000fe400078e0a13 */
[----:B------:R-:W-:Y:S02]  /*6640*/  IMAD.MOV.U32 R9, RZ, RZ, 0x1 ;  /* 0x00000001ff097424 */ /* 0x000fe400078e00ff */
[----:B------:R-:W-:-:S07]  /*6650*/  IMAD.MOV.U32 R15, RZ, RZ, RZ ;  /* 0x000000ffff0f7224 */ /* 0x000fce00078e00ff */
.L_x_3749:
[----:B------:R-:W-:-:S04]  /*6660*/  SHF.L.U32 R21, R9, 0x1f, RZ ;  /* 0x0000001f09157819 */ /* 0x000fc800000006ff */
[----:B-1----:R-:W1:Y:S02]  /*6670*/  SYNCS.PHASECHK.TRANS64.TRYWAIT P1, [R11+URZ+0x30c40], R21 ;  /* 0x030c40150b0075a7 */ /* 0x002e64000802017f */
[----:B-12---:R-:W-:Y:S05]  /*6680*/  @!P1 BRA `(.L_x_3741) ;  /* 0x0000001000a49947 */ /* 0x006fea0003800000 */
.L_x_3766:
[----:B------:R-:W-:Y:S05]  /*6690*/  @P0 BRA `(.L_x_3742) ;  /* 0x0000000000140947 */ /* 0x000fea0003800000 */
[----:B------:R-:W-:Y:S01]  /*66a0*/  ISETP.NE.AND P1, PT, R14, RZ, PT ;  /* 0x000000ff0e00720c */ /* 0x000fe20003f25270 */
[----:B------:R-:W-:-:S04]  /*66b0*/  IMAD.MOV.U32 R0, RZ, RZ, 0x4200 ;  /* 0x00004200ff007424 */ /* 0x000fc800078e00ff */
[----:B------:R2:W-:Y:S08]  /*66c0*/  SYNCS.ARRIVE.TRANS64 RZ, [R11+URZ+0x30c30], R0 ;  /* 0x030c30000bff79a7 */ /* 0x0005f0000800003f */
[----:B------:R-:W-:Y:S05]  /*66d0*/  @!P1 BRA `(.L_x_3742) ;  /* 0x0000000000049947 */ /* 0x000fea0003800000 */
[----:B------:R-:W-:Y:S01]  /*66e0*/  BPT.TRAP 0x1 ;  /* 0x000000040000795c */ /* 0x000fe20000300000 */
.L_x_3742:
        /* <DEDUP_REMOVED lines=22> */
[----:B------:R-:W-:-:S03]  /*6850*/  R2UR UR10, R4 ;  /* 0x00000000040a72ca */ /* 0x000fc600000e0000 */
[----:B------:R-:W-:-:S05]  /*6860*/  IMAD.X R5, RZ, RZ, R0, P1 ;  /* 0x000000ffff057224 */ /* 0x000fca00008e0600 */
[----:B------:R-:W-:-:S13]  /*6870*/  R2UR UR11, R5 ;  /* 0x00000000050b72ca */ /* 0x000fda00000e0000 */
[----:B------:R2:W-:Y:S01]  /*6880*/  UTMALDG.4D [UR16], [UR10], desc[UR14] ;  /* 0x00000e100a0075b4 */ /* 0x0005e20008019000 */
[----:B------:R2:W-:Y:S01]  /*6890*/  UBLKCP.S.G [UR6], [UR8], UR13 ;  /* 0x00000006080073ba */ /* 0x0005e2000800020d */
[----:B------:R-:W3:Y:S02]  /*68a0*/  SYNCS.PHASECHK.TRANS64.TRYWAIT P1, [R11+URZ+0x30c28], R21 ;  /* 0x030c28150b0075a7 */ /* 0x000ee4000802017f */
[----:B--23--:R-:W-:Y:S05]  /*68b0*/  @!P1 BRA `(.L_x_3743) ;  /* 0x00000010002c9947 */ /* 0x00cfea0003800000 */
.L_x_3767:
[----:B------:R-:W-:Y:S05]  /*68c0*/  @P0 BRA `(.L_x_3744) ;  /* 0x0000000000140947 */ /* 0x000fea0003800000 */
[----:B------:R-:W-:Y:S01]  /*68d0*/  ISETP.NE.AND P1, PT, R14, RZ, PT ;  /* 0x000000ff0e00720c */ /* 0x000fe20003f25270 */
[----:B------:R-:W-:-:S04]  /*68e0*/  IMAD.MOV.U32 R2, RZ, RZ, 0x4200 ;  /* 0x00004200ff027424 */ /* 0x000fc800078e00ff */
[----:B------:R3:W-:Y:S08]  /*68f0*/  SYNCS.ARRIVE.TRANS64 RZ, [R11+URZ+0x30c18], R2 ;  /* 0x030c18020bff79a7 */ /* 0x0007f0000800003f */
[----:B------:R-:W-:Y:S05]  /*6900*/  @!P1 BRA `(.L_x_3744) ;  /* 0x0000000000049947 */ /* 0x000fea0003800000 */
[----:B------:R-:W-:Y:S01]  /*6910*/  BPT.TRAP 0x1 ;  /* 0x000000040000795c */ /* 0x000fe20000300000 */
.L_x_3744:
[----:B------:R-:W-:Y:S01]  /*6920*/  VIADD R17, R17, 0x80 ;  /* 0x0000008011117836 */ /* 0x000fe20000000000 */
[----:B------:R-:W-:Y:S01]  /*6930*/  R2UR UR17, R11 ;  /* 0x000000000b1172ca */ /* 0x000fe200000e0000 */
[----:B------:R-:W-:Y:S01]  /*6940*/  UMOV UR14, 0x0 ;  /* 0x00000000000e7882 */ /* 0x000fe20000000000 */
[----:B---3--:R-:W-:Y:S01]  /*6950*/  IADD3 R2, P1, R8, 0xf0, RZ ;  /* 0x000000f008027810 */ /* 0x008fe20007f3e0ff */
[----:B------:R-:W-:Y:S01]  /*6960*/  UMOV UR15, 0x14f00000 ;  /* 0x14f00000000f7882 */ /* 0x000fe20000000000 */
[----:B------:R-:W-:Y:S01]  /*6970*/  R2UR UR19, R17 ;  /* 0x00000000111372ca */ /* 0x000fe200000e0000 */
[----:B------:R-:W-:Y:S01]  /*6980*/  UMOV UR18, URZ ;  /* 0x0000003f00127c82 */ /* 0x000fe20008000000 */
[----:B------:R-:W-:Y:S01]  /*6990*/  R2UR UR10, R2 ;  /* 0x00000000020a72ca */ /* 0x000fe200000e0000 */
[----:B------:R-:W-:Y:S01]  /*69a0*/  IMAD.X R3, RZ, RZ, R0, P1 ;  /* 0x000000ffff037224 */ /* 0x000fe200008e0600 */
[----:B------:R-:W-:-:S04]  /*69b0*/  UMOV UR13, 0x20 ;  /* 0x00000020000d7882 */ /* 0x000fc80000000000 */
        /* <DEDUP_REMOVED lines=10> */
.L_x_3768:
        /* <DEDUP_REMOVED lines=9> */
.L_x_3746:
        /* <DEDUP_REMOVED lines=24> */
.L_x_3770:
[----:B------:R-:W-:Y:S05]  /*6c70*/  @P0 BRA `(.L_x_3748) ;  /* 0x0000000000140947 */ /* 0x000fea0003800000 */
[----:B------:R-:W-:Y:S01]  /*6c80*/  ISETP.NE.AND P1, PT, R14, RZ, PT ;  /* 0x000000ff0e00720c */ /* 0x000fe20003f25270 */
[----:B-1----:R-:W-:-:S04]  /*6c90*/  IMAD.MOV.U32 R4, RZ, RZ, 0x4200 ;  /* 0x00004200ff047424 */ /* 0x002fc800078e00ff */
[----:B------:R2:W-:Y:S08]  /*6ca0*/  SYNCS.ARRIVE.TRANS64 RZ, [R11+URZ+0x30c10], R4 ;  /* 0x030c10040bff79a7 */ /* 0x0005f0000800003f */
[----:B------:R-:W-:Y:S05]  /*6cb0*/  @!P1 BRA `(.L_x_3748) ;  /* 0x0000000000049947 */ /* 0x000fea0003800000 */
[----:B------:R-:W-:Y:S01]  /*6cc0*/  BPT.TRAP 0x1 ;  /* 0x000000040000795c */ /* 0x000fe20000300000 */
.L_x_3748:
        /* <DEDUP_REMOVED lines=21> */
[----:B------:R-:W-:-:S07]  /*6e20*/  IMAD.U32 R5, RZ, RZ, UR19 ;  /* 0x00000013ff057e24 */ /* 0x000fce000f8e00ff */
.L_x_3740:
[----:B------:R-:W-:-:S13]  /*6e30*/  ISETP.NE.AND P1, PT, R19, RZ, PT ;  /* 0x000000ff1300720c */ /* 0x000fda0003f25270 */
[----:B------:R-:W-:Y:S05]  /*6e40*/  @!P1 BRA `(.L_x_3739) ;  /* 0x0000000000f09947 */ /* 0x000fea0003800000 */
[----:B------:R-:W-:-:S04]  /*6e50*/  SHF.L.U32 R12, R9, 0x1f, RZ ;  /* 0x0000001f090c7819 */ /* 0x000fc800000006ff */
[----:B------:R-:W3:Y:S02]  /*6e60*/  SYNCS.PHASECHK.TRANS64.TRYWAIT P1, [R11+URZ+0x30c40], R12 ;  /* 0x030c400c0b0075a7 */ /* 0x000ee4000802017f */
[----:B---3--:R-:W-:Y:S05]  /*6e70*/  @!P1 BRA `(.L_x_3750) ;  /* 0x0000000800fc9947 */ /* 0x008fea0003800000 */
.L_x_3771:
[----:B------:R-:W-:Y:S05]  /*6e80*/  @P0 BRA `(.L_x_3751) ;  /* 0x0000000000140947 */ /* 0x000fea0003800000 */
[----:B------:R-:W-:Y:S01]  /*6e90*/  ISETP.NE.AND P1, PT, R14, RZ, PT ;  /* 0x000000ff0e00720c */ /* 0x000fe20003f25270 */
[----:B-12---:R-:W-:-:S04]  /*6ea0*/  IMAD.MOV.U32 R4, RZ, RZ, 0x4200 ;  /* 0x00004200ff047424 */ /* 0x006fc800078e00ff */
[----:B------:R4:W-:Y:S08]  /*6eb0*/  SYNCS.ARRIVE.TRANS64 RZ, [R11+URZ+0x30c30], R4 ;  /* 0x030c30040bff79a7 */ /* 0x0009f0000800003f */
[----:B------:R-:W-:Y:S05]  /*6ec0*/  @!P1 BRA `(.L_x_3751) ;  /* 0x0000000000049947 */ /* 0x000fea0003800000 */
[----:B------:R-:W-:Y:S01]  /*6ed0*/  BPT.TRAP 0x1 ;  /* 0x000000040000795c */ /* 0x000fe20000300000 */
.L_x_3751:
        /* <DEDUP_REMOVED lines=26> */
.L_x_3772:
[----:B------:R-:W-:Y:S05]  /*7080*/  @P0 BRA `(.L_x_3753) ;  /* 0x0000000000140947 */ /* 0x000fea0003800000 */
[----:B------:R-:W-:Y:S01]  /*7090*/  ISETP.NE.AND P0, PT, R14, RZ, PT ;  /* 0x000000ff0e00720c */ /* 0x000fe20003f05270 */
[----:B------:R-:W-:-:S04]  /*70a0*/  IMAD.MOV.U32 R4, RZ, RZ, 0x4200 ;  /* 0x00004200ff047424 */ /* 0x000fc800078e00ff */
[----:B------:R2:W-:Y:S08]  /*70b0*/  SYNCS.ARRIVE.TRANS64 RZ, [R11+URZ+0x30c18], R4 ;  /* 0x030c18040bff79a7 */ /* 0x0005f0000800003f */
[----:B------:R-:W-:Y:S05]  /*70c0*/  @!P0 BRA `(.L_x_3753) ;  /* 0x0000000000048947 */ /* 0x000fea0003800000 */
[----:B------:R-:W-:Y:S01]  /*70d0*/  BPT.TRAP 0x1 ;  /* 0x000000040000795c */ /* 0x000fe20000300000 */
.L_x_3753:
        /* <DEDUP_REMOVED lines=19> */
.L_x_3739:
[----:B------:R-:W4:Y:S01]  /*7210*/  S2R R2, SR_TID.X ;  /* 0x0000000000027919 */ /* 0x000f220000002100 */
[----:B------:R-:W-:Y:S01]  /*7220*/  IMAD R13, R20, 0x8, R11 ;  /* 0x00000008140d7824 */ /* 0x000fe200078e020b */
[----:B----4-:R-:W-:Y:S02]  /*7230*/  LOP3.LUT R3, R2, 0x7f, RZ, 0xc0, !PT ;  /* 0x0000007f02037812 */ /* 0x010fe400078ec0ff */
[----:B------:R-:W-:Y:S02]  /*7240*/  SHF.L.U32 R2, R9, 0x1f, RZ ;  /* 0x0000001f09027819 */ /* 0x000fe400000006ff */
[----:B------:R-:W-:Y:S02]  /*7250*/  ISETP.NE.AND P1, PT, R3, RZ, PT ;  /* 0x000000ff0300720c */ /* 0x000fe40003f25270 */
[----:B------:R-:W4:Y:S02]  /*7260*/  SYNCS.PHASECHK.TRANS64.TRYWAIT P0, [R13+URZ+0x30c40], R2 ;  /* 0x030c40020d0075a7 */ /* 0x000f24000800017f */
[----:B----4-:R-:W-:Y:S09]  /*7270*/  @!P0 BRA `(.L_x_3754) ;  /* 0x0000000800248947 */ /* 0x010ff20003800000 */
.L_x_3773:
[----:B------:R-:W-:Y:S05]  /*7280*/  @P1 BRA `(.L_x_3755) ;  /* 0x0000000000181947 */ /* 0x000fea0003800000 */
[----:B------:R-:W5:Y:S01]  /*7290*/  S2R R3, SR_TID.X ;  /* 0x0000000000037919 */ /* 0x000f620000002100 */
[----:B----4-:R-:W-:-:S04]  /*72a0*/  IMAD.MOV.U32 R2, RZ, RZ, 0x4200 ;  /* 0x00004200ff027424 */ /* 0x010fc800078e00ff */
[----:B------:R4:W-:Y:S01]  /*72b0*/  SYNCS.ARRIVE.TRANS64 RZ, [R13+URZ+0x30c30], R2 ;  /* 0x030c30020dff79a7 */ /* 0x0009e2000800003f */
[----:B-----5:R-:W-:-:S13]  /*72c0*/  LOP3.LUT P0, RZ, R3, 0x1f, RZ, 0xc0, !PT ;  /* 0x0000001f03ff7812 */ /* 0x020fda000780c0ff */
[----:B----4-:R-:W-:Y:S05]  /*72d0*/  @!P0 BRA `(.L_x_3755) ;  /* 0x0000000000048947 */ /* 0x010fea0003800000 */
[----:B--2---:R-:W-:Y:S01]  /*72e0*/  BPT.TRAP 0x1 ;  /* 0x000000040000795c */ /* 0x004fe20000300000 */
.L_x_3755:
[----:B----4-:R-:W4:Y:S01]  /*72f0*/  LDC.64 R2, c[0x0][0x728] ;  /* 0x0001ca00ff027b82 */ /* 0x010f220000000a00 */
[----:B------:R-:W-:Y:S01]  /*7300*/  IADD3 R6, P0, R5, R6, RZ ;  /* 0x0000000605067210 */ /* 0x000fe20007f1e0ff */
[C-C-:B-12---:R-:W-:Y:S01]  /*7310*/  IMAD R4, R20.reuse, 0x4000, R11.reuse ;  /* 0x0000400014047824 */ /* 0x146fe200078e020b */
[----:B------:R-:W-:Y:S01]  /*7320*/  R2UR UR17, R13 ;  /* 0x000000000d1172ca */ /* 0x000fe200000e0000 */
[----:B---3--:R-:W-:Y:S01]  /*7330*/  IMAD R11, R20, 0x200, R11 ;  /* 0x00000200140b7824 */ /* 0x008fe200078e020b */
[----:B------:R-:W-:Y:S01]  /*7340*/  LEA.HI.X.SX32 R10, R5, R10, 0x1, P0 ;  /* 0x0000000a050a7211 */ /* 0x000fe200000f0eff */
[----:B------:R-:W-:Y:S01]  /*7350*/  UMOV UR8, 0x0 ;  /* 0x0000000000087882 */ /* 0x000fe20000000000 */
[----:B------:R-:W-:Y:S01]  /*7360*/  R2UR UR16, R4 ;  /* 0x00000000041072ca */ /* 0x000fe200000e0000 */
[----:B------:R-:W-:Y:S01]  /*7370*/  UMOV UR9, 0x14f00000 ;  /* 0x14f0000000097882 */ /* 0x000fe20000000000 */
[----:B------:R-:W-:Y:S01]  /*7380*/  R2UR UR10, R11 ;  /* 0x000000000b0a72ca */ /* 0x000fe200000e0000 */
[----:B------:R-:W-:Y:S01]  /*7390*/  UMOV UR18, URZ ;  /* 0x0000003f00127c82 */ /* 0x000fe20008000000 */
[----:B------:R-:W-:Y:S01]  /*73a0*/  R2UR UR19, R5 ;  /* 0x00000000051372ca */ /* 0x000fe200000e0000 */
[----:B------:R-:W-:-:S04]  /*73b0*/  UMOV UR13, 0x20 ;  /* 0x00000020000d7882 */ /* 0x000fc80000000000 */
[----:B------:R-:W-:-:S04]  /*73c0*/  UIADD3 UR17, UR17, 0x30c30, URZ ;  /* 0x00030c3011117890 */ /* 0x000fc8000fffe03f */
[----:B------:R-:W-:Y:S02]  /*73d0*/  UIADD3 UR16, UR16, 0x18000, URZ ;  /* 0x0001800010107890 */ /* 0x000fe4000fffe03f */
[----:B------:R-:W-:Y:S01]  /*73e0*/  UIADD3 UR10, UR10, 0x20400, URZ ;  /* 0x000204000a0a7890 */ /* 0x000fe2000fffe03f */
[----:B----4-:R-:W-:Y:S01]  /*73f0*/  LEA R2, P0, R6, R2, 0x2 ;  /* 0x0000000206027211 */ /* 0x010fe200078010ff */
[----:B------:R-:W-:-:S03]  /*7400*/  UMOV UR11, UR17 ;  /* 0x00000011000b7c82 */ /* 0x000fc60008000000 */
[----:B------:R-:W-:Y:S02]  /*7410*/  LEA.HI.X R3, R6, R3, R10, 0x2, P0 ;  /* 0x0000000306037211 */ /* 0x000fe400000f140a */
[----:B------:R-:W-:Y:S02]  /*7420*/  IADD3 R8, P0, R8, 0x1f0, RZ ;  /* 0x000001f008087810 */ /* 0x000fe40007f1e0ff */
[----:B------:R-:W-:Y:S02]  /*7430*/  R2UR UR14, R2 ;  /* 0x00000000020e72ca */ /* 0x000fe400000e0000 */
[----:B------:R-:W-:Y:S01]  /*7440*/  R2UR UR6, R8 ;  /* 0x00000000080672ca */ /* 0x000fe200000e0000 */
[----:B------:R-:W-:Y:S01]  /*7450*/  IMAD.X R0, RZ, RZ, R0, P0 ;  /* 0x000000ffff007224 */ /* 0x000fe200000e0600 */
[----:B------:R-:W-:-:S04]  /*7460*/  R2UR UR15, R3 ;  /* 0x00000000030f72ca */ /* 0x000fc800000e0000 */
[----:B------:R-:W-:Y:S01]  /*7470*/  R2UR UR7, R0 ;  /* 0x00000000000772ca */ /* 0x000fe200000e0000 */
[----:B------:R-:W-:-:S05]  /*7480*/  VIADD R0, R20, 0x1 ;  /* 0x0000000114007836 */ /* 0x000fca0000000000 */
[----:B------:R-:W-:-:S04]  /*7490*/  ISETP.NE.AND P0, PT, R0, 0x2, PT ;  /* 0x000000020000780c */ /* 0x000fc80003f05270 */
[----:B------:R-:W-:Y:S02]  /*74a0*/  SEL R2, RZ, 0x1, P0 ;  /* 0x00000001ff027807 */ /* 0x000fe40000000000 */
[----:B------:R-:W-:Y:S01]  /*74b0*/  SEL R0, R0, RZ, P0 ;  /* 0x000000ff00007207 */ /* 0x000fe20000000000 */
[----:B------:R1:W-:Y:S01]  /*74c0*/  UTMALDG.4D [UR16], [UR6], desc[UR8] ;  /* 0x00000810060075b4 */ /* 0x0003e20008019000 */
[----:B------:R-:W-:Y:S01]  /*74d0*/  LOP3.LUT R9, R9, R2, RZ, 0x3c, !PT ;  /* 0x0000000209097212 */ /* 0x000fe200078e3cff */
[----:B------:R1:W-:Y:S02]  /*74e0*/  UBLKCP.S.G [UR10], [UR14], UR13 ;  /* 0x0000000a0e0073ba */ /* 0x0003e4000800020d */
[----:B-1----:R-:W-:-:S04]  /*74f0*/  NOP ;  /* 0x0000000000007918 */ /* 0x002fc80000000000 */
.L_x_3736:
[----:B------:R-:W-:Y:S05]  /*7500*/  BSYNC B0 ;  /* 0x0000000000007941 */ /* 0x000fea0003800000 */
.L_x_3735:
[----:B------:R-:W-:-:S03]  /*7510*/  UMOV UR6, 0xffffffff ;  /* 0xffffffff00067882 */ /* 0x000fc60000000000 */
[----:B------:R-:W-:Y:S05]  /*7520*/  BRA.DIV UR6, `(.L_x_3756) ;  /* 0x00000006068c7947 */ /* 0x000fea000b800000 */
[----:B------:R-:W-:-:S13]  /*7530*/  ELECT P0, URZ, PT ;  /* 0x00000000003f782f */ /* 0x000fda0003800000 */
.L_x_3776:
[----:B------:R-:W-:Y:S05]  /*7540*/  @!P0 BRA `(.L_x_3688) ;  /* 0x0000000000808947 */ /* 0x000fea0003800000 */
[----:B------:R-:W-:-:S04]  /*7550*/  LOP3.LUT R16, R16, 0x2, RZ, 0xfc, !PT ;  /* 0x0000000210107812 */ /* 0x000fc800078efcff */
[----:B------:R-:W-:-:S13]  /*7560*/  ISETP.NE.AND P0, PT, R16, 0x3, PT ;  /* 0x000000031000780c */ /* 0x000fda0003f05270 */
[----:B------:R-:W-:Y:S05]  /*7570*/  @!P0 BRA `(.L_x_3757) ;  /* 0x0000000000048947 */ /* 0x000fea0003800000 */
[----:B------:R-:W-:Y:S01]  /*7580*/  BPT.TRAP 0x1 ;  /* 0x000000040000795c */ /* 0x000fe20000300000 */
.L_x_3757:
[----:B------:R-:W1:Y:S01]  /*7590*/  S2R R3, SR_CgaCtaId ;  /* 0x0000000000037919 */ /* 0x000e620000008800 */
[----:B------:R-:W-:Y:S02]  /*75a0*/  MOV R2, 0x400 ;  /* 0x0000040000027802 */ /* 0x000fe40000000f00 */
[----:B------:R-:W-:Y:S02]  /*75b0*/  SHF.L.U32 R5, R9, 0x1f, RZ ;  /* 0x0000001f09057819 */ /* 0x000fe400000006ff */
[----:B-1----:R-:W-:Y:S01]  /*75c0*/  LEA R7, R3, R2, 0x18 ;  /* 0x0000000203077211 */ /* 0x002fe200078ec0ff */
[----:B------:R-:W-:-:S04]  /*75d0*/  VIADD R2, R0, 0x1 ;  /* 0x0000000100027836 */ /* 0x000fc80000000000 */
[----:B------:R-:W-:Y:S01]  /*75e0*/  VIADD R3, R7, 0x30c20 ;  /* 0x00030c2007037836 */ /* 0x000fe20000000000 */
        /* <DEDUP_REMOVED lines=9> */
.L_x_3777:
[----:B------:R-:W2:Y:S02]  /*7680*/  SYNCS.PHASECHK.TRANS64.TRYWAIT P1, [R3+URZ], R2 ;  /* 0x00000002030075a7 */ /* 0x000ea4000802017f */
[----:B--2---:R-:W-:Y:S05]  /*7690*/  @!P1 BRA `(.L_x_3759) ;  /* 0x0000000400689947 */ /* 0x004fea0003800000 */
.L_x_3778:
[----:B------:R-:W-:Y:S05]  /*76a0*/  @!P0 BRA `(.L_x_3760) ;  /* 0x0000000000048947 */ /* 0x000fea0003800000 */
[----:B------:R-:W-:Y:S01]  /*76b0*/  BPT.TRAP 0x1 ;  /* 0x000000040000795c */ /* 0x000fe20000300000 */
.L_x_3760:
[----:B--2---:R-:W-:-:S04]  /*76c0*/  VIADD R3, R7, 0x30c40 ;  /* 0x00030c4007037836 */ /* 0x004fc80000000000 */
[----:B------:R-:W-:-:S04]  /*76d0*/  IMAD R0, R0, 0x8, R3 ;  /* 0x0000000800007824 */ /* 0x000fc800078e0203 */
[----:B------:R-:W2:Y:S02]  /*76e0*/  SYNCS.PHASECHK.TRANS64.TRYWAIT P0, [R0+URZ], R5 ;  /* 0x00000005000075a7 */ /* 0x000ea4000800017f */
[----:B--2---:R-:W-:Y:S05]  /*76f0*/  @!P0 BRA `(.L_x_3761) ;  /* 0x0000000400648947 */ /* 0x004fea0003800000 */
.L_x_3779:
[----:B------:R-:W-:-:S07]  /*7700*/  IMAD R3, R4, 0x8, R3 ;  /* 0x0000000804037824 */ /* 0x000fce00078e0203 */
.L_x_3762:
[----:B---3--:R3:W4:Y:S02]  /*7710*/  SYNCS.PHASECHK.TRANS64.TRYWAIT P0, [R3+URZ], R2 ;  /* 0x00000002030075a7 */ /* 0x008724000800017f */
[----:B----4-:R-:W-:Y:S05]  /*7720*/  @!P0 NANOSLEEP.SYNCS 0x989680 ;  /* 0x009896800000895d */ /* 0x010fea0003900000 */
[----:B------:R-:W4:Y:S02]  /*7730*/  @!P0 SYNCS.PHASECHK.TRANS64 P0, [R3+URZ], R2 ;  /* 0x00000002030085a7 */ /* 0x000f24000800007f */
[----:B----4-:R-:W-:Y:S05]  /*7740*/  @!P0 BRA `(.L_x_3762) ;  /* 0xfffffffc00f08947 */ /* 0x010fea000383ffff */
.L_x_3688:
[----:B------:R-:W-:Y:S05]  /*7750*/  BSYNC B6 ;  /* 0x0000000000067941 */ /* 0x000fea0003800000 */
.L_x_3685:
[----:B------:R-:W-:Y:S05]  /*7760*/  EXIT ;  /* 0x000000000000794d */ /* 0x000fea0003800000 */
.L_x_3693:
[----:B------:R-:W-:Y:S02]  /*7770*/  IMAD.MOV.U32 R12, RZ, RZ, RZ ;  /* 0x000000ffff0c7224 */ /* 0x000fe400078e00ff */
[----:B------:R-:W-:Y:S02]  /*7780*/  IMAD.MOV.U32 R11, RZ, RZ, 0x1f ;  /* 0x0000001fff0b7424 */ /* 0x000fe400078e00ff */
[----:B------:R-:W-:-:S07]  /*7790*/  IMAD.MOV.U32 R15, RZ, RZ, -0x1 ;  /* 0xffffffffff0f7424 */ /* 0x000fce00078e00ff */
[----:B------:R-:W-:Y:S05]  /*77a0*/  WARPSYNC.COLLECTIVE R15, `(.L_x_3763) ;  /* 0x000000000f087348 */ /* 0x000fea0003c00000 */
[----:B------:R1:W2:Y:S02]  /*77b0*/  SHFL.IDX P6, R14, R13, R12, R11 ;  /* 0x0000000c0d0e7389 */ /* 0x0002a400000c000b */
[----:B-12---:R-:W-:Y:S01]  /*77c0*/  ENDCOLLECTIVE ;  /* 0x000000000000791b */ /* 0x006fe20003800000 */
.L_x_3763:
[----:B------:R-:W-:Y:S05]  /*77d0*/  BRA `(.L_x_3764) ;  /* 0xffffff9000f07947 */ /* 0x000fea000383ffff */
.L_x_3695:
[----:B--2---:R2:W3:Y:S02]  /*77e0*/  SYNCS.PHASECHK.TRANS64.TRYWAIT P0, [R225+URZ+0x30c00], R6 ;  /* 0x030c0006e10075a7 */ /* 0x0044e4000800017f */
[----:B---3--:R-:W-:Y:S05]  /*77f0*/  @!P0 NANOSLEEP.SYNCS 0x989680 ;  /* 0x009896800000895d */ /* 0x008fea0003900000 */
[----:B------:R-:W3:Y:S02]  /*7800*/  @!P0 SYNCS.PHASECHK.TRANS64 P0, [R225+URZ+0x30c00], R6 ;  /* 0x030c0006e10085a7 */ /* 0x000ee4000800007f */
[----:B---3--:R-:W-:Y:S05]  /*7810*/  @!P0 BRA `(.L_x_3695) ;  /* 0xfffffffc00f08947 */ /* 0x008fea000383ffff */
[----:B------:R-:W-:Y:S05]  /*7820*/  BRA `(.L_x_3694) ;  /* 0xffffff9400147947 */ /* 0x000fea000383ffff */
.L_x_3700:
[----:B--2---:R2:W3:Y:S02]  /*7830*/  SYNCS.PHASECHK.TRANS64.TRYWAIT P1, [R9+URZ+0x30c10], R22 ;  /* 0x030c1016090075a7 */ /* 0x0044e4000802017f */
[----:B---3--:R-:W-:Y:S05]  /*7840*/  @!P1 NANOSLEEP.SYNCS 0x989680 ;  /* 0x009896800000995d */ /* 0x008fea0003900000 */
[----:B------:R-:W3:Y:S02]  /*7850*/  @!P1 SYNCS.PHASECHK.TRANS64 P1, [R9+URZ+0x30c10], R22 ;  /* 0x030c1016090095a7 */ /* 0x000ee4000802007f */
[----:B---3--:R-:W-:Y:S05]  /*7860*/  @!P1 BRA `(.L_x_3700) ;  /* 0xfffffffc00f09947 */ /* 0x008fea000383ffff */
[----:B------:R-:W-:Y:S05]  /*7870*/  BRA `(.L_x_3699) ;  /* 0xffffff9c00487947 */ /* 0x000fea000383ffff */
.L_x_3704:
[----:B------:R1:W1:Y:S02]  /*7880*/  SYNCS.PHASECHK.TRANS64.TRYWAIT P1, [R9+URZ+0x30c30], R22 ;  /* 0x030c3016090075a7 */ /* 0x000264000802017f */
[----:B-1----:R-:W-:Y:S05]  /*7890*/  @!P1 NANOSLEEP.SYNCS 0x989680 ;  /* 0x009896800000995d */ /* 0x002fea0003900000 */
[----:B------:R-:W1:Y:S02]  /*78a0*/  @!P1 SYNCS.PHASECHK.TRANS64 P1, [R9+URZ+0x30c30], R22 ;  /* 0x030c3016090095a7 */ /* 0x000e64000802007f */
[----:B-1----:R-:W-:Y:S05]  /*78b0*/  @!P1 BRA `(.L_x_3704) ;  /* 0xfffffffc00f09947 */ /* 0x002fea000383ffff */
[----:B------:R-:W-:Y:S05]  /*78c0*/  BRA `(.L_x_3703) ;  /* 0xffffffa000587947 */ /* 0x000fea000383ffff */
.L_x_3737:
[----:B-1----:R1:W2:Y:S02]  /*78d0*/  SYNCS.PHASECHK.TRANS64.TRYWAIT P1, [R11+URZ+0x30c20], R0 ;  /* 0x030c20000b0075a7 */ /* 0x0022a4000802017f */
[----:B--2---:R-:W-:Y:S05]  /*78e0*/  @!P1 NANOSLEEP.SYNCS 0x989680 ;  /* 0x009896800000995d */ /* 0x004fea0003900000 */
[----:B------:R-:W2:Y:S02]  /*78f0*/  @!P1 SYNCS.PHASECHK.TRANS64 P1, [R11+URZ+0x30c20], R0 ;  /* 0x030c20000b0095a7 */ /* 0x000ea4000802007f */
[----:B--2---:R-:W-:Y:S05]  /*7900*/  @!P1 BRA `(.L_x_3737) ;  /* 0xfffffffc00f09947 */ /* 0x004fea000383ffff */
[----:B------:R-:W-:Y:S05]  /*7910*/  BRA `(.L_x_3765) ;  /* 0xffffffe800287947 */ /* 0x000fea000383ffff */
.L_x_3741:
[----:B-1----:R1:W2:Y:S02]  /*7920*/  SYNCS.PHASECHK.TRANS64.TRYWAIT P1, [R11+URZ+0x30c40], R21 ;  /* 0x030c40150b0075a7 */ /* 0x0022a4000802017f */
[----:B--2---:R-:W-:Y:S05]  /*7930*/  @!P1 NANOSLEEP.SYNCS 0x989680 ;  /* 0x009896800000995d */ /* 0x004fea0003900000 */
[----:B------:R-:W2:Y:S02]  /*7940*/  @!P1 SYNCS.PHASECHK.TRANS64 P1, [R11+URZ+0x30c40], R21 ;  /* 0x030c40150b0095a7 */ /* 0x000ea4000802007f */
[----:B--2---:R-:W-:Y:S05]  /*7950*/  @!P1 BRA `(.L_x_3741) ;  /* 0xfffffffc00f09947 */ /* 0x004fea000383ffff */
[----:B------:R-:W-:Y:S05]  /*7960*/  BRA `(.L_x_3766) ;  /* 0xffffffec00487947 */ /* 0x000fea000383ffff */
.L_x_3743:
[----:B--2---:R2:W3:Y:S02]  /*7970*/  SYNCS.PHASECHK.TRANS64.TRYWAIT P1, [R11+URZ+0x30c28], R21 ;  /* 0x030c28150b0075a7 */ /* 0x0044e4000802017f */
[----:B---3--:R-:W-:Y:S05]  /*7980*/  @!P1 NANOSLEEP.SYNCS 0x989680 ;  /* 0x009896800000995d */ /* 0x008fea0003900000 */
[----:B------:R-:W3:Y:S02]  /*7990*/  @!P1 SYNCS.PHASECHK.TRANS64 P1, [R11+URZ+0x30c28], R21 ;  /* 0x030c28150b0095a7 */ /* 0x000ee4000802007f */
[----:B---3--:R-:W-:Y:S05]  /*79a0*/  @!P1 BRA `(.L_x_3743) ;  /* 0xfffffffc00f09947 */ /* 0x008fea000383ffff */
[----:B------:R-:W-:Y:S05]  /*79b0*/  BRA `(.L_x_3767) ;  /* 0xffffffec00c07947 */ /* 0x000fea000383ffff */
.L_x_3745:
[----:B---3--:R3:W4:Y:S02]  /*79c0*/  SYNCS.PHASECHK.TRANS64.TRYWAIT P1, [R11+URZ+0x30c48], R21 ;  /* 0x030c48150b0075a7 */ /* 0x008724000802017f */
[----:B----4-:R-:W-:Y:S05]  /*79d0*/  @!P1 NANOSLEEP.SYNCS 0x989680 ;  /* 0x009896800000995d */ /* 0x010fea0003900000 */
[----:B------:R-:W4:Y:S02]  /*79e0*/  @!P1 SYNCS.PHASECHK.TRANS64 P1, [R11+URZ+0x30c48], R21 ;  /* 0x030c48150b0095a7 */ /* 0x000f24000802007f */
[----:B----4-:R-:W-:Y:S05]  /*79f0*/  @!P1 BRA `(.L_x_3745) ;  /* 0xfffffffc00f09947 */ /* 0x010fea000383ffff */
[----:B------:R-:W-:Y:S05]  /*7a00*/  BRA `(.L_x_3768) ;  /* 0xfffffff000147947 */ /* 0x000fea000383ffff */
.L_x_3747:
[----:B------:R-:W-:-:S07]  /*7a10*/  SHF.L.U32 R4, R9, 0x1f, RZ ;  /* 0x0000001f09047819 */ /* 0x000fce00000006ff */
.L_x_3769:
[----:B-1----:R1:W2:Y:S02]  /*7a20*/  SYNCS.PHASECHK.TRANS64.TRYWAIT P1, [R11+URZ+0x30c20], R4 ;  /* 0x030c20040b0075a7 */ /* 0x0022a4000802017f */
[----:B--2---:R-:W-:Y:S05]  /*7a30*/  @!P1 NANOSLEEP.SYNCS 0x989680 ;  /* 0x009896800000995d */ /* 0x004fea0003900000 */
[----:B------:R-:W2:Y:S02]  /*7a40*/  @!P1 SYNCS.PHASECHK.TRANS64 P1, [R11+URZ+0x30c20], R4 ;  /* 0x030c20040b0095a7 */ /* 0x000ea4000802007f */
[----:B--2---:R-:W-:Y:S05]  /*7a50*/  @!P1 BRA `(.L_x_3769) ;  /* 0xfffffffc00f09947 */ /* 0x004fea000383ffff */
[----:B------:R-:W-:Y:S05]  /*7a60*/  BRA `(.L_x_3770) ;  /* 0xfffffff000807947 */ /* 0x000fea000383ffff */
.L_x_3750:
[----:B---3--:R3:W4:Y:S02]  /*7a70*/  SYNCS.PHASECHK.TRANS64.TRYWAIT P1, [R11+URZ+0x30c40], R12 ;  /* 0x030c400c0b0075a7 */ /* 0x008724000802017f */
[----:B----4-:R-:W-:Y:S05]  /*7a80*/  @!P1 NANOSLEEP.SYNCS 0x989680 ;  /* 0x009896800000995d */ /* 0x010fea0003900000 */
[----:B------:R-:W4:Y:S02]  /*7a90*/  @!P1 SYNCS.PHASECHK.TRANS64 P1, [R11+URZ+0x30c40], R12 ;  /* 0x030c400c0b0095a7 */ /* 0x000f24000802007f */
[----:B----4-:R-:W-:Y:S05]  /*7aa0*/  @!P1 BRA `(.L_x_3750) ;  /* 0xfffffffc00f09947 */ /* 0x010fea000383ffff */
[----:B------:R-:W-:Y:S05]  /*7ab0*/  BRA `(.L_x_3771) ;  /* 0xfffffff000f07947 */ /* 0x000fea000383ffff */
.L_x_3752:
[----:B-1----:R1:W2:Y:S02]  /*7ac0*/  SYNCS.PHASECHK.TRANS64.TRYWAIT P1, [R11+URZ+0x30c28], R12 ;  /* 0x030c280c0b0075a7 */ /* 0x0022a4000802017f */
[----:B--2---:R-:W-:Y:S05]  /*7ad0*/  @!P1 NANOSLEEP.SYNCS 0x989680 ;  /* 0x009896800000995d */ /* 0x004fea0003900000 */
[----:B------:R-:W2:Y:S02]  /*7ae0*/  @!P1 SYNCS.PHASECHK.TRANS64 P1, [R11+URZ+0x30c28], R12 ;  /* 0x030c280c0b0095a7 */ /* 0x000ea4000802007f */
[----:B--2---:R-:W-:Y:S05]  /*7af0*/  @!P1 BRA `(.L_x_3752) ;  /* 0xfffffffc00f09947 */ /* 0x004fea000383ffff */
[----:B------:R-:W-:Y:S05]  /*7b00*/  BRA `(.L_x_3772) ;  /* 0xfffffff4005c7947 */ /* 0x000fea000383ffff */
.L_x_3754:
[----:B----4-:R4:W1:Y:S02]  /*7b10*/  SYNCS.PHASECHK.TRANS64.TRYWAIT P0, [R13+URZ+0x30c40], R2 ;  /* 0x030c40020d0075a7 */ /* 0x010864000800017f */
[----:B-1----:R-:W-:Y:S05]  /*7b20*/  @!P0 NANOSLEEP.SYNCS 0x989680 ;  /* 0x009896800000895d */ /* 0x002fea0003900000 */
[----:B------:R-:W1:Y:S02]  /*7b30*/  @!P0 SYNCS.PHASECHK.TRANS64 P0, [R13+URZ+0x30c40], R2 ;  /* 0x030c40020d0085a7 */ /* 0x000e64000800007f */
[----:B-1----:R-:W-:Y:S05]  /*7b40*/  @!P0 BRA `(.L_x_3754) ;  /* 0xfffffffc00f08947 */ /* 0x002fea000383ffff */
[----:B------:R-:W-:Y:S05]  /*7b50*/  BRA `(.L_x_3773) ;  /* 0xfffffff400c87947 */ /* 0x000fea000383ffff */
.L_x_3756:
[----:B------:R-:W-:Y:S01]  /*7b60*/  BSSY B0, `(.L_x_3774) ;  /* 0x0000006000007945 */ /* 0x000fe20003800000 */
[----:B------:R-:W-:-:S07]  /*7b70*/  IMAD.MOV.U32 R15, RZ, RZ, -0x1 ;  /* 0xffffffffff0f7424 */ /* 0x000fce00078e00ff */
[----:B------:R-:W-:Y:S05]  /*7b80*/  WARPSYNC.COLLECTIVE R15, `(.L_x_3775) ;  /* 0x000000000f0c7348 */ /* 0x000fea0003c00000 */
[----:B------:R-:W-:Y:S02]  /*7b90*/  ELECT P6, UR62, PT ;  /* 0x00000000003e782f */ /* 0x000fe400038c0000 */
[----:B------:R-:W-:Y:S01]  /*7ba0*/  MOV R14, UR62 ;  /* 0x0000003e000e7c02 */ /* 0x000fe20008000f00 */
[----:B------:R-:W-:Y:S10]  /*7bb0*/  ENDCOLLECTIVE ;  /* 0x000000000000791b */ /* 0x000ff40003800000 */
.L_x_3775:
[----:B------:R-:W-:Y:S05]  /*7bc0*/  BSYNC B0 ;  /* 0x0000000000007941 */ /* 0x000fea0003800000 */
.L_x_3774:
[----:B------:R-:W-:Y:S01]  /*7bd0*/  PLOP3.LUT P0, PT, P6, PT, PT, 0x80, 0x0 ;  /* 0x000000000000781c */ /* 0x000fe2000370f070 */
[----:B------:R-:W-:-:S12]  /*7be0*/  BRA `(.L_x_3776) ;  /* 0xfffffff800547947 */ /* 0x000fd8000383ffff */
.L_x_3758:
[----:B-1----:R1:W2:Y:S02]  /*7bf0*/  SYNCS.PHASECHK.TRANS64.TRYWAIT P1, [R6+URZ], R5 ;  /* 0x00000005060075a7 */ /* 0x0022a4000802017f */
[----:B--2---:R-:W-:Y:S05]  /*7c00*/  @!P1 NANOSLEEP.SYNCS 0x989680 ;  /* 0x009896800000995d */ /* 0x004fea0003900000 */
[----:B------:R-:W2:Y:S02]  /*7c10*/  @!P1 SYNCS.PHASECHK.TRANS64 P1, [R6+URZ], R5 ;  /* 0x00000005060095a7 */ /* 0x000ea4000802007f */
[----:B--2---:R-:W-:Y:S05]  /*7c20*/  @!P1 BRA `(.L_x_3758) ;  /* 0xfffffffc00f09947 */ /* 0x004fea000383ffff */
[----:B------:R-:W-:Y:S05]  /*7c30*/  BRA `(.L_x_3777) ;  /* 0xfffffff800907947 */ /* 0x000fea000383ffff */
.L_x_3759:
[----:B--2---:R2:W3:Y:S02]  /*7c40*/  SYNCS.PHASECHK.TRANS64.TRYWAIT P1, [R3+URZ], R2 ;  /* 0x00000002030075a7 */ /* 0x0044e4000802017f */
[----:B---3--:R-:W-:Y:S05]  /*7c50*/  @!P1 NANOSLEEP.SYNCS 0x989680 ;  /* 0x009896800000995d */ /* 0x008fea0003900000 */
[----:B------:R-:W3:Y:S02]  /*7c60*/  @!P1 SYNCS.PHASECHK.TRANS64 P1, [R3+URZ], R2 ;  /* 0x00000002030095a7 */ /* 0x000ee4000802007f */
[----:B---3--:R-:W-:Y:S05]  /*7c70*/  @!P1 BRA `(.L_x_3759) ;  /* 0xfffffffc00f09947 */ /* 0x008fea000383ffff */
[----:B------:R-:W-:Y:S05]  /*7c80*/  BRA `(.L_x_3778) ;  /* 0xfffffff800847947 */ /* 0x000fea000383ffff */
.L_x_3761:
[----:B--2---:R2:W3:Y:S02]  /*7c90*/  SYNCS.PHASECHK.TRANS64.TRYWAIT P0, [R0+URZ], R5 ;  /* 0x00000005000075a7 */ /* 0x0044e4000800017f */
[----:B---3--:R-:W-:Y:S05]  /*7ca0*/  @!P0 NANOSLEEP.SYNCS 0x989680 ;  /* 0x009896800000895d */ /* 0x008fea0003900000 */
[----:B------:R-:W3:Y:S02]  /*7cb0*/  @!P0 SYNCS.PHASECHK.TRANS64 P0, [R0+URZ], R5 ;  /* 0x00000005000085a7 */ /* 0x000ee4000800007f */
[----:B---3--:R-:W-:Y:S05]  /*7cc0*/  @!P0 BRA `(.L_x_3761) ;  /* 0xfffffffc00f08947 */ /* 0x008fea000383ffff */
[----:B------:R-:W-:Y:S05]  /*7cd0*/  BRA `(.L_x_3779) ;  /* 0xfffffff800887947 */ /* 0x000fea000383ffff */
.L_x_3780:
        /* <DEDUP_REMOVED lines=10> */
.L_x_7401:


//--------------------- .text._ZN7cutlass13device_kernelIN5flash11enable_sm90INS1_16FlashAttnBwdSm90INS1_25CollectiveMainloopBwdSm90ILi2ELi2ELi2EN4cute5tupleIJNS5_1CILi1EEES8_S8_EEENS6_IJNS7_ILi128EEESA_NS7_ILi64EEEEEENS_6half_tEfNS_4arch4Sm90ELb0ELb0ELb0ELb0ELb1ELb1ELb0ELb0ELi2ELi1ELi2ELi2ELb0EEENS1_21CollectiveEpilogueBwdISC_SD_SF_Li256ELb0ELb0ELi1EEENS1_19SingleTileSchedulerILb0ELb0ELb0ELi128EEEEEEEEEvNT_6ParamsE --------------------------
	.section	.text._ZN7cutlass13device_kernelIN5flash11enable_sm90INS1_16FlashAttnBwdSm90INS1_25CollectiveMainloopBwdSm90ILi2ELi2ELi2EN4cute5tupleIJNS5_1CILi1EEES8_S8_EEENS6_IJNS7_ILi128EEESA_NS7_ILi64EEEEEENS_6half_tEfNS_4arch4Sm90ELb0ELb0ELb0ELb0ELb1ELb1ELb0ELb0ELi2ELi1ELi2ELi2ELb0EEENS1_21CollectiveEpilogueBwdISC_SD_SF_Li256ELb0ELb0ELi1EEENS1_19SingleTileSchedulerILb0ELb0ELb0ELi128EEEEEEEEEvNT_6ParamsE,"ax",@progbits
	.align	128
.text._ZN7cutlass13device_kernelIN5flash11enable_sm90INS1_16FlashAttnBwdSm90INS1_25CollectiveMainloopBwdSm90ILi2ELi2ELi2EN4cute5tupleIJNS5_1CILi1EEES8_S8_EEENS6_IJNS7_ILi128EEESA_NS7_ILi64EEEEEENS_6half_tEfNS_4arch4Sm90ELb0ELb0ELb0ELb0ELb1ELb1ELb0ELb0ELi2ELi1ELi2ELi2ELb0EEENS1_21CollectiveEpilogueBwdISC_SD_SF_Li256ELb0ELb0ELi1EEENS1_19SingleTileSchedulerILb0ELb0ELb0ELi128EEEEEEEEEvNT_6ParamsE:
        .type           _ZN7cutlass13device_kernelIN5flash11enable_sm90INS1_16FlashAttnBwdSm90INS1_25CollectiveMainloopBwdSm90ILi2ELi2ELi2EN4cute5tupleIJNS5_1CILi1EEES8_S8_EEENS6_IJNS7_ILi128EEESA_NS7_ILi64EEEEEENS_6half_tEfNS_4arch4Sm90ELb0ELb0ELb0ELb0ELb1ELb1ELb0ELb0ELi2ELi1ELi2ELi2ELb0EEENS1_21CollectiveEpilogueBwdISC_SD_SF_Li256ELb0ELb0ELi1EEENS1_19SingleTileSchedulerILb0ELb0ELb0ELi128EEEEEEEEEvNT_6ParamsE,@function
        .size           _ZN7cutlass13device_kernelIN5flash11enable_sm90INS1_16FlashAttnBwdSm90INS1_25CollectiveMainloopBwdSm90ILi2ELi2ELi2EN4cute5tupleIJNS5_1CILi1EEES8_S8_EEENS6_IJNS7_ILi128EEESA_NS7_ILi64EEEEEENS_6half_tEfNS_4arch4Sm90ELb0ELb0ELb0ELb0ELb1ELb1ELb0ELb0ELi2ELi1ELi2ELi2ELb0EEENS1_21CollectiveEpilogueBwdISC_SD_SF_Li256ELb0ELb0ELi1EEENS1_19SingleTileSchedulerILb0ELb0ELb0ELi128EEEEEEEEEvNT_6ParamsE,(.L_x_7402 - _ZN7cutlass13device_kernelIN5flash11enable_sm90INS1_16FlashAttnBwdSm90INS1_25CollectiveMainloopBwdSm90ILi2ELi2ELi2EN4cute5tupleIJNS5_1CILi1EEES8_S8_EEENS6_IJNS7_ILi128EEESA_NS7_ILi64EEEEEENS_6half_tEfNS_4arch4Sm90ELb0ELb0ELb0ELb0ELb1ELb1ELb0ELb0ELi2ELi1ELi2ELi2ELb0EEENS1_21CollectiveEpilogueBwdISC_SD_SF_Li256ELb0ELb0ELi1EEENS1_19SingleTileSchedulerILb0ELb0ELb0ELi128EEEEEEEEEvNT_6ParamsE)
        .other          _ZN7cutlass13device_kernelIN5flash11enable_sm90INS1_16FlashAttnBwdSm90INS1_25CollectiveMainloopBwdSm90ILi2ELi2ELi2EN4cute5tupleIJNS5_1CILi1EEES8_S8_EEENS6_IJNS7_ILi128EEESA_NS7_ILi64EEEEEENS_6half_tEfNS_4arch4Sm90ELb0ELb0ELb0ELb0ELb1ELb1ELb0ELb0ELi2ELi1ELi2ELi2ELb0EEENS1_21CollectiveEpilogueBwdISC_SD_SF_Li256ELb0ELb0ELi1EEENS1_19SingleTileSchedulerILb0ELb0ELb0ELi128EEEEEEEEEvNT_6ParamsE,@"STO_CUDA_ENTRY STV_DEFAULT"
_ZN7cutlass13device_kernelIN5flash11enable_sm90INS1_16FlashAttnBwdSm90INS1_25CollectiveMainloopBwdSm90ILi2ELi2ELi2EN4cute5tupleIJNS5_1CILi1EEES8_S8_EEENS6_IJNS7_ILi128EEESA_NS7_ILi64EEEEEENS_6half_tEfNS_4arch4Sm90ELb0ELb0ELb0ELb0ELb1ELb1ELb0ELb0ELi2ELi1ELi2ELi2ELb0EEENS1_21CollectiveEpilogueBwdISC_SD_SF_Li256ELb0ELb0ELi1EEENS1_19SingleTileSchedulerILb0ELb0ELb0ELi128EEEEEEEEEvNT_6ParamsE:
        /* <DEDUP_REMOVED lines=29> */
.L_x_3782:
[----:B------:R-:W-:Y:S05]  /*01d0*/  BSYNC B0 ;  /* 0x0000000000007941 */ /* 0x000fea0003800000 */
.L_x_3781:
        /* <DEDUP_REMOVED lines=34> */
.L_x_3783:
        /* <DEDUP_REMOVED lines=22> */
.L_x_3784:
[----:B---3--:R-:W-:Y:S01]  /*0560*/  ISETP.NE.AND P0, PT, R2, RZ, PT ;  /* 0x000000ff0200720c */ /* 0x008fe20003f05270 */
[----:B------:R-:W-:Y:S01]  /*0570*/  IMAD.MOV.U32 R16, RZ, RZ, 0x1 ;  /* 0x00000001ff107424 */ /* 0x000fe200078e00ff */
[----:B------:R-:W-:Y:S01]  /*0580*/  NOP ;  /* 0x0000000000007918 */ /* 0x000fe20000000000 */
[----:B------:R-:W-:Y:S03]  /*0590*/  BSSY B6, `(.L_x_3785) ;  /* 0x000079e000067945 */ /* 0x000fe60003800000 */
[----:B------:R-:W-:Y:S01]  /*05a0*/  SEL R16, R16, 0x2, !P0 ;  /* 0x0000000210107807 */ /* 0x000fe20004000000 */
[----:B-12-4-:R-:W-:Y:S06]  /*05b0*/  BAR.SYNC.DEFER_BLOCKING 0x0 ;  /* 0x0000000000007b1d */ /* 0x016fec0000010000 */
[----:B------:R-:W-:Y:S05]  /*05c0*/  @!P0 BRA `(.L_x_3786) ;  /* 0x0000004c00548947 */ /* 0x000fea0003800000 */
.L_x_3787:
        /* <DEDUP_REMOVED lines=35> */
.L_x_3790:
        /* <DEDUP_REMOVED lines=15> */
.L_x_3789:
        /* <DEDUP_REMOVED lines=22> */
.L_x_3792:
        /* <DEDUP_REMOVED lines=15> */
.L_x_3791:
[----:B------:R-:W-:Y:S01]  /*0b40*/  SHF.R.S32.HI R2, RZ, 0x1f, R17 ;  /* 0x0000001fff027819 */ /* 0x000fe20000011411 */
[----:B------:R-:W-:-:S03]  /*0b50*/  UMOV UR4, 0xffffffff ;  /* 0xffffffff00047882 */ /* 0x000fc60000000000 */
[----:B------:R-:W-:-:S04]  /*0b60*/  LEA.HI R3, R2, R17, RZ, 0x7 ;  /* 0x0000001102037211 */ /* 0x000fc800078f38ff */
[----:B------:R-:W-:Y:S01]  /*0b70*/  SHF.R.S32.HI R13, RZ, 0x7, R3 ;  /* 0x00000007ff0d7819 */ /* 0x000fe20000011403 */
[----:B------:R-:W-:Y:S06]  /*0b80*/  BRA.DIV UR4, `(.L_x_3793) ;  /* 0x0000007604007947 */ /* 0x000fec000b800000 */
[----:B------:R1:W2:Y:S02]  /*0b90*/  SHFL.IDX PT, R14, R13, RZ, 0x1f ;  /* 0x00001fff0d0e7589 */ /* 0x0002a400000e0000 */
.L_x_3880:
        /* <DEDUP_REMOVED lines=14> */
.L_x_3794:
        /* <DEDUP_REMOVED lines=131> */
.L_x_3807:
[----:B------:R-:W-:Y:S01]  /*14b0*/  ISETP.NE.AND P0, PT, R4, 0x3, PT ;  /* 0x000000030400780c */ /* 0x000fe20003f05270 */
[----:B------:R-:W-:-:S12]  /*14c0*/  YIELD ;  /* 0x0000000000007946 */ /* 0x000fd80003800000 */
[----:B-1----:R-:W-:Y:S05]  /*14d0*/  @!P0 BRA `(.L_x_3797) ;  /* 0x0000000000048947 */ /* 0x002fea0003800000 */
[----:B------:R-:W-:Y:S01]  /*14e0*/  BPT.TRAP 0x1 ;  /* 0x000000040000795c */ /* 0x000fe20000300000 */
.L_x_3797:
[----:B------:R-:W-:Y:S01]  /*14f0*/  IMAD R9, R7, 0x8, R225 ;  /* 0x0000000807097824 */ /* 0x000fe200078e02e1 */
[----:B------:R-:W-:-:S04]  /*1500*/  SHF.L.U32 R22, R6, 0x1f, RZ ;  /* 0x0000001f06167819 */ /* 0x000fc800000006ff */
[----:B------:R1:W2:Y:S01]  /*1510*/  SYNCS.PHASECHK.TRANS64.TRYWAIT P1, [R9+URZ+0x30c10], R22 ;  /* 0x030c1016090075a7 */ /* 0x0002a2000802017f */
[----:B------:R-:W-:Y:S05]  /*1520*/  @!P0 BRA `(.L_x_3798) ;  /* 0x0000000000048947 */ /* 0x000fea0003800000 */
[----:B------:R-:W-:Y:S01]  /*1530*/  BPT.TRAP 0x1 ;  /* 0x000000040000795c */ /* 0x000fe20000300000 */
.L_x_3798:
[----:B------:R-:W-:-:S05]  /*1540*/  VIADD R10, R225, 0x10000 ;  /* 0x00010000e10a7836 */ /* 0x000fca0000000000 */
[----:B------:R-:W-:-:S04]  /*1550*/  SHF.R.U32.HI R10, RZ, 0x4, R10 ;  /* 0x00000004ff0a7819 */ /* 0x000fc8000001160a */
[----:B------:R-:W-:Y:S01]  /*1560*/  LOP3.LUT R10, R10, 0x3fff, RZ, 0xc0, !PT ;  /* 0x00003fff0a0a7812 */ /* 0x000fe200078ec0ff */
[----:B--2---:R-:W-:Y:S06]  /*1570*/  @P1 BRA `(.L_x_3799) ;  /* 0x0000000000081947 */ /* 0x004fec0003800000 */
[----:B------:R-:W2:Y:S02]  /*1580*/  SYNCS.PHASECHK.TRANS64.TRYWAIT P1, [R9+URZ+0x30c10], R22 ;  /* 0x030c1016090075a7 */ /* 0x000ea4000802017f */
[----:B--2---:R-:W-:Y:S05]  /*1590*/  @!P1 BRA `(.L_x_3800) ;  /* 0x0000006800ac9947 */ /* 0x004fea0003800000 */
.L_x_3799:
        /* <DEDUP_REMOVED lines=63> */
.L_x_3801:
[----:B------:R1:W1:Y:S01]  /*1990*/  SYNCS.PHASECHK.TRANS64.TRYWAIT P1, [R9+URZ+0x30c30], R22 ;  /* 0x030c3016090075a7 */ /* 0x000262000802017f */
[----:B------:R-:W-:Y:S05]  /*19a0*/  @!P0 BRA `(.L_x_3802) ;  /* 0x0000000000048947 */ /* 0x000fea0003800000 */
[----:B------:R-:W-:Y:S01]  /*19b0*/  BPT.TRAP 0x1 ;  /* 0x000000040000795c */ /* 0x000fe20000300000 */
.L_x_3802:
[----:B------:R-:W-:-:S05]  /*19c0*/  VIADD R11, R225, 0x18000 ;  /* 0x00018000e10b7836 */ /* 0x000fca0000000000 */
[----:B------:R-:W-:-:S04]  /*19d0*/  SHF.R.U32.HI R11, RZ, 0x4, R11 ;  /* 0x00000004ff0b7819 */ /* 0x000fc8000001160b */
[----:B------:R-:W-:-:S04]  /*19e0*/  LOP3.LUT R218, R11, 0x3fff, RZ, 0xc0, !PT ;  /* 0x00003fff0bda7812 */ /* 0x000fc800078ec0ff */
[----:B------:R-:W-:Y:S01]  /*19f0*/  LOP3.LUT R12, R218, 0x10000, RZ, 0xfc, !PT ;  /* 0x00010000da0c7812 */ /* 0x000fe200078efcff */
[----:B-1----:R-:W-:Y:S06]  /*1a00*/  @P1 BRA `(.L_x_3803) ;  /* 0x0000000000081947 */ /* 0x002fec0003800000 */
[----:B------:R-:W1:Y:S02]  /*1a10*/  SYNCS.PHASECHK.TRANS64.TRYWAIT P1, [R9+URZ+0x30c30], R22 ;  /* 0x030c3016090075a7 */ /* 0x000e64000802017f */
[----:B-1----:R-:W-:Y:S05]  /*1a20*/  @!P1 BRA `(.L_x_3804) ;  /* 0x00000064009c9947 */ /* 0x002fea0003800000 */
.L_x_3803:
        /* <DEDUP_REMOVED lines=620> */
.L_x_3805:
        /* <DEDUP_REMOVED lines=68> */
.L_x_3806:
        /* <DEDUP_REMOVED lines=11> */
.L_x_3796:
        /* <DEDUP_REMOVED lines=51> */
.L_x_3808:
        /* <DEDUP_REMOVED lines=19> */
.L_x_3809:
        /* <DEDUP_REMOVED lines=18> */
.L_x_3810:
        /* <DEDUP_REMOVED lines=18> */
.L_x_3811:
        /* <DEDUP_REMOVED lines=103> */
.L_x_3813:
[----:B------:R-:W-:Y:S05]  /*52f0*/  BSYNC B0 ;  /* 0x0000000000007941 */ /* 0x000fea0003800000 */
.L_x_3812:
[----:B------:R-:W-:-:S04]  /*5300*/  DEPBAR.LE SB0, 0x0 ;  /* 0x000080000000791a */ /* 0x000fc80000000000 */
[----:B------:R-:W-:Y:S05]  /*5310*/  BRA `(.L_x_3788) ;  /* 0x0000002c00147947 */ /* 0x000fea0003800000 */
.L_x_3786:
        /* <DEDUP_REMOVED lines=60> */
.L_x_3840:
        /* <DEDUP_REMOVED lines=15> */
[----:B------:R-:W-:Y:S01]  /*57d0*/  IMAD.U32 R3, RZ, RZ, UR23 ;  /* 0x00000017ff037e24 */ /* 0x000fe2000f8e00ff */
[----:B------:R-:W-:Y:S08]  /*57e0*/  @P1 BRA `(.L_x_3817) ;  /* 0x0000000000141947 */ /* 0x000ff00003800000 */
.L_x_3818:
[----:B------:R-:W2:Y:S04]  /*57f0*/  LDG.E.STRONG.GPU R6, desc[UR26][R2.64] ;  /* 0x0000001a02067981 */ /* 0x000ea8000c1ef900 */
[----:B--2---:R-:W-:Y:S01]  /*5800*/  CCTL.IVALL ;  /* 0x00000000ff00798f */ /* 0x004fe20002000000 */
[----:B------:R-:W-:Y:S05]  /*5810*/  YIELD ;  /* 0x0000000000007946 */ /* 0x000fea0003800000 */
[----:B------:R-:W-:-:S13]  /*5820*/  ISETP.NE.AND P3, PT, R6, UR28, PT ;  /* 0x0000001c06007c0c */ /* 0x000fda000bf65270 */
[----:B------:R-:W-:Y:S05]  /*5830*/  @P3 BRA `(.L_x_3818) ;  /* 0xfffffffc00ec3947 */ /* 0x000fea000383ffff */
.L_x_3817:
[----:B------:R-:W-:Y:S05]  /*5840*/  BSYNC B0 ;  /* 0x0000000000007941 */ /* 0x000fea0003800000 */
.L_x_3816:
[----:B------:R-:W-:-:S03]  /*5850*/  UMOV UR23, 0xffffffff ;  /* 0xffffffff00177882 */ /* 0x000fc60000000000 */
[----:B------:R-:W-:Y:S05]  /*5860*/  BRA.DIV UR23, `(.L_x_3819) ;  /* 0x0000002a17207947 */ /* 0x000fea000b800000 */
[----:B------:R-:W-:Y:S01]  /*5870*/  NOP ;  /* 0x0000000000007918 */ /* 0x000fe20000000000 */
.L_x_3883:
        /* <DEDUP_REMOVED lines=19> */
.L_x_3821:
[----:B------:R-:W-:Y:S05]  /*59b0*/  BSYNC B0 ;  /* 0x0000000000007941 */ /* 0x000fea0003800000 */
.L_x_3820:
        /* <DEDUP_REMOVED lines=13> */
.L_x_3823:
[----:B------:R-:W-:Y:S05]  /*5a90*/  BSYNC B0 ;  /* 0x0000000000007941 */ /* 0x000fea0003800000 */
.L_x_3822:
[----:B------:R-:W-:Y:S06]  /*5aa0*/  BAR.ARV 0xa, 0xa0 ;  /* 0x0282800000007b1d */ /* 0x000fec0000002000 */
[----:B------:R-:W-:Y:S04]  /*5ab0*/  BSSY B0, `(.L_x_3824) ;  /* 0x0000003000007945 */ /* 0x000fe80003800000 */
[----:B------:R-:W-:Y:S05]  /*5ac0*/  @!P0 BRA `(.L_x_3825) ;  /* 0x0000000000048947 */ /* 0x000fea0003800000 */
[----:B------:R-:W-:-:S04]  /*5ad0*/  DEPBAR.LE SB0, 0x0 ;  /* 0x000080000000791a */ /* 0x000fc80000000000 */
.L_x_3825:
[----:B------:R-:W-:Y:S05]  /*5ae0*/  BSYNC B0 ;  /* 0x0000000000007941 */ /* 0x000fea0003800000 */
.L_x_3824:
        /* <DEDUP_REMOVED lines=19> */
.L_x_3827:
[----:B------:R-:W-:Y:S05]  /*5c20*/  BSYNC B0 ;  /* 0x0000000000007941 */ /* 0x000fea0003800000 */
.L_x_3826:
        /* <DEDUP_REMOVED lines=9> */
.L_x_3830:
[----:B------:R-:W2:Y:S04]  /*5cc0*/  LDG.E.STRONG.GPU R6, desc[UR26][R2.64] ;  /* 0x0000001a02067981 */ /* 0x000ea8000c1ef900 */
[----:B--2---:R-:W-:Y:S01]  /*5cd0*/  CCTL.IVALL ;  /* 0x00000000ff00798f */ /* 0x004fe20002000000 */
[----:B------:R-:W-:Y:S05]  /*5ce0*/  YIELD ;  /* 0x0000000000007946 */ /* 0x000fea0003800000 */
[----:B------:R-:W-:-:S13]  /*5cf0*/  ISETP.NE.AND P3, PT, R6, UR28, PT ;  /* 0x0000001c06007c0c */ /* 0x000fda000bf65270 */
[----:B------:R-:W-:Y:S05]  /*5d00*/  @P3 BRA `(.L_x_3830) ;  /* 0xfffffffc00ec3947 */ /* 0x000fea000383ffff */
.L_x_3829:
[----:B------:R-:W-:Y:S05]  /*5d10*/  BSYNC B0 ;  /* 0x0000000000007941 */ /* 0x000fea0003800000 */
.L_x_3828:
[----:B------:R-:W-:-:S03]  /*5d20*/  UMOV UR8, 0xffffffff ;  /* 0xffffffff00087882 */ /* 0x000fc60000000000 */
[----:B------:R-:W-:Y:S05]  /*5d30*/  BRA.DIV UR8, `(.L_x_3831) ;  /* 0x0000002608087947 */ /* 0x000fea000b800000 */
[----:B------:R-:W-:Y:S01]  /*5d40*/  NOP ;  /* 0x0000000000007918 */ /* 0x000fe20000000000 */
.L_x_3886:
        /* <DEDUP_REMOVED lines=13> */
.L_x_3833:
[----:B------:R-:W-:Y:S05]  /*5e20*/  BSYNC B0 ;  /* 0x0000000000007941 */ /* 0x000fea0003800000 */
.L_x_3832:
        /* <DEDUP_REMOVED lines=13> */
.L_x_3835:
[----:B------:R-:W-:Y:S05]  /*5f00*/  BSYNC B0 ;  /* 0x0000000000007941 */ /* 0x000fea0003800000 */
.L_x_3834:
[----:B------:R-:W-:Y:S06]  /*5f10*/  BAR.ARV 0xa, 0xa0 ;  /* 0x0282800000007b1d */ /* 0x000fec0000002000 */
[----:B------:R-:W-:Y:S04]  /*5f20*/  BSSY B0, `(.L_x_3836) ;  /* 0x0000003000007945 */ /* 0x000fe80003800000 */
[----:B------:R-:W-:Y:S05]  /*5f30*/  @!P0 BRA `(.L_x_3837) ;  /* 0x0000000000048947 */ /* 0x000fea0003800000 */
[----:B------:R-:W-:-:S04]  /*5f40*/  DEPBAR.LE SB0, 0x0 ;  /* 0x000080000000791a */ /* 0x000fc80000000000 */
.L_x_3837:
[----:B------:R-:W-:Y:S05]  /*5f50*/  BSYNC B0 ;  /* 0x0000000000007941 */ /* 0x000fea0003800000 */
.L_x_3836:
        /* <DEDUP_REMOVED lines=19> */
.L_x_3839:
[----:B------:R-:W-:Y:S05]  /*6090*/  BSYNC B0 ;  /* 0x0000000000007941 */ /* 0x000fea0003800000 */
.L_x_3838:
[----:B------:R-:W-:Y:S02]  /*60a0*/  UIADD3 UR4, UR4, 0x2, URZ ;  /* 0x0000000204047890 */ /* 0x000fe4000fffe03f */
[----:B------:R-:W-:Y:S01]  /*60b0*/  UIADD3 UR5, UR5, 0x1, URZ ;  /* 0x0000000105057890 */ /* 0x000fe2000fffe03f */
[----:B------:R-:W-:Y:S11]  /*60c0*/  @P2 BRA `(.L_x_3840) ;  /* 0xfffffff400842947 */ /* 0x000ff6000383ffff */
.L_x_3815:
        /* <DEDUP_REMOVED lines=13> */
.L_x_3843:
[----:B------:R-:W2:Y:S04]  /*61a0*/  LDG.E.STRONG.GPU R0, desc[UR26][R2.64] ;  /* 0x0000001a02007981 */ /* 0x000ea8000c1ef900 */
[----:B--2---:R-:W-:Y:S01]  /*61b0*/  CCTL.IVALL ;  /* 0x00000000ff00798f */ /* 0x004fe20002000000 */
[----:B------:R-:W-:Y:S05]  /*61c0*/  YIELD ;  /* 0x0000000000007946 */ /* 0x000fea0003800000 */
[----:B------:R-:W-:-:S13]  /*61d0*/  ISETP.NE.AND P2, PT, R0, UR28, PT ;  /* 0x0000001c00007c0c */ /* 0x000fda000bf45270 */
[----:B------:R-:W-:Y:S05]  /*61e0*/  @P2 BRA `(.L_x_3843) ;  /* 0xfffffffc00ec2947 */ /* 0x000fea000383ffff */
.L_x_3842:
[----:B------:R-:W-:Y:S05]  /*61f0*/  BSYNC B0 ;  /* 0x0000000000007941 */ /* 0x000fea0003800000 */
.L_x_3841:
[----:B------:R-:W-:-:S03]  /*6200*/  UMOV UR5, 0xffffffff ;  /* 0xffffffff00057882 */ /* 0x000fc60000000000 */
[----:B------:R-:W-:Y:S05]  /*6210*/  BRA.DIV UR5, `(.L_x_3844) ;  /* 0x0000001e05ec7947 */ /* 0x000fea000b800000 */
[----:B------:R-:W-:Y:S01]  /*6220*/  NOP ;  /* 0x0000000000007918 */ /* 0x000fe20000000000 */
.L_x_3889:
        /* <DEDUP_REMOVED lines=22> */
.L_x_3846:
[----:B------:R-:W-:Y:S05]  /*6390*/  BSYNC B0 ;  /* 0x0000000000007941 */ /* 0x000fea0003800000 */
.L_x_3845:
        /* <DEDUP_REMOVED lines=20> */
.L_x_3848:
[----:B------:R-:W-:Y:S05]  /*64e0*/  BSYNC B0 ;  /* 0x0000000000007941 */ /* 0x000fea0003800000 */
.L_x_3847:
[----:B------:R-:W-:Y:S06]  /*64f0*/  BAR.ARV 0xa, 0xa0 ;  /* 0x0282800000007b1d */ /* 0x000fec0000002000 */
[----:B------:R-:W-:Y:S04]  /*6500*/  BSSY B0, `(.L_x_3849) ;  /* 0x0000003000007945 */ /* 0x000fe80003800000 */
[----:B------:R-:W-:Y:S05]  /*6510*/  @!P0 BRA `(.L_x_3850) ;  /* 0x0000000000048947 */ /* 0x000fea0003800000 */
[----:B------:R-:W-:-:S04]  /*6520*/  DEPBAR.LE SB0, 0x0 ;  /* 0x000080000000791a */ /* 0x000fc80000000000 */
.L_x_3850:
[----:B------:R-:W-:Y:S05]  /*6530*/  BSYNC B0 ;  /* 0x0000000000007941 */ /* 0x000fea0003800000 */
.L_x_3849:
        /* <DEDUP_REMOVED lines=19> */
.L_x_3814:
        /* <DEDUP_REMOVED lines=55> */
.L_x_3890:
        /* <DEDUP_REMOVED lines=10> */
.L_x_3854:
        /* <DEDUP_REMOVED lines=64> */
.L_x_3865:
[----:B------:R-:W-:-:S04]  /*6e80*/  SHF.L.U32 R21, R9, 0x1f, RZ ;  /* 0x0000001f09157819 */ /* 0x000fc800000006ff */
[----:B-1----:R-:W1:Y:S02]  /*6e90*/  SYNCS.PHASECHK.TRANS64.TRYWAIT P1, [R11+URZ+0x30c40], R21 ;  /* 0x030c40150b0075a7 */ /* 0x002e64000802017f */
[----:B-12---:R-:W-:Y:S05]  /*6ea0*/  @!P1 BRA `(.L_x_3857) ;  /* 0x0000001000f89947 */ /* 0x006fea0003800000 */
.L_x_3891:
[----:B------:R-:W-:Y:S05]  /*6eb0*/  @P0 BRA `(.L_x_3858) ;  /* 0x0000000000140947 */ /* 0x000fea0003800000 */
[----:B------:R-:W-:Y:S01]  /*6ec0*/  ISETP.NE.AND P1, PT, R14, RZ, PT ;  /* 0x000000ff0e00720c */ /* 0x000fe20003f25270 */
[----:B------:R-:W-:-:S04]  /*6ed0*/  IMAD.MOV.U32 R0, RZ, RZ, 0x4200 ;  /* 0x00004200ff007424 */ /* 0x000fc800078e00ff */
[----:B------:R2:W-:Y:S08]  /*6ee0*/  SYNCS.ARRIVE.TRANS64 RZ, [R11+URZ+0x30c30], R0 ;  /* 0x030c30000bff79a7 */ /* 0x0005f0000800003f */
[----:B------:R-:W-:Y:S05]  /*6ef0*/  @!P1 BRA `(.L_x_3858) ;  /* 0x0000000000049947 */ /* 0x000fea0003800000 */
[----:B------:R-:W-:Y:S01]  /*6f00*/  BPT.TRAP 0x1 ;  /* 0x000000040000795c */ /* 0x000fe20000300000 */
.L_x_3858:
        /* <DEDUP_REMOVED lines=29> */
.L_x_3892:
[----:B------:R-:W-:Y:S05]  /*70e0*/  @P0 BRA `(.L_x_3860) ;  /* 0x0000000000140947 */ /* 0x000fea0003800000 */
[----:B------:R-:W-:Y:S01]  /*70f0*/  ISETP.NE.AND P1, PT, R14, RZ, PT ;  /* 0x000000ff0e00720c */ /* 0x000fe20003f25270 */
[----:B------:R-:W-:-:S04]  /*7100*/  IMAD.MOV.U32 R2, RZ, RZ, 0x4200 ;  /* 0x00004200ff027424 */ /* 0x000fc800078e00ff */
[----:B------:R3:W-:Y:S08]  /*7110*/  SYNCS.ARRIVE.TRANS64 RZ, [R11+URZ+0x30c18], R2 ;  /* 0x030c18020bff79a7 */ /* 0x0007f0000800003f */
[----:B------:R-:W-:Y:S05]  /*7120*/  @!P1 BRA `(.L_x_3860) ;  /* 0x0000000000049947 */ /* 0x000fea0003800000 */
[----:B------:R-:W-:Y:S01]  /*7130*/  BPT.TRAP 0x1 ;  /* 0x000000040000795c */ /* 0x000fe20000300000 */
.L_x_3860:
        /* <DEDUP_REMOVED lines=20> */
.L_x_3893:
        /* <DEDUP_REMOVED lines=9> */
.L_x_3862:
        /* <DEDUP_REMOVED lines=24> */
.L_x_3895:
[----:B------:R-:W-:Y:S05]  /*7490*/  @P0 BRA `(.L_x_3864) ;  /* 0x0000000000140947 */ /* 0x000fea0003800000 */
[----:B------:R-:W-:Y:S01]  /*74a0*/  ISETP.NE.AND P1, PT, R14, RZ, PT ;  /* 0x000000ff0e00720c */ /* 0x000fe20003f25270 */
[----:B-1----:R-:W-:-:S04]  /*74b0*/  IMAD.MOV.U32 R4, RZ, RZ, 0x4200 ;  /* 0x00004200ff047424 */ /* 0x002fc800078e00ff */
[----:B------:R2:W-:Y:S08]  /*74c0*/  SYNCS.ARRIVE.TRANS64 RZ, [R11+URZ+0x30c10], R4 ;  /* 0x030c10040bff79a7 */ /* 0x0005f0000800003f */
[----:B------:R-:W-:Y:S05]  /*74d0*/  @!P1 BRA `(.L_x_3864) ;  /* 0x0000000000049947 */ /* 0x000fea0003800000 */
[----:B------:R-:W-:Y:S01]  /*74e0*/  BPT.TRAP 0x1 ;  /* 0x000000040000795c */ /* 0x000fe20000300000 */
.L_x_3864:
        /* <DEDUP_REMOVED lines=22> */
.L_x_3856:
[----:B------:R-:W-:-:S13]  /*7650*/  ISETP.NE.AND P1, PT, R19, RZ, PT ;  /* 0x000000ff1300720c */ /* 0x000fda0003f25270 */
[----:B------:R-:W-:Y:S05]  /*7660*/  @!P1 BRA `(.L_x_3855) ;  /* 0x0000000000f09947 */ /* 0x000fea0003800000 */
[----:B------:R-:W-:-:S04]  /*7670*/  SHF.L.U32 R12, R9, 0x1f, RZ ;  /* 0x0000001f090c7819 */ /* 0x000fc800000006ff */
[----:B------:R-:W3:Y:S02]  /*7680*/  SYNCS.PHASECHK.TRANS64.TRYWAIT P1, [R11+URZ+0x30c40], R12 ;  /* 0x030c400c0b0075a7 */ /* 0x000ee4000802017f */
[----:B---3--:R-:W-:Y:S05]  /*7690*/  @!P1 BRA `(.L_x_3866) ;  /* 0x0000000c00509947 */ /* 0x008fea0003800000 */
.L_x_3896:
[----:B------:R-:W-:Y:S05]  /*76a0*/  @P0 BRA `(.L_x_3867) ;  /* 0x0000000000140947 */ /* 0x000fea0003800000 */
[----:B------:R-:W-:Y:S01]  /*76b0*/  ISETP.NE.AND P1, PT, R14, RZ, PT ;  /* 0x000000ff0e00720c */ /* 0x000fe20003f25270 */
[----:B-12---:R-:W-:-:S04]  /*76c0*/  IMAD.MOV.U32 R4, RZ, RZ, 0x4200 ;  /* 0x00004200ff047424 */ /* 0x006fc800078e00ff */
[----:B------:R4:W-:Y:S08]  /*76d0*/  SYNCS.ARRIVE.TRANS64 RZ, [R11+URZ+0x30c30], R4 ;  /* 0x030c30040bff79a7 */ /* 0x0009f0000800003f */
[----:B------:R-:W-:Y:S05]  /*76e0*/  @!P1 BRA `(.L_x_3867) ;  /* 0x0000000000049947 */ /* 0x000fea0003800000 */
[----:B------:R-:W-:Y:S01]  /*76f0*/  BPT.TRAP 0x1 ;  /* 0x000000040000795c */ /* 0x000fe20000300000 */
.L_x_3867:
        /* <DEDUP_REMOVED lines=26> */
.L_x_3897:
[----:B------:R-:W-:Y:S05]  /*78a0*/  @P0 BRA `(.L_x_3869) ;  /* 0x0000000000140947 */ /* 0x000fea0003800000 */
[----:B------:R-:W-:Y:S01]  /*78b0*/  ISETP.NE.AND P0, PT, R14, RZ, PT ;  /* 0x000000ff0e00720c */ /* 0x000fe20003f05270 */
[----:B------:R-:W-:-:S04]  /*78c0*/  IMAD.MOV.U32 R4, RZ, RZ, 0x4200 ;  /* 0x00004200ff047424 */ /* 0x000fc800078e00ff */
[----:B------:R2:W-:Y:S08]  /*78d0*/  SYNCS.ARRIVE.TRANS64 RZ, [R11+URZ+0x30c18], R4 ;  /* 0x030c18040bff79a7 */ /* 0x0005f0000800003f */
[----:B------:R-:W-:Y:S05]  /*78e0*/  @!P0 BRA `(.L_x_3869) ;  /* 0x0000000000048947 */ /* 0x000fea0003800000 */
[----:B------:R-:W-:Y:S01]  /*78f0*/  BPT.TRAP 0x1 ;  /* 0x000000040000795c */ /* 0x000fe20000300000 */
.L_x_3869:
        /* <DEDUP_REMOVED lines=19> */
.L_x_3855:
[----:B------:R-:W4:Y:S01]  /*7a30*/  S2R R2, SR_TID.X ;  /* 0x0000000000027919 */ /* 0x000f220000002100 */
[----:B------:R-:W-:Y:S01]  /*7a40*/  IMAD R13, R20, 0x8, R11 ;  /* 0x00000008140d7824 */ /* 0x000fe200078e020b */
[----:B----4-:R-:W-:Y:S02]  /*7a50*/  LOP3.LUT R3, R2, 0x7f, RZ, 0xc0, !PT ;  /* 0x0000007f02037812 */ /* 0x010fe400078ec0ff */
[----:B------:R-:W-:Y:S02]  /*7a60*/  SHF.L.U32 R2, R9, 0x1f, RZ ;  /* 0x0000001f09027819 */ /* 0x000fe400000006ff */
[----:B------:R-:W-:Y:S02]  /*7a70*/  ISETP.NE.AND P1, PT, R3, RZ, PT ;  /* 0x000000ff0300720c */ /* 0x000fe40003f25270 */
[----:B------:R-:W4:Y:S02]  /*7a80*/  SYNCS.PHASECHK.TRANS64.TRYWAIT P0, [R13+URZ+0x30c40], R2 ;  /* 0x030c40020d0075a7 */ /* 0x000f24000800017f */
[----:B----4-:R-:W-:Y:S09]  /*7a90*/  @!P0 BRA `(.L_x_3870) ;  /* 0x0000000800788947 */ /* 0x010ff20003800000 */
.L_x_3898:
[----:B------:R-:W-:Y:S05]  /*7aa0*/  @P1 BRA `(.L_x_3871) ;  /* 0x0000000000181947 */ /* 0x000fea0003800000 */
[----:B------:R-:W5:Y:S01]  /*7ab0*/  S2R R3, SR_TID.X ;  /* 0x0000000000037919 */ /* 0x000f620000002100 */
[----:B----4-:R-:W-:-:S04]  /*7ac0*/  IMAD.MOV.U32 R2, RZ, RZ, 0x4200 ;  /* 0x00004200ff027424 */ /* 0x010fc800078e00ff */
[----:B------:R4:W-:Y:S01]  /*7ad0*/  SYNCS.ARRIVE.TRANS64 RZ, [R13+URZ+0x30c30], R2 ;  /* 0x030c30020dff79a7 */ /* 0x0009e2000800003f */
[----:B-----5:R-:W-:-:S13]  /*7ae0*/  LOP3.LUT P0, RZ, R3, 0x1f, RZ, 0xc0, !PT ;  /* 0x0000001f03ff7812 */ /* 0x020fda000780c0ff */
[----:B----4-:R-:W-:Y:S05]  /*7af0*/  @!P0 BRA `(.L_x_3871) ;  /* 0x0000000000048947 */ /* 0x010fea0003800000 */
[----:B--2---:R-:W-:Y:S01]  /*7b00*/  BPT.TRAP 0x1 ;  /* 0x000000040000795c */ /* 0x004fe20000300000 */
.L_x_3871:
        /* <DEDUP_REMOVED lines=33> */
.L_x_3852:
[----:B------:R-:W-:Y:S05]  /*7d20*/  BSYNC B0 ;  /* 0x0000000000007941 */ /* 0x000fea0003800000 */
.L_x_3851:
[----:B------:R-:W-:-:S03]  /*7d30*/  UMOV UR6, 0xffffffff ;  /* 0xffffffff00067882 */ /* 0x000fc60000000000 */
[----:B------:R-:W-:Y:S05]  /*7d40*/  BRA.DIV UR6, `(.L_x_3872) ;  /* 0x0000000606e07947 */ /* 0x000fea000b800000 */
[----:B------:R-:W-:-:S13]  /*7d50*/  ELECT P0, URZ, PT ;  /* 0x00000000003f782f */ /* 0x000fda0003800000 */
.L_x_3901:
[----:B------:R-:W-:Y:S05]  /*7d60*/  @!P0 BRA `(.L_x_3788) ;  /* 0x0000000000808947 */ /* 0x000fea0003800000 */
[----:B------:R-:W-:-:S04]  /*7d70*/  LOP3.LUT R16, R16, 0x2, RZ, 0xfc, !PT ;  /* 0x0000000210107812 */ /* 0x000fc800078efcff */
[----:B------:R-:W-:-:S13]  /*7d80*/  ISETP.NE.AND P0, PT, R16, 0x3, PT ;  /* 0x000000031000780c */ /* 0x000fda0003f05270 */
[----:B------:R-:W-:Y:S05]  /*7d90*/  @!P0 BRA `(.L_x_3873) ;  /* 0x0000000000048947 */ /* 0x000fea0003800000 */
[----:B------:R-:W-:Y:S01]  /*7da0*/  BPT.TRAP 0x1 ;  /* 0x000000040000795c */ /* 0x000fe20000300000 */
.L_x_3873:
        /* <DEDUP_REMOVED lines=15> */
.L_x_3902:
[----:B------:R-:W2:Y:S02]  /*7ea0*/  SYNCS.PHASECHK.TRANS64.TRYWAIT P1, [R3+URZ], R2 ;  /* 0x00000002030075a7 */ /* 0x000ea4000802017f */
[----:B--2---:R-:W-:Y:S05]  /*7eb0*/  @!P1 BRA `(.L_x_3875) ;  /* 0x0000000400bc9947 */ /* 0x004fea0003800000 */
.L_x_3903:
[----:B------:R-:W-:Y:S05]  /*7ec0*/  @!P0 BRA `(.L_x_3876) ;  /* 0x0000000000048947 */ /* 0x000fea0003800000 */
[----:B------:R-:W-:Y:S01]  /*7ed0*/  BPT.TRAP 0x1 ;  /* 0x000000040000795c */ /* 0x000fe20000300000 */
.L_x_3876:
[----:B--2---:R-:W-:-:S04]  /*7ee0*/  VIADD R3, R7, 0x30c40 ;  /* 0x00030c4007037836 */ /* 0x004fc80000000000 */
[----:B------:R-:W-:-:S04]  /*7ef0*/  IMAD R0, R0, 0x8, R3 ;  /* 0x0000000800007824 */ /* 0x000fc800078e0203 */
[----:B------:R-:W2:Y:S02]  /*7f00*/  SYNCS.PHASECHK.TRANS64.TRYWAIT P0, [R0+URZ], R5 ;  /* 0x00000005000075a7 */ /* 0x000ea4000800017f */
[----:B--2---:R-:W-:Y:S05]  /*7f10*/  @!P0 BRA `(.L_x_3877) ;  /* 0x0000000400b88947 */ /* 0x004fea0003800000 */
.L_x_3904:
[----:B------:R-:W-:-:S07]  /*7f20*/  IMAD R3, R4, 0x8, R3 ;  /* 0x0000000804037824 */ /* 0x000fce00078e0203 */
.L_x_3878:
[----:B---3--:R3:W4:Y:S02]  /*7f30*/  SYNCS.PHASECHK.TRANS64.TRYWAIT P0, [R3+URZ], R2 ;  /* 0x00000002030075a7 */ /* 0x008724000800017f */
[----:B----4-:R-:W-:Y:S05]  /*7f40*/  @!P0 NANOSLEEP.SYNCS 0x989680 ;  /* 0x009896800000895d */ /* 0x010fea0003900000 */
[----:B------:R-:W4:Y:S02]  /*7f50*/  @!P0 SYNCS.PHASECHK.TRANS64 P0, [R3+URZ], R2 ;  /* 0x00000002030085a7 */ /* 0x000f24000800007f */
[----:B----4-:R-:W-:Y:S05]  /*7f60*/  @!P0 BRA `(.L_x_3878) ;  /* 0xfffffffc00f08947 */ /* 0x010fea000383ffff */
.L_x_3788:
[----:B------:R-:W-:Y:S05]  /*7f70*/  BSYNC B6 ;  /* 0x0000000000067941 */ /* 0x000fea0003800000 */
.L_x_3785:
[----:B------:R-:W-:Y:S05]  /*7f80*/  EXIT ;  /* 0x000000000000794d */ /* 0x000fea0003800000 */
.L_x_3793:
[----:B------:R-:W-:Y:S02]  /*7f90*/  IMAD.MOV.U32 R12, RZ, RZ, RZ ;  /* 0x000000ffff0c7224 */ /* 0x000fe400078e00ff */
[----:B------:R-:W-:Y:S02]  /*7fa0*/  IMAD.MOV.U32 R11, RZ, RZ, 0x1f ;  /* 0x0000001fff0b7424 */ /* 0x000fe400078e00ff */
[----:B------:R-:W-:-:S07]  /*7fb0*/  IMAD.MOV.U32 R15, RZ, RZ, -0x1 ;  /* 0xffffffffff0f7424 */ /* 0x000fce00078e00ff */
[----:B------:R-:W-:Y:S05]  /*7fc0*/  WARPSYNC.COLLECTIVE R15, `(.L_x_3879) ;  /* 0x000000000f087348 */ /* 0x000fea0003c00000 */
[----:B------:R1:W2:Y:S02]  /*7fd0*/  SHFL.IDX P6, R14, R13, R12, R11 ;  /* 0x0000000c0d0e7389 */ /* 0x0002a400000c000b */
[----:B-12---:R-:W-:Y:S01]  /*7fe0*/  ENDCOLLECTIVE ;  /* 0x000000000000791b */ /* 0x006fe20003800000 */
.L_x_3879:
[----:B------:R-:W-:Y:S05]  /*7ff0*/  BRA `(.L_x_3880) ;  /* 0xffffff8800e87947 */ /* 0x000fea000383ffff */
.L_x_3795:
[----:B--2---:R2:W3:Y:S02]  /*8000*/  SYNCS.PHASECHK.TRANS64.TRYWAIT P0, [R225+URZ+0x30c00], R6 ;  /* 0x030c0006e10075a7 */ /* 0x0044e4000800017f */
[----:B---3--:R-:W-:Y:S05]  /*8010*/  @!P0 NANOSLEEP.SYNCS 0x989680 ;  /* 0x009896800000895d */ /* 0x008fea0003900000 */
[----:B------:R-:W3:Y:S02]  /*8020*/  @!P0 SYNCS.PHASECHK.TRANS64 P0, [R225+URZ+0x30c00], R6 ;  /* 0x030c0006e10085a7 */ /* 0x000ee4000800007f */
[----:B---3--:R-:W-:Y:S05]  /*8030*/  @!P0 BRA `(.L_x_3795) ;  /* 0xfffffffc00f08947 */ /* 0x008fea000383ffff */
[----:B------:R-:W-:Y:S05]  /*8040*/  BRA `(.L_x_3794) ;  /* 0xffffff8c000c7947 */ /* 0x000fea000383ffff */
.L_x_3800:
[----:B--2---:R2:W3:Y:S02]  /*8050*/  SYNCS.PHASECHK.TRANS64.TRYWAIT P1, [R9+URZ+0x30c10], R22 ;  /* 0x030c1016090075a7 */ /* 0x0044e4000802017f */
[----:B---3--:R-:W-:Y:S05]  /*8060*/  @!P1 NANOSLEEP.SYNCS 0x989680 ;  /* 0x009896800000995d */ /* 0x008fea0003900000 */
[----:B------:R-:W3:Y:S02]  /*8070*/  @!P1 SYNCS.PHASECHK.TRANS64 P1, [R9+URZ+0x30c10], R22 ;  /* 0x030c1016090095a7 */ /* 0x000ee4000802007f */
[----:B---3--:R-:W-:Y:S05]  /*8080*/  @!P1 BRA `(.L_x_3800) ;  /* 0xfffffffc00f09947 */ /* 0x008fea000383ffff */
[----:B------:R-:W-:Y:S05]  /*8090*/  BRA `(.L_x_3799) ;  /* 0xffffff9400407947 */ /* 0x000fea000383ffff */
.L_x_3804:
[----:B------:R1:W1:Y:S02]  /*80a0*/  SYNCS.PHASECHK.TRANS64.TRYWAIT P1, [R9+URZ+0x30c30], R22 ;  /* 0x030c3016090075a7 */ /* 0x000264000802017f */
[----:B-1----:R-:W-:Y:S05]  /*80b0*/  @!P1 NANOSLEEP.SYNCS 0x989680 ;  /* 0x009896800000995d */ /* 0x002fea0003900000 */
[----:B------:R-:W1:Y:S02]  /*80c0*/  @!P1 SYNCS.PHASECHK.TRANS64 P1, [R9+URZ+0x30c30], R22 ;  /* 0x030c3016090095a7 */ /* 0x000e64000802007f */
[----:B-1----:R-:W-:Y:S05]  /*80d0*/  @!P1 BRA `(.L_x_3804) ;  /* 0xfffffffc00f09947 */ /* 0x002fea000383ffff */
[----:B------:R-:W-:Y:S05]  /*80e0*/  BRA `(.L_x_3803) ;  /* 0xffffff9800507947 */ /* 0x000fea000383ffff */
.L_x_3819:
[----:B------:R-:W-:Y:S01]  /*80f0*/  BSSY B0, `(.L_x_3881) ;  /* 0x0000005000007945 */ /* 0x000fe20003800000 */
[----:B------:R-:W-:-:S07]  /*8100*/  IMAD.MOV.U32 R15, RZ, RZ, -0x1 ;  /* 0xffffffffff0f7424 */ /* 0x000fce00078e00ff */
[----:B------:R-:W-:Y:S05]  /*8110*/  WARPSYNC.COLLECTIVE R15, `(.L_x_3882) ;  /* 0x000000000f087348 */ /* 0x000fea0003c00000 */
[----:B------:R-:W-:Y:S01]  /*8120*/  NOP ;  /* 0x0000000000007918 */ /* 0x000fe20000000000 */
[----:B------:R-:W-:Y:S01]  /*8130*/  ENDCOLLECTIVE ;  /* 0x000000000000791b */ /* 0x000fe20003800000 */
.L_x_3882:
[----:B------:R-:W-:Y:S05]  /*8140*/  BSYNC B0 ;  /* 0x0000000000007941 */ /* 0x000fea0003800000 */
.L_x_3881:
[----:B------:R-:W-:Y:S05]  /*8150*/  BRA `(.L_x_3883) ;  /* 0xffffffd400c87947 */ /* 0x000fea000383ffff */
.L_x_3831:
[----:B------:R-:W-:Y:S01]  /*8160*/  BSSY B0, `(.L_x_3884) ;  /* 0x0000005000007945 */ /* 0x000fe20003800000 */
[----:B------:R-:W-:-:S07]  /*8170*/  IMAD.MOV.U32 R15, RZ, RZ, -0x1 ;  /* 0xffffffffff0f7424 */ /* 0x000fce00078e00ff */
[----:B------:R-:W-:Y:S05]  /*8180*/  WARPSYNC.COLLECTIVE R15, `(.L_x_3885) ;  /* 0x000000000f087348 */ /* 0x000fea0003c00000 */
[----:B------:R-:W-:Y:S01]  /*8190*/  NOP ;  /* 0x0000000000007918 */ /* 0x000fe20000000000 */
[----:B------:R-:W-:Y:S01]  /*81a0*/  ENDCOLLECTIVE ;  /* 0x000000000000791b */ /* 0x000fe20003800000 */
.L_x_3885:
[----:B------:R-:W-:Y:S05]  /*81b0*/  BSYNC B0 ;  /* 0x0000000000007941 */ /* 0x000fea0003800000 */
.L_x_3884:
[----:B------:R-:W-:Y:S05]  /*81c0*/  BRA `(.L_x_3886) ;  /* 0xffffffd800e07947 */ /* 0x000fea000383ffff */
.L_x_3844:
[----:B------:R-:W-:Y:S01]  /*81d0*/  BSSY B0, `(.L_x_3887) ;  /* 0x0000005000007945 */ /* 0x000fe20003800000 */
[----:B------:R-:W-:-:S07]  /*81e0*/  IMAD.MOV.U32 R15, RZ, RZ, -0x1 ;  /* 0xffffffffff0f7424 */ /* 0x000fce00078e00ff */
[----:B------:R-:W-:Y:S05]  /*81f0*/  WARPSYNC.COLLECTIVE R15, `(.L_x_3888) ;  /* 0x000000000f087348 */ /* 0x000fea0003c00000 */
[----:B------:R-:W-:Y:S01]  /*8200*/  NOP ;  /* 0x0000000000007918 */ /* 0x000fe20000000000 */
[----:B------:R-:W-:Y:S01]  /*8210*/  ENDCOLLECTIVE ;  /* 0x000000000000791b */ /* 0x000fe20003800000 */
.L_x_3888:
[----:B------:R-:W-:Y:S05]  /*8220*/  BSYNC B0 ;  /* 0x0000000000007941 */ /* 0x000fea0003800000 */
.L_x_3887:
[----:B------:R-:W-:Y:S05]  /*8230*/  BRA `(.L_x_3889) ;  /* 0xffffffdc00fc7947 */ /* 0x000fea000383ffff */
.L_x_3853:
[----:B-1----:R1:W2:Y:S02]  /*8240*/  SYNCS.PHASECHK.TRANS64.TRYWAIT P1, [R11+URZ+0x30c20], R0 ;  /* 0x030c20000b0075a7 */ /* 0x0022a4000802017f */
[----:B--2---:R-:W-:Y:S05]  /*8250*/  @!P1 NANOSLEEP.SYNCS 0x989680 ;  /* 0x009896800000995d */ /* 0x004fea0003900000 */
[----:B------:R-:W2:Y:S02]  /*8260*/  @!P1 SYNCS.PHASECHK.TRANS64 P1, [R11+URZ+0x30c20], R0 ;  /* 0x030c20000b0095a7 */ /* 0x000ea4000802007f */
[----:B--2---:R-:W-:Y:S05]  /*8270*/  @!P1 BRA `(.L_x_3853) ;  /* 0xfffffffc00f09947 */ /* 0x004fea000383ffff */
[----:B------:R-:W-:Y:S05]  /*8280*/  BRA `(.L_x_3890) ;  /* 0xffffffe400d47947 */ /* 0x000fea000383ffff */
.L_x_3857:
[----:B-1----:R1:W2:Y:S02]  /*8290*/  SYNCS.PHASECHK.TRANS64.TRYWAIT P1, [R11+URZ+0x30c40], R21 ;  /* 0x030c40150b0075a7 */ /* 0x0022a4000802017f */
[----:B--2---:R-:W-:Y:S05]  /*82a0*/  @!P1 NANOSLEEP.SYNCS 0x989680 ;  /* 0x009896800000995d */ /* 0x004fea0003900000 */
[----:B------:R-:W2:Y:S02]  /*82b0*/  @!P1 SYNCS.PHASECHK.TRANS64 P1, [R11+URZ+0x30c40], R21 ;  /* 0x030c40150b0095a7 */ /* 0x000ea4000802007f */
[----:B--2---:R-:W-:Y:S05]  /*82c0*/  @!P1 BRA `(.L_x_3857) ;  /* 0xfffffffc00f09947 */ /* 0x004fea000383ffff */
[----:B------:R-:W-:Y:S05]  /*82d0*/  BRA `(.L_x_3891) ;  /* 0xffffffe800f47947 */ /* 0x000fea000383ffff */
.L_x_3859:
[----:B--2---:R2:W3:Y:S02]  /*82e0*/  SYNCS.PHASECHK.TRANS64.TRYWAIT P1, [R11+URZ+0x30c28], R21 ;  /* 0x030c28150b0075a7 */ /* 0x0044e4000802017f */
[----:B---3--:R-:W-:Y:S05]  /*82f0*/  @!P1 NANOSLEEP.SYNCS 0x989680 ;  /* 0x009896800000995d */ /* 0x008fea0003900000 */
[----:B------:R-:W3:Y:S02]  /*8300*/  @!P1 SYNCS.PHASECHK.TRANS64 P1, [R11+URZ+0x30c28], R21 ;  /* 0x030c28150b0095a7 */ /* 0x000ee4000802007f */
[----:B---3--:R-:W-:Y:S05]  /*8310*/  @!P1 BRA `(.L_x_3859) ;  /* 0xfffffffc00f09947 */ /* 0x008fea000383ffff */
[----:B------:R-:W-:Y:S05]  /*8320*/  BRA `(.L_x_3892) ;  /* 0xffffffec006c7947 */ /* 0x000fea000383ffff */
.L_x_3861:
[----:B---3--:R3:W4:Y:S02]  /*8330*/  SYNCS.PHASECHK.TRANS64.TRYWAIT P1, [R11+URZ+0x30c48], R21 ;  /* 0x030c48150b0075a7 */ /* 0x008724000802017f */
[----:B----4-:R-:W-:Y:S05]  /*8340*/  @!P1 NANOSLEEP.SYNCS 0x989680 ;  /* 0x009896800000995d */ /* 0x010fea0003900000 */
[----:B------:R-:W4:Y:S02]  /*8350*/  @!P1 SYNCS.PHASECHK.TRANS64 P1, [R11+URZ+0x30c48], R21 ;  /* 0x030c48150b0095a7 */ /* 0x000f24000802007f */
[----:B----4-:R-:W-:Y:S05]  /*8360*/  @!P1 BRA `(.L_x_3861) ;  /* 0xfffffffc00f09947 */ /* 0x010fea000383ffff */
[----:B------:R-:W-:Y:S05]  /*8370*/  BRA `(.L_x_3893) ;  /* 0xffffffec00c07947 */ /* 0x000fea000383ffff */
.L_x_3863:
[----:B------:R-:W-:-:S07]  /*8380*/  SHF.L.U32 R4, R9, 0x1f, RZ ;  /* 0x0000001f09047819 */ /* 0x000fce00000006ff */
.L_x_3894:
[----:B-1----:R1:W2:Y:S02]  /*8390*/  SYNCS.PHASECHK.TRANS64.TRYWAIT P1, [R11+URZ+0x30c20], R4 ;  /* 0x030c20040b0075a7 */ /* 0x0022a4000802017f */
[----:B--2---:R-:W-:Y:S05]  /*83a0*/  @!P1 NANOSLEEP.SYNCS 0x989680 ;  /* 0x009896800000995d */ /* 0x004fea0003900000 */
[----:B------:R-:W2:Y:S02]  /*83b0*/  @!P1 SYNCS.PHASECHK.TRANS64 P1, [R11+URZ+0x30c20], R4 ;  /* 0x030c20040b0095a7 */ /* 0x000ea4000802007f */
[----:B--2---:R-:W-:Y:S05]  /*83c0*/  @!P1 BRA `(.L_x_3894) ;  /* 0xfffffffc00f09947 */ /* 0x004fea000383ffff */
[----:B------:R-:W-:Y:S05]  /*83d0*/  BRA `(.L_x_3895) ;  /* 0xfffffff0002c7947 */ /* 0x000fea000383ffff */
.L_x_3866:
[----:B---3--:R3:W4:Y:S02]  /*83e0*/  SYNCS.PHASECHK.TRANS64.TRYWAIT P1, [R11+URZ+0x30c40], R12 ;  /* 0x030c400c0b0075a7 */ /* 0x008724000802017f */
[----:B----4-:R-:W-:Y:S05]  /*83f0*/  @!P1 NANOSLEEP.SYNCS 0x989680 ;  /* 0x009896800000995d */ /* 0x010fea0003900000 */
[----:B------:R-:W4:Y:S02]  /*8400*/  @!P1 SYNCS.PHASECHK.TRANS64 P1, [R11+URZ+0x30c40], R12 ;  /* 0x030c400c0b0095a7 */ /* 0x000f24000802007f */
[----:B----4-:R-:W-:Y:S05]  /*8410*/  @!P1 BRA `(.L_x_3866) ;  /* 0xfffffffc00f09947 */ /* 0x010fea000383ffff */
[----:B------:R-:W-:Y:S05]  /*8420*/  BRA `(.L_x_3896) ;  /* 0xfffffff0009c7947 */ /* 0x000fea000383ffff */
.L_x_3868:
[----:B-1----:R1:W2:Y:S02]  /*8430*/  SYNCS.PHASECHK.TRANS64.TRYWAIT P1, [R11+URZ+0x30c28], R12 ;  /* 0x030c280c0b0075a7 */ /* 0x0022a4000802017f */
[----:B--2---:R-:W-:Y:S05]  /*8440*/  @!P1 NANOSLEEP.SYNCS 0x989680 ;  /* 0x009896800000995d */ /* 0x004fea0003900000 */
[----:B------:R-:W2:Y:S02]  /*8450*/  @!P1 SYNCS.PHASECHK.TRANS64 P1, [R11+URZ+0x30c28], R12 ;  /* 0x030c280c0b0095a7 */ /* 0x000ea4000802007f */
[----:B--2---:R-:W-:Y:S05]  /*8460*/  @!P1 BRA `(.L_x_3868) ;  /* 0xfffffffc00f09947 */ /* 0x004fea000383ffff */
[----:B------:R-:W-:Y:S05]  /*8470*/  BRA `(.L_x_3897) ;  /* 0xfffffff400087947 */ /* 0x000fea000383ffff */
.L_x_3870:
[----:B----4-:R4:W1:Y:S02]  /*8480*/  SYNCS.PHASECHK.TRANS64.TRYWAIT P0, [R13+URZ+0x30c40], R2 ;  /* 0x030c40020d0075a7 */ /* 0x010864000800017f */
[----:B-1----:R-:W-:Y:S05]  /*8490*/  @!P0 NANOSLEEP.SYNCS 0x989680 ;  /* 0x009896800000895d */ /* 0x002fea0003900000 */
[----:B------:R-:W1:Y:S02]  /*84a0*/  @!P0 SYNCS.PHASECHK.TRANS64 P0, [R13+URZ+0x30c40], R2 ;  /* 0x030c40020d0085a7 */ /* 0x000e64000800007f */
[----:B-1----:R-:W-:Y:S05]  /*84b0*/  @!P0 BRA `(.L_x_3870) ;  /* 0xfffffffc00f08947 */ /* 0x002fea000383ffff */
[----:B------:R-:W-:Y:S05]  /*84c0*/  BRA `(.L_x_3898) ;  /* 0xfffffff400747947 */ /* 0x000fea000383ffff */
.L_x_3872:
[----:B------:R-:W-:Y:S01]  /*84d0*/  BSSY B0, `(.L_x_3899) ;  /* 0x0000006000007945 */ /* 0x000fe20003800000 */
[----:B------:R-:W-:-:S07]  /*84e0*/  IMAD.MOV.U32 R15, RZ, RZ, -0x1 ;  /* 0xffffffffff0f7424 */ /* 0x000fce00078e00ff */
[----:B------:R-:W-:Y:S05]  /*84f0*/  WARPSYNC.COLLECTIVE R15, `(.L_x_3900) ;  /* 0x000000000f0c7348 */ /* 0x000fea0003c00000 */
[----:B------:R-:W-:Y:S02]  /*8500*/  ELECT P6, UR62, PT ;  /* 0x00000000003e782f */ /* 0x000fe400038c0000 */
[----:B------:R-:W-:Y:S01]  /*8510*/  MOV R14, UR62 ;  /* 0x0000003e000e7c02 */ /* 0x000fe20008000f00 */
[----:B------:R-:W-:Y:S10]  /*8520*/  ENDCOLLECTIVE ;  /* 0x000000000000791b */ /* 0x000ff40003800000 */
.L_x_3900:
[----:B------:R-:W-:Y:S05]  /*8530*/  BSYNC B0 ;  /* 0x0000000000007941 */ /* 0x000fea0003800000 */
.L_x_3899:
[----:B------:R-:W-:Y:S01]  /*8540*/  PLOP3.LUT P0, PT, P6, PT, PT, 0x80, 0x0 ;  /* 0x000000000000781c */ /* 0x000fe2000370f070 */
[----:B------:R-:W-:-:S12]  /*8550*/  BRA `(.L_x_3901) ;  /* 0xfffffff800007947 */ /* 0x000fd8000383ffff */
.L_x_3874:
[----:B-1----:R1:W2:Y:S02]  /*8560*/  SYNCS.PHASECHK.TRANS64.TRYWAIT P1, [R6+URZ], R5 ;  /* 0x00000005060075a7 */ /* 0x0022a4000802017f */
[----:B--2---:R-:W-:Y:S05]  /*8570*/  @!P1 NANOSLEEP.SYNCS 0x989680 ;  /* 0x009896800000995d */ /* 0x004fea0003900000 */
[----:B------:R-:W2:Y:S02]  /*8580*/  @!P1 SYNCS.PHASECHK.TRANS64 P1, [R6+URZ], R5 ;  /* 0x00000005060095a7 */ /* 0x000ea4000802007f */
[----:B--2---:R-:W-:Y:S05]  /*8590*/  @!P1 BRA `(.L_x_3874) ;  /* 0xfffffffc00f09947 */ /* 0x004fea000383ffff */
[----:B------:R-:W-:Y:S05]  /*85a0*/  BRA `(.L_x_3902) ;  /* 0xfffffff8003c7947 */ /* 0x000fea000383ffff */
.L_x_3875:
[----:B--2---:R2:W3:Y:S02]  /*85b0*/  SYNCS.PHASECHK.TRANS64.TRYWAIT P1, [R3+URZ], R2 ;  /* 0x00000002030075a7 */ /* 0x0044e4000802017f */
[----:B---3--:R-:W-:Y:S05]  /*85c0*/  @!P1 NANOSLEEP.SYNCS 0x989680 ;  /* 0x009896800000995d */ /* 0x008fea0003900000 */
[----:B------:R-:W3:Y:S02]  /*85d0*/  @!P1 SYNCS.PHASECHK.TRANS64 P1, [R3+URZ], R2 ;  /* 0x00000002030095a7 */ /* 0x000ee4000802007f */
[----:B---3--:R-:W-:Y:S05]  /*85e0*/  @!P1 BRA `(.L_x_3875) ;  /* 0xfffffffc00f09947 */ /* 0x008fea000383ffff */
[----:B------:R-:W-:Y:S05]  /*85f0*/  BRA `(.L_x_3903) ;  /* 0xfffffff800307947 */ /* 0x000fea000383ffff */
.L_x_3877:
[----:B--2---:R2:W3:Y:S02]  /*8600*/  SYNCS.PHASECHK.TRANS64.TRYWAIT P0, [R0+URZ], R5 ;  /* 0x00000005000075a7 */ /* 0x0044e4000800017f */
[----:B---3--:R-:W-:Y:S05]  /*8610*/  @!P0 NANOSLEEP.SYNCS 0x989680 ;  /* 0x009896800000895d */ /* 0x008fea0003900000 */
[----:B------:R-:W3:Y:S02]  /*8620*/  @!P0 SYNCS.PHASECHK.TRANS64 P0, [R0+URZ], R5 ;  /* 0x00000005000085a7 */ /* 0x000ee4000800007f */
[----:B---3--:R-:W-:Y:S05]  /*8630*/  @!P0 BRA `(.L_x_3877) ;  /* 0xfffffffc00f08947 */ /* 0x008fea000383ffff */
[----:B------:R-:W-:Y:S05]  /*8640*/  BRA `(.L_x_3904) ;  /* 0xfffffff800347947 */ /* 0x000fea000383ffff */
.L_x_3905:
        /* <DEDUP_REMOVED lines=11> */
.L_x_7402:


//--------------------- .text._ZN7cutlass13device_kernelIN5flash11enable_sm90INS1_16FlashAttnBwdSm90INS1_25CollectiveMainloopBwdSm90ILi2ELi2ELi2EN4cute5tupleIJNS5_1CILi1EEES8_S8_EEENS6_IJNS7_ILi128EEESA_NS7_ILi64EEEEEENS_6half_tEfNS_4arch4Sm90ELb0ELb0ELb0ELb0ELb0ELb1ELb0ELb0ELi2ELi1ELi2ELi2ELb0EEENS1_24CollectiveEpilogueBwdGQAISC_fSF_Li256ELb0ELb0EEENS1_19SingleTileSchedulerILb0ELb0ELb0ELi128EEEEEEEEEvNT_6ParamsE --------------------------
	.section	.text._ZN7cutlass13device_kernelIN5flash11enable_sm90INS1_16FlashAttnBwdSm90INS1_25CollectiveMainloopBwdSm90ILi2ELi2ELi2EN4cute5tupleIJNS5_1CILi1EEES8_S8_EEENS6_IJNS7_ILi128EEESA_NS7_ILi64EEEEEENS_6half_tEfNS_4arch4Sm90ELb0ELb0ELb0ELb0ELb0ELb1ELb0ELb0ELi2ELi1ELi2ELi2ELb0EEENS1_24CollectiveEpilogueBwdGQAISC_fSF_Li256ELb0ELb0EEENS1_19SingleTileSchedulerILb0ELb0ELb0ELi128EEEEEEEEEvNT_6ParamsE,"ax",@progbits
	.align	128
.text._ZN7cutlass13device_kernelIN5flash11enable_sm90INS1_16FlashAttnBwdSm90INS1_25CollectiveMainloopBwdSm90ILi2ELi2ELi2EN4cute5tupleIJNS5_1CILi1EEES8_S8_EEENS6_IJNS7_ILi128EEESA_NS7_ILi64EEEEEENS_6half_tEfNS_4arch4Sm90ELb0ELb0ELb0ELb0ELb0ELb1ELb0ELb0ELi2ELi1ELi2ELi2ELb0EEENS1_24CollectiveEpilogueBwdGQAISC_fSF_Li256ELb0ELb0EEENS1_19SingleTileSchedulerILb0ELb0ELb0ELi128EEEEEEEEEvNT_6ParamsE:
        .type           _ZN7cutlass13device_kernelIN5flash11enable_sm90INS1_16FlashAttnBwdSm90INS1_25CollectiveMainloopBwdSm90ILi2ELi2ELi2EN4cute5tupleIJNS5_1CILi1EEES8_S8_EEENS6_IJNS7_ILi128EEESA_NS7_ILi64EEEEEENS_6half_tEfNS_4arch4Sm90ELb0ELb0ELb0ELb0ELb0ELb1ELb0ELb0ELi2ELi1ELi2ELi2ELb0EEENS1_24CollectiveEpilogueBwdGQAISC_fSF_Li256ELb0ELb0EEENS1_19SingleTileSchedulerILb0ELb0ELb0ELi128EEEEEEEEEvNT_6ParamsE,@function
        .size           _ZN7cutlass13device_kernelIN5flash11enable_sm90INS1_16FlashAttnBwdSm90INS1_25CollectiveMainloopBwdSm90ILi2ELi2ELi2EN4cute5tupleIJNS5_1CILi1EEES8_S8_EEENS6_IJNS7_ILi128EEESA_NS7_ILi64EEEEEENS_6half_tEfNS_4arch4Sm90ELb0ELb0ELb0ELb0ELb0ELb1ELb0ELb0ELi2ELi1ELi2ELi2ELb0EEENS1_24CollectiveEpilogueBwdGQAISC_fSF_Li256ELb0ELb0EEENS1_19SingleTileSchedulerILb0ELb0ELb0ELi128EEEEEEEEEvNT_6ParamsE,(.L_x_7403 - _ZN7cutlass13device_kernelIN5flash11enable_sm90INS1_16FlashAttnBwdSm90INS1_25CollectiveMainloopBwdSm90ILi2ELi2ELi2EN4cute5tupleIJNS5_1CILi1EEES8_S8_EEENS6_IJNS7_ILi128EEESA_NS7_ILi64EEEEEENS_6half_tEfNS_4arch4Sm90ELb0ELb0ELb0ELb0ELb0ELb1ELb0ELb0ELi2ELi1ELi2ELi2ELb0EEENS1_24CollectiveEpilogueBwdGQAISC_fSF_Li256ELb0ELb0EEENS1_19SingleTileSchedulerILb0ELb0ELb0ELi128EEEEEEEEEvNT_6ParamsE)
        .other          _ZN7cutlass13device_kernelIN5flash11enable_sm90INS1_16FlashAttnBwdSm90INS1_25CollectiveMainloopBwdSm90ILi2ELi2ELi2EN4cute5tupleIJNS5_1CILi1EEES8_S8_EEENS6_IJNS7_ILi128EEESA_NS7_ILi64EEEEEENS_6half_tEfNS_4arch4Sm90ELb0ELb0ELb0ELb0ELb0ELb1ELb0ELb0ELi2ELi1ELi2ELi2ELb0EEENS1_24CollectiveEpilogueBwdGQAISC_fSF_Li256ELb0ELb0EEENS1_19SingleTileSchedulerILb0ELb0ELb0ELi128EEEEEEEEEvNT_6ParamsE,@"STO_CUDA_ENTRY STV_DEFAULT"
_ZN7cutlass13device_kernelIN5flash11enable_sm90INS1_16FlashAttnBwdSm90INS1_25CollectiveMainloopBwdSm90ILi2ELi2ELi2EN4cute5tupleIJNS5_1CILi1EEES8_S8_EEENS6_IJNS7_ILi128EEESA_NS7_ILi64EEEEEENS_6half_tEfNS_4arch4Sm90ELb0ELb0ELb0ELb0ELb0ELb1ELb0ELb0ELi2ELi1ELi2ELi2ELb0EEENS1_24CollectiveEpilogueBwdGQAISC_fSF_Li256ELb0ELb0EEENS1_19SingleTileSchedulerILb0ELb0ELb0ELi128EEEEEEEEEvNT_6ParamsE:
        /* <DEDUP_REMOVED lines=23> */
.L_x_3907:
[----:B------:R-:W-:Y:S05]  /*0170*/  BSYNC B0 ;  /* 0x0000000000007941 */ /* 0x000fea0003800000 */
.L_x_3906:
        /* <DEDUP_REMOVED lines=34> */
.L_x_3908:
        /* <DEDUP_REMOVED lines=22> */
.L_x_3909:
[----:B---3--:R-:W-:Y:S01]  /*0500*/  ISETP.NE.AND P0, PT, R2, RZ, PT ;  /* 0x000000ff0200720c */ /* 0x008fe20003f05270 */
[----:B------:R-:W-:Y:S01]  /*0510*/  IMAD.MOV.U32 R16, RZ, RZ, 0x1 ;  /* 0x00000001ff107424 */ /* 0x000fe200078e00ff */
[----:B------:R-:W-:Y:S01]  /*0520*/  NOP ;  /* 0x0000000000007918 */ /* 0x000fe20000000000 */
[----:B------:R-:W-:Y:S03]  /*0530*/  BSSY B6, `(.L_x_3910) ;  /* 0x00006f6000067945 */ /* 0x000fe60003800000 */
[----:B------:R-:W-:Y:S01]  /*0540*/  SEL R16, R16, 0x2, !P0 ;  /* 0x0000000210107807 */ /* 0x000fe20004000000 */
[----:B-12-4-:R-:W-:Y:S06]  /*0550*/  BAR.SYNC.DEFER_BLOCKING 0x0 ;  /* 0x0000000000007b1d */ /* 0x016fec0000010000 */
[----:B------:R-:W-:Y:S05]  /*0560*/  @!P0 BRA `(.L_x_3911) ;  /* 0x0000004800bc8947 */ /* 0x000fea0003800000 */
.L_x_3912:
        /* <DEDUP_REMOVED lines=35> */
.L_x_3915:
        /* <DEDUP_REMOVED lines=15> */
.L_x_3914:
        /* <DEDUP_REMOVED lines=22> */
.L_x_3917:
[----:B------:R1:W2:Y:S01]  /*09f0*/  LDC.64 R14, c[0x4][R17] ;  /* 0x01000000110e7b82 */ /* 0x0002a20000000a00 */
        /* <DEDUP_REMOVED lines=14> */
.L_x_3916:
[----:B------:R-:W-:Y:S01]  /*0ae0*/  SHF.R.S32.HI R3, RZ, 0x1f, R18 ;  /* 0x0000001fff037819 */ /* 0x000fe20000011412 */
[----:B------:R-:W-:-:S03]  /*0af0*/  UMOV UR4, 0xffffffff ;  /* 0xffffffff00047882 */ /* 0x000fc60000000000 */
[----:B------:R-:W-:-:S04]  /*0b00*/  LEA.HI R0, R3, R18, RZ, 0x7 ;  /* 0x0000001203007211 */ /* 0x000fc800078f38ff */
[----:B------:R-:W-:Y:S01]  /*0b10*/  SHF.R.S32.HI R13, RZ, 0x7, R0 ;  /* 0x00000007ff0d7819 */ /* 0x000fe20000011400 */
[----:B------:R-:W-:Y:S06]  /*0b20*/  BRA.DIV UR4, `(.L_x_3918) ;  /* 0x0000006a04607947 */ /* 0x000fec000b800000 */
[----:B------:R1:W2:Y:S02]  /*0b30*/  SHFL.IDX PT, R14, R13, RZ, 0x1f ;  /* 0x00001fff0d0e7589 */ /* 0x0002a400000e0000 */
.L_x_3987:
[----:B------:R-:W-:Y:S02]  /*0b40*/  SHF.L.U32 R7, RZ, 0x1f, RZ ;  /* 0x0000001fff077819 */ /* 0x000fe400000006ff */
[----:B--2---:R-:W-:Y:S02]  /*0b50*/  LEA.HI R4, R14, R14, RZ, 0x1 ;  /* 0x0000000e0e047211 */ /* 0x004fe400078f08ff */
[----:B------:R-:W2:Y:S01]  /*0b60*/  SYNCS.PHASECHK.TRANS64.TRYWAIT P0, [R2+URZ+0x30c00], R7 ;  /* 0x030c0007020075a7 */ /* 0x000ea2000800017f */
[----:B------:R-:W-:Y:S02]  /*0b70*/  LOP3.LUT R5, R0, 0xffffff80, RZ, 0xc0, !PT ;  /* 0xffffff8000057812 */ /* 0x000fe400078ec0ff */
[----:B------:R-:W-:-:S05]  /*0b80*/  LOP3.LUT R225, R4, 0xffffe, RZ, 0xc0, !PT ;  /* 0x000ffffe04e17812 */ /* 0x000fca00078ec0ff */
[----:B------:R-:W-:Y:S01]  /*0b90*/  IMAD.IADD R225, R14, 0x1, -R225 ;  /* 0x000000010ee17824 */ /* 0x000fe200078e0ae1 */
[----:B--2---:R-:W-:Y:S06]  /*0ba0*/  @P0 BRA `(.L_x_3919) ;  /* 0x0000000000080947 */ /* 0x004fec0003800000 */
[----:B------:R-:W2:Y:S02]  /*0bb0*/  SYNCS.PHASECHK.TRANS64.TRYWAIT P0, [R2+URZ+0x30c00], R7 ;  /* 0x030c0007020075a7 */ /* 0x000ea4000800017f */
[----:B--2---:R-:W-:Y:S05]  /*0bc0*/  @!P0 BRA `(.L_x_3920) ;  /* 0x0000006800548947 */ /* 0x004fea0003800000 */
.L_x_3919:
        /* <DEDUP_REMOVED lines=8> */
[----:B------:R-:W-:Y:S01]  /*0c50*/  CS2R R192, SRZ ;  /* 0x0000000000c07805 */ /* 0x000fe2000001ff00 */
[----:B------:R-:W-:Y:S01]  /*0c60*/  IMAD.SHL.U32 R5, R5, 0x4, RZ ;  /* 0x0000000405057824 */ /* 0x000fe200078e00ff */
        /* <DEDUP_REMOVED lines=14> */
[----:B---3--:R-:W-:Y:S02]  /*0d50*/  ISETP.GE.AND P0, PT, R11, 0x1, PT ;  /* 0x000000010b00780c */ /* 0x008fe40003f06270 */
        /* <DEDUP_REMOVED lines=12> */
[----:B------:R-:W-:Y:S01]  /*0e20*/  IMAD R0, R5, 0x4, R2 ;  /* 0x0000000405007824 */ /* 0x000fe200078e0202 */
[----:B------:R-:W-:Y:S06]  /*0e30*/  @!P0 BRA `(.L_x_3921) ;  /* 0x0000003800408947 */ /* 0x000fec0003800000 */
[-C--:B------:R-:W-:Y:S01]  /*0e40*/  LEA.HI R8, R3, R18.reuse, RZ, 0x4 ;  /* 0x0000001203087211 */ /* 0x080fe200078f20ff */
[----:B------:R-:W-:Y:S01]  /*0e50*/  VIADD R11, R11, 0x7f ;  /* 0x0000007f0b0b7836 */ /* 0x000fe20000000000 */
[CC--:B--2---:R-:W-:Y:S01]  /*0e60*/  LEA.HI R7, R3.reuse, R18.reuse, RZ, 0x2 ;  /* 0x0000001203077211 */ /* 0x0c4fe200078f10ff */
[----:B------:R-:W-:Y:S01]  /*0e70*/  IMAD.SHL.U32 R5, R18, 0x40, RZ ;  /* 0x0000004012057824 */ /* 0x000fe200078e00ff */
[CC--:B------:R-:W-:Y:S01]  /*0e80*/  LEA.HI R6, R3.reuse, R18.reuse, RZ, 0x5 ;  /* 0x0000001203067211 */ /* 0x0c0fe200078f28ff */
[----:B------:R-:W2:Y:S01]  /*0e90*/  S2R R19, SR_CTAID.X ;  /* 0x0000000000137919 */ /* 0x000ea20000002500 */
[----:B------:R-:W-:Y:S01]  /*0ea0*/  LEA.HI R10, R3, R18, RZ, 0x3 ;  /* 0x00000012030a7211 */ /* 0x000fe200078f18ff */
[----:B------:R-:W2:Y:S01]  /*0eb0*/  LDC R20, c[0x0][0x290] ;  /* 0x0000a400ff147b82 */ /* 0x000ea20000000800 */
[----:B------:R-:W-:Y:S02]  /*0ec0*/  LOP3.LUT R3, R7, 0xfffffffc, RZ, 0xc0, !PT ;  /* 0xfffffffc07037812 */ /* 0x000fe400078ec0ff */
[----:B------:R-:W-:-:S02]  /*0ed0*/  CS2R R214, SRZ ;  /* 0x0000000000d67805 */ /* 0x000fc4000001ff00 */
[----:B------:R-:W-:Y:S02]  /*0ee0*/  SHF.R.S32.HI R9, RZ, 0x4, R8 ;  /* 0x00000004ff097819 */ /* 0x000fe40000011408 */
[----:B------:R-:W-:Y:S02]  /*0ef0*/  CS2R R212, SRZ ;  /* 0x0000000000d47805 */ /* 0x000fe4000001ff00 */
[----:B------:R-:W-:Y:S01]  /*0f00*/  LOP3.LUT R7, R6, 0xffffffe0, RZ, 0xc0, !PT ;  /* 0xffffffe006077812 */ /* 0x000fe200078ec0ff */
[----:B------:R-:W-:Y:S01]  /*0f10*/  IMAD.IADD R3, R18, 0x1, -R3 ;  /* 0x0000000112037824 */ /* 0x000fe200078e0a03 */
[----:B------:R-:W-:Y:S02]  /*0f20*/  SHF.R.S32.HI R6, RZ, 0x5, R6 ;  /* 0x00000005ff067819 */ /* 0x000fe40000011406 */
[----:B------:R-:W-:Y:S02]  /*0f30*/  CS2R R210, SRZ ;  /* 0x0000000000d27805 */ /* 0x000fe4000001ff00 */
[----:B------:R-:W-:Y:S01]  /*0f40*/  LEA.HI R8, R8, R9, RZ, 0x1 ;  /* 0x0000000908087211 */ /* 0x000fe200078f08ff */
[----:B------:R-:W-:Y:S01]  /*0f50*/  IMAD.IADD R7, R18, 0x1, -R7 ;  /* 0x0000000112077824 */ /* 0x000fe200078e0a07 */
[----:B------:R-:W-:Y:S01]  /*0f60*/  SHF.R.S32.HI R14, RZ, 0x1f, R11 ;  /* 0x0000001fff0e7819 */ /* 0x000fe2000001140b */
[----:B------:R-:W-:Y:S01]  /*0f70*/  IMAD.SHL.U32 R12, R6, 0x10, RZ ;  /* 0x00000010060c7824 */ /* 0x000fe200078e00ff */
[----:B------:R-:W-:-:S02]  /*0f80*/  LOP3.LUT R6, R8, 0x7ffffe, RZ, 0xc0, !PT ;  /* 0x007ffffe08067812 */ /* 0x000fc400078ec0ff */
[----:B------:R-:W-:Y:S02]  /*0f90*/  CS2R R208, SRZ ;  /* 0x0000000000d07805 */ /* 0x000fe4000001ff00 */
[----:B------:R-:W-:Y:S02]  /*0fa0*/  LOP3.LUT R5, R5, 0x1c0, RZ, 0xc0, !PT ;  /* 0x000001c005057812 */ /* 0x000fe400078ec0ff */
[----:B------:R-:W-:Y:S02]  /*0fb0*/  CS2R R206, SRZ ;  /* 0x0000000000ce7805 */ /* 0x000fe4000001ff00 */
[----:B------:R-:W-:Y:S01]  /*0fc0*/  LEA.HI R235, R14, R11, RZ, 0x7 ;  /* 0x0000000b0eeb7211 */ /* 0x000fe200078f38ff */
[----:B------:R-:W-:Y:S01]  /*0fd0*/  IMAD.IADD R14, R9, 0x1, -R6 ;  /* 0x00000001090e7824 */ /* 0x000fe200078e0a06 */
[----:B------:R-:W-:Y:S02]  /*0fe0*/  LEA.HI R8, R13, R13, RZ, 0x1 ;  /* 0x0000000d0d087211 */ /* 0x000fe400078f08ff */
[----:B------:R-:W-:-:S02]  /*0ff0*/  CS2R R204, SRZ ;  /* 0x0000000000cc7805 */ /* 0x000fc4000001ff00 */
[----:B------:R-:W-:Y:S02]  /*1000*/  SHF.R.S32.HI R6, RZ, 0x1f, R7 ;  /* 0x0000001fff067819 */ /* 0x000fe40000011407 */
[----:B------:R-:W-:Y:S02]  /*1010*/  CS2R R202, SRZ ;  /* 0x0000000000ca7805 */ /* 0x000fe4000001ff00 */
[----:B------:R-:W-:Y:S02]  /*1020*/  LOP3.LUT R11, R5, 0x30, R12, 0xf8, !PT ;  /* 0x00000030050b7812 */ /* 0x000fe400078ef80c */
[----:B------:R-:W-:Y:S02]  /*1030*/  CS2R R200, SRZ ;  /* 0x0000000000c87805 */ /* 0x000fe4000001ff00 */
[----:B------:R-:W-:Y:S02]  /*1040*/  LOP3.LUT R12, R8, 0xfffffffe, RZ, 0xc0, !PT ;  /* 0xfffffffe080c7812 */ /* 0x000fe400078ec0ff */
[----:B------:R-:W-:-:S02]  /*1050*/  CS2R R198, SRZ ;  /* 0x0000000000c67805 */ /* 0x000fc4000001ff00 */
[CC--:B------:R-:W-:Y:S02]  /*1060*/  LEA.HI R8, R6.reuse, R7.reuse, RZ, 0x3 ;  /* 0x0000000706087211 */ /* 0x0c0fe400078f18ff */
[----:B------:R-:W-:Y:S02]  /*1070*/  CS2R R196, SRZ ;  /* 0x0000000000c47805 */ /* 0x000fe4000001ff00 */
[----:B------:R-:W-:Y:S01]  /*1080*/  LOP3.LUT R11, R11, 0x8, R10, 0xf8, !PT ;  /* 0x000000080b0b7812 */ /* 0x000fe200078ef80a */
[C---:B------:R-:W-:Y:S01]  /*1090*/  IMAD.IADD R226, R13.reuse, 0x1, -R12 ;  /* 0x000000010de27824 */ /* 0x040fe200078e0a0c */
[----:B------:R-:W-:Y:S01]  /*10a0*/  LEA.HI R10, R6, R7, RZ, 0x2 ;  /* 0x00000007060a7211 */ /* 0x000fe200078f10ff */
[----:B-1----:R-:W-:Y:S01]  /*10b0*/  IMAD R13, R13, 0x10, R14 ;  /* 0x000000100d0d7824 */ /* 0x002fe200078e020e */
[----:B------:R-:W-:Y:S01]  /*10c0*/  SHF.R.S32.HI R6, RZ, 0x3, R8 ;  /* 0x00000003ff067819 */ /* 0x000fe20000011408 */
[----:B--2---:R-:W-:Y:S01]  /*10d0*/  IMAD R19, R19, -0x80, R20 ;  /* 0xffffff8013137824 */ /* 0x004fe200078e0214 */
[----:B------:R-:W-:-:S02]  /*10e0*/  SHF.R.S32.HI R9, RZ, 0x1f, R8 ;  /* 0x0000001fff097819 */ /* 0x000fc40000011408 */
[----:B------:R-:W-:Y:S02]  /*10f0*/  CS2R R194, SRZ ;  /* 0x0000000000c27805 */ /* 0x000fe4000001ff00 */
[----:B------:R-:W-:Y:S02]  /*1100*/  SHF.R.S32.HI R7, RZ, 0x1f, R4 ;  /* 0x0000001fff077819 */ /* 0x000fe40000011404 */
[----:B------:R-:W-:Y:S02]  /*1110*/  CS2R R192, SRZ ;  /* 0x0000000000c07805 */ /* 0x000fe4000001ff00 */
[----:B------:R-:W-:Y:S02]  /*1120*/  SHF.R.U32.HI R12, RZ, 0x3, R5 ;  /* 0x00000003ff0c7819 */ /* 0x000fe40000011605 */
[----:B------:R-:W-:Y:S02]  /*1130*/  CS2R R190, SRZ ;  /* 0x0000000000be7805 */ /* 0x000fe4000001ff00 */
[----:B------:R-:W-:-:S02]  /*1140*/  LEA.HI R8, R9, R6, RZ, 0x4 ;  /* 0x0000000609087211 */ /* 0x000fc400078f20ff */
[----:B------:R-:W-:Y:S02]  /*1150*/  CS2R R188, SRZ ;  /* 0x0000000000bc7805 */ /* 0x000fe4000001ff00 */
[CC--:B------:R-:W-:Y:S02]  /*1160*/  LEA.HI R5, R7.reuse, R4.reuse, RZ, 0x2 ;  /* 0x0000000407057211 */ /* 0x0c0fe400078f10ff */
[----:B------:R-:W-:Y:S02]  /*1170*/  CS2R R186, SRZ ;  /* 0x0000000000ba7805 */ /* 0x000fe4000001ff00 */
[----:B------:R-:W-:Y:S02]  /*1180*/  LEA.HI R17, R7, R4, RZ, 0x5 ;  /* 0x0000000407117211 */ /* 0x000fe400078f28ff */
[----:B------:R-:W-:Y:S02]  /*1190*/  CS2R R184, SRZ ;  /* 0x0000000000b87805 */ /* 0x000fe4000001ff00 */
[----:B------:R-:W-:-:S02]  /*11a0*/  LOP3.LUT R12, R11, R12, RZ, 0x3c, !PT ;  /* 0x0000000c0b0c7212 */ /* 0x000fc400078e3cff */
[----:B------:R-:W-:Y:S02]  /*11b0*/  CS2R R182, SRZ ;  /* 0x0000000000b67805 */ /* 0x000fe4000001ff00 */
[----:B------:R-:W-:Y:S02]  /*11c0*/  LOP3.LUT R7, R8, 0x1ffffff0, RZ, 0xc0, !PT ;  /* 0x1ffffff008077812 */ /* 0x000fe400078ec0ff */
[----:B------:R-:W-:Y:S02]  /*11d0*/  CS2R R180, SRZ ;  /* 0x0000000000b47805 */ /* 0x000fe4000001ff00 */
[----:B------:R-:W-:Y:S01]  /*11e0*/  SHF.R.S32.HI R11, RZ, 0x2, R10 ;  /* 0x00000002ff0b7819 */ /* 0x000fe2000001140a */
[----:B------:R-:W-:Y:S01]  /*11f0*/  IMAD.U32 R236, R13, 0x200, R12 ;  /* 0x000002000dec7824 */ /* 0x000fe200078e000c */
[----:B------:R-:W-:Y:S01]  /*1200*/  LOP3.LUT R9, R5, 0x7ffffffc, RZ, 0xc0, !PT ;  /* 0x7ffffffc05097812 */ /* 0x000fe200078ec0ff */
[----:B------:R-:W-:Y:S01]  /*1210*/  IMAD.IADD R7, R6, 0x1, -R7 ;  /* 0x0000000106077824 */ /* 0x000fe200078e0a07 */
[----:B------:R-:W-:Y:S01]  /*1220*/  LEA.HI R10, R10, R11, RZ, 0x1 ;  /* 0x0000000b0a0a7211 */ /* 0x000fe200078f08ff */
[C---:B------:R-:W-:Y:S01]  /*1230*/  VIADD R6, R11.reuse, 0x8 ;  /* 0x000000080b067836 */ /* 0x040fe20000000000 */
[----:B------:R-:W-:Y:S01]  /*1240*/  SHF.R.S32.HI R18, RZ, 0x5, R17 ;  /* 0x00000005ff127819 */ /* 0x000fe20000011411 */
[C---:B------:R-:W-:Y:S01]  /*1250*/  VIADD R12, R11.reuse, 0x10 ;  /* 0x000000100b0c7836 */ /* 0x040fe20000000000 */
[----:B------:R-:W-:Y:S01]  /*1260*/  LOP3.LUT R10, R10, 0xfffffffe, RZ, 0xc0, !PT ;  /* 0xfffffffe0a0a7812 */ /* 0x000fe200078ec0ff */
[C---:B------:R-:W-:Y:S01]  /*1270*/  VIADD R14, R11.reuse, 0x18 ;  /* 0x000000180b0e7836 */ /* 0x040fe20000000000 */
[----:B------:R-:W-:Y:S01]  /*1280*/  LEA.HI R8, R6, R6, RZ, 0x1 ;  /* 0x0000000606087211 */ /* 0x000fe200078f08ff */
[----:B------:R-:W-:Y:S01]  /*1290*/  IMAD.IADD R4, R4, 0x1, -R9 ;  /* 0x0000000104047824 */ /* 0x000fe200078e0a09 */
[----:B------:R-:W-:Y:S01]  /*12a0*/  LEA.HI R13, R12, R12, RZ, 0x1 ;  /* 0x0000000c0c0d7211 */ /* 0x000fe200078f08ff */
[----:B------:R-:W-:Y:S01]  /*12b0*/  IMAD.IADD R10, R11, 0x1, -R10 ;  /* 0x000000010b0a7824 */ /* 0x000fe200078e0a0a */
[----:B------:R-:W-:Y:S01]  /*12c0*/  LOP3.LUT R9, R8, 0xfffffffe, RZ, 0xc0, !PT ;  /* 0xfffffffe08097812 */ /* 0x000fe200078ec0ff */
[----:B------:R-:W-:Y:S01]  /*12d0*/  IMAD R19, R18, -0x10, R19 ;  /* 0xfffffff012137824 */ /* 0x000fe200078e0213 */
[----:B------:R-:W-:-:S02]  /*12e0*/  LOP3.LUT R11, R13, 0xfffffffe, RZ, 0xc0, !PT ;  /* 0xfffffffe0d0b7812 */ /* 0x000fc400078ec0ff */
[----:B------:R-:W-:Y:S02]  /*12f0*/  CS2R R178, SRZ ;  /* 0x0000000000b27805 */ /* 0x000fe4000001ff00 */
[----:B------:R-:W-:Y:S01]  /*1300*/  LEA.HI R15, R14, R14, RZ, 0x1 ;  /* 0x0000000e0e0f7211 */ /* 0x000fe200078f08ff */
[----:B------:R-:W-:Y:S01]  /*1310*/  IMAD.IADD R9, R6, 0x1, -R9 ;  /* 0x0000000106097824 */ /* 0x000fe200078e0a09 */
[--C-:B------:R-:W-:Y:S01]  /*1320*/  SHF.R.S32.HI R6, RZ, 0x1, R8.reuse ;  /* 0x00000001ff067819 */ /* 0x100fe20000011408 */
[----:B------:R-:W-:Y:S01]  /*1330*/  IMAD.IADD R12, R12, 0x1, -R11 ;  /* 0x000000010c0c7824 */ /* 0x000fe200078e0a0b */
[----:B------:R-:W-:Y:S02]  /*1340*/  SHF.R.S32.HI R11, RZ, 0x1f, R8 ;  /* 0x0000001fff0b7819 */ /* 0x000fe40000011408 */
[----:B------:R-:W-:Y:S02]  /*1350*/  CS2R R176, SRZ ;  /* 0x0000000000b07805 */ /* 0x000fe4000001ff00 */
[----:B------:R-:W-:-:S02]  /*1360*/  LOP3.LUT R17, R15, 0xfffffffe, RZ, 0xc0, !PT ;  /* 0xfffffffe0f117812 */ /* 0x000fc400078ec0ff */
[----:B------:R-:W-:Y:S02]  /*1370*/  CS2R R174, SRZ ;  /* 0x0000000000ae7805 */ /* 0x000fe4000001ff00 */
[--C-:B------:R-:W-:Y:S02]  /*1380*/  SHF.R.S32.HI R8, RZ, 0x1, R13.reuse ;  /* 0x00000001ff087819 */ /* 0x100fe4000001140d */
[----:B------:R-:W-:Y:S02]  /*1390*/  CS2R R172, SRZ ;  /* 0x0000000000ac7805 */ /* 0x000fe4000001ff00 */
[----:B------:R-:W-:Y:S01]  /*13a0*/  SHF.R.S32.HI R13, RZ, 0x1f, R13 ;  /* 0x0000001fff0d7819 */ /* 0x000fe2000001140d */
[----:B------:R-:W-:Y:S01]  /*13b0*/  IMAD.IADD R17, R14, 0x1, -R17 ;  /* 0x000000010e117824 */ /* 0x000fe200078e0a11 */
[----:B------:R-:W-:Y:S02]  /*13c0*/  LEA.HI R11, R11, R6, RZ, 0x4 ;  /* 0x000000060b0b7211 */ /* 0x000fe400078f20ff */
[----:B------:R-:W-:-:S02]  /*13d0*/  CS2R R170, SRZ ;  /* 0x0000000000aa7805 */ /* 0x000fc4000001ff00 */
[----:B------:R-:W-:Y:S02]  /*13e0*/  SHF.R.S32.HI R18, RZ, 0x2, R5 ;  /* 0x00000002ff127819 */ /* 0x000fe40000011405 */
[----:B------:R-:W-:Y:S02]  /*13f0*/  CS2R R168, SRZ ;  /* 0x0000000000a87805 */ /* 0x000fe4000001ff00 */
[----:B------:R-:W-:Y:S02]  /*1400*/  LEA.HI R13, R13, R8, RZ, 0x4 ;  /* 0x000000080d0d7211 */ /* 0x000fe400078f20ff */
[----:B------:R-:W-:Y:S02]  /*1410*/  CS2R R166, SRZ ;  /* 0x0000000000a67805 */ /* 0x000fe4000001ff00 */
[----:B------:R-:W-:Y:S02]  /*1420*/  SHF.R.S32.HI R14, RZ, 0x1, R15 ;  /* 0x00000001ff0e7819 */ /* 0x000fe4000001140f */
[----:B------:R-:W-:-:S02]  /*1430*/  CS2R R164, SRZ ;  /* 0x0000000000a47805 */ /* 0x000fc4000001ff00 */
[----:B------:R-:W-:Y:S02]  /*1440*/  SHF.R.S32.HI R5, RZ, 0x1f, R5 ;  /* 0x0000001fff057819 */ /* 0x000fe40000011405 */
[----:B------:R-:W-:Y:S02]  /*1450*/  CS2R R162, SRZ ;  /* 0x0000000000a27805 */ /* 0x000fe4000001ff00 */
[----:B------:R-:W-:Y:S02]  /*1460*/  SHF.R.S32.HI R15, RZ, 0x1f, R15 ;  /* 0x0000001fff0f7819 */ /* 0x000fe4000001140f */
[----:B------:R-:W-:Y:S02]  /*1470*/  CS2R R160, SRZ ;  /* 0x0000000000a07805 */ /* 0x000fe4000001ff00 */
[----:B------:R-:W-:Y:S02]  /*1480*/  LOP3.LUT R11, R11, 0x1ffffff0, RZ, 0xc0, !PT ;  /* 0x1ffffff00b0b7812 */ /* 0x000fe400078ec0ff */
[----:B------:R-:W-:-:S02]  /*1490*/  CS2R R158, SRZ ;  /* 0x00000000009e7805 */ /* 0x000fc4000001ff00 */
[----:B------:R-:W-:Y:S02]  /*14a0*/  LOP3.LUT R13, R13, 0x1ffffff0, RZ, 0xc0, !PT ;  /* 0x1ffffff00d0d7812 */ /* 0x000fe400078ec0ff */
[----:B------:R-:W-:Y:S02]  /*14b0*/  CS2R R156, SRZ ;  /* 0x00000000009c7805 */ /* 0x000fe4000001ff00 */
[----:B------:R-:W-:Y:S01]  /*14c0*/  LEA.HI R5, R5, R18, RZ, 0x3 ;  /* 0x0000001205057211 */ /* 0x000fe200078f18ff */
[----:B------:R-:W-:Y:S01]  /*14d0*/  IMAD.IADD R6, R6, 0x1, -R11 ;  /* 0x0000000106067824 */ /* 0x000fe200078e0a0b */
[----:B------:R-:W-:Y:S01]  /*14e0*/  LEA.HI R15, R15, R14, RZ, 0x4 ;  /* 0x0000000e0f0f7211 */ /* 0x000fe200078f20ff */
[----:B------:R-:W-:Y:S01]  /*14f0*/  IMAD.IADD R13, R8, 0x1, -R13 ;  /* 0x00000001080d7824 */ /* 0x000fe200078e0a0d */
[----:B------:R-:W-:Y:S01]  /*1500*/  LOP3.LUT R5, R5, 0xfffffff8, RZ, 0xc0, !PT ;  /* 0xfffffff805057812 */ /* 0x000fe200078ec0ff */
[----:B------:R-:W-:Y:S01]  /*1510*/  IMAD R8, R7, 0x8, R10 ;  /* 0x0000000807087824 */ /* 0x000fe200078e020a */
[----:B------:R-:W-:Y:S01]  /*1520*/  LOP3.LUT R15, R15, 0x1ffffff0, RZ, 0xc0, !PT ;  /* 0x1ffffff00f0f7812 */ /* 0x000fe200078ec0ff */
[----:B------:R-:W-:Y:S01]  /*1530*/  IMAD R7, R6, 0x8, R9 ;  /* 0x0000000806077824 */ /* 0x000fe200078e0209 */
[----:B------:R-:W-:Y:S01]  /*1540*/  IADD3 R5, R19, R5, -R18 ;  /* 0x0000000513057210 */ /* 0x000fe20007ffe812 */
[----:B------:R-:W-:Y:S01]  /*1550*/  IMAD R6, R13, 0x8, R12 ;  /* 0x000000080d067824 */ /* 0x000fe200078e020c */
[----:B------:R1:W-:Y:S01]  /*1560*/  STL [R1+0x8], R8 ;  /* 0x0000080801007387 */ /* 0x0003e20000100800 */
[----:B------:R-:W-:Y:S01]  /*1570*/  IMAD.IADD R14, R14, 0x1, -R15 ;  /* 0x000000010e0e7824 */ /* 0x000fe200078e0a0f */
[----:B------:R-:W-:Y:S01]  /*1580*/  CS2R R154, SRZ ;  /* 0x00000000009a7805 */ /* 0x000fe2000001ff00 */
[----:B------:R-:W-:Y:S01]  /*1590*/  IMAD R226, R226, -0x40, R5 ;  /* 0xffffffc0e2e27824 */ /* 0x000fe200078e0205 */
[----:B------:R-:W-:Y:S01]  /*15a0*/  STL [R1+0x4], R7 ;  /* 0x0000040701007387 */ /* 0x000fe20000100800 */
[----:B------:R-:W-:Y:S01]  /*15b0*/  IMAD R237, R14, 0x8, R17 ;  /* 0x000000080eed7824 */ /* 0x000fe200078e0211 */
[----:B------:R-:W-:-:S02]  /*15c0*/  LOP3.LUT R5, R16, 0x1, RZ, 0xfc, !PT ;  /* 0x0000000110057812 */ /* 0x000fc400078efcff */
[----:B------:R-:W-:Y:S01]  /*15d0*/  CS2R R152, SRZ ;  /* 0x0000000000987805 */ /* 0x000fe2000001ff00 */
[----:B------:R2:W-:Y:S01]  /*15e0*/  STL [R1], R6 ;  /* 0x0000000601007387 */ /* 0x0005e20000100800 */
[----:B------:R-:W-:Y:S01]  /*15f0*/  SHF.R.S32.HI R235, RZ, 0x7, R235 ;  /* 0x00000007ffeb7819 */ /* 0x000fe200000114eb */
[----:B-1----:R-:W-:Y:S01]  /*1600*/  IMAD.MOV.U32 R8, RZ, RZ, RZ ;  /* 0x000000ffff087224 */ /* 0x002fe200078e00ff */
[----:B--2---:R-:W-:-:S07]  /*1610*/  CS2R R6, SRZ ;  /* 0x0000000000067805 */ /* 0x004fce000001ff00 */
.L_x_3932:
[----:B------:R-:W-:-:S13]  /*1620*/  ISETP.NE.AND P0, PT, R5, 0x3, PT ;  /* 0x000000030500780c */ /* 0x000fda0003f05270 */
[----:B---3--:R-:W-:Y:S05]  /*1630*/  @!P0 BRA `(.L_x_3922) ;  /* 0x0000000000048947 */ /* 0x008fea0003800000 */
[----:B------:R-:W-:Y:S01]  /*1640*/  BPT.TRAP 0x1 ;  /* 0x000000040000795c */ /* 0x000fe20000300000 */
.L_x_3922:
[----:B------:R-:W-:Y:S01]  /*1650*/  IMAD R9, R8, 0x8, R2 ;  /* 0x0000000808097824 */ /* 0x000fe200078e0202 */
[----:B------:R-:W-:-:S04]  /*1660*/  SHF.L.U32 R12, R7, 0x1f, RZ ;  /* 0x0000001f070c7819 */ /* 0x000fc800000006ff */
[----:B------:R1:W2:Y:S01]  /*1670*/  SYNCS.PHASECHK.TRANS64.TRYWAIT P1, [R9+URZ+0x30c10], R12 ;  /* 0x030c100c090075a7 */ /* 0x0002a2000802017f */
[----:B------:R-:W-:Y:S05]  /*1680*/  @!P0 BRA `(.L_x_3923) ;  /* 0x0000000000048947 */ /* 0x000fea0003800000 */
[----:B------:R-:W-:Y:S01]  /*1690*/  BPT.TRAP 0x1 ;  /* 0x000000040000795c */ /* 0x000fe20000300000 */
.L_x_3923:
[----:B------:R-:W-:-:S05]  /*16a0*/  VIADD R10, R2, 0x10000 ;  /* 0x00010000020a7836 */ /* 0x000fca0000000000 */
[----:B------:R-:W-:-:S04]  /*16b0*/  SHF.R.U32.HI R10, RZ, 0x4, R10 ;  /* 0x00000004ff0a7819 */ /* 0x000fc8000001160a */
[----:B------:R-:W-:Y:S01]  /*16c0*/  LOP3.LUT R10, R10, 0x3fff, RZ, 0xc0, !PT ;  /* 0x00003fff0a0a7812 */ /* 0x000fe200078ec0ff */
[----:B--2---:R-:W-:Y:S06]  /*16d0*/  @P1 BRA `(.L_x_3924) ;  /* 0x0000000000081947 */ /* 0x004fec0003800000 */
[----:B------:R-:W2:Y:S02]  /*16e0*/  SYNCS.PHASECHK.TRANS64.TRYWAIT P1, [R9+URZ+0x30c10], R12 ;  /* 0x030c100c090075a7 */ /* 0x000ea4000802017f */
[----:B--2---:R-:W-:Y:S05]  /*16f0*/  @!P1 BRA `(.L_x_3925) ;  /* 0x0000005c009c9947 */ /* 0x004fea0003800000 */
.L_x_3924:
        /* <DEDUP_REMOVED lines=8> */
[----:B------:R-:W5:Y:S06]  /*1780*/  LDL R14, [R1] ;  /* 0x00000000010e7983 */ /* 0x000f6c0000100800 */
        /* <DEDUP_REMOVED lines=27> */
[C---:B---3--:R-:W-:Y:S02]  /*1940*/  IMAD R13, R8.reuse, 0x80, R15 ;  /* 0x00000080080d7824 */ /* 0x048fe400078e020f */
[C---:B----4-:R-:W-:Y:S02]  /*1950*/  IMAD R11, R8.reuse, 0x80, R16 ;  /* 0x00000080080b7824 */ /* 0x050fe400078e0210 */
[----:B-----5:R-:W-:-:S02]  /*1960*/  IMAD R15, R8, 0x80, R14 ;  /* 0x00000080080f7824 */ /* 0x020fc400078e020e */
[----:B------:R-:W-:Y:S02]  /*1970*/  IMAD R17, R8, 0x80, R237 ;  /* 0x0000008008117824 */ /* 0x000fe400078e02ed */
[C---:B------:R-:W-:Y:S02]  /*1980*/  IMAD R11, R4.reuse, 0x2, R11 ;  /* 0x00000002040b7824 */ /* 0x040fe400078e020b */
[C---:B------:R-:W-:Y:S02]  /*1990*/  IMAD R13, R4.reuse, 0x2, R13 ;  /* 0x00000002040d7824 */ /* 0x040fe400078e020d */
[C---:B------:R-:W-:Y:S02]  /*19a0*/  IMAD R15, R4.reuse, 0x2, R15 ;  /* 0x00000002040f7824 */ /* 0x040fe400078e020f */
[----:B------:R-:W-:Y:S02]  /*19b0*/  IMAD R17, R4, 0x2, R17 ;  /* 0x0000000204117824 */ /* 0x000fe400078e0211 */
[----:B------:R-:W-:Y:S01]  /*19c0*/  IMAD R20, R11, 0x4, R2 ;  /* 0x000000040b147824 */ /* 0x000fe200078e0202 */
[----:B------:R-:W-:-:S02]  /*19d0*/  WARPGROUP.DEPBAR.LE gsb0, 0x0 ;  /* 0x00008000000079c5 */ /* 0x000fc40000010000 */
[----:B------:R-:W-:-:S06]  /*19e0*/  WARPGROUP.ARRIVE ;  /* 0x00000000000079c5 */ /* 0x000fcc0000000000 */
[----:B------:R-:W-:Y:S01]  /*19f0*/  HGMMA.64x128x16.F32 R88, gdesc[UR4], R88, gsb0 ;  /* 0x01e00000045879f0 */ /* 0x000fe20008000858 */
[--C-:B------:R-:W-:Y:S02]  /*1a00*/  IMAD R234, R13, 0x4, R2.reuse ;  /* 0x000000040dea7824 */ /* 0x100fe400078e0202 */
[--C-:B------:R-:W-:Y:S02]  /*1a10*/  IMAD R222, R15, 0x4, R2.reuse ;  /* 0x000000040fde7824 */ /* 0x100fe400078e0202 */
[----:B------:R-:W-:Y:S02]  /*1a20*/  IMAD R216, R17, 0x4, R2 ;  /* 0x0000000411d87824 */ /* 0x000fe400078e0202 */
[----:B------:R-:W-:-:S04]  /*1a30*/  VIADD R220, R2, 0x20000 ;  /* 0x0002000002dc7836 */ /* 0x000fc80000000000 */
[--C-:B------:R-:W-:Y:S02]  /*1a40*/  IMAD R217, R11, 0x4, R220.reuse ;  /* 0x000000040bd97824 */ /* 0x100fe400078e02dc */
[--C-:B------:R-:W-:Y:S02]  /*1a50*/  IMAD R221, R13, 0x4, R220.reuse ;  /* 0x000000040ddd7824 */ /* 0x100fe400078e02dc */
[--C-:B------:R-:W-:Y:S02]  /*1a60*/  IMAD R219, R15, 0x4, R220.reuse ;  /* 0x000000040fdb7824 */ /* 0x100fe400078e02dc */
[----:B------:R-:W-:Y:S01]  /*1a70*/  IMAD R220, R17, 0x4, R220 ;  /* 0x0000000411dc7824 */ /* 0x000fe200078e02dc */
[----:B------:R-:W-:Y:S02]  /*1a80*/  WARPGROUP.DEPBAR.LE gsb0, 0x0 ;  /* 0x00008000000079c5 */ /* 0x000fe40000010000 */
[----:B------:R-:W3:Y:S04]  /*1a90*/  LDS R20, [R20+0x20000] ;  /* 0x0200000014147984 */ /* 0x000ee80000000800 */
[----:B------:R-:W4:Y:S04]  /*1aa0*/  LDS R234, [R234+0x20000] ;  /* 0x02000000eaea7984 */ /* 0x000f280000000800 */
[----:B------:R-:W1:Y:S04]  /*1ab0*/  LDS R222, [R222+0x20000] ;  /* 0x02000000dede7984 */ /* 0x000e680000000800 */
[----:B------:R-:W1:Y:S01]  /*1ac0*/  LDS R216, [R216+0x20000] ;  /* 0x02000000d8d87984 */ /* 0x000e620000000800 */
[----:B------:R-:W-:Y:S05]  /*1ad0*/  @!P0 BRA `(.L_x_3926) ;  /* 0x0000000000048947 */ /* 0x000fea0003800000 */
[----:B------:R-:W-:Y:S01]  /*1ae0*/  BPT.TRAP 0x1 ;  /* 0x000000040000795c */ /* 0x000fe20000300000 */
.L_x_3926:
[----:B------:R1:W1:Y:S01]  /*1af0*/  SYNCS.PHASECHK.TRANS64.TRYWAIT P1, [R9+URZ+0x30c30], R12 ;  /* 0x030c300c090075a7 */ /* 0x000262000802017f */
[----:B------:R-:W-:Y:S05]  /*1b00*/  @!P0 BRA `(.L_x_3927) ;  /* 0x0000000000048947 */ /* 0x000fea0003800000 */
[----:B------:R-:W-:Y:S01]  /*1b10*/  BPT.TRAP 0x1 ;  /* 0x000000040000795c */ /* 0x000fe20000300000 */
.L_x_3927:
[----:B------:R-:W-:-:S05]  /*1b20*/  VIADD R11, R2, 0x18000 ;  /* 0x00018000020b7836 */ /* 0x000fca0000000000 */
[----:B------:R-:W-:-:S04]  /*1b30*/  SHF.R.U32.HI R11, RZ, 0x4, R11 ;  /* 0x00000004ff0b7819 */ /* 0x000fc8000001160b */
[----:B------:R-:W-:-:S04]  /*1b40*/  LOP3.LUT R218, R11, 0x3fff, RZ, 0xc0, !PT ;  /* 0x00003fff0bda7812 */ /* 0x000fc800078ec0ff */
[----:B------:R-:W-:Y:S01]  /*1b50*/  LOP3.LUT R11, R218, 0x10000, RZ, 0xfc, !PT ;  /* 0x00010000da0b7812 */ /* 0x000fe200078efcff */
[----:B-1----:R-:W-:Y:S06]  /*1b60*/  @P1 BRA `(.L_x_3928) ;  /* 0x0000000000081947 */ /* 0x002fec0003800000 */
[----:B------:R-:W1:Y:S02]  /*1b70*/  SYNCS.PHASECHK.TRANS64.TRYWAIT P1, [R9+URZ+0x30c30], R12 ;  /* 0x030c300c090075a7 */ /* 0x000e64000802017f */
[----:B-1----:R-:W-:Y:S05]  /*1b80*/  @!P1 BRA `(.L_x_3929) ;  /* 0x00000058008c9947 */ /* 0x002fea0003800000 */
.L_x_3928:
        /* <DEDUP_REMOVED lines=16> */
[----:B------:R-:W-:Y:S01]  /*1c90*/  VIADD R232, R3, 0x8 ;  /* 0x0000000803e87836 */ /* 0x000fe20000000000 */
[----:B------:R-:W-:Y:S01]  /*1ca0*/  ULDC UR10, c[0x0][0x744] ;  /* 0x0001d100000a7ab9 */ /* 0x000fe20000000800 */
[----:B------:R-:W5:Y:S01]  /*1cb0*/  SHFL.IDX PT, R11, R20, R3, 0x1f ;  /* 0x00001f03140b7589 */ /* 0x000f6200000e0000 */
[----:B------:R-:W-:Y:S01]  /*1cc0*/  UMOV UR6, UR8 ;  /* 0x0000000800067c82 */ /* 0x000fe20008000000 */
[----:B------:R-:W-:Y:S01]  /*1cd0*/  UMOV UR4, UR9 ;  /* 0x0000000900047c82 */ /* 0x000fe20008000000 */
[----:B------:R-:W-:Y:S01]  /*1ce0*/  FSEL R22, R95, -INF , P1 ;  /* 0xff8000005f167808 */ /* 0x000fe20000800000 */
[----:B------:R-:W-:Y:S01]  /*1cf0*/  HGMMA.64x128x16.F32 R24, gdesc[UR4], RZ, !UPT, gsb0 ;  /* 0x01e00000041879f0 */ /* 0x000fe2000c0008ff */
[----:B------:R-:W-:Y:S01]  /*1d00*/  UIADD3 UR6, UR8, 0x2, URZ ;  /* 0x0000000208067890 */ /* 0x000fe2000fffe03f */
[----:B------:R-:W4:Y:S01]  /*1d10*/  SHFL.IDX PT, R13, R20, R232, 0x1f ;  /* 0x00001fe8140d7589 */ /* 0x000f2200000e0000 */
[----:B------:R-:W-:Y:S01]  /*1d20*/  UIADD3 UR4, UR9, 0x2, URZ ;  /* 0x0000000209047890 */ /* 0x000fe2000fffe03f */
[C---:B------:R-:W-:Y:S01]  /*1d30*/  VIADD R227, R3.reuse, 0x1c ;  /* 0x0000001c03e37836 */ /* 0x040fe20000000000 */
[----:B------:R-:W-:Y:S01]  /*1d40*/  UMOV UR7, 0x40000040 ;  /* 0x4000004000077882 */ /* 0x000fe20000000000 */
[----:B------:R-:W-:Y:S01]  /*1d50*/  UMOV UR5, 0x40000040 ;  /* 0x4000004000057882 */ /* 0x000fe20000000000 */
[----:B------:R-:W-:Y:S01]  /*1d60*/  FSEL R19, R96, -INF , P2 ;  /* 0xff80000060137808 */ /* 0x000fe20001000000 */
[C---:B------:R-:W-:Y:S01]  /*1d70*/  VIADD R228, R3.reuse, 0x18 ;  /* 0x0000001803e47836 */ /* 0x040fe20000000000 */
[----:B------:R-:W-:Y:S01]  /*1d80*/  FSEL R21, R98, -INF , P1 ;  /* 0xff80000062157808 */ /* 0x000fe20000800000 */
[C---:B------:R-:W-:Y:S01]  /*1d90*/  VIADD R233, R3.reuse, 0x4 ;  /* 0x0000000403e97836 */ /* 0x040fe20000000000 */
[----:B------:R-:W-:Y:S01]  /*1da0*/  FSEL R88, R88, -INF , P2 ;  /* 0xff80000058587808 */ /* 0x000fe20001000000 */
[--C-:B-1----:R-:W-:Y:S01]  /*1db0*/  FFMA.FTZ R23, R18, UR10, -R15.reuse ;  /* 0x0000000a12177c23 */ /* 0x102fe2000801080f */
[----:B------:R-:W-:Y:S01]  /*1dc0*/  FFMA.FTZ R17, R22, UR10, -R15 ;  /* 0x0000000a16117c23 */ /* 0x000fe2000801080f */
[----:B------:R-:W-:Y:S01]  /*1dd0*/  VIADD R229, R3, 0x14 ;  /* 0x0000001403e57836 */ /* 0x000fe20000000000 */
[----:B--2---:R-:W1:Y:S01]  /*1de0*/  SHFL.IDX PT, R12, R20, R233, 0x1f ;  /* 0x00001fe9140c7589 */ /* 0x004e6200000e0000 */
        /* <DEDUP_REMOVED lines=10> */
[----:B----4-:R-:W-:Y:S01]  /*1e90*/  FFMA.FTZ R14, R94, UR10, -R13 ;  /* 0x0000000a5e0e7c23 */ /* 0x010fe2000801080d */
[----:B------:R-:W-:Y:S01]  /*1ea0*/  FSEL R94, R103, -INF , P1 ;  /* 0xff800000675e7808 */ /* 0x000fe20000800000 */
[----:B--2---:R-:W2:Y:S01]  /*1eb0*/  SHFL.IDX PT, R23, R20, R227, 0x1f ;  /* 0x00001fe314177589 */ /* 0x004ea200000e0000 */
[----:B------:R-:W-:-:S02]  /*1ec0*/  FSEL R102, R102, -INF , P1 ;  /* 0xff80000066667808 */ /* 0x000fc40000800000 */
[----:B------:R-:W-:Y:S01]  /*1ed0*/  FSEL R90, R90, -INF , P1 ;  /* 0xff8000005a5a7808 */ /* 0x000fe20000800000 */
[----:B------:R-:W-:Y:S01]  /*1ee0*/  SHFL.IDX PT, R98, R234, R230, 0x1f ;  /* 0x00001fe6ea627589 */ /* 0x000fe200000e0000 */
[----:B------:R-:W-:Y:S01]  /*1ef0*/  FSEL R89, R89, -INF , P2 ;  /* 0xff80000059597808 */ /* 0x000fe20001000000 */
[----:B------:R4:W-:Y:S01]  /*1f00*/  MUFU.EX2 R16, R22 ;  /* 0x0000001600107308 */ /* 0x0009e20000000800 */
[----:B-1----:R-:W-:Y:S01]  /*1f10*/  FSEL R88, R101, -INF , P2 ;  /* 0xff80000065587808 */ /* 0x002fe20001000000 */
[----:B------:R-:W-:Y:S01]  /*1f20*/  FFMA.FTZ R11, R90, UR10, -R11 ;  /* 0x0000000a5a0b7c23 */ /* 0x000fe2000801080b */
[----:B------:R-:W-:Y:S01]  /*1f30*/  FSEL R92, R92, -INF , P2 ;  /* 0xff8000005c5c7808 */ /* 0x000fe20001000000 */
[----:B------:R-:W1:Y:S01]  /*1f40*/  SHFL.IDX PT, R90, R234, R3, 0x1f ;  /* 0x00001f03ea5a7589 */ /* 0x000e6200000e0000 */
[----:B------:R-:W-:Y:S01]  /*1f50*/  FFMA.FTZ R89, R89, UR10, -R12 ;  /* 0x0000000a59597c23 */ /* 0x000fe2000801080c */
[----:B------:R-:W-:Y:S02]  /*1f60*/  FSEL R97, R97, -INF , P2 ;  /* 0xff80000061617808 */ /* 0x000fe40001000000 */
[----:B------:R-:W-:Y:S01]  /*1f70*/  FFMA.FTZ R92, R92, UR10, -R13 ;  /* 0x0000000a5c5c7c23 */ /* 0x000fe2000801080d */
[----:B------:R2:W-:Y:S01]  /*1f80*/  MUFU.EX2 R224, R89 ;  /* 0x0000005900e07308 */ /* 0x0005e20000000800 */
[--C-:B---3--:R-:W-:Y:S01]  /*1f90*/  FFMA.FTZ R100, R100, UR10, -R21.reuse ;  /* 0x0000000a64647c23 */ /* 0x108fe20008010815 */
[----:B----4-:R-:W-:Y:S01]  /*1fa0*/  FFMA.FTZ R22, R102, UR10, -R21 ;  /* 0x0000000a66167c23 */ /* 0x010fe20008010815 */
[----:B------:R-:W-:Y:S01]  /*1fb0*/  FSEL R99, R99, -INF , P1 ;  /* 0xff80000063637808 */ /* 0x000fe20000800000 */
[----:B------:R-:W-:Y:S01]  /*1fc0*/  SHFL.IDX PT, R96, R234, R231, 0x1f ;  /* 0x00001fe7ea607589 */ /* 0x000fe200000e0000 */
[----:B-----5:R-:W-:Y:S01]  /*1fd0*/  FFMA.FTZ R97, R97, UR10, -R18 ;  /* 0x0000000a61617c23 */ /* 0x020fe20008010812 */
[----:B------:R-:W-:-:S02]  /*1fe0*/  FSEL R91, R91, -INF , P1 ;  /* 0xff8000005b5b7808 */ /* 0x000fc40000800000 */
[----:B------:R3:W-:Y:S01]  /*1ff0*/  MUFU.EX2 R21, R100 ;  /* 0x0000006400157308 */ /* 0x0007e20000000800 */
[--C-:B--2---:R-:W-:Y:S01]  /*2000*/  FFMA.FTZ R95, R88, UR10, -R23.reuse ;  /* 0x0000000a585f7c23 */ /* 0x104fe20008010817 */
[----:B------:R-:W-:Y:S01]  /*2010*/  FFMA.FTZ R88, R94, UR10, -R23 ;  /* 0x0000000a5e587c23 */ /* 0x000fe20008010817 */
[----:B------:R-:W-:Y:S01]  /*2020*/  FSEL R89, R104, -INF , P2 ;  /* 0xff80000068597808 */ /* 0x000fe20001000000 */
[----:B------:R-:W2:Y:S01]  /*2030*/  SHFL.IDX PT, R94, R234, R232, 0x1f ;  /* 0x00001fe8ea5e7589 */ /* 0x000ea200000e0000 */
[----:B------:R-:W-:Y:S01]  /*2040*/  FFMA.FTZ R99, R99, UR10, -R18 ;  /* 0x0000000a63637c23 */ /* 0x000fe20008010812 */
[----:B------:R-:W-:Y:S01]  /*2050*/  FSEL R93, R108, -INF , P2 ;  /* 0xff8000006c5d7808 */ /* 0x000fe20001000000 */
[----:B------:R-:W-:Y:S01]  /*2060*/  FFMA.FTZ R12, R91, UR10, -R12 ;  /* 0x0000000a5b0c7c23 */ /* 0x000fe2000801080c */
[----:B------:R4:W-:Y:S01]  /*2070*/  MUFU.EX2 R13, R92 ;  /* 0x0000005c000d7308 */ /* 0x0009e20000000800 */
[----:B---3--:R-:W3:Y:S01]  /*2080*/  SHFL.IDX PT, R100, R234, R229, 0x1f ;  /* 0x00001fe5ea647589 */ /* 0x008ee200000e0000 */
[----:B------:R-:W-:Y:S01]  /*2090*/  FSEL R91, R106, -INF , P1 ;  /* 0xff8000006a5b7808 */ /* 0x000fe20000800000 */
[--C-:B-1----:R-:W-:Y:S01]  /*20a0*/  FFMA.FTZ R89, R89, UR10, -R90.reuse ;  /* 0x0000000a59597c23 */ /* 0x102fe2000801085a */
[----:B------:R-:W-:Y:S01]  /*20b0*/  FSEL R103, R114, -INF , P1 ;  /* 0xff80000072677808 */ /* 0x000fe20000800000 */
[----:B------:R-:W-:Y:S01]  /*20c0*/  SHFL.IDX PT, R104, R234, R227, 0x1f ;  /* 0x00001fe3ea687589 */ /* 0x000fe200000e0000 */
[----:B------:R-:W-:Y:S01]  /*20d0*/  FSEL R115, R115, -INF , P1 ;  /* 0xff80000073737808 */ /* 0x000fe20000800000 */
[----:B------:R-:W-:Y:S01]  /*20e0*/  FFMA.FTZ R90, R91, UR10, -R90 ;  /* 0x0000000a5b5a7c23 */ /* 0x000fe2000801085a */
[----:B------:R1:W-:Y:S01]  /*20f0*/  MUFU.EX2 R18, R97 ;  /* 0x0000006100127308 */ /* 0x0003e20000000800 */
[----:B----4-:R-:W4:Y:S01]  /*2100*/  SHFL.IDX PT, R92, R234, R233, 0x1f ;  /* 0x00001fe9ea5c7589 */ /* 0x010f2200000e0000 */
[----:B------:R-:W-:-:S02]  /*2110*/  FSEL R91, R105, -INF , P2 ;  /* 0xff800000695b7808 */ /* 0x000fc40001000000 */
[----:B------:R-:W-:Y:S01]  /*2120*/  FSEL R107, R107, -INF , P1 ;  /* 0xff8000006b6b7808 */ /* 0x000fe20000800000 */
[----:B------:R-:W5:Y:S01]  /*2130*/  SHFL.IDX PT, R101, R234, R228, 0x1f ;  /* 0x00001fe4ea657589 */ /* 0x000f6200000e0000 */
[----:B------:R-:W-:Y:S02]  /*2140*/  FSEL R119, R119, -INF , P1 ;  /* 0xff80000077777808 */ /* 0x000fe40000800000 */
[----:B------:R3:W-:Y:S01]  /*2150*/  MUFU.EX2 R20, R99 ;  /* 0x0000006300147308 */ /* 0x0007e20000000800 */
[----:B-1----:R-:W-:Y:S01]  /*2160*/  FSEL R97, R110, -INF , P1 ;  /* 0xff8000006e617808 */ /* 0x002fe20000800000 */
[----:B------:R-:W1:Y:S01]  /*2170*/  SHFL.IDX PT, R108, R222, R233, 0x1f ;  /* 0x00001fe9de6c7589 */ /* 0x000e6200000e0000 */
[----:B------:R-:W-:Y:S01]  /*2180*/  FSEL R111, R111, -INF , P1 ;  /* 0xff8000006f6f7808 */ /* 0x000fe20000800000 */
[--C-:B--2---:R-:W-:Y:S01]  /*2190*/  FFMA.FTZ R93, R93, UR10, -R94.reuse ;  /* 0x0000000a5d5d7c23 */ /* 0x104fe2000801085e */
[----:B------:R-:W-:Y:S01]  /*21a0*/  FSEL R102, R116, -INF , P2 ;  /* 0xff80000074667808 */ /* 0x000fe20001000000 */
[----:B------:R-:W-:Y:S01]  /*21b0*/  FFMA.FTZ R94, R97, UR10, -R94 ;  /* 0x0000000a615e7c23 */ /* 0x000fe2000801085e */
[----:B------:R-:W2:Y:S01]  /*21c0*/  SHFL.IDX PT, R106, R222, R3, 0x1f ;  /* 0x00001f03de6a7589 */ /* 0x000ea200000e0000 */
[----:B------:R-:W-:Y:S01]  /*21d0*/  FSEL R97, R112, -INF , P2 ;  /* 0xff80000070617808 */ /* 0x000fe20001000000 */
[----:B------:R4:W-:Y:S01]  /*21e0*/  MUFU.EX2 R23, R95 ;  /* 0x0000005f00177308 */ /* 0x0009e20000000800 */
[----:B---3--:R-:W-:Y:S01]  /*21f0*/  FSEL R99, R113, -INF , P2 ;  /* 0xff80000071637808 */ /* 0x008fe20001000000 */
[----:B------:R-:W3:Y:S01]  /*2200*/  SHFL.IDX PT, R112, R222, R231, 0x1f ;  /* 0x00001fe7de707589 */ /* 0x000ee200000e0000 */
[----:B------:R-:W-:Y:S01]  /*2210*/  FSEL R118, R118, -INF , P1 ;  /* 0xff80000076767808 */ /* 0x000fe20000800000 */
[--C-:B------:R-:W-:Y:S01]  /*2220*/  FFMA.FTZ R97, R97, UR10, -R98.reuse ;  /* 0x0000000a61617c23 */ /* 0x100fe20008010862 */
[----:B------:R-:W-:Y:S01]  /*2230*/  FFMA.FTZ R98, R103, UR10, -R98 ;  /* 0x0000000a67627c23 */ /* 0x000fe20008010862 */
[--C-:B------:R-:W-:Y:S01]  /*2240*/  FFMA.FTZ R99, R99, UR10, -R100.reuse ;  /* 0x0000000a63637c23 */ /* 0x100fe20008010864 */
[----:B------:R-:W-:Y:S01]  /*2250*/  FFMA.FTZ R100, R115, UR10, -R100 ;  /* 0x0000000a73647c23 */ /* 0x000fe20008010864 */
[----:B------:R-:W-:Y:S01]  /*2260*/  FSEL R103, R117, -INF , P2 ;  /* 0xff80000075677808 */ /* 0x000fe20001000000 */
[----:B------:R-:W3:Y:S01]  /*2270*/  SHFL.IDX PT, R114, R222, R230, 0x1f ;  /* 0x00001fe6de727589 */ /* 0x000ee200000e0000 */
[--C-:B----4-:R-:W-:Y:S01]  /*2280*/  FFMA.FTZ R91, R91, UR10, -R92.reuse ;  /* 0x0000000a5b5b7c23 */ /* 0x110fe2000801085c */
[----:B------:R-:W-:Y:S01]  /*2290*/  FSEL R95, R109, -INF , P2 ;  /* 0xff8000006d5f7808 */ /* 0x000fe20001000000 */
[----:B------:R-:W-:Y:S01]  /*22a0*/  FFMA.FTZ R92, R107, UR10, -R92 ;  /* 0x0000000a6b5c7c23 */ /* 0x000fe2000801085c */
[----:B------:R-:W4:Y:S01]  /*22b0*/  SHFL.IDX PT, R115, R222, R229, 0x1f ;  /* 0x00001fe5de737589 */ /* 0x000f2200000e0000 */
[--C-:B------:R-:W-:Y:S01]  /*22c0*/  FFMA.FTZ R103, R103, UR10, -R104.reuse ;  /* 0x0000000a67677c23 */ /* 0x100fe20008010868 */
[----:B------:R-:W-:Y:S01]  /*22d0*/  FFMA.FTZ R104, R119, UR10, -R104 ;  /* 0x0000000a77687c23 */ /* 0x000fe20008010868 */
[----:B------:R-:W-:Y:S01]  /*22e0*/  FSEL R107, R121, -INF , P2 ;  /* 0xff800000796b7808 */ /* 0x000fe20001000000 */
[----:B------:R-:W4:Y:S01]  /*22f0*/  SHFL.IDX PT, R109, R222, R232, 0x1f ;  /* 0x00001fe8de6d7589 */ /* 0x000f2200000e0000 */
[----:B------:R-:W-:Y:S01]  /*2300*/  FSEL R123, R123, -INF , P1 ;  /* 0xff8000007b7b7808 */ /* 0x000fe20000800000 */
[--C-:B------:R-:W-:Y:S01]  /*2310*/  FFMA.FTZ R95, R95, UR10, -R96.reuse ;  /* 0x0000000a5f5f7c23 */ /* 0x100fe20008010860 */
[----:B------:R-:W-:Y:S01]  /*2320*/  FFMA.FTZ R96, R111, UR10, -R96 ;  /* 0x0000000a6f607c23 */ /* 0x000fe20008010860 */
[----:B------:R-:W4:Y:S01]  /*2330*/  SHFL.IDX PT, R119, R222, R228, 0x1f ;  /* 0x00001fe4de777589 */ /* 0x000f2200000e0000 */
[----:B------:R-:W-:Y:S01]  /*2340*/  FSEL R105, R120, -INF , P2 ;  /* 0xff80000078697808 */ /* 0x000fe20001000000 */
[--C-:B-----5:R-:W-:Y:S01]  /*2350*/  FFMA.FTZ R102, R102, UR10, -R101.reuse ;  /* 0x0000000a66667c23 */ /* 0x120fe20008010865 */
[----:B------:R-:W-:Y:S01]  /*2360*/  FSEL R111, R122, -INF , P1 ;  /* 0xff8000007a6f7808 */ /* 0x000fe20000800000 */
[--C-:B-1----:R-:W-:Y:S01]  /*2370*/  FFMA.FTZ R107, R107, UR10, -R108.reuse ;  /* 0x0000000a6b6b7c23 */ /* 0x102fe2000801086c */
[----:B------:R-:W-:Y:S01]  /*2380*/  FSEL R110, R124, -INF , P2 ;  /* 0xff8000007c6e7808 */ /* 0x000fe20001000000 */
[----:B------:R-:W-:Y:S01]  /*2390*/  FFMA.FTZ R101, R118, UR10, -R101 ;  /* 0x0000000a76657c23 */ /* 0x000fe20008010865 */
[----:B------:R-:W-:Y:S01]  /*23a0*/  FFMA.FTZ R108, R123, UR10, -R108 ;  /* 0x0000000a7b6c7c23 */ /* 0x000fe2000801086c */
[----:B------:R-:W1:Y:S01]  /*23b0*/  SHFL.IDX PT, R124, R216, R232, 0x1f ;  /* 0x00001fe8d87c7589 */ /* 0x000e6200000e0000 */
[----:B------:R-:W-:Y:S01]  /*23c0*/  FSEL R118, R131, -INF , P1 ;  /* 0xff80000083767808 */ /* 0x000fe20000800000 */
[--C-:B--2---:R-:W-:Y:S01]  /*23d0*/  FFMA.FTZ R105, R105, UR10, -R106.reuse ;  /* 0x0000000a69697c23 */ /* 0x104fe2000801086a */
[----:B------:R-:W-:Y:S01]  /*23e0*/  FFMA.FTZ R106, R111, UR10, -R106 ;  /* 0x0000000a6f6a7c23 */ /* 0x000fe2000801086a */
[----:B------:R-:W2:Y:S01]  /*23f0*/  SHFL.IDX PT, R123, R216, R3, 0x1f ;  /* 0x00001f03d87b7589 */ /* 0x000ea200000e0000 */
[----:B------:R-:W-:Y:S01]  /*2400*/  FSEL R111, R125, -INF , P2 ;  /* 0xff8000007d6f7808 */ /* 0x000fe20001000000 */
[----:B------:R-:W5:Y:S01]  /*2410*/  MUFU.EX2 R11, R11 ;  /* 0x0000000b000b7308 */ /* 0x000f620000000800 */
[----:B------:R-:W-:Y:S01]  /*2420*/  FSEL R127, R127, -INF , P1 ;  /* 0xff8000007f7f7808 */ /* 0x000fe20000800000 */
[----:B------:R-:W5:Y:S01]  /*2430*/  SHFL.IDX PT, R131, R216, R233, 0x1f ;  /* 0x00001fe9d8837589 */ /* 0x000f6200000e0000 */
[----:B------:R-:W-:Y:S01]  /*2440*/  FSEL R113, R128, -INF , P2 ;  /* 0xff80000080717808 */ /* 0x000fe20001000000 */
[--C-:B---3--:R-:W-:Y:S01]  /*2450*/  FFMA.FTZ R111, R111, UR10, -R112.reuse ;  /* 0x0000000a6f6f7c23 */ /* 0x108fe20008010870 */
[----:B------:R-:W-:Y:S01]  /*2460*/  FSEL R116, R129, -INF , P2 ;  /* 0xff80000081747808 */ /* 0x000fe20001000000 */
[----:B------:R-:W-:Y:S01]  /*2470*/  FFMA.FTZ R112, R127, UR10, -R112 ;  /* 0x0000000a7f707c23 */ /* 0x000fe20008010870 */
[----:B------:R-:W-:Y:S01]  /*2480*/  FSEL R117, R130, -INF , P1 ;  /* 0xff80000082757808 */ /* 0x000fe20000800000 */
[--C-:B------:R-:W-:Y:S01]  /*2490*/  FFMA.FTZ R113, R113, UR10, -R114.reuse ;  /* 0x0000000a71717c23 */ /* 0x100fe20008010872 */
[----:B------:R-:W3:Y:S01]  /*24a0*/  SHFL.IDX PT, R127, R216, R231, 0x1f ;  /* 0x00001fe7d87f7589 */ /* 0x000ee200000e0000 */
[--C-:B----4-:R-:W-:Y:S01]  /*24b0*/  FFMA.FTZ R116, R116, UR10, -R115.reuse ;  /* 0x0000000a74747c23 */ /* 0x110fe20008010873 */
[----:B------:R-:W-:Y:S01]  /*24c0*/  FFMA.FTZ R115, R118, UR10, -R115 ;  /* 0x0000000a76737c23 */ /* 0x000fe20008010873 */
[----:B------:R-:W-:Y:S01]  /*24d0*/  FFMA.FTZ R114, R117, UR10, -R114 ;  /* 0x0000000a75727c23 */ /* 0x000fe20008010872 */
[----:B------:R-:W-:Y:S01]  /*24e0*/  FSEL R117, R132, -INF , P2 ;  /* 0xff80000084757808 */ /* 0x000fe20001000000 */
[----:B------:R-:W-:Y:S01]  /*24f0*/  FFMA.FTZ R110, R110, UR10, -R109 ;  /* 0x0000000a6e6e7c23 */ /* 0x000fe2000801086d */
[----:B------:R-:W-:-:S02]  /*2500*/  WARPGROUP.DEPBAR.LE gsb0, 0x0 ;  /* 0x00008000000079c5 */ /* 0x000fc40000010000 */
[----:B------:R-:W-:Y:S01]  /*2510*/  WARPGROUP.ARRIVE ;  /* 0x00000000000079c5 */ /* 0x000fe20000000000 */
[----:B------:R-:W-:Y:S01]  /*2520*/  FSEL R118, R134, -INF , P1 ;  /* 0xff80000086767808 */ /* 0x000fe20000800000 */
[----:B------:R-:W4:Y:S01]  /*2530*/  SHFL.IDX PT, R122, R222, R227, 0x1f ;  /* 0x00001fe3de7a7589 */ /* 0x000f2200000e0000 */
[----:B------:R-:W-:Y:S01]  /*2540*/  FSEL R126, R126, -INF , P1 ;  /* 0xff8000007e7e7808 */ /* 0x000fe20000800000 */
[--C-:B------:R-:W-:Y:S01]  /*2550*/  FFMA.FTZ R117, R117, UR10, -R119.reuse ;  /* 0x0000000a75757c23 */ /* 0x100fe20008010877 */
[----:B------:R-:W-:Y:S01]  /*2560*/  FSEL R138, R138, -INF , P1 ;  /* 0xff8000008a8a7808 */ /* 0x000fe20000800000 */
[----:B------:R-:W-:Y:S01]  /*2570*/  HGMMA.64x128x16.F32 R24, gdesc[UR4], R24, gsb0 ;  /* 0x01e00000041879f0 */ /* 0x000fe20008000818 */
[----:B------:R-:W-:Y:S01]  /*2580*/  UIADD3 UR6, UR8, 0x4, URZ ;  /* 0x0000000408067890 */ /* 0x000fe2000fffe03f */
[----:B------:R-:W-:Y:S01]  /*2590*/  FFMA.FTZ R118, R118, UR10, -R119 ;  /* 0x0000000a76767c23 */ /* 0x000fe20008010877 */
[----:B------:R-:W-:Y:S01]  /*25a0*/  UIADD3 UR4, UR9, 0x4, URZ ;  /* 0x0000000409047890 */ /* 0x000fe2000fffe03f */
[----:B------:R-:W-:Y:S01]  /*25b0*/  FFMA.FTZ R109, R126, UR10, -R109 ;  /* 0x0000000a7e6d7c23 */ /* 0x000fe2000801086d */
[----:B------:R-:W-:Y:S01]  /*25c0*/  UMOV UR7, 0x40000040 ;  /* 0x4000004000077882 */ /* 0x000fe20000000000 */
[----:B------:R-:W-:Y:S01]  /*25d0*/  UMOV UR5, 0x40000040 ;  /* 0x4000004000057882 */ /* 0x000fe20000000000 */
[----:B------:R-:W-:Y:S01]  /*25e0*/  FSEL R119, R140, -INF , P2 ;  /* 0xff8000008c777808 */ /* 0x000fe20001000000 */
[----:B------:R-:W4:Y:S01]  /*25f0*/  SHFL.IDX PT, R129, R216, R229, 0x1f ;  /* 0x00001fe5d8817589 */ /* 0x000f2200000e0000 */
[----:B------:R-:W-:Y:S01]  /*2600*/  FSEL R126, R136, -INF , P2 ;  /* 0xff800000887e7808 */ /* 0x000fe20001000000 */
[----:B------:R-:W-:Y:S01]  /*2610*/  MUFU.EX2 R12, R12 ;  /* 0x0000000c000c7308 */ /* 0x000fe20000000800 */
[----:B------:R-:W-:Y:S01]  /*2620*/  FSEL R132, R137, -INF , P2 ;  /* 0xff80000089847808 */ /* 0x000fe20001000000 */
[----:B-1----:R-:W-:Y:S01]  /*2630*/  FFMA.FTZ R128, R119, UR10, -R124 ;  /* 0x0000000a77807c23 */ /* 0x002fe2000801087c */
[----:B------:R-:W-:Y:S01]  /*2640*/  FSEL R120, R139, -INF , P1 ;  /* 0xff8000008b787808 */ /* 0x000fe20000800000 */
[--C-:B--2---:R-:W-:Y:S01]  /*2650*/  FFMA.FTZ R126, R126, UR10, -R123.reuse ;  /* 0x0000000a7e7e7c23 */ /* 0x104fe2000801087b */
[----:B------:R-:W1:Y:S01]  /*2660*/  SHFL.IDX PT, R119, R216, R227, 0x1f ;  /* 0x00001fe3d8777589 */ /* 0x000e6200000e0000 */
[----:B------:R-:W-:Y:S01]  /*2670*/  FFMA.FTZ R123, R138, UR10, -R123 ;  /* 0x0000000a8a7b7c23 */ /* 0x000fe2000801087b */
[--C-:B-----5:R-:W-:Y:S01]  /*2680*/  FFMA.FTZ R132, R132, UR10, -R131.reuse ;  /* 0x0000000a84847c23 */ /* 0x120fe20008010883 */
[----:B------:R-:W-:Y:S01]  /*2690*/  FFMA.FTZ R131, R120, UR10, -R131 ;  /* 0x0000000a78837c23 */ /* 0x000fe20008010883 */
[----:B------:R-:W-:Y:S01]  /*26a0*/  FSEL R130, R141, -INF , P2 ;  /* 0xff8000008d827808 */ /* 0x000fe20001000000 */
[----:B------:R-:W2:Y:S01]  /*26b0*/  SHFL.IDX PT, R134, R216, R230, 0x1f ;  /* 0x00001fe6d8867589 */ /* 0x000ea200000e0000 */
[----:B------:R-:W-:Y:S01]  /*26c0*/  FSEL R120, R143, -INF , P1 ;  /* 0xff8000008f787808 */ /* 0x000fe20000800000 */
[----:B------:R-:W-:Y:S01]  /*26d0*/  MUFU.EX2 R22, R22 ;  /* 0x0000001600167308 */ /* 0x000fe20000000800 */
[----:B------:R-:W-:Y:S01]  /*26e0*/  FSEL R133, R133, -INF , P2 ;  /* 0xff80000085857808 */ /* 0x000fe20001000000 */
[--C-:B---3--:R-:W-:Y:S01]  /*26f0*/  FFMA.FTZ R130, R130, UR10, -R127.reuse ;  /* 0x0000000a82827c23 */ /* 0x108fe2000801087f */
[----:B------:R-:W-:Y:S01]  /*2700*/  FSEL R136, R147, -INF , P1 ;  /* 0xff80000093887808 */ /* 0x000fe20000800000 */
[----:B------:R-:W-:Y:S01]  /*2710*/  FFMA.FTZ R127, R120, UR10, -R127 ;  /* 0x0000000a787f7c23 */ /* 0x000fe2000801087f */
[----:B------:R-:W-:Y:S01]  /*2720*/  FSEL R120, R145, -INF , P2 ;  /* 0xff80000091787808 */ /* 0x000fe20001000000 */
[--C-:B----4-:R-:W-:Y:S01]  /*2730*/  FFMA.FTZ R222, R133, UR10, -R122.reuse ;  /* 0x0000000a85de7c23 */ /* 0x110fe2000801087a */
[----:B------:R-:W-:Y:S01]  /*2740*/  FSEL R135, R135, -INF , P1 ;  /* 0xff80000087877808 */ /* 0x000fe20000800000 */
[----:B------:R-:W-:Y:S01]  /*2750*/  MUFU.EX2 R88, R88 ;  /* 0x0000005800587308 */ /* 0x000fe20000000800 */
[----:B------:R-:W-:Y:S01]  /*2760*/  FSEL R121, R142, -INF , P1 ;  /* 0xff8000008e797808 */ /* 0x000fe20000800000 */
[--C-:B------:R-:W-:Y:S01]  /*2770*/  FFMA.FTZ R133, R120, UR10, -R129.reuse ;  /* 0x0000000a78857c23 */ /* 0x100fe20008010881 */
[----:B------:R-:W-:Y:S01]  /*2780*/  FFMA.FTZ R129, R136, UR10, -R129 ;  /* 0x0000000a88817c23 */ /* 0x000fe20008010881 */
[----:B------:R-:W-:Y:S01]  /*2790*/  FSEL R120, R149, -INF , P2 ;  /* 0xff80000095787808 */ /* 0x000fe20001000000 */
[----:B------:R-:W-:Y:S01]  /*27a0*/  FFMA.FTZ R122, R135, UR10, -R122 ;  /* 0x0000000a877a7c23 */ /* 0x000fe2000801087a */
[----:B------:R-:W-:Y:S01]  /*27b0*/  FSEL R136, R151, -INF , P1 ;  /* 0xff80000097887808 */ /* 0x000fe20000800000 */
[----:B------:R-:W-:Y:S01]  /*27c0*/  FFMA.FTZ R124, R121, UR10, -R124 ;  /* 0x0000000a797c7c23 */ /* 0x000fe2000801087c */
[----:B------:R-:W-:Y:S01]  /*27d0*/  FSEL R125, R146, -INF , P1 ;  /* 0xff800000927d7808 */ /* 0x000fe20000800000 */
[--C-:B-1----:R-:W-:Y:S01]  /*27e0*/  FFMA.FTZ R120, R120, UR10, -R119.reuse ;  /* 0x0000000a78787c23 */ /* 0x102fe20008010877 */
[----:B------:R-:W1:Y:S01]  /*27f0*/  SHFL.IDX PT, R121, R216, R228, 0x1f ;  /* 0x00001fe4d8797589 */ /* 0x000e6200000e0000 */
[----:B------:R-:W-:Y:S01]  /*2800*/  FFMA.FTZ R119, R136, UR10, -R119 ;  /* 0x0000000a88777c23 */ /* 0x000fe20008010877 */
[----:B------:R-:W-:Y:S01]  /*2810*/  FSEL R135, R144, -INF , P2 ;  /* 0xff80000090877808 */ /* 0x000fe20001000000 */
[----:B------:R-:W3:Y:S01]  /*2820*/  MUFU.EX2 R14, R14 ;  /* 0x0000000e000e7308 */ /* 0x000ee20000000800 */
[----:B------:R-:W-:Y:S01]  /*2830*/  FSEL R148, R148, -INF , P2 ;  /* 0xff80000094947808 */ /* 0x000fe20001000000 */
[----:B------:R-:W-:Y:S01]  /*2840*/  VIADD R234, R2, 0x20c00 ;  /* 0x00020c0002ea7836 */ /* 0x000fe20000000000 */
[----:B------:R-:W-:Y:S01]  /*2850*/  FSEL R150, R150, -INF , P1 ;  /* 0xff80000096967808 */ /* 0x000fe20000800000 */
[--C-:B--2---:R-:W-:Y:S01]  /*2860*/  FFMA.FTZ R135, R135, UR10, -R134.reuse ;  /* 0x0000000a87877c23 */ /* 0x104fe20008010886 */
[----:B------:R-:W-:-:S03]  /*2870*/  FFMA.FTZ R134, R125, UR10, -R134 ;  /* 0x0000000a7d867c23 */ /* 0x000fc60008010886 */
[----:B------:R-:W-:Y:S08]  /*2880*/  MUFU.EX2 R17, R17 ;  /* 0x0000001100117308 */ /* 0x000ff00000000800 */
[----:B------:R-:W-:Y:S01]  /*2890*/  MUFU.EX2 R116, R116 ;  /* 0x0000007400747308 */ /* 0x000fe20000000800 */
[--C-:B-1----:R-:W-:Y:S01]  /*28a0*/  FFMA.FTZ R125, R148, UR10, -R121.reuse ;  /* 0x0000000a947d7c23 */ /* 0x102fe20008010879 */
[----:B------:R-:W-:-:S06]  /*28b0*/  FFMA.FTZ R121, R150, UR10, -R121 ;  /* 0x0000000a96797c23 */ /* 0x000fcc0008010879 */
[----:B------:R-:W-:Y:S08]  /*28c0*/  MUFU.EX2 R114, R114 ;  /* 0x0000007200727308 */ /* 0x000ff00000000800 */
[----:B------:R-:W1:Y:S08]  /*28d0*/  MUFU.EX2 R89, R89 ;  /* 0x0000005900597308 */ /* 0x000e700000000800 */
[----:B------:R-:W2:Y:S08]  /*28e0*/  MUFU.EX2 R91, R91 ;  /* 0x0000005b005b7308 */ /* 0x000eb00000000800 */
[----:B------:R-:W4:Y:S08]  /*28f0*/  MUFU.EX2 R110, R110 ;  /* 0x0000006e006e7308 */ /* 0x000f300000000800 */
[----:B------:R-:W5:Y:S08]  /*2900*/  MUFU.EX2 R109, R109 ;  /* 0x0000006d006d7308 */ /* 0x000f700000000800 */
[----:B------:R-:W-:Y:S08]  /*2910*/  MUFU.EX2 R111, R111 ;  /* 0x0000006f006f7308 */ /* 0x000ff00000000800 */
[----:B------:R-:W-:Y:S08]  /*2920*/  MUFU.EX2 R112, R112 ;  /* 0x0000007000707308 */ /* 0x000ff00000000800 */
[----:B------:R-:W5:Y:S08]  /*2930*/  MUFU.EX2 R113, R113 ;  /* 0x0000007100717308 */ /* 0x000f700000000800 */
[----:B------:R-:W-:Y:S01]  /*2940*/  MUFU.EX2 R117, R117 ;  /* 0x0000007500757308 */ /* 0x000fe20000000800 */
[----:B------:R-:W-:-:S02]  /*2950*/  WARPGROUP.DEPBAR.LE gsb0, 0x0 ;  /* 0x00008000000079c5 */ /* 0x000fc40000010000 */
[----:B------:R-:W-:-:S05]  /*2960*/  WARPGROUP.ARRIVE ;  /* 0x00000000000079c5 */ /* 0x000fca0000000000 */
[----:B------:R-:W5:Y:S01]  /*2970*/  MUFU.EX2 R19, R19 ;  /* 0x0000001300137308 */ /* 0x000f620000000800 */
[----:B------:R-:W-:Y:S01]  /*2980*/  HGMMA.64x128x16.F32 R24, gdesc[UR4], R24, gsb0 ;  /* 0x01e00000041879f0 */ /* 0x000fe20008000818 */
[----:B------:R-:W-:Y:S02]  /*2990*/  UIADD3 UR6, UR8, 0x6, URZ ;  /* 0x0000000608067890 */ /* 0x000fe4000fffe03f */
[----:B------:R-:W-:Y:S01]  /*29a0*/  UIADD3 UR4, UR9, 0x6, URZ ;  /* 0x0000000609047890 */ /* 0x000fe2000fffe03f */
[----:B------:R-:W-:Y:S01]  /*29b0*/  UMOV UR7, 0x40000040 ;  /* 0x4000004000077882 */ /* 0x000fe20000000000 */
[----:B------:R-:W-:Y:S02]  /*29c0*/  UMOV UR5, 0x40000040 ;  /* 0x4000004000057882 */ /* 0x000fe40000000000 */
[----:B------:R-:W-:Y:S08]  /*29d0*/  MUFU.EX2 R105, R105 ;  /* 0x0000006900697308 */ /* 0x000ff00000000800 */
[----:B------:R-:W-:Y:S08]  /*29e0*/  MUFU.EX2 R106, R106 ;  /* 0x0000006a006a7308 */ /* 0x000ff00000000800 */
[----:B------:R-:W-:Y:S08]  /*29f0*/  MUFU.EX2 R107, R107 ;  /* 0x0000006b006b7308 */ /* 0x000ff00000000800 */
[----:B------:R-:W-:Y:S08]  /*2a00*/  MUFU.EX2 R108, R108 ;  /* 0x0000006c006c7308 */ /* 0x000ff00000000800 */
[----:B------:R-:W-:Y:S08]  /*2a10*/  MUFU.EX2 R118, R118 ;  /* 0x0000007600767308 */ /* 0x000ff00000000800 */
        /* <DEDUP_REMOVED lines=34> */
[----:B------:R-:W3:Y:S04]  /*2c40*/  LDS R217, [R217+0x400] ;  /* 0x00040000d9d97984 */ /* 0x000ee80000000800 */
[----:B------:R-:W-:Y:S04]  /*2c50*/  LDS R221, [R221+0x400] ;  /* 0x00040000dddd7984 */ /* 0x000fe80000000800 */
[----:B------:R-:W-:Y:S04]  /*2c60*/  LDS R220, [R220+0x400] ;  /* 0x00040000dcdc7984 */ /* 0x000fe80000000800 */
[----:B------:R-:W-:Y:S04]  /*2c70*/  LDS R219, [R219+0x400] ;  /* 0x00040000dbdb7984 */ /* 0x000fe80000000800 */
[----:B---3--:R-:W3:Y:S04]  /*2c80*/  SHFL.IDX PT, R137, R217, R3, 0x1f ;  /* 0x00001f03d9897589 */ /* 0x008ee800000e0000 */
[----:B------:R-:W1:Y:S04]  /*2c90*/  SHFL.IDX PT, R138, R217, R233, 0x1f ;  /* 0x00001fe9d98a7589 */ /* 0x000e6800000e0000 */
[----:B------:R-:W2:Y:S04]  /*2ca0*/  SHFL.IDX PT, R141, R217, R232, 0x1f ;  /* 0x00001fe8d98d7589 */ /* 0x000ea800000e0000 */
[----:B------:R-:W4:Y:S04]  /*2cb0*/  SHFL.IDX PT, R143, R217, R229, 0x1f ;  /* 0x00001fe5d98f7589 */ /* 0x000f2800000e0000 */
[----:B------:R-:W5:Y:S04]  /*2cc0*/  SHFL.IDX PT, R139, R217, R231, 0x1f ;  /* 0x00001fe7d98b7589 */ /* 0x000f6800000e0000 */
[----:B------:R-:W5:Y:S01]  /*2cd0*/  SHFL.IDX PT, R140, R217, R230, 0x1f ;  /* 0x00001fe6d98c7589 */ /* 0x000f6200000e0000 */
[--C-:B---3--:R-:W-:Y:S01]  /*2ce0*/  FADD.FTZ R24, R24, -R137.reuse ;  /* 0x8000008918187221 */ /* 0x108fe20000010000 */
[----:B------:R-:W-:-:S02]  /*2cf0*/  FADD.FTZ R26, R26, -R137 ;  /* 0x800000891a1a7221 */ /* 0x000fc40000010000 */
[----:B------:R-:W3:Y:S01]  /*2d00*/  SHFL.IDX PT, R145, R217, R228, 0x1f ;  /* 0x00001fe4d9917589 */ /* 0x000ee200000e0000 */
[--C-:B-1----:R-:W-:Y:S01]  /*2d10*/  FADD.FTZ R136, R25, -R138.reuse ;  /* 0x8000008a19887221 */ /* 0x102fe20000010000 */
[----:B------:R-:W-:Y:S02]  /*2d20*/  FADD.FTZ R137, R27, -R138 ;  /* 0x8000008a1b897221 */ /* 0x000fe40000010000 */
[----:B------:R-:W1:Y:S01]  /*2d30*/  SHFL.IDX PT, R217, R217, R227, 0x1f ;  /* 0x00001fe3d9d97589 */ /* 0x000e6200000e0000 */
[----:B------:R-:W-:Y:S01]  /*2d40*/  FMUL.FTZ R26, R11, R26 ;  /* 0x0000001a0b1a7220 */ /* 0x000fe20000410000 */
[--C-:B--2---:R-:W-:Y:S01]  /*2d50*/  FADD.FTZ R138, R28, -R141.reuse ;  /* 0x8000008d1c8a7221 */ /* 0x104fe20000010000 */
[----:B------:R-:W-:Y:S01]  /*2d60*/  FADD.FTZ R25, R30, -R141 ;  /* 0x8000008d1e197221 */ /* 0x000fe20000010000 */
[----:B------:R-:W2:Y:S01]  /*2d70*/  SHFL.IDX PT, R146, R221, R3, 0x1f ;  /* 0x00001f03dd927589 */ /* 0x000ea200000e0000 */
[----:B------:R-:W-:Y:S01]  /*2d80*/  MUFU.EX2 R30, R126 ;  /* 0x0000007e001e7308 */ /* 0x000fe20000000800 */
[--C-:B----4-:R-:W-:Y:S01]  /*2d90*/  FADD.FTZ R141, R33, -R143.reuse ;  /* 0x8000008f218d7221 */ /* 0x110fe20000010000 */
[----:B------:R-:W-:Y:S01]  /*2da0*/  FADD.FTZ R143, R35, -R143 ;  /* 0x8000008f238f7221 */ /* 0x000fe20000010000 */
[----:B------:R-:W4:Y:S01]  /*2db0*/  SHFL.IDX PT, R33, R221, R230, 0x1f ;  /* 0x00001fe6dd217589 */ /* 0x000f2200000e0000 */
[----:B------:R-:W-:Y:S01]  /*2dc0*/  FMUL.FTZ R25, R14, R25 ;  /* 0x000000190e197220 */ /* 0x000fe20000410000 */
[--C-:B-----5:R-:W-:Y:S01]  /*2dd0*/  FADD.FTZ R142, R29, -R139.reuse ;  /* 0x8000008b1d8e7221 */ /* 0x120fe20000010000 */
[----:B------:R-:W-:Y:S01]  /*2de0*/  FADD.FTZ R27, R31, -R139 ;  /* 0x8000008b1f1b7221 */ /* 0x000fe20000010000 */
[----:B------:R-:W5:Y:S01]  /*2df0*/  SHFL.IDX PT, R35, R221, R229, 0x1f ;  /* 0x00001fe5dd237589 */ /* 0x000f6200000e0000 */
[----:B------:R1:W-:Y:S01]  /*2e00*/  MUFU.EX2 R29, R122 ;  /* 0x0000007a001d7308 */ /* 0x0003e20000000800 */
[--C-:B------:R-:W-:Y:S01]  /*2e10*/  FADD.FTZ R139, R32, -R140.reuse ;  /* 0x8000008c208b7221 */ /* 0x100fe20000010000 */
[----:B------:R-:W-:Y:S01]  /*2e20*/  FADD.FTZ R140, R34, -R140 ;  /* 0x8000008c228c7221 */ /* 0x000fe20000010000 */
[----:B------:R-:W5:Y:S01]  /*2e30*/  SHFL.IDX PT, R32, R221, R233, 0x1f ;  /* 0x00001fe9dd207589 */ /* 0x000f6200000e0000 */
[----:B------:R-:W-:-:S03]  /*2e40*/  FMUL.FTZ R141, R18, R141 ;  /* 0x0000008d128d7220 */ /* 0x000fc60000410000 */
[----:B------:R-:W5:Y:S01]  /*2e50*/  SHFL.IDX PT, R34, R221, R228, 0x1f ;  /* 0x00001fe4dd227589 */ /* 0x000f6200000e0000 */
[--C-:B---3--:R-:W-:Y:S01]  /*2e60*/  FADD.FTZ R144, R36, -R145.reuse ;  /* 0x8000009124907221 */ /* 0x108fe20000010000 */
[----:B------:R-:W-:Y:S01]  /*2e70*/  FADD.FTZ R38, R38, -R145 ;  /* 0x8000009126267221 */ /* 0x000fe20000010000 */
[----:B------:R-:W-:Y:S01]  /*2e80*/  MUFU.EX2 R31, R123 ;  /* 0x0000007b001f7308 */ /* 0x000fe20000000800 */
[----:B-1----:R-:W1:Y:S01]  /*2e90*/  SHFL.IDX PT, R122, R221, R232, 0x1f ;  /* 0x00001fe8dd7a7589 */ /* 0x002e6200000e0000 */
[--C-:B------:R-:W-:Y:S01]  /*2ea0*/  FADD.FTZ R37, R37, -R217.reuse ;  /* 0x800000d925257221 */ /* 0x100fe20000010000 */
[----:B------:R-:W-:Y:S01]  /*2eb0*/  FADD.FTZ R39, R39, -R217 ;  /* 0x800000d927277221 */ /* 0x000fe20000010000 */
[----:B------:R-:W-:Y:S01]  /*2ec0*/  FMUL.FTZ R38, R22, R38 ;  /* 0x0000002616267220 */ /* 0x000fe20000410000 */
[----:B------:R-:W3:Y:S01]  /*2ed0*/  SHFL.IDX PT, R216, R219, R232, 0x1f ;  /* 0x00001fe8dbd87589 */ /* 0x000ee200000e0000 */
[--C-:B--2---:R-:W-:Y:S01]  /*2ee0*/  FADD.FTZ R40, R40, -R146.reuse ;  /* 0x8000009228287221 */ /* 0x104fe20000010000 */
[----:B------:R-:W-:Y:S01]  /*2ef0*/  FADD.FTZ R42, R42, -R146 ;  /* 0x800000922a2a7221 */ /* 0x000fe20000010000 */
[----:B------:R-:W2:Y:S01]  /*2f00*/  MUFU.EX2 R28, R222 ;  /* 0x000000de001c7308 */ /* 0x000ea20000000800 */
        /* <DEDUP_REMOVED lines=11> */
[----:B------:R-:W-:Y:S01]  /*2fc0*/  FMUL.FTZ R40, R89, R40 ;  /* 0x0000002859287220 */ /* 0x000fe20000410000 */
[--C-:B------:R-:W-:Y:S01]  /*2fd0*/  FADD.FTZ R52, R52, -R34.reuse ;  /* 0x8000002234347221 */ /* 0x100fe20000010000 */
[----:B------:R-:W-:Y:S01]  /*2fe0*/  FADD.FTZ R54, R54, -R34 ;  /* 0x8000002236367221 */ /* 0x000fe20000010000 */
[----:B------:R-:W5:Y:S01]  /*2ff0*/  SHFL.IDX PT, R126, R219, R228, 0x1f ;  /* 0x00001fe4db7e7589 */ /* 0x000f6200000e0000 */
[----:B------:R-:W5:Y:S01]  /*3000*/  MUFU.EX2 R32, R132 ;  /* 0x0000008400207308 */ /* 0x000f620000000800 */
[--C-:B-1----:R-:W-:Y:S01]  /*3010*/  FADD.FTZ R44, R44, -R122.reuse ;  /* 0x8000007a2c2c7221 */ /* 0x102fe20000010000 */
[----:B------:R-:W-:Y:S01]  /*3020*/  FADD.FTZ R46, R46, -R122 ;  /* 0x8000007a2e2e7221 */ /* 0x000fe20000010000 */
[----:B--2---:R-:W-:Y:S01]  /*3030*/  SHFL.IDX PT, R131, R220, R227, 0x1f ;  /* 0x00001fe3dc837589 */ /* 0x004fe200000e0000 */
[----:B------:R-:W-:Y:S01]  /*3040*/  FMUL.FTZ R41, R91, R41 ;  /* 0x000000295b297220 */ /* 0x000fe20000410000 */
[--C-:B---3--:R-:W-:Y:S01]  /*3050*/  FADD.FTZ R60, R60, -R216.reuse ;  /* 0x800000d83c3c7221 */ /* 0x108fe20000010000 */
[----:B------:R-:W-:Y:S01]  /*3060*/  FADD.FTZ R62, R62, -R216 ;  /* 0x800000d83e3e7221 */ /* 0x000fe20000010000 */
[----:B------:R-:W1:Y:S01]  /*3070*/  SHFL.IDX PT, R122, R219, R229, 0x1f ;  /* 0x00001fe5db7a7589 */ /* 0x000e6200000e0000 */
[----:B------:R-:W-:Y:S01]  /*3080*/  MUFU.EX2 R34, R128 ;  /* 0x0000008000227308 */ /* 0x000fe20000000800 */
[----:B------:R-:W-:Y:S01]  /*3090*/  FMUL.FTZ R60, R110, R60 ;  /* 0x0000003c6e3c7220 */ /* 0x000fe20000410000 */
[----:B------:R-:W-:Y:S01]  /*30a0*/  FMUL.FTZ R62, R109, R62 ;  /* 0x0000003e6d3e7220 */ /* 0x000fe20000410000 */
[----:B------:R-:W2:Y:S01]  /*30b0*/  SHFL.IDX PT, R218, R219, R233, 0x1f ;  /* 0x00001fe9dbda7589 */ /* 0x000ea200000e0000 */
[--C-:B----4-:R-:W-:Y:S01]  /*30c0*/  FADD.FTZ R216, R81, -R145.reuse ;  /* 0x8000009151d87221 */ /* 0x110fe20000010000 */
[----:B------:R-:W-:Y:S01]  /*30d0*/  FADD.FTZ R145, R83, -R145 ;  /* 0x8000009153917221 */ /* 0x000fe20000010000 */
[----:B------:R-:W-:Y:S01]  /*30e0*/  F2FP.F16.F32.PACK_AB R83, R39, R38 ;  /* 0x000000262753723e */ /* 0x000fe200000000ff */
[----:B------:R-:W3:Y:S01]  /*30f0*/  SHFL.IDX PT, R151, R219, R231, 0x1f ;  /* 0x00001fe7db977589 */ /* 0x000ee200000e0000 */
[----:B------:R4:W3:Y:S01]  /*3100*/  MUFU.EX2 R35, R124 ;  /* 0x0000007c00237308 */ /* 0x0008e20000000800 */
[--C-:B-----5:R-:W-:Y:S01]  /*3110*/  FADD.FTZ R45, R45, -R36.reuse ;  /* 0x800000242d2d7221 */ /* 0x120fe20000010000 */
[----:B------:R-:W-:Y:S01]  /*3120*/  FADD.FTZ R47, R47, -R36 ;  /* 0x800000242f2f7221 */ /* 0x000fe20000010000 */
[----:B------:R-:W5:Y:S01]  /*3130*/  SHFL.IDX PT, R123, R219, R227, 0x1f ;  /* 0x00001fe3db7b7589 */ /* 0x000f6200000e0000 */
[--C-:B------:R-:W-:Y:S01]  /*3140*/  FADD.FTZ R66, R66, -R148.reuse ;  /* 0x8000009442427221 */ /* 0x100fe20000010000 */
[----:B------:R-:W-:Y:S01]  /*3150*/  FADD.FTZ R64, R64, -R148 ;  /* 0x8000009440407221 */ /* 0x000fe20000010000 */
[----:B------:R-:W-:Y:S01]  /*3160*/  FMUL.FTZ R37, R23, R37 ;  /* 0x0000002517257220 */ /* 0x000fe20000410000 */
[----:B------:R-:W5:Y:S01]  /*3170*/  SHFL.IDX PT, R149, R220, R228, 0x1f ;  /* 0x00001fe4dc957589 */ /* 0x000f6200000e0000 */
[----:B------:R5:W5:Y:S01]  /*3180*/  MUFU.EX2 R36, R130 ;  /* 0x0000008200247308 */ /* 0x000b620000000800 */
[----:B----4-:R-:W-:Y:S01]  /*3190*/  FADD.FTZ R124, R68, -R126 ;  /* 0x8000007e447c7221 */ /* 0x010fe20000010000 */
[----:B------:R-:W-:Y:S01]  /*31a0*/  FMUL.FTZ R64, R113, R64 ;  /* 0x0000004071407220 */ /* 0x000fe20000410000 */
[----:B------:R4:W5:Y:S01]  /*31b0*/  SHFL.IDX PT, R217, R219, R3, 0x1f ;  /* 0x00001f03dbd97589 */ /* 0x00096200000e0000 */
[----:B------:R-:W-:Y:S01]  /*31c0*/  FMUL.FTZ R81, R19, R140 ;  /* 0x0000008c13517220 */ /* 0x000fe20000410000 */
[----:B------:R-:W-:Y:S01]  /*31d0*/  FMUL.FTZ R68, R20, R143 ;  /* 0x0000008f14447220 */ /* 0x000fe20000410000 */
[----:B------:R-:W-:Y:S01]  /*31e0*/  FMUL.FTZ R42, R90, R42 ;  /* 0x0000002a5a2a7220 */ /* 0x000fe20000410000 */
[----:B------:R-:W5:Y:S01]  /*31f0*/  SHFL.IDX PT, R150, R220, R232, 0x1f ;  /* 0x00001fe8dc967589 */ /* 0x000f6200000e0000 */
[--C-:B-1----:R-:W-:Y:S01]  /*3200*/  FADD.FTZ R65, R65, -R122.reuse ;  /* 0x8000007a41417221 */ /* 0x102fe20000010000 */
[----:B------:R-:W-:Y:S01]  /*3210*/  FADD.FTZ R122, R67, -R122 ;  /* 0x8000007a437a7221 */ /* 0x000fe20000010000 */
[----:B------:R-:W-:Y:S01]  /*3220*/  FADD.FTZ R67, R70, -R126 ;  /* 0x8000007e46437221 */ /* 0x000fe20000010000 */
[----:B------:R-:W1:Y:S01]  /*3230*/  SHFL.IDX PT, R147, R220, R231, 0x1f ;  /* 0x00001fe7dc937589 */ /* 0x000e6200000e0000 */
[----:B------:R-:W1:Y:S01]  /*3240*/  MUFU.EX2 R38, R119 ;  /* 0x0000007700267308 */ /* 0x000e620000000800 */
[----:B----4-:R-:W-:Y:S01]  /*3250*/  FADD.FTZ R219, R85, -R131 ;  /* 0x8000008355db7221 */ /* 0x010fe20000010000 */
[----:B------:R-:W-:Y:S01]  /*3260*/  FMUL.FTZ R85, R12, R137 ;  /* 0x000000890c557220 */ /* 0x000fe20000410000 */
[----:B------:R-:W4:Y:S01]  /*3270*/  SHFL.IDX PT, R146, R220, R233, 0x1f ;  /* 0x00001fe9dc927589 */ /* 0x000f2200000e0000 */
[--C-:B--2---:R-:W-:Y:S01]  /*3280*/  FADD.FTZ R57, R57, -R218.reuse ;  /* 0x800000da39397221 */ /* 0x104fe20000010000 */
[----:B------:R-:W-:Y:S01]  /*3290*/  FADD.FTZ R59, R59, -R218 ;  /* 0x800000da3b3b7221 */ /* 0x000fe20000010000 */
[--C-:B---3--:R-:W-:Y:S01]  /*32a0*/  FADD.FTZ R61, R61, -R151.reuse ;  /* 0x800000973d3d7221 */ /* 0x108fe20000010000 */
[----:B------:R-:W2:Y:S01]  /*32b0*/  SHFL.IDX PT, R132, R220, R230, 0x1f ;  /* 0x00001fe6dc847589 */ /* 0x000ea200000e0000 */
[----:B------:R-:W-:Y:S01]  /*32c0*/  F2FP.F16.F32.PACK_AB R85, R85, R26 ;  /* 0x0000001a5555723e */ /* 0x000fe200000000ff */
[----:B------:R-:W-:Y:S01]  /*32d0*/  FMUL.FTZ R26, R17, R27 ;  /* 0x0000001b111a7220 */ /* 0x000fe20000410000 */
[----:B------:R-:W-:Y:S01]  /*32e0*/  FADD.FTZ R63, R63, -R151 ;  /* 0x800000973f3f7221 */ /* 0x000fe20000010000 */
[----:B------:R-:W3:Y:S01]  /*32f0*/  SHFL.IDX PT, R128, R220, R3, 0x1f ;  /* 0x00001f03dc807589 */ /* 0x000ee200000e0000 */
[----:B-----5:R-:W-:Y:S01]  /*3300*/  FADD.FTZ R70, R69, -R123 ;  /* 0x8000007b45467221 */ /* 0x020fe20000010000 */
[----:B------:R-:W-:Y:S01]  /*3310*/  FADD.FTZ R131, R87, -R131 ;  /* 0x8000008357837221 */ /* 0x000fe20000010000 */
[----:B------:R-:W-:Y:S01]  /*3320*/  FADD.FTZ R218, R84, -R149 ;  /* 0x8000009554da7221 */ /* 0x000fe20000010000 */
[----:B------:R-:W5:Y:S01]  /*3330*/  SHFL.IDX PT, R221, R221, R227, 0x1f ;  /* 0x00001fe3dddd7589 */ /* 0x000f6200000e0000 */
[----:B------:R-:W-:Y:S01]  /*3340*/  F2FP.F16.F32.PACK_AB R87, R26, R25 ;  /* 0x000000191a57723e */ /* 0x000fe200000000ff */
[----:B------:R-:W-:Y:S01]  /*3350*/  FADD.FTZ R123, R71, -R123 ;  /* 0x8000007b477b7221 */ /* 0x000fe20000010000 */
[----:B------:R-:W-:Y:S01]  /*3360*/  FADD.FTZ R149, R86, -R149 ;  /* 0x8000009556957221 */ /* 0x000fe20000010000 */
[----:B------:R-:W-:Y:S01]  /*3370*/  FMUL.FTZ R25, R116, R65 ;  /* 0x0000004174197220 */ /* 0x000fe20000410000 */
[----:B------:R-:W-:Y:S01]  /*3380*/  FMUL.FTZ R86, R13, R138 ;  /* 0x0000008a0d567220 */ /* 0x000fe20000410000 */
        /* <DEDUP_REMOVED lines=8> */
[----:B------:R-:W-:Y:S01]  /*3410*/  FADD.FTZ R148, R76, -R150 ;  /* 0x800000964c947221 */ /* 0x000fe20000010000 */
[--C-:B-1----:R-:W-:Y:S01]  /*3420*/  FADD.FTZ R151, R77, -R147.reuse ;  /* 0x800000934d977221 */ /* 0x102fe20000010000 */
[----:B------:R-:W-:Y:S01]  /*3430*/  FADD.FTZ R217, R79, -R147 ;  /* 0x800000934fd97221 */ /* 0x000fe20000010000 */
[----:B----4-:R-:W-:Y:S01]  /*3440*/  FADD.FTZ R130, R73, -R146 ;  /* 0x8000009249827221 */ /* 0x010fe20000010000 */
[----:B------:R-:W-:Y:S01]  /*3450*/  FADD.FTZ R150, R78, -R150 ;  /* 0x800000964e967221 */ /* 0x000fe20000010000 */
[----:B--2---:R-:W-:Y:S01]  /*3460*/  FADD.FTZ R147, R80, -R132 ;  /* 0x8000008450937221 */ /* 0x004fe20000010000 */
[----:B---3--:R-:W-:Y:S01]  /*3470*/  FADD.FTZ R126, R72, -R128 ;  /* 0x80000080487e7221 */ /* 0x008fe20000010000 */
[----:B------:R-:W-:Y:S01]  /*3480*/  FADD.FTZ R132, R82, -R132 ;  /* 0x8000008452847221 */ /* 0x000fe20000010000 */
[----:B------:R-:W-:Y:S01]  /*3490*/  F2FP.F16.F32.PACK_AB R86, R71, R86 ;  /* 0x000000564756723e */ /* 0x000fe200000000ff */
[----:B------:R-:W-:Y:S01]  /*34a0*/  FMUL.FTZ R82, R21, R144 ;  /* 0x0000009015527220 */ /* 0x000fe20000410000 */
[--C-:B-----5:R-:W-:Y:S01]  /*34b0*/  FADD.FTZ R53, R53, -R221.reuse ;  /* 0x800000dd35357221 */ /* 0x120fe20000010000 */
[----:B------:R-:W-:Y:S01]  /*34c0*/  FADD.FTZ R55, R55, -R221 ;  /* 0x800000dd37377221 */ /* 0x000fe20000010000 */
        /* <DEDUP_REMOVED lines=216> */
.L_x_3930:
        /* <DEDUP_REMOVED lines=68> */
.L_x_3931:
[----:B------:R-:W-:Y:S02]  /*4690*/  VIADD R6, R6, 0x1 ;  /* 0x0000000106067836 */ /* 0x000fe40000000000 */
        /* <DEDUP_REMOVED lines=10> */
.L_x_3921:
[----:B------:R-:W4:Y:S01]  /*4740*/  S2UR UR8, SR_CTAID.Y ;  /* 0x00000000000879c3 */ /* 0x000f220000002600 */
[----:B------:R-:W-:Y:S01]  /*4750*/  ULDC UR5, c[0x0][0x850] ;  /* 0x0002140000057ab9 */ /* 0x000fe20000000800 */
[----:B------:R-:W-:Y:S01]  /*4760*/  ULDC.64 UR10, c[0x0][0x818] ;  /* 0x00020600000a7ab9 */ /* 0x000fe20000000a00 */
[----:B------:R-:W-:Y:S01]  /*4770*/  UISETP.NE.AND UP0, UPT, UR5, 0x1, UPT ;  /* 0x000000010500788c */ /* 0x000fe2000bf05270 */
[----:B------:R-:W-:-:S04]  /*4780*/  ULDC.64 UR12, c[0x0][0x840] ;  /* 0x00021000000c7ab9 */ /* 0x000fc80000000a00 */
[----:B------:R-:W5:Y:S06]  /*4790*/  S2UR UR4, SR_CTAID.X ;  /* 0x00000000000479c3 */ /* 0x000f6c0000002500 */
[----:B------:R-:W-:Y:S01]  /*47a0*/  @UP0 ULDC UR6, c[0x0][0x854] ;  /* 0x0002150000060ab9 */ /* 0x000fe20000000800 */
[----:B------:R-:W-:Y:S01]  /*47b0*/  @UP0 ULDC UR9, c[0x0][0x858] ;  /* 0x0002160000090ab9 */ /* 0x000fe20000000800 */
[----:B------:R-:W3:Y:S01]  /*47c0*/  S2UR UR16, SR_CTAID.Z ;  /* 0x00000000001079c3 */ /* 0x000ee20000002700 */
[----:B----4-:R-:W-:-:S07]  /*47d0*/  UIMAD.WIDE.U32 UR6, UR8, UR6, URZ ;  /* 0x00000006080672a5 */ /* 0x010fce000f8e003f */
[----:B------:R-:W4:Y:S01]  /*47e0*/  LDC.64 R14, c[0x0][0x848] ;  /* 0x00021200ff0e7b82 */ /* 0x000f220000000a00 */
        /* <DEDUP_REMOVED lines=11> */
[----:B------:R-:W-:Y:S01]  /*48a0*/  IMAD.U32 R5, RZ, RZ, UR15 ;  /* 0x0000000fff057e24 */ /* 0x000fe2000f8e00ff */
[----:B------:R-:W-:Y:S02]  /*48b0*/  UIADD3 UR6, UR5, UR6, URZ ;  /* 0x0000000605067290 */ /* 0x000fe4000fffe03f */
[----:B--2---:R-:W-:Y:S01]  /*48c0*/  IMAD.U32 R7, RZ, RZ, UR5 ;  /* 0x00000005ff077e24 */ /* 0x004fe2000f8e00ff */
[----:B---3--:R-:W-:Y:S01]  /*48d0*/  USHF.R.S32.HI UR8, URZ, 0x1f, UR16 ;  /* 0x0000001f3f087899 */ /* 0x008fe20008011410 */
[----:B------:R-:W-:Y:S01]  /*48e0*/  IMAD.U32 R6, RZ, RZ, UR4 ;  /* 0x00000004ff067e24 */ /* 0x000fe2000f8e00ff */
[----:B------:R-:W-:Y:S01]  /*48f0*/  UIADD3 UR7, UR15, UR7, URZ ;  /* 0x000000070f077290 */ /* 0x000fe2000fffe03f */
[----:B------:R-:W-:Y:S01]  /*4900*/  IMAD.U32 R4, RZ, RZ, UR14 ;  /* 0x0000000eff047e24 */ /* 0x000fe2000f8e00ff */
[----:B------:R-:W-:Y:S01]  /*4910*/  ULDC UR4, c[0x0][0x740] ;  /* 0x0001d00000047ab9 */ /* 0x000fe20000000800 */
[----:B------:R-:W-:-:S02]  /*4920*/  IMAD.U32 R7, RZ, RZ, UR6 ;  /* 0x00000006ff077e24 */ /* 0x000fc4000f8e00ff */
[----:B------:R-:W-:Y:S01]  /*4930*/  FMUL.FTZ R184, R184, UR4 ;  /* 0x00000004b8b87c20 */ /* 0x000fe20008410000 */
[C---:B----4-:R-:W-:Y:S02]  /*4940*/  IMAD R10, R14.reuse, UR8, RZ ;  /* 0x000000080e0a7c24 */ /* 0x050fe4000f8e02ff */
[----:B------:R-:W-:Y:S01]  /*4950*/  FMUL.FTZ R185, R185, UR4 ;  /* 0x00000004b9b97c20 */ /* 0x000fe20008410000 */
[----:B------:R-:W-:-:S04]  /*4960*/  IMAD.WIDE.U32 R6, R14, UR16, R6 ;  /* 0x000000100e067c25 */ /* 0x000fc8000f8e0006 */
[----:B------:R-:W-:Y:S01]  /*4970*/  FMUL.FTZ R186, R186, UR4 ;  /* 0x00000004baba7c20 */ /* 0x000fe20008410000 */
[----:B------:R-:W2:Y:S01]  /*4980*/  S2R R14, SR_TID.X ;  /* 0x00000000000e7919 */ /* 0x000ea20000002100 */
[----:B------:R-:W-:Y:S01]  /*4990*/  FMUL.FTZ R187, R187, UR4 ;  /* 0x00000004bbbb7c20 */ /* 0x000fe20008410000 */
[----:B------:R-:W-:Y:S02]  /*49a0*/  IMAD.U32 R5, RZ, RZ, UR7 ;  /* 0x00000007ff057e24 */ /* 0x000fe4000f8e00ff */
[----:B------:R-:W-:Y:S01]  /*49b0*/  FMUL.FTZ R188, R188, UR4 ;  /* 0x00000004bcbc7c20 */ /* 0x000fe20008410000 */
[C---:B-1----:R-:W-:Y:S02]  /*49c0*/  IMAD R8, R12.reuse, UR8, RZ ;  /* 0x000000080c087c24 */ /* 0x042fe4000f8e02ff */
[----:B------:R-:W-:Y:S01]  /*49d0*/  FMUL.FTZ R189, R189, UR4 ;  /* 0x00000004bdbd7c20 */ /* 0x000fe20008410000 */
[----:B------:R-:W-:-:S04]  /*49e0*/  IMAD.WIDE.U32 R4, R12, UR16, R4 ;  /* 0x000000100c047c25 */ /* 0x000fc8000f8e0004 */
[----:B------:R-:W-:Y:S01]  /*49f0*/  FMUL.FTZ R190, R190, UR4 ;  /* 0x00000004bebe7c20 */ /* 0x000fe20008410000 */
[----:B------:R-:W-:Y:S01]  /*4a00*/  FMUL.FTZ R191, R191, UR4 ;  /* 0x00000004bfbf7c20 */ /* 0x000fe20008410000 */
[----:B------:R-:W-:Y:S01]  /*4a10*/  FMUL.FTZ R192, R192, UR4 ;  /* 0x00000004c0c07c20 */ /* 0x000fe20008410000 */
[----:B------:R-:W-:Y:S02]  /*4a20*/  IMAD R3, R13, UR16, R8 ;  /* 0x000000100d037c24 */ /* 0x000fe4000f8e0208 */
[----:B------:R-:W-:Y:S01]  /*4a30*/  FMUL.FTZ R193, R193, UR4 ;  /* 0x00000004c1c17c20 */ /* 0x000fe20008410000 */
[----:B------:R-:W-:Y:S02]  /*4a40*/  IMAD R9, R15, UR16, R10 ;  /* 0x000000100f097c24 */ /* 0x000fe4000f8e020a */
        /* <DEDUP_REMOVED lines=26> */
[----:B--2---:R-:W-:-:S07]  /*4bf0*/  ISETP.NE.AND P1, PT, R14, 0x80, PT ;  /* 0x000000800e00780c */ /* 0x004fce0003f25270 */
        /* <DEDUP_REMOVED lines=30> */
.L_x_3935:
[----:B------:R-:W-:Y:S01]  /*4de0*/  @P0 ELECT P2, URZ, PT ;  /* 0x00000000003f082f */ /* 0x000fe20003840000 */
[----:B------:R1:W-:-:S12]  /*4df0*/  UBLKRED.G.S.ADD.F32.RN [UR4], [UR6], UR7, desc[UR8] ;  /* 0x00000804060073bb */ /* 0x0003d800080a1407 */
[----:B------:R-:W-:Y:S02]  /*4e00*/  @P2 PLOP3.LUT P0, PT, P2, PT, PT, 0x8, 0x0 ;  /* 0x000000000000281c */ /* 0x000fe4000170e170 */
[----:B------:R-:W-:-:S11]  /*4e10*/  PLOP3.LUT P2, PT, PT, PT, PT, 0x8, 0x0 ;  /* 0x000000000000781c */ /* 0x000fd60003f4e170 */
[----:B-1----:R-:W-:Y:S05]  /*4e20*/  @P0 BRA.U.ANY `(.L_x_3935) ;  /* 0xfffffffd00ec0947 */ /* 0x002fea000393ffff */
[----:B------:R0:W-:Y:S01]  /*4e30*/  UTMACMDFLUSH ;  /* 0x00000000000079b7 */ /* 0x0001e20000000000 */
[----:B------:R-:W-:-:S04]  /*4e40*/  DEPBAR.LE SB0, 0x0 ;  /* 0x000080000000791a */ /* 0x000fc80000000000 */
.L_x_3934:
[----:B------:R-:W-:Y:S05]  /*4e50*/  BSYNC B0 ;  /* 0x0000000000007941 */ /* 0x000fea0003800000 */
.L_x_3933:
        /* <DEDUP_REMOVED lines=24> */
.L_x_3936:
        /* <DEDUP_REMOVED lines=8> */
.L_x_3911:
        /* <DEDUP_REMOVED lines=51> */
.L_x_3951:
        /* <DEDUP_REMOVED lines=21> */
.L_x_3940:
[----:B------:R-:W-:Y:S05]  /*54e0*/  BSYNC B0 ;  /* 0x0000000000007941 */ /* 0x000fea0003800000 */
.L_x_3939:
        /* <DEDUP_REMOVED lines=13> */
.L_x_3942:
[----:B------:R-:W-:Y:S05]  /*55c0*/  BSYNC B0 ;  /* 0x0000000000007941 */ /* 0x000fea0003800000 */
.L_x_3941:
[----:B------:R-:W-:Y:S06]  /*55d0*/  BAR.ARV 0xa, 0xa0 ;  /* 0x0282800000007b1d */ /* 0x000fec0000002000 */
[----:B------:R-:W-:Y:S04]  /*55e0*/  BSSY B0, `(.L_x_3943) ;  /* 0x0000003000007945 */ /* 0x000fe80003800000 */
[----:B------:R-:W-:Y:S05]  /*55f0*/  @!P0 BRA `(.L_x_3944) ;  /* 0x0000000000048947 */ /* 0x000fea0003800000 */
[----:B------:R-:W-:-:S04]  /*5600*/  DEPBAR.LE SB0, 0x0 ;  /* 0x000080000000791a */ /* 0x000fc80000000000 */
.L_x_3944:
[----:B------:R-:W-:Y:S05]  /*5610*/  BSYNC B0 ;  /* 0x0000000000007941 */ /* 0x000fea0003800000 */
.L_x_3943:
        /* <DEDUP_REMOVED lines=13> */
.L_x_3946:
[----:B------:R-:W-:Y:S05]  /*56f0*/  BSYNC B0 ;  /* 0x0000000000007941 */ /* 0x000fea0003800000 */
.L_x_3945:
        /* <DEDUP_REMOVED lines=13> */
.L_x_3948:
[----:B------:R-:W-:Y:S05]  /*57d0*/  BSYNC B0 ;  /* 0x0000000000007941 */ /* 0x000fea0003800000 */
.L_x_3947:
[----:B------:R-:W-:Y:S01]  /*57e0*/  VIADD R0, R0, 0xfffffffe ;  /* 0xfffffffe00007836 */ /* 0x000fe20000000000 */
[----:B------:R-:W-:Y:S06]  /*57f0*/  BAR.ARV 0xa, 0xa0 ;  /* 0x0282800000007b1d */ /* 0x000fec0000002000 */
[----:B------:R-:W-:Y:S01]  /*5800*/  BSSY B0, `(.L_x_3949) ;  /* 0x0000004000007945 */ /* 0x000fe20003800000 */
[----:B------:R-:W-:-:S03]  /*5810*/  ISETP.NE.AND P1, PT, R0, RZ, PT ;  /* 0x000000ff0000720c */ /* 0x000fc60003f25270 */
[----:B------:R-:W-:Y:S10]  /*5820*/  @!P0 BRA `(.L_x_3950) ;  /* 0x0000000000048947 */ /* 0x000ff40003800000 */
[----:B------:R-:W-:-:S04]  /*5830*/  DEPBAR.LE SB0, 0x0 ;  /* 0x000080000000791a */ /* 0x000fc80000000000 */
.L_x_3950:
[----:B------:R-:W-:Y:S05]  /*5840*/  BSYNC B0 ;  /* 0x0000000000007941 */ /* 0x000fea0003800000 */
.L_x_3949:
[----:B------:R-:W-:Y:S06]  /*5850*/  BAR.ARV 0xb, 0xa0 ;  /* 0x02c2800000007b1d */ /* 0x000fec0000002000 */
[----:B------:R-:W-:Y:S02]  /*5860*/  UIADD3 UR5, UR5, 0x2, URZ ;  /* 0x0000000205057890 */ /* 0x000fe4000fffe03f */
[----:B------:R-:W-:Y:S01]  /*5870*/  UIADD3 UR4, UR4, 0x1, URZ ;  /* 0x0000000104047890 */ /* 0x000fe2000fffe03f */
[----:B------:R-:W-:Y:S11]  /*5880*/  @P1 BRA `(.L_x_3951) ;  /* 0xfffffff800c01947 */ /* 0x000ff6000383ffff */
[----:B------:R-:W-:-:S12]  /*5890*/  USHF.L.U32 UR5, UR5, 0xd, URZ ;  /* 0x0000000d05057899 */ /* 0x000fd8000800063f */
.L_x_3938:
        /* <DEDUP_REMOVED lines=19> */
.L_x_3953:
[----:B------:R-:W-:Y:S05]  /*59d0*/  BSYNC B0 ;  /* 0x0000000000007941 */ /* 0x000fea0003800000 */
.L_x_3952:
        /* <DEDUP_REMOVED lines=19> */
.L_x_3955:
[----:B------:R-:W-:Y:S05]  /*5b10*/  BSYNC B0 ;  /* 0x0000000000007941 */ /* 0x000fea0003800000 */
.L_x_3954:
[----:B------:R-:W-:Y:S06]  /*5b20*/  BAR.ARV 0xa, 0xa0 ;  /* 0x0282800000007b1d */ /* 0x000fec0000002000 */
[----:B------:R-:W-:Y:S04]  /*5b30*/  BSSY B0, `(.L_x_3956) ;  /* 0x0000003000007945 */ /* 0x000fe80003800000 */
[----:B------:R-:W-:Y:S05]  /*5b40*/  @!P0 BRA `(.L_x_3957) ;  /* 0x0000000000048947 */ /* 0x000fea0003800000 */
[----:B------:R-:W-:-:S04]  /*5b50*/  DEPBAR.LE SB0, 0x0 ;  /* 0x000080000000791a */ /* 0x000fc80000000000 */
.L_x_3957:
[----:B------:R-:W-:Y:S05]  /*5b60*/  BSYNC B0 ;  /* 0x0000000000007941 */ /* 0x000fea0003800000 */
.L_x_3956:
[----:B------:R-:W-:Y:S06]  /*5b70*/  BAR.ARV 0xb, 0xa0 ;  /* 0x02c2800000007b1d */ /* 0x000fec0000002000 */
[----:B------:R-:W-:Y:S05]  /*5b80*/  BRA `(.L_x_3913) ;  /* 0x0000001800407947 */ /* 0x000fea0003800000 */
.L_x_3937:
        /* <DEDUP_REMOVED lines=55> */
.L_x_3988:
[----:B------:R-:W-:Y:S02]  /*5f00*/  IMAD.IADD R10, R7, 0x1, R3 ;  /* 0x00000001070a7824 */ /* 0x000fe400078e0203 */
[----:B-1----:R-:W-:Y:S02]  /*5f10*/  IMAD.SHL.U32 R0, R2, 0x80, RZ ;  /* 0x0000008002007824 */ /* 0x002fe400078e00ff */
[----:B------:R-:W-:Y:S01]  /*5f20*/  IMAD.MOV.U32 R9, RZ, RZ, 0x1 ;  /* 0x00000001ff097424 */ /* 0x000fe200078e00ff */
[----:B------:R-:W-:Y:S06]  /*5f30*/  @P0 BRA `(.L_x_3961) ;  /* 0x0000000000180947 */ /* 0x000fec0003800000 */
[----:B------:R-:W1:Y:S01]  /*5f40*/  S2R R4, SR_TID.X ;  /* 0x0000000000047919 */ /* 0x000e620000002100 */
[----:B------:R-:W-:-:S04]  /*5f50*/  IMAD.MOV.U32 R2, RZ, RZ, 0x4200 ;  /* 0x00004200ff027424 */ /* 0x000fc800078e00ff */
[----:B------:R2:W-:Y:S01]  /*5f60*/  SYNCS.ARRIVE.TRANS64 RZ, [R11+URZ+0x30c10], R2 ;  /* 0x030c10020bff79a7 */ /* 0x0005e2000800003f */
[----:B-1----:R-:W-:-:S13]  /*5f70*/  LOP3.LUT P1, RZ, R4, 0x1f, RZ, 0xc0, !PT ;  /* 0x0000001f04ff7812 */ /* 0x002fda000782c0ff */
[----:B--2---:R-:W-:Y:S05]  /*5f80*/  @!P1 BRA `(.L_x_3961) ;  /* 0x0000000000049947 */ /* 0x004fea0003800000 */
[----:B------:R-:W-:Y:S01]  /*5f90*/  BPT.TRAP 0x1 ;  /* 0x000000040000795c */ /* 0x000fe20000300000 */
.L_x_3961:
        /* <DEDUP_REMOVED lines=19> */
[----:B------:R-:W-:Y:S01]  /*60d0*/  IMAD.MOV.U32 R5, RZ, RZ, RZ ;  /* 0x000000ffff057224 */ /* 0x000fe200078e00ff */
        /* <DEDUP_REMOVED lines=10> */
[----:B------:R-:W-:Y:S01]  /*6180*/  R2UR UR34, R0 ;  /* 0x00000000002272ca */ /* 0x000fe200000e0000 */
[----:B------:R-:W-:-:S04]  /*6190*/  IMAD.MOV.U32 R0, RZ, RZ, R3 ;  /* 0x000000ffff007224 */ /* 0x000fc800078e0003 */
[----:B------:R-:W-:-:S05]  /*61a0*/  IMAD.X R2, RZ, RZ, R0, P1 ;  /* 0x000000ffff027224 */ /* 0x000fca00008e0600 */
[----:B------:R-:W-:Y:S01]  /*61b0*/  R2UR UR33, R2 ;  /* 0x00000000022172ca */ /* 0x000fe200000e0000 */
[----:B------:R-:W-:-:S05]  /*61c0*/  IMAD.X R2, RZ, RZ, R0, P2 ;  /* 0x000000ffff027224 */ /* 0x000fca00010e0600 */
        /* <DEDUP_REMOVED lines=29> */
.L_x_3972:
[----:B------:R-:W-:-:S04]  /*63a0*/  SHF.L.U32 R21, R9, 0x1f, RZ ;  /* 0x0000001f09157819 */ /* 0x000fc800000006ff */
[----:B-1----:R-:W1:Y:S02]  /*63b0*/  SYNCS.PHASECHK.TRANS64.TRYWAIT P1, [R11+URZ+0x30c40], R21 ;  /* 0x030c40150b0075a7 */ /* 0x002e64000802017f */
[----:B-12---:R-:W-:Y:S05]  /*63c0*/  @!P1 BRA `(.L_x_3964) ;  /* 0x0000001000a49947 */ /* 0x006fea0003800000 */
.L_x_3989:
[----:B------:R-:W-:Y:S05]  /*63d0*/  @P0 BRA `(.L_x_3965) ;  /* 0x0000000000140947 */ /* 0x000fea0003800000 */
[----:B------:R-:W-:Y:S01]  /*63e0*/  ISETP.NE.AND P1, PT, R14, RZ, PT ;  /* 0x000000ff0e00720c */ /* 0x000fe20003f25270 */
[----:B------:R-:W-:-:S04]  /*63f0*/  IMAD.MOV.U32 R0, RZ, RZ, 0x4200 ;  /* 0x00004200ff007424 */ /* 0x000fc800078e00ff */
[----:B------:R2:W-:Y:S08]  /*6400*/  SYNCS.ARRIVE.TRANS64 RZ, [R11+URZ+0x30c30], R0 ;  /* 0x030c30000bff79a7 */ /* 0x0005f0000800003f */
[----:B------:R-:W-:Y:S05]  /*6410*/  @!P1 BRA `(.L_x_3965) ;  /* 0x0000000000049947 */ /* 0x000fea0003800000 */
[----:B------:R-:W-:Y:S01]  /*6420*/  BPT.TRAP 0x1 ;  /* 0x000000040000795c */ /* 0x000fe20000300000 */
.L_x_3965:
        /* <DEDUP_REMOVED lines=29> */
.L_x_3990:
[----:B------:R-:W-:Y:S05]  /*6600*/  @P0 BRA `(.L_x_3967) ;  /* 0x0000000000140947 */ /* 0x000fea0003800000 */
[----:B------:R-:W-:Y:S01]  /*6610*/  ISETP.NE.AND P1, PT, R14, RZ, PT ;  /* 0x000000ff0e00720c */ /* 0x000fe20003f25270 */
[----:B------:R-:W-:-:S04]  /*6620*/  IMAD.MOV.U32 R2, RZ, RZ, 0x4200 ;  /* 0x00004200ff027424 */ /* 0x000fc800078e00ff */
[----:B------:R3:W-:Y:S08]  /*6630*/  SYNCS.ARRIVE.TRANS64 RZ, [R11+URZ+0x30c18], R2 ;  /* 0x030c18020bff79a7 */ /* 0x0007f0000800003f */
[----:B------:R-:W-:Y:S05]  /*6640*/  @!P1 BRA `(.L_x_3967) ;  /* 0x0000000000049947 */ /* 0x000fea0003800000 */
[----:B------:R-:W-:Y:S01]  /*6650*/  BPT.TRAP 0x1 ;  /* 0x000000040000795c */ /* 0x000fe20000300000 */
.L_x_3967:
        /* <DEDUP_REMOVED lines=20> */
.L_x_3991:
        /* <DEDUP_REMOVED lines=9> */
.L_x_3969:
        /* <DEDUP_REMOVED lines=24> */
.L_x_3993:
[----:B------:R-:W-:Y:S05]  /*69b0*/  @P0 BRA `(.L_x_3971) ;  /* 0x0000000000140947 */ /* 0x000fea0003800000 */
[----:B------:R-:W-:Y:S01]  /*69c0*/  ISETP.NE.AND P1, PT, R14, RZ, PT ;  /* 0x000000ff0e00720c */ /* 0x000fe20003f25270 */
[----:B-1----:R-:W-:-:S04]  /*69d0*/  IMAD.MOV.U32 R4, RZ, RZ, 0x4200 ;  /* 0x00004200ff047424 */ /* 0x002fc800078e00ff */
[----:B------:R2:W-:Y:S08]  /*69e0*/  SYNCS.ARRIVE.TRANS64 RZ, [R11+URZ+0x30c10], R4 ;  /* 0x030c10040bff79a7 */ /* 0x0005f0000800003f */
[----:B------:R-:W-:Y:S05]  /*69f0*/  @!P1 BRA `(.L_x_3971) ;  /* 0x0000000000049947 */ /* 0x000fea0003800000 */
[----:B------:R-:W-:Y:S01]  /*6a00*/  BPT.TRAP 0x1 ;  /* 0x000000040000795c */ /* 0x000fe20000300000 */
.L_x_3971:
        /* <DEDUP_REMOVED lines=22> */
.L_x_3963:
[----:B------:R-:W-:-:S13]  /*6b70*/  ISETP.NE.AND P1, PT, R19, RZ, PT ;  /* 0x000000ff1300720c */ /* 0x000fda0003f25270 */
[----:B------:R-:W-:Y:S05]  /*6b80*/  @!P1 BRA `(.L_x_3962) ;  /* 0x0000000000f09947 */ /* 0x000fea0003800000 */
[----:B------:R-:W-:-:S04]  /*6b90*/  SHF.L.U32 R12, R9, 0x1f, RZ ;  /* 0x0000001f090c7819 */ /* 0x000fc800000006ff */
[----:B------:R-:W3:Y:S02]  /*6ba0*/  SYNCS.PHASECHK.TRANS64.TRYWAIT P1, [R11+URZ+0x30c40], R12 ;  /* 0x030c400c0b0075a7 */ /* 0x000ee4000802017f */
[----:B---3--:R-:W-:Y:S05]  /*6bb0*/  @!P1 BRA `(.L_x_3973) ;  /* 0x0000000800fc9947 */ /* 0x008fea0003800000 */
.L_x_3994:
[----:B------:R-:W-:Y:S05]  /*6bc0*/  @P0 BRA `(.L_x_3974) ;  /* 0x0000000000140947 */ /* 0x000fea0003800000 */
[----:B------:R-:W-:Y:S01]  /*6bd0*/  ISETP.NE.AND P1, PT, R14, RZ, PT ;  /* 0x000000ff0e00720c */ /* 0x000fe20003f25270 */
[----:B-12---:R-:W-:-:S04]  /*6be0*/  IMAD.MOV.U32 R4, RZ, RZ, 0x4200 ;  /* 0x00004200ff047424 */ /* 0x006fc800078e00ff */
[----:B------:R4:W-:Y:S08]  /*6bf0*/  SYNCS.ARRIVE.TRANS64 RZ, [R11+URZ+0x30c30], R4 ;  /* 0x030c30040bff79a7 */ /* 0x0009f0000800003f */
[----:B------:R-:W-:Y:S05]  /*6c00*/  @!P1 BRA `(.L_x_3974) ;  /* 0x0000000000049947 */ /* 0x000fea0003800000 */
[----:B------:R-:W-:Y:S01]  /*6c10*/  BPT.TRAP 0x1 ;  /* 0x000000040000795c */ /* 0x000fe20000300000 */
.L_x_3974:
        /* <DEDUP_REMOVED lines=26> */
.L_x_3995:
[----:B------:R-:W-:Y:S05]  /*6dc0*/  @P0 BRA `(.L_x_3976) ;  /* 0x0000000000140947 */ /* 0x000fea0003800000 */
[----:B------:R-:W-:Y:S01]  /*6dd0*/  ISETP.NE.AND P0, PT, R14, RZ, PT ;  /* 0x000000ff0e00720c */ /* 0x000fe20003f05270 */
[----:B------:R-:W-:-:S04]  /*6de0*/  IMAD.MOV.U32 R4, RZ, RZ, 0x4200 ;  /* 0x00004200ff047424 */ /* 0x000fc800078e00ff */
[----:B------:R2:W-:Y:S08]  /*6df0*/  SYNCS.ARRIVE.TRANS64 RZ, [R11+URZ+0x30c18], R4 ;  /* 0x030c18040bff79a7 */ /* 0x0005f0000800003f */
[----:B------:R-:W-:Y:S05]  /*6e00*/  @!P0 BRA `(.L_x_3976) ;  /* 0x0000000000048947 */ /* 0x000fea0003800000 */
[----:B------:R-:W-:Y:S01]  /*6e10*/  BPT.TRAP 0x1 ;  /* 0x000000040000795c */ /* 0x000fe20000300000 */
.L_x_3976:
        /* <DEDUP_REMOVED lines=19> */
.L_x_3962:
[----:B------:R-:W4:Y:S01]  /*6f50*/  S2R R2, SR_TID.X ;  /* 0x0000000000027919 */ /* 0x000f220000002100 */
[----:B------:R-:W-:Y:S01]  /*6f60*/  IMAD R13, R20, 0x8, R11 ;  /* 0x00000008140d7824 */ /* 0x000fe200078e020b */
[----:B----4-:R-:W-:Y:S02]  /*6f70*/  LOP3.LUT R3, R2, 0x7f, RZ, 0xc0, !PT ;  /* 0x0000007f02037812 */ /* 0x010fe400078ec0ff */
[----:B------:R-:W-:Y:S02]  /*6f80*/  SHF.L.U32 R2, R9, 0x1f, RZ ;  /* 0x0000001f09027819 */ /* 0x000fe400000006ff */
[----:B------:R-:W-:Y:S02]  /*6f90*/  ISETP.NE.AND P1, PT, R3, RZ, PT ;  /* 0x000000ff0300720c */ /* 0x000fe40003f25270 */
[----:B------:R-:W4:Y:S02]  /*6fa0*/  SYNCS.PHASECHK.TRANS64.TRYWAIT P0, [R13+URZ+0x30c40], R2 ;  /* 0x030c40020d0075a7 */ /* 0x000f24000800017f */
[----:B----4-:R-:W-:Y:S09]  /*6fb0*/  @!P0 BRA `(.L_x_3977) ;  /* 0x0000000800248947 */ /* 0x010ff20003800000 */
.L_x_3996:
[----:B------:R-:W-:Y:S05]  /*6fc0*/  @P1 BRA `(.L_x_3978) ;  /* 0x0000000000181947 */ /* 0x000fea0003800000 */
[----:B------:R-:W5:Y:S01]  /*6fd0*/  S2R R3, SR_TID.X ;  /* 0x0000000000037919 */ /* 0x000f620000002100 */
[----:B----4-:R-:W-:-:S04]  /*6fe0*/  IMAD.MOV.U32 R2, RZ, RZ, 0x4200 ;  /* 0x00004200ff027424 */ /* 0x010fc800078e00ff */
[----:B------:R4:W-:Y:S01]  /*6ff0*/  SYNCS.ARRIVE.TRANS64 RZ, [R13+URZ+0x30c30], R2 ;  /* 0x030c30020dff79a7 */ /* 0x0009e2000800003f */
[----:B-----5:R-:W-:-:S13]  /*7000*/  LOP3.LUT P0, RZ, R3, 0x1f, RZ, 0xc0, !PT ;  /* 0x0000001f03ff7812 */ /* 0x020fda000780c0ff */
[----:B----4-:R-:W-:Y:S05]  /*7010*/  @!P0 BRA `(.L_x_3978) ;  /* 0x0000000000048947 */ /* 0x010fea0003800000 */
[----:B--2---:R-:W-:Y:S01]  /*7020*/  BPT.TRAP 0x1 ;  /* 0x000000040000795c */ /* 0x004fe20000300000 */
.L_x_3978:
        /* <DEDUP_REMOVED lines=33> */
.L_x_3959:
[----:B------:R-:W-:Y:S05]  /*7240*/  BSYNC B0 ;  /* 0x0000000000007941 */ /* 0x000fea0003800000 */
.L_x_3958:
[----:B------:R-:W-:-:S03]  /*7250*/  UMOV UR6, 0xffffffff ;  /* 0xffffffff00067882 */ /* 0x000fc60000000000 */
[----:B------:R-:W-:Y:S05]  /*7260*/  BRA.DIV UR6, `(.L_x_3979) ;  /* 0x00000006068c7947 */ /* 0x000fea000b800000 */
[----:B------:R-:W-:-:S13]  /*7270*/  ELECT P0, URZ, PT ;  /* 0x00000000003f782f */ /* 0x000fda0003800000 */
.L_x_3999:
[----:B------:R-:W-:Y:S05]  /*7280*/  @!P0 BRA `(.L_x_3913) ;  /* 0x0000000000808947 */ /* 0x000fea0003800000 */
[----:B------:R-:W-:-:S04]  /*7290*/  LOP3.LUT R16, R16, 0x2, RZ, 0xfc, !PT ;  /* 0x0000000210107812 */ /* 0x000fc800078efcff */
[----:B------:R-:W-:-:S13]  /*72a0*/  ISETP.NE.AND P0, PT, R16, 0x3, PT ;  /* 0x000000031000780c */ /* 0x000fda0003f05270 */
[----:B------:R-:W-:Y:S05]  /*72b0*/  @!P0 BRA `(.L_x_3980) ;  /* 0x0000000000048947 */ /* 0x000fea0003800000 */
[----:B------:R-:W-:Y:S01]  /*72c0*/  BPT.TRAP 0x1 ;  /* 0x000000040000795c */ /* 0x000fe20000300000 */
.L_x_3980:
        /* <DEDUP_REMOVED lines=15> */
.L_x_4000:
[----:B------:R-:W2:Y:S02]  /*73c0*/  SYNCS.PHASECHK.TRANS64.TRYWAIT P1, [R3+URZ], R2 ;  /* 0x00000002030075a7 */ /* 0x000ea4000802017f */
[----:B--2---:R-:W-:Y:S05]  /*73d0*/  @!P1 BRA `(.L_x_3982) ;  /* 0x0000000400689947 */ /* 0x004fea0003800000 */
.L_x_4001:
[----:B------:R-:W-:Y:S05]  /*73e0*/  @!P0 BRA `(.L_x_3983) ;  /* 0x0000000000048947 */ /* 0x000fea0003800000 */
[----:B------:R-:W-:Y:S01]  /*73f0*/  BPT.TRAP 0x1 ;  /* 0x000000040000795c */ /* 0x000fe20000300000 */
.L_x_3983:
[----:B--2---:R-:W-:-:S04]  /*7400*/  VIADD R3, R7, 0x30c40 ;  /* 0x00030c4007037836 */ /* 0x004fc80000000000 */
[----:B------:R-:W-:-:S04]  /*7410*/  IMAD R0, R0, 0x8, R3 ;  /* 0x0000000800007824 */ /* 0x000fc800078e0203 */
[----:B------:R-:W2:Y:S02]  /*7420*/  SYNCS.PHASECHK.TRANS64.TRYWAIT P0, [R0+URZ], R5 ;  /* 0x00000005000075a7 */ /* 0x000ea4000800017f */
[----:B--2---:R-:W-:Y:S05]  /*7430*/  @!P0 BRA `(.L_x_3984) ;  /* 0x0000000400648947 */ /* 0x004fea0003800000 */
.L_x_4002:
[----:B------:R-:W-:-:S07]  /*7440*/  IMAD R3, R4, 0x8, R3 ;  /* 0x0000000804037824 */ /* 0x000fce00078e0203 */
.L_x_3985:
[----:B---3--:R3:W4:Y:S02]  /*7450*/  SYNCS.PHASECHK.TRANS64.TRYWAIT P0, [R3+URZ], R2 ;  /* 0x00000002030075a7 */ /* 0x008724000800017f */
[----:B----4-:R-:W-:Y:S05]  /*7460*/  @!P0 NANOSLEEP.SYNCS 0x989680 ;  /* 0x009896800000895d */ /* 0x010fea0003900000 */
[----:B------:R-:W4:Y:S02]  /*7470*/  @!P0 SYNCS.PHASECHK.TRANS64 P0, [R3+URZ], R2 ;  /* 0x00000002030085a7 */ /* 0x000f24000800007f */
[----:B----4-:R-:W-:Y:S05]  /*7480*/  @!P0 BRA `(.L_x_3985) ;  /* 0xfffffffc00f08947 */ /* 0x010fea000383ffff */
.L_x_3913:
[----:B------:R-:W-:Y:S05]  /*7490*/  BSYNC B6 ;  /* 0x0000000000067941 */ /* 0x000fea0003800000 */
.L_x_3910:
[----:B------:R-:W-:Y:S05]  /*74a0*/  EXIT ;  /* 0x000000000000794d */ /* 0x000fea0003800000 */
.L_x_3918:
[----:B------:R-:W-:Y:S02]  /*74b0*/  IMAD.MOV.U32 R12, RZ, RZ, RZ ;  /* 0x000000ffff0c7224 */ /* 0x000fe400078e00ff */
[----:B------:R-:W-:Y:S02]  /*74c0*/  IMAD.MOV.U32 R11, RZ, RZ, 0x1f ;  /* 0x0000001fff0b7424 */ /* 0x000fe400078e00ff */
[----:B------:R-:W-:-:S07]  /*74d0*/  IMAD.MOV.U32 R15, RZ, RZ, -0x1 ;  /* 0xffffffffff0f7424 */ /* 0x000fce00078e00ff */
[----:B------:R-:W-:Y:S05]  /*74e0*/  WARPSYNC.COLLECTIVE R15, `(.L_x_3986) ;  /* 0x000000000f087348 */ /* 0x000fea0003c00000 */
[----:B------:R1:W2:Y:S02]  /*74f0*/  SHFL.IDX P6, R14, R13, R12, R11 ;  /* 0x0000000c0d0e7389 */ /* 0x0002a400000c000b */
[----:B-12---:R-:W-:Y:S01]  /*7500*/  ENDCOLLECTIVE ;  /* 0x000000000000791b */ /* 0x006fe20003800000 */
.L_x_3986:
[----:B------:R-:W-:Y:S05]  /*7510*/  BRA `(.L_x_3987) ;  /* 0xffffff9400887947 */ /* 0x000fea000383ffff */
.L_x_3920:
[----:B--2---:R2:W3:Y:S02]  /*7520*/  SYNCS.PHASECHK.TRANS64.TRYWAIT P0, [R2+URZ+0x30c00], R7 ;  /* 0x030c0007020075a7 */ /* 0x0044e4000800017f */
[----:B---3--:R-:W-:Y:S05]  /*7530*/  @!P0 NANOSLEEP.SYNCS 0x989680 ;  /* 0x009896800000895d */ /* 0x008fea0003900000 */
[----:B------:R-:W3:Y:S02]  /*7540*/  @!P0 SYNCS.PHASECHK.TRANS64 P0, [R2+URZ+0x30c00], R7 ;  /* 0x030c0007020085a7 */ /* 0x000ee4000800007f */
[----:B---3--:R-:W-:Y:S05]  /*7550*/  @!P0 BRA `(.L_x_3920) ;  /* 0xfffffffc00f08947 */ /* 0x008fea000383ffff */
[----:B------:R-:W-:Y:S05]  /*7560*/  BRA `(.L_x_3919) ;  /* 0xffffff9400987947 */ /* 0x000fea000383ffff */
.L_x_3925:
[----:B--2---:R2:W3:Y:S02]  /*7570*/  SYNCS.PHASECHK.TRANS64.TRYWAIT P1, [R9+URZ+0x30c10], R12 ;  /* 0x030c100c090075a7 */ /* 0x0044e4000802017f */
[----:B---3--:R-:W-:Y:S05]  /*7580*/  @!P1 NANOSLEEP.SYNCS 0x989680 ;  /* 0x009896800000995d */ /* 0x008fea0003900000 */
[----:B------:R-:W3:Y:S02]  /*7590*/  @!P1 SYNCS.PHASECHK.TRANS64 P1, [R9+URZ+0x30c10], R12 ;  /* 0x030c100c090095a7 */ /* 0x000ee4000802007f */
[----:B---3--:R-:W-:Y:S05]  /*75a0*/  @!P1 BRA `(.L_x_3925) ;  /* 0xfffffffc00f09947 */ /* 0x008fea000383ffff */
[----:B------:R-:W-:Y:S05]  /*75b0*/  BRA `(.L_x_3924) ;  /* 0xffffffa000507947 */ /* 0x000fea000383ffff */
.L_x_3929:
[----:B------:R1:W1:Y:S02]  /*75c0*/  SYNCS.PHASECHK.TRANS64.TRYWAIT P1, [R9+URZ+0x30c30], R12 ;  /* 0x030c300c090075a7 */ /* 0x000264000802017f */
[----:B-1----:R-:W-:Y:S05]  /*75d0*/  @!P1 NANOSLEEP.SYNCS 0x989680 ;  /* 0x009896800000995d */ /* 0x002fea0003900000 */
[----:B------:R-:W1:Y:S02]  /*75e0*/  @!P1 SYNCS.PHASECHK.TRANS64 P1, [R9+URZ+0x30c30], R12 ;  /* 0x030c300c090095a7 */ /* 0x000e64000802007f */
[----:B-1----:R-:W-:Y:S05]  /*75f0*/  @!P1 BRA `(.L_x_3929) ;  /* 0xfffffffc00f09947 */ /* 0x002fea000383ffff */
[----:B------:R-:W-:Y:S05]  /*7600*/  BRA `(.L_x_3928) ;  /* 0xffffffa400607947 */ /* 0x000fea000383ffff */
.L_x_3960:
[----:B-1----:R1:W2:Y:S02]  /*7610*/  SYNCS.PHASECHK.TRANS64.TRYWAIT P1, [R11+URZ+0x30c20], R0 ;  /* 0x030c20000b0075a7 */ /* 0x0022a4000802017f */
[----:B--2---:R-:W-:Y:S05]  /*7620*/  @!P1 NANOSLEEP.SYNCS 0x989680 ;  /* 0x009896800000995d */ /* 0x004fea0003900000 */
[----:B------:R-:W2:Y:S02]  /*7630*/  @!P1 SYNCS.PHASECHK.TRANS64 P1, [R11+URZ+0x30c20], R0 ;  /* 0x030c20000b0095a7 */ /* 0x000ea4000802007f */
[----:B--2---:R-:W-:Y:S05]  /*7640*/  @!P1 BRA `(.L_x_3960) ;  /* 0xfffffffc00f09947 */ /* 0x004fea000383ffff */
[----:B------:R-:W-:Y:S05]  /*7650*/  BRA `(.L_x_3988) ;  /* 0xffffffe800287947 */ /* 0x000fea000383ffff */
.L_x_3964:
[----:B-1----:R1:W2:Y:S02]  /*7660*/  SYNCS.PHASECHK.TRANS64.TRYWAIT P1, [R11+URZ+0x30c40], R21 ;  /* 0x030c40150b0075a7 */ /* 0x0022a4000802017f */
[----:B--2---:R-:W-:Y:S05]  /*7670*/  @!P1 NANOSLEEP.SYNCS 0x989680 ;  /* 0x009896800000995d */ /* 0x004fea0003900000 */
[----:B------:R-:W2:Y:S02]  /*7680*/  @!P1 SYNCS.PHASECHK.TRANS64 P1, [R11+URZ+0x30c40], R21 ;  /* 0x030c40150b0095a7 */ /* 0x000ea4000802007f */
[----:B--2---:R-:W-:Y:S05]  /*7690*/  @!P1 BRA `(.L_x_3964) ;  /* 0xfffffffc00f09947 */ /* 0x004fea000383ffff */
[----:B------:R-:W-:Y:S05]  /*76a0*/  BRA `(.L_x_3989) ;  /* 0xffffffec00487947 */ /* 0x000fea000383ffff */
.L_x_3966:
[----:B--2---:R2:W3:Y:S02]  /*76b0*/  SYNCS.PHASECHK.TRANS64.TRYWAIT P1, [R11+URZ+0x30c28], R21 ;  /* 0x030c28150b0075a7 */ /* 0x0044e4000802017f */
[----:B---3--:R-:W-:Y:S05]  /*76c0*/  @!P1 NANOSLEEP.SYNCS 0x989680 ;  /* 0x009896800000995d */ /* 0x008fea0003900000 */
[----:B------:R-:W3:Y:S02]  /*76d0*/  @!P1 SYNCS.PHASECHK.TRANS64 P1, [R11+URZ+0x30c28], R21 ;  /* 0x030c28150b0095a7 */ /* 0x000ee4000802007f */
[----:B---3--:R-:W-:Y:S05]  /*76e0*/  @!P1 BRA `(.L_x_3966) ;  /* 0xfffffffc00f09947 */ /* 0x008fea000383ffff */
[----:B------:R-:W-:Y:S05]  /*76f0*/  BRA `(.L_x_3990) ;  /* 0xffffffec00c07947 */ /* 0x000fea000383ffff */
.L_x_3968:
[----:B---3--:R3:W4:Y:S02]  /*7700*/  SYNCS.PHASECHK.TRANS64.TRYWAIT P1, [R11+URZ+0x30c48], R21 ;  /* 0x030c48150b0075a7 */ /* 0x008724000802017f */
[----:B----4-:R-:W-:Y:S05]  /*7710*/  @!P1 NANOSLEEP.SYNCS 0x989680 ;  /* 0x009896800000995d */ /* 0x010fea0003900000 */
[----:B------:R-:W4:Y:S02]  /*7720*/  @!P1 SYNCS.PHASECHK.TRANS64 P1, [R11+URZ+0x30c48], R21 ;  /* 0x030c48150b0095a7 */ /* 0x000f24000802007f */
[----:B----4-:R-:W-:Y:S05]  /*7730*/  @!P1 BRA `(.L_x_3968) ;  /* 0xfffffffc00f09947 */ /* 0x010fea000383ffff */
[----:B------:R-:W-:Y:S05]  /*7740*/  BRA `(.L_x_3991) ;  /* 0xfffffff000147947 */ /* 0x000fea000383ffff */
.L_x_3970:
[----:B------:R-:W-:-:S07]  /*7750*/  SHF.L.U32 R4, R9, 0x1f, RZ ;  /* 0x0000001f09047819 */ /* 0x000fce00000006ff */
.L_x_3992:
[----:B-1----:R1:W2:Y:S02]  /*7760*/  SYNCS.PHASECHK.TRANS64.TRYWAIT P1, [R11+URZ+0x30c20], R4 ;  /* 0x030c20040b0075a7 */ /* 0x0022a4000802017f */
[----:B--2---:R-:W-:Y:S05]  /*7770*/  @!P1 NANOSLEEP.SYNCS 0x989680 ;  /* 0x009896800000995d */ /* 0x004fea0003900000 */
[----:B------:R-:W2:Y:S02]  /*7780*/  @!P1 SYNCS.PHASECHK.TRANS64 P1, [R11+URZ+0x30c20], R4 ;  /* 0x030c20040b0095a7 */ /* 0x000ea4000802007f */
[----:B--2---:R-:W-:Y:S05]  /*7790*/  @!P1 BRA `(.L_x_3992) ;  /* 0xfffffffc00f09947 */ /* 0x004fea000383ffff */
[----:B------:R-:W-:Y:S05]  /*77a0*/  BRA `(.L_x_3993) ;  /* 0xfffffff000807947 */ /* 0x000fea000383ffff */
.L_x_3973:
[----:B---3--:R3:W4:Y:S02]  /*77b0*/  SYNCS.PHASECHK.TRANS64.TRYWAIT P1, [R11+URZ+0x30c40], R12 ;  /* 0x030c400c0b0075a7 */ /* 0x008724000802017f */
[----:B----4-:R-:W-:Y:S05]  /*77c0*/  @!P1 NANOSLEEP.SYNCS 0x989680 ;  /* 0x009896800000995d */ /* 0x010fea0003900000 */
[----:B------:R-:W4:Y:S02]  /*77d0*/  @!P1 SYNCS.PHASECHK.TRANS64 P1, [R11+URZ+0x30c40], R12 ;  /* 0x030c400c0b0095a7 */ /* 0x000f24000802007f */
[----:B----4-:R-:W-:Y:S05]  /*77e0*/  @!P1 BRA `(.L_x_3973) ;  /* 0xfffffffc00f09947 */ /* 0x010fea000383ffff */
[----:B------:R-:W-:Y:S05]  /*77f0*/  BRA `(.L_x_3994) ;  /* 0xfffffff000f07947 */ /* 0x000fea000383ffff */
.L_x_3975:
[----:B-1----:R1:W2:Y:S02]  /*7800*/  SYNCS.PHASECHK.TRANS64.TRYWAIT P1, [R11+URZ+0x30c28], R12 ;  /* 0x030c280c0b0075a7 */ /* 0x0022a4000802017f */
[----:B--2---:R-:W-:Y:S05]  /*7810*/  @!P1 NANOSLEEP.SYNCS 0x989680 ;  /* 0x009896800000995d */ /* 0x004fea0003900000 */
[----:B------:R-:W2:Y:S02]  /*7820*/  @!P1 SYNCS.PHASECHK.TRANS64 P1, [R11+URZ+0x30c28], R12 ;  /* 0x030c280c0b0095a7 */ /* 0x000ea4000802007f */
[----:B--2---:R-:W-:Y:S05]  /*7830*/  @!P1 BRA `(.L_x_3975) ;  /* 0xfffffffc00f09947 */ /* 0x004fea000383ffff */
[----:B------:R-:W-:Y:S05]  /*7840*/  BRA `(.L_x_3995) ;  /* 0xfffffff4005c7947 */ /* 0x000fea000383ffff */
.L_x_3977:
[----:B----4-:R4:W1:Y:S02]  /*7850*/  SYNCS.PHASECHK.TRANS64.TRYWAIT P0, [R13+URZ+0x30c40], R2 ;  /* 0x030c40020d0075a7 */ /* 0x010864000800017f */
[----:B-1----:R-:W-:Y:S05]  /*7860*/  @!P0 NANOSLEEP.SYNCS 0x989680 ;  /* 0x009896800000895d */ /* 0x002fea0003900000 */
[----:B------:R-:W1:Y:S02]  /*7870*/  @!P0 SYNCS.PHASECHK.TRANS64 P0, [R13+URZ+0x30c40], R2 ;  /* 0x030c40020d0085a7 */ /* 0x000e64000800007f */
[----:B-1----:R-:W-:Y:S05]  /*7880*/  @!P0 BRA `(.L_x_3977) ;  /* 0xfffffffc00f08947 */ /* 0x002fea000383ffff */
[----:B------:R-:W-:Y:S05]  /*7890*/  BRA `(.L_x_3996) ;  /* 0xfffffff400c87947 */ /* 0x000fea000383ffff */
.L_x_3979:
[----:B------:R-:W-:Y:S01]  /*78a0*/  BSSY B0, `(.L_x_3997) ;  /* 0x0000006000007945 */ /* 0x000fe20003800000 */
[----:B------:R-:W-:-:S07]  /*78b0*/  IMAD.MOV.U32 R15, RZ, RZ, -0x1 ;  /* 0xffffffffff0f7424 */ /* 0x000fce00078e00ff */
[----:B------:R-:W-:Y:S05]  /*78c0*/  WARPSYNC.COLLECTIVE R15, `(.L_x_3998) ;  /* 0x000000000f0c7348 */ /* 0x000fea0003c00000 */
[----:B------:R-:W-:Y:S02]  /*78d0*/  ELECT P6, UR62, PT ;  /* 0x00000000003e782f */ /* 0x000fe400038c0000 */
[----:B------:R-:W-:Y:S01]  /*78e0*/  MOV R14, UR62 ;  /* 0x0000003e000e7c02 */ /* 0x000fe20008000f00 */
[----:B------:R-:W-:Y:S10]  /*78f0*/  ENDCOLLECTIVE ;  /* 0x000000000000791b */ /* 0x000ff40003800000 */
.L_x_3998:
[----:B------:R-:W-:Y:S05]  /*7900*/  BSYNC B0 ;  /* 0x0000000000007941 */ /* 0x000fea0003800000 */
.L_x_3997:
[----:B------:R-:W-:Y:S01]  /*7910*/  PLOP3.LUT P0, PT, P6, PT, PT, 0x80, 0x0 ;  /* 0x000000000000781c */ /* 0x000fe2000370f070 */
[----:B------:R-:W-:-:S12]  /*7920*/  BRA `(.L_x_3999) ;  /* 0xfffffff800547947 */ /* 0x000fd8000383ffff */
.L_x_3981:
[----:B-1----:R1:W2:Y:S02]  /*7930*/  SYNCS.PHASECHK.TRANS64.TRYWAIT P1, [R6+URZ], R5 ;  /* 0x00000005060075a7 */ /* 0x0022a4000802017f */
[----:B--2---:R-:W-:Y:S05]  /*7940*/  @!P1 NANOSLEEP.SYNCS 0x989680 ;  /* 0x009896800000995d */ /* 0x004fea0003900000 */
[----:B------:R-:W2:Y:S02]  /*7950*/  @!P1 SYNCS.PHASECHK.TRANS64 P1, [R6+URZ], R5 ;  /* 0x00000005060095a7 */ /* 0x000ea4000802007f */
[----:B--2---:R-:W-:Y:S05]  /*7960*/  @!P1 BRA `(.L_x_3981) ;  /* 0xfffffffc00f09947 */ /* 0x004fea000383ffff */
[----:B------:R-:W-:Y:S05]  /*7970*/  BRA `(.L_x_4000) ;  /* 0xfffffff800907947 */ /* 0x000fea000383ffff */
.L_x_3982:
[----:B--2---:R2:W3:Y:S02]  /*7980*/  SYNCS.PHASECHK.TRANS64.TRYWAIT P1, [R3+URZ], R2 ;  /* 0x00000002030075a7 */ /* 0x0044e4000802017f */
[----:B---3--:R-:W-:Y:S05]  /*7990*/  @!P1 NANOSLEEP.SYNCS 0x989680 ;  /* 0x009896800000995d */ /* 0x008fea0003900000 */
[----:B------:R-:W3:Y:S02]  /*79a0*/  @!P1 SYNCS.PHASECHK.TRANS64 P1, [R3+URZ], R2 ;  /* 0x00000002030095a7 */ /* 0x000ee4000802007f */
[----:B---3--:R-:W-:Y:S05]  /*79b0*/  @!P1 BRA `(.L_x_3982) ;  /* 0xfffffffc00f09947 */ /* 0x008fea000383ffff */
[----:B------:R-:W-:Y:S05]  /*79c0*/  BRA `(.L_x_4001) ;  /* 0xfffffff800847947 */ /* 0x000fea000383ffff */
.L_x_3984:
[----:B--2---:R2:W3:Y:S02]  /*79d0*/  SYNCS.PHASECHK.TRANS64.TRYWAIT P0, [R0+URZ], R5 ;  /* 0x00000005000075a7 */ /* 0x0044e4000800017f */
[----:B---3--:R-:W-:Y:S05]  /*79e0*/  @!P0 NANOSLEEP.SYNCS 0x989680 ;  /* 0x009896800000895d */ /* 0x008fea0003900000 */
[----:B------:R-:W3:Y:S02]  /*79f0*/  @!P0 SYNCS.PHASECHK.TRANS64 P0, [R0+URZ], R5 ;  /* 0x00000005000085a7 */ /* 0x000ee4000800007f */
[----:B---3--:R-:W-:Y:S05]  /*7a00*/  @!P0 BRA `(.L_x_3984) ;  /* 0xfffffffc00f08947 */ /* 0x008fea000383ffff */
[----:B------:R-:W-:Y:S05]  /*7a10*/  BRA `(.L_x_4002) ;  /* 0xfffffff800887947 */ /* 0x000fea000383ffff */
.L_x_4003:
        /* <DEDUP_REMOVED lines=14> */
.L_x_7403:


//--------------------- .text._ZN7cutlass13device_kernelIN5flash11enable_sm90INS1_16FlashAttnBwdSm90INS1_25CollectiveMainloopBwdSm90ILi2ELi2ELi2EN4cute5tupleIJNS5_1CILi1EEES8_S8_EEENS6_IJNS7_ILi128EEESA_NS7_ILi64EEEEEENS_6half_tEfNS_4arch4Sm90ELb0ELb0ELb0ELb0ELb1ELb1ELb0ELb0ELi2ELi1ELi2ELi2ELb0EEENS1_24CollectiveEpilogueBwdGQAISC_fSF_Li256ELb0ELb1EEENS1_19SingleTileSchedulerILb0ELb0ELb0ELi128EEEEEEEEEvNT_6ParamsE --------------------------
	.section	.text._ZN7cutlass13device_kernelIN5flash11enable_sm90INS1_16FlashAttnBwdSm90INS1_25CollectiveMainloopBwdSm90ILi2ELi2ELi2EN4cute5tupleIJNS5_1CILi1EEES8_S8_EEENS6_IJNS7_ILi128EEESA_NS7_ILi64EEEEEENS_6half_tEfNS_4arch4Sm90ELb0ELb0ELb0ELb0ELb1ELb1ELb0ELb0ELi2ELi1ELi2ELi2ELb0EEENS1_24CollectiveEpilogueBwdGQAISC_fSF_Li256ELb0ELb1EEENS1_19SingleTileSchedulerILb0ELb0ELb0ELi128EEEEEEEEEvNT_6ParamsE,"ax",@progbits
	.align	128
.text._ZN7cutlass13device_kernelIN5flash11enable_sm90INS1_16FlashAttnBwdSm90INS1_25CollectiveMainloopBwdSm90ILi2ELi2ELi2EN4cute5tupleIJNS5_1CILi1EEES8_S8_EEENS6_IJNS7_ILi128EEESA_NS7_ILi64EEEEEENS_6half_tEfNS_4arch4Sm90ELb0ELb0ELb0ELb0ELb1ELb1ELb0ELb0ELi2ELi1ELi2ELi2ELb0EEENS1_24CollectiveEpilogueBwdGQAISC_fSF_Li256ELb0ELb1EEENS1_19SingleTileSchedulerILb0ELb0ELb0ELi128EEEEEEEEEvNT_6ParamsE:
        .type           _ZN7cutlass13device_kernelIN5flash11enable_sm90INS1_16FlashAttnBwdSm90INS1_25CollectiveMainloopBwdSm90ILi2ELi2ELi2EN4cute5tupleIJNS5_1CILi1EEES8_S8_EEENS6_IJNS7_ILi128EEESA_NS7_ILi64EEEEEENS_6half_tEfNS_4arch4Sm90ELb0ELb0ELb0ELb0ELb1ELb1ELb0ELb0ELi2ELi1ELi2ELi2ELb0EEENS1_24CollectiveEpilogueBwdGQAISC_fSF_Li256ELb0ELb1EEENS1_19SingleTileSchedulerILb0ELb0ELb0ELi128EEEEEEEEEvNT_6ParamsE,@function
        .size           _ZN7cutlass13device_kernelIN5flash11enable_sm90INS1_16FlashAttnBwdSm90INS1_25CollectiveMainloopBwdSm90ILi2ELi2ELi2EN4cute5tupleIJNS5_1CILi1EEES8_S8_EEENS6_IJNS7_ILi128EEESA_NS7_ILi64EEEEEENS_6half_tEfNS_4arch4Sm90ELb0ELb0ELb0ELb0ELb1ELb1ELb0ELb0ELi2ELi1ELi2ELi2ELb0EEENS1_24CollectiveEpilogueBwdGQAISC_fSF_Li256ELb0ELb1EEENS1_19SingleTileSchedulerILb0ELb0ELb0ELi128EEEEEEEEEvNT_6ParamsE,(.L_x_7404 - _ZN7cutlass13device_kernelIN5flash11enable_sm90INS1_16FlashAttnBwdSm90INS1_25CollectiveMainloopBwdSm90ILi2ELi2ELi2EN4cute5tupleIJNS5_1CILi1EEES8_S8_EEENS6_IJNS7_ILi128EEESA_NS7_ILi64EEEEEENS_6half_tEfNS_4arch4Sm90ELb0ELb0ELb0ELb0ELb1ELb1ELb0ELb0ELi2ELi1ELi2ELi2ELb0EEENS1_24CollectiveEpilogueBwdGQAISC_fSF_Li256ELb0ELb1EEENS1_19SingleTileSchedulerILb0ELb0ELb0ELi128EEEEEEEEEvNT_6ParamsE)
        .other          _ZN7cutlass13device_kernelIN5flash11enable_sm90INS1_16FlashAttnBwdSm90INS1_25CollectiveMainloopBwdSm90ILi2ELi2ELi2EN4cute5tupleIJNS5_1CILi1EEES8_S8_EEENS6_IJNS7_ILi128EEESA_NS7_ILi64EEEEEENS_6half_tEfNS_4arch4Sm90ELb0ELb0ELb0ELb0ELb1ELb1ELb0ELb0ELi2ELi1ELi2ELi2ELb0EEENS1_24CollectiveEpilogueBwdGQAISC_fSF_Li256ELb0ELb1EEENS1_19SingleTileSchedulerILb0ELb0ELb0ELi128EEEEEEEEEvNT_6ParamsE,@"STO_CUDA_ENTRY STV_DEFAULT"
_ZN7cutlass13device_kernelIN5flash11enable_sm90INS1_16FlashAttnBwdSm90INS1_25CollectiveMainloopBwdSm90ILi2ELi2ELi2EN4cute5tupleIJNS5_1CILi1EEES8_S8_EEENS6_IJNS7_ILi128EEESA_NS7_ILi64EEEEEENS_6half_tEfNS_4arch4Sm90ELb0ELb0ELb0ELb0ELb1ELb1ELb0ELb0ELi2ELi1ELi2ELi2ELb0EEENS1_24CollectiveEpilogueBwdGQAISC_fSF_Li256ELb0ELb1EEENS1_19SingleTileSchedulerILb0ELb0ELb0ELi128EEEEEEEEEvNT_6ParamsE:
        /* <DEDUP_REMOVED lines=23> */
.L_x_4005:
[----:B------:R-:W-:Y:S05]  /*0170*/  BSYNC B0 ;  /* 0x0000000000007941 */ /* 0x000fea0003800000 */
.L_x_4004:
        /* <DEDUP_REMOVED lines=34> */
.L_x_4006:
        /* <DEDUP_REMOVED lines=22> */
.L_x_4007:
        /* <DEDUP_REMOVED lines=8> */
.L_x_4010:
        /* <DEDUP_REMOVED lines=35> */
.L_x_4013:
        /* <DEDUP_REMOVED lines=15> */
.L_x_4012:
        /* <DEDUP_REMOVED lines=22> */
.L_x_4015:
        /* <DEDUP_REMOVED lines=15> */
.L_x_4014:
[----:B------:R-:W-:Y:S01]  /*0af0*/  SHF.R.S32.HI R3, RZ, 0x1f, R18 ;  /* 0x0000001fff037819 */ /* 0x000fe20000011412 */
[----:B------:R-:W-:-:S03]  /*0b00*/  UMOV UR4, 0xffffffff ;  /* 0xffffffff00047882 */ /* 0x000fc60000000000 */
[----:B------:R-:W-:-:S04]  /*0b10*/  LEA.HI R0, R3, R18, RZ, 0x7 ;  /* 0x0000001203007211 */ /* 0x000fc800078f38ff */
[----:B------:R-:W-:Y:S01]  /*0b20*/  SHF.R.S32.HI R13, RZ, 0x7, R0 ;  /* 0x00000007ff0d7819 */ /* 0x000fe20000011400 */
[----:B------:R-:W-:Y:S06]  /*0b30*/  BRA.DIV UR4, `(.L_x_4016) ;  /* 0x0000007604747947 */ /* 0x000fec000b800000 */
[----:B------:R1:W2:Y:S02]  /*0b40*/  SHFL.IDX PT, R14, R13, RZ, 0x1f ;  /* 0x00001fff0d0e7589 */ /* 0x0002a400000e0000 */
.L_x_4113:
        /* <DEDUP_REMOVED lines=9> */
.L_x_4017:
        /* <DEDUP_REMOVED lines=165> */
.L_x_4030:
[----:B------:R-:W-:-:S13]  /*1630*/  ISETP.NE.AND P0, PT, R5, 0x3, PT ;  /* 0x000000030500780c */ /* 0x000fda0003f05270 */
[----:B---3--:R-:W-:Y:S05]  /*1640*/  @!P0 BRA `(.L_x_4020) ;  /* 0x0000000000048947 */ /* 0x008fea0003800000 */
[----:B------:R-:W-:Y:S01]  /*1650*/  BPT.TRAP 0x1 ;  /* 0x000000040000795c */ /* 0x000fe20000300000 */
.L_x_4020:
[----:B------:R-:W-:Y:S01]  /*1660*/  IMAD R9, R8, 0x8, R2 ;  /* 0x0000000808097824 */ /* 0x000fe200078e0202 */
[----:B------:R-:W-:-:S04]  /*1670*/  SHF.L.U32 R12, R7, 0x1f, RZ ;  /* 0x0000001f070c7819 */ /* 0x000fc800000006ff */
[----:B------:R1:W2:Y:S01]  /*1680*/  SYNCS.PHASECHK.TRANS64.TRYWAIT P1, [R9+URZ+0x30c10], R12 ;  /* 0x030c100c090075a7 */ /* 0x0002a2000802017f */
[----:B------:R-:W-:Y:S05]  /*1690*/  @!P0 BRA `(.L_x_4021) ;  /* 0x0000000000048947 */ /* 0x000fea0003800000 */
[----:B------:R-:W-:Y:S01]  /*16a0*/  BPT.TRAP 0x1 ;  /* 0x000000040000795c */ /* 0x000fe20000300000 */
.L_x_4021:
[----:B------:R-:W-:-:S05]  /*16b0*/  VIADD R10, R2, 0x10000 ;  /* 0x00010000020a7836 */ /* 0x000fca0000000000 */
[----:B------:R-:W-:-:S04]  /*16c0*/  SHF.R.U32.HI R10, RZ, 0x4, R10 ;  /* 0x00000004ff0a7819 */ /* 0x000fc8000001160a */
[----:B------:R-:W-:Y:S01]  /*16d0*/  LOP3.LUT R10, R10, 0x3fff, RZ, 0xc0, !PT ;  /* 0x00003fff0a0a7812 */ /* 0x000fe200078ec0ff */
[----:B--2---:R-:W-:Y:S06]  /*16e0*/  @P1 BRA `(.L_x_4022) ;  /* 0x0000000000081947 */ /* 0x004fec0003800000 */
[----:B------:R-:W2:Y:S02]  /*16f0*/  SYNCS.PHASECHK.TRANS64.TRYWAIT P1, [R9+URZ+0x30c10], R12 ;  /* 0x030c100c090075a7 */ /* 0x000ea4000802017f */
[----:B--2---:R-:W-:Y:S05]  /*1700*/  @!P1 BRA `(.L_x_4023) ;  /* 0x0000006800b09947 */ /* 0x004fea0003800000 */
.L_x_4022:
        /* <DEDUP_REMOVED lines=63> */
.L_x_4024:
[----:B------:R1:W1:Y:S01]  /*1b00*/  SYNCS.PHASECHK.TRANS64.TRYWAIT P1, [R9+URZ+0x30c30], R12 ;  /* 0x030c300c090075a7 */ /* 0x000262000802017f */
[----:B------:R-:W-:Y:S05]  /*1b10*/  @!P0 BRA `(.L_x_4025) ;  /* 0x0000000000048947 */ /* 0x000fea0003800000 */
[----:B------:R-:W-:Y:S01]  /*1b20*/  BPT.TRAP 0x1 ;  /* 0x000000040000795c */ /* 0x000fe20000300000 */
.L_x_4025:
[----:B------:R-:W-:-:S05]  /*1b30*/  VIADD R11, R2, 0x18000 ;  /* 0x00018000020b7836 */ /* 0x000fca0000000000 */
[----:B------:R-:W-:-:S04]  /*1b40*/  SHF.R.U32.HI R11, RZ, 0x4, R11 ;  /* 0x00000004ff0b7819 */ /* 0x000fc8000001160b */
[----:B------:R-:W-:-:S04]  /*1b50*/  LOP3.LUT R218, R11, 0x3fff, RZ, 0xc0, !PT ;  /* 0x00003fff0bda7812 */ /* 0x000fc800078ec0ff */
[----:B------:R-:W-:Y:S01]  /*1b60*/  LOP3.LUT R11, R218, 0x10000, RZ, 0xfc, !PT ;  /* 0x00010000da0b7812 */ /* 0x000fe200078efcff */
[----:B-1----:R-:W-:Y:S06]  /*1b70*/  @P1 BRA `(.L_x_4026) ;  /* 0x0000000000081947 */ /* 0x002fec0003800000 */
[----:B------:R-:W1:Y:S02]  /*1b80*/  SYNCS.PHASECHK.TRANS64.TRYWAIT P1, [R9+URZ+0x30c30], R12 ;  /* 0x030c300c090075a7 */ /* 0x000e64000802017f */
[----:B-1----:R-:W-:Y:S05]  /*1b90*/  @!P1 BRA `(.L_x_4027) ;  /* 0x0000006400a09947 */ /* 0x002fea0003800000 */
.L_x_4026:
        /* <DEDUP_REMOVED lines=620> */
.L_x_4028:
        /* <DEDUP_REMOVED lines=68> */
.L_x_4029:
        /* <DEDUP_REMOVED lines=11> */
.L_x_4019:
[----:B------:R-:W4:Y:S01]  /*4750*/  LDC R15, c[0x0][0x850] ;  /* 0x00021400ff0f7b82 */ /* 0x000f220000000800 */
[----:B------:R-:W5:Y:S01]  /*4760*/  S2R R10, SR_CTAID.Y ;  /* 0x00000000000a7919 */ /* 0x000f620000002600 */
[----:B------:R-:W-:Y:S01]  /*4770*/  ULDC.64 UR4, c[0x0][0x818] ;  /* 0x0002060000047ab9 */ /* 0x000fe20000000a00 */
[----:B------:R-:W-:Y:S01]  /*4780*/  ULDC.64 UR6, c[0x0][0x840] ;  /* 0x0002100000067ab9 */ /* 0x000fe20000000a00 */
[----:B------:R-:W1:Y:S01]  /*4790*/  S2R R20, SR_CTAID.X ;  /* 0x0000000000147919 */ /* 0x000e620000002500 */
[----:B------:R-:W3:Y:S01]  /*47a0*/  S2R R21, SR_CTAID.Z ;  /* 0x0000000000157919 */ /* 0x000ee20000002700 */
[----:B----4-:R-:W-:-:S13]  /*47b0*/  ISETP.NE.AND P0, PT, R15, 0x1, PT ;  /* 0x000000010f00780c */ /* 0x010fda0003f05270 */
[----:B------:R-:W5:Y:S01]  /*47c0*/  @P0 LDC R3, c[0x0][0x854] ;  /* 0x00021500ff030b82 */ /* 0x000f620000000800 */
[----:B-1----:R-:W-:-:S05]  /*47d0*/  IMAD.SHL.U32 R6, R20, 0x2000, RZ ;  /* 0x0000200014067824 */ /* 0x002fca00078e00ff */
[----:B--2---:R-:W-:Y:S02]  /*47e0*/  SHF.R.S32.HI R7, RZ, 0x1f, R6 ;  /* 0x0000001fff077819 */ /* 0x004fe40000011406 */
[----:B------:R-:W1:Y:S01]  /*47f0*/  @P0 LDC R5, c[0x0][0x858] ;  /* 0x00021600ff050b82 */ /* 0x000e620000000800 */
[----:B-----5:R-:W-:-:S04]  /*4800*/  @P0 IMAD.HI.U32 R4, R10, R3, RZ ;  /* 0x000000030a040227 */ /* 0x020fc800078e00ff */
[----:B------:R-:W-:Y:S01]  /*4810*/  IMAD.MOV.U32 R3, RZ, RZ, R10 ;  /* 0x000000ffff037224 */ /* 0x000fe200078e000a */
[----:B-1----:R-:W-:-:S04]  /*4820*/  @P0 SHF.R.U32.HI R3, RZ, R5, R4 ;  /* 0x00000005ff030219 */ /* 0x002fc80000011604 */
[----:B------:R-:W-:Y:S01]  /*4830*/  SHF.R.S32.HI R11, RZ, 0x1f, R3 ;  /* 0x0000001fff0b7819 */ /* 0x000fe20000011403 */
[----:B------:R-:W-:-:S04]  /*4840*/  IMAD.WIDE.U32 R4, R3, UR4, R6 ;  /* 0x0000000403047c25 */ /* 0x000fc8000f8e0006 */
[C---:B------:R-:W-:Y:S02]  /*4850*/  IMAD R8, R11.reuse, UR4, RZ ;  /* 0x000000040b087c24 */ /* 0x040fe4000f8e02ff */
[----:B------:R-:W-:Y:S02]  /*4860*/  IMAD R12, R11, UR6, RZ ;  /* 0x000000060b0c7c24 */ /* 0x000fe4000f8e02ff */
[C---:B---3--:R-:W-:Y:S01]  /*4870*/  IMAD R9, R3.reuse, UR5, R8 ;  /* 0x0000000503097c24 */ /* 0x048fe2000f8e0208 */
[----:B------:R-:W-:Y:S01]  /*4880*/  SHF.R.S32.HI R8, RZ, 0x1f, R21 ;  /* 0x0000001fff087819 */ /* 0x000fe20000011415 */
[----:B------:R-:W-:Y:S01]  /*4890*/  IMAD.WIDE.U32 R6, R3, UR6, R6 ;  /* 0x0000000603067c25 */ /* 0x000fe2000f8e0006 */
[----:B------:R-:W-:-:S03]  /*48a0*/  ULDC.64 UR4, c[0x0][0x820] ;  /* 0x0002080000047ab9 */ /* 0x000fc60000000a00 */
[----:B------:R-:W-:Y:S01]  /*48b0*/  IMAD R13, R3, UR7, R12 ;  /* 0x00000007030d7c24 */ /* 0x000fe2000f8e020c */
[----:B------:R-:W-:Y:S01]  /*48c0*/  ULDC.64 UR6, c[0x0][0x848] ;  /* 0x0002120000067ab9 */ /* 0x000fe20000000a00 */
[----:B------:R-:W-:Y:S02]  /*48d0*/  IMAD.IADD R5, R5, 0x1, R9 ;  /* 0x0000000105057824 */ /* 0x000fe400078e0209 */
[C---:B------:R-:W-:Y:S02]  /*48e0*/  IMAD R9, R8.reuse, UR4, RZ ;  /* 0x0000000408097c24 */ /* 0x040fe4000f8e02ff */
[----:B------:R-:W-:Y:S02]  /*48f0*/  IMAD R8, R8, UR6, RZ ;  /* 0x0000000608087c24 */ /* 0x000fe4000f8e02ff */
[----:B------:R-:W-:Y:S02]  /*4900*/  IMAD.IADD R7, R7, 0x1, R13 ;  /* 0x0000000107077824 */ /* 0x000fe400078e020d */
[----:B------:R-:W-:-:S02]  /*4910*/  IMAD R13, R21, UR7, R8 ;  /* 0x00000007150d7c24 */ /* 0x000fc4000f8e0208 */
[----:B------:R-:W1:Y:S01]  /*4920*/  S2R R8, SR_TID.X ;  /* 0x0000000000087919 */ /* 0x000e620000002100 */
[----:B------:R-:W-:Y:S01]  /*4930*/  IMAD.WIDE.U32 R4, R21, UR4, R4 ;  /* 0x0000000415047c25 */ /* 0x000fe2000f8e0004 */
[----:B------:R-:W-:-:S03]  /*4940*/  ULDC UR4, c[0x0][0x740] ;  /* 0x0001d00000047ab9 */ /* 0x000fc60000000800 */
        /* <DEDUP_REMOVED lines=54> */
[----:B------:R-:W-:Y:S01]  /*4cb0*/  IADD3.X R9, R9, R12, R11, P0, P2 ;  /* 0x0000000c09097210 */ /* 0x000fe200007e440b */
[C---:B------:R-:W-:Y:S02]  /*4cc0*/  IMAD.SHL.U32 R12, R8.reuse, 0x4, RZ ;  /* 0x00000004080c7824 */ /* 0x040fe400078e00ff */
        /* <DEDUP_REMOVED lines=13> */
.L_x_4033:
[----:B------:R-:W2:Y:S04]  /*4da0*/  LDG.E.STRONG.GPU R3, desc[UR36][R8.64] ;  /* 0x0000002408037981 */ /* 0x000ea8000c1ef900 */
[----:B--2---:R-:W-:Y:S01]  /*4db0*/  CCTL.IVALL ;  /* 0x00000000ff00798f */ /* 0x004fe20002000000 */
[----:B------:R-:W-:Y:S05]  /*4dc0*/  YIELD ;  /* 0x0000000000007946 */ /* 0x000fea0003800000 */
[----:B------:R-:W-:-:S13]  /*4dd0*/  ISETP.NE.AND P3, PT, R3, R10, PT ;  /* 0x0000000a0300720c */ /* 0x000fda0003f65270 */
[----:B------:R-:W-:Y:S05]  /*4de0*/  @P3 BRA `(.L_x_4033) ;  /* 0xfffffffc00ec3947 */ /* 0x000fea000383ffff */
.L_x_4032:
[----:B------:R-:W-:Y:S05]  /*4df0*/  BSYNC B0 ;  /* 0x0000000000007941 */ /* 0x000fea0003800000 */
.L_x_4031:
[----:B------:R-:W-:Y:S01]  /*4e00*/  UMOV UR4, 0xffffffff ;  /* 0xffffffff00047882 */ /* 0x000fe20000000000 */
[----:B------:R-:W-:Y:S02]  /*4e10*/  LEA.HI.X R14, R4, R17, R14, 0x2, P2 ;  /* 0x00000011040e7211 */ /* 0x000fe400010f140e */
[----:B------:R-:W-:Y:S01]  /*4e20*/  LEA.HI.X R13, R6, R19, R13, 0x2, P0 ;  /* 0x00000013060d7211 */ /* 0x000fe200000f140d */
[----:B------:R-:W-:Y:S06]  /*4e30*/  BRA.DIV UR4, `(.L_x_4034) ;  /* 0x00000036040c7947 */ /* 0x000fec000b800000 */
[----:B------:R-:W-:Y:S01]  /*4e40*/  NOP ;  /* 0x0000000000007918 */ /* 0x000fe20000000000 */
.L_x_4116:
        /* <DEDUP_REMOVED lines=17> */
.L_x_4037:
[----:B------:R-:W-:Y:S01]  /*4f60*/  @P0 ELECT P2, URZ, PT ;  /* 0x00000000003f082f */ /* 0x000fe20003840000 */
[----:B------:R1:W-:-:S12]  /*4f70*/  UBLKRED.G.S.ADD.F32.RN [UR4], [UR6], UR7, desc[UR8] ;  /* 0x00000804060073bb */ /* 0x0003d800080a1407 */
[----:B------:R-:W-:Y:S02]  /*4f80*/  @P2 PLOP3.LUT P0, PT, P2, PT, PT, 0x8, 0x0 ;  /* 0x000000000000281c */ /* 0x000fe4000170e170 */
[----:B------:R-:W-:-:S11]  /*4f90*/  PLOP3.LUT P2, PT, PT, PT, PT, 0x8, 0x0 ;  /* 0x000000000000781c */ /* 0x000fd60003f4e170 */
[----:B-1----:R-:W-:Y:S05]  /*4fa0*/  @P0 BRA.U.ANY `(.L_x_4037) ;  /* 0xfffffffd00ec0947 */ /* 0x002fea000393ffff */
[----:B------:R0:W-:Y:S01]  /*4fb0*/  UTMACMDFLUSH ;  /* 0x00000000000079b7 */ /* 0x0001e20000000000 */
[----:B------:R-:W-:-:S04]  /*4fc0*/  DEPBAR.LE SB0, 0x0 ;  /* 0x000080000000791a */ /* 0x000fc80000000000 */
.L_x_4036:
[----:B------:R-:W-:Y:S05]  /*4fd0*/  BSYNC B0 ;  /* 0x0000000000007941 */ /* 0x000fea0003800000 */
.L_x_4035:
        /* <DEDUP_REMOVED lines=14> */
.L_x_4039:
[----:B------:R-:W-:Y:S05]  /*50c0*/  BSYNC B0 ;  /* 0x0000000000007941 */ /* 0x000fea0003800000 */
.L_x_4038:
        /* <DEDUP_REMOVED lines=14> */
.L_x_4042:
[----:B--23--:R-:W2:Y:S04]  /*51b0*/  LDG.E.STRONG.GPU R0, desc[UR36][R4.64] ;  /* 0x0000002404007981 */ /* 0x00cea8000c1ef900 */
[----:B--2---:R-:W-:Y:S01]  /*51c0*/  CCTL.IVALL ;  /* 0x00000000ff00798f */ /* 0x004fe20002000000 */
[----:B------:R-:W-:Y:S05]  /*51d0*/  YIELD ;  /* 0x0000000000007946 */ /* 0x000fea0003800000 */
[----:B------:R-:W-:-:S13]  /*51e0*/  ISETP.NE.AND P0, PT, R0, R10, PT ;  /* 0x0000000a0000720c */ /* 0x000fda0003f05270 */
[----:B------:R-:W-:Y:S05]  /*51f0*/  @P0 BRA `(.L_x_4042) ;  /* 0xfffffffc00ec0947 */ /* 0x000fea000383ffff */
.L_x_4041:
[----:B------:R-:W-:Y:S05]  /*5200*/  BSYNC B0 ;  /* 0x0000000000007941 */ /* 0x000fea0003800000 */
.L_x_4040:
[----:B------:R-:W-:-:S03]  /*5210*/  UMOV UR4, 0xffffffff ;  /* 0xffffffff00047882 */ /* 0x000fc60000000000 */
[----:B------:R-:W-:Y:S05]  /*5220*/  BRA.DIV UR4, `(.L_x_4043) ;  /* 0x00000032042c7947 */ /* 0x000fea000b800000 */
[----:B------:R-:W-:Y:S01]  /*5230*/  NOP ;  /* 0x0000000000007918 */ /* 0x000fe20000000000 */
.L_x_4119:
        /* <DEDUP_REMOVED lines=17> */
.L_x_4046:
[----:B------:R-:W-:Y:S01]  /*5350*/  @P0 ELECT P2, URZ, PT ;  /* 0x00000000003f082f */ /* 0x000fe20003840000 */
[----:B------:R4:W-:-:S12]  /*5360*/  UBLKRED.G.S.ADD.F32.RN [UR4], [UR6], UR7, desc[UR8] ;  /* 0x00000804060073bb */ /* 0x0009d800080a1407 */
[----:B------:R-:W-:Y:S02]  /*5370*/  @P2 PLOP3.LUT P0, PT, P2, PT, PT, 0x8, 0x0 ;  /* 0x000000000000281c */ /* 0x000fe4000170e170 */
[----:B------:R-:W-:-:S11]  /*5380*/  PLOP3.LUT P2, PT, PT, PT, PT, 0x8, 0x0 ;  /* 0x000000000000781c */ /* 0x000fd60003f4e170 */
[----:B----4-:R-:W-:Y:S05]  /*5390*/  @P0 BRA.U.ANY `(.L_x_4046) ;  /* 0xfffffffd00ec0947 */ /* 0x010fea000393ffff */
[----:B------:R0:W-:Y:S01]  /*53a0*/  UTMACMDFLUSH ;  /* 0x00000000000079b7 */ /* 0x0001e20000000000 */
[----:B------:R-:W-:-:S04]  /*53b0*/  DEPBAR.LE SB0, 0x0 ;  /* 0x000080000000791a */ /* 0x000fc80000000000 */
.L_x_4045:
[----:B------:R-:W-:Y:S05]  /*53c0*/  BSYNC B0 ;  /* 0x0000000000007941 */ /* 0x000fea0003800000 */
.L_x_4044:
[----:B------:R-:W-:Y:S01]  /*53d0*/  NOP ;  /* 0x0000000000007918 */ /* 0x000fe20000000000 */
[----:B------:R-:W-:Y:S05]  /*53e0*/  @P1 BRA `(.L_x_4011) ;  /* 0x0000002c00401947 */ /* 0x000fea0003800000 */
[----:B-1----:R-:W-:Y:S01]  /*53f0*/  IMAD.MOV.U32 R3, RZ, RZ, 0x1 ;  /* 0x00000001ff037424 */ /* 0x002fe200078e00ff */
        /* <DEDUP_REMOVED lines=11> */
.L_x_4009:
        /* <DEDUP_REMOVED lines=59> */
.L_x_4073:
        /* <DEDUP_REMOVED lines=17> */
.L_x_4051:
[----:B------:R-:W2:Y:S04]  /*5970*/  LDG.E.STRONG.GPU R6, desc[UR36][R2.64] ;  /* 0x0000002402067981 */ /* 0x000ea8000c1ef900 */
[----:B--2---:R-:W-:Y:S01]  /*5980*/  CCTL.IVALL ;  /* 0x00000000ff00798f */ /* 0x004fe20002000000 */
[----:B------:R-:W-:Y:S05]  /*5990*/  YIELD ;  /* 0x0000000000007946 */ /* 0x000fea0003800000 */
[----:B------:R-:W-:-:S13]  /*59a0*/  ISETP.NE.AND P3, PT, R6, UR26, PT ;  /* 0x0000001a06007c0c */ /* 0x000fda000bf65270 */
[----:B------:R-:W-:Y:S05]  /*59b0*/  @P3 BRA `(.L_x_4051) ;  /* 0xfffffffc00ec3947 */ /* 0x000fea000383ffff */
.L_x_4050:
[----:B------:R-:W-:Y:S05]  /*59c0*/  BSYNC B0 ;  /* 0x0000000000007941 */ /* 0x000fea0003800000 */
.L_x_4049:
[----:B------:R-:W-:-:S03]  /*59d0*/  UMOV UR23, 0xffffffff ;  /* 0xffffffff00177882 */ /* 0x000fc60000000000 */
[----:B------:R-:W-:Y:S05]  /*59e0*/  BRA.DIV UR23, `(.L_x_4052) ;  /* 0x0000002a17587947 */ /* 0x000fea000b800000 */
[----:B------:R-:W-:Y:S01]  /*59f0*/  NOP ;  /* 0x0000000000007918 */ /* 0x000fe20000000000 */
.L_x_4122:
        /* <DEDUP_REMOVED lines=19> */
.L_x_4054:
[----:B------:R-:W-:Y:S05]  /*5b30*/  BSYNC B0 ;  /* 0x0000000000007941 */ /* 0x000fea0003800000 */
.L_x_4053:
        /* <DEDUP_REMOVED lines=13> */
.L_x_4056:
[----:B------:R-:W-:Y:S05]  /*5c10*/  BSYNC B0 ;  /* 0x0000000000007941 */ /* 0x000fea0003800000 */
.L_x_4055:
[----:B------:R-:W-:Y:S06]  /*5c20*/  BAR.ARV 0xa, 0xa0 ;  /* 0x0282800000007b1d */ /* 0x000fec0000002000 */
[----:B------:R-:W-:Y:S04]  /*5c30*/  BSSY B0, `(.L_x_4057) ;  /* 0x0000003000007945 */ /* 0x000fe80003800000 */
[----:B------:R-:W-:Y:S05]  /*5c40*/  @!P0 BRA `(.L_x_4058) ;  /* 0x0000000000048947 */ /* 0x000fea0003800000 */
[----:B------:R-:W-:-:S04]  /*5c50*/  DEPBAR.LE SB0, 0x0 ;  /* 0x000080000000791a */ /* 0x000fc80000000000 */
.L_x_4058:
[----:B------:R-:W-:Y:S05]  /*5c60*/  BSYNC B0 ;  /* 0x0000000000007941 */ /* 0x000fea0003800000 */
.L_x_4057:
        /* <DEDUP_REMOVED lines=19> */
.L_x_4060:
[----:B------:R-:W-:Y:S05]  /*5da0*/  BSYNC B0 ;  /* 0x0000000000007941 */ /* 0x000fea0003800000 */
.L_x_4059:
        /* <DEDUP_REMOVED lines=9> */
.L_x_4063:
[----:B------:R-:W2:Y:S04]  /*5e40*/  LDG.E.STRONG.GPU R6, desc[UR36][R2.64] ;  /* 0x0000002402067981 */ /* 0x000ea8000c1ef900 */
[----:B--2---:R-:W-:Y:S01]  /*5e50*/  CCTL.IVALL ;  /* 0x00000000ff00798f */ /* 0x004fe20002000000 */
[----:B------:R-:W-:Y:S05]  /*5e60*/  YIELD ;  /* 0x0000000000007946 */ /* 0x000fea0003800000 */
[----:B------:R-:W-:-:S13]  /*5e70*/  ISETP.NE.AND P3, PT, R6, UR26, PT ;  /* 0x0000001a06007c0c */ /* 0x000fda000bf65270 */
[----:B------:R-:W-:Y:S05]  /*5e80*/  @P3 BRA `(.L_x_4063) ;  /* 0xfffffffc00ec3947 */ /* 0x000fea000383ffff */
.L_x_4062:
[----:B------:R-:W-:Y:S05]  /*5e90*/  BSYNC B0 ;  /* 0x0000000000007941 */ /* 0x000fea0003800000 */
.L_x_4061:
[----:B------:R-:W-:-:S03]  /*5ea0*/  UMOV UR8, 0xffffffff ;  /* 0xffffffff00087882 */ /* 0x000fc60000000000 */
[----:B------:R-:W-:Y:S05]  /*5eb0*/  BRA.DIV UR8, `(.L_x_4064) ;  /* 0x0000002608407947 */ /* 0x000fea000b800000 */
[----:B------:R-:W-:Y:S01]  /*5ec0*/  NOP ;  /* 0x0000000000007918 */ /* 0x000fe20000000000 */
.L_x_4125:
        /* <DEDUP_REMOVED lines=13> */
.L_x_4066:
[----:B------:R-:W-:Y:S05]  /*5fa0*/  BSYNC B0 ;  /* 0x0000000000007941 */ /* 0x000fea0003800000 */
.L_x_4065:
        /* <DEDUP_REMOVED lines=13> */
.L_x_4068:
[----:B------:R-:W-:Y:S05]  /*6080*/  BSYNC B0 ;  /* 0x0000000000007941 */ /* 0x000fea0003800000 */
.L_x_4067:
[----:B------:R-:W-:Y:S06]  /*6090*/  BAR.ARV 0xa, 0xa0 ;  /* 0x0282800000007b1d */ /* 0x000fec0000002000 */
[----:B------:R-:W-:Y:S04]  /*60a0*/  BSSY B0, `(.L_x_4069) ;  /* 0x0000003000007945 */ /* 0x000fe80003800000 */
[----:B------:R-:W-:Y:S05]  /*60b0*/  @!P0 BRA `(.L_x_4070) ;  /* 0x0000000000048947 */ /* 0x000fea0003800000 */
[----:B------:R-:W-:-:S04]  /*60c0*/  DEPBAR.LE SB0, 0x0 ;  /* 0x000080000000791a */ /* 0x000fc80000000000 */
.L_x_4070:
[----:B------:R-:W-:Y:S05]  /*60d0*/  BSYNC B0 ;  /* 0x0000000000007941 */ /* 0x000fea0003800000 */
.L_x_4069:
        /* <DEDUP_REMOVED lines=19> */
.L_x_4072:
[----:B------:R-:W-:Y:S05]  /*6210*/  BSYNC B0 ;  /* 0x0000000000007941 */ /* 0x000fea0003800000 */
.L_x_4071:
[----:B------:R-:W-:Y:S02]  /*6220*/  UIADD3 UR4, UR4, 0x2, URZ ;  /* 0x0000000204047890 */ /* 0x000fe4000fffe03f */
[----:B------:R-:W-:Y:S01]  /*6230*/  UIADD3 UR5, UR5, 0x1, URZ ;  /* 0x0000000105057890 */ /* 0x000fe2000fffe03f */
[----:B------:R-:W-:Y:S11]  /*6240*/  @P2 BRA `(.L_x_4073) ;  /* 0xfffffff400842947 */ /* 0x000ff6000383ffff */
.L_x_4048:
        /* <DEDUP_REMOVED lines=13> */
.L_x_4076:
[----:B------:R-:W2:Y:S04]  /*6320*/  LDG.E.STRONG.GPU R0, desc[UR36][R2.64] ;  /* 0x0000002402007981 */ /* 0x000ea8000c1ef900 */
[----:B--2---:R-:W-:Y:S01]  /*6330*/  CCTL.IVALL ;  /* 0x00000000ff00798f */ /* 0x004fe20002000000 */
[----:B------:R-:W-:Y:S05]  /*6340*/  YIELD ;  /* 0x0000000000007946 */ /* 0x000fea0003800000 */
[----:B------:R-:W-:-:S13]  /*6350*/  ISETP.NE.AND P2, PT, R0, UR26, PT ;  /* 0x0000001a00007c0c */ /* 0x000fda000bf45270 */
[----:B------:R-:W-:Y:S05]  /*6360*/  @P2 BRA `(.L_x_4076) ;  /* 0xfffffffc00ec2947 */ /* 0x000fea000383ffff */
.L_x_4075:
[----:B------:R-:W-:Y:S05]  /*6370*/  BSYNC B0 ;  /* 0x0000000000007941 */ /* 0x000fea0003800000 */
.L_x_4074:
[----:B------:R-:W-:-:S03]  /*6380*/  UMOV UR5, 0xffffffff ;  /* 0xffffffff00057882 */ /* 0x000fc60000000000 */
[----:B------:R-:W-:Y:S05]  /*6390*/  BRA.DIV UR5, `(.L_x_4077) ;  /* 0x0000002205247947 */ /* 0x000fea000b800000 */
[----:B------:R-:W-:Y:S01]  /*63a0*/  NOP ;  /* 0x0000000000007918 */ /* 0x000fe20000000000 */
.L_x_4128:
        /* <DEDUP_REMOVED lines=22> */
.L_x_4079:
[----:B------:R-:W-:Y:S05]  /*6510*/  BSYNC B0 ;  /* 0x0000000000007941 */ /* 0x000fea0003800000 */
.L_x_4078:
        /* <DEDUP_REMOVED lines=20> */
.L_x_4081:
[----:B------:R-:W-:Y:S05]  /*6660*/  BSYNC B0 ;  /* 0x0000000000007941 */ /* 0x000fea0003800000 */
.L_x_4080:
[----:B------:R-:W-:Y:S06]  /*6670*/  BAR.ARV 0xa, 0xa0 ;  /* 0x0282800000007b1d */ /* 0x000fec0000002000 */
[----:B------:R-:W-:Y:S04]  /*6680*/  BSSY B0, `(.L_x_4082) ;  /* 0x0000003000007945 */ /* 0x000fe80003800000 */
[----:B------:R-:W-:Y:S05]  /*6690*/  @!P0 BRA `(.L_x_4083) ;  /* 0x0000000000048947 */ /* 0x000fea0003800000 */
[----:B------:R-:W-:-:S04]  /*66a0*/  DEPBAR.LE SB0, 0x0 ;  /* 0x000080000000791a */ /* 0x000fc80000000000 */
.L_x_4083:
[----:B------:R-:W-:Y:S05]  /*66b0*/  BSYNC B0 ;  /* 0x0000000000007941 */ /* 0x000fea0003800000 */
.L_x_4082:
        /* <DEDUP_REMOVED lines=19> */
.L_x_4047:
        /* <DEDUP_REMOVED lines=55> */
.L_x_4129:
        /* <DEDUP_REMOVED lines=10> */
.L_x_4087:
        /* <DEDUP_REMOVED lines=64> */
.L_x_4098:
[----:B------:R-:W-:-:S04]  /*7000*/  SHF.L.U32 R21, R9, 0x1f, RZ ;  /* 0x0000001f09157819 */ /* 0x000fc800000006ff */
[----:B-1----:R-:W1:Y:S02]  /*7010*/  SYNCS.PHASECHK.TRANS64.TRYWAIT P1, [R11+URZ+0x30c40], R21 ;  /* 0x030c40150b0075a7 */ /* 0x002e64000802017f */
[----:B-12---:R-:W-:Y:S05]  /*7020*/  @!P1 BRA `(.L_x_4090) ;  /* 0x0000001400309947 */ /* 0x006fea0003800000 */
.L_x_4130:
[----:B------:R-:W-:Y:S05]  /*7030*/  @P0 BRA `(.L_x_4091) ;  /* 0x0000000000140947 */ /* 0x000fea0003800000 */
[----:B------:R-:W-:Y:S01]  /*7040*/  ISETP.NE.AND P1, PT, R14, RZ, PT ;  /* 0x000000ff0e00720c */ /* 0x000fe20003f25270 */
[----:B------:R-:W-:-:S04]  /*7050*/  IMAD.MOV.U32 R0, RZ, RZ, 0x4200 ;  /* 0x00004200ff007424 */ /* 0x000fc800078e00ff */
[----:B------:R2:W-:Y:S08]  /*7060*/  SYNCS.ARRIVE.TRANS64 RZ, [R11+URZ+0x30c30], R0 ;  /* 0x030c30000bff79a7 */ /* 0x0005f0000800003f */
[----:B------:R-:W-:Y:S05]  /*7070*/  @!P1 BRA `(.L_x_4091) ;  /* 0x0000000000049947 */ /* 0x000fea0003800000 */
[----:B------:R-:W-:Y:S01]  /*7080*/  BPT.TRAP 0x1 ;  /* 0x000000040000795c */ /* 0x000fe20000300000 */
.L_x_4091:
        /* <DEDUP_REMOVED lines=29> */
.L_x_4131:
[----:B------:R-:W-:Y:S05]  /*7260*/  @P0 BRA `(.L_x_4093) ;  /* 0x0000000000140947 */ /* 0x000fea0003800000 */
[----:B------:R-:W-:Y:S01]  /*7270*/  ISETP.NE.AND P1, PT, R14, RZ, PT ;  /* 0x000000ff0e00720c */ /* 0x000fe20003f25270 */
[----:B------:R-:W-:-:S04]  /*7280*/  IMAD.MOV.U32 R2, RZ, RZ, 0x4200 ;  /* 0x00004200ff027424 */ /* 0x000fc800078e00ff */
[----:B------:R3:W-:Y:S08]  /*7290*/  SYNCS.ARRIVE.TRANS64 RZ, [R11+URZ+0x30c18], R2 ;  /* 0x030c18020bff79a7 */ /* 0x0007f0000800003f */
[----:B------:R-:W-:Y:S05]  /*72a0*/  @!P1 BRA `(.L_x_4093) ;  /* 0x0000000000049947 */ /* 0x000fea0003800000 */
[----:B------:R-:W-:Y:S01]  /*72b0*/  BPT.TRAP 0x1 ;  /* 0x000000040000795c */ /* 0x000fe20000300000 */
.L_x_4093:
        /* <DEDUP_REMOVED lines=20> */
.L_x_4132:
        /* <DEDUP_REMOVED lines=9> */
.L_x_4095:
        /* <DEDUP_REMOVED lines=24> */
.L_x_4134:
[----:B------:R-:W-:Y:S05]  /*7610*/  @P0 BRA `(.L_x_4097) ;  /* 0x0000000000140947 */ /* 0x000fea0003800000 */
[----:B------:R-:W-:Y:S01]  /*7620*/  ISETP.NE.AND P1, PT, R14, RZ, PT ;  /* 0x000000ff0e00720c */ /* 0x000fe20003f25270 */
[----:B-1----:R-:W-:-:S04]  /*7630*/  IMAD.MOV.U32 R4, RZ, RZ, 0x4200 ;  /* 0x00004200ff047424 */ /* 0x002fc800078e00ff */
[----:B------:R2:W-:Y:S08]  /*7640*/  SYNCS.ARRIVE.TRANS64 RZ, [R11+URZ+0x30c10], R4 ;  /* 0x030c10040bff79a7 */ /* 0x0005f0000800003f */
[----:B------:R-:W-:Y:S05]  /*7650*/  @!P1 BRA `(.L_x_4097) ;  /* 0x0000000000049947 */ /* 0x000fea0003800000 */
[----:B------:R-:W-:Y:S01]  /*7660*/  BPT.TRAP 0x1 ;  /* 0x000000040000795c */ /* 0x000fe20000300000 */
.L_x_4097:
        /* <DEDUP_REMOVED lines=22> */
.L_x_4089:
[----:B------:R-:W-:-:S13]  /*77d0*/  ISETP.NE.AND P1, PT, R19, RZ, PT ;  /* 0x000000ff1300720c */ /* 0x000fda0003f25270 */
[----:B------:R-:W-:Y:S05]  /*77e0*/  @!P1 BRA `(.L_x_4088) ;  /* 0x0000000000f09947 */ /* 0x000fea0003800000 */
[----:B------:R-:W-:-:S04]  /*77f0*/  SHF.L.U32 R12, R9, 0x1f, RZ ;  /* 0x0000001f090c7819 */ /* 0x000fc800000006ff */
[----:B------:R-:W3:Y:S02]  /*7800*/  SYNCS.PHASECHK.TRANS64.TRYWAIT P1, [R11+URZ+0x30c40], R12 ;  /* 0x030c400c0b0075a7 */ /* 0x000ee4000802017f */
[----:B---3--:R-:W-:Y:S05]  /*7810*/  @!P1 BRA `(.L_x_4099) ;  /* 0x0000000c00889947 */ /* 0x008fea0003800000 */
.L_x_4135:
[----:B------:R-:W-:Y:S05]  /*7820*/  @P0 BRA `(.L_x_4100) ;  /* 0x0000000000140947 */ /* 0x000fea0003800000 */
[----:B------:R-:W-:Y:S01]  /*7830*/  ISETP.NE.AND P1, PT, R14, RZ, PT ;  /* 0x000000ff0e00720c */ /* 0x000fe20003f25270 */
[----:B-12---:R-:W-:-:S04]  /*7840*/  IMAD.MOV.U32 R4, RZ, RZ, 0x4200 ;  /* 0x00004200ff047424 */ /* 0x006fc800078e00ff */
[----:B------:R4:W-:Y:S08]  /*7850*/  SYNCS.ARRIVE.TRANS64 RZ, [R11+URZ+0x30c30], R4 ;  /* 0x030c30040bff79a7 */ /* 0x0009f0000800003f */
[----:B------:R-:W-:Y:S05]  /*7860*/  @!P1 BRA `(.L_x_4100) ;  /* 0x0000000000049947 */ /* 0x000fea0003800000 */
[----:B------:R-:W-:Y:S01]  /*7870*/  BPT.TRAP 0x1 ;  /* 0x000000040000795c */ /* 0x000fe20000300000 */
.L_x_4100:
        /* <DEDUP_REMOVED lines=26> */
.L_x_4136:
[----:B------:R-:W-:Y:S05]  /*7a20*/  @P0 BRA `(.L_x_4102) ;  /* 0x0000000000140947 */ /* 0x000fea0003800000 */
[----:B------:R-:W-:Y:S01]  /*7a30*/  ISETP.NE.AND P0, PT, R14, RZ, PT ;  /* 0x000000ff0e00720c */ /* 0x000fe20003f05270 */
[----:B------:R-:W-:-:S04]  /*7a40*/  IMAD.MOV.U32 R4, RZ, RZ, 0x4200 ;  /* 0x00004200ff047424 */ /* 0x000fc800078e00ff */
[----:B------:R2:W-:Y:S08]  /*7a50*/  SYNCS.ARRIVE.TRANS64 RZ, [R11+URZ+0x30c18], R4 ;  /* 0x030c18040bff79a7 */ /* 0x0005f0000800003f */
[----:B------:R-:W-:Y:S05]  /*7a60*/  @!P0 BRA `(.L_x_4102) ;  /* 0x0000000000048947 */ /* 0x000fea0003800000 */
[----:B------:R-:W-:Y:S01]  /*7a70*/  BPT.TRAP 0x1 ;  /* 0x000000040000795c */ /* 0x000fe20000300000 */
.L_x_4102:
        /* <DEDUP_REMOVED lines=19> */
.L_x_4088:
[----:B------:R-:W4:Y:S01]  /*7bb0*/  S2R R2, SR_TID.X ;  /* 0x0000000000027919 */ /* 0x000f220000002100 */
[----:B------:R-:W-:Y:S01]  /*7bc0*/  IMAD R13, R20, 0x8, R11 ;  /* 0x00000008140d7824 */ /* 0x000fe200078e020b */
[----:B----4-:R-:W-:Y:S02]  /*7bd0*/  LOP3.LUT R3, R2, 0x7f, RZ, 0xc0, !PT ;  /* 0x0000007f02037812 */ /* 0x010fe400078ec0ff */
[----:B------:R-:W-:Y:S02]  /*7be0*/  SHF.L.U32 R2, R9, 0x1f, RZ ;  /* 0x0000001f09027819 */ /* 0x000fe400000006ff */
[----:B------:R-:W-:Y:S02]  /*7bf0*/  ISETP.NE.AND P1, PT, R3, RZ, PT ;  /* 0x000000ff0300720c */ /* 0x000fe40003f25270 */
[----:B------:R-:W4:Y:S02]  /*7c00*/  SYNCS.PHASECHK.TRANS64.TRYWAIT P0, [R13+URZ+0x30c40], R2 ;  /* 0x030c40020d0075a7 */ /* 0x000f24000800017f */
[----:B----4-:R-:W-:Y:S09]  /*7c10*/  @!P0 BRA `(.L_x_4103) ;  /* 0x0000000800b08947 */ /* 0x010ff20003800000 */
.L_x_4137:
[----:B------:R-:W-:Y:S05]  /*7c20*/  @P1 BRA `(.L_x_4104) ;  /* 0x0000000000181947 */ /* 0x000fea0003800000 */
[----:B------:R-:W5:Y:S01]  /*7c30*/  S2R R3, SR_TID.X ;  /* 0x0000000000037919 */ /* 0x000f620000002100 */
[----:B----4-:R-:W-:-:S04]  /*7c40*/  IMAD.MOV.U32 R2, RZ, RZ, 0x4200 ;  /* 0x00004200ff027424 */ /* 0x010fc800078e00ff */
[----:B------:R4:W-:Y:S01]  /*7c50*/  SYNCS.ARRIVE.TRANS64 RZ, [R13+URZ+0x30c30], R2 ;  /* 0x030c30020dff79a7 */ /* 0x0009e2000800003f */
[----:B-----5:R-:W-:-:S13]  /*7c60*/  LOP3.LUT P0, RZ, R3, 0x1f, RZ, 0xc0, !PT ;  /* 0x0000001f03ff7812 */ /* 0x020fda000780c0ff */
[----:B----4-:R-:W-:Y:S05]  /*7c70*/  @!P0 BRA `(.L_x_4104) ;  /* 0x0000000000048947 */ /* 0x010fea0003800000 */
[----:B--2---:R-:W-:Y:S01]  /*7c80*/  BPT.TRAP 0x1 ;  /* 0x000000040000795c */ /* 0x004fe20000300000 */
.L_x_4104:
        /* <DEDUP_REMOVED lines=33> */
.L_x_4085:
[----:B------:R-:W-:Y:S05]  /*7ea0*/  BSYNC B0 ;  /* 0x0000000000007941 */ /* 0x000fea0003800000 */
.L_x_4084:
[----:B------:R-:W-:-:S03]  /*7eb0*/  UMOV UR6, 0xffffffff ;  /* 0xffffffff00067882 */ /* 0x000fc60000000000 */
[----:B------:R-:W-:Y:S05]  /*7ec0*/  BRA.DIV UR6, `(.L_x_4105) ;  /* 0x0000000a06187947 */ /* 0x000fea000b800000 */
[----:B------:R-:W-:-:S13]  /*7ed0*/  ELECT P0, URZ, PT ;  /* 0x00000000003f782f */ /* 0x000fda0003800000 */
.L_x_4140:
[----:B------:R-:W-:Y:S05]  /*7ee0*/  @!P0 BRA `(.L_x_4011) ;  /* 0x0000000000808947 */ /* 0x000fea0003800000 */
[----:B------:R-:W-:-:S04]  /*7ef0*/  LOP3.LUT R16, R16, 0x2, RZ, 0xfc, !PT ;  /* 0x0000000210107812 */ /* 0x000fc800078efcff */
[----:B------:R-:W-:-:S13]  /*7f00*/  ISETP.NE.AND P0, PT, R16, 0x3, PT ;  /* 0x000000031000780c */ /* 0x000fda0003f05270 */
[----:B------:R-:W-:Y:S05]  /*7f10*/  @!P0 BRA `(.L_x_4106) ;  /* 0x0000000000048947 */ /* 0x000fea0003800000 */
[----:B------:R-:W-:Y:S01]  /*7f20*/  BPT.TRAP 0x1 ;  /* 0x000000040000795c */ /* 0x000fe20000300000 */
.L_x_4106:
        /* <DEDUP_REMOVED lines=15> */
.L_x_4141:
[----:B------:R-:W2:Y:S02]  /*8020*/  SYNCS.PHASECHK.TRANS64.TRYWAIT P1, [R3+URZ], R2 ;  /* 0x00000002030075a7 */ /* 0x000ea4000802017f */
[----:B--2---:R-:W-:Y:S05]  /*8030*/  @!P1 BRA `(.L_x_4108) ;  /* 0x0000000400f49947 */ /* 0x004fea0003800000 */
.L_x_4142:
[----:B------:R-:W-:Y:S05]  /*8040*/  @!P0 BRA `(.L_x_4109) ;  /* 0x0000000000048947 */ /* 0x000fea0003800000 */
[----:B------:R-:W-:Y:S01]  /*8050*/  BPT.TRAP 0x1 ;  /* 0x000000040000795c */ /* 0x000fe20000300000 */
.L_x_4109:
[----:B--2---:R-:W-:-:S04]  /*8060*/  VIADD R3, R7, 0x30c40 ;  /* 0x00030c4007037836 */ /* 0x004fc80000000000 */
[----:B------:R-:W-:-:S04]  /*8070*/  IMAD R0, R0, 0x8, R3 ;  /* 0x0000000800007824 */ /* 0x000fc800078e0203 */
[----:B------:R-:W2:Y:S02]  /*8080*/  SYNCS.PHASECHK.TRANS64.TRYWAIT P0, [R0+URZ], R5 ;  /* 0x00000005000075a7 */ /* 0x000ea4000800017f */
[----:B--2---:R-:W-:Y:S05]  /*8090*/  @!P0 BRA `(.L_x_4110) ;  /* 0x0000000400f08947 */ /* 0x004fea0003800000 */
.L_x_4143:
[----:B------:R-:W-:-:S07]  /*80a0*/  IMAD R3, R4, 0x8, R3 ;  /* 0x0000000804037824 */ /* 0x000fce00078e0203 */
.L_x_4111:
[----:B---3--:R3:W4:Y:S02]  /*80b0*/  SYNCS.PHASECHK.TRANS64.TRYWAIT P0, [R3+URZ], R2 ;  /* 0x00000002030075a7 */ /* 0x008724000800017f */
[----:B----4-:R-:W-:Y:S05]  /*80c0*/  @!P0 NANOSLEEP.SYNCS 0x989680 ;  /* 0x009896800000895d */ /* 0x010fea0003900000 */
[----:B------:R-:W4:Y:S02]  /*80d0*/  @!P0 SYNCS.PHASECHK.TRANS64 P0, [R3+URZ], R2 ;  /* 0x00000002030085a7 */ /* 0x000f24000800007f */
[----:B----4-:R-:W-:Y:S05]  /*80e0*/  @!P0 BRA `(.L_x_4111) ;  /* 0xfffffffc00f08947 */ /* 0x010fea000383ffff */
.L_x_4011:
[----:B------:R-:W-:Y:S05]  /*80f0*/  BSYNC B6 ;  /* 0x0000000000067941 */ /* 0x000fea0003800000 */
.L_x_4008:
[----:B------:R-:W-:Y:S05]  /*8100*/  EXIT ;  /* 0x000000000000794d */ /* 0x000fea0003800000 */
.L_x_4016:
[----:B------:R-:W-:Y:S02]  /*8110*/  IMAD.MOV.U32 R12, RZ, RZ, RZ ;  /* 0x000000ffff0c7224 */ /* 0x000fe400078e00ff */
[----:B------:R-:W-:Y:S02]  /*8120*/  IMAD.MOV.U32 R11, RZ, RZ, 0x1f ;  /* 0x0000001fff0b7424 */ /* 0x000fe400078e00ff */
[----:B------:R-:W-:-:S07]  /*8130*/  IMAD.MOV.U32 R15, RZ, RZ, -0x1 ;  /* 0xffffffffff0f7424 */ /* 0x000fce00078e00ff */
[----:B------:R-:W-:Y:S05]  /*8140*/  WARPSYNC.COLLECTIVE R15, `(.L_x_4112) ;  /* 0x000000000f087348 */ /* 0x000fea0003c00000 */
[----:B------:R1:W2:Y:S02]  /*8150*/  SHFL.IDX P6, R14, R13, R12, R11 ;  /* 0x0000000c0d0e7389 */ /* 0x0002a400000c000b */
[----:B-12---:R-:W-:Y:S01]  /*8160*/  ENDCOLLECTIVE ;  /* 0x000000000000791b */ /* 0x006fe20003800000 */
.L_x_4112:
[----:B------:R-:W-:Y:S05]  /*8170*/  BRA `(.L_x_4113) ;  /* 0xffffff8800747947 */ /* 0x000fea000383ffff */
.L_x_4018:
[----:B--2---:R2:W3:Y:S02]  /*8180*/  SYNCS.PHASECHK.TRANS64.TRYWAIT P0, [R2+URZ+0x30c00], R7 ;  /* 0x030c0007020075a7 */ /* 0x0044e4000800017f */
[----:B---3--:R-:W-:Y:S05]  /*8190*/  @!P0 NANOSLEEP.SYNCS 0x989680 ;  /* 0x009896800000895d */ /* 0x008fea0003900000 */
[----:B------:R-:W3:Y:S02]  /*81a0*/  @!P0 SYNCS.PHASECHK.TRANS64 P0, [R2+URZ+0x30c00], R7 ;  /* 0x030c0007020085a7 */ /* 0x000ee4000800007f */
[----:B---3--:R-:W-:Y:S05]  /*81b0*/  @!P0 BRA `(.L_x_4018) ;  /* 0xfffffffc00f08947 */ /* 0x008fea000383ffff */
[----:B------:R-:W-:Y:S05]  /*81c0*/  BRA `(.L_x_4017) ;  /* 0xffffff8800847947 */ /* 0x000fea000383ffff */
.L_x_4023:
[----:B--2---:R2:W3:Y:S02]  /*81d0*/  SYNCS.PHASECHK.TRANS64.TRYWAIT P1, [R9+URZ+0x30c10], R12 ;  /* 0x030c100c090075a7 */ /* 0x0044e4000802017f */
[----:B---3--:R-:W-:Y:S05]  /*81e0*/  @!P1 NANOSLEEP.SYNCS 0x989680 ;  /* 0x009896800000995d */ /* 0x008fea0003900000 */
[----:B------:R-:W3:Y:S02]  /*81f0*/  @!P1 SYNCS.PHASECHK.TRANS64 P1, [R9+URZ+0x30c10], R12 ;  /* 0x030c100c090095a7 */ /* 0x000ee4000802007f */
[----:B---3--:R-:W-:Y:S05]  /*8200*/  @!P1 BRA `(.L_x_4023) ;  /* 0xfffffffc00f09947 */ /* 0x008fea000383ffff */
[----:B------:R-:W-:Y:S05]  /*8210*/  BRA `(.L_x_4022) ;  /* 0xffffff94003c7947 */ /* 0x000fea000383ffff */
.L_x_4027:
[----:B------:R1:W1:Y:S02]  /*8220*/  SYNCS.PHASECHK.TRANS64.TRYWAIT P1, [R9+URZ+0x30c30], R12 ;  /* 0x030c300c090075a7 */ /* 0x000264000802017f */
[----:B-1----:R-:W-:Y:S05]  /*8230*/  @!P1 NANOSLEEP.SYNCS 0x989680 ;  /* 0x009896800000995d */ /* 0x002fea0003900000 */
[----:B------:R-:W1:Y:S02]  /*8240*/  @!P1 SYNCS.PHASECHK.TRANS64 P1, [R9+URZ+0x30c30], R12 ;  /* 0x030c300c090095a7 */ /* 0x000e64000802007f */
[----:B-1----:R-:W-:Y:S05]  /*8250*/  @!P1 BRA `(.L_x_4027) ;  /* 0xfffffffc00f09947 */ /* 0x002fea000383ffff */
[----:B------:R-:W-:Y:S05]  /*8260*/  BRA `(.L_x_4026) ;  /* 0xffffff98004c7947 */ /* 0x000fea000383ffff */
.L_x_4034:
[----:B------:R-:W-:Y:S01]  /*8270*/  BSSY B0, `(.L_x_4114) ;  /* 0x0000005000007945 */ /* 0x000fe20003800000 */
[----:B------:R-:W-:-:S07]  /*8280*/  IMAD.MOV.U32 R15, RZ, RZ, -0x1 ;  /* 0xffffffffff0f7424 */ /* 0x000fce00078e00ff */
[----:B---3--:R-:W-:Y:S05]  /*8290*/  WARPSYNC.COLLECTIVE R15, `(.L_x_4115) ;  /* 0x000000000f087348 */ /* 0x008fea0003c00000 */
[----:B------:R-:W-:Y:S01]  /*82a0*/  NOP ;  /* 0x0000000000007918 */ /* 0x000fe20000000000 */
[----:B---3--:R-:W-:Y:S01]  /*82b0*/  ENDCOLLECTIVE ;  /* 0x000000000000791b */ /* 0x008fe20003800000 */
.L_x_4115:
[----:B------:R-:W-:Y:S05]  /*82c0*/  BSYNC B0 ;  /* 0x0000000000007941 */ /* 0x000fea0003800000 */
.L_x_4114:
[----:B------:R-:W-:Y:S05]  /*82d0*/  BRA `(.L_x_4116) ;  /* 0xffffffc800dc7947 */ /* 0x000fea000383ffff */
.L_x_4043:
[----:B------:R-:W-:Y:S01]  /*82e0*/  BSSY B0, `(.L_x_4117) ;  /* 0x0000005000007945 */ /* 0x000fe20003800000 */
[----:B------:R-:W-:-:S07]  /*82f0*/  IMAD.MOV.U32 R15, RZ, RZ, -0x1 ;  /* 0xffffffffff0f7424 */ /* 0x000fce00078e00ff */
[----:B-123--:R-:W-:Y:S05]  /*8300*/  WARPSYNC.COLLECTIVE R15, `(.L_x_4118) ;  /* 0x000000000f087348 */ /* 0x00efea0003c00000 */
[----:B------:R-:W-:Y:S01]  /*8310*/  NOP ;  /* 0x0000000000007918 */ /* 0x000fe20000000000 */
[----:B-123--:R-:W-:Y:S01]  /*8320*/  ENDCOLLECTIVE ;  /* 0x000000000000791b */ /* 0x00efe20003800000 */
.L_x_4118:
[----:B------:R-:W-:Y:S05]  /*8330*/  BSYNC B0 ;  /* 0x0000000000007941 */ /* 0x000fea0003800000 */
.L_x_4117:
[----:B------:R-:W-:Y:S05]  /*8340*/  BRA `(.L_x_4119) ;  /* 0xffffffcc00bc7947 */ /* 0x000fea000383ffff */
.L_x_4052:
[----:B------:R-:W-:Y:S01]  /*8350*/  BSSY B0, `(.L_x_4120) ;  /* 0x0000005000007945 */ /* 0x000fe20003800000 */
[----:B------:R-:W-:-:S07]  /*8360*/  IMAD.MOV.U32 R15, RZ, RZ, -0x1 ;  /* 0xffffffffff0f7424 */ /* 0x000fce00078e00ff */
[----:B------:R-:W-:Y:S05]  /*8370*/  WARPSYNC.COLLECTIVE R15, `(.L_x_4121) ;  /* 0x000000000f087348 */ /* 0x000fea0003c00000 */
[----:B------:R-:W-:Y:S01]  /*8380*/  NOP ;  /* 0x0000000000007918 */ /* 0x000fe20000000000 */
[----:B------:R-:W-:Y:S01]  /*8390*/  ENDCOLLECTIVE ;  /* 0x000000000000791b */ /* 0x000fe20003800000 */
.L_x_4121:
[----:B------:R-:W-:Y:S05]  /*83a0*/  BSYNC B0 ;  /* 0x0000000000007941 */ /* 0x000fea0003800000 */
.L_x_4120:
[----:B------:R-:W-:Y:S05]  /*83b0*/  BRA `(.L_x_4122) ;  /* 0xffffffd400907947 */ /* 0x000fea000383ffff */
.L_x_4064:
[----:B------:R-:W-:Y:S01]  /*83c0*/  BSSY B0, `(.L_x_4123) ;  /* 0x0000005000007945 */ /* 0x000fe20003800000 */
[----:B------:R-:W-:-:S07]  /*83d0*/  IMAD.MOV.U32 R15, RZ, RZ, -0x1 ;  /* 0xffffffffff0f7424 */ /* 0x000fce00078e00ff */
[----:B------:R-:W-:Y:S05]  /*83e0*/  WARPSYNC.COLLECTIVE R15, `(.L_x_4124) ;  /* 0x000000000f087348 */ /* 0x000fea0003c00000 */
[----:B------:R-:W-:Y:S01]  /*83f0*/  NOP ;  /* 0x0000000000007918 */ /* 0x000fe20000000000 */
[----:B------:R-:W-:Y:S01]  /*8400*/  ENDCOLLECTIVE ;  /* 0x000000000000791b */ /* 0x000fe20003800000 */
.L_x_4124:
[----:B------:R-:W-:Y:S05]  /*8410*/  BSYNC B0 ;  /* 0x0000000000007941 */ /* 0x000fea0003800000 */
.L_x_4123:
[----:B------:R-:W-:Y:S05]  /*8420*/  BRA `(.L_x_4125) ;  /* 0xffffffd800a87947 */ /* 0x000fea000383ffff */
.L_x_4077:
[----:B------:R-:W-:Y:S01]  /*8430*/  BSSY B0, `(.L_x_4126) ;  /* 0x0000005000007945 */ /* 0x000fe20003800000 */
[----:B------:R-:W-:-:S07]  /*8440*/  IMAD.MOV.U32 R15, RZ, RZ, -0x1 ;  /* 0xffffffffff0f7424 */ /* 0x000fce00078e00ff */
[----:B------:R-:W-:Y:S05]  /*8450*/  WARPSYNC.COLLECTIVE R15, `(.L_x_4127) ;  /* 0x000000000f087348 */ /* 0x000fea0003c00000 */
[----:B------:R-:W-:Y:S01]  /*8460*/  NOP ;  /* 0x0000000000007918 */ /* 0x000fe20000000000 */
[----:B------:R-:W-:Y:S01]  /*8470*/  ENDCOLLECTIVE ;  /* 0x000000000000791b */ /* 0x000fe20003800000 */
.L_x_4127:
[----:B------:R-:W-:Y:S05]  /*8480*/  BSYNC B0 ;  /* 0x0000000000007941 */ /* 0x000fea0003800000 */
.L_x_4126:
[----:B------:R-:W-:Y:S05]  /*8490*/  BRA `(.L_x_4128) ;  /* 0xffffffdc00c47947 */ /* 0x000fea000383ffff */
.L_x_4086:
[----:B-1----:R1:W2:Y:S02]  /*84a0*/  SYNCS.PHASECHK.TRANS64.TRYWAIT P1, [R11+URZ+0x30c20], R0 ;  /* 0x030c20000b0075a7 */ /* 0x0022a4000802017f */
[----:B--2---:R-:W-:Y:S05]  /*84b0*/  @!P1 NANOSLEEP.SYNCS 0x989680 ;  /* 0x009896800000995d */ /* 0x004fea0003900000 */
[----:B------:R-:W2:Y:S02]  /*84c0*/  @!P1 SYNCS.PHASECHK.TRANS64 P1, [R11+URZ+0x30c20], R0 ;  /* 0x030c20000b0095a7 */ /* 0x000ea4000802007f */
[----:B--2---:R-:W-:Y:S05]  /*84d0*/  @!P1 BRA `(.L_x_4086) ;  /* 0xfffffffc00f09947 */ /* 0x004fea000383ffff */
[----:B------:R-:W-:Y:S05]  /*84e0*/  BRA `(.L_x_4129) ;  /* 0xffffffe4009c7947 */ /* 0x000fea000383ffff */
.L_x_4090:
[----:B-1----:R1:W2:Y:S02]  /*84f0*/  SYNCS.PHASECHK.TRANS64.TRYWAIT P1, [R11+URZ+0x30c40], R21 ;  /* 0x030c40150b0075a7 */ /* 0x0022a4000802017f */
[----:B--2---:R-:W-:Y:S05]  /*8500*/  @!P1 NANOSLEEP.SYNCS 0x989680 ;  /* 0x009896800000995d */ /* 0x004fea0003900000 */
[----:B------:R-:W2:Y:S02]  /*8510*/  @!P1 SYNCS.PHASECHK.TRANS64 P1, [R11+URZ+0x30c40], R21 ;  /* 0x030c40150b0095a7 */ /* 0x000ea4000802007f */
[----:B--2---:R-:W-:Y:S05]  /*8520*/  @!P1 BRA `(.L_x_4090) ;  /* 0xfffffffc00f09947 */ /* 0x004fea000383ffff */
[----:B------:R-:W-:Y:S05]  /*8530*/  BRA `(.L_x_4130) ;  /* 0xffffffe800bc7947 */ /* 0x000fea000383ffff */
.L_x_4092:
[----:B--2---:R2:W3:Y:S02]  /*8540*/  SYNCS.PHASECHK.TRANS64.TRYWAIT P1, [R11+URZ+0x30c28], R21 ;  /* 0x030c28150b0075a7 */ /* 0x0044e4000802017f */
[----:B---3--:R-:W-:Y:S05]  /*8550*/  @!P1 NANOSLEEP.SYNCS 0x989680 ;  /* 0x009896800000995d */ /* 0x008fea0003900000 */
[----:B------:R-:W3:Y:S02]  /*8560*/  @!P1 SYNCS.PHASECHK.TRANS64 P1, [R11+URZ+0x30c28], R21 ;  /* 0x030c28150b0095a7 */ /* 0x000ee4000802007f */
[----:B---3--:R-:W-:Y:S05]  /*8570*/  @!P1 BRA `(.L_x_4092) ;  /* 0xfffffffc00f09947 */ /* 0x008fea000383ffff */
[----:B------:R-:W-:Y:S05]  /*8580*/  BRA `(.L_x_4131) ;  /* 0xffffffec00347947 */ /* 0x000fea000383ffff */
.L_x_4094:
[----:B---3--:R3:W4:Y:S02]  /*8590*/  SYNCS.PHASECHK.TRANS64.TRYWAIT P1, [R11+URZ+0x30c48], R21 ;  /* 0x030c48150b0075a7 */ /* 0x008724000802017f */
[----:B----4-:R-:W-:Y:S05]  /*85a0*/  @!P1 NANOSLEEP.SYNCS 0x989680 ;  /* 0x009896800000995d */ /* 0x010fea0003900000 */
[----:B------:R-:W4:Y:S02]  /*85b0*/  @!P1 SYNCS.PHASECHK.TRANS64 P1, [R11+URZ+0x30c48], R21 ;  /* 0x030c48150b0095a7 */ /* 0x000f24000802007f */
[----:B----4-:R-:W-:Y:S05]  /*85c0*/  @!P1 BRA `(.L_x_4094) ;  /* 0xfffffffc00f09947 */ /* 0x010fea000383ffff */
[----:B------:R-:W-:Y:S05]  /*85d0*/  BRA `(.L_x_4132) ;  /* 0xffffffec00887947 */ /* 0x000fea000383ffff */
.L_x_4096:
[----:B------:R-:W-:-:S07]  /*85e0*/  SHF.L.U32 R4, R9, 0x1f, RZ ;  /* 0x0000001f09047819 */ /* 0x000fce00000006ff */
.L_x_4133:
[----:B-1----:R1:W2:Y:S02]  /*85f0*/  SYNCS.PHASECHK.TRANS64.TRYWAIT P1, [R11+URZ+0x30c20], R4 ;  /* 0x030c20040b0075a7 */ /* 0x0022a4000802017f */
[----:B--2---:R-:W-:Y:S05]  /*8600*/  @!P1 NANOSLEEP.SYNCS 0x989680 ;  /* 0x009896800000995d */ /* 0x004fea0003900000 */
[----:B------:R-:W2:Y:S02]  /*8610*/  @!P1 SYNCS.PHASECHK.TRANS64 P1, [R11+URZ+0x30c20], R4 ;  /* 0x030c20040b0095a7 */ /* 0x000ea4000802007f */
[----:B--2---:R-:W-:Y:S05]  /*8620*/  @!P1 BRA `(.L_x_4133) ;  /* 0xfffffffc00f09947 */ /* 0x004fea000383ffff */
[----:B------:R-:W-:Y:S05]  /*8630*/  BRA `(.L_x_4134) ;  /* 0xffffffec00f47947 */ /* 0x000fea000383ffff */
.L_x_4099:
[----:B---3--:R3:W4:Y:S02]  /*8640*/  SYNCS.PHASECHK.TRANS64.TRYWAIT P1, [R11+URZ+0x30c40], R12 ;  /* 0x030c400c0b0075a7 */ /* 0x008724000802017f */
[----:B----4-:R-:W-:Y:S05]  /*8650*/  @!P1 NANOSLEEP.SYNCS 0x989680 ;  /* 0x009896800000995d */ /* 0x010fea0003900000 */
[----:B------:R-:W4:Y:S02]  /*8660*/  @!P1 SYNCS.PHASECHK.TRANS64 P1, [R11+URZ+0x30c40], R12 ;  /* 0x030c400c0b0095a7 */ /* 0x000f24000802007f */
[----:B----4-:R-:W-:Y:S05]  /*8670*/  @!P1 BRA `(.L_x_4099) ;  /* 0xfffffffc00f09947 */ /* 0x010fea000383ffff */
[----:B------:R-:W-:Y:S05]  /*8680*/  BRA `(.L_x_4135) ;  /* 0xfffffff000647947 */ /* 0x000fea000383ffff */
.L_x_4101:
[----:B-1----:R1:W2:Y:S02]  /*8690*/  SYNCS.PHASECHK.TRANS64.TRYWAIT P1, [R11+URZ+0x30c28], R12 ;  /* 0x030c280c0b0075a7 */ /* 0x0022a4000802017f */
[----:B--2---:R-:W-:Y:S05]  /*86a0*/  @!P1 NANOSLEEP.SYNCS 0x989680 ;  /* 0x009896800000995d */ /* 0x004fea0003900000 */
[----:B------:R-:W2:Y:S02]  /*86b0*/  @!P1 SYNCS.PHASECHK.TRANS64 P1, [R11+URZ+0x30c28], R12 ;  /* 0x030c280c0b0095a7 */ /* 0x000ea4000802007f */
[----:B--2---:R-:W-:Y:S05]  /*86c0*/  @!P1 BRA `(.L_x_4101) ;  /* 0xfffffffc00f09947 */ /* 0x004fea000383ffff */
[----:B------:R-:W-:Y:S05]  /*86d0*/  BRA `(.L_x_4136) ;  /* 0xfffffff000d07947 */ /* 0x000fea000383ffff */
.L_x_4103:
[----:B----4-:R4:W1:Y:S02]  /*86e0*/  SYNCS.PHASECHK.TRANS64.TRYWAIT P0, [R13+URZ+0x30c40], R2 ;  /* 0x030c40020d0075a7 */ /* 0x010864000800017f */
[----:B-1----:R-:W-:Y:S05]  /*86f0*/  @!P0 NANOSLEEP.SYNCS 0x989680 ;  /* 0x009896800000895d */ /* 0x002fea0003900000 */
[----:B------:R-:W1:Y:S02]  /*8700*/  @!P0 SYNCS.PHASECHK.TRANS64 P0, [R13+URZ+0x30c40], R2 ;  /* 0x030c40020d0085a7 */ /* 0x000e64000800007f */
[----:B-1----:R-:W-:Y:S05]  /*8710*/  @!P0 BRA `(.L_x_4103) ;  /* 0xfffffffc00f08947 */ /* 0x002fea000383ffff */
[----:B------:R-:W-:Y:S05]  /*8720*/  BRA `(.L_x_4137) ;  /* 0xfffffff4003c7947 */ /* 0x000fea000383ffff */
.L_x_4105:
[----:B------:R-:W-:Y:S01]  /*8730*/  BSSY B0, `(.L_x_4138) ;  /* 0x0000006000007945 */ /* 0x000fe20003800000 */
[----:B------:R-:W-:-:S07]  /*8740*/  IMAD.MOV.U32 R15, RZ, RZ, -0x1 ;  /* 0xffffffffff0f7424 */ /* 0x000fce00078e00ff */
[----:B------:R-:W-:Y:S05]  /*8750*/  WARPSYNC.COLLECTIVE R15, `(.L_x_4139) ;  /* 0x000000000f0c7348 */ /* 0x000fea0003c00000 */
[----:B------:R-:W-:Y:S02]  /*8760*/  ELECT P6, UR62, PT ;  /* 0x00000000003e782f */ /* 0x000fe400038c0000 */
[----:B------:R-:W-:Y:S01]  /*8770*/  MOV R14, UR62 ;  /* 0x0000003e000e7c02 */ /* 0x000fe20008000f00 */
[----:B------:R-:W-:Y:S10]  /*8780*/  ENDCOLLECTIVE ;  /* 0x000000000000791b */ /* 0x000ff40003800000 */
.L_x_4139:
[----:B------:R-:W-:Y:S05]  /*8790*/  BSYNC B0 ;  /* 0x0000000000007941 */ /* 0x000fea0003800000 */
.L_x_4138:
[----:B------:R-:W-:Y:S01]  /*87a0*/  PLOP3.LUT P0, PT, P6, PT, PT, 0x80, 0x0 ;  /* 0x000000000000781c */ /* 0x000fe2000370f070 */
[----:B------:R-:W-:-:S12]  /*87b0*/  BRA `(.L_x_4140) ;  /* 0xfffffff400c87947 */ /* 0x000fd8000383ffff */
.L_x_4107:
[----:B-1----:R1:W2:Y:S02]  /*87c0*/  SYNCS.PHASECHK.TRANS64.TRYWAIT P1, [R6+URZ], R5 ;  /* 0x00000005060075a7 */ /* 0x0022a4000802017f */
[----:B--2---:R-:W-:Y:S05]  /*87d0*/  @!P1 NANOSLEEP.SYNCS 0x989680 ;  /* 0x009896800000995d */ /* 0x004fea0003900000 */
[----:B------:R-:W2:Y:S02]  /*87e0*/  @!P1 SYNCS.PHASECHK.TRANS64 P1, [R6+URZ], R5 ;  /* 0x00000005060095a7 */ /* 0x000ea4000802007f */
[----:B--2---:R-:W-:Y:S05]  /*87f0*/  @!P1 BRA `(.L_x_4107) ;  /* 0xfffffffc00f09947 */ /* 0x004fea000383ffff */
[----:B------:R-:W-:Y:S05]  /*8800*/  BRA `(.L_x_4141) ;  /* 0xfffffff800047947 */ /* 0x000fea000383ffff */
.L_x_4108:
[----:B--2---:R2:W3:Y:S02]  /*8810*/  SYNCS.PHASECHK.TRANS64.TRYWAIT P1, [R3+URZ], R2 ;  /* 0x00000002030075a7 */ /* 0x0044e4000802017f */
[----:B---3--:R-:W-:Y:S05]  /*8820*/  @!P1 NANOSLEEP.SYNCS 0x989680 ;  /* 0x009896800000995d */ /* 0x008fea0003900000 */
[----:B------:R-:W3:Y:S02]  /*8830*/  @!P1 SYNCS.PHASECHK.TRANS64 P1, [R3+URZ], R2 ;  /* 0x00000002030095a7 */ /* 0x000ee4000802007f */
[----:B---3--:R-:W-:Y:S05]  /*8840*/  @!P1 BRA `(.L_x_4108) ;  /* 0xfffffffc00f09947 */ /* 0x008fea000383ffff */
[----:B------:R-:W-:Y:S05]  /*8850*/  BRA `(.L_x_4142) ;  /* 0xfffffff400f87947 */ /* 0x000fea000383ffff */
.L_x_4110:
[----:B--2---:R2:W3:Y:S02]  /*8860*/  SYNCS.PHASECHK.TRANS64.TRYWAIT P0, [R0+URZ], R5 ;  /* 0x00000005000075a7 */ /* 0x0044e4000800017f */
[----:B---3--:R-:W-:Y:S05]  /*8870*/  @!P0 NANOSLEEP.SYNCS 0x989680 ;  /* 0x009896800000895d */ /* 0x008fea0003900000 */
[----:B------:R-:W3:Y:S02]  /*8880*/  @!P0 SYNCS.PHASECHK.TRANS64 P0, [R0+URZ], R5 ;  /* 0x00000005000085a7 */ /* 0x000ee4000800007f */
[----:B---3--:R-:W-:Y:S05]  /*8890*/  @!P0 BRA `(.L_x_4110) ;  /* 0xfffffffc00f08947 */ /* 0x008fea000383ffff */
[----:B------:R-:W-:Y:S05]  /*88a0*/  BRA `(.L_x_4143) ;  /* 0xfffffff400fc7947 */ /* 0x000fea000383ffff */
.L_x_4144:
        /* <DEDUP_REMOVED lines=13> */
.L_x_7404:


//--------------------- .text._ZN7cutlass13device_kernelIN5flash11enable_sm90INS1_16FlashAttnBwdSm90INS1_25CollectiveMainloopBwdSm90ILi2ELi2ELi2EN4cute5tupleIJNS5_1CILi1EEES8_S8_EEENS6_IJNS7_ILi128EEESA_NS7_ILi64EEEEEENS_6half_tEfNS_4arch4Sm90ELb0ELb0ELb0ELb1ELb0ELb1ELb0ELb0ELi2ELi1ELi2ELi2ELb0EEENS1_21CollectiveEpilogueBwdISC_SD_SF_Li256ELb1ELb0ELi1EEENS1_19SingleTileSchedulerILb1ELb0ELb0ELi128EEEEEEEEEvNT_6ParamsE --------------------------
	.section	.text._ZN7cutlass13device_kernelIN5flash11enable_sm90INS1_16FlashAttnBwdSm90INS1_25CollectiveMainloopBwdSm90ILi2ELi2ELi2EN4cute5tupleIJNS5_1CILi1EEES8_S8_EEENS6_IJNS7_ILi128EEESA_NS7_ILi64EEEEEENS_6half_tEfNS_4arch4Sm90ELb0ELb0ELb0ELb1ELb0ELb1ELb0ELb0ELi2ELi1ELi2ELi2ELb0EEENS1_21CollectiveEpilogueBwdISC_SD_SF_Li256ELb1ELb0ELi1EEENS1_19SingleTileSchedulerILb1ELb0ELb0ELi128EEEEEEEEEvNT_6ParamsE,"ax",@progbits
	.align	128
.text._ZN7cutlass13device_kernelIN5flash11enable_sm90INS1_16FlashAttnBwdSm90INS1_25CollectiveMainloopBwdSm90ILi2ELi2ELi2EN4cute5tupleIJNS5_1CILi1EEES8_S8_EEENS6_IJNS7_ILi128EEESA_NS7_ILi64EEEEEENS_6half_tEfNS_4arch4Sm90ELb0ELb0ELb0ELb1ELb0ELb1ELb0ELb0ELi2ELi1ELi2ELi2ELb0EEENS1_21CollectiveEpilogueBwdISC_SD_SF_Li256ELb1ELb0ELi1EEENS1_19SingleTileSchedulerILb1ELb0ELb0ELi128EEEEEEEEEvNT_6ParamsE:
        .type           _ZN7cutlass13device_kernelIN5flash11enable_sm90INS1_16FlashAttnBwdSm90INS1_25CollectiveMainloopBwdSm90ILi2ELi2ELi2EN4cute5tupleIJNS5_1CILi1EEES8_S8_EEENS6_IJNS7_ILi128EEESA_NS7_ILi64EEEEEENS_6half_tEfNS_4arch4Sm90ELb0ELb0ELb0ELb1ELb0ELb1ELb0ELb0ELi2ELi1ELi2ELi2ELb0EEENS1_21CollectiveEpilogueBwdISC_SD_SF_Li256ELb1ELb0ELi1EEENS1_19SingleTileSchedulerILb1ELb0ELb0ELi128EEEEEEEEEvNT_6ParamsE,@function
        .size           _ZN7cutlass13device_kernelIN5flash11enable_sm90INS1_16FlashAttnBwdSm90INS1_25CollectiveMainloopBwdSm90ILi2ELi2ELi2EN4cute5tupleIJNS5_1CILi1EEES8_S8_EEENS6_IJNS7_ILi128EEESA_NS7_ILi64EEEEEENS_6half_tEfNS_4arch4Sm90ELb0ELb0ELb0ELb1ELb0ELb1ELb0ELb0ELi2ELi1ELi2ELi2ELb0EEENS1_21CollectiveEpilogueBwdISC_SD_SF_Li256ELb1ELb0ELi1EEENS1_19SingleTileSchedulerILb1ELb0ELb0ELi128EEEEEEEEEvNT_6ParamsE,(.L_x_7405 - _ZN7cutlass13device_kernelIN5flash11enable_sm90INS1_16FlashAttnBwdSm90INS1_25CollectiveMainloopBwdSm90ILi2ELi2ELi2EN4cute5tupleIJNS5_1CILi1EEES8_S8_EEENS6_IJNS7_ILi128EEESA_NS7_ILi64EEEEEENS_6half_tEfNS_4arch4Sm90ELb0ELb0ELb0ELb1ELb0ELb1ELb0ELb0ELi2ELi1ELi2ELi2ELb0EEENS1_21CollectiveEpilogueBwdISC_SD_SF_Li256ELb1ELb0ELi1EEENS1_19SingleTileSchedulerILb1ELb0ELb0ELi128EEEEEEEEEvNT_6ParamsE)
        .other          _ZN7cutlass13device_kernelIN5flash11enable_sm90INS1_16FlashAttnBwdSm90INS1_25CollectiveMainloopBwdSm90ILi2ELi2ELi2EN4cute5tupleIJNS5_1CILi1EEES8_S8_EEENS6_IJNS7_ILi128EEESA_NS7_ILi64EEEEEENS_6half_tEfNS_4arch4Sm90ELb0ELb0ELb0ELb1ELb0ELb1ELb0ELb0ELi2ELi1ELi2ELi2ELb0EEENS1_21CollectiveEpilogueBwdISC_SD_SF_Li256ELb1ELb0ELi1EEENS1_19SingleTileSchedulerILb1ELb0ELb0ELi128EEEEEEEEEvNT_6ParamsE,@"STO_CUDA_ENTRY STV_DEFAULT"
_ZN7cutlass13device_kernelIN5flash11enable_sm90INS1_16FlashAttnBwdSm90INS1_25CollectiveMainloopBwdSm90ILi2ELi2ELi2EN4cute5tupleIJNS5_1CILi1EEES8_S8_EEENS6_IJNS7_ILi128EEESA_NS7_ILi64EEEEEENS_6half_tEfNS_4arch4Sm90ELb0ELb0ELb0ELb1ELb0ELb1ELb0ELb0ELi2ELi1ELi2ELi2ELb0EEENS1_21CollectiveEpilogueBwdISC_SD_SF_Li256ELb1ELb0ELi1EEENS1_19SingleTileSchedulerILb1ELb0ELb0ELi128EEEEEEEEEvNT_6ParamsE:
        /* <DEDUP_REMOVED lines=23> */
.L_x_4146:
[----:B------:R-:W-:Y:S05]  /*0170*/  BSYNC B0 ;  /* 0x0000000000007941 */ /* 0x000fea0003800000 */
.L_x_4145:
        /* <DEDUP_REMOVED lines=34> */
.L_x_4147:
        /* <DEDUP_REMOVED lines=22> */
.L_x_4148:
        /* <DEDUP_REMOVED lines=9> */
.L_x_4151:
        /* <DEDUP_REMOVED lines=20> */
.L_x_4152:
        /* <DEDUP_REMOVED lines=10> */
.L_x_4154:
[----:B------:R-:W2:Y:S02]  /*0770*/  LDC R0, c[0x0][0x8bc] ;  /* 0x00022f00ff007b82 */ /* 0x000ea40000000800 */
.L_x_4153:
        /* <DEDUP_REMOVED lines=19> */
.L_x_4156:
        /* <DEDUP_REMOVED lines=9> */
[----:B--2---:R-:W-:-:S07]  /*0940*/  IMAD.IADD R19, R0, 0x1, -R19 ;  /* 0x0000000100137824 */ /* 0x004fce00078e0a13 */
.L_x_4157:
        /* <DEDUP_REMOVED lines=8> */
.L_x_4158:
        /* <DEDUP_REMOVED lines=9> */
.L_x_4159:
        /* <DEDUP_REMOVED lines=36> */
[----:B------:R-:W-:-:S03]  /*0ca0*/  ULDC UR36, c[0x0][0x744] ;  /* 0x0001d10000247ab9 */ /* 0x000fc60000000800 */
        /* <DEDUP_REMOVED lines=18> */
.L_x_4162:
        /* <DEDUP_REMOVED lines=15> */
.L_x_4161:
[----:B-1----:R-:W1:Y:S01]  /*0ec0*/  S2R R3, SR_CgaCtaId ;  /* 0x0000000000037919 */ /* 0x002e620000008800 */
        /* <DEDUP_REMOVED lines=21> */
.L_x_4164:
        /* <DEDUP_REMOVED lines=15> */
.L_x_4163:
[----:B------:R-:W-:Y:S01]  /*1110*/  SHF.R.S32.HI R3, RZ, 0x1f, R16 ;  /* 0x0000001fff037819 */ /* 0x000fe20000011410 */
[----:B------:R-:W-:-:S03]  /*1120*/  UMOV UR4, 0xffffffff ;  /* 0xffffffff00047882 */ /* 0x000fc60000000000 */
[----:B------:R-:W-:-:S04]  /*1130*/  LEA.HI R0, R3, R16, RZ, 0x7 ;  /* 0x0000001003007211 */ /* 0x000fc800078f38ff */
[----:B------:R-:W-:Y:S01]  /*1140*/  SHF.R.S32.HI R13, RZ, 0x7, R0 ;  /* 0x00000007ff0d7819 */ /* 0x000fe20000011400 */
[----:B------:R-:W-:Y:S06]  /*1150*/  BRA.DIV UR4, `(.L_x_4165) ;  /* 0x0000008a04307947 */ /* 0x000fec000b800000 */
[----:B------:R1:W2:Y:S02]  /*1160*/  SHFL.IDX PT, R14, R13, RZ, 0x1f ;  /* 0x00001fff0d0e7589 */ /* 0x0002a400000e0000 */
.L_x_4268:
[----:B------:R-:W-:Y:S01]  /*1170*/  SHF.L.U32 R15, RZ, 0x1f, RZ ;  /* 0x0000001fff0f7819 */ /* 0x000fe200000006ff */
[----:B------:R-:W-:Y:S01]  /*1180*/  VIADD R19, R19, 0x7f ;  /* 0x0000007f13137836 */ /* 0x000fe20000000000 */
[----:B--2---:R-:W-:Y:S01]  /*1190*/  LEA.HI R2, R14, R14, RZ, 0x1 ;  /* 0x0000000e0e027211 */ /* 0x004fe200078f08ff */
[----:B------:R-:W-:Y:S01]  /*11a0*/  IMAD.IADD R18, R18, 0x1, -R17 ;  /* 0x0000000112127824 */ /* 0x000fe200078e0a11 */
[----:B------:R-:W2:Y:S01]  /*11b0*/  SYNCS.PHASECHK.TRANS64.TRYWAIT P0, [R226+URZ+0x30c00], R15 ;  /* 0x030c000fe20075a7 */ /* 0x000ea2000800017f */
[----:B------:R-:W-:Y:S02]  /*11c0*/  LOP3.LUT R5, R0, 0xffffff80, RZ, 0xc0, !PT ;  /* 0xffffff8000057812 */ /* 0x000fe400078ec0ff */
[----:B------:R-:W-:Y:S02]  /*11d0*/  LOP3.LUT R225, R2, 0xffffe, RZ, 0xc0, !PT ;  /* 0x000ffffe02e17812 */ /* 0x000fe400078ec0ff */
[CC--:B------:R-:W-:Y:S01]  /*11e0*/  LEA.HI R2, R3.reuse, R16.reuse, RZ, 0x5 ;  /* 0x0000001003027211 */ /* 0x0c0fe200078f28ff */
[----:B------:R-:W-:Y:S01]  /*11f0*/  IMAD.IADD R4, R16, 0x1, -R5 ;  /* 0x0000000110047824 */ /* 0x000fe200078e0a05 */
[----:B------:R-:W-:Y:S01]  /*1200*/  LEA.HI R0, R3, R16, RZ, 0x2 ;  /* 0x0000001003007211 */ /* 0x000fe200078f10ff */
[----:B------:R-:W-:Y:S01]  /*1210*/  IMAD.IADD R225, R14, 0x1, -R225 ;  /* 0x000000010ee17824 */ /* 0x000fe200078e0ae1 */
[----:B------:R-:W-:-:S02]  /*1220*/  LOP3.LUT R7, R2, 0xffffffe0, RZ, 0xc0, !PT ;  /* 0xffffffe002077812 */ /* 0x000fc400078ec0ff */
[----:B------:R-:W-:Y:S02]  /*1230*/  LOP3.LUT R9, R0, 0xfffffffc, RZ, 0xc0, !PT ;  /* 0xfffffffc00097812 */ /* 0x000fe400078ec0ff */
[CC--:B------:R-:W-:Y:S01]  /*1240*/  LEA.HI R6, R3.reuse, R16.reuse, RZ, 0x3 ;  /* 0x0000001003067211 */ /* 0x0c0fe200078f18ff */
[C---:B------:R-:W-:Y:S01]  /*1250*/  IMAD.IADD R7, R16.reuse, 0x1, -R7 ;  /* 0x0000000110077824 */ /* 0x040fe200078e0a07 */
[----:B------:R-:W-:Y:S01]  /*1260*/  LEA.HI R8, R3, R16, RZ, 0x4 ;  /* 0x0000001003087211 */ /* 0x000fe200078f20ff */
[C---:B------:R-:W-:Y:S01]  /*1270*/  IMAD.IADD R0, R16.reuse, 0x1, -R9 ;  /* 0x0000000110007824 */ /* 0x040fe200078e0a09 */
[----:B------:R-:W-:Y:S01]  /*1280*/  SHF.R.S32.HI R3, RZ, 0x5, R2 ;  /* 0x00000005ff037819 */ /* 0x000fe20000011402 */
[----:B------:R-:W-:Y:S01]  /*1290*/  IMAD.SHL.U32 R16, R16, 0x40, RZ ;  /* 0x0000004010107824 */ /* 0x000fe200078e00ff */
[----:B------:R-:W-:Y:S02]  /*12a0*/  SHF.R.S32.HI R2, RZ, 0x1f, R19 ;  /* 0x0000001fff027819 */ /* 0x000fe40000011413 */
[----:B------:R-:W-:Y:S01]  /*12b0*/  SHF.R.S32.HI R11, RZ, 0x4, R8 ;  /* 0x00000004ff0b7819 */ /* 0x000fe20000011408 */
[----:B------:R-:W-:Y:S01]  /*12c0*/  IMAD.SHL.U32 R5, R3, 0x10, RZ ;  /* 0x0000001003057824 */ /* 0x000fe200078e00ff */
[----:B------:R-:W-:-:S02]  /*12d0*/  LOP3.LUT R16, R16, 0x1c0, RZ, 0xc0, !PT ;  /* 0x000001c010107812 */ /* 0x000fc400078ec0ff */
[----:B------:R-:W-:Y:S02]  /*12e0*/  LEA.HI R235, R2, R19, RZ, 0x7 ;  /* 0x0000001302eb7211 */ /* 0x000fe400078f38ff */
[----:B------:R-:W-:Y:S02]  /*12f0*/  LEA.HI R8, R8, R11, RZ, 0x1 ;  /* 0x0000000b08087211 */ /* 0x000fe400078f08ff */
[----:B------:R-:W-:Y:S02]  /*1300*/  SHF.R.S32.HI R3, RZ, 0x1f, R4 ;  /* 0x0000001fff037819 */ /* 0x000fe40000011404 */
[----:B------:R-:W-:Y:S01]  /*1310*/  LOP3.LUT R5, R16, 0x30, R5, 0xf8, !PT ;  /* 0x0000003010057812 */ /* 0x000fe200078ef805 */
[----:B--2---:R-:W-:Y:S06]  /*1320*/  @P0 BRA `(.L_x_4166) ;  /* 0x0000000000080947 */ /* 0x004fec0003800000 */
[----:B------:R-:W2:Y:S02]  /*1330*/  SYNCS.PHASECHK.TRANS64.TRYWAIT P0, [R226+URZ+0x30c00], R15 ;  /* 0x030c000fe20075a7 */ /* 0x000ea4000800017f */
[----:B--2---:R-:W-:Y:S05]  /*1340*/  @!P0 BRA `(.L_x_4167) ;  /* 0x0000008400d08947 */ /* 0x004fea0003800000 */
.L_x_4166:
[----:B------:R-:W3:Y:S01]  /*1350*/  LDL.LU R19, [R1+0x10] ;  /* 0x0000100001137983 */ /* 0x000ee20000300800 */
[----:B------:R-:W-:Y:S01]  /*1360*/  LOP3.LUT R9, R5, 0x8, R6, 0xf8, !PT ;  /* 0x0000000805097812 */ /* 0x000fe200078ef806 */
[----:B------:R-:W-:Y:S01]  /*1370*/  IMAD R17, R13, 0x400, R4 ;  /* 0x000004000d117824 */ /* 0x000fe200078e0204 */
[----:B------:R-:W-:Y:S02]  /*1380*/  LEA.HI R5, R3, R4, RZ, 0x5 ;  /* 0x0000000403057211 */ /* 0x000fe400078f28ff */
[----:B------:R-:W-:Y:S02]  /*1390*/  CS2R R182, SRZ ;  /* 0x0000000000b67805 */ /* 0x000fe4000001ff00 */
[----:B------:R-:W-:Y:S02]  /*13a0*/  SHF.R.S32.HI R2, RZ, 0x1f, R7 ;  /* 0x0000001fff027819 */ /* 0x000fe40000011407 */
[----:B------:R-:W-:Y:S02]  /*13b0*/  CS2R R180, SRZ ;  /* 0x0000000000b47805 */ /* 0x000fe4000001ff00 */
[----:B------:R-:W-:-:S02]  /*13c0*/  SHF.R.S32.HI R5, RZ, 0x5, R5 ;  /* 0x00000005ff057819 */ /* 0x000fc40000011405 */
[----:B------:R-:W-:Y:S02]  /*13d0*/  CS2R R178, SRZ ;  /* 0x0000000000b27805 */ /* 0x000fe4000001ff00 */
[----:B------:R-:W-:Y:S02]  /*13e0*/  LOP3.LUT R8, R8, 0x7ffffe, RZ, 0xc0, !PT ;  /* 0x007ffffe08087812 */ /* 0x000fe400078ec0ff */
[----:B------:R-:W-:Y:S02]  /*13f0*/  CS2R R176, SRZ ;  /* 0x0000000000b07805 */ /* 0x000fe4000001ff00 */
[----:B------:R-:W-:Y:S01]  /*1400*/  LEA.HI R3, R3, R4, RZ, 0x2 ;  /* 0x0000000403037211 */ /* 0x000fe200078f10ff */
[----:B------:R-:W-:Y:S01]  /*1410*/  IMAD R18, R5, -0x10, R18 ;  /* 0xfffffff005127824 */ /* 0x000fe200078e0212 */
[CC--:B------:R-:W-:Y:S01]  /*1420*/  LEA.HI R6, R2.reuse, R7.reuse, RZ, 0x3 ;  /* 0x0000000702067211 */ /* 0x0c0fe200078f18ff */
[----:B------:R-:W-:Y:S01]  /*1430*/  IMAD.IADD R12, R11, 0x1, -R8 ;  /* 0x000000010b0c7824 */ /* 0x000fe200078e0a08 */
[----:B------:R-:W-:-:S02]  /*1440*/  LEA.HI R7, R2, R7, RZ, 0x2 ;  /* 0x0000000702077211 */ /* 0x000fc400078f10ff */
[----:B------:R-:W-:Y:S02]  /*1450*/  CS2R R174, SRZ ;  /* 0x0000000000ae7805 */ /* 0x000fe4000001ff00 */
[C---:B------:R-:W-:Y:S01]  /*1460*/  LEA.HI R2, R13.reuse, R13, RZ, 0x1 ;  /* 0x0000000d0d027211 */ /* 0x040fe200078f08ff */
[----:B------:R-:W-:Y:S01]  /*1470*/  IMAD R12, R13, 0x10, R12 ;  /* 0x000000100d0c7824 */ /* 0x000fe200078e020c */
[----:B------:R-:W-:Y:S02]  /*1480*/  LOP3.LUT R5, R3, 0x7ffffffc, RZ, 0xc0, !PT ;  /* 0x7ffffffc03057812 */ /* 0x000fe400078ec0ff */
[----:B------:R-:W-:Y:S02]  /*1490*/  CS2R R172, SRZ ;  /* 0x0000000000ac7805 */ /* 0x000fe4000001ff00 */
[----:B------:R-:W-:Y:S02]  /*14a0*/  SHF.R.S32.HI R8, RZ, 0x2, R3 ;  /* 0x00000002ff087819 */ /* 0x000fe40000011403 */
[----:B------:R-:W-:-:S02]  /*14b0*/  CS2R R170, SRZ ;  /* 0x0000000000aa7805 */ /* 0x000fc4000001ff00 */
[----:B------:R-:W-:Y:S02]  /*14c0*/  SHF.R.S32.HI R3, RZ, 0x1f, R3 ;  /* 0x0000001fff037819 */ /* 0x000fe40000011403 */
[----:B------:R-:W-:Y:S02]  /*14d0*/  CS2R R168, SRZ ;  /* 0x0000000000a87805 */ /* 0x000fe4000001ff00 */
[----:B------:R-:W-:Y:S01]  /*14e0*/  LOP3.LUT R10, R2, 0xfffffffe, RZ, 0xc0, !PT ;  /* 0xfffffffe020a7812 */ /* 0x000fe200078ec0ff */
[----:B------:R-:W-:Y:S01]  /*14f0*/  IMAD.IADD R2, R4, 0x1, -R5 ;  /* 0x0000000104027824 */ /* 0x000fe200078e0a05 */
[----:B------:R-:W-:Y:S02]  /*1500*/  LEA.HI R5, R3, R8, RZ, 0x3 ;  /* 0x0000000803057211 */ /* 0x000fe400078f18ff */
[----:B------:R-:W-:Y:S02]  /*1510*/  CS2R R166, SRZ ;  /* 0x0000000000a67805 */ /* 0x000fe4000001ff00 */
[----:B------:R-:W-:Y:S01]  /*1520*/  SHF.R.S32.HI R4, RZ, 0x3, R6 ;  /* 0x00000003ff047819 */ /* 0x000fe20000011406 */
[----:B------:R-:W-:Y:S01]  /*1530*/  IMAD.IADD R10, R13, 0x1, -R10 ;  /* 0x000000010d0a7824 */ /* 0x000fe200078e0a0a */
[----:B------:R-:W-:-:S02]  /*1540*/  SHF.R.S32.HI R3, RZ, 0x1f, R6 ;  /* 0x0000001fff037819 */ /* 0x000fc40000011406 */
[----:B------:R-:W-:Y:S02]  /*1550*/  CS2R R164, SRZ ;  /* 0x0000000000a47805 */ /* 0x000fe4000001ff00 */
[----:B------:R-:W-:Y:S02]  /*1560*/  SHF.R.U32.HI R16, RZ, 0x3, R16 ;  /* 0x00000003ff107819 */ /* 0x000fe40000011610 */
[----:B------:R-:W-:Y:S02]  /*1570*/  CS2R R162, SRZ ;  /* 0x0000000000a27805 */ /* 0x000fe4000001ff00 */
[----:B------:R-:W-:Y:S02]  /*1580*/  LOP3.LUT R5, R5, 0xfffffff8, RZ, 0xc0, !PT ;  /* 0xfffffff805057812 */ /* 0x000fe400078ec0ff */
[----:B------:R-:W-:Y:S02]  /*1590*/  CS2R R160, SRZ ;  /* 0x0000000000a07805 */ /* 0x000fe4000001ff00 */
[----:B------:R-:W-:-:S02]  /*15a0*/  SHF.R.S32.HI R6, RZ, 0x2, R7 ;  /* 0x00000002ff067819 */ /* 0x000fc40000011407 */
[----:B------:R-:W-:Y:S02]  /*15b0*/  CS2R R158, SRZ ;  /* 0x00000000009e7805 */ /* 0x000fe4000001ff00 */
[----:B------:R-:W-:Y:S02]  /*15c0*/  LOP3.LUT R9, R9, R16, RZ, 0x3c, !PT ;  /* 0x0000001009097212 */ /* 0x000fe400078e3cff */
[----:B------:R-:W-:Y:S02]  /*15d0*/  CS2R R156, SRZ ;  /* 0x00000000009c7805 */ /* 0x000fe4000001ff00 */
[----:B------:R-:W-:Y:S01]  /*15e0*/  LEA.HI R3, R3, R4, RZ, 0x4 ;  /* 0x0000000403037211 */ /* 0x000fe200078f20ff */
[----:B------:R-:W-:Y:S01]  /*15f0*/  VIADD R14, R6, 0x18 ;  /* 0x00000018060e7836 */ /* 0x000fe20000000000 */
[----:B------:R-:W-:Y:S01]  /*1600*/  IADD3 R11, R18, R5, -R8 ;  /* 0x00000005120b7210 */ /* 0x000fe20007ffe808 */
[----:B------:R-:W-:Y:S01]  /*1610*/  VIADD R8, R6, 0x8 ;  /* 0x0000000806087836 */ /* 0x000fe20000000000 */
[----:B------:R-:W-:Y:S01]  /*1620*/  LOP3.LUT R5, R3, 0x1ffffff0, RZ, 0xc0, !PT ;  /* 0x1ffffff003057812 */ /* 0x000fe200078ec0ff */
[----:B------:R-:W-:Y:S01]  /*1630*/  IMAD.U32 R236, R12, 0x200, R9 ;  /* 0x000002000cec7824 */ /* 0x000fe200078e0009 */
[----:B------:R-:W-:Y:S01]  /*1640*/  LEA.HI R7, R7, R6, RZ, 0x1 ;  /* 0x0000000607077211 */ /* 0x000fe200078f08ff */
[----:B------:R-:W-:Y:S01]  /*1650*/  IMAD R3, R10, -0x40, R11 ;  /* 0xffffffc00a037824 */ /* 0x000fe200078e020b */
[----:B------:R-:W-:Y:S01]  /*1660*/  LEA.HI R9, R8, R8, RZ, 0x1 ;  /* 0x0000000808097211 */ /* 0x000fe200078f08ff */
[----:B------:R-:W-:Y:S01]  /*1670*/  VIADD R10, R6, 0x10 ;  /* 0x00000010060a7836 */ /* 0x000fe20000000000 */
[----:B------:R-:W-:Y:S01]  /*1680*/  LOP3.LUT R7, R7, 0xfffffffe, RZ, 0xc0, !PT ;  /* 0xfffffffe07077812 */ /* 0x000fe200078ec0ff */
[----:B------:R-:W-:Y:S01]  /*1690*/  IMAD.IADD R4, R4, 0x1, -R5 ;  /* 0x0000000104047824 */ /* 0x000fe200078e0a05 */
[----:B------:R-:W-:-:S02]  /*16a0*/  LOP3.LUT R5, R9, 0xfffffffe, RZ, 0xc0, !PT ;  /* 0xfffffffe09057812 */ /* 0x000fc400078ec0ff */
[----:B------:R-:W-:Y:S02]  /*16b0*/  CS2R R154, SRZ ;  /* 0x00000000009a7805 */ /* 0x000fe4000001ff00 */
[----:B------:R-:W-:Y:S01]  /*16c0*/  LEA.HI R11, R10, R10, RZ, 0x1 ;  /* 0x0000000a0a0b7211 */ /* 0x000fe200078f08ff */
[----:B------:R-:W-:Y:S01]  /*16d0*/  IMAD.IADD R7, R6, 0x1, -R7 ;  /* 0x0000000106077824 */ /* 0x000fe200078e0a07 */
[----:B------:R-:W-:Y:S01]  /*16e0*/  SHF.R.S32.HI R6, RZ, 0x1f, R9 ;  /* 0x0000001fff067819 */ /* 0x000fe20000011409 */
[----:B------:R-:W-:Y:S01]  /*16f0*/  IMAD.IADD R8, R8, 0x1, -R5 ;  /* 0x0000000108087824 */ /* 0x000fe200078e0a05 */
[----:B------:R-:W-:Y:S02]  /*1700*/  SHF.R.S32.HI R5, RZ, 0x1, R9 ;  /* 0x00000001ff057819 */ /* 0x000fe40000011409 */
[----:B------:R-:W-:Y:S02]  /*1710*/  CS2R R152, SRZ ;  /* 0x0000000000987805 */ /* 0x000fe4000001ff00 */
[----:B------:R-:W-:-:S02]  /*1720*/  SHF.R.S32.HI R9, RZ, 0x1, R11 ;  /* 0x00000001ff097819 */ /* 0x000fc4000001140b */
[----:B------:R-:W-:Y:S02]  /*1730*/  CS2R R214, SRZ ;  /* 0x0000000000d67805 */ /* 0x000fe4000001ff00 */
[----:B------:R-:W-:Y:S02]  /*1740*/  SHF.R.S32.HI R12, RZ, 0x1f, R11 ;  /* 0x0000001fff0c7819 */ /* 0x000fe4000001140b */
[----:B------:R-:W-:Y:S02]  /*1750*/  CS2R R212, SRZ ;  /* 0x0000000000d47805 */ /* 0x000fe4000001ff00 */
[----:B--2---:R-:W-:Y:S02]  /*1760*/  LEA.HI R15, R14, R14, RZ, 0x1 ;  /* 0x0000000e0e0f7211 */ /* 0x004fe400078f08ff */
[----:B------:R-:W-:Y:S02]  /*1770*/  CS2R R210, SRZ ;  /* 0x0000000000d27805 */ /* 0x000fe4000001ff00 */
[----:B------:R-:W-:-:S02]  /*1780*/  LEA.HI R6, R6, R5, RZ, 0x4 ;  /* 0x0000000506067211 */ /* 0x000fc400078f20ff */
[----:B------:R-:W-:Y:S02]  /*1790*/  CS2R R208, SRZ ;  /* 0x0000000000d07805 */ /* 0x000fe4000001ff00 */
[----:B------:R-:W-:Y:S02]  /*17a0*/  LEA.HI R12, R12, R9, RZ, 0x4 ;  /* 0x000000090c0c7211 */ /* 0x000fe400078f20ff */
[----:B------:R-:W-:Y:S02]  /*17b0*/  CS2R R206, SRZ ;  /* 0x0000000000ce7805 */ /* 0x000fe4000001ff00 */
[----:B-1----:R-:W-:Y:S02]  /*17c0*/  LOP3.LUT R13, R11, 0xfffffffe, RZ, 0xc0, !PT ;  /* 0xfffffffe0b0d7812 */ /* 0x002fe400078ec0ff */
[----:B------:R-:W-:Y:S02]  /*17d0*/  CS2R R204, SRZ ;  /* 0x0000000000cc7805 */ /* 0x000fe4000001ff00 */
[----:B------:R-:W-:-:S02]  /*17e0*/  SHF.R.S32.HI R11, RZ, 0x1, R15 ;  /* 0x00000001ff0b7819 */ /* 0x000fc4000001140f */
[----:B------:R-:W-:Y:S02]  /*17f0*/  CS2R R202, SRZ ;  /* 0x0000000000ca7805 */ /* 0x000fe4000001ff00 */
[----:B------:R-:W-:Y:S01]  /*1800*/  SHF.R.S32.HI R16, RZ, 0x1f, R15 ;  /* 0x0000001fff107819 */ /* 0x000fe2000001140f */
[----:B------:R-:W-:Y:S01]  /*1810*/  IMAD.IADD R13, R10, 0x1, -R13 ;  /* 0x000000010a0d7824 */ /* 0x000fe200078e0a0d */
[----:B------:R-:W-:Y:S02]  /*1820*/  LOP3.LUT R6, R6, 0x1ffffff0, RZ, 0xc0, !PT ;  /* 0x1ffffff006067812 */ /* 0x000fe400078ec0ff */
[----:B------:R-:W-:Y:S02]  /*1830*/  CS2R R200, SRZ ;  /* 0x0000000000c87805 */ /* 0x000fe4000001ff00 */
[----:B------:R-:W-:Y:S02]  /*1840*/  LOP3.LUT R12, R12, 0x1ffffff0, RZ, 0xc0, !PT ;  /* 0x1ffffff00c0c7812 */ /* 0x000fe400078ec0ff */
[----:B------:R-:W-:-:S02]  /*1850*/  CS2R R198, SRZ ;  /* 0x0000000000c67805 */ /* 0x000fc4000001ff00 */
[----:B------:R-:W-:Y:S01]  /*1860*/  LEA.HI R16, R16, R11, RZ, 0x4 ;  /* 0x0000000b10107211 */ /* 0x000fe200078f20ff */
[----:B------:R-:W-:Y:S01]  /*1870*/  IMAD.IADD R5, R5, 0x1, -R6 ;  /* 0x0000000105057824 */ /* 0x000fe200078e0a06 */
[----:B------:R-:W-:Y:S01]  /*1880*/  LOP3.LUT R15, R15, 0xfffffffe, RZ, 0xc0, !PT ;  /* 0xfffffffe0f0f7812 */ /* 0x000fe200078ec0ff */
[----:B------:R-:W-:Y:S01]  /*1890*/  IMAD.IADD R12, R9, 0x1, -R12 ;  /* 0x00000001090c7824 */ /* 0x000fe200078e0a0c */
[----:B------:R-:W-:Y:S01]  /*18a0*/  LOP3.LUT R16, R16, 0x1ffffff0, RZ, 0xc0, !PT ;  /* 0x1ffffff010107812 */ /* 0x000fe200078ec0ff */
[----:B------:R-:W-:Y:S01]  /*18b0*/  IMAD R6, R4, 0x8, R7 ;  /* 0x0000000804067824 */ /* 0x000fe200078e0207 */
[----:B------:R-:W-:Y:S01]  /*18c0*/  CS2R R196, SRZ ;  /* 0x0000000000c47805 */ /* 0x000fe2000001ff00 */
[----:B------:R-:W-:Y:S01]  /*18d0*/  IMAD R4, R5, 0x8, R8 ;  /* 0x0000000805047824 */ /* 0x000fe200078e0208 */
[----:B------:R-:W-:Y:S01]  /*18e0*/  CS2R R194, SRZ ;  /* 0x0000000000c27805 */ /* 0x000fe2000001ff00 */
[----:B------:R-:W-:Y:S01]  /*18f0*/  IMAD R5, R12, 0x8, R13 ;  /* 0x000000080c057824 */ /* 0x000fe200078e020d */
[----:B------:R1:W-:Y:S01]  /*1900*/  STL [R1+0x8], R6 ;  /* 0x0000080601007387 */ /* 0x0003e20000100800 */
[----:B------:R-:W-:Y:S01]  /*1910*/  IMAD.IADD R15, R14, 0x1, -R15 ;  /* 0x000000010e0f7824 */ /* 0x000fe200078e0a0f */
[----:B------:R-:W-:Y:S01]  /*1920*/  CS2R R192, SRZ ;  /* 0x0000000000c07805 */ /* 0x000fe2000001ff00 */
[----:B------:R-:W-:Y:S01]  /*1930*/  IMAD.IADD R16, R11, 0x1, -R16 ;  /* 0x000000010b107824 */ /* 0x000fe200078e0a10 */
[----:B------:R-:W-:Y:S01]  /*1940*/  STL [R1+0x4], R4 ;  /* 0x0000040401007387 */ /* 0x000fe20000100800 */
[----:B------:R-:W-:Y:S01]  /*1950*/  IMAD.SHL.U32 R9, R17, 0x4, RZ ;  /* 0x0000000411097824 */ /* 0x000fe200078e00ff */
[----:B------:R-:W-:Y:S01]  /*1960*/  CS2R R190, SRZ ;  /* 0x0000000000be7805 */ /* 0x000fe2000001ff00 */
[----:B------:R-:W-:Y:S01]  /*1970*/  IMAD R237, R16, 0x8, R15 ;  /* 0x0000000810ed7824 */ /* 0x000fe200078e020f */
[----:B------:R2:W-:Y:S01]  /*1980*/  STL [R1], R5 ;  /* 0x0000000501007387 */ /* 0x0005e20000100800 */
[----:B------:R-:W-:-:S02]  /*1990*/  CS2R R188, SRZ ;  /* 0x0000000000bc7805 */ /* 0x000fc4000001ff00 */
[----:B-1----:R-:W-:Y:S02]  /*19a0*/  CS2R R6, SRZ ;  /* 0x0000000000067805 */ /* 0x002fe4000001ff00 */
[----:B------:R-:W-:Y:S02]  /*19b0*/  CS2R R186, SRZ ;  /* 0x0000000000ba7805 */ /* 0x000fe4000001ff00 */
[----:B------:R-:W-:Y:S02]  /*19c0*/  CS2R R184, SRZ ;  /* 0x0000000000b87805 */ /* 0x000fe4000001ff00 */
[----:B------:R-:W-:Y:S01]  /*19d0*/  SHF.R.S32.HI R235, RZ, 0x7, R235 ;  /* 0x00000007ffeb7819 */ /* 0x000fe200000114eb */
[----:B------:R-:W-:Y:S02]  /*19e0*/  IMAD R8, R9, 0x4, R226 ;  /* 0x0000000409087824 */ /* 0x000fe400078e02e2 */
[----:B--2---:R-:W-:Y:S01]  /*19f0*/  IMAD.MOV.U32 R5, RZ, RZ, RZ ;  /* 0x000000ffff057224 */ /* 0x004fe200078e00ff */
[----:B---3--:R-:W-:-:S07]  /*1a00*/  LOP3.LUT R4, R19, 0x1, RZ, 0xfc, !PT ;  /* 0x0000000113047812 */ /* 0x008fce00078efcff */
.L_x_4178:
[----:B------:R-:W-:-:S13]  /*1a10*/  ISETP.NE.AND P0, PT, R4, 0x3, PT ;  /* 0x000000030400780c */ /* 0x000fda0003f05270 */
[----:B-1----:R-:W-:Y:S05]  /*1a20*/  @!P0 BRA `(.L_x_4168) ;  /* 0x0000000000048947 */ /* 0x002fea0003800000 */
[----:B------:R-:W-:Y:S01]  /*1a30*/  BPT.TRAP 0x1 ;  /* 0x000000040000795c */ /* 0x000fe20000300000 */
.L_x_4168:
[----:B------:R-:W-:Y:S01]  /*1a40*/  IMAD R9, R7, 0x8, R226 ;  /* 0x0000000807097824 */ /* 0x000fe200078e02e2 */
[----:B------:R-:W-:-:S04]  /*1a50*/  SHF.L.U32 R12, R6, 0x1f, RZ ;  /* 0x0000001f060c7819 */ /* 0x000fc800000006ff */
[----:B------:R1:W2:Y:S01]  /*1a60*/  SYNCS.PHASECHK.TRANS64.TRYWAIT P1, [R9+URZ+0x30c10], R12 ;  /* 0x030c100c090075a7 */ /* 0x0002a2000802017f */
[----:B------:R-:W-:Y:S05]  /*1a70*/  @!P0 BRA `(.L_x_4169) ;  /* 0x0000000000048947 */ /* 0x000fea0003800000 */
[----:B------:R-:W-:Y:S01]  /*1a80*/  BPT.TRAP 0x1 ;  /* 0x000000040000795c */ /* 0x000fe20000300000 */
.L_x_4169:
[----:B------:R-:W-:-:S05]  /*1a90*/  VIADD R10, R226, 0x10000 ;  /* 0x00010000e20a7836 */ /* 0x000fca0000000000 */
[----:B------:R-:W-:-:S04]  /*1aa0*/  SHF.R.U32.HI R10, RZ, 0x4, R10 ;  /* 0x00000004ff0a7819 */ /* 0x000fc8000001160a */
[----:B------:R-:W-:Y:S01]  /*1ab0*/  LOP3.LUT R10, R10, 0x3fff, RZ, 0xc0, !PT ;  /* 0x00003fff0a0a7812 */ /* 0x000fe200078ec0ff */
[----:B--2---:R-:W-:Y:S06]  /*1ac0*/  @P1 BRA `(.L_x_4170) ;  /* 0x0000000000081947 */ /* 0x004fec0003800000 */
[----:B------:R-:W2:Y:S02]  /*1ad0*/  SYNCS.PHASECHK.TRANS64.TRYWAIT P1, [R9+URZ+0x30c10], R12 ;  /* 0x030c100c090075a7 */ /* 0x000ea4000802017f */
[----:B--2---:R-:W-:Y:S05]  /*1ae0*/  @!P1 BRA `(.L_x_4171) ;  /* 0x0000007c00fc9947 */ /* 0x004fea0003800000 */
.L_x_4170:
        /* <DEDUP_REMOVED lines=18> */
[----:B------:R-:W-:Y:S01]  /*1c10*/  IMAD R216, R17, 0x4, R226 ;  /* 0x0000000411d87824 */ /* 0x000fe200078e02e2 */
        /* <DEDUP_REMOVED lines=15> */
[C---:B------:R-:W-:Y:S02]  /*1d10*/  IMAD R11, R2.reuse, 0x2, R11 ;  /* 0x00000002020b7824 */ /* 0x040fe400078e020b */
[----:B----4-:R-:W-:Y:S02]  /*1d20*/  IMAD R13, R7, 0x80, R13 ;  /* 0x00000080070d7824 */ /* 0x010fe400078e020d */
        /* <DEDUP_REMOVED lines=15> */
[--C-:B------:R-:W-:Y:S02]  /*1e20*/  IMAD R219, R15, 0x4, R220.reuse ;  /* 0x000000040fdb7824 */ /* 0x100fe400078e02dc */
        /* <DEDUP_REMOVED lines=11> */
.L_x_4172:
[----:B------:R1:W1:Y:S01]  /*1ee0*/  SYNCS.PHASECHK.TRANS64.TRYWAIT P1, [R9+URZ+0x30c30], R12 ;  /* 0x030c300c090075a7 */ /* 0x000262000802017f */
[----:B------:R-:W-:Y:S05]  /*1ef0*/  @!P0 BRA `(.L_x_4173) ;  /* 0x0000000000048947 */ /* 0x000fea0003800000 */
[----:B------:R-:W-:Y:S01]  /*1f00*/  BPT.TRAP 0x1 ;  /* 0x000000040000795c */ /* 0x000fe20000300000 */
.L_x_4173:
[----:B------:R-:W-:-:S05]  /*1f10*/  VIADD R11, R226, 0x18000 ;  /* 0x00018000e20b7836 */ /* 0x000fca0000000000 */
[----:B------:R-:W-:-:S04]  /*1f20*/  SHF.R.U32.HI R11, RZ, 0x4, R11 ;  /* 0x00000004ff0b7819 */ /* 0x000fc8000001160b */
[----:B------:R-:W-:-:S04]  /*1f30*/  LOP3.LUT R218, R11, 0x3fff, RZ, 0xc0, !PT ;  /* 0x00003fff0bda7812 */ /* 0x000fc800078ec0ff */
[----:B------:R-:W-:Y:S01]  /*1f40*/  LOP3.LUT R14, R218, 0x10000, RZ, 0xfc, !PT ;  /* 0x00010000da0e7812 */ /* 0x000fe200078efcff */
[----:B-1----:R-:W-:Y:S06]  /*1f50*/  @P1 BRA `(.L_x_4174) ;  /* 0x0000000000081947 */ /* 0x002fec0003800000 */
[----:B------:R-:W1:Y:S02]  /*1f60*/  SYNCS.PHASECHK.TRANS64.TRYWAIT P1, [R9+URZ+0x30c30], R12 ;  /* 0x030c300c090075a7 */ /* 0x000e64000802017f */
[----:B-1----:R-:W-:Y:S05]  /*1f70*/  @!P1 BRA `(.L_x_4175) ;  /* 0x0000007800ec9947 */ /* 0x002fea0003800000 */
.L_x_4174:
        /* <DEDUP_REMOVED lines=9> */
[C---:B------:R-:W-:Y:S01]  /*2010*/  VIADD R231, R0.reuse, 0x10 ;  /* 0x0000001000e77836 */ /* 0x040fe20000000000 */
[----:B---3--:R-:W1:Y:S01]  /*2020*/  SHFL.IDX PT, R15, R20, R232, 0x1f ;  /* 0x00001fe8140f7589 */ /* 0x008e6200000e0000 */
[C---:B------:R-:W-:Y:S01]  /*2030*/  ISETP.GT.AND P2, PT, R3.reuse, RZ, PT ;  /* 0x000000ff0300720c */ /* 0x040fe20003f44270 */
[----:B------:R-:W-:Y:S01]  /*2040*/  ULOP3.LUT UR9, UR9, 0x10000, URZ, 0xfc, !UPT ;  /* 0x0001000009097892 */ /* 0x000fe2000f8efc3f */
[----:B------:R-:W-:Y:S01]  /*2050*/  ISETP.GT.AND P1, PT, R3, 0x8, PT ;  /* 0x000000080300780c */ /* 0x000fe20003f24270 */
[----:B------:R-:W3:Y:S01]  /*2060*/  SHFL.IDX PT, R16, R20, R231, 0x1f ;  /* 0x00001fe714107589 */ /* 0x000ee200000e0000 */
[----:B------:R-:W-:Y:S01]  /*2070*/  FSEL R18, R93, -INF , P2 ;  /* 0xff8000005d127808 */ /* 0x000fe20001000000 */
[C---:B------:R-:W-:Y:S01]  /*2080*/  VIADD R233, R0.reuse, 0x8 ;  /* 0x0000000800e97836 */ /* 0x040fe20000000000 */
[----:B------:R-:W-:Y:S01]  /*2090*/  FSEL R22, R95, -INF , P1 ;  /* 0xff8000005f167808 */ /* 0x000fe20000800000 */
[----:B------:R-:W5:Y:S01]  /*20a0*/  SHFL.IDX PT, R11, R20, R0, 0x1f ;  /* 0x00001f00140b7589 */ /* 0x000f6200000e0000 */
[----:B------:R-:W-:Y:S01]  /*20b0*/  UMOV UR6, UR8 ;  /* 0x0000000800067c82 */ /* 0x000fe20008000000 */
[----:B------:R-:W-:Y:S01]  /*20c0*/  UMOV UR4, UR9 ;  /* 0x0000000900047c82 */ /* 0x000fe20008000000 */
[----:B------:R-:W-:Y:S01]  /*20d0*/  VIADD R228, R0, 0x1c ;  /* 0x0000001c00e47836 */ /* 0x000fe20000000000 */
[----:B------:R-:W-:Y:S01]  /*20e0*/  HGMMA.64x128x16.F32 R24, gdesc[UR4], RZ, !UPT, gsb0 ;  /* 0x01e00000041879f0 */ /* 0x000fe2000c0008ff */
[----:B------:R-:W-:Y:S01]  /*20f0*/  UIADD3 UR6, UR8, 0x2, URZ ;  /* 0x0000000208067890 */ /* 0x000fe2000fffe03f */
[----:B------:R-:W4:Y:S01]  /*2100*/  SHFL.IDX PT, R13, R20, R233, 0x1f ;  /* 0x00001fe9140d7589 */ /* 0x000f2200000e0000 */
[----:B------:R-:W-:Y:S01]  /*2110*/  UIADD3 UR4, UR9, 0x2, URZ ;  /* 0x0000000209047890 */ /* 0x000fe2000fffe03f */
[----:B------:R-:W-:Y:S01]  /*2120*/  FSEL R19, R96, -INF , P2 ;  /* 0xff80000060137808 */ /* 0x000fe20001000000 */
        /* <DEDUP_REMOVED lines=16> */
[--C-:B-----5:R-:W-:Y:S01]  /*2230*/  FFMA.FTZ R88, R88, UR36, -R11.reuse ;  /* 0x0000002458587c23 */ /* 0x120fe2000801080b */
[----:B------:R-:W-:Y:S01]  /*2240*/  FSEL R92, R92, -INF , P2 ;  /* 0xff8000005c5c7808 */ /* 0x000fe20001000000 */
[----:B------:R-:W-:Y:S01]  /*2250*/  FFMA.FTZ R11, R90, UR36, -R11 ;  /* 0x000000245a0b7c23 */ /* 0x000fe2000801080b */
[----:B------:R-:W-:Y:S01]  /*2260*/  SHFL.IDX PT, R18, R20, R230, 0x1f ;  /* 0x00001fe614127589 */ /* 0x000fe200000e0000 */
[----:B------:R5:W-:Y:S01]  /*2270*/  MUFU.EX2 R223, R88 ;  /* 0x0000005800df7308 */ /* 0x000be20000000800 */
[--C-:B----4-:R-:W-:Y:S01]  /*2280*/  FFMA.FTZ R14, R94, UR36, -R13.reuse ;  /* 0x000000245e0e7c23 */ /* 0x110fe2000801080d */
[----:B------:R-:W-:Y:S01]  /*2290*/  FFMA.FTZ R92, R92, UR36, -R13 ;  /* 0x000000245c5c7c23 */ /* 0x000fe2000801080d */
[----:B--2---:R-:W2:Y:S01]  /*22a0*/  SHFL.IDX PT, R23, R20, R228, 0x1f ;  /* 0x00001fe414177589 */ /* 0x004ea200000e0000 */
[----:B------:R-:W-:Y:S01]  /*22b0*/  FSEL R94, R103, -INF , P1 ;  /* 0xff800000675e7808 */ /* 0x000fe20000800000 */
[----:B------:R-:W-:Y:S01]  /*22c0*/  IMAD R218, R7, 0x400, R218 ;  /* 0x0000040007da7824 */ /* 0x000fe200078e02da */
[----:B------:R-:W-:Y:S01]  /*22d0*/  FSEL R100, R100, -INF , P2 ;  /* 0xff80000064647808 */ /* 0x000fe20001000000 */
[----:B------:R-:W4:Y:S01]  /*22e0*/  SHFL.IDX PT, R90, R227, R0, 0x1f ;  /* 0x00001f00e35a7589 */ /* 0x000f2200000e0000 */
[----:B------:R1:W-:Y:S01]  /*22f0*/  MUFU.EX2 R13, R92 ;  /* 0x0000005c000d7308 */ /* 0x0003e20000000800 */
[----:B-----5:R-:W-:-:S02]  /*2300*/  FSEL R88, R101, -INF , P2 ;  /* 0xff80000065587808 */ /* 0x020fc40001000000 */
[----:B------:R-:W-:Y:S01]  /*2310*/  FSEL R102, R102, -INF , P1 ;  /* 0xff80000066667808 */ /* 0x000fe20000800000 */
[----:B------:R-:W-:Y:S01]  /*2320*/  SHFL.IDX PT, R98, R227, R231, 0x1f ;  /* 0x00001fe7e3627589 */ /* 0x000fe200000e0000 */
[----:B------:R-:W-:Y:S02]  /*2330*/  FSEL R89, R89, -INF , P2 ;  /* 0xff80000059597808 */ /* 0x000fe40001000000 */
[----:B------:R-:W-:Y:S01]  /*2340*/  FSEL R91, R91, -INF , P1 ;  /* 0xff8000005b5b7808 */ /* 0x000fe20000800000 */
[----:B------:R5:W-:Y:S01]  /*2350*/  MUFU.EX2 R16, R22 ;  /* 0x0000001600107308 */ /* 0x000be20000000800 */
[----:B-1----:R-:W1:Y:S01]  /*2360*/  SHFL.IDX PT, R92, R227, R234, 0x1f ;  /* 0x00001feae35c7589 */ /* 0x002e6200000e0000 */
[--C-:B------:R-:W-:Y:S01]  /*2370*/  FFMA.FTZ R89, R89, UR36, -R12.reuse ;  /* 0x0000002459597c23 */ /* 0x100fe2000801080c */
[--C-:B---3--:R-:W-:Y:S01]  /*2380*/  FFMA.FTZ R100, R100, UR36, -R21.reuse ;  /* 0x0000002464647c23 */ /* 0x108fe20008010815 */
[----:B------:R-:W-:Y:S01]  /*2390*/  FSEL R97, R97, -INF , P2 ;  /* 0xff80000061617808 */ /* 0x000fe20001000000 */
[----:B------:R-:W-:Y:S01]  /*23a0*/  FFMA.FTZ R12, R91, UR36, -R12 ;  /* 0x000000245b0c7c23 */ /* 0x000fe2000801080c */
[----:B------:R-:W-:Y:S01]  /*23b0*/  FSEL R99, R99, -INF , P1 ;  /* 0xff80000063637808 */ /* 0x000fe20000800000 */
[----:B------:R-:W-:Y:S01]  /*23c0*/  SHFL.IDX PT, R96, R227, R232, 0x1f ;  /* 0x00001fe8e3607589 */ /* 0x000fe200000e0000 */
[----:B------:R3:W-:Y:S01]  /*23d0*/  MUFU.EX2 R224, R89 ;  /* 0x0000005900e07308 */ /* 0x0007e20000000800 */
[----:B-----5:R-:W-:Y:S01]  /*23e0*/  FFMA.FTZ R22, R102, UR36, -R21 ;  /* 0x0000002466167c23 */ /* 0x020fe20008010815 */
[----:B------:R-:W-:Y:S01]  /*23f0*/  FSEL R91, R106, -INF , P1 ;  /* 0xff8000006a5b7808 */ /* 0x000fe20000800000 */
[--C-:B--2---:R-:W-:Y:S01]  /*2400*/  FFMA.FTZ R95, R88, UR36, -R23.reuse ;  /* 0x00000024585f7c23 */ /* 0x104fe20008010817 */
[----:B------:R-:W-:Y:S01]  /*2410*/  FFMA.FTZ R88, R94, UR36, -R23 ;  /* 0x000000245e587c23 */ /* 0x000fe20008010817 */
[--C-:B------:R-:W-:Y:S01]  /*2420*/  FFMA.FTZ R97, R97, UR36, -R18.reuse ;  /* 0x0000002461617c23 */ /* 0x100fe20008010812 */
[----:B------:R-:W2:Y:S01]  /*2430*/  SHFL.IDX PT, R94, R227, R233, 0x1f ;  /* 0x00001fe9e35e7589 */ /* 0x000ea200000e0000 */
[----:B------:R-:W-:Y:S01]  /*2440*/  FFMA.FTZ R99, R99, UR36, -R18 ;  /* 0x0000002463637c23 */ /* 0x000fe20008010812 */
[----:B------:R5:W-:Y:S01]  /*2450*/  MUFU.EX2 R21, R100 ;  /* 0x0000006400157308 */ /* 0x000be20000000800 */
[----:B---3--:R-:W-:Y:S01]  /*2460*/  FSEL R89, R104, -INF , P2 ;  /* 0xff80000068597808 */ /* 0x008fe20001000000 */
[----:B------:R-:W-:Y:S01]  /*2470*/  SHFL.IDX PT, R101, R227, R229, 0x1f ;  /* 0x00001fe5e3657589 */ /* 0x000fe200000e0000 */
[----:B------:R-:W-:-:S02]  /*2480*/  FSEL R93, R108, -INF , P2 ;  /* 0xff8000006c5d7808 */ /* 0x000fc40001000000 */
[----:B------:R-:W-:Y:S01]  /*2490*/  FSEL R107, R107, -INF , P1 ;  /* 0xff8000006b6b7808 */ /* 0x000fe20000800000 */
[----:B------:R-:W-:Y:S01]  /*24a0*/  SHFL.IDX PT, R104, R227, R228, 0x1f ;  /* 0x00001fe4e3687589 */ /* 0x000fe200000e0000 */
[--C-:B----4-:R-:W-:Y:S01]  /*24b0*/  FFMA.FTZ R89, R89, UR36, -R90.reuse ;  /* 0x0000002459597c23 */ /* 0x110fe2000801085a */
[----:B------:R-:W-:Y:S01]  /*24c0*/  FFMA.FTZ R90, R91, UR36, -R90 ;  /* 0x000000245b5a7c23 */ /* 0x000fe2000801085a */
[----:B------:R3:W-:Y:S01]  /*24d0*/  MUFU.EX2 R18, R97 ;  /* 0x0000006100127308 */ /* 0x0007e20000000800 */
[----:B-----5:R-:W4:Y:S01]  /*24e0*/  SHFL.IDX PT, R100, R227, R230, 0x1f ;  /* 0x00001fe6e3647589 */ /* 0x020f2200000e0000 */
[----:B------:R-:W-:Y:S02]  /*24f0*/  FSEL R91, R105, -INF , P2 ;  /* 0xff800000695b7808 */ /* 0x000fe40001000000 */
[----:B------:R-:W-:Y:S01]  /*2500*/  FSEL R103, R114, -INF , P1 ;  /* 0xff80000072677808 */ /* 0x000fe20000800000 */
[----:B------:R-:W5:Y:S01]  /*2510*/  SHFL.IDX PT, R108, R222, R234, 0x1f ;  /* 0x00001feade6c7589 */ /* 0x000f6200000e0000 */
[----:B------:R-:W-:Y:S01]  /*2520*/  FSEL R115, R115, -INF , P1 ;  /* 0xff80000073737808 */ /* 0x000fe20000800000 */
[--C-:B-1----:R-:W-:Y:S01]  /*2530*/  FFMA.FTZ R91, R91, UR36, -R92.reuse ;  /* 0x000000245b5b7c23 */ /* 0x102fe2000801085c */
[----:B------:R1:W-:Y:S01]  /*2540*/  MUFU.EX2 R20, R99 ;  /* 0x0000006300147308 */ /* 0x0003e20000000800 */
[----:B---3--:R-:W-:Y:S01]  /*2550*/  FSEL R97, R110, -INF , P1 ;  /* 0xff8000006e617808 */ /* 0x008fe20000800000 */
[----:B------:R-:W-:Y:S01]  /*2560*/  FFMA.FTZ R92, R107, UR36, -R92 ;  /* 0x000000246b5c7c23 */ /* 0x000fe2000801085c */
[----:B------:R-:W-:Y:S01]  /*2570*/  FSEL R107, R121, -INF , P2 ;  /* 0xff800000796b7808 */ /* 0x000fe20001000000 */
[----:B------:R-:W-:Y:S01]  /*2580*/  SHFL.IDX PT, R114, R222, R231, 0x1f ;  /* 0x00001fe7de727589 */ /* 0x000fe200000e0000 */
[--C-:B--2---:R-:W-:Y:S01]  /*2590*/  FFMA.FTZ R93, R93, UR36, -R94.reuse ;  /* 0x000000245d5d7c23 */ /* 0x104fe2000801085e */
[----:B------:R-:W-:Y:S01]  /*25a0*/  FFMA.FTZ R94, R97, UR36, -R94 ;  /* 0x00000024615e7c23 */ /* 0x000fe2000801085e */
[----:B------:R-:W-:Y:S01]  /*25b0*/  FSEL R97, R112, -INF , P2 ;  /* 0xff80000070617808 */ /* 0x000fe20001000000 */
[----:B------:R-:W2:Y:S01]  /*25c0*/  SHFL.IDX PT, R121, R222, R228, 0x1f ;  /* 0x00001fe4de797589 */ /* 0x000ea200000e0000 */
[----:B-1----:R-:W-:Y:S01]  /*25d0*/  FSEL R99, R113, -INF , P2 ;  /* 0xff80000071637808 */ /* 0x002fe20001000000 */
[----:B------:R1:W-:Y:S01]  /*25e0*/  MUFU.EX2 R23, R95 ;  /* 0x0000005f00177308 */ /* 0x0003e20000000800 */
[----:B------:R-:W-:Y:S01]  /*25f0*/  FSEL R119, R119, -INF , P1 ;  /* 0xff80000077777808 */ /* 0x000fe20000800000 */
[--C-:B------:R-:W-:Y:S01]  /*2600*/  FFMA.FTZ R97, R97, UR36, -R98.reuse ;  /* 0x0000002461617c23 */ /* 0x100fe20008010862 */
[----:B------:R-:W-:Y:S01]  /*2610*/  FFMA.FTZ R98, R103, UR36, -R98 ;  /* 0x0000002467627c23 */ /* 0x000fe20008010862 */
[----:B------:R-:W-:Y:S01]  /*2620*/  FSEL R103, R117, -INF , P2 ;  /* 0xff80000075677808 */ /* 0x000fe20001000000 */
[----:B------:R-:W-:Y:S01]  /*2630*/  SHFL.IDX PT, R106, R222, R0, 0x1f ;  /* 0x00001f00de6a7589 */ /* 0x000fe200000e0000 */
[----:B------:R-:W-:Y:S01]  /*2640*/  FSEL R111, R111, -INF , P1 ;  /* 0xff8000006f6f7808 */ /* 0x000fe20000800000 */
[--C-:B----4-:R-:W-:Y:S01]  /*2650*/  FFMA.FTZ R99, R99, UR36, -R100.reuse ;  /* 0x0000002463637c23 */ /* 0x110fe20008010864 */
[----:B------:R-:W-:Y:S01]  /*2660*/  FFMA.FTZ R100, R115, UR36, -R100 ;  /* 0x0000002473647c23 */ /* 0x000fe20008010864 */
[----:B-1----:R-:W-:Y:S01]  /*2670*/  FSEL R95, R109, -INF , P2 ;  /* 0xff8000006d5f7808 */ /* 0x002fe20001000000 */
[----:B------:R-:W1:Y:S01]  /*2680*/  SHFL.IDX PT, R115, R222, R230, 0x1f ;  /* 0x00001fe6de737589 */ /* 0x000e6200000e0000 */
[--C-:B------:R-:W-:Y:S01]  /*2690*/  FFMA.FTZ R103, R103, UR36, -R104.reuse ;  /* 0x0000002467677c23 */ /* 0x100fe20008010868 */
[----:B------:R-:W-:Y:S01]  /*26a0*/  FFMA.FTZ R104, R119, UR36, -R104 ;  /* 0x0000002477687c23 */ /* 0x000fe20008010868 */
[----:B------:R-:W-:Y:S01]  /*26b0*/  FSEL R105, R120, -INF , P2 ;  /* 0xff80000078697808 */ /* 0x000fe20001000000 */
[----:B------:R-:W3:Y:S01]  /*26c0*/  SHFL.IDX PT, R119, R222, R229, 0x1f ;  /* 0x00001fe5de777589 */ /* 0x000ee200000e0000 */
[--C-:B------:R-:W-:Y:S01]  /*26d0*/  FFMA.FTZ R95, R95, UR36, -R96.reuse ;  /* 0x000000245f5f7c23 */ /* 0x100fe20008010860 */
[----:B------:R-:W-:Y:S01]  /*26e0*/  FFMA.FTZ R96, R111, UR36, -R96 ;  /* 0x000000246f607c23 */ /* 0x000fe20008010860 */
[----:B------:R-:W-:Y:S01]  /*26f0*/  FSEL R111, R122, -INF , P1 ;  /* 0xff8000007a6f7808 */ /* 0x000fe20000800000 */
[--C-:B-----5:R-:W-:Y:S01]  /*2700*/  FFMA.FTZ R107, R107, UR36, -R108.reuse ;  /* 0x000000246b6b7c23 */ /* 0x120fe2000801086c */
[----:B------:R-:W4:Y:S01]  /*2710*/  SHFL.IDX PT, R122, R216, R0, 0x1f ;  /* 0x00001f00d87a7589 */ /* 0x000f2200000e0000 */
[----:B------:R-:W-:Y:S01]  /*2720*/  FSEL R102, R116, -INF , P2 ;  /* 0xff80000074667808 */ /* 0x000fe20001000000 */
[----:B------:R-:W5:Y:S01]  /*2730*/  MUFU.EX2 R11, R11 ;  /* 0x0000000b000b7308 */ /* 0x000f620000000800 */
[----:B------:R-:W-:Y:S01]  /*2740*/  FSEL R120, R133, -INF , P2 ;  /* 0xff80000085787808 */ /* 0x000fe20001000000 */
[----:B------:R-:W-:Y:S01]  /*2750*/  SHFL.IDX PT, R112, R222, R232, 0x1f ;  /* 0x00001fe8de707589 */ /* 0x000fe200000e0000 */
[----:B------:R-:W-:Y:S01]  /*2760*/  FSEL R118, R118, -INF , P1 ;  /* 0xff80000076767808 */ /* 0x000fe20000800000 */
[----:B------:R-:W-:Y:S01]  /*2770*/  FFMA.FTZ R102, R102, UR36, -R101 ;  /* 0x0000002466667c23 */ /* 0x000fe20008010865 */
[----:B------:R-:W-:Y:S01]  /*2780*/  FSEL R123, R123, -INF , P1 ;  /* 0xff8000007b7b7808 */ /* 0x000fe20000800000 */
[----:B--2---:R-:W-:Y:S01]  /*2790*/  FFMA.FTZ R227, R120, UR36, -R121 ;  /* 0x0000002478e37c23 */ /* 0x004fe20008010879 */
[----:B------:R-:W-:Y:S01]  /*27a0*/  FSEL R113, R128, -INF , P2 ;  /* 0xff80000080717808 */ /* 0x000fe20001000000 */
[----:B------:R-:W-:Y:S01]  /*27b0*/  FFMA.FTZ R101, R118, UR36, -R101 ;  /* 0x0000002476657c23 */ /* 0x000fe20008010865 */
[----:B------:R-:W-:Y:S01]  /*27c0*/  FSEL R116, R129, -INF , P2 ;  /* 0xff80000081747808 */ /* 0x000fe20001000000 */
[----:B------:R-:W2:Y:S01]  /*27d0*/  SHFL.IDX PT, R120, R216, R229, 0x1f ;  /* 0x00001fe5d8787589 */ /* 0x000ea200000e0000 */
[----:B------:R-:W-:Y:S01]  /*27e0*/  FSEL R117, R130, -INF , P1 ;  /* 0xff80000082757808 */ /* 0x000fe20000800000 */
[----:B------:R-:W-:Y:S01]  /*27f0*/  FFMA.FTZ R108, R123, UR36, -R108 ;  /* 0x000000247b6c7c23 */ /* 0x000fe2000801086c */
[----:B------:R-:W-:Y:S01]  /*2800*/  FSEL R118, R131, -INF , P1 ;  /* 0xff80000083767808 */ /* 0x000fe20000800000 */
[----:B------:R-:W5:Y:S01]  /*2810*/  SHFL.IDX PT, R123, R216, R233, 0x1f ;  /* 0x00001fe9d87b7589 */ /* 0x000f6200000e0000 */
[--C-:B------:R-:W-:Y:S01]  /*2820*/  FFMA.FTZ R113, R113, UR36, -R114.reuse ;  /* 0x0000002471717c23 */ /* 0x100fe20008010872 */
[--C-:B-1----:R-:W-:Y:S01]  /*2830*/  FFMA.FTZ R116, R116, UR36, -R115.reuse ;  /* 0x0000002474747c23 */ /* 0x102fe20008010873 */
[----:B------:R-:W-:Y:S01]  /*2840*/  FFMA.FTZ R114, R117, UR36, -R114 ;  /* 0x0000002475727c23 */ /* 0x000fe20008010872 */
[----:B------:R-:W1:Y:S01]  /*2850*/  SHFL.IDX PT, R130, R216, R234, 0x1f ;  /* 0x00001fead8827589 */ /* 0x000e6200000e0000 */
[----:B------:R-:W-:Y:S01]  /*2860*/  FFMA.FTZ R115, R118, UR36, -R115 ;  /* 0x0000002476737c23 */ /* 0x000fe20008010873 */
[----:B------:R-:W-:Y:S01]  /*2870*/  FSEL R117, R132, -INF , P2 ;  /* 0xff80000084757808 */ /* 0x000fe20001000000 */
[--C-:B------:R-:W-:Y:S01]  /*2880*/  FFMA.FTZ R105, R105, UR36, -R106.reuse ;  /* 0x0000002469697c23 */ /* 0x100fe2000801086a */
[----:B------:R-:W-:Y:S01]  /*2890*/  FSEL R118, R134, -INF , P1 ;  /* 0xff80000086767808 */ /* 0x000fe20000800000 */
[----:B------:R-:W-:Y:S01]  /*28a0*/  FFMA.FTZ R106, R111, UR36, -R106 ;  /* 0x000000246f6a7c23 */ /* 0x000fe2000801086a */
[----:B------:R-:W-:Y:S01]  /*28b0*/  FSEL R111, R125, -INF , P2 ;  /* 0xff8000007d6f7808 */ /* 0x000fe20001000000 */
[--C-:B---3--:R-:W-:Y:S01]  /*28c0*/  FFMA.FTZ R117, R117, UR36, -R119.reuse ;  /* 0x0000002475757c23 */ /* 0x108fe20008010877 */
[----:B------:R-:W-:Y:S01]  /*28d0*/  FSEL R125, R136, -INF , P2 ;  /* 0xff800000887d7808 */ /* 0x000fe20001000000 */
[----:B------:R-:W-:Y:S01]  /*28e0*/  FFMA.FTZ R118, R118, UR36, -R119 ;  /* 0x0000002476767c23 */ /* 0x000fe20008010877 */
[----:B------:R-:W-:Y:S01]  /*28f0*/  FSEL R119, R138, -INF , P1 ;  /* 0xff8000008a777808 */ /* 0x000fe20000800000 */
[----:B------:R-:W-:-:S02]  /*2900*/  WARPGROUP.DEPBAR.LE gsb0, 0x0 ;  /* 0x00008000000079c5 */ /* 0x000fc40000010000 */
[----:B------:R-:W-:Y:S01]  /*2910*/  WARPGROUP.ARRIVE ;  /* 0x00000000000079c5 */ /* 0x000fe20000000000 */
[----:B------:R-:W-:Y:S01]  /*2920*/  FSEL R110, R124, -INF , P2 ;  /* 0xff8000007c6e7808 */ /* 0x000fe20001000000 */
[--C-:B----4-:R-:W-:Y:S01]  /*2930*/  FFMA.FTZ R125, R125, UR36, -R122.reuse ;  /* 0x000000247d7d7c23 */ /* 0x110fe2000801087a */
[----:B------:R-:W-:Y:S01]  /*2940*/  FSEL R124, R135, -INF , P1 ;  /* 0xff800000877c7808 */ /* 0x000fe20000800000 */
[----:B------:R-:W-:Y:S01]  /*2950*/  FFMA.FTZ R122, R119, UR36, -R122 ;  /* 0x00000024777a7c23 */ /* 0x000fe2000801087a */
[----:B------:R-:W-:Y:S01]  /*2960*/  FSEL R119, R148, -INF , P2 ;  /* 0xff80000094777808 */ /* 0x000fe20001000000 */
[----:B------:R-:W-:Y:S01]  /*2970*/  HGMMA.64x128x16.F32 R24, gdesc[UR4], R24, gsb0 ;  /* 0x01e00000041879f0 */ /* 0x000fe20008000818 */
[----:B------:R-:W-:Y:S01]  /*2980*/  UIADD3 UR6, UR8, 0x4, URZ ;  /* 0x0000000408067890 */ /* 0x000fe2000fffe03f */
[----:B------:R-:W-:Y:S01]  /*2990*/  FSEL R135, R150, -INF , P1 ;  /* 0xff80000096877808 */ /* 0x000fe20000800000 */
[----:B------:R-:W-:Y:S01]  /*29a0*/  UIADD3 UR4, UR9, 0x4, URZ ;  /* 0x0000000409047890 */ /* 0x000fe2000fffe03f */
[----:B------:R-:W-:Y:S01]  /*29b0*/  FSEL R127, R127, -INF , P1 ;  /* 0xff8000007f7f7808 */ /* 0x000fe20000800000 */
[----:B------:R-:W-:Y:S01]  /*29c0*/  UMOV UR7, 0x40000040 ;  /* 0x4000004000077882 */ /* 0x000fe20000000000 */
[----:B------:R-:W-:Y:S01]  /*29d0*/  UMOV UR5, 0x40000040 ;  /* 0x4000004000057882 */ /* 0x000fe20000000000 */
[----:B------:R-:W-:Y:S01]  /*29e0*/  FSEL R140, R140, -INF , P2 ;  /* 0xff8000008c8c7808 */ /* 0x000fe20001000000 */
[----:B------:R-:W-:Y:S01]  /*29f0*/  FFMA.FTZ R121, R124, UR36, -R121 ;  /* 0x000000247c797c23 */ /* 0x000fe20008010879 */
[----:B------:R-:W-:Y:S01]  /*2a00*/  FSEL R142, R142, -INF , P1 ;  /* 0xff8000008e8e7808 */ /* 0x000fe20000800000 */
[----:B--2---:R-:W-:Y:S01]  /*2a10*/  FFMA.FTZ R124, R119, UR36, -R120 ;  /* 0x00000024777c7c23 */ /* 0x004fe20008010878 */
[----:B------:R-:W-:Y:S01]  /*2a20*/  FSEL R131, R137, -INF , P2 ;  /* 0xff80000089837808 */ /* 0x000fe20001000000 */
[----:B------:R-:W-:Y:S01]  /*2a30*/  FFMA.FTZ R111, R111, UR36, -R112 ;  /* 0x000000246f6f7c23 */ /* 0x000fe20008010870 */
[----:B------:R-:W-:Y:S01]  /*2a40*/  FSEL R139, R139, -INF , P1 ;  /* 0xff8000008b8b7808 */ /* 0x000fe20000800000 */
[----:B------:R-:W-:Y:S01]  /*2a50*/  FFMA.FTZ R120, R135, UR36, -R120 ;  /* 0x0000002487787c23 */ /* 0x000fe20008010878 */
[----:B------:R-:W-:Y:S01]  /*2a60*/  FFMA.FTZ R112, R127, UR36, -R112 ;  /* 0x000000247f707c23 */ /* 0x000fe20008010870 */
[--C-:B-----5:R-:W-:Y:S01]  /*2a70*/  FFMA.FTZ R127, R140, UR36, -R123.reuse ;  /* 0x000000248c7f7c23 */ /* 0x120fe2000801087b */
[----:B------:R-:W2:Y:S01]  /*2a80*/  SHFL.IDX PT, R109, R222, R233, 0x1f ;  /* 0x00001fe9de6d7589 */ /* 0x000ea200000e0000 */
[----:B------:R-:W-:Y:S01]  /*2a90*/  FFMA.FTZ R123, R142, UR36, -R123 ;  /* 0x000000248e7b7c23 */ /* 0x000fe2000801087b */
[--C-:B-1----:R-:W-:Y:S01]  /*2aa0*/  FFMA.FTZ R131, R131, UR36, -R130.reuse ;  /* 0x0000002483837c23 */ /* 0x102fe20008010882 */
[----:B------:R-:W-:Y:S01]  /*2ab0*/  FFMA.FTZ R130, R139, UR36, -R130 ;  /* 0x000000248b827c23 */ /* 0x000fe20008010882 */
[----:B------:R-:W-:Y:S01]  /*2ac0*/  FSEL R126, R126, -INF , P1 ;  /* 0xff8000007e7e7808 */ /* 0x000fe20000800000 */
[----:B------:R-:W1:Y:S01]  /*2ad0*/  SHFL.IDX PT, R128, R216, R230, 0x1f ;  /* 0x00001fe6d8807589 */ /* 0x000e6200000e0000 */
[----:B------:R-:W-:Y:S01]  /*2ae0*/  FSEL R129, R141, -INF , P2 ;  /* 0xff8000008d817808 */ /* 0x000fe20001000000 */
[----:B------:R-:W-:Y:S01]  /*2af0*/  MUFU.EX2 R12, R12 ;  /* 0x0000000c000c7308 */ /* 0x000fe20000000800 */
[----:B------:R-:W-:Y:S01]  /*2b00*/  FSEL R134, R144, -INF , P2 ;  /* 0xff80000090867808 */ /* 0x000fe20001000000 */
[----:B------:R-:W3:Y:S01]  /*2b10*/  SHFL.IDX PT, R133, R216, R231, 0x1f ;  /* 0x00001fe7d8857589 */ /* 0x000ee200000e0000 */
[----:B------:R-:W-:-:S02]  /*2b20*/  FSEL R145, R145, -INF , P2 ;  /* 0xff80000091917808 */ /* 0x000fc40001000000 */
[----:B------:R-:W-:Y:S02]  /*2b30*/  FSEL R149, R149, -INF , P2 ;  /* 0xff80000095957808 */ /* 0x000fe40001000000 */
[----:B------:R-:W-:Y:S01]  /*2b40*/  FSEL R151, R151, -INF , P1 ;  /* 0xff80000097977808 */ /* 0x000fe20000800000 */
[----:B------:R-:W4:Y:S01]  /*2b50*/  MUFU.EX2 R14, R14 ;  /* 0x0000000e000e7308 */ /* 0x000f220000000800 */
[----:B------:R-:W-:Y:S02]  /*2b60*/  FSEL R146, R146, -INF , P1 ;  /* 0xff80000092927808 */ /* 0x000fe40000800000 */
[----:B------:R-:W-:Y:S02]  /*2b70*/  FSEL R143, R143, -INF , P1 ;  /* 0xff8000008f8f7808 */ /* 0x000fe40000800000 */
[----:B------:R-:W-:-:S03]  /*2b80*/  FSEL R147, R147, -INF , P1 ;  /* 0xff80000093937808 */ /* 0x000fc60000800000 */
[----:B------:R-:W-:Y:S01]  /*2b90*/  MUFU.EX2 R17, R17 ;  /* 0x0000001100117308 */ /* 0x000fe20000000800 */
[--C-:B--2---:R-:W-:Y:S01]  /*2ba0*/  FFMA.FTZ R110, R110, UR36, -R109.reuse ;  /* 0x000000246e6e7c23 */ /* 0x104fe2000801086d */
[----:B------:R-:W-:Y:S02]  /*2bb0*/  FFMA.FTZ R109, R126, UR36, -R109 ;  /* 0x000000247e6d7c23 */ /* 0x000fe4000801086d */
[----:B------:R-:W2:Y:S01]  /*2bc0*/  SHFL.IDX PT, R126, R216, R232, 0x1f ;  /* 0x00001fe8d87e7589 */ /* 0x000ea200000e0000 */
[--C-:B-1----:R-:W-:Y:S01]  /*2bd0*/  FFMA.FTZ R132, R145, UR36, -R128.reuse ;  /* 0x0000002491847c23 */ /* 0x102fe20008010880 */
[----:B------:R-:W-:Y:S02]  /*2be0*/  FFMA.FTZ R128, R147, UR36, -R128 ;  /* 0x0000002493807c23 */ /* 0x000fe40008010880 */
[----:B------:R-:W1:Y:S01]  /*2bf0*/  SHFL.IDX PT, R216, R216, R228, 0x1f ;  /* 0x00001fe4d8d87589 */ /* 0x000e6200000e0000 */
[----:B------:R-:W-:Y:S01]  /*2c00*/  MUFU.EX2 R116, R116 ;  /* 0x0000007400747308 */ /* 0x000fe20000000800 */
[--C-:B---3--:R-:W-:Y:S01]  /*2c10*/  FFMA.FTZ R134, R134, UR36, -R133.reuse ;  /* 0x0000002486867c23 */ /* 0x108fe20008010885 */
[----:B------:R-:W-:-:S06]  /*2c20*/  FFMA.FTZ R133, R146, UR36, -R133 ;  /* 0x0000002492857c23 */ /* 0x000fcc0008010885 */
[----:B------:R-:W-:Y:S08]  /*2c30*/  MUFU.EX2 R114, R114 ;  /* 0x0000007200727308 */ /* 0x000ff00000000800 */
[----:B------:R-:W-:Y:S01]  /*2c40*/  MUFU.EX2 R109, R109 ;  /* 0x0000006d006d7308 */ /* 0x000fe20000000800 */
[--C-:B--2---:R-:W-:Y:S01]  /*2c50*/  FFMA.FTZ R129, R129, UR36, -R126.reuse ;  /* 0x0000002481817c23 */ /* 0x104fe2000801087e */
[----:B------:R-:W-:Y:S01]  /*2c60*/  FFMA.FTZ R126, R143, UR36, -R126 ;  /* 0x000000248f7e7c23 */ /* 0x000fe2000801087e */
[--C-:B-1----:R-:W-:Y:S01]  /*2c70*/  FFMA.FTZ R119, R149, UR36, -R216.reuse ;  /* 0x0000002495777c23 */ /* 0x102fe200080108d8 */
[----:B------:R-:W-:-:S04]  /*2c80*/  FFMA.FTZ R222, R151, UR36, -R216 ;  /* 0x0000002497de7c23 */ /* 0x000fc800080108d8 */
[----:B------:R-:W-:Y:S08]  /*2c90*/  MUFU.EX2 R112, R112 ;  /* 0x0000007000707308 */ /* 0x000ff00000000800 */
[----:B------:R-:W-:Y:S08]  /*2ca0*/  MUFU.EX2 R113, R113 ;  /* 0x0000007100717308 */ /* 0x000ff00000000800 */
[----:B------:R-:W-:Y:S08]  /*2cb0*/  MUFU.EX2 R117, R117 ;  /* 0x0000007500757308 */ /* 0x000ff00000000800 */
[----:B------:R-:W1:Y:S08]  /*2cc0*/  MUFU.EX2 R22, R22 ;  /* 0x0000001600167308 */ /* 0x000e700000000800 */
[----:B------:R-:W2:Y:S08]  /*2cd0*/  MUFU.EX2 R88, R88 ;  /* 0x0000005800587308 */ /* 0x000eb00000000800 */
[----:B------:R-:W-:Y:S08]  /*2ce0*/  MUFU.EX2 R110, R110 ;  /* 0x0000006e006e7308 */ /* 0x000ff00000000800 */
[----:B------:R-:W-:Y:S08]  /*2cf0*/  MUFU.EX2 R111, R111 ;  /* 0x0000006f006f7308 */ /* 0x000ff00000000800 */
[----:B------:R-:W-:Y:S01]  /*2d00*/  MUFU.EX2 R115, R115 ;  /* 0x0000007300737308 */ /* 0x000fe20000000800 */
[----:B------:R-:W-:-:S02]  /*2d10*/  WARPGROUP.DEPBAR.LE gsb0, 0x0 ;  /* 0x00008000000079c5 */ /* 0x000fc40000010000 */
[----:B------:R-:W-:-:S05]  /*2d20*/  WARPGROUP.ARRIVE ;  /* 0x00000000000079c5 */ /* 0x000fca0000000000 */
[----:B------:R-:W-:Y:S01]  /*2d30*/  MUFU.EX2 R19, R19 ;  /* 0x0000001300137308 */ /* 0x000fe20000000800 */
[----:B------:R-:W-:Y:S01]  /*2d40*/  HGMMA.64x128x16.F32 R24, gdesc[UR4], R24, gsb0 ;  /* 0x01e00000041879f0 */ /* 0x000fe20008000818 */
[----:B------:R-:W-:Y:S02]  /*2d50*/  UIADD3 UR6, UR8, 0x6, URZ ;  /* 0x0000000608067890 */ /* 0x000fe4000fffe03f */
[----:B------:R-:W-:-:S04]  /*2d60*/  UIADD3 UR4, UR9, 0x6, URZ ;  /* 0x0000000609047890 */ /* 0x000fc8000fffe03f */
[----:B------:R-:W3:Y:S01]  /*2d70*/  MUFU.EX2 R105, R105 ;  /* 0x0000006900697308 */ /* 0x000ee20000000800 */
[----:B------:R-:W-:Y:S01]  /*2d80*/  UMOV UR7, 0x40000040 ;  /* 0x4000004000077882 */ /* 0x000fe20000000000 */
[----:B------:R-:W-:-:S06]  /*2d90*/  UMOV UR5, 0x40000040 ;  /* 0x4000004000057882 */ /* 0x000fcc0000000000 */
[----:B------:R-:W5:Y:S08]  /*2da0*/  MUFU.EX2 R106, R106 ;  /* 0x0000006a006a7308 */ /* 0x000f700000000800 */
[----:B------:R-:W-:Y:S08]  /*2db0*/  MUFU.EX2 R107, R107 ;  /* 0x0000006b006b7308 */ /* 0x000ff00000000800 */
[----:B------:R-:W-:Y:S08]  /*2dc0*/  MUFU.EX2 R108, R108 ;  /* 0x0000006c006c7308 */ /* 0x000ff00000000800 */
[----:B------:R-:W5:Y:S08]  /*2dd0*/  MUFU.EX2 R89, R89 ;  /* 0x0000005900597308 */ /* 0x000f700000000800 */
        /* <DEDUP_REMOVED lines=17> */
[----:B------:R-:W-:Y:S01]  /*2ef0*/  UMOV UR7, 0x40000040 ;  /* 0x4000004000077882 */ /* 0x000fe20000000000 */
[----:B------:R-:W-:-:S04]  /*2f00*/  R2UR UR5, R226 ;  /* 0x00000000e20572ca */ /* 0x000fc800000e0000 */
[----:B------:R-:W-:Y:S08]  /*2f10*/  MUFU.EX2 R103, R103 ;  /* 0x0000006700677308 */ /* 0x000ff00000000800 */
[----:B------:R-:W-:Y:S01]  /*2f20*/  MUFU.EX2 R104, R104 ;  /* 0x0000006800687308 */ /* 0x000fe20000000800 */
[----:B------:R-:W-:Y:S01]  /*2f30*/  UMOV UR6, UR4 ;  /* 0x0000000400067c82 */ /* 0x000fe20008000000 */
[----:B------:R-:W-:-:S04]  /*2f40*/  USHF.R.U32.HI UR5, URZ, 0x4, UR5 ;  /* 0x000000043f057899 */ /* 0x000fc80008011605 */
[----:B------:R-:W-:Y:S02]  /*2f50*/  ULOP3.LUT UR9, UR5, 0x3fff, URZ, 0xc0, !UPT ;  /* 0x00003fff05097892 */ /* 0x000fe4000f8ec03f */
[----:B------:R-:W-:Y:S01]  /*2f60*/  MUFU.EX2 R118, R118 ;  /* 0x0000007600767308 */ /* 0x000fe20000000800 */
[----:B------:R-:W-:-:S07]  /*2f70*/  UMOV UR5, 0x40000040 ;  /* 0x4000004000057882 */ /* 0x000fce0000000000 */
        /* <DEDUP_REMOVED lines=9> */
[----:B------:R-:W4:Y:S04]  /*3010*/  LDS R217, [R217+0x400] ;  /* 0x00040000d9d97984 */ /* 0x000f280000000800 */
[----:B------:R-:W-:Y:S04]  /*3020*/  LDS R221, [R221+0x400] ;  /* 0x00040000dddd7984 */ /* 0x000fe80000000800 */
[----:B------:R-:W-:Y:S04]  /*3030*/  LDS R219, [R219+0x400] ;  /* 0x00040000dbdb7984 */ /* 0x000fe80000000800 */
[----:B------:R-:W-:Y:S04]  /*3040*/  LDS R220, [R220+0x400] ;  /* 0x00040000dcdc7984 */ /* 0x000fe80000000800 */
[----:B----4-:R-:W4:Y:S04]  /*3050*/  SHFL.IDX PT, R135, R217, R0, 0x1f ;  /* 0x00001f00d9877589 */ /* 0x010f2800000e0000 */
[----:B------:R-:W1:Y:S04]  /*3060*/  SHFL.IDX PT, R136, R217, R234, 0x1f ;  /* 0x00001fead9887589 */ /* 0x000e6800000e0000 */
[----:B------:R-:W2:Y:S04]  /*3070*/  SHFL.IDX PT, R140, R217, R233, 0x1f ;  /* 0x00001fe9d98c7589 */ /* 0x000ea800000e0000 */
[----:B------:R-:W3:Y:S04]  /*3080*/  SHFL.IDX PT, R142, R217, R230, 0x1f ;  /* 0x00001fe6d98e7589 */ /* 0x000ee800000e0000 */
[----:B------:R-:W5:Y:S04]  /*3090*/  SHFL.IDX PT, R138, R217, R232, 0x1f ;  /* 0x00001fe8d98a7589 */ /* 0x000f6800000e0000 */
[----:B------:R-:W5:Y:S01]  /*30a0*/  SHFL.IDX PT, R139, R217, R231, 0x1f ;  /* 0x00001fe7d98b7589 */ /* 0x000f6200000e0000 */
[--C-:B----4-:R-:W-:Y:S01]  /*30b0*/  FADD.FTZ R24, R24, -R135.reuse ;  /* 0x8000008718187221 */ /* 0x110fe20000010000 */
[----:B------:R-:W-:-:S02]  /*30c0*/  FADD.FTZ R26, R26, -R135 ;  /* 0x800000871a1a7221 */ /* 0x000fc40000010000 */
[----:B------:R-:W4:Y:S01]  /*30d0*/  SHFL.IDX PT, R144, R217, R229, 0x1f ;  /* 0x00001fe5d9907589 */ /* 0x000f2200000e0000 */
        /* <DEDUP_REMOVED lines=8> */
[--C-:B---3--:R-:W-:Y:S01]  /*3160*/  FADD.FTZ R140, R33, -R142.reuse ;  /* 0x8000008e218c7221 */ /* 0x108fe20000010000 */
[----:B------:R-:W-:Y:S01]  /*3170*/  FADD.FTZ R142, R35, -R142 ;  /* 0x8000008e238e7221 */ /* 0x000fe20000010000 */
[----:B------:R-:W3:Y:S01]  /*3180*/  SHFL.IDX PT, R33, R221, R231, 0x1f ;  /* 0x00001fe7dd217589 */ /* 0x000ee200000e0000 */
        /* <DEDUP_REMOVED lines=9> */
[----:B------:R-:W-:Y:S01]  /*3220*/  FMUL.FTZ R141, R15, R141 ;  /* 0x0000008d0f8d7220 */ /* 0x000fe20000410000 */
[----:B------:R-:W-:Y:S01]  /*3230*/  FMUL.FTZ R142, R20, R142 ;  /* 0x0000008e148e7220 */ /* 0x000fe20000410000 */
[----:B------:R-:W5:Y:S01]  /*3240*/  SHFL.IDX PT, R34, R221, R229, 0x1f ;  /* 0x00001fe5dd227589 */ /* 0x000f6200000e0000 */
[--C-:B----4-:R-:W-:Y:S01]  /*3250*/  FADD.FTZ R143, R36, -R144.reuse ;  /* 0x80000090248f7221 */ /* 0x110fe20000010000 */
[----:B------:R-:W-:Y:S01]  /*3260*/  MUFU.EX2 R31, R122 ;  /* 0x0000007a001f7308 */ /* 0x000fe20000000800 */
[----:B------:R-:W-:Y:S01]  /*3270*/  FADD.FTZ R38, R38, -R144 ;  /* 0x8000009026267221 */ /* 0x000fe20000010000 */
[----:B-1----:R-:W1:Y:S01]  /*3280*/  SHFL.IDX PT, R121, R221, R233, 0x1f ;  /* 0x00001fe9dd797589 */ /* 0x002e6200000e0000 */
[--C-:B------:R-:W-:Y:S01]  /*3290*/  FADD.FTZ R37, R37, -R217.reuse ;  /* 0x800000d925257221 */ /* 0x100fe20000010000 */
[----:B------:R-:W-:Y:S01]  /*32a0*/  FADD.FTZ R39, R39, -R217 ;  /* 0x800000d927277221 */ /* 0x000fe20000010000 */
[----:B------:R-:W-:Y:S01]  /*32b0*/  FMUL.FTZ R38, R22, R38 ;  /* 0x0000002616267220 */ /* 0x000fe20000410000 */
[----:B------:R-:W4:Y:S01]  /*32c0*/  SHFL.IDX PT, R150, R219, R232, 0x1f ;  /* 0x00001fe8db967589 */ /* 0x000f2200000e0000 */
[--C-:B--2---:R-:W-:Y:S01]  /*32d0*/  FADD.FTZ R40, R40, -R145.reuse ;  /* 0x8000009128287221 */ /* 0x104fe20000010000 */
[----:B------:R-:W-:Y:S01]  /*32e0*/  FADD.FTZ R42, R42, -R145 ;  /* 0x800000912a2a7221 */ /* 0x000fe20000010000 */
[----:B------:R-:W2:Y:S01]  /*32f0*/  MUFU.EX2 R28, R227 ;  /* 0x000000e3001c7308 */ /* 0x000ea20000000800 */
        /* <DEDUP_REMOVED lines=15> */
[----:B------:R3:W-:Y:S01]  /*33f0*/  MUFU.EX2 R32, R131 ;  /* 0x0000008300207308 */ /* 0x0007e20000000800 */
[--C-:B-1----:R-:W-:Y:S01]  /*3400*/  FADD.FTZ R44, R44, -R121.reuse ;  /* 0x800000792c2c7221 */ /* 0x102fe20000010000 */
[----:B------:R-:W-:Y:S01]  /*3410*/  FADD.FTZ R46, R46, -R121 ;  /* 0x800000792e2e7221 */ /* 0x000fe20000010000 */
[----:B--2---:R-:W1:Y:S01]  /*3420*/  SHFL.IDX PT, R130, R220, R228, 0x1f ;  /* 0x00001fe4dc827589 */ /* 0x004e6200000e0000 */
[----:B------:R-:W-:Y:S01]  /*3430*/  FMUL.FTZ R56, R105, R56 ;  /* 0x0000003869387220 */ /* 0x000fe20000410000 */
[--C-:B----4-:R-:W-:Y:S01]  /*3440*/  FADD.FTZ R61, R61, -R150.reuse ;  /* 0x800000963d3d7221 */ /* 0x110fe20000010000 */
[----:B------:R-:W-:Y:S01]  /*3450*/  FADD.FTZ R63, R63, -R150 ;  /* 0x800000963f3f7221 */ /* 0x000fe20000010000 */
[----:B------:R-:W2:Y:S01]  /*3460*/  SHFL.IDX PT, R121, R219, R230, 0x1f ;  /* 0x00001fe6db797589 */ /* 0x000ea200000e0000 */
[----:B------:R-:W4:Y:S01]  /*3470*/  MUFU.EX2 R34, R127 ;  /* 0x0000007f00227308 */ /* 0x000f220000000800 */
[----:B------:R-:W-:Y:S01]  /*3480*/  FMUL.FTZ R61, R111, R61 ;  /* 0x0000003d6f3d7220 */ /* 0x000fe20000410000 */
[----:B------:R-:W-:Y:S01]  /*3490*/  FMUL.FTZ R63, R112, R63 ;  /* 0x0000003f703f7220 */ /* 0x000fe20000410000 */
[----:B---3--:R-:W3:Y:S01]  /*34a0*/  SHFL.IDX PT, R131, R220, R231, 0x1f ;  /* 0x00001fe7dc837589 */ /* 0x008ee200000e0000 */
[--C-:B------:R-:W-:Y:S01]  /*34b0*/  FADD.FTZ R150, R77, -R146.reuse ;  /* 0x800000924d967221 */ /* 0x100fe20000010000 */
[----:B------:R-:W-:Y:S01]  /*34c0*/  FADD.FTZ R216, R79, -R146 ;  /* 0x800000924fd87221 */ /* 0x000fe20000010000 */
[----:B------:R-:W-:Y:S01]  /*34d0*/  FMUL.FTZ R58, R106, R58 ;  /* 0x0000003a6a3a7220 */ /* 0x000fe20000410000 */
[----:B------:R-:W4:Y:S01]  /*34e0*/  SHFL.IDX PT, R125, R219, R229, 0x1f ;  /* 0x00001fe5db7d7589 */ /* 0x000f2200000e0000 */
[--C-:B-----5:R-:W-:Y:S01]  /*34f0*/  FADD.FTZ R45, R45, -R36.reuse ;  /* 0x800000242d2d7221 */ /* 0x120fe20000010000 */
[----:B------:R-:W-:Y:S01]  /*3500*/  FADD.FTZ R47, R47, -R36 ;  /* 0x800000242f2f7221 */ /* 0x000fe20000010000 */
[----:B------:R-:W-:Y:S01]  /*3510*/  FMUL.FTZ R40, R89, R40 ;  /* 0x0000002859287220 */ /* 0x000fe20000410000 */
[----:B------:R-:W5:Y:S01]  /*3520*/  SHFL.IDX PT, R151, R219, R233, 0x1f ;  /* 0x00001fe9db977589 */ /* 0x000f6200000e0000 */
[----:B------:R-:W5:Y:S01]  /*3530*/  MUFU.EX2 R36, R129 ;  /* 0x0000008100247308 */ /* 0x000f620000000800 */
[--C-:B------:R-:W-:Y:S01]  /*3540*/  FADD.FTZ R49, R49, -R35.reuse ;  /* 0x8000002331317221 */ /* 0x100fe20000010000 */
[----:B------:R-:W-:Y:S01]  /*3550*/  FADD.FTZ R51, R51, -R35 ;  /* 0x8000002333337221 */ /* 0x000fe20000010000 */
[----:B------:R-:W5:Y:S01]  /*3560*/  SHFL.IDX PT, R122, R219, R228, 0x1f ;  /* 0x00001fe4db7a7589 */ /* 0x000f6200000e0000 */
[--C-:B------:R-:W-:Y:S01]  /*3570*/  FADD.FTZ R66, R66, -R147.reuse ;  /* 0x8000009342427221 */ /* 0x100fe20000010000 */
[----:B------:R-:W-:Y:S01]  /*3580*/  FADD.FTZ R64, R64, -R147 ;  /* 0x8000009340407221 */ /* 0x000fe20000010000 */
[----:B------:R-:W-:Y:S01]  /*3590*/  FMUL.FTZ R41, R91, R41 ;  /* 0x000000295b297220 */ /* 0x000fe20000410000 */
[----:B------:R-:W5:Y:S01]  /*35a0*/  SHFL.IDX PT, R217, R219, R234, 0x1f ;  /* 0x00001feadbd97589 */ /* 0x000f6200000e0000 */
[----:B-1----:R-:W-:Y:S01]  /*35b0*/  FADD.FTZ R218, R85, -R130 ;  /* 0x8000008255da7221 */ /* 0x002fe20000010000 */
[----:B------:R-:W-:Y:S01]  /*35c0*/  FMUL.FTZ R85, R12, R136 ;  /* 0x000000880c557220 */ /* 0x000fe20000410000 */
[----:B------:R1:W1:Y:S01]  /*35d0*/  MUFU.EX2 R35, R123 ;  /* 0x0000007b00237308 */ /* 0x0002620000000800 */
[----:B------:R-:W1:Y:S01]  /*35e0*/  SHFL.IDX PT, R149, R220, R233, 0x1f ;  /* 0x00001fe9dc957589 */ /* 0x000e6200000e0000 */
[--C-:B--2---:R-:W-:Y:S01]  /*35f0*/  FADD.FTZ R65, R65, -R121.reuse ;  /* 0x8000007941417221 */ /* 0x104fe20000010000 */
[----:B------:R-:W-:Y:S01]  /*3600*/  FADD.FTZ R121, R67, -R121 ;  /* 0x8000007943797221 */ /* 0x000fe20000010000 */
[----:B------:R-:W-:Y:S01]  /*3610*/  F2FP.F16.F32.PACK_AB R85, R85, R26 ;  /* 0x0000001a5555723e */ /* 0x000fe200000000ff */
[----:B------:R-:W2:Y:S01]  /*3620*/  SHFL.IDX PT, R148, R220, R229, 0x1f ;  /* 0x00001fe5dc947589 */ /* 0x000ea200000e0000 */
[--C-:B---3--:R-:W-:Y:S01]  /*3630*/  FADD.FTZ R146, R80, -R131.reuse ;  /* 0x8000008350927221 */ /* 0x108fe20000010000 */
[----:B------:R-:W-:Y:S01]  /*3640*/  FADD.FTZ R131, R82, -R131 ;  /* 0x8000008352837221 */ /* 0x000fe20000010000 */
[----:B------:R-:W-:Y:S01]  /*3650*/  FMUL.FTZ R82, R21, R143 ;  /* 0x0000008f15527220 */ /* 0x000fe20000410000 */
[----:B------:R-:W3:Y:S01]  /*3660*/  SHFL.IDX PT, R221, R221, R228, 0x1f ;  /* 0x00001fe4dddd7589 */ /* 0x000ee200000e0000 */
[----:B------:R-:W-:Y:S01]  /*3670*/  FMUL.FTZ R26, R17, R27 ;  /* 0x0000001b111a7220 */ /* 0x000fe20000410000 */
[----:B------:R-:W-:Y:S01]  /*3680*/  FMUL.FTZ R80, R16, R138 ;  /* 0x0000008a10507220 */ /* 0x000fe20000410000 */
[----:B------:R-:W-:Y:S01]  /*3690*/  FMUL.FTZ R27, R18, R140 ;  /* 0x0000008c121b7220 */ /* 0x000fe20000410000 */
[----:B------:R-:W3:Y:S01]  /*36a0*/  SHFL.IDX PT, R144, R220, R230, 0x1f ;  /* 0x00001fe6dc907589 */ /* 0x000ee200000e0000 */
[----:B------:R-:W-:Y:S01]  /*36b0*/  F2FP.F16.F32.PACK_AB R82, R37, R82 ;  /* 0x000000522552723e */ /* 0x000fe200000000ff */
[----:B----4-:R-:W-:Y:S01]  /*36c0*/  FADD.FTZ R67, R70, -R125 ;  /* 0x8000007d46437221 */ /* 0x010fe20000010000 */
[----:B------:R-:W4:Y:S01]  /*36d0*/  MUFU.EX2 R37, R222 ;  /* 0x000000de00257308 */ /* 0x000f220000000800 */
[----:B------:R-:W-:Y:S01]  /*36e0*/  SHFL.IDX PT, R145, R220, R234, 0x1f ;  /* 0x00001feadc917589 */ /* 0x000fe200000e0000 */
[----:B-----5:R-:W-:Y:S01]  /*36f0*/  FADD.FTZ R62, R62, -R151 ;  /* 0x800000973e3e7221 */ /* 0x020fe20000010000 */
[----:B-1----:R-:W-:Y:S01]  /*3700*/  FADD.FTZ R123, R68, -R125 ;  /* 0x8000007d447b7221 */ /* 0x002fe20000010000 */
[----:B------:R-:W-:Y:S01]  /*3710*/  FADD.FTZ R70, R69, -R122 ;  /* 0x8000007a45467221 */ /* 0x000fe20000010000 */
[----:B------:R-:W1:Y:S01]  /*3720*/  SHFL.IDX PT, R127, R220, R0, 0x1f ;  /* 0x00001f00dc7f7589 */ /* 0x000e6200000e0000 */
[----:B------:R-:W-:Y:S01]  /*3730*/  FADD.FTZ R130, R87, -R130 ;  /* 0x8000008257827221 */ /* 0x000fe20000010000 */
        /* <DEDUP_REMOVED lines=8> */
[----:B------:R-:W-:Y:S01]  /*37c0*/  FADD.FTZ R60, R60, -R151 ;  /* 0x800000973c3c7221 */ /* 0x000fe20000010000 */
[--C-:B------:R-:W-:Y:S01]  /*37d0*/  FADD.FTZ R57, R57, -R217.reuse ;  /* 0x800000d939397221 */ /* 0x100fe20000010000 */
[----:B------:R-:W-:Y:S01]  /*37e0*/  FADD.FTZ R59, R59, -R217 ;  /* 0x800000d93b3b7221 */ /* 0x000fe20000010000 */
[----:B------:R-:W-:Y:S01]  /*37f0*/  FADD.FTZ R147, R76, -R149 ;  /* 0x800000954c937221 */ /* 0x000fe20000010000 */
[----:B--2---:R-:W-:Y:S01]  /*3800*/  FADD.FTZ R217, R84, -R148 ;  /* 0x8000009454d97221 */ /* 0x004fe20000010000 */
[--C-:B---3--:R-:W-:Y:S01]  /*3810*/  FADD.FTZ R53, R53, -R221.reuse ;  /* 0x800000dd35357221 */ /* 0x108fe20000010000 */
        /* <DEDUP_REMOVED lines=8> */
[----:B------:R-:W-:Y:S01]  /*38a0*/  F2FP.F16.F32.PACK_AB R71, R63, R62 ;  /* 0x0000003e3f47723e */ /* 0x000fe200000000ff */
[----:B-1----:R-:W-:Y:S01]  /*38b0*/  FADD.FTZ R125, R72, -R127 ;  /* 0x8000007f487d7221 */ /* 0x002fe20000010000 */
[----:B------:R-:W-:Y:S01]  /*38c0*/  F2FP.F16.F32.PACK_AB R64, R25, R64 ;  /* 0x000000401940723e */ /* 0x000fe200000000ff */
[----:B------:R-:W-:Y:S01]  /*38d0*/  FADD.FTZ R129, R73, -R145 ;  /* 0x8000009149817221 */ /* 0x000fe20000010000 */
[----:B------:R-:W-:Y:S01]  /*38e0*/  F2FP.F16.F32.PACK_AB R66, R27, R66 ;  /* 0x000000421b42723e */ /* 0x000fe200000000ff */
        /* <DEDUP_REMOVED lines=53> */
[----:B----4-:R-:W-:Y:S01]  /*3c40*/  FMUL.FTZ R130, R37, R130 ;  /* 0x0000008225827220 */ /* 0x010fe20000410000 */
[----:B------:R-:W-:Y:S01]  /*3c50*/  F2FP.F16.F32.PACK_AB R72, R49, R48 ;  /* 0x000000303148723e */ /* 0x000fe200000000ff */
[----:B------:R-:W-:Y:S01]  /*3c60*/  STSM.16.MT88.4 [R38+0x20c00], R84 ;  /* 0x020c005426007844 */ /* 0x000fe20000004200 */
[----:B------:R-:W-:Y:S01]  /*3c70*/  F2FP.F16.F32.PACK_AB R73, R51, R50 ;  /* 0x000000323349723e */ /* 0x000fe200000000ff */
[----:B------:R-:W-:Y:S01]  /*3c80*/  VIADD R227, R226, 0x20c00 ;  /* 0x00020c00e2e37836 */ /* 0x000fe20000000000 */
        /* <DEDUP_REMOVED lines=154> */
.L_x_4176:
        /* <DEDUP_REMOVED lines=68> */
.L_x_4177:
        /* <DEDUP_REMOVED lines=45> */
.L_x_4160:
[----:B------:R-:W-:Y:S05]  /*4d40*/  @P0 BRA `(.L_x_4179) ;  /* 0x0000001000900947 */ /* 0x000fea0003800000 */
[----:B-1----:R-:W2:Y:S01]  /*4d50*/  LDL R25, [R1+0xc] ;  /* 0x00000c0001197983 */ /* 0x002ea20000100800 */
[----:B------:R-:W1:Y:S01]  /*4d60*/  S2UR UR5, SR_CgaCtaId ;  /* 0x00000000000579c3 */ /* 0x000e620000008800 */
[----:B------:R-:W-:Y:S01]  /*4d70*/  UMOV UR4, 0x400 ;  /* 0x0000040000047882 */ /* 0x000fe20000000000 */
[----:B------:R-:W-:Y:S01]  /*4d80*/  F2FP.F16.F32.PACK_AB R184, R185, R184 ;  /* 0x000000b8b9b8723e */ /* 0x000fe200000000ff */
[----:B------:R-:W3:Y:S01]  /*4d90*/  S2R R0, SR_TID.X ;  /* 0x0000000000007919 */ /* 0x000ee20000002100 */
[----:B------:R-:W-:Y:S02]  /*4da0*/  F2FP.F16.F32.PACK_AB R185, R187, R186 ;  /* 0x000000babbb9723e */ /* 0x000fe400000000ff */
[----:B------:R-:W-:Y:S02]  /*4db0*/  F2FP.F16.F32.PACK_AB R192, R193, R192 ;  /* 0x000000c0c1c0723e */ /* 0x000fe400000000ff */
[----:B------:R-:W4:Y:S01]  /*4dc0*/  LDC.64 R8, c[0x0][0x870] ;  /* 0x00021c00ff087b82 */ /* 0x000f220000000a00 */
        /* <DEDUP_REMOVED lines=8> */
[----:B-1----:R-:W-:Y:S01]  /*4e50*/  ULEA UR4, UR5, UR4, 0x18 ;  /* 0x0000000405047291 */ /* 0x002fe2000f8ec03f */
[----:B------:R-:W-:Y:S02]  /*4e60*/  F2FP.F16.F32.PACK_AB R194, R197, R196 ;  /* 0x000000c4c5c2723e */ /* 0x000fe400000000ff */
[----:B------:R-:W-:Y:S01]  /*4e70*/  F2FP.F16.F32.PACK_AB R176, R177, R176 ;  /* 0x000000b0b1b0723e */ /* 0x000fe200000000ff */
[----:B------:R-:W-:Y:S01]  /*4e80*/  BAR.SYNC.DEFER_BLOCKING 0x1, 0x100 ;  /* 0x0044000000007b1d */ /* 0x000fe20000010000 */
[----:B------:R-:W-:Y:S02]  /*4e90*/  F2FP.F16.F32.PACK_AB R195, R199, R198 ;  /* 0x000000c6c7c3723e */ /* 0x000fe400000000ff */
[----:B------:R-:W-:Y:S02]  /*4ea0*/  F2FP.F16.F32.PACK_AB R201, R203, R202 ;  /* 0x000000cacbc9723e */ /* 0x000fe400000000ff */
[----:B------:R-:W-:-:S03]  /*4eb0*/  F2FP.F16.F32.PACK_AB R202, R205, R204 ;  /* 0x000000cccdca723e */ /* 0x000fc600000000ff */
[----:B------:R-:W1:Y:S01]  /*4ec0*/  LDC.64 R22, c[0x0][0x850] ;  /* 0x00021400ff167b82 */ /* 0x000e620000000a00 */
[----:B---3--:R-:W-:Y:S01]  /*4ed0*/  VIADD R11, R0, 0xffffff80 ;  /* 0xffffff80000b7836 */ /* 0x008fe20000000000 */
        /* <DEDUP_REMOVED lines=12> */
[----:B------:R-:W-:Y:S02]  /*4fa0*/  SHF.R.S32.HI R3, RZ, 0x1f, R0 ;  /* 0x0000001fff037819 */ /* 0x000fe40000011400 */
[----:B------:R-:W-:Y:S02]  /*4fb0*/  F2FP.F16.F32.PACK_AB R155, R159, R158 ;  /* 0x0000009e9f9b723e */ /* 0x000fe400000000ff */
[----:B------:R-:W-:Y:S02]  /*4fc0*/  LEA.HI R3, R3, R0, RZ, 0x3 ;  /* 0x0000000003037211 */ /* 0x000fe400078f18ff */
[----:B------:R-:W-:Y:S02]  /*4fd0*/  F2FP.F16.F32.PACK_AB R161, R163, R162 ;  /* 0x000000a2a3a1723e */ /* 0x000fe400000000ff */
[C---:B------:R-:W-:Y:S01]  /*4fe0*/  LOP3.LUT R5, R3.reuse, 0xfffffff8, RZ, 0xc0, !PT ;  /* 0xfffffff803057812 */ /* 0x040fe200078ec0ff */
[----:B------:R-:W-:Y:S01]  /*4ff0*/  IMAD.SHL.U32 R3, R3, 0x40, RZ ;  /* 0x0000004003037824 */ /* 0x000fe200078e00ff */
[----:B------:R-:W-:-:S02]  /*5000*/  F2FP.F16.F32.PACK_AB R162, R165, R164 ;  /* 0x000000a4a5a2723e */ /* 0x000fc400000000ff */
[----:B------:R-:W-:Y:S01]  /*5010*/  F2FP.F16.F32.PACK_AB R163, R167, R166 ;  /* 0x000000a6a7a3723e */ /* 0x000fe200000000ff */
[----:B------:R-:W-:Y:S01]  /*5020*/  IMAD.IADD R5, R0, 0x1, -R5 ;  /* 0x0000000100057824 */ /* 0x000fe200078e0a05 */
[----:B------:R-:W-:Y:S02]  /*5030*/  LOP3.LUT R3, R3, 0x7ffffe00, RZ, 0xc0, !PT ;  /* 0x7ffffe0003037812 */ /* 0x000fe400078ec0ff */
[----:B------:R-:W-:Y:S01]  /*5040*/  F2FP.F16.F32.PACK_AB R169, R171, R170 ;  /* 0x000000aaaba9723e */ /* 0x000fe200000000ff */
[C---:B------:R-:W-:Y:S01]  /*5050*/  IMAD.SHL.U32 R0, R5.reuse, 0x40, RZ ;  /* 0x0000004005007824 */ /* 0x040fe200078e00ff */
[----:B------:R-:W-:Y:S01]  /*5060*/  R2P PR, R5, 0x6 ;  /* 0x0000000605007804 */ /* 0x000fe20000000000 */
[----:B------:R-:W-:Y:S01]  /*5070*/  IMAD.MOV.U32 R5, RZ, RZ, 0x20 ;  /* 0x00000020ff057424 */ /* 0x000fe200078e00ff */
[----:B----4-:R-:W-:Y:S02]  /*5080*/  ISETP.NE.U32.AND P4, PT, R8, RZ, PT ;  /* 0x000000ff0800720c */ /* 0x010fe40003f85070 */
        /* <DEDUP_REMOVED lines=9> */
[----:B------:R-:W-:Y:S01]  /*5120*/  IADD3 R0, R2, R3, R0 ;  /* 0x0000000302007210 */ /* 0x000fe20007ffe000 */
[----:B------:R-:W-:Y:S01]  /*5130*/  IMAD.MOV.U32 R3, RZ, RZ, 0x40 ;  /* 0x00000040ff037424 */ /* 0x000fe200078e00ff */
[----:B------:R-:W-:Y:S02]  /*5140*/  F2FP.F16.F32.PACK_AB R177, R179, R178 ;  /* 0x000000b2b3b1723e */ /* 0x000fe400000000ff */
        /* <DEDUP_REMOVED lines=9> */
[----:B------:R-:W2:Y:S01]  /*51e0*/  LDC.64 R2, c[0x0][0x870] ;  /* 0x00021c00ff027b82 */ /* 0x000ea20000000a00 */
[----:B------:R-:W-:Y:S01]  /*51f0*/  STSM.16.M88.4 [R8], R200 ;  /* 0x000000c808007844 */ /* 0x000fe20000000200 */
[----:B------:R-:W-:-:S03]  /*5200*/  ISETP.NE.AND.EX P4, PT, R9, RZ, PT, P4 ;  /* 0x000000ff0900720c */ /* 0x000fc60003f85340 */
        /* <DEDUP_REMOVED lines=8> */
[----:B------:R-:W4:Y:S01]  /*5290*/  @P4 LDG.E R9, desc[UR38][R4.64] ;  /* 0x0000002604094981 */ /* 0x000f22000c1e1900 */
[----:B------:R-:W-:Y:S01]  /*52a0*/  ULDC UR5, c[0x0][0x808] ;  /* 0x0002020000057ab9 */ /* 0x000fe20000000800 */
[----:B------:R-:W-:Y:S01]  /*52b0*/  LEA.HI R19, R10, R11, RZ, 0x3 ;  /* 0x0000000b0a137211 */ /* 0x000fe200078f18ff */
[----:B---3--:R-:W-:Y:S01]  /*52c0*/  IMAD.U32 R0, RZ, RZ, UR5 ;  /* 0x00000005ff007e24 */ /* 0x008fe2000f8e00ff */
[----:B--2---:R-:W-:-:S04]  /*52d0*/  ISETP.NE.U32.AND P0, PT, R2, RZ, PT ;  /* 0x000000ff0200720c */ /* 0x004fc80003f05070 */
[----:B------:R-:W-:-:S13]  /*52e0*/  ISETP.NE.AND.EX P0, PT, R3, RZ, PT, P0 ;  /* 0x000000ff0300720c */ /* 0x000fda0003f05300 */
[----:B------:R-:W2:Y:S01]  /*52f0*/  @P0 LDC.64 R2, c[0x0][0x878] ;  /* 0x00021e00ff020b82 */ /* 0x000ea20000000a00 */
[----:B----4-:R-:W-:Y:S02]  /*5300*/  LOP3.LUT R6, R19, 0x1ffffff8, RZ, 0xc0, !PT ;  /* 0x1ffffff813067812 */ /* 0x010fe400078ec0ff */
[----:B------:R-:W-:-:S05]  /*5310*/  SHF.R.S32.HI R19, RZ, 0x3, R19 ;  /* 0x00000003ff137819 */ /* 0x000fca0000011413 */
[----:B------:R-:W3:Y:S01]  /*5320*/  S2UR UR5, SR_CTAID.Y ;  /* 0x00000000000579c3 */ /* 0x000ee20000002600 */
[----:B------:R-:W4:Y:S01]  /*5330*/  S2R R27, SR_CTAID.X ;  /* 0x00000000001b7919 */ /* 0x000f220000002500 */
[----:B------:R-:W-:Y:S02]  /*5340*/  IMAD.IADD R6, R11, 0x1, -R6 ;  /* 0x000000010b067824 */ /* 0x000fe400078e0a06 */
[----:B-1----:R-:W-:Y:S02]  /*5350*/  IMAD.SHL.U32 R7, R19, 0x40, RZ ;  /* 0x0000004013077824 */ /* 0x002fe400078e00ff */
[----:B------:R-:W-:-:S03]  /*5360*/  IMAD.SHL.U32 R20, R6, 0x8, RZ ;  /* 0x0000000806147824 */ /* 0x000fc600078e00ff */
[----:B------:R-:W-:Y:S01]  /*5370*/  LOP3.LUT R7, R7, 0x1c0, RZ, 0xc0, !PT ;  /* 0x000001c007077812 */ /* 0x000fe200078ec0ff */
[----:B--2---:R-:W-:-:S05]  /*5380*/  @P0 IMAD.WIDE R2, R25, 0x4, R2 ;  /* 0x0000000419020825 */ /* 0x004fca00078e0202 */
[----:B------:R1:W5:Y:S01]  /*5390*/  @P0 LDG.E R0, desc[UR38][R2.64] ;  /* 0x0000002602000981 */ /* 0x000362000c1e1900 */
[----:B---3--:R-:W-:Y:S01]  /*53a0*/  USHF.R.S32.HI UR6, URZ, 0x1f, UR5 ;  /* 0x0000001f3f067899 */ /* 0x008fe20008011405 */
        /* <DEDUP_REMOVED lines=13> */
.L_x_4180:
        /* <DEDUP_REMOVED lines=37> */
[----:B--2---:R-:W-:Y:S06]  /*56d0*/  @P6 BRA `(.L_x_4182) ;  /* 0x00000000002c6947 */ /* 0x004fec0003800000 */
        /* <DEDUP_REMOVED lines=11> */
.L_x_4182:
[----:B------:R-:W-:Y:S05]  /*5790*/  BSYNC B0 ;  /* 0x0000000000007941 */ /* 0x000fea0003800000 */
.L_x_4181:
[----:B--2---:R2:W1:Y:S01]  /*57a0*/  LDS.128 R16, [R30+0x5000] ;  /* 0x005000001e107984 */ /* 0x0044620000000c00 */
[----:B------:R-:W-:Y:S01]  /*57b0*/  BSSY B0, `(.L_x_4183) ;  /* 0x0000010000007945 */ /* 0x000fe20003800000 */
[----:B------:R-:W-:-:S03]  /*57c0*/  ISETP.GE.OR P6, PT, R20, UR4, P0 ;  /* 0x0000000414007c0c */ /* 0x000fc600087c6670 */
        /* <DEDUP_REMOVED lines=14> */
.L_x_4184:
[----:B------:R-:W-:Y:S05]  /*58b0*/  BSYNC B0 ;  /* 0x0000000000007941 */ /* 0x000fea0003800000 */
.L_x_4183:
[----:B-1----:R1:W1:Y:S01]  /*58c0*/  LDS.128 R16, [R30+0x6000] ;  /* 0x006000001e107984 */ /* 0x0022620000000c00 */
[----:B------:R-:W-:Y:S01]  /*58d0*/  BSSY B0, `(.L_x_4185) ;  /* 0x0000010000007945 */ /* 0x000fe20003800000 */
[----:B------:R-:W-:-:S03]  /*58e0*/  IMAD R32, R34, UR6, RZ ;  /* 0x0000000622207c24 */ /* 0x000fc6000f8e02ff */
        /* <DEDUP_REMOVED lines=14> */
.L_x_4186:
[----:B------:R-:W-:Y:S05]  /*59d0*/  BSYNC B0 ;  /* 0x0000000000007941 */ /* 0x000fea0003800000 */
.L_x_4185:
[----:B-1----:R1:W1:Y:S01]  /*59e0*/  LDS.128 R16, [R30+0x7000] ;  /* 0x007000001e107984 */ /* 0x0022620000000c00 */
[----:B------:R-:W-:Y:S01]  /*59f0*/  BSSY B0, `(.L_x_4187) ;  /* 0x0000011000007945 */ /* 0x000fe20003800000 */
[----:B------:R-:W-:Y:S02]  /*5a00*/  IMAD R31, R35, UR5, R32 ;  /* 0x00000005231f7c24 */ /* 0x000fe4000f8e0220 */
[----:B------:R-:W-:Y:S01]  /*5a10*/  IMAD.WIDE.U32 R24, R34, UR5, R20 ;  /* 0x0000000522187c25 */ /* 0x000fe2000f8e0014 */
[----:B------:R-:W-:Y:S06]  /*5a20*/  @P6 BRA `(.L_x_4188) ;  /* 0x0000000000346947 */ /* 0x000fec0003800000 */
        /* <DEDUP_REMOVED lines=13> */
.L_x_4188:
[----:B------:R-:W-:Y:S05]  /*5b00*/  BSYNC B0 ;  /* 0x0000000000007941 */ /* 0x000fea0003800000 */
.L_x_4187:
        /* <DEDUP_REMOVED lines=24> */
.L_x_4190:
[----:B------:R-:W-:Y:S05]  /*5c90*/  BSYNC B0 ;  /* 0x0000000000007941 */ /* 0x000fea0003800000 */
.L_x_4189:
        /* <DEDUP_REMOVED lines=15> */
.L_x_4192:
[----:B------:R-:W-:Y:S05]  /*5d90*/  BSYNC B0 ;  /* 0x0000000000007941 */ /* 0x000fea0003800000 */
.L_x_4191:
[----:B------:R-:W-:Y:S04]  /*5da0*/  BSSY B0, `(.L_x_4193) ;  /* 0x000000f000007945 */ /* 0x000fe80003800000 */
[----:B------:R-:W-:Y:S05]  /*5db0*/  @P1 BRA `(.L_x_4194) ;  /* 0x0000000000341947 */ /* 0x000fea0003800000 */
[----:B-1-3--:R-:W-:Y:S01]  /*5dc0*/  IADD3 R13, P1, R26, 0x40, RZ ;  /* 0x000000401a0d7810 */ /* 0x00afe20007f3e0ff */
        /* <DEDUP_REMOVED lines=12> */
.L_x_4194:
[----:B------:R-:W-:Y:S05]  /*5e90*/  BSYNC B0 ;  /* 0x0000000000007941 */ /* 0x000fea0003800000 */
.L_x_4193:
[----:B------:R-:W-:Y:S05]  /*5ea0*/  @P0 BRA `(.L_x_4155) ;  /* 0x0000003800d40947 */ /* 0x000fea0003800000 */
[----:B-1--4-:R-:W-:Y:S01]  /*5eb0*/  IADD3 R9, P0, R26, 0x60, RZ ;  /* 0x000000601a097810 */ /* 0x012fe20007f1e0ff */
        /* <DEDUP_REMOVED lines=13> */
.L_x_4179:
        /* <DEDUP_REMOVED lines=40> */
.L_x_4195:
        /* <DEDUP_REMOVED lines=8> */
[----:B------:R-:W-:Y:S01]  /*6290*/  VIADD R13, R13, 0x60 ;  /* 0x000000600d0d7836 */ /* 0x000fe20000000000 */
[----:B------:R-:W-:Y:S01]  /*62a0*/  SEL R19, R18, RZ, !P4 ;  /* 0x000000ff12137207 */ /* 0x000fe20006000000 */
[----:B------:R-:W-:Y:S01]  /*62b0*/  IMAD.WIDE.U32 R4, R16, UR4, R10 ;  /* 0x0000000410047c25 */ /* 0x000fe2000f8e000a */
[----:B------:R-:W-:Y:S01]  /*62c0*/  ISETP.GE.OR P4, PT, R10, UR8, P3 ;  /* 0x000000080a007c0c */ /* 0x000fe20009f86670 */
[----:B------:R-:W-:Y:S01]  /*62d0*/  ULDC.64 UR6, c[0x0][0x828] ;  /* 0x00020a0000067ab9 */ /* 0x000fe20000000a00 */
[-C--:B------:R-:W-:Y:S01]  /*62e0*/  ISETP.GE.AND P2, PT, R7, R0.reuse, PT ;  /* 0x000000000700720c */ /* 0x080fe20003f46270 */
[----:B------:R-:W-:Y:S01]  /*62f0*/  IMAD.IADD R5, R5, 0x1, R17 ;  /* 0x0000000105057824 */ /* 0x000fe200078e0211 */
[-C--:B------:R-:W-:Y:S01]  /*6300*/  ISETP.GE.AND P1, PT, R9, R0.reuse, PT ;  /* 0x000000000900720c */ /* 0x080fe20003f26270 */
[----:B------:R-:W-:Y:S01]  /*6310*/  IMAD R12, R20, UR5, RZ ;  /* 0x00000005140c7c24 */ /* 0x000fe2000f8e02ff */
[----:B------:R-:W-:Y:S01]  /*6320*/  ISETP.GE.AND P0, PT, R13, R0, PT ;  /* 0x000000000d00720c */ /* 0x000fe20003f06270 */
[----:B------:R-:W-:Y:S01]  /*6330*/  IMAD R0, R14, UR6, RZ ;  /* 0x000000060e007c24 */ /* 0x000fe2000f8e02ff */
[----:B------:R-:W-:Y:S01]  /*6340*/  ULDC UR9, c[0x0][0x83c] ;  /* 0x00020f0000097ab9 */ /* 0x000fe20000000800 */
[----:B------:R-:W-:Y:S01]  /*6350*/  IMAD.WIDE.U32 R8, R19, UR6, R4 ;  /* 0x0000000613087c25 */ /* 0x000fe2000f8e0004 */
[----:B------:R-:W-:Y:S01]  /*6360*/  BSSY B0, `(.L_x_4196) ;  /* 0x0000012000007945 */ /* 0x000fe20003800000 */
[----:B------:R-:W-:-:S02]  /*6370*/  ISETP.GE.OR P6, PT, R10, UR8, P2 ;  /* 0x000000080a007c0c */ /* 0x000fc400097c6670 */
[----:B------:R-:W-:Y:S01]  /*6380*/  IMAD R13, R19, UR7, R0 ;  /* 0x00000007130d7c24 */ /* 0x000fe2000f8e0200 */
[----:B------:R-:W-:Y:S01]  /*6390*/  ISETP.GE.OR P5, PT, R10, UR8, P1 ;  /* 0x000000080a007c0c */ /* 0x000fe20008fa6670 */
[----:B------:R-:W-:-:S04]  /*63a0*/  IMAD.WIDE R6, R15, 0x80, R2 ;  /* 0x000000800f067825 */ /* 0x000fc800078e0202 */
        /* <DEDUP_REMOVED lines=13> */
.L_x_4197:
[----:B------:R-:W-:Y:S05]  /*6480*/  BSYNC B0 ;  /* 0x0000000000007941 */ /* 0x000fea0003800000 */
.L_x_4196:
        /* <DEDUP_REMOVED lines=19> */
.L_x_4199:
[----:B------:R-:W-:Y:S05]  /*65c0*/  BSYNC B0 ;  /* 0x0000000000007941 */ /* 0x000fea0003800000 */
.L_x_4198:
        /* <DEDUP_REMOVED lines=15> */
.L_x_4201:
[----:B------:R-:W-:Y:S05]  /*66c0*/  BSYNC B0 ;  /* 0x0000000000007941 */ /* 0x000fea0003800000 */
.L_x_4200:
        /* <DEDUP_REMOVED lines=15> */
.L_x_4203:
[----:B------:R-:W-:Y:S05]  /*67c0*/  BSYNC B0 ;  /* 0x0000000000007941 */ /* 0x000fea0003800000 */
.L_x_4202:
        /* <DEDUP_REMOVED lines=21> */
.L_x_4205:
[----:B------:R-:W-:Y:S05]  /*6920*/  BSYNC B0 ;  /* 0x0000000000007941 */ /* 0x000fea0003800000 */
.L_x_4204:
        /* <DEDUP_REMOVED lines=15> */
.L_x_4207:
[----:B------:R-:W-:Y:S05]  /*6a20*/  BSYNC B0 ;  /* 0x0000000000007941 */ /* 0x000fea0003800000 */
.L_x_4206:
        /* <DEDUP_REMOVED lines=15> */
.L_x_4209:
[----:B------:R-:W-:Y:S05]  /*6b20*/  BSYNC B0 ;  /* 0x0000000000007941 */ /* 0x000fea0003800000 */
.L_x_4208:
        /* <DEDUP_REMOVED lines=15> */
.L_x_4150:
        /* <DEDUP_REMOVED lines=15> */
[----:B------:R-:W-:Y:S02]  /*6d10*/  IMAD.U32 R2, RZ, RZ, UR4 ;  /* 0x00000004ff027e24 */ /* 0x000fe4000f8e00ff */
[----:B------:R-:W-:-:S05]  /*6d20*/  IMAD.U32 R3, RZ, RZ, UR5 ;  /* 0x00000005ff037e24 */ /* 0x000fca000f8e00ff */
[----:B------:R-:W2:Y:S02]  /*6d30*/  LDG.E R2, desc[UR38][R2.64] ;  /* 0x0000002602027981 */ /* 0x000ea4000c1e1900 */
[----:B--2---:R-:W-:Y:S01]  /*6d40*/  R2UR UR5, R2 ;  /* 0x00000000020572ca */ /* 0x004fe200000e0000 */
[----:B------:R-:W-:-:S14]  /*6d50*/  BRA `(.L_x_4212) ;  /* 0x0000000000387947 */ /* 0x000fdc0003800000 */
.L_x_4211:
        /* <DEDUP_REMOVED lines=10> */
[----:B--2---:R-:W-:-:S05]  /*6e00*/  IMAD.IADD R0, R5, 0x1, -R0 ;  /* 0x0000000105007824 */ /* 0x004fca00078e0a00 */
[----:B------:R-:W-:Y:S01]  /*6e10*/  R2UR UR5, R0 ;  /* 0x00000000000572ca */ /* 0x000fe200000e0000 */
[----:B------:R-:W-:-:S14]  /*6e20*/  BRA `(.L_x_4212) ;  /* 0x0000000000047947 */ /* 0x000fdc0003800000 */
.L_x_4213:
[----:B------:R-:W-:-:S05]  /*6e30*/  ULDC UR5, c[0x0][0x8bc] ;  /* 0x00022f0000057ab9 */ /* 0x000fca0000000800 */
.L_x_4212:
        /* <DEDUP_REMOVED lines=23> */
[----:B------:R-:W-:Y:S02]  /*6fb0*/  IMAD.U32 R4, RZ, RZ, UR4 ;  /* 0x00000004ff047e24 */ /* 0x000fe4000f8e00ff */
        /* <DEDUP_REMOVED lines=16> */
.L_x_4214:
        /* <DEDUP_REMOVED lines=35> */
[----:B------:R-:W-:Y:S01]  /*72f0*/  IMAD.IADD R0, R3, 0x1, -R2 ;  /* 0x0000000103007824 */ /* 0x000fe200078e0a02 */
        /* <DEDUP_REMOVED lines=13> */
.L_x_4228:
        /* <DEDUP_REMOVED lines=21> */
.L_x_4217:
[----:B------:R-:W-:Y:S05]  /*7520*/  BSYNC B0 ;  /* 0x0000000000007941 */ /* 0x000fea0003800000 */
.L_x_4216:
        /* <DEDUP_REMOVED lines=13> */
.L_x_4219:
[----:B------:R-:W-:Y:S05]  /*7600*/  BSYNC B0 ;  /* 0x0000000000007941 */ /* 0x000fea0003800000 */
.L_x_4218:
[----:B------:R-:W-:Y:S06]  /*7610*/  BAR.ARV 0xa, 0xa0 ;  /* 0x0282800000007b1d */ /* 0x000fec0000002000 */
[----:B------:R-:W-:Y:S04]  /*7620*/  BSSY B0, `(.L_x_4220) ;  /* 0x0000003000007945 */ /* 0x000fe80003800000 */
[----:B------:R-:W-:Y:S05]  /*7630*/  @!P0 BRA `(.L_x_4221) ;  /* 0x0000000000048947 */ /* 0x000fea0003800000 */
[----:B------:R-:W-:-:S04]  /*7640*/  DEPBAR.LE SB0, 0x0 ;  /* 0x000080000000791a */ /* 0x000fc80000000000 */
.L_x_4221:
[----:B------:R-:W-:Y:S05]  /*7650*/  BSYNC B0 ;  /* 0x0000000000007941 */ /* 0x000fea0003800000 */
.L_x_4220:
        /* <DEDUP_REMOVED lines=13> */
.L_x_4223:
[----:B------:R-:W-:Y:S05]  /*7730*/  BSYNC B0 ;  /* 0x0000000000007941 */ /* 0x000fea0003800000 */
.L_x_4222:
        /* <DEDUP_REMOVED lines=13> */
.L_x_4225:
[----:B------:R-:W-:Y:S05]  /*7810*/  BSYNC B0 ;  /* 0x0000000000007941 */ /* 0x000fea0003800000 */
.L_x_4224:
[----:B------:R-:W-:Y:S01]  /*7820*/  VIADD R0, R0, 0xfffffffe ;  /* 0xfffffffe00007836 */ /* 0x000fe20000000000 */
[----:B------:R-:W-:Y:S06]  /*7830*/  BAR.ARV 0xa, 0xa0 ;  /* 0x0282800000007b1d */ /* 0x000fec0000002000 */
[----:B------:R-:W-:Y:S01]  /*7840*/  BSSY B0, `(.L_x_4226) ;  /* 0x0000004000007945 */ /* 0x000fe20003800000 */
[----:B------:R-:W-:-:S03]  /*7850*/  ISETP.NE.AND P1, PT, R0, RZ, PT ;  /* 0x000000ff0000720c */ /* 0x000fc60003f25270 */
[----:B------:R-:W-:Y:S10]  /*7860*/  @!P0 BRA `(.L_x_4227) ;  /* 0x0000000000048947 */ /* 0x000ff40003800000 */
[----:B------:R-:W-:-:S04]  /*7870*/  DEPBAR.LE SB0, 0x0 ;  /* 0x000080000000791a */ /* 0x000fc80000000000 */
.L_x_4227:
[----:B------:R-:W-:Y:S05]  /*7880*/  BSYNC B0 ;  /* 0x0000000000007941 */ /* 0x000fea0003800000 */
.L_x_4226:
[----:B------:R-:W-:Y:S06]  /*7890*/  BAR.ARV 0xb, 0xa0 ;  /* 0x02c2800000007b1d */ /* 0x000fec0000002000 */
[----:B------:R-:W-:Y:S02]  /*78a0*/  UIADD3 UR5, UR5, 0x2, URZ ;  /* 0x0000000205057890 */ /* 0x000fe4000fffe03f */
[----:B------:R-:W-:Y:S01]  /*78b0*/  UIADD3 UR4, UR4, 0x1, URZ ;  /* 0x0000000104047890 */ /* 0x000fe2000fffe03f */
[----:B------:R-:W-:Y:S11]  /*78c0*/  @P1 BRA `(.L_x_4228) ;  /* 0xfffffff800c01947 */ /* 0x000ff6000383ffff */
[----:B------:R-:W-:-:S12]  /*78d0*/  USHF.L.U32 UR6, UR5, 0xd, URZ ;  /* 0x0000000d05067899 */ /* 0x000fd8000800063f */
.L_x_4215:
        /* <DEDUP_REMOVED lines=19> */
.L_x_4230:
[----:B------:R-:W-:Y:S05]  /*7a10*/  BSYNC B0 ;  /* 0x0000000000007941 */ /* 0x000fea0003800000 */
.L_x_4229:
        /* <DEDUP_REMOVED lines=19> */
.L_x_4232:
[----:B------:R-:W-:Y:S05]  /*7b50*/  BSYNC B0 ;  /* 0x0000000000007941 */ /* 0x000fea0003800000 */
.L_x_4231:
[----:B------:R-:W-:Y:S06]  /*7b60*/  BAR.ARV 0xa, 0xa0 ;  /* 0x0282800000007b1d */ /* 0x000fec0000002000 */
[----:B------:R-:W-:Y:S04]  /*7b70*/  BSSY B0, `(.L_x_4233) ;  /* 0x0000003000007945 */ /* 0x000fe80003800000 */
[----:B------:R-:W-:Y:S05]  /*7b80*/  @!P0 BRA `(.L_x_4234) ;  /* 0x0000000000048947 */ /* 0x000fea0003800000 */
[----:B------:R-:W-:-:S04]  /*7b90*/  DEPBAR.LE SB0, 0x0 ;  /* 0x000080000000791a */ /* 0x000fc80000000000 */
.L_x_4234:
[----:B------:R-:W-:Y:S05]  /*7ba0*/  BSYNC B0 ;  /* 0x0000000000007941 */ /* 0x000fea0003800000 */
.L_x_4233:
[----:B------:R-:W-:Y:S06]  /*7bb0*/  BAR.ARV 0xb, 0xa0 ;  /* 0x02c2800000007b1d */ /* 0x000fec0000002000 */
[----:B------:R-:W-:Y:S05]  /*7bc0*/  BRA `(.L_x_4155) ;  /* 0x0000001c008c7947 */ /* 0x000fea0003800000 */
.L_x_4210:
        /* <DEDUP_REMOVED lines=10> */
.L_x_4235:
        /* <DEDUP_REMOVED lines=10> */
.L_x_4237:
[----:B------:R-:W3:Y:S02]  /*7d10*/  LDC R5, c[0x0][0x8bc] ;  /* 0x00022f00ff057b82 */ /* 0x000ee40000000800 */
.L_x_4236:
[----:B------:R-:W4:Y:S01]  /*7d20*/  S2R R14, SR_CTAID.X ;  /* 0x00000000000e7919 */ /* 0x000f220000002500 */
[----:B------:R-:W-:Y:S02]  /*7d30*/  IMAD.MOV.U32 R0, RZ, RZ, 0x1 ;  /* 0x00000001ff007424 */ /* 0x000fe400078e00ff */
[----:B------:R-:W-:Y:S02]  /*7d40*/  IMAD.MOV.U32 R9, RZ, RZ, RZ ;  /* 0x000000ffff097224 */ /* 0x000fe400078e00ff */
        /* <DEDUP_REMOVED lines=41> */
[----:B--2---:R-:W-:-:S07]  /*7fe0*/  IMAD.IADD R4, R4, 0x1, -R9 ;  /* 0x0000000104047824 */ /* 0x004fce00078e0a09 */
.L_x_4239:
        /* <DEDUP_REMOVED lines=66> */
.L_x_4269:
        /* <DEDUP_REMOVED lines=9> */
.L_x_4242:
        /* <DEDUP_REMOVED lines=20> */
[----:B------:R-:W-:Y:S01]  /*85e0*/  UMOV UR19, UR25 ;  /* 0x0000001900137c82 */ /* 0x000fe20008000000 */
[----:B------:R-:W-:Y:S01]  /*85f0*/  IMAD.MOV.U32 R8, RZ, RZ, R3 ;  /* 0x000000ffff087224 */ /* 0x000fe200078e0003 */
        /* <DEDUP_REMOVED lines=9> */
[----:B------:R-:W-:Y:S01]  /*8690*/  R2UR UR31, R0 ;  /* 0x00000000001f72ca */ /* 0x000fe200000e0000 */
[--C-:B------:R-:W-:Y:S01]  /*86a0*/  IMAD.X R3, RZ, RZ, R8.reuse, P1 ;  /* 0x000000ffff037224 */ /* 0x100fe200008e0608 */
[----:B------:R-:W-:Y:S01]  /*86b0*/  R2UR UR6, R2 ;  /* 0x00000000020672ca */ /* 0x000fe200000e0000 */
[----:B------:R-:W-:Y:S01]  /*86c0*/  IMAD.X R0, RZ, RZ, R8, P2 ;  /* 0x000000ffff007224 */ /* 0x000fe200010e0608 */
[----:B------:R-:W-:Y:S02]  /*86d0*/  ISETP.GE.AND P1, PT, R4, 0x81, PT ;  /* 0x000000810400780c */ /* 0x000fe40003f26270 */
[----:B------:R-:W-:Y:S02]  /*86e0*/  R2UR UR7, R3 ;  /* 0x00000000030772ca */ /* 0x000fe400000e0000 */
[----:B------:R-:W-:Y:S01]  /*86f0*/  R2UR UR41, R0 ;  /* 0x00000000002972ca */ /* 0x000fe200000e0000 */
[----:B------:R-:W-:-:S10]  /*8700*/  IMAD.MOV.U32 R0, RZ, RZ, RZ ;  /* 0x000000ffff007224 */ /* 0x000fd400078e00ff */
        /* <DEDUP_REMOVED lines=24> */
.L_x_4253:
[----:B------:R-:W-:-:S04]  /*8890*/  SHF.L.U32 R21, R10, 0x1f, RZ ;  /* 0x0000001f0a157819 */ /* 0x000fc800000006ff */
[----:B-1----:R-:W1:Y:S02]  /*88a0*/  SYNCS.PHASECHK.TRANS64.TRYWAIT P1, [R12+URZ+0x30c40], R21 ;  /* 0x030c40150c0075a7 */ /* 0x002e64000802017f */
[----:B-12--5:R-:W-:Y:S05]  /*88b0*/  @!P1 BRA `(.L_x_4245) ;  /* 0x0000001000c49947 */ /* 0x026fea0003800000 */
.L_x_4270:
[----:B------:R-:W-:Y:S05]  /*88c0*/  @P0 BRA `(.L_x_4246) ;  /* 0x0000000000140947 */ /* 0x000fea0003800000 */
[----:B------:R-:W-:Y:S01]  /*88d0*/  ISETP.NE.AND P1, PT, R20, RZ, PT ;  /* 0x000000ff1400720c */ /* 0x000fe20003f25270 */
[----:B------:R-:W-:-:S04]  /*88e0*/  IMAD.MOV.U32 R3, RZ, RZ, 0x4200 ;  /* 0x00004200ff037424 */ /* 0x000fc800078e00ff */
[----:B------:R2:W-:Y:S08]  /*88f0*/  SYNCS.ARRIVE.TRANS64 RZ, [R12+URZ+0x30c30], R3 ;  /* 0x030c30030cff79a7 */ /* 0x0005f0000800003f */
[----:B------:R-:W-:Y:S05]  /*8900*/  @!P1 BRA `(.L_x_4246) ;  /* 0x0000000000049947 */ /* 0x000fea0003800000 */
[----:B------:R-:W-:Y:S01]  /*8910*/  BPT.TRAP 0x1 ;  /* 0x000000040000795c */ /* 0x000fe20000300000 */
.L_x_4246:
        /* <DEDUP_REMOVED lines=30> */
.L_x_4271:
[----:B------:R-:W-:Y:S05]  /*8b00*/  @P0 BRA `(.L_x_4248) ;  /* 0x0000000000140947 */ /* 0x000fea0003800000 */
[----:B------:R-:W-:Y:S01]  /*8b10*/  ISETP.NE.AND P1, PT, R20, RZ, PT ;  /* 0x000000ff1400720c */ /* 0x000fe20003f25270 */
[----:B------:R-:W-:-:S04]  /*8b20*/  IMAD.MOV.U32 R2, RZ, RZ, 0x4200 ;  /* 0x00004200ff027424 */ /* 0x000fc800078e00ff */
[----:B------:R3:W-:Y:S08]  /*8b30*/  SYNCS.ARRIVE.TRANS64 RZ, [R12+URZ+0x30c18], R2 ;  /* 0x030c18020cff79a7 */ /* 0x0007f0000800003f */
[----:B------:R-:W-:Y:S05]  /*8b40*/  @!P1 BRA `(.L_x_4248) ;  /* 0x0000000000049947 */ /* 0x000fea0003800000 */
[----:B------:R-:W-:Y:S01]  /*8b50*/  BPT.TRAP 0x1 ;  /* 0x000000040000795c */ /* 0x000fe20000300000 */
.L_x_4248:
[----:B------:R-:W-:Y:S01]  /*8b60*/  VIADD R16, R16, 0x80 ;  /* 0x0000008010107836 */ /* 0x000fe20000000000 */
[----:B------:R-:W-:Y:S01]  /*8b70*/  R2UR UR17, R12 ;  /* 0x000000000c1172ca */ /* 0x000fe200000e0000 */
[----:B------:R-:W-:Y:S01]  /*8b80*/  UMOV UR22, 0x0 ;  /* 0x0000000000167882 */ /* 0x000fe20000000000 */
[----:B---3--:R-:W-:Y:S01]  /*8b90*/  IADD3 R2, P1, R9, 0xf0, RZ ;  /* 0x000000f009027810 */ /* 0x008fe20007f3e0ff */
[C---:B------:R-:W-:Y:S01]  /*8ba0*/  VIADD R13, R16.reuse, UR27 ;  /* 0x0000001b100d7c36 */ /* 0x040fe20008000000 */
[----:B------:R-:W-:Y:S01]  /*8bb0*/  R2UR UR6, R16 ;  /* 0x00000000100672ca */ /* 0x000fe200000e0000 */
[----:B------:R-:W-:Y:S01]  /*8bc0*/  UMOV UR23, 0x14f00000 ;  /* 0x14f0000000177882 */ /* 0x000fe20000000000 */
[----:B------:R-:W-:Y:S01]  /*8bd0*/  R2UR UR14, R2 ;  /* 0x00000000020e72ca */ /* 0x000fe200000e0000 */
[----:B------:R-:W-:Y:S01]  /*8be0*/  IMAD.X R3, RZ, RZ, R8, P1 ;  /* 0x000000ffff037224 */ /* 0x000fe200008e0608 */
[----:B------:R-:W-:Y:S01]  /*8bf0*/  R2UR UR19, R13 ;  /* 0x000000000d1372ca */ /* 0x000fe200000e0000 */
[----:B------:R-:W-:Y:S01]  /*8c00*/  UMOV UR18, URZ ;  /* 0x0000003f00127c82 */ /* 0x000fe20008000000 */
[----:B------:R-:W-:-:S02]  /*8c10*/  UMOV UR10, 0x20 ;  /* 0x00000020000a7882 */ /* 0x000fc40000000000 */
        /* <DEDUP_REMOVED lines=10> */
.L_x_4272:
        /* <DEDUP_REMOVED lines=9> */
.L_x_4250:
        /* <DEDUP_REMOVED lines=24> */
.L_x_4274:
[----:B------:R-:W-:Y:S05]  /*8ed0*/  @P0 BRA `(.L_x_4252) ;  /* 0x0000000000140947 */ /* 0x000fea0003800000 */
[----:B------:R-:W-:Y:S01]  /*8ee0*/  ISETP.NE.AND P1, PT, R20, RZ, PT ;  /* 0x000000ff1400720c */ /* 0x000fe20003f25270 */
[----:B-1----:R-:W-:-:S04]  /*8ef0*/  IMAD.MOV.U32 R5, RZ, RZ, 0x4200 ;  /* 0x00004200ff057424 */ /* 0x002fc800078e00ff */
[----:B------:R2:W-:Y:S08]  /*8f00*/  SYNCS.ARRIVE.TRANS64 RZ, [R12+URZ+0x30c10], R5 ;  /* 0x030c10050cff79a7 */ /* 0x0005f0000800003f */
[----:B------:R-:W-:Y:S05]  /*8f10*/  @!P1 BRA `(.L_x_4252) ;  /* 0x0000000000049947 */ /* 0x000fea0003800000 */
[----:B------:R-:W-:Y:S01]  /*8f20*/  BPT.TRAP 0x1 ;  /* 0x000000040000795c */ /* 0x000fe20000300000 */
.L_x_4252:
        /* <DEDUP_REMOVED lines=23> */
.L_x_4244:
[----:B------:R-:W-:-:S13]  /*90a0*/  ISETP.NE.AND P1, PT, R18, RZ, PT ;  /* 0x000000ff1200720c */ /* 0x000fda0003f25270 */
[----:B------:R-:W-:Y:S05]  /*90b0*/  @!P1 BRA `(.L_x_4243) ;  /* 0x0000000000f89947 */ /* 0x000fea0003800000 */
[----:B------:R-:W-:-:S04]  /*90c0*/  SHF.L.U32 R13, R10, 0x1f, RZ ;  /* 0x0000001f0a0d7819 */ /* 0x000fc800000006ff */
[----:B------:R-:W1:Y:S02]  /*90d0*/  SYNCS.PHASECHK.TRANS64.TRYWAIT P1, [R12+URZ+0x30c40], R13 ;  /* 0x030c400d0c0075a7 */ /* 0x000e64000802017f */
[----:B-1----:R-:W-:Y:S05]  /*90e0*/  @!P1 BRA `(.L_x_4254) ;  /* 0x0000000c000c9947 */ /* 0x002fea0003800000 */
.L_x_4275:
[----:B------:R-:W-:Y:S05]  /*90f0*/  @P0 BRA `(.L_x_4255) ;  /* 0x0000000000140947 */ /* 0x000fea0003800000 */
[----:B------:R-:W-:Y:S01]  /*9100*/  ISETP.NE.AND P1, PT, R20, RZ, PT ;  /* 0x000000ff1400720c */ /* 0x000fe20003f25270 */
[----:B------:R-:W-:-:S04]  /*9110*/  IMAD.MOV.U32 R5, RZ, RZ, 0x4200 ;  /* 0x00004200ff057424 */ /* 0x000fc800078e00ff */
[----:B------:R2:W-:Y:S08]  /*9120*/  SYNCS.ARRIVE.TRANS64 RZ, [R12+URZ+0x30c30], R5 ;  /* 0x030c30050cff79a7 */ /* 0x0005f0000800003f */
[----:B------:R-:W-:Y:S05]  /*9130*/  @!P1 BRA `(.L_x_4255) ;  /* 0x0000000000049947 */ /* 0x000fea0003800000 */
[----:B------:R-:W-:Y:S01]  /*9140*/  BPT.TRAP 0x1 ;  /* 0x000000040000795c */ /* 0x000fe20000300000 */
.L_x_4255:
        /* <DEDUP_REMOVED lines=27> */
.L_x_4276:
[----:B------:R-:W-:Y:S05]  /*9300*/  @P0 BRA `(.L_x_4257) ;  /* 0x0000000000140947 */ /* 0x000fea0003800000 */
[----:B------:R-:W-:Y:S01]  /*9310*/  ISETP.NE.AND P0, PT, R20, RZ, PT ;  /* 0x000000ff1400720c */ /* 0x000fe20003f05270 */
[----:B------:R-:W-:-:S04]  /*9320*/  IMAD.MOV.U32 R5, RZ, RZ, 0x4200 ;  /* 0x00004200ff057424 */ /* 0x000fc800078e00ff */
[----:B------:R3:W-:Y:S08]  /*9330*/  SYNCS.ARRIVE.TRANS64 RZ, [R12+URZ+0x30c18], R5 ;  /* 0x030c18050cff79a7 */ /* 0x0007f0000800003f */
[----:B------:R-:W-:Y:S05]  /*9340*/  @!P0 BRA `(.L_x_4257) ;  /* 0x0000000000048947 */ /* 0x000fea0003800000 */
[----:B------:R-:W-:Y:S01]  /*9350*/  BPT.TRAP 0x1 ;  /* 0x000000040000795c */ /* 0x000fe20000300000 */
.L_x_4257:
        /* <DEDUP_REMOVED lines=20> */
.L_x_4243:
[----:B------:R-:W3:Y:S01]  /*94a0*/  S2R R2, SR_TID.X ;  /* 0x0000000000027919 */ /* 0x000ee20000002100 */
[----:B-12--5:R-:W-:Y:S01]  /*94b0*/  IMAD R13, R0, 0x8, R12 ;  /* 0x00000008000d7824 */ /* 0x026fe200078e020c */
[----:B---3--:R-:W-:Y:S02]  /*94c0*/  LOP3.LUT R3, R2, 0x7f, RZ, 0xc0, !PT ;  /* 0x0000007f02037812 */ /* 0x008fe400078ec0ff */
[----:B------:R-:W-:Y:S02]  /*94d0*/  SHF.L.U32 R2, R10, 0x1f, RZ ;  /* 0x0000001f0a027819 */ /* 0x000fe400000006ff */
[----:B------:R-:W-:Y:S02]  /*94e0*/  ISETP.NE.AND P1, PT, R3, RZ, PT ;  /* 0x000000ff0300720c */ /* 0x000fe40003f25270 */
[----:B------:R-:W1:Y:S02]  /*94f0*/  SYNCS.PHASECHK.TRANS64.TRYWAIT P0, [R13+URZ+0x30c40], R2 ;  /* 0x030c40020d0075a7 */ /* 0x000e64000800017f */
[----:B-1----:R-:W-:Y:S09]  /*9500*/  @!P0 BRA `(.L_x_4258) ;  /* 0x00000008002c8947 */ /* 0x002ff20003800000 */
.L_x_4277:
[----:B------:R-:W-:Y:S05]  /*9510*/  @P1 BRA `(.L_x_4259) ;  /* 0x0000000000181947 */ /* 0x000fea0003800000 */
[----:B------:R-:W2:Y:S01]  /*9520*/  S2R R3, SR_TID.X ;  /* 0x0000000000037919 */ /* 0x000ea20000002100 */
[----:B-1----:R-:W-:-:S04]  /*9530*/  IMAD.MOV.U32 R2, RZ, RZ, 0x4200 ;  /* 0x00004200ff027424 */ /* 0x002fc800078e00ff */
[----:B------:R3:W-:Y:S01]  /*9540*/  SYNCS.ARRIVE.TRANS64 RZ, [R13+URZ+0x30c30], R2 ;  /* 0x030c30020dff79a7 */ /* 0x0007e2000800003f */
[----:B--2---:R-:W-:-:S13]  /*9550*/  LOP3.LUT P0, RZ, R3, 0x1f, RZ, 0xc0, !PT ;  /* 0x0000001f03ff7812 */ /* 0x004fda000780c0ff */
[----:B---3--:R-:W-:Y:S05]  /*9560*/  @!P0 BRA `(.L_x_4259) ;  /* 0x0000000000048947 */ /* 0x008fea0003800000 */
[----:B------:R-:W-:Y:S01]  /*9570*/  BPT.TRAP 0x1 ;  /* 0x000000040000795c */ /* 0x000fe20000300000 */
.L_x_4259:
[----:B-1----:R-:W1:Y:S01]  /*9580*/  LDC.64 R2, c[0x0][0x728] ;  /* 0x0001ca00ff027b82 */ /* 0x002e620000000a00 */
[C---:B------:R-:W-:Y:S01]  /*9590*/  IADD3 R6, P0, R5.reuse, R6, RZ ;  /* 0x0000000605067210 */ /* 0x040fe20007f1e0ff */
[C-C-:B------:R-:W-:Y:S01]  /*95a0*/  IMAD R4, R0.reuse, 0x4000, R12.reuse ;  /* 0x0000400000047824 */ /* 0x140fe200078e020c */
[C---:B------:R-:W-:Y:S01]  /*95b0*/  R2UR UR19, R5.reuse ;  /* 0x00000000051372ca */ /* 0x040fe200000e0000 */
[----:B------:R-:W-:Y:S01]  /*95c0*/  IMAD R12, R0, 0x200, R12 ;  /* 0x00000200000c7824 */ /* 0x000fe200078e020c */
[----:B------:R-:W-:Y:S01]  /*95d0*/  LEA.HI.X.SX32 R11, R5, R11, 0x1, P0 ;  /* 0x0000000b050b7211 */ /* 0x000fe200000f0eff */
[----:B------:R-:W-:Y:S01]  /*95e0*/  UMOV UR8, 0x0 ;  /* 0x0000000000087882 */ /* 0x000fe20000000000 */
[----:B------:R-:W-:Y:S01]  /*95f0*/  R2UR UR17, R13 ;  /* 0x000000000d1172ca */ /* 0x000fe200000e0000 */
[----:B------:R-:W-:Y:S01]  /*9600*/  UMOV UR9, 0x14f00000 ;  /* 0x14f0000000097882 */ /* 0x000fe20000000000 */
[----:B------:R-:W-:Y:S01]  /*9610*/  R2UR UR16, R4 ;  /* 0x00000000041072ca */ /* 0x000fe200000e0000 */
[----:B------:R-:W-:Y:S01]  /*9620*/  UMOV UR18, URZ ;  /* 0x0000003f00127c82 */ /* 0x000fe20008000000 */
[----:B------:R-:W-:-:S05]  /*9630*/  R2UR UR10, R12 ;  /* 0x000000000c0a72ca */ /* 0x000fca00000e0000 */
[----:B------:R-:W-:-:S04]  /*9640*/  UIADD3 UR19, UR19, UR27, URZ ;  /* 0x0000001b13137290 */ /* 0x000fc8000fffe03f */
[----:B------:R-:W-:Y:S02]  /*9650*/  UIADD3 UR17, UR17, 0x30c30, URZ ;  /* 0x00030c3011117890 */ /* 0x000fe4000fffe03f */
[----:B------:R-:W-:Y:S01]  /*9660*/  UIADD3 UR16, UR16, 0x18000, URZ ;  /* 0x0001800010107890 */ /* 0x000fe2000fffe03f */
[----:B-1----:R-:W-:Y:S01]  /*9670*/  LEA R2, P0, R6, R2, 0x2 ;  /* 0x0000000206027211 */ /* 0x002fe200078010ff */
[----:B------:R-:W-:-:S03]  /*9680*/  UIADD3 UR14, UR10, 0x20400, URZ ;  /* 0x000204000a0e7890 */ /* 0x000fc6000fffe03f */
[----:B------:R-:W-:Y:S01]  /*9690*/  UMOV UR15, UR17 ;  /* 0x00000011000f7c82 */ /* 0x000fe20008000000 */
[----:B------:R-:W-:Y:S01]  /*96a0*/  LEA.HI.X R3, R6, R3, R11, 0x2, P0 ;  /* 0x0000000306037211 */ /* 0x000fe200000f140b */
[----:B------:R-:W-:Y:S01]  /*96b0*/  UMOV UR10, 0x20 ;  /* 0x00000020000a7882 */ /* 0x000fe20000000000 */
[----:B------:R-:W-:Y:S02]  /*96c0*/  IADD3 R9, P0, R9, 0x1f0, RZ ;  /* 0x000001f009097810 */ /* 0x000fe40007f1e0ff */
[----:B------:R-:W-:Y:S02]  /*96d0*/  R2UR UR22, R2 ;  /* 0x00000000021672ca */ /* 0x000fe400000e0000 */
        /* <DEDUP_REMOVED lines=12> */
.L_x_4240:
[----:B------:R-:W-:Y:S05]  /*97a0*/  BSYNC B0 ;  /* 0x0000000000007941 */ /* 0x000fea0003800000 */
.L_x_4238:
[----:B------:R-:W-:-:S03]  /*97b0*/  UMOV UR6, 0xffffffff ;  /* 0xffffffff00067882 */ /* 0x000fc60000000000 */
[----:B------:R-:W-:Y:S05]  /*97c0*/  BRA.DIV UR6, `(.L_x_4260) ;  /* 0x0000000606907947 */ /* 0x000fea000b800000 */
[----:B------:R-:W-:-:S13]  /*97d0*/  ELECT P6, URZ, PT ;  /* 0x00000000003f782f */ /* 0x000fda00038c0000 */
.L_x_4280:
[----:B------:R-:W-:Y:S05]  /*97e0*/  @!P6 BRA `(.L_x_4155) ;  /* 0x000000000084e947 */ /* 0x000fea0003800000 */
[----:B------:R-:W3:Y:S02]  /*97f0*/  LDL.LU R2, [R1+0x10] ;  /* 0x0000100001027983 */ /* 0x000ee40000300800 */
[----:B---3--:R-:W-:-:S04]  /*9800*/  LOP3.LUT R2, R2, 0x2, RZ, 0xfc, !PT ;  /* 0x0000000202027812 */ /* 0x008fc800078efcff */
[----:B------:R-:W-:-:S13]  /*9810*/  ISETP.NE.AND P2, PT, R2, 0x3, PT ;  /* 0x000000030200780c */ /* 0x000fda0003f45270 */
[----:B------:R-:W-:Y:S05]  /*9820*/  @!P2 BRA `(.L_x_4261) ;  /* 0x000000000004a947 */ /* 0x000fea0003800000 */
[----:B--2---:R-:W-:Y:S01]  /*9830*/  BPT.TRAP 0x1 ;  /* 0x000000040000795c */ /* 0x004fe20000300000 */
.L_x_4261:
        /* <DEDUP_REMOVED lines=15> */
.L_x_4281:
[----:B------:R-:W3:Y:S02]  /*9930*/  SYNCS.PHASECHK.TRANS64.TRYWAIT P0, [R11+URZ], R2 ;  /* 0x000000020b0075a7 */ /* 0x000ee4000800017f */
[----:B---3--:R-:W-:Y:S05]  /*9940*/  @!P0 BRA `(.L_x_4263) ;  /* 0x0000000400648947 */ /* 0x008fea0003800000 */
.L_x_4282:
[----:B------:R-:W-:Y:S05]  /*9950*/  @!P2 BRA `(.L_x_4264) ;  /* 0x000000000004a947 */ /* 0x000fea0003800000 */
[----:B--2---:R-:W-:Y:S01]  /*9960*/  BPT.TRAP 0x1 ;  /* 0x000000040000795c */ /* 0x004fe20000300000 */
.L_x_4264:
[----:B------:R-:W-:-:S04]  /*9970*/  VIADD R0, R6, 0x30c40 ;  /* 0x00030c4006007836 */ /* 0x000fc80000000000 */
[----:B------:R-:W-:-:S04]  /*9980*/  IMAD R9, R9, 0x8, R0 ;  /* 0x0000000809097824 */ /* 0x000fc800078e0200 */
[----:B------:R-:W4:Y:S02]  /*9990*/  SYNCS.PHASECHK.TRANS64.TRYWAIT P0, [R9+URZ], R4 ;  /* 0x00000004090075a7 */ /* 0x000f24000800017f */
[----:B----4-:R-:W-:Y:S05]  /*99a0*/  @!P0 BRA `(.L_x_4265) ;  /* 0x0000000400608947 */ /* 0x010fea0003800000 */
.L_x_4283:
[----:B------:R-:W-:-:S07]  /*99b0*/  IMAD R3, R3, 0x8, R0 ;  /* 0x0000000803037824 */ /* 0x000fce00078e0200 */
.L_x_4266:
[----:B------:R1:W1:Y:S02]  /*99c0*/  SYNCS.PHASECHK.TRANS64.TRYWAIT P0, [R3+URZ], R2 ;  /* 0x00000002030075a7 */ /* 0x000264000800017f */
[----:B-1----:R-:W-:Y:S05]  /*99d0*/  @!P0 NANOSLEEP.SYNCS 0x989680 ;  /* 0x009896800000895d */ /* 0x002fea0003900000 */
[----:B------:R-:W1:Y:S02]  /*99e0*/  @!P0 SYNCS.PHASECHK.TRANS64 P0, [R3+URZ], R2 ;  /* 0x00000002030085a7 */ /* 0x000e64000800007f */
[----:B-1----:R-:W-:Y:S05]  /*99f0*/  @!P0 BRA `(.L_x_4266) ;  /* 0xfffffffc00f08947 */ /* 0x002fea000383ffff */
.L_x_4155:
[----:B--2---:R-:W-:Y:S05]  /*9a00*/  BSYNC B6 ;  /* 0x0000000000067941 */ /* 0x004fea0003800000 */
.L_x_4149:
[----:B------:R-:W-:Y:S05]  /*9a10*/  EXIT ;  /* 0x000000000000794d */ /* 0x000fea0003800000 */
.L_x_4165:
[----:B------:R-:W-:Y:S02]  /*9a20*/  IMAD.MOV.U32 R12, RZ, RZ, RZ ;  /* 0x000000ffff0c7224 */ /* 0x000fe400078e00ff */
[----:B------:R-:W-:Y:S02]  /*9a30*/  IMAD.MOV.U32 R11, RZ, RZ, 0x1f ;  /* 0x0000001fff0b7424 */ /* 0x000fe400078e00ff */
[----:B------:R-:W-:-:S07]  /*9a40*/  IMAD.MOV.U32 R15, RZ, RZ, -0x1 ;  /* 0xffffffffff0f7424 */ /* 0x000fce00078e00ff */
[----:B------:R-:W-:Y:S05]  /*9a50*/  WARPSYNC.COLLECTIVE R15, `(.L_x_4267) ;  /* 0x000000000f087348 */ /* 0x000fea0003c00000 */
[----:B------:R1:W2:Y:S02]  /*9a60*/  SHFL.IDX P6, R14, R13, R12, R11 ;  /* 0x0000000c0d0e7389 */ /* 0x0002a400000c000b */
[----:B-12---:R-:W-:Y:S01]  /*9a70*/  ENDCOLLECTIVE ;  /* 0x000000000000791b */ /* 0x006fe20003800000 */
.L_x_4267:
[----:B------:R-:W-:Y:S05]  /*9a80*/  BRA `(.L_x_4268) ;  /* 0xffffff7400b87947 */ /* 0x000fea000383ffff */
.L_x_4167:
[----:B--2---:R2:W3:Y:S02]  /*9a90*/  SYNCS.PHASECHK.TRANS64.TRYWAIT P0, [R226+URZ+0x30c00], R15 ;  /* 0x030c000fe20075a7 */ /* 0x0044e4000800017f */
[----:B---3--:R-:W-:Y:S05]  /*9aa0*/  @!P0 NANOSLEEP.SYNCS 0x989680 ;  /* 0x009896800000895d */ /* 0x008fea0003900000 */
[----:B------:R-:W3:Y:S02]  /*9ab0*/  @!P0 SYNCS.PHASECHK.TRANS64 P0, [R226+URZ+0x30c00], R15 ;  /* 0x030c000fe20085a7 */ /* 0x000ee4000800007f */
[----:B---3--:R-:W-:Y:S05]  /*9ac0*/  @!P0 BRA `(.L_x_4167) ;  /* 0xfffffffc00f08947 */ /* 0x008fea000383ffff */
[----:B------:R-:W-:Y:S05]  /*9ad0*/  BRA `(.L_x_4166) ;  /* 0xffffff78001c7947 */ /* 0x000fea000383ffff */
.L_x_4171:
[----:B--2---:R2:W3:Y:S02]  /*9ae0*/  SYNCS.PHASECHK.TRANS64.TRYWAIT P1, [R9+URZ+0x30c10], R12 ;  /* 0x030c100c090075a7 */ /* 0x0044e4000802017f */
[----:B---3--:R-:W-:Y:S05]  /*9af0*/  @!P1 NANOSLEEP.SYNCS 0x989680 ;  /* 0x009896800000995d */ /* 0x008fea0003900000 */
[----:B------:R-:W3:Y:S02]  /*9b00*/  @!P1 SYNCS.PHASECHK.TRANS64 P1, [R9+URZ+0x30c10], R12 ;  /* 0x030c100c090095a7 */ /* 0x000ee4000802007f */
[----:B---3--:R-:W-:Y:S05]  /*9b10*/  @!P1 BRA `(.L_x_4171) ;  /* 0xfffffffc00f09947 */ /* 0x008fea000383ffff */
[----:B------:R-:W-:Y:S05]  /*9b20*/  BRA `(.L_x_4170) ;  /* 0xffffff7c00f07947 */ /* 0x000fea000383ffff */
.L_x_4175:
[----:B------:R1:W1:Y:S02]  /*9b30*/  SYNCS.PHASECHK.TRANS64.TRYWAIT P1, [R9+URZ+0x30c30], R12 ;  /* 0x030c300c090075a7 */ /* 0x000264000802017f */
[----:B-1----:R-:W-:Y:S05]  /*9b40*/  @!P1 NANOSLEEP.SYNCS 0x989680 ;  /* 0x009896800000995d */ /* 0x002fea0003900000 */
[----:B------:R-:W1:Y:S02]  /*9b50*/  @!P1 SYNCS.PHASECHK.TRANS64 P1, [R9+URZ+0x30c30], R12 ;  /* 0x030c300c090095a7 */ /* 0x000e64000802007f */
[----:B-1----:R-:W-:Y:S05]  /*9b60*/  @!P1 BRA `(.L_x_4175) ;  /* 0xfffffffc00f09947 */ /* 0x002fea000383ffff */
[----:B------:R-:W-:Y:S05]  /*9b70*/  BRA `(.L_x_4174) ;  /* 0xffffff8400007947 */ /* 0x000fea000383ffff */
.L_x_4241:
[----:B-1----:R1:W2:Y:S02]  /*9b80*/  SYNCS.PHASECHK.TRANS64.TRYWAIT P1, [R12+URZ+0x30c20], R3 ;  /* 0x030c20030c0075a7 */ /* 0x0022a4000802017f */
[----:B--2---:R-:W-:Y:S05]  /*9b90*/  @!P1 NANOSLEEP.SYNCS 0x989680 ;  /* 0x009896800000995d */ /* 0x004fea0003900000 */
[----:B------:R-:W2:Y:S02]  /*9ba0*/  @!P1 SYNCS.PHASECHK.TRANS64 P1, [R12+URZ+0x30c20], R3 ;  /* 0x030c20030c0095a7 */ /* 0x000ea4000802007f */
[----:B--2---:R-:W-:Y:S05]  /*9bb0*/  @!P1 BRA `(.L_x_4241) ;  /* 0xfffffffc00f09947 */ /* 0x004fea000383ffff */
[----:B------:R-:W-:Y:S05]  /*9bc0*/  BRA `(.L_x_4269) ;  /* 0xffffffe800107947 */ /* 0x000fea000383ffff */
.L_x_4245:
[----:B-1----:R1:W2:Y:S02]  /*9bd0*/  SYNCS.PHASECHK.TRANS64.TRYWAIT P1, [R12+URZ+0x30c40], R21 ;  /* 0x030c40150c0075a7 */ /* 0x0022a4000802017f */
[----:B--2---:R-:W-:Y:S05]  /*9be0*/  @!P1 NANOSLEEP.SYNCS 0x989680 ;  /* 0x009896800000995d */ /* 0x004fea0003900000 */
[----:B------:R-:W2:Y:S02]  /*9bf0*/  @!P1 SYNCS.PHASECHK.TRANS64 P1, [R12+URZ+0x30c40], R21 ;  /* 0x030c40150c0095a7 */ /* 0x000ea4000802007f */
[----:B--2---:R-:W-:Y:S05]  /*9c00*/  @!P1 BRA `(.L_x_4245) ;  /* 0xfffffffc00f09947 */ /* 0x004fea000383ffff */
[----:B------:R-:W-:Y:S05]  /*9c10*/  BRA `(.L_x_4270) ;  /* 0xffffffec00287947 */ /* 0x000fea000383ffff */
.L_x_4247:
[----:B--2---:R2:W3:Y:S02]  /*9c20*/  SYNCS.PHASECHK.TRANS64.TRYWAIT P1, [R12+URZ+0x30c28], R21 ;  /* 0x030c28150c0075a7 */ /* 0x0044e4000802017f */
[----:B---3--:R-:W-:Y:S05]  /*9c30*/  @!P1 NANOSLEEP.SYNCS 0x989680 ;  /* 0x009896800000995d */ /* 0x008fea0003900000 */
[----:B------:R-:W3:Y:S02]  /*9c40*/  @!P1 SYNCS.PHASECHK.TRANS64 P1, [R12+URZ+0x30c28], R21 ;  /* 0x030c28150c0095a7 */ /* 0x000ee4000802007f */
[----:B---3--:R-:W-:Y:S05]  /*9c50*/  @!P1 BRA `(.L_x_4247) ;  /* 0xfffffffc00f09947 */ /* 0x008fea000383ffff */
[----:B------:R-:W-:Y:S05]  /*9c60*/  BRA `(.L_x_4271) ;  /* 0xffffffec00a47947 */ /* 0x000fea000383ffff */
.L_x_4249:
[----:B---3--:R3:W4:Y:S02]  /*9c70*/  SYNCS.PHASECHK.TRANS64.TRYWAIT P1, [R12+URZ+0x30c48], R21 ;  /* 0x030c48150c0075a7 */ /* 0x008724000802017f */
[----:B----4-:R-:W-:Y:S05]  /*9c80*/  @!P1 NANOSLEEP.SYNCS 0x989680 ;  /* 0x009896800000995d */ /* 0x010fea0003900000 */
[----:B------:R-:W4:Y:S02]  /*9c90*/  @!P1 SYNCS.PHASECHK.TRANS64 P1, [R12+URZ+0x30c48], R21 ;  /* 0x030c48150c0095a7 */ /* 0x000f24000802007f */
[----:B----4-:R-:W-:Y:S05]  /*9ca0*/  @!P1 BRA `(.L_x_4249) ;  /* 0xfffffffc00f09947 */ /* 0x010fea000383ffff */
[----:B------:R-:W-:Y:S05]  /*9cb0*/  BRA `(.L_x_4272) ;  /* 0xfffffff000007947 */ /* 0x000fea000383ffff */
.L_x_4251:
[----:B------:R-:W-:-:S07]  /*9cc0*/  SHF.L.U32 R5, R10, 0x1f, RZ ;  /* 0x0000001f0a057819 */ /* 0x000fce00000006ff */
.L_x_4273:
[----:B-1----:R1:W2:Y:S02]  /*9cd0*/  SYNCS.PHASECHK.TRANS64.TRYWAIT P1, [R12+URZ+0x30c20], R5 ;  /* 0x030c20050c0075a7 */ /* 0x0022a4000802017f */
[----:B--2---:R-:W-:Y:S05]  /*9ce0*/  @!P1 NANOSLEEP.SYNCS 0x989680 ;  /* 0x009896800000995d */ /* 0x004fea0003900000 */
[----:B------:R-:W2:Y:S02]  /*9cf0*/  @!P1 SYNCS.PHASECHK.TRANS64 P1, [R12+URZ+0x30c20], R5 ;  /* 0x030c20050c0095a7 */ /* 0x000ea4000802007f */
[----:B--2---:R-:W-:Y:S05]  /*9d00*/  @!P1 BRA `(.L_x_4273) ;  /* 0xfffffffc00f09947 */ /* 0x004fea000383ffff */
[----:B------:R-:W-:Y:S05]  /*9d10*/  BRA `(.L_x_4274) ;  /* 0xfffffff0006c7947 */ /* 0x000fea000383ffff */
.L_x_4254:
[----:B-1----:R1:W2:Y:S02]  /*9d20*/  SYNCS.PHASECHK.TRANS64.TRYWAIT P1, [R12+URZ+0x30c40], R13 ;  /* 0x030c400d0c0075a7 */ /* 0x0022a4000802017f */
[----:B--2---:R-:W-:Y:S05]  /*9d30*/  @!P1 NANOSLEEP.SYNCS 0x989680 ;  /* 0x009896800000995d */ /* 0x004fea0003900000 */
[----:B------:R-:W2:Y:S02]  /*9d40*/  @!P1 SYNCS.PHASECHK.TRANS64 P1, [R12+URZ+0x30c40], R13 ;  /* 0x030c400d0c0095a7 */ /* 0x000ea4000802007f */
[----:B--2---:R-:W-:Y:S05]  /*9d50*/  @!P1 BRA `(.L_x_4254) ;  /* 0xfffffffc00f09947 */ /* 0x004fea000383ffff */
[----:B------:R-:W-:Y:S05]  /*9d60*/  BRA `(.L_x_4275) ;  /* 0xfffffff000e07947 */ /* 0x000fea000383ffff */
.L_x_4256:
[----:B--2---:R2:W3:Y:S02]  /*9d70*/  SYNCS.PHASECHK.TRANS64.TRYWAIT P1, [R12+URZ+0x30c28], R13 ;  /* 0x030c280d0c0075a7 */ /* 0x0044e4000802017f */
[----:B---3--:R-:W-:Y:S05]  /*9d80*/  @!P1 NANOSLEEP.SYNCS 0x989680 ;  /* 0x009896800000995d */ /* 0x008fea0003900000 */
[----:B------:R-:W3:Y:S02]  /*9d90*/  @!P1 SYNCS.PHASECHK.TRANS64 P1, [R12+URZ+0x30c28], R13 ;  /* 0x030c280d0c0095a7 */ /* 0x000ee4000802007f */
[----:B---3--:R-:W-:Y:S05]  /*9da0*/  @!P1 BRA `(.L_x_4256) ;  /* 0xfffffffc00f09947 */ /* 0x008fea000383ffff */
[----:B------:R-:W-:Y:S05]  /*9db0*/  BRA `(.L_x_4276) ;  /* 0xfffffff400507947 */ /* 0x000fea000383ffff */
.L_x_4258:
[----:B-1----:R1:W2:Y:S02]  /*9dc0*/  SYNCS.PHASECHK.TRANS64.TRYWAIT P0, [R13+URZ+0x30c40], R2 ;  /* 0x030c40020d0075a7 */ /* 0x0022a4000800017f */
[----:B--2---:R-:W-:Y:S05]  /*9dd0*/  @!P0 NANOSLEEP.SYNCS 0x989680 ;  /* 0x009896800000895d */ /* 0x004fea0003900000 */
[----:B------:R-:W2:Y:S02]  /*9de0*/  @!P0 SYNCS.PHASECHK.TRANS64 P0, [R13+URZ+0x30c40], R2 ;  /* 0x030c40020d0085a7 */ /* 0x000ea4000800007f */
[----:B--2---:R-:W-:Y:S05]  /*9df0*/  @!P0 BRA `(.L_x_4258) ;  /* 0xfffffffc00f08947 */ /* 0x004fea000383ffff */
[----:B------:R-:W-:Y:S05]  /*9e00*/  BRA `(.L_x_4277) ;  /* 0xfffffff400c07947 */ /* 0x000fea000383ffff */
.L_x_4260:
[----:B------:R-:W-:Y:S01]  /*9e10*/  BSSY B0, `(.L_x_4278) ;  /* 0x0000006000007945 */ /* 0x000fe20003800000 */
[----:B------:R-:W-:-:S07]  /*9e20*/  IMAD.MOV.U32 R15, RZ, RZ, -0x1 ;  /* 0xffffffffff0f7424 */ /* 0x000fce00078e00ff */
[----:B--2---:R-:W-:Y:S05]  /*9e30*/  WARPSYNC.COLLECTIVE R15, `(.L_x_4279) ;  /* 0x000000000f0c7348 */ /* 0x004fea0003c00000 */
[----:B------:R-:W-:Y:S02]  /*9e40*/  ELECT P6, UR62, PT ;  /* 0x00000000003e782f */ /* 0x000fe400038c0000 */
[----:B------:R-:W-:Y:S01]  /*9e50*/  MOV R14, UR62 ;  /* 0x0000003e000e7c02 */ /* 0x000fe20008000f00 */
[----:B--2---:R-:W-:Y:S10]  /*9e60*/  ENDCOLLECTIVE ;  /* 0x000000000000791b */ /* 0x004ff40003800000 */
.L_x_4279:
[----:B------:R-:W-:Y:S05]  /*9e70*/  BSYNC B0 ;  /* 0x0000000000007941 */ /* 0x000fea0003800000 */
.L_x_4278:
[----:B------:R-:W-:Y:S05]  /*9e80*/  BRA `(.L_x_4280) ;  /* 0xfffffff800547947 */ /* 0x000fea000383ffff */
.L_x_4262:
[----:B-1----:R1:W3:Y:S02]  /*9e90*/  SYNCS.PHASECHK.TRANS64.TRYWAIT P0, [R7+URZ], R4 ;  /* 0x00000004070075a7 */ /* 0x0022e4000800017f */
[----:B---3--:R-:W-:Y:S05]  /*9ea0*/  @!P0 NANOSLEEP.SYNCS 0x989680 ;  /* 0x009896800000895d */ /* 0x008fea0003900000 */
[----:B------:R-:W3:Y:S02]  /*9eb0*/  @!P0 SYNCS.PHASECHK.TRANS64 P0, [R7+URZ], R4 ;  /* 0x00000004070085a7 */ /* 0x000ee4000800007f */
[----:B---3--:R-:W-:Y:S05]  /*9ec0*/  @!P0 BRA `(.L_x_4262) ;  /* 0xfffffffc00f08947 */ /* 0x008fea000383ffff */
[----:B------:R-:W-:Y:S05]  /*9ed0*/  BRA `(.L_x_4281) ;  /* 0xfffffff800947947 */ /* 0x000fea000383ffff */
.L_x_4263:
[----:B---3--:R3:W4:Y:S02]  /*9ee0*/  SYNCS.PHASECHK.TRANS64.TRYWAIT P0, [R11+URZ], R2 ;  /* 0x000000020b0075a7 */ /* 0x008724000800017f */
[----:B----4-:R-:W-:Y:S05]  /*9ef0*/  @!P0 NANOSLEEP.SYNCS 0x989680 ;  /* 0x009896800000895d */ /* 0x010fea0003900000 */
[----:B------:R-:W4:Y:S02]  /*9f00*/  @!P0 SYNCS.PHASECHK.TRANS64 P0, [R11+URZ], R2 ;  /* 0x000000020b0085a7 */ /* 0x000f24000800007f */
[----:B----4-:R-:W-:Y:S05]  /*9f10*/  @!P0 BRA `(.L_x_4263) ;  /* 0xfffffffc00f08947 */ /* 0x010fea000383ffff */
[----:B------:R-:W-:Y:S05]  /*9f20*/  BRA `(.L_x_4282) ;  /* 0xfffffff800887947 */ /* 0x000fea000383ffff */
.L_x_4265:
[----:B----4-:R4:W1:Y:S02]  /*9f30*/  SYNCS.PHASECHK.TRANS64.TRYWAIT P0, [R9+URZ], R4 ;  /* 0x00000004090075a7 */ /* 0x010864000800017f */
[----:B-1----:R-:W-:Y:S05]  /*9f40*/  @!P0 NANOSLEEP.SYNCS 0x989680 ;  /* 0x009896800000895d */ /* 0x002fea0003900000 */
[----:B------:R-:W1:Y:S02]  /*9f50*/  @!P0 SYNCS.PHASECHK.TRANS64 P0, [R9+URZ], R4 ;  /* 0x00000004090085a7 */ /* 0x000e64000800007f */
[----:B-1----:R-:W-:Y:S05]  /*9f60*/  @!P0 BRA `(.L_x_4265) ;  /* 0xfffffffc00f08947 */ /* 0x002fea000383ffff */
[----:B------:R-:W-:Y:S05]  /*9f70*/  BRA `(.L_x_4283) ;  /* 0xfffffff8008c7947 */ /* 0x000fea000383ffff */
.L_x_4284:
        /* <DEDUP_REMOVED lines=16> */
.L_x_7405:


//--------------------- .text._ZN7cutlass13device_kernelIN5flash11enable_sm90INS1_16FlashAttnBwdSm90INS1_25CollectiveMainloopBwdSm90ILi2ELi2ELi2EN4cute5tupleIJNS5_1CILi1EEES8_S8_EEENS6_IJNS7_ILi128EEESA_NS7_ILi64EEEEEENS_6half_tEfNS_4arch4Sm90ELb0ELb0ELb0ELb1ELb1ELb1ELb0ELb0ELi2ELi1ELi2ELi2ELb0EEENS1_21CollectiveEpilogueBwdISC_SD_SF_Li256ELb1ELb0ELi1EEENS1_19SingleTileSchedulerILb1ELb0ELb0ELi128EEEEEEEEEvNT_6ParamsE --------------------------
	.section	.text._ZN7cutlass13device_kernelIN5flash11enable_sm90INS1_16FlashAttnBwdSm90INS1_25CollectiveMainloopBwdSm90ILi2ELi2ELi2EN4cute5tupleIJNS5_1CILi1EEES8_S8_EEENS6_IJNS7_ILi128EEESA_NS7_ILi64EEEEEENS_6half_tEfNS_4arch4Sm90ELb0ELb0ELb0ELb1ELb1ELb1ELb0ELb0ELi2ELi1ELi2ELi2ELb0EEENS1_21CollectiveEpilogueBwdISC_SD_SF_Li256ELb1ELb0ELi1EEENS1_19SingleTileSchedulerILb1ELb0ELb0ELi128EEEEEEEEEvNT_6ParamsE,"ax",@progbits
	.align	128
.text._ZN7cutlass13device_kernelIN5flash11enable_sm90INS1_16FlashAttnBwdSm90INS1_25CollectiveMainloopBwdSm90ILi2ELi2ELi2EN4cute5tupleIJNS5_1CILi1EEES8_S8_EEENS6_IJNS7_ILi128EEESA_NS7_ILi64EEEEEENS_6half_tEfNS_4arch4Sm90ELb0ELb0ELb0ELb1ELb1ELb1ELb0ELb0ELi2ELi1ELi2ELi2ELb0EEENS1_21CollectiveEpilogueBwdISC_SD_SF_Li256ELb1ELb0ELi1EEENS1_19SingleTileSchedulerILb1ELb0ELb0ELi128EEEEEEEEEvNT_6ParamsE:
        .type           _ZN7cutlass13device_kernelIN5flash11enable_sm90INS1_16FlashAttnBwdSm90INS1_25CollectiveMainloopBwdSm90ILi2ELi2ELi2EN4cute5tupleIJNS5_1CILi1EEES8_S8_EEENS6_IJNS7_ILi128EEESA_NS7_ILi64EEEEEENS_6half_tEfNS_4arch4Sm90ELb0ELb0ELb0ELb1ELb1ELb1ELb0ELb0ELi2ELi1ELi2ELi2ELb0EEENS1_21CollectiveEpilogueBwdISC_SD_SF_Li256ELb1ELb0ELi1EEENS1_19SingleTileSchedulerILb1ELb0ELb0ELi128EEEEEEEEEvNT_6ParamsE,@function
        .size           _ZN7cutlass13device_kernelIN5flash11enable_sm90INS1_16FlashAttnBwdSm90INS1_25CollectiveMainloopBwdSm90ILi2ELi2ELi2EN4cute5tupleIJNS5_1CILi1EEES8_S8_EEENS6_IJNS7_ILi128EEESA_NS7_ILi64EEEEEENS_6half_tEfNS_4arch4Sm90ELb0ELb0ELb0ELb1ELb1ELb1ELb0ELb0ELi2ELi1ELi2ELi2ELb0EEENS1_21CollectiveEpilogueBwdISC_SD_SF_Li256ELb1ELb0ELi1EEENS1_19SingleTileSchedulerILb1ELb0ELb0ELi128EEEEEEEEEvNT_6ParamsE,(.L_x_7406 - _ZN7cutlass13device_kernelIN5flash11enable_sm90INS1_16FlashAttnBwdSm90INS1_25CollectiveMainloopBwdSm90ILi2ELi2ELi2EN4cute5tupleIJNS5_1CILi1EEES8_S8_EEENS6_IJNS7_ILi128EEESA_NS7_ILi64EEEEEENS_6half_tEfNS_4arch4Sm90ELb0ELb0ELb0ELb1ELb1ELb1ELb0ELb0ELi2ELi1ELi2ELi2ELb0EEENS1_21CollectiveEpilogueBwdISC_SD_SF_Li256ELb1ELb0ELi1EEENS1_19SingleTileSchedulerILb1ELb0ELb0ELi128EEEEEEEEEvNT_6ParamsE)
        .other          _ZN7cutlass13device_kernelIN5flash11enable_sm90INS1_16FlashAttnBwdSm90INS1_25CollectiveMainloopBwdSm90ILi2ELi2ELi2EN4cute5tupleIJNS5_1CILi1EEES8_S8_EEENS6_IJNS7_ILi128EEESA_NS7_ILi64EEEEEENS_6half_tEfNS_4arch4Sm90ELb0ELb0ELb0ELb1ELb1ELb1ELb0ELb0ELi2ELi1ELi2ELi2ELb0EEENS1_21CollectiveEpilogueBwdISC_SD_SF_Li256ELb1ELb0ELi1EEENS1_19SingleTileSchedulerILb1ELb0ELb0ELi128EEEEEEEEEvNT_6ParamsE,@"STO_CUDA_ENTRY STV_DEFAULT"
_ZN7cutlass13device_kernelIN5flash11enable_sm90INS1_16FlashAttnBwdSm90INS1_25CollectiveMainloopBwdSm90ILi2ELi2ELi2EN4cute5tupleIJNS5_1CILi1EEES8_S8_EEENS6_IJNS7_ILi128EEESA_NS7_ILi64EEEEEENS_6half_tEfNS_4arch4Sm90ELb0ELb0ELb0ELb1ELb1ELb1ELb0ELb0ELi2ELi1ELi2ELi2ELb0EEENS1_21CollectiveEpilogueBwdISC_SD_SF_Li256ELb1ELb0ELi1EEENS1_19SingleTileSchedulerILb1ELb0ELb0ELi128EEEEEEEEEvNT_6ParamsE:
        /* <DEDUP_REMOVED lines=23> */
.L_x_4286:
[----:B------:R-:W-:Y:S05]  /*0170*/  BSYNC B0 ;  /* 0x0000000000007941 */ /* 0x000fea0003800000 */
.L_x_4285:
        /* <DEDUP_REMOVED lines=34> */
.L_x_4287:
        /* <DEDUP_REMOVED lines=22> */
.L_x_4288:
        /* <DEDUP_REMOVED lines=9> */
.L_x_4291:
        /* <DEDUP_REMOVED lines=20> */
.L_x_4292:
        /* <DEDUP_REMOVED lines=10> */
.L_x_4294:
[----:B------:R-:W2:Y:S02]  /*0770*/  LDC R0, c[0x0][0x8bc] ;  /* 0x00022f00ff007b82 */ /* 0x000ea40000000800 */
.L_x_4293:
        /* <DEDUP_REMOVED lines=19> */
.L_x_4296:
        /* <DEDUP_REMOVED lines=10> */
.L_x_4297:
        /* <DEDUP_REMOVED lines=8> */
.L_x_4298:
        /* <DEDUP_REMOVED lines=9> */
.L_x_4299:
        /* <DEDUP_REMOVED lines=55> */
.L_x_4302:
        /* <DEDUP_REMOVED lines=15> */
.L_x_4301:
        /* <DEDUP_REMOVED lines=22> */
.L_x_4304:
        /* <DEDUP_REMOVED lines=15> */
.L_x_4303:
[----:B------:R-:W-:Y:S01]  /*1110*/  SHF.R.S32.HI R3, RZ, 0x1f, R16 ;  /* 0x0000001fff037819 */ /* 0x000fe20000011410 */
[----:B------:R-:W-:-:S03]  /*1120*/  UMOV UR4, 0xffffffff ;  /* 0xffffffff00047882 */ /* 0x000fc60000000000 */
[----:B------:R-:W-:-:S04]  /*1130*/  LEA.HI R0, R3, R16, RZ, 0x7 ;  /* 0x0000001003007211 */ /* 0x000fc800078f38ff */
[----:B------:R-:W-:Y:S01]  /*1140*/  SHF.R.S32.HI R13, RZ, 0x7, R0 ;  /* 0x00000007ff0d7819 */ /* 0x000fe20000011400 */
[----:B------:R-:W-:Y:S06]  /*1150*/  BRA.DIV UR4, `(.L_x_4305) ;  /* 0x0000009204307947 */ /* 0x000fec000b800000 */
[----:B------:R1:W2:Y:S02]  /*1160*/  SHFL.IDX PT, R14, R13, RZ, 0x1f ;  /* 0x00001fff0d0e7589 */ /* 0x0002a400000e0000 */
.L_x_4424:
        /* <DEDUP_REMOVED lines=30> */
.L_x_4306:
        /* <DEDUP_REMOVED lines=108> */
.L_x_4318:
[----:B------:R-:W-:-:S13]  /*1a10*/  ISETP.NE.AND P0, PT, R4, 0x3, PT ;  /* 0x000000030400780c */ /* 0x000fda0003f05270 */
[----:B-1----:R-:W-:Y:S05]  /*1a20*/  @!P0 BRA `(.L_x_4308) ;  /* 0x0000000000048947 */ /* 0x002fea0003800000 */
[----:B------:R-:W-:Y:S01]  /*1a30*/  BPT.TRAP 0x1 ;  /* 0x000000040000795c */ /* 0x000fe20000300000 */
.L_x_4308:
[----:B------:R-:W-:Y:S01]  /*1a40*/  IMAD R9, R7, 0x8, R226 ;  /* 0x0000000807097824 */ /* 0x000fe200078e02e2 */
[----:B------:R-:W-:-:S04]  /*1a50*/  SHF.L.U32 R12, R6, 0x1f, RZ ;  /* 0x0000001f060c7819 */ /* 0x000fc800000006ff */
[----:B------:R1:W2:Y:S01]  /*1a60*/  SYNCS.PHASECHK.TRANS64.TRYWAIT P1, [R9+URZ+0x30c10], R12 ;  /* 0x030c100c090075a7 */ /* 0x0002a2000802017f */
[----:B------:R-:W-:Y:S05]  /*1a70*/  @!P0 BRA `(.L_x_4309) ;  /* 0x0000000000048947 */ /* 0x000fea0003800000 */
[----:B------:R-:W-:Y:S01]  /*1a80*/  BPT.TRAP 0x1 ;  /* 0x000000040000795c */ /* 0x000fe20000300000 */
.L_x_4309:
[----:B------:R-:W-:-:S05]  /*1a90*/  VIADD R10, R226, 0x10000 ;  /* 0x00010000e20a7836 */ /* 0x000fca0000000000 */
[----:B------:R-:W-:-:S04]  /*1aa0*/  SHF.R.U32.HI R10, RZ, 0x4, R10 ;  /* 0x00000004ff0a7819 */ /* 0x000fc8000001160a */
[----:B------:R-:W-:Y:S01]  /*1ab0*/  LOP3.LUT R10, R10, 0x3fff, RZ, 0xc0, !PT ;  /* 0x00003fff0a0a7812 */ /* 0x000fe200078ec0ff */
[----:B--2---:R-:W-:Y:S06]  /*1ac0*/  @P1 BRA `(.L_x_4310) ;  /* 0x0000000000081947 */ /* 0x004fec0003800000 */
[----:B------:R-:W2:Y:S02]  /*1ad0*/  SYNCS.PHASECHK.TRANS64.TRYWAIT P1, [R9+URZ+0x30c10], R12 ;  /* 0x030c100c090075a7 */ /* 0x000ea4000802017f */
[----:B--2---:R-:W-:Y:S05]  /*1ae0*/  @!P1 BRA `(.L_x_4311) ;  /* 0x0000008400fc9947 */ /* 0x004fea0003800000 */
.L_x_4310:
        /* <DEDUP_REMOVED lines=63> */
.L_x_4312:
[----:B------:R1:W1:Y:S01]  /*1ee0*/  SYNCS.PHASECHK.TRANS64.TRYWAIT P1, [R9+URZ+0x30c30], R12 ;  /* 0x030c300c090075a7 */ /* 0x000262000802017f */
[----:B------:R-:W-:Y:S05]  /*1ef0*/  @!P0 BRA `(.L_x_4313) ;  /* 0x0000000000048947 */ /* 0x000fea0003800000 */
[----:B------:R-:W-:Y:S01]  /*1f00*/  BPT.TRAP 0x1 ;  /* 0x000000040000795c */ /* 0x000fe20000300000 */
.L_x_4313:
[----:B------:R-:W-:-:S05]  /*1f10*/  VIADD R11, R226, 0x18000 ;  /* 0x00018000e20b7836 */ /* 0x000fca0000000000 */
[----:B------:R-:W-:-:S04]  /*1f20*/  SHF.R.U32.HI R11, RZ, 0x4, R11 ;  /* 0x00000004ff0b7819 */ /* 0x000fc8000001160b */
[----:B------:R-:W-:-:S04]  /*1f30*/  LOP3.LUT R218, R11, 0x3fff, RZ, 0xc0, !PT ;  /* 0x00003fff0bda7812 */ /* 0x000fc800078ec0ff */
[----:B------:R-:W-:Y:S01]  /*1f40*/  LOP3.LUT R14, R218, 0x10000, RZ, 0xfc, !PT ;  /* 0x00010000da0e7812 */ /* 0x000fe200078efcff */
[----:B-1----:R-:W-:Y:S06]  /*1f50*/  @P1 BRA `(.L_x_4314) ;  /* 0x0000000000081947 */ /* 0x002fec0003800000 */
[----:B------:R-:W1:Y:S02]  /*1f60*/  SYNCS.PHASECHK.TRANS64.TRYWAIT P1, [R9+URZ+0x30c30], R12 ;  /* 0x030c300c090075a7 */ /* 0x000e64000802017f */
[----:B-1----:R-:W-:Y:S05]  /*1f70*/  @!P1 BRA `(.L_x_4315) ;  /* 0x0000008000ec9947 */ /* 0x002fea0003800000 */
.L_x_4314:
        /* <DEDUP_REMOVED lines=619> */
.L_x_4316:
        /* <DEDUP_REMOVED lines=68> */
.L_x_4317:
        /* <DEDUP_REMOVED lines=45> */
.L_x_4300:
        /* <DEDUP_REMOVED lines=116> */
.L_x_4320:
        /* <DEDUP_REMOVED lines=49> */
.L_x_4322:
[----:B------:R-:W-:Y:S05]  /*5790*/  BSYNC B0 ;  /* 0x0000000000007941 */ /* 0x000fea0003800000 */
.L_x_4321:
        /* <DEDUP_REMOVED lines=17> */
.L_x_4324:
[----:B------:R-:W-:Y:S05]  /*58b0*/  BSYNC B0 ;  /* 0x0000000000007941 */ /* 0x000fea0003800000 */
.L_x_4323:
        /* <DEDUP_REMOVED lines=17> */
.L_x_4326:
[----:B------:R-:W-:Y:S05]  /*59d0*/  BSYNC B0 ;  /* 0x0000000000007941 */ /* 0x000fea0003800000 */
.L_x_4325:
        /* <DEDUP_REMOVED lines=18> */
.L_x_4328:
[----:B------:R-:W-:Y:S05]  /*5b00*/  BSYNC B0 ;  /* 0x0000000000007941 */ /* 0x000fea0003800000 */
.L_x_4327:
        /* <DEDUP_REMOVED lines=24> */
.L_x_4330:
[----:B------:R-:W-:Y:S05]  /*5c90*/  BSYNC B0 ;  /* 0x0000000000007941 */ /* 0x000fea0003800000 */
.L_x_4329:
        /* <DEDUP_REMOVED lines=15> */
.L_x_4332:
[----:B------:R-:W-:Y:S05]  /*5d90*/  BSYNC B0 ;  /* 0x0000000000007941 */ /* 0x000fea0003800000 */
.L_x_4331:
        /* <DEDUP_REMOVED lines=15> */
.L_x_4334:
[----:B------:R-:W-:Y:S05]  /*5e90*/  BSYNC B0 ;  /* 0x0000000000007941 */ /* 0x000fea0003800000 */
.L_x_4333:
        /* <DEDUP_REMOVED lines=15> */
.L_x_4319:
        /* <DEDUP_REMOVED lines=40> */
.L_x_4335:
        /* <DEDUP_REMOVED lines=39> */
.L_x_4337:
[----:B------:R-:W-:Y:S05]  /*6480*/  BSYNC B0 ;  /* 0x0000000000007941 */ /* 0x000fea0003800000 */
.L_x_4336:
        /* <DEDUP_REMOVED lines=19> */
.L_x_4339:
[----:B------:R-:W-:Y:S05]  /*65c0*/  BSYNC B0 ;  /* 0x0000000000007941 */ /* 0x000fea0003800000 */
.L_x_4338:
        /* <DEDUP_REMOVED lines=15> */
.L_x_4341:
[----:B------:R-:W-:Y:S05]  /*66c0*/  BSYNC B0 ;  /* 0x0000000000007941 */ /* 0x000fea0003800000 */
.L_x_4340:
        /* <DEDUP_REMOVED lines=15> */
.L_x_4343:
[----:B------:R-:W-:Y:S05]  /*67c0*/  BSYNC B0 ;  /* 0x0000000000007941 */ /* 0x000fea0003800000 */
.L_x_4342:
        /* <DEDUP_REMOVED lines=21> */
.L_x_4345:
[----:B------:R-:W-:Y:S05]  /*6920*/  BSYNC B0 ;  /* 0x0000000000007941 */ /* 0x000fea0003800000 */
.L_x_4344:
        /* <DEDUP_REMOVED lines=15> */
.L_x_4347:
[----:B------:R-:W-:Y:S05]  /*6a20*/  BSYNC B0 ;  /* 0x0000000000007941 */ /* 0x000fea0003800000 */
.L_x_4346:
        /* <DEDUP_REMOVED lines=15> */
.L_x_4349:
[----:B------:R-:W-:Y:S05]  /*6b20*/  BSYNC B0 ;  /* 0x0000000000007941 */ /* 0x000fea0003800000 */
.L_x_4348:
        /* <DEDUP_REMOVED lines=15> */
.L_x_4290:
        /* <DEDUP_REMOVED lines=21> */
.L_x_4351:
        /* <DEDUP_REMOVED lines=13> */
.L_x_4353:
[----:B------:R-:W-:-:S05]  /*6e40*/  ULDC UR4, c[0x0][0x8bc] ;  /* 0x00022f0000047ab9 */ /* 0x000fca0000000800 */
.L_x_4352:
        /* <DEDUP_REMOVED lines=37> */
.L_x_4354:
        /* <DEDUP_REMOVED lines=58> */
.L_x_4380:
        /* <DEDUP_REMOVED lines=17> */
.L_x_4358:
[----:B------:R-:W2:Y:S04]  /*7550*/  LDG.E.STRONG.GPU R5, desc[UR38][R2.64] ;  /* 0x0000002602057981 */ /* 0x000ea8000c1ef900 */
[----:B--2---:R-:W-:Y:S01]  /*7560*/  CCTL.IVALL ;  /* 0x00000000ff00798f */ /* 0x004fe20002000000 */
[----:B------:R-:W-:Y:S05]  /*7570*/  YIELD ;  /* 0x0000000000007946 */ /* 0x000fea0003800000 */
[----:B------:R-:W-:-:S13]  /*7580*/  ISETP.NE.AND P1, PT, R5, UR24, PT ;  /* 0x0000001805007c0c */ /* 0x000fda000bf25270 */
[----:B------:R-:W-:Y:S05]  /*7590*/  @P1 BRA `(.L_x_4358) ;  /* 0xfffffffc00ec1947 */ /* 0x000fea000383ffff */
.L_x_4357:
[----:B------:R-:W-:Y:S05]  /*75a0*/  BSYNC B0 ;  /* 0x0000000000007941 */ /* 0x000fea0003800000 */
.L_x_4356:
[----:B------:R-:W-:-:S03]  /*75b0*/  UMOV UR22, 0xffffffff ;  /* 0xffffffff00167882 */ /* 0x000fc60000000000 */
[----:B------:R-:W-:Y:S05]  /*75c0*/  BRA.DIV UR22, `(.L_x_4359) ;  /* 0x0000002e166c7947 */ /* 0x000fea000b800000 */
[----:B------:R-:W-:Y:S01]  /*75d0*/  NOP ;  /* 0x0000000000007918 */ /* 0x000fe20000000000 */
.L_x_4427:
        /* <DEDUP_REMOVED lines=19> */
.L_x_4361:
[----:B------:R-:W-:Y:S05]  /*7710*/  BSYNC B0 ;  /* 0x0000000000007941 */ /* 0x000fea0003800000 */
.L_x_4360:
        /* <DEDUP_REMOVED lines=13> */
.L_x_4363:
[----:B------:R-:W-:Y:S05]  /*77f0*/  BSYNC B0 ;  /* 0x0000000000007941 */ /* 0x000fea0003800000 */
.L_x_4362:
[----:B------:R-:W-:Y:S06]  /*7800*/  BAR.ARV 0xa, 0xa0 ;  /* 0x0282800000007b1d */ /* 0x000fec0000002000 */
[----:B------:R-:W-:Y:S04]  /*7810*/  BSSY B0, `(.L_x_4364) ;  /* 0x0000003000007945 */ /* 0x000fe80003800000 */
[----:B------:R-:W-:Y:S05]  /*7820*/  @!P0 BRA `(.L_x_4365) ;  /* 0x0000000000048947 */ /* 0x000fea0003800000 */
[----:B------:R-:W-:-:S04]  /*7830*/  DEPBAR.LE SB0, 0x0 ;  /* 0x000080000000791a */ /* 0x000fc80000000000 */
.L_x_4365:
[----:B------:R-:W-:Y:S05]  /*7840*/  BSYNC B0 ;  /* 0x0000000000007941 */ /* 0x000fea0003800000 */
.L_x_4364:
        /* <DEDUP_REMOVED lines=19> */
.L_x_4367:
[----:B------:R-:W-:Y:S05]  /*7980*/  BSYNC B0 ;  /* 0x0000000000007941 */ /* 0x000fea0003800000 */
.L_x_4366:
        /* <DEDUP_REMOVED lines=9> */
.L_x_4370:
[----:B------:R-:W2:Y:S04]  /*7a20*/  LDG.E.STRONG.GPU R5, desc[UR38][R2.64] ;  /* 0x0000002602057981 */ /* 0x000ea8000c1ef900 */
[----:B--2---:R-:W-:Y:S01]  /*7a30*/  CCTL.IVALL ;  /* 0x00000000ff00798f */ /* 0x004fe20002000000 */
[----:B------:R-:W-:Y:S05]  /*7a40*/  YIELD ;  /* 0x0000000000007946 */ /* 0x000fea0003800000 */
[----:B------:R-:W-:-:S13]  /*7a50*/  ISETP.NE.AND P1, PT, R5, UR24, PT ;  /* 0x0000001805007c0c */ /* 0x000fda000bf25270 */
[----:B------:R-:W-:Y:S05]  /*7a60*/  @P1 BRA `(.L_x_4370) ;  /* 0xfffffffc00ec1947 */ /* 0x000fea000383ffff */
.L_x_4369:
[----:B------:R-:W-:Y:S05]  /*7a70*/  BSYNC B0 ;  /* 0x0000000000007941 */ /* 0x000fea0003800000 */
.L_x_4368:
[----:B------:R-:W-:-:S03]  /*7a80*/  UMOV UR6, 0xffffffff ;  /* 0xffffffff00067882 */ /* 0x000fc60000000000 */
[----:B------:R-:W-:Y:S05]  /*7a90*/  BRA.DIV UR6, `(.L_x_4371) ;  /* 0x0000002a06547947 */ /* 0x000fea000b800000 */
[----:B------:R-:W-:Y:S01]  /*7aa0*/  NOP ;  /* 0x0000000000007918 */ /* 0x000fe20000000000 */
.L_x_4430:
        /* <DEDUP_REMOVED lines=13> */
.L_x_4373:
[----:B------:R-:W-:Y:S05]  /*7b80*/  BSYNC B0 ;  /* 0x0000000000007941 */ /* 0x000fea0003800000 */
.L_x_4372:
        /* <DEDUP_REMOVED lines=13> */
.L_x_4375:
[----:B------:R-:W-:Y:S05]  /*7c60*/  BSYNC B0 ;  /* 0x0000000000007941 */ /* 0x000fea0003800000 */
.L_x_4374:
[----:B------:R-:W-:Y:S06]  /*7c70*/  BAR.ARV 0xa, 0xa0 ;  /* 0x0282800000007b1d */ /* 0x000fec0000002000 */
[----:B------:R-:W-:Y:S04]  /*7c80*/  BSSY B0, `(.L_x_4376) ;  /* 0x0000003000007945 */ /* 0x000fe80003800000 */
[----:B------:R-:W-:Y:S05]  /*7c90*/  @!P0 BRA `(.L_x_4377) ;  /* 0x0000000000048947 */ /* 0x000fea0003800000 */
[----:B------:R-:W-:-:S04]  /*7ca0*/  DEPBAR.LE SB0, 0x0 ;  /* 0x000080000000791a */ /* 0x000fc80000000000 */
.L_x_4377:
[----:B------:R-:W-:Y:S05]  /*7cb0*/  BSYNC B0 ;  /* 0x0000000000007941 */ /* 0x000fea0003800000 */
.L_x_4376:
        /* <DEDUP_REMOVED lines=19> */
.L_x_4379:
[----:B------:R-:W-:Y:S05]  /*7df0*/  BSYNC B0 ;  /* 0x0000000000007941 */ /* 0x000fea0003800000 */
.L_x_4378:
[----:B------:R-:W-:Y:S02]  /*7e00*/  UIADD3 UR4, UR4, 0x2, URZ ;  /* 0x0000000204047890 */ /* 0x000fe4000fffe03f */
[----:B------:R-:W-:Y:S01]  /*7e10*/  UIADD3 UR5, UR5, 0x1, URZ ;  /* 0x0000000105057890 */ /* 0x000fe2000fffe03f */
[----:B------:R-:W-:Y:S11]  /*7e20*/  @P3 BRA `(.L_x_4380) ;  /* 0xfffffff400843947 */ /* 0x000ff6000383ffff */
.L_x_4355:
        /* <DEDUP_REMOVED lines=13> */
.L_x_4383:
[----:B------:R-:W2:Y:S04]  /*7f00*/  LDG.E.STRONG.GPU R0, desc[UR38][R2.64] ;  /* 0x0000002602007981 */ /* 0x000ea8000c1ef900 */
[----:B--2---:R-:W-:Y:S01]  /*7f10*/  CCTL.IVALL ;  /* 0x00000000ff00798f */ /* 0x004fe20002000000 */
[----:B------:R-:W-:Y:S05]  /*7f20*/  YIELD ;  /* 0x0000000000007946 */ /* 0x000fea0003800000 */
[----:B------:R-:W-:-:S13]  /*7f30*/  ISETP.NE.AND P1, PT, R0, UR24, PT ;  /* 0x0000001800007c0c */ /* 0x000fda000bf25270 */
[----:B------:R-:W-:Y:S05]  /*7f40*/  @P1 BRA `(.L_x_4383) ;  /* 0xfffffffc00ec1947 */ /* 0x000fea000383ffff */
.L_x_4382:
[----:B------:R-:W-:Y:S05]  /*7f50*/  BSYNC B0 ;  /* 0x0000000000007941 */ /* 0x000fea0003800000 */
.L_x_4381:
[----:B------:R-:W-:-:S03]  /*7f60*/  UMOV UR5, 0xffffffff ;  /* 0xffffffff00057882 */ /* 0x000fc60000000000 */
[----:B------:R-:W-:Y:S05]  /*7f70*/  BRA.DIV UR5, `(.L_x_4384) ;  /* 0x0000002605387947 */ /* 0x000fea000b800000 */
[----:B------:R-:W-:Y:S01]  /*7f80*/  NOP ;  /* 0x0000000000007918 */ /* 0x000fe20000000000 */
.L_x_4433:
        /* <DEDUP_REMOVED lines=22> */
.L_x_4386:
[----:B------:R-:W-:Y:S05]  /*80f0*/  BSYNC B0 ;  /* 0x0000000000007941 */ /* 0x000fea0003800000 */
.L_x_4385:
        /* <DEDUP_REMOVED lines=20> */
.L_x_4388:
[----:B------:R-:W-:Y:S05]  /*8240*/  BSYNC B0 ;  /* 0x0000000000007941 */ /* 0x000fea0003800000 */
.L_x_4387:
[----:B------:R-:W-:Y:S06]  /*8250*/  BAR.ARV 0xa, 0xa0 ;  /* 0x0282800000007b1d */ /* 0x000fec0000002000 */
[----:B------:R-:W-:Y:S04]  /*8260*/  BSSY B0, `(.L_x_4389) ;  /* 0x0000003000007945 */ /* 0x000fe80003800000 */
[----:B------:R-:W-:Y:S05]  /*8270*/  @!P0 BRA `(.L_x_4390) ;  /* 0x0000000000048947 */ /* 0x000fea0003800000 */
[----:B------:R-:W-:-:S04]  /*8280*/  DEPBAR.LE SB0, 0x0 ;  /* 0x000080000000791a */ /* 0x000fc80000000000 */
.L_x_4390:
[----:B------:R-:W-:Y:S05]  /*8290*/  BSYNC B0 ;  /* 0x0000000000007941 */ /* 0x000fea0003800000 */
.L_x_4389:
        /* <DEDUP_REMOVED lines=19> */
.L_x_4350:
        /* <DEDUP_REMOVED lines=10> */
.L_x_4391:
        /* <DEDUP_REMOVED lines=10> */
.L_x_4393:
[----:B------:R-:W3:Y:S02]  /*8510*/  LDC R5, c[0x0][0x8bc] ;  /* 0x00022f00ff057b82 */ /* 0x000ee40000000800 */
.L_x_4392:
[----:B------:R-:W1:Y:S01]  /*8520*/  S2R R14, SR_CTAID.X ;  /* 0x00000000000e7919 */ /* 0x000e620000002500 */
[----:B------:R-:W-:Y:S02]  /*8530*/  IMAD.MOV.U32 R0, RZ, RZ, 0x1 ;  /* 0x00000001ff007424 */ /* 0x000fe400078e00ff */
[----:B------:R-:W-:Y:S02]  /*8540*/  IMAD.MOV.U32 R9, RZ, RZ, RZ ;  /* 0x000000ffff097224 */ /* 0x000fe400078e00ff */
[----:B-1----:R-:W-:-:S05]  /*8550*/  IMAD.SHL.U32 R14, R14, 0x80, RZ ;  /* 0x000000800e0e7824 */ /* 0x002fca00078e00ff */
        /* <DEDUP_REMOVED lines=41> */
.L_x_4395:
        /* <DEDUP_REMOVED lines=66> */
.L_x_4434:
        /* <DEDUP_REMOVED lines=9> */
.L_x_4398:
        /* <DEDUP_REMOVED lines=63> */
.L_x_4409:
[----:B------:R-:W-:-:S04]  /*9090*/  SHF.L.U32 R21, R10, 0x1f, RZ ;  /* 0x0000001f0a157819 */ /* 0x000fc800000006ff */
[----:B-1----:R-:W1:Y:S02]  /*90a0*/  SYNCS.PHASECHK.TRANS64.TRYWAIT P1, [R12+URZ+0x30c40], R21 ;  /* 0x030c40150c0075a7 */ /* 0x002e64000802017f */
[----:B-12--5:R-:W-:Y:S05]  /*90b0*/  @!P1 BRA `(.L_x_4401) ;  /* 0x0000001400189947 */ /* 0x026fea0003800000 */
.L_x_4435:
[----:B------:R-:W-:Y:S05]  /*90c0*/  @P0 BRA `(.L_x_4402) ;  /* 0x0000000000140947 */ /* 0x000fea0003800000 */
[----:B------:R-:W-:Y:S01]  /*90d0*/  ISETP.NE.AND P1, PT, R20, RZ, PT ;  /* 0x000000ff1400720c */ /* 0x000fe20003f25270 */
[----:B------:R-:W-:-:S04]  /*90e0*/  IMAD.MOV.U32 R3, RZ, RZ, 0x4200 ;  /* 0x00004200ff037424 */ /* 0x000fc800078e00ff */
[----:B------:R2:W-:Y:S08]  /*90f0*/  SYNCS.ARRIVE.TRANS64 RZ, [R12+URZ+0x30c30], R3 ;  /* 0x030c30030cff79a7 */ /* 0x0005f0000800003f */
[----:B------:R-:W-:Y:S05]  /*9100*/  @!P1 BRA `(.L_x_4402) ;  /* 0x0000000000049947 */ /* 0x000fea0003800000 */
[----:B------:R-:W-:Y:S01]  /*9110*/  BPT.TRAP 0x1 ;  /* 0x000000040000795c */ /* 0x000fe20000300000 */
.L_x_4402:
        /* <DEDUP_REMOVED lines=30> */
.L_x_4436:
[----:B------:R-:W-:Y:S05]  /*9300*/  @P0 BRA `(.L_x_4404) ;  /* 0x0000000000140947 */ /* 0x000fea0003800000 */
[----:B------:R-:W-:Y:S01]  /*9310*/  ISETP.NE.AND P1, PT, R20, RZ, PT ;  /* 0x000000ff1400720c */ /* 0x000fe20003f25270 */
[----:B------:R-:W-:-:S04]  /*9320*/  IMAD.MOV.U32 R2, RZ, RZ, 0x4200 ;  /* 0x00004200ff027424 */ /* 0x000fc800078e00ff */
[----:B------:R3:W-:Y:S08]  /*9330*/  SYNCS.ARRIVE.TRANS64 RZ, [R12+URZ+0x30c18], R2 ;  /* 0x030c18020cff79a7 */ /* 0x0007f0000800003f */
[----:B------:R-:W-:Y:S05]  /*9340*/  @!P1 BRA `(.L_x_4404) ;  /* 0x0000000000049947 */ /* 0x000fea0003800000 */
[----:B------:R-:W-:Y:S01]  /*9350*/  BPT.TRAP 0x1 ;  /* 0x000000040000795c */ /* 0x000fe20000300000 */
.L_x_4404:
        /* <DEDUP_REMOVED lines=22> */
.L_x_4437:
        /* <DEDUP_REMOVED lines=9> */
.L_x_4406:
        /* <DEDUP_REMOVED lines=24> */
.L_x_4439:
[----:B------:R-:W-:Y:S05]  /*96d0*/  @P0 BRA `(.L_x_4408) ;  /* 0x0000000000140947 */ /* 0x000fea0003800000 */
[----:B------:R-:W-:Y:S01]  /*96e0*/  ISETP.NE.AND P1, PT, R20, RZ, PT ;  /* 0x000000ff1400720c */ /* 0x000fe20003f25270 */
[----:B-1----:R-:W-:-:S04]  /*96f0*/  IMAD.MOV.U32 R5, RZ, RZ, 0x4200 ;  /* 0x00004200ff057424 */ /* 0x002fc800078e00ff */
[----:B------:R2:W-:Y:S08]  /*9700*/  SYNCS.ARRIVE.TRANS64 RZ, [R12+URZ+0x30c10], R5 ;  /* 0x030c10050cff79a7 */ /* 0x0005f0000800003f */
[----:B------:R-:W-:Y:S05]  /*9710*/  @!P1 BRA `(.L_x_4408) ;  /* 0x0000000000049947 */ /* 0x000fea0003800000 */
[----:B------:R-:W-:Y:S01]  /*9720*/  BPT.TRAP 0x1 ;  /* 0x000000040000795c */ /* 0x000fe20000300000 */
.L_x_4408:
        /* <DEDUP_REMOVED lines=23> */
.L_x_4400:
[----:B------:R-:W-:-:S13]  /*98a0*/  ISETP.NE.AND P1, PT, R18, RZ, PT ;  /* 0x000000ff1200720c */ /* 0x000fda0003f25270 */
[----:B------:R-:W-:Y:S05]  /*98b0*/  @!P1 BRA `(.L_x_4399) ;  /* 0x0000000000f89947 */ /* 0x000fea0003800000 */
[----:B------:R-:W-:-:S04]  /*98c0*/  SHF.L.U32 R13, R10, 0x1f, RZ ;  /* 0x0000001f0a0d7819 */ /* 0x000fc800000006ff */
[----:B------:R-:W1:Y:S02]  /*98d0*/  SYNCS.PHASECHK.TRANS64.TRYWAIT P1, [R12+URZ+0x30c40], R13 ;  /* 0x030c400d0c0075a7 */ /* 0x000e64000802017f */
[----:B-1----:R-:W-:Y:S05]  /*98e0*/  @!P1 BRA `(.L_x_4410) ;  /* 0x0000000c00609947 */ /* 0x002fea0003800000 */
.L_x_4440:
[----:B------:R-:W-:Y:S05]  /*98f0*/  @P0 BRA `(.L_x_4411) ;  /* 0x0000000000140947 */ /* 0x000fea0003800000 */
[----:B------:R-:W-:Y:S01]  /*9900*/  ISETP.NE.AND P1, PT, R20, RZ, PT ;  /* 0x000000ff1400720c */ /* 0x000fe20003f25270 */
[----:B------:R-:W-:-:S04]  /*9910*/  IMAD.MOV.U32 R5, RZ, RZ, 0x4200 ;  /* 0x00004200ff057424 */ /* 0x000fc800078e00ff */
[----:B------:R2:W-:Y:S08]  /*9920*/  SYNCS.ARRIVE.TRANS64 RZ, [R12+URZ+0x30c30], R5 ;  /* 0x030c30050cff79a7 */ /* 0x0005f0000800003f */
[----:B------:R-:W-:Y:S05]  /*9930*/  @!P1 BRA `(.L_x_4411) ;  /* 0x0000000000049947 */ /* 0x000fea0003800000 */
[----:B------:R-:W-:Y:S01]  /*9940*/  BPT.TRAP 0x1 ;  /* 0x000000040000795c */ /* 0x000fe20000300000 */
.L_x_4411:
        /* <DEDUP_REMOVED lines=27> */
.L_x_4441:
[----:B------:R-:W-:Y:S05]  /*9b00*/  @P0 BRA `(.L_x_4413) ;  /* 0x0000000000140947 */ /* 0x000fea0003800000 */
[----:B------:R-:W-:Y:S01]  /*9b10*/  ISETP.NE.AND P0, PT, R20, RZ, PT ;  /* 0x000000ff1400720c */ /* 0x000fe20003f05270 */
[----:B------:R-:W-:-:S04]  /*9b20*/  IMAD.MOV.U32 R5, RZ, RZ, 0x4200 ;  /* 0x00004200ff057424 */ /* 0x000fc800078e00ff */
[----:B------:R3:W-:Y:S08]  /*9b30*/  SYNCS.ARRIVE.TRANS64 RZ, [R12+URZ+0x30c18], R5 ;  /* 0x030c18050cff79a7 */ /* 0x0007f0000800003f */
[----:B------:R-:W-:Y:S05]  /*9b40*/  @!P0 BRA `(.L_x_4413) ;  /* 0x0000000000048947 */ /* 0x000fea0003800000 */
[----:B------:R-:W-:Y:S01]  /*9b50*/  BPT.TRAP 0x1 ;  /* 0x000000040000795c */ /* 0x000fe20000300000 */
.L_x_4413:
        /* <DEDUP_REMOVED lines=20> */
.L_x_4399:
[----:B------:R-:W3:Y:S01]  /*9ca0*/  S2R R2, SR_TID.X ;  /* 0x0000000000027919 */ /* 0x000ee20000002100 */
[----:B-12--5:R-:W-:Y:S01]  /*9cb0*/  IMAD R13, R0, 0x8, R12 ;  /* 0x00000008000d7824 */ /* 0x026fe200078e020c */
[----:B---3--:R-:W-:Y:S02]  /*9cc0*/  LOP3.LUT R3, R2, 0x7f, RZ, 0xc0, !PT ;  /* 0x0000007f02037812 */ /* 0x008fe400078ec0ff */
[----:B------:R-:W-:Y:S02]  /*9cd0*/  SHF.L.U32 R2, R10, 0x1f, RZ ;  /* 0x0000001f0a027819 */ /* 0x000fe400000006ff */
[----:B------:R-:W-:Y:S02]  /*9ce0*/  ISETP.NE.AND P1, PT, R3, RZ, PT ;  /* 0x000000ff0300720c */ /* 0x000fe40003f25270 */
[----:B------:R-:W1:Y:S02]  /*9cf0*/  SYNCS.PHASECHK.TRANS64.TRYWAIT P0, [R13+URZ+0x30c40], R2 ;  /* 0x030c40020d0075a7 */ /* 0x000e64000800017f */
[----:B-1----:R-:W-:Y:S09]  /*9d00*/  @!P0 BRA `(.L_x_4414) ;  /* 0x0000000800808947 */ /* 0x002ff20003800000 */
.L_x_4442:
[----:B------:R-:W-:Y:S05]  /*9d10*/  @P1 BRA `(.L_x_4415) ;  /* 0x0000000000181947 */ /* 0x000fea0003800000 */
[----:B------:R-:W2:Y:S01]  /*9d20*/  S2R R3, SR_TID.X ;  /* 0x0000000000037919 */ /* 0x000ea20000002100 */
[----:B-1----:R-:W-:-:S04]  /*9d30*/  IMAD.MOV.U32 R2, RZ, RZ, 0x4200 ;  /* 0x00004200ff027424 */ /* 0x002fc800078e00ff */
[----:B------:R3:W-:Y:S01]  /*9d40*/  SYNCS.ARRIVE.TRANS64 RZ, [R13+URZ+0x30c30], R2 ;  /* 0x030c30020dff79a7 */ /* 0x0007e2000800003f */
[----:B--2---:R-:W-:-:S13]  /*9d50*/  LOP3.LUT P0, RZ, R3, 0x1f, RZ, 0xc0, !PT ;  /* 0x0000001f03ff7812 */ /* 0x004fda000780c0ff */
[----:B---3--:R-:W-:Y:S05]  /*9d60*/  @!P0 BRA `(.L_x_4415) ;  /* 0x0000000000048947 */ /* 0x008fea0003800000 */
[----:B------:R-:W-:Y:S01]  /*9d70*/  BPT.TRAP 0x1 ;  /* 0x000000040000795c */ /* 0x000fe20000300000 */
.L_x_4415:
        /* <DEDUP_REMOVED lines=34> */
.L_x_4396:
[----:B------:R-:W-:Y:S05]  /*9fa0*/  BSYNC B0 ;  /* 0x0000000000007941 */ /* 0x000fea0003800000 */
.L_x_4394:
[----:B------:R-:W-:-:S03]  /*9fb0*/  UMOV UR6, 0xffffffff ;  /* 0xffffffff00067882 */ /* 0x000fc60000000000 */
[----:B------:R-:W-:Y:S05]  /*9fc0*/  BRA.DIV UR6, `(.L_x_4416) ;  /* 0x0000000606e47947 */ /* 0x000fea000b800000 */
[----:B------:R-:W-:-:S13]  /*9fd0*/  ELECT P6, URZ, PT ;  /* 0x00000000003f782f */ /* 0x000fda00038c0000 */
.L_x_4445:
[----:B------:R-:W-:Y:S05]  /*9fe0*/  @!P6 BRA `(.L_x_4295) ;  /* 0x000000000084e947 */ /* 0x000fea0003800000 */
[----:B----4-:R-:W3:Y:S02]  /*9ff0*/  LDL.LU R2, [R1+0x10] ;  /* 0x0000100001027983 */ /* 0x010ee40000300800 */
[----:B---3--:R-:W-:-:S04]  /*a000*/  LOP3.LUT R2, R2, 0x2, RZ, 0xfc, !PT ;  /* 0x0000000202027812 */ /* 0x008fc800078efcff */
[----:B------:R-:W-:-:S13]  /*a010*/  ISETP.NE.AND P2, PT, R2, 0x3, PT ;  /* 0x000000030200780c */ /* 0x000fda0003f45270 */
[----:B------:R-:W-:Y:S05]  /*a020*/  @!P2 BRA `(.L_x_4417) ;  /* 0x000000000004a947 */ /* 0x000fea0003800000 */
[----:B--2---:R-:W-:Y:S01]  /*a030*/  BPT.TRAP 0x1 ;  /* 0x000000040000795c */ /* 0x004fe20000300000 */
.L_x_4417:
        /* <DEDUP_REMOVED lines=15> */
.L_x_4446:
[----:B------:R-:W3:Y:S02]  /*a130*/  SYNCS.PHASECHK.TRANS64.TRYWAIT P0, [R11+URZ], R2 ;  /* 0x000000020b0075a7 */ /* 0x000ee4000800017f */
[----:B---3--:R-:W-:Y:S05]  /*a140*/  @!P0 BRA `(.L_x_4419) ;  /* 0x0000000400b88947 */ /* 0x008fea0003800000 */
.L_x_4447:
[----:B------:R-:W-:Y:S05]  /*a150*/  @!P2 BRA `(.L_x_4420) ;  /* 0x000000000004a947 */ /* 0x000fea0003800000 */
[----:B--2---:R-:W-:Y:S01]  /*a160*/  BPT.TRAP 0x1 ;  /* 0x000000040000795c */ /* 0x004fe20000300000 */
.L_x_4420:
[----:B------:R-:W-:-:S04]  /*a170*/  VIADD R0, R6, 0x30c40 ;  /* 0x00030c4006007836 */ /* 0x000fc80000000000 */
[----:B------:R-:W-:-:S04]  /*a180*/  IMAD R9, R9, 0x8, R0 ;  /* 0x0000000809097824 */ /* 0x000fc800078e0200 */
[----:B------:R-:W4:Y:S02]  /*a190*/  SYNCS.PHASECHK.TRANS64.TRYWAIT P0, [R9+URZ], R4 ;  /* 0x00000004090075a7 */ /* 0x000f24000800017f */
[----:B----4-:R-:W-:Y:S05]  /*a1a0*/  @!P0 BRA `(.L_x_4421) ;  /* 0x0000000400b48947 */ /* 0x010fea0003800000 */
.L_x_4448:
[----:B------:R-:W-:-:S07]  /*a1b0*/  IMAD R3, R3, 0x8, R0 ;  /* 0x0000000803037824 */ /* 0x000fce00078e0200 */
.L_x_4422:
[----:B------:R1:W1:Y:S02]  /*a1c0*/  SYNCS.PHASECHK.TRANS64.TRYWAIT P0, [R3+URZ], R2 ;  /* 0x00000002030075a7 */ /* 0x000264000800017f */
[----:B-1----:R-:W-:Y:S05]  /*a1d0*/  @!P0 NANOSLEEP.SYNCS 0x989680 ;  /* 0x009896800000895d */ /* 0x002fea0003900000 */
[----:B------:R-:W1:Y:S02]  /*a1e0*/  @!P0 SYNCS.PHASECHK.TRANS64 P0, [R3+URZ], R2 ;  /* 0x00000002030085a7 */ /* 0x000e64000800007f */
[----:B-1----:R-:W-:Y:S05]  /*a1f0*/  @!P0 BRA `(.L_x_4422) ;  /* 0xfffffffc00f08947 */ /* 0x002fea000383ffff */
.L_x_4295:
[----:B--2---:R-:W-:Y:S05]  /*a200*/  BSYNC B6 ;  /* 0x0000000000067941 */ /* 0x004fea0003800000 */
.L_x_4289:
[----:B------:R-:W-:Y:S05]  /*a210*/  EXIT ;  /* 0x000000000000794d */ /* 0x000fea0003800000 */
.L_x_4305:
[----:B------:R-:W-:Y:S02]  /*a220*/  IMAD.MOV.U32 R12, RZ, RZ, RZ ;  /* 0x000000ffff0c7224 */ /* 0x000fe400078e00ff */
[----:B------:R-:W-:Y:S02]  /*a230*/  IMAD.MOV.U32 R11, RZ, RZ, 0x1f ;  /* 0x0000001fff0b7424 */ /* 0x000fe400078e00ff */
[----:B------:R-:W-:-:S07]  /*a240*/  IMAD.MOV.U32 R15, RZ, RZ, -0x1 ;  /* 0xffffffffff0f7424 */ /* 0x000fce00078e00ff */
[----:B------:R-:W-:Y:S05]  /*a250*/  WARPSYNC.COLLECTIVE R15, `(.L_x_4423) ;  /* 0x000000000f087348 */ /* 0x000fea0003c00000 */
[----:B------:R1:W2:Y:S02]  /*a260*/  SHFL.IDX P6, R14, R13, R12, R11 ;  /* 0x0000000c0d0e7389 */ /* 0x0002a400000c000b */
[----:B-12---:R-:W-:Y:S01]  /*a270*/  ENDCOLLECTIVE ;  /* 0x000000000000791b */ /* 0x006fe20003800000 */
.L_x_4423:
[----:B------:R-:W-:Y:S05]  /*a280*/  BRA `(.L_x_4424) ;  /* 0xffffff6c00b87947 */ /* 0x000fea000383ffff */
.L_x_4307:
[----:B--2---:R2:W3:Y:S02]  /*a290*/  SYNCS.PHASECHK.TRANS64.TRYWAIT P0, [R226+URZ+0x30c00], R15 ;  /* 0x030c000fe20075a7 */ /* 0x0044e4000800017f */
[----:B---3--:R-:W-:Y:S05]  /*a2a0*/  @!P0 NANOSLEEP.SYNCS 0x989680 ;  /* 0x009896800000895d */ /* 0x008fea0003900000 */
[----:B------:R-:W3:Y:S02]  /*a2b0*/  @!P0 SYNCS.PHASECHK.TRANS64 P0, [R226+URZ+0x30c00], R15 ;  /* 0x030c000fe20085a7 */ /* 0x000ee4000800007f */
[----:B---3--:R-:W-:Y:S05]  /*a2c0*/  @!P0 BRA `(.L_x_4307) ;  /* 0xfffffffc00f08947 */ /* 0x008fea000383ffff */
[----:B------:R-:W-:Y:S05]  /*a2d0*/  BRA `(.L_x_4306) ;  /* 0xffffff70001c7947 */ /* 0x000fea000383ffff */
.L_x_4311:
[----:B--2---:R2:W3:Y:S02]  /*a2e0*/  SYNCS.PHASECHK.TRANS64.TRYWAIT P1, [R9+URZ+0x30c10], R12 ;  /* 0x030c100c090075a7 */ /* 0x0044e4000802017f */
[----:B---3--:R-:W-:Y:S05]  /*a2f0*/  @!P1 NANOSLEEP.SYNCS 0x989680 ;  /* 0x009896800000995d */ /* 0x008fea0003900000 */
[----:B------:R-:W3:Y:S02]  /*a300*/  @!P1 SYNCS.PHASECHK.TRANS64 P1, [R9+URZ+0x30c10], R12 ;  /* 0x030c100c090095a7 */ /* 0x000ee4000802007f */
[----:B---3--:R-:W-:Y:S05]  /*a310*/  @!P1 BRA `(.L_x_4311) ;  /* 0xfffffffc00f09947 */ /* 0x008fea000383ffff */
[----:B------:R-:W-:Y:S05]  /*a320*/  BRA `(.L_x_4310) ;  /* 0xffffff7400f07947 */ /* 0x000fea000383ffff */
.L_x_4315:
[----:B------:R1:W1:Y:S02]  /*a330*/  SYNCS.PHASECHK.TRANS64.TRYWAIT P1, [R9+URZ+0x30c30], R12 ;  /* 0x030c300c090075a7 */ /* 0x000264000802017f */
[----:B-1----:R-:W-:Y:S05]  /*a340*/  @!P1 NANOSLEEP.SYNCS 0x989680 ;  /* 0x009896800000995d */ /* 0x002fea0003900000 */
[----:B------:R-:W1:Y:S02]  /*a350*/  @!P1 SYNCS.PHASECHK.TRANS64 P1, [R9+URZ+0x30c30], R12 ;  /* 0x030c300c090095a7 */ /* 0x000e64000802007f */
[----:B-1----:R-:W-:Y:S05]  /*a360*/  @!P1 BRA `(.L_x_4315) ;  /* 0xfffffffc00f09947 */ /* 0x002fea000383ffff */
[----:B------:R-:W-:Y:S05]  /*a370*/  BRA `(.L_x_4314) ;  /* 0xffffff7c00007947 */ /* 0x000fea000383ffff */
.L_x_4359:
[----:B------:R-:W-:Y:S01]  /*a380*/  BSSY B0, `(.L_x_4425) ;  /* 0x0000005000007945 */ /* 0x000fe20003800000 */
[----:B------:R-:W-:-:S07]  /*a390*/  IMAD.MOV.U32 R15, RZ, RZ, -0x1 ;  /* 0xffffffffff0f7424 */ /* 0x000fce00078e00ff */
[----:B------:R-:W-:Y:S05]  /*a3a0*/  WARPSYNC.COLLECTIVE R15, `(.L_x_4426) ;  /* 0x000000000f087348 */ /* 0x000fea0003c00000 */
[----:B------:R-:W-:Y:S01]  /*a3b0*/  NOP ;  /* 0x0000000000007918 */ /* 0x000fe20000000000 */
[----:B------:R-:W-:Y:S01]  /*a3c0*/  ENDCOLLECTIVE ;  /* 0x000000000000791b */ /* 0x000fe20003800000 */
.L_x_4426:
[----:B------:R-:W-:Y:S05]  /*a3d0*/  BSYNC B0 ;  /* 0x0000000000007941 */ /* 0x000fea0003800000 */
.L_x_4425:
[----:B------:R-:W-:Y:S05]  /*a3e0*/  BRA `(.L_x_4427) ;  /* 0xffffffd0007c7947 */ /* 0x000fea000383ffff */
.L_x_4371:
[----:B------:R-:W-:Y:S01]  /*a3f0*/  BSSY B0, `(.L_x_4428) ;  /* 0x0000005000007945 */ /* 0x000fe20003800000 */
[----:B------:R-:W-:-:S07]  /*a400*/  IMAD.MOV.U32 R15, RZ, RZ, -0x1 ;  /* 0xffffffffff0f7424 */ /* 0x000fce00078e00ff */
[----:B------:R-:W-:Y:S05]  /*a410*/  WARPSYNC.COLLECTIVE R15, `(.L_x_4429) ;  /* 0x000000000f087348 */ /* 0x000fea0003c00000 */
[----:B------:R-:W-:Y:S01]  /*a420*/  NOP ;  /* 0x0000000000007918 */ /* 0x000fe20000000000 */
[----:B------:R-:W-:Y:S01]  /*a430*/  ENDCOLLECTIVE ;  /* 0x000000000000791b */ /* 0x000fe20003800000 */
.L_x_4429:
[----:B------:R-:W-:Y:S05]  /*a440*/  BSYNC B0 ;  /* 0x0000000000007941 */ /* 0x000fea0003800000 */
.L_x_4428:
[----:B------:R-:W-:Y:S05]  /*a450*/  BRA `(.L_x_4430) ;  /* 0xffffffd400947947 */ /* 0x000fea000383ffff */
.L_x_4384:
[----:B------:R-:W-:Y:S01]  /*a460*/  BSSY B0, `(.L_x_4431) ;  /* 0x0000005000007945 */ /* 0x000fe20003800000 */
[----:B------:R-:W-:-:S07]  /*a470*/  IMAD.MOV.U32 R15, RZ, RZ, -0x1 ;  /* 0xffffffffff0f7424 */ /* 0x000fce00078e00ff */
[----:B------:R-:W-:Y:S05]  /*a480*/  WARPSYNC.COLLECTIVE R15, `(.L_x_4432) ;  /* 0x000000000f087348 */ /* 0x000fea0003c00000 */
[----:B------:R-:W-:Y:S01]  /*a490*/  NOP ;  /* 0x0000000000007918 */ /* 0x000fe20000000000 */
[----:B------:R-:W-:Y:S01]  /*a4a0*/  ENDCOLLECTIVE ;  /* 0x000000000000791b */ /* 0x000fe20003800000 */
.L_x_4432:
[----:B------:R-:W-:Y:S05]  /*a4b0*/  BSYNC B0 ;  /* 0x0000000000007941 */ /* 0x000fea0003800000 */
.L_x_4431:
[----:B------:R-:W-:Y:S05]  /*a4c0*/  BRA `(.L_x_4433) ;  /* 0xffffffd800b07947 */ /* 0x000fea000383ffff */
.L_x_4397:
[----:B-1----:R1:W2:Y:S02]  /*a4d0*/  SYNCS.PHASECHK.TRANS64.TRYWAIT P1, [R12+URZ+0x30c20], R3 ;  /* 0x030c20030c0075a7 */ /* 0x0022a4000802017f */
[----:B--2---:R-:W-:Y:S05]  /*a4e0*/  @!P1 NANOSLEEP.SYNCS 0x989680 ;  /* 0x009896800000995d */ /* 0x004fea0003900000 */
[----:B------:R-:W2:Y:S02]  /*a4f0*/  @!P1 SYNCS.PHASECHK.TRANS64 P1, [R12+URZ+0x30c20], R3 ;  /* 0x030c20030c0095a7 */ /* 0x000ea4000802007f */
[----:B--2---:R-:W-:Y:S05]  /*a500*/  @!P1 BRA `(.L_x_4397) ;  /* 0xfffffffc00f09947 */ /* 0x004fea000383ffff */
[----:B------:R-:W-:Y:S05]  /*a510*/  BRA `(.L_x_4434) ;  /* 0xffffffe400bc7947 */ /* 0x000fea000383ffff */
.L_x_4401:
[----:B-1----:R1:W2:Y:S02]  /*a520*/  SYNCS.PHASECHK.TRANS64.TRYWAIT P1, [R12+URZ+0x30c40], R21 ;  /* 0x030c40150c0075a7 */ /* 0x0022a4000802017f */
[----:B--2---:R-:W-:Y:S05]  /*a530*/  @!P1 NANOSLEEP.SYNCS 0x989680 ;  /* 0x009896800000995d */ /* 0x004fea0003900000 */
[----:B------:R-:W2:Y:S02]  /*a540*/  @!P1 SYNCS.PHASECHK.TRANS64 P1, [R12+URZ+0x30c40], R21 ;  /* 0x030c40150c0095a7 */ /* 0x000ea4000802007f */
[----:B--2---:R-:W-:Y:S05]  /*a550*/  @!P1 BRA `(.L_x_4401) ;  /* 0xfffffffc00f09947 */ /* 0x004fea000383ffff */
[----:B------:R-:W-:Y:S05]  /*a560*/  BRA `(.L_x_4435) ;  /* 0xffffffe800d47947 */ /* 0x000fea000383ffff */
.L_x_4403:
[----:B--2---:R2:W3:Y:S02]  /*a570*/  SYNCS.PHASECHK.TRANS64.TRYWAIT P1, [R12+URZ+0x30c28], R21 ;  /* 0x030c28150c0075a7 */ /* 0x0044e4000802017f */
[----:B---3--:R-:W-:Y:S05]  /*a580*/  @!P1 NANOSLEEP.SYNCS 0x989680 ;  /* 0x009896800000995d */ /* 0x008fea0003900000 */
[----:B------:R-:W3:Y:S02]  /*a590*/  @!P1 SYNCS.PHASECHK.TRANS64 P1, [R12+URZ+0x30c28], R21 ;  /* 0x030c28150c0095a7 */ /* 0x000ee4000802007f */
[----:B---3--:R-:W-:Y:S05]  /*a5a0*/  @!P1 BRA `(.L_x_4403) ;  /* 0xfffffffc00f09947 */ /* 0x008fea000383ffff */
[----:B------:R-:W-:Y:S05]  /*a5b0*/  BRA `(.L_x_4436) ;  /* 0xffffffec00507947 */ /* 0x000fea000383ffff */
.L_x_4405:
[----:B---3--:R3:W4:Y:S02]  /*a5c0*/  SYNCS.PHASECHK.TRANS64.TRYWAIT P1, [R12+URZ+0x30c48], R21 ;  /* 0x030c48150c0075a7 */ /* 0x008724000802017f */
[----:B----4-:R-:W-:Y:S05]  /*a5d0*/  @!P1 NANOSLEEP.SYNCS 0x989680 ;  /* 0x009896800000995d */ /* 0x010fea0003900000 */
[----:B------:R-:W4:Y:S02]  /*a5e0*/  @!P1 SYNCS.PHASECHK.TRANS64 P1, [R12+URZ+0x30c48], R21 ;  /* 0x030c48150c0095a7 */ /* 0x000f24000802007f */
[----:B----4-:R-:W-:Y:S05]  /*a5f0*/  @!P1 BRA `(.L_x_4405) ;  /* 0xfffffffc00f09947 */ /* 0x010fea000383ffff */
[----:B------:R-:W-:Y:S05]  /*a600*/  BRA `(.L_x_4437) ;  /* 0xffffffec00ac7947 */ /* 0x000fea000383ffff */
.L_x_4407:
[----:B------:R-:W-:-:S07]  /*a610*/  SHF.L.U32 R5, R10, 0x1f, RZ ;  /* 0x0000001f0a057819 */ /* 0x000fce00000006ff */
.L_x_4438:
[----:B-1----:R1:W2:Y:S02]  /*a620*/  SYNCS.PHASECHK.TRANS64.TRYWAIT P1, [R12+URZ+0x30c20], R5 ;  /* 0x030c20050c0075a7 */ /* 0x0022a4000802017f */
[----:B--2---:R-:W-:Y:S05]  /*a630*/  @!P1 NANOSLEEP.SYNCS 0x989680 ;  /* 0x009896800000995d */ /* 0x004fea0003900000 */
[----:B------:R-:W2:Y:S02]  /*a640*/  @!P1 SYNCS.PHASECHK.TRANS64 P1, [R12+URZ+0x30c20], R5 ;  /* 0x030c20050c0095a7 */ /* 0x000ea4000802007f */
[----:B--2---:R-:W-:Y:S05]  /*a650*/  @!P1 BRA `(.L_x_4438) ;  /* 0xfffffffc00f09947 */ /* 0x004fea000383ffff */
[----:B------:R-:W-:Y:S05]  /*a660*/  BRA `(.L_x_4439) ;  /* 0xfffffff000187947 */ /* 0x000fea000383ffff */
.L_x_4410:
[----:B-1----:R1:W2:Y:S02]  /*a670*/  SYNCS.PHASECHK.TRANS64.TRYWAIT P1, [R12+URZ+0x30c40], R13 ;  /* 0x030c400d0c0075a7 */ /* 0x0022a4000802017f */
[----:B--2---:R-:W-:Y:S05]  /*a680*/  @!P1 NANOSLEEP.SYNCS 0x989680 ;  /* 0x009896800000995d */ /* 0x004fea0003900000 */
[----:B------:R-:W2:Y:S02]  /*a690*/  @!P1 SYNCS.PHASECHK.TRANS64 P1, [R12+URZ+0x30c40], R13 ;  /* 0x030c400d0c0095a7 */ /* 0x000ea4000802007f */
[----:B--2---:R-:W-:Y:S05]  /*a6a0*/  @!P1 BRA `(.L_x_4410) ;  /* 0xfffffffc00f09947 */ /* 0x004fea000383ffff */
[----:B------:R-:W-:Y:S05]  /*a6b0*/  BRA `(.L_x_4440) ;  /* 0xfffffff0008c7947 */ /* 0x000fea000383ffff */
.L_x_4412:
[----:B--2---:R2:W3:Y:S02]  /*a6c0*/  SYNCS.PHASECHK.TRANS64.TRYWAIT P1, [R12+URZ+0x30c28], R13 ;  /* 0x030c280d0c0075a7 */ /* 0x0044e4000802017f */
[----:B---3--:R-:W-:Y:S05]  /*a6d0*/  @!P1 NANOSLEEP.SYNCS 0x989680 ;  /* 0x009896800000995d */ /* 0x008fea0003900000 */
[----:B------:R-:W3:Y:S02]  /*a6e0*/  @!P1 SYNCS.PHASECHK.TRANS64 P1, [R12+URZ+0x30c28], R13 ;  /* 0x030c280d0c0095a7 */ /* 0x000ee4000802007f */
[----:B---3--:R-:W-:Y:S05]  /*a6f0*/  @!P1 BRA `(.L_x_4412) ;  /* 0xfffffffc00f09947 */ /* 0x008fea000383ffff */
[----:B------:R-:W-:Y:S05]  /*a700*/  BRA `(.L_x_4441) ;  /* 0xfffffff000fc7947 */ /* 0x000fea000383ffff */
.L_x_4414:
[----:B-1----:R1:W2:Y:S02]  /*a710*/  SYNCS.PHASECHK.TRANS64.TRYWAIT P0, [R13+URZ+0x30c40], R2 ;  /* 0x030c40020d0075a7 */ /* 0x0022a4000800017f */
[----:B--2---:R-:W-:Y:S05]  /*a720*/  @!P0 NANOSLEEP.SYNCS 0x989680 ;  /* 0x009896800000895d */ /* 0x004fea0003900000 */
[----:B------:R-:W2:Y:S02]  /*a730*/  @!P0 SYNCS.PHASECHK.TRANS64 P0, [R13+URZ+0x30c40], R2 ;  /* 0x030c40020d0085a7 */ /* 0x000ea4000800007f */
[----:B--2---:R-:W-:Y:S05]  /*a740*/  @!P0 BRA `(.L_x_4414) ;  /* 0xfffffffc00f08947 */ /* 0x004fea000383ffff */
[----:B------:R-:W-:Y:S05]  /*a750*/  BRA `(.L_x_4442) ;  /* 0xfffffff4006c7947 */ /* 0x000fea000383ffff */
.L_x_4416:
[----:B------:R-:W-:Y:S01]  /*a760*/  BSSY B0, `(.L_x_4443) ;  /* 0x0000006000007945 */ /* 0x000fe20003800000 */
[----:B------:R-:W-:-:S07]  /*a770*/  IMAD.MOV.U32 R15, RZ, RZ, -0x1 ;  /* 0xffffffffff0f7424 */ /* 0x000fce00078e00ff */
[----:B--2-4-:R-:W-:Y:S05]  /*a780*/  WARPSYNC.COLLECTIVE R15, `(.L_x_4444) ;  /* 0x000000000f0c7348 */ /* 0x014fea0003c00000 */
[----:B------:R-:W-:Y:S02]  /*a790*/  ELECT P6, UR62, PT ;  /* 0x00000000003e782f */ /* 0x000fe400038c0000 */
[----:B------:R-:W-:Y:S01]  /*a7a0*/  MOV R14, UR62 ;  /* 0x0000003e000e7c02 */ /* 0x000fe20008000f00 */
[----:B--2-4-:R-:W-:Y:S10]  /*a7b0*/  ENDCOLLECTIVE ;  /* 0x000000000000791b */ /* 0x014ff40003800000 */
.L_x_4444:
[----:B------:R-:W-:Y:S05]  /*a7c0*/  BSYNC B0 ;  /* 0x0000000000007941 */ /* 0x000fea0003800000 */
.L_x_4443:
[----:B------:R-:W-:Y:S05]  /*a7d0*/  BRA `(.L_x_4445) ;  /* 0xfffffff800007947 */ /* 0x000fea000383ffff */
.L_x_4418:
[----:B-1----:R1:W3:Y:S02]  /*a7e0*/  SYNCS.PHASECHK.TRANS64.TRYWAIT P0, [R7+URZ], R4 ;  /* 0x00000004070075a7 */ /* 0x0022e4000800017f */
[----:B---3--:R-:W-:Y:S05]  /*a7f0*/  @!P0 NANOSLEEP.SYNCS 0x989680 ;  /* 0x009896800000895d */ /* 0x008fea0003900000 */
[----:B------:R-:W3:Y:S02]  /*a800*/  @!P0 SYNCS.PHASECHK.TRANS64 P0, [R7+URZ], R4 ;  /* 0x00000004070085a7 */ /* 0x000ee4000800007f */
[----:B---3--:R-:W-:Y:S05]  /*a810*/  @!P0 BRA `(.L_x_4418) ;  /* 0xfffffffc00f08947 */ /* 0x008fea000383ffff */
[----:B------:R-:W-:Y:S05]  /*a820*/  BRA `(.L_x_4446) ;  /* 0xfffffff800407947 */ /* 0x000fea000383ffff */
.L_x_4419:
[----:B---3--:R3:W4:Y:S02]  /*a830*/  SYNCS.PHASECHK.TRANS64.TRYWAIT P0, [R11+URZ], R2 ;  /* 0x000000020b0075a7 */ /* 0x008724000800017f */
[----:B----4-:R-:W-:Y:S05]  /*a840*/  @!P0 NANOSLEEP.SYNCS 0x989680 ;  /* 0x009896800000895d */ /* 0x010fea0003900000 */
[----:B------:R-:W4:Y:S02]  /*a850*/  @!P0 SYNCS.PHASECHK.TRANS64 P0, [R11+URZ], R2 ;  /* 0x000000020b0085a7 */ /* 0x000f24000800007f */
[----:B----4-:R-:W-:Y:S05]  /*a860*/  @!P0 BRA `(.L_x_4419) ;  /* 0xfffffffc00f08947 */ /* 0x010fea000383ffff */
[----:B------:R-:W-:Y:S05]  /*a870*/  BRA `(.L_x_4447) ;  /* 0xfffffff800347947 */ /* 0x000fea000383ffff */
.L_x_4421:
[----:B----4-:R4:W1:Y:S02]  /*a880*/  SYNCS.PHASECHK.TRANS64.TRYWAIT P0, [R9+URZ], R4 ;  /* 0x00000004090075a7 */ /* 0x010864000800017f */
[----:B-1----:R-:W-:Y:S05]  /*a890*/  @!P0 NANOSLEEP.SYNCS 0x989680 ;  /* 0x009896800000895d */ /* 0x002fea0003900000 */
[----:B------:R-:W1:Y:S02]  /*a8a0*/  @!P0 SYNCS.PHASECHK.TRANS64 P0, [R9+URZ], R4 ;  /* 0x00000004090085a7 */ /* 0x000e64000800007f */
[----:B-1----:R-:W-:Y:S05]  /*a8b0*/  @!P0 BRA `(.L_x_4421) ;  /* 0xfffffffc00f08947 */ /* 0x002fea000383ffff */
[----:B------:R-:W-:Y:S05]  /*a8c0*/  BRA `(.L_x_4448) ;  /* 0xfffffff800387947 */ /* 0x000fea000383ffff */
.L_x_4449:
        /* <DEDUP_REMOVED lines=11> */
.L_x_7406:


//--------------------- .text._ZN7cutlass13device_kernelIN5flash11enable_sm90INS1_16FlashAttnBwdSm90INS1_25CollectiveMainloopBwdSm90ILi2ELi2ELi2EN4cute5tupleIJNS5_1CILi1EEES8_S8_EEENS6_IJNS7_ILi128EEESA_NS7_ILi64EEEEEENS_6half_tEfNS_4arch4Sm90ELb0ELb0ELb0ELb1ELb0ELb1ELb0ELb0ELi2ELi1ELi2ELi2ELb0EEENS1_24CollectiveEpilogueBwdGQAISC_fSF_Li256ELb1ELb0EEENS1_19SingleTileSchedulerILb1ELb0ELb0ELi128EEEEEEEEEvNT_6ParamsE --------------------------
	.section	.text._ZN7cutlass13device_kernelIN5flash11enable_sm90INS1_16FlashAttnBwdSm90INS1_25CollectiveMainloopBwdSm90ILi2ELi2ELi2EN4cute5tupleIJNS5_1CILi1EEES8_S8_EEENS6_IJNS7_ILi128EEESA_NS7_ILi64EEEEEENS_6half_tEfNS_4arch4Sm90ELb0ELb0ELb0ELb1ELb0ELb1ELb0ELb0ELi2ELi1ELi2ELi2ELb0EEENS1_24CollectiveEpilogueBwdGQAISC_fSF_Li256ELb1ELb0EEENS1_19SingleTileSchedulerILb1ELb0ELb0ELi128EEEEEEEEEvNT_6ParamsE,"ax",@progbits
	.align	128
.text._ZN7cutlass13device_kernelIN5flash11enable_sm90INS1_16FlashAttnBwdSm90INS1_25CollectiveMainloopBwdSm90ILi2ELi2ELi2EN4cute5tupleIJNS5_1CILi1EEES8_S8_EEENS6_IJNS7_ILi128EEESA_NS7_ILi64EEEEEENS_6half_tEfNS_4arch4Sm90ELb0ELb0ELb0ELb1ELb0ELb1ELb0ELb0ELi2ELi1ELi2ELi2ELb0EEENS1_24CollectiveEpilogueBwdGQAISC_fSF_Li256ELb1ELb0EEENS1_19SingleTileSchedulerILb1ELb0ELb0ELi128EEEEEEEEEvNT_6ParamsE:
        .type           _ZN7cutlass13device_kernelIN5flash11enable_sm90INS1_16FlashAttnBwdSm90INS1_25CollectiveMainloopBwdSm90ILi2ELi2ELi2EN4cute5tupleIJNS5_1CILi1EEES8_S8_EEENS6_IJNS7_ILi128EEESA_NS7_ILi64EEEEEENS_6half_tEfNS_4arch4Sm90ELb0ELb0ELb0ELb1ELb0ELb1ELb0ELb0ELi2ELi1ELi2ELi2ELb0EEENS1_24CollectiveEpilogueBwdGQAISC_fSF_Li256ELb1ELb0EEENS1_19SingleTileSchedulerILb1ELb0ELb0ELi128EEEEEEEEEvNT_6ParamsE,@function
        .size           _ZN7cutlass13device_kernelIN5flash11enable_sm90INS1_16FlashAttnBwdSm90INS1_25CollectiveMainloopBwdSm90ILi2ELi2ELi2EN4cute5tupleIJNS5_1CILi1EEES8_S8_EEENS6_IJNS7_ILi128EEESA_NS7_ILi64EEEEEENS_6half_tEfNS_4arch4Sm90ELb0ELb0ELb0ELb1ELb0ELb1ELb0ELb0ELi2ELi1ELi2ELi2ELb0EEENS1_24CollectiveEpilogueBwdGQAISC_fSF_Li256ELb1ELb0EEENS1_19SingleTileSchedulerILb1ELb0ELb0ELi128EEEEEEEEEvNT_6ParamsE,(.L_x_7407 - _ZN7cutlass13device_kernelIN5flash11enable_sm90INS1_16FlashAttnBwdSm90INS1_25CollectiveMainloopBwdSm90ILi2ELi2ELi2EN4cute5tupleIJNS5_1CILi1EEES8_S8_EEENS6_IJNS7_ILi128EEESA_NS7_ILi64EEEEEENS_6half_tEfNS_4arch4Sm90ELb0ELb0ELb0ELb1ELb0ELb1ELb0ELb0ELi2ELi1ELi2ELi2ELb0EEENS1_24CollectiveEpilogueBwdGQAISC_fSF_Li256ELb1ELb0EEENS1_19SingleTileSchedulerILb1ELb0ELb0ELi128EEEEEEEEEvNT_6ParamsE)
        .other          _ZN7cutlass13device_kernelIN5flash11enable_sm90INS1_16FlashAttnBwdSm90INS1_25CollectiveMainloopBwdSm90ILi2ELi2ELi2EN4cute5tupleIJNS5_1CILi1EEES8_S8_EEENS6_IJNS7_ILi128EEESA_NS7_ILi64EEEEEENS_6half_tEfNS_4arch4Sm90ELb0ELb0ELb0ELb1ELb0ELb1ELb0ELb0ELi2ELi1ELi2ELi2ELb0EEENS1_24CollectiveEpilogueBwdGQAISC_fSF_Li256ELb1ELb0EEENS1_19SingleTileSchedulerILb1ELb0ELb0ELi128EEEEEEEEEvNT_6ParamsE,@"STO_CUDA_ENTRY STV_DEFAULT"
_ZN7cutlass13device_kernelIN5flash11enable_sm90INS1_16FlashAttnBwdSm90INS1_25CollectiveMainloopBwdSm90ILi2ELi2ELi2EN4cute5tupleIJNS5_1CILi1EEES8_S8_EEENS6_IJNS7_ILi128EEESA_NS7_ILi64EEEEEENS_6half_tEfNS_4arch4Sm90ELb0ELb0ELb0ELb1ELb0ELb1ELb0ELb0ELi2ELi1ELi2ELi2ELb0EEENS1_24CollectiveEpilogueBwdGQAISC_fSF_Li256ELb1ELb0EEENS1_19SingleTileSchedulerILb1ELb0ELb0ELi128EEEEEEEEEvNT_6ParamsE:
        /* <DEDUP_REMOVED lines=23> */
.L_x_4451:
[----:B------:R-:W-:Y:S05]  /*0170*/  BSYNC B0 ;  /* 0x0000000000007941 */ /* 0x000fea0003800000 */
.L_x_4450:
        /* <DEDUP_REMOVED lines=34> */
.L_x_4452:
        /* <DEDUP_REMOVED lines=22> */
.L_x_4453:
        /* <DEDUP_REMOVED lines=9> */
.L_x_4456:
        /* <DEDUP_REMOVED lines=20> */
.L_x_4457:
        /* <DEDUP_REMOVED lines=10> */
.L_x_4459:
[----:B------:R-:W2:Y:S02]  /*0770*/  LDC R0, c[0x0][0x8c4] ;  /* 0x00023100ff007b82 */ /* 0x000ea40000000800 */
.L_x_4458:
        /* <DEDUP_REMOVED lines=19> */
.L_x_4461:
        /* <DEDUP_REMOVED lines=10> */
.L_x_4462:
        /* <DEDUP_REMOVED lines=8> */
.L_x_4463:
        /* <DEDUP_REMOVED lines=9> */
.L_x_4464:
        /* <DEDUP_REMOVED lines=55> */
.L_x_4467:
        /* <DEDUP_REMOVED lines=15> */
.L_x_4466:
        /* <DEDUP_REMOVED lines=22> */
.L_x_4469:
        /* <DEDUP_REMOVED lines=15> */
.L_x_4468:
[----:B------:R-:W-:Y:S01]  /*1110*/  SHF.R.S32.HI R3, RZ, 0x1f, R16 ;  /* 0x0000001fff037819 */ /* 0x000fe20000011410 */
[----:B------:R-:W-:-:S03]  /*1120*/  UMOV UR4, 0xffffffff ;  /* 0xffffffff00047882 */ /* 0x000fc60000000000 */
[----:B------:R-:W-:-:S04]  /*1130*/  LEA.HI R0, R3, R16, RZ, 0x7 ;  /* 0x0000001003007211 */ /* 0x000fc800078f38ff */
[----:B------:R-:W-:Y:S01]  /*1140*/  SHF.R.S32.HI R13, RZ, 0x7, R0 ;  /* 0x00000007ff0d7819 */ /* 0x000fe20000011400 */
[----:B------:R-:W-:Y:S06]  /*1150*/  BRA.DIV UR4, `(.L_x_4470) ;  /* 0x0000007204907947 */ /* 0x000fec000b800000 */
[----:B------:R1:W2:Y:S02]  /*1160*/  SHFL.IDX PT, R14, R13, RZ, 0x1f ;  /* 0x00001fff0d0e7589 */ /* 0x0002a400000e0000 */
.L_x_4546:
        /* <DEDUP_REMOVED lines=30> */
.L_x_4471:
        /* <DEDUP_REMOVED lines=108> */
.L_x_4483:
[----:B------:R-:W-:-:S13]  /*1a10*/  ISETP.NE.AND P0, PT, R4, 0x3, PT ;  /* 0x000000030400780c */ /* 0x000fda0003f05270 */
[----:B-1----:R-:W-:Y:S05]  /*1a20*/  @!P0 BRA `(.L_x_4473) ;  /* 0x0000000000048947 */ /* 0x002fea0003800000 */
[----:B------:R-:W-:Y:S01]  /*1a30*/  BPT.TRAP 0x1 ;  /* 0x000000040000795c */ /* 0x000fe20000300000 */
.L_x_4473:
[----:B------:R-:W-:Y:S01]  /*1a40*/  IMAD R9, R7, 0x8, R226 ;  /* 0x0000000807097824 */ /* 0x000fe200078e02e2 */
[----:B------:R-:W-:-:S04]  /*1a50*/  SHF.L.U32 R12, R6, 0x1f, RZ ;  /* 0x0000001f060c7819 */ /* 0x000fc800000006ff */
[----:B------:R1:W2:Y:S01]  /*1a60*/  SYNCS.PHASECHK.TRANS64.TRYWAIT P1, [R9+URZ+0x30c10], R12 ;  /* 0x030c100c090075a7 */ /* 0x0002a2000802017f */
[----:B------:R-:W-:Y:S05]  /*1a70*/  @!P0 BRA `(.L_x_4474) ;  /* 0x0000000000048947 */ /* 0x000fea0003800000 */
[----:B------:R-:W-:Y:S01]  /*1a80*/  BPT.TRAP 0x1 ;  /* 0x000000040000795c */ /* 0x000fe20000300000 */
.L_x_4474:
[----:B------:R-:W-:-:S05]  /*1a90*/  VIADD R10, R226, 0x10000 ;  /* 0x00010000e20a7836 */ /* 0x000fca0000000000 */
[----:B------:R-:W-:-:S04]  /*1aa0*/  SHF.R.U32.HI R10, RZ, 0x4, R10 ;  /* 0x00000004ff0a7819 */ /* 0x000fc8000001160a */
[----:B------:R-:W-:Y:S01]  /*1ab0*/  LOP3.LUT R10, R10, 0x3fff, RZ, 0xc0, !PT ;  /* 0x00003fff0a0a7812 */ /* 0x000fe200078ec0ff */
[----:B--2---:R-:W-:Y:S06]  /*1ac0*/  @P1 BRA `(.L_x_4475) ;  /* 0x0000000000081947 */ /* 0x004fec0003800000 */
[----:B------:R-:W2:Y:S02]  /*1ad0*/  SYNCS.PHASECHK.TRANS64.TRYWAIT P1, [R9+URZ+0x30c10], R12 ;  /* 0x030c100c090075a7 */ /* 0x000ea4000802017f */
[----:B--2---:R-:W-:Y:S05]  /*1ae0*/  @!P1 BRA `(.L_x_4476) ;  /* 0x00000068005c9947 */ /* 0x004fea0003800000 */
.L_x_4475:
        /* <DEDUP_REMOVED lines=63> */
.L_x_4477:
[----:B------:R1:W1:Y:S01]  /*1ee0*/  SYNCS.PHASECHK.TRANS64.TRYWAIT P1, [R9+URZ+0x30c30], R12 ;  /* 0x030c300c090075a7 */ /* 0x000262000802017f */
[----:B------:R-:W-:Y:S05]  /*1ef0*/  @!P0 BRA `(.L_x_4478) ;  /* 0x0000000000048947 */ /* 0x000fea0003800000 */
[----:B------:R-:W-:Y:S01]  /*1f00*/  BPT.TRAP 0x1 ;  /* 0x000000040000795c */ /* 0x000fe20000300000 */
.L_x_4478:
[----:B------:R-:W-:-:S05]  /*1f10*/  VIADD R11, R226, 0x18000 ;  /* 0x00018000e20b7836 */ /* 0x000fca0000000000 */
[----:B------:R-:W-:-:S04]  /*1f20*/  SHF.R.U32.HI R11, RZ, 0x4, R11 ;  /* 0x00000004ff0b7819 */ /* 0x000fc8000001160b */
[----:B------:R-:W-:-:S04]  /*1f30*/  LOP3.LUT R218, R11, 0x3fff, RZ, 0xc0, !PT ;  /* 0x00003fff0bda7812 */ /* 0x000fc800078ec0ff */
[----:B------:R-:W-:Y:S01]  /*1f40*/  LOP3.LUT R14, R218, 0x10000, RZ, 0xfc, !PT ;  /* 0x00010000da0e7812 */ /* 0x000fe200078efcff */
[----:B-1----:R-:W-:Y:S06]  /*1f50*/  @P1 BRA `(.L_x_4479) ;  /* 0x0000000000081947 */ /* 0x002fec0003800000 */
[----:B------:R-:W1:Y:S02]  /*1f60*/  SYNCS.PHASECHK.TRANS64.TRYWAIT P1, [R9+URZ+0x30c30], R12 ;  /* 0x030c300c090075a7 */ /* 0x000e64000802017f */
[----:B-1----:R-:W-:Y:S05]  /*1f70*/  @!P1 BRA `(.L_x_4480) ;  /* 0x00000064004c9947 */ /* 0x002fea0003800000 */
.L_x_4479:
        /* <DEDUP_REMOVED lines=619> */
.L_x_4481:
        /* <DEDUP_REMOVED lines=68> */
.L_x_4482:
        /* <DEDUP_REMOVED lines=45> */
.L_x_4465:
[----:B------:R-:W-:Y:S05]  /*4d40*/  @P0 BRA `(.L_x_4460) ;  /* 0x00000034008c0947 */ /* 0x000fea0003800000 */
[----:B-1----:R-:W2:Y:S01]  /*4d50*/  LDL.LU R24, [R1+0xc] ;  /* 0x00000c0001187983 */ /* 0x002ea20000300800 */
[----:B------:R-:W1:Y:S01]  /*4d60*/  LDC.64 R2, c[0x0][0x878] ;  /* 0x00021e00ff027b82 */ /* 0x000e620000000a00 */
        /* <DEDUP_REMOVED lines=52> */
[----:B------:R-:W-:-:S05]  /*50b0*/  @P0 IMAD R2, R24, 0x80, R2 ;  /* 0x0000008018020824 */ /* 0x000fca00078e0202 */
[----:B------:R-:W-:-:S04]  /*50c0*/  @P0 SHF.R.S32.HI R3, RZ, 0x1f, R2 ;  /* 0x0000001fff030819 */ /* 0x000fc80000011402 */
[----:B------:R-:W-:-:S05]  /*50d0*/  @P0 LEA.HI R3, R3, R2, RZ, 0x7 ;  /* 0x0000000203030211 */ /* 0x000fca00078f38ff */
[----:B------:R-:W-:-:S05]  /*50e0*/  @P0 IMAD.SHL.U32 R3, R3, 0x40, RZ ;  /* 0x0000004003030824 */ /* 0x000fca00078e00ff */
        /* <DEDUP_REMOVED lines=10> */
[----:B------:R-:W-:Y:S01]  /*5190*/  IMAD.IADD R3, R3, 0x1, R9 ;  /* 0x0000000103037824 */ /* 0x000fe200078e0209 */
[----:B------:R-:W-:Y:S01]  /*51a0*/  SEL R9, R0, RZ, !P0 ;  /* 0x000000ff00097207 */ /* 0x000fe20004000000 */
[----:B------:R-:W-:Y:S01]  /*51b0*/  IMAD.WIDE.U32 R4, R7, R14, R4 ;  /* 0x0000000e07047225 */ /* 0x000fe200078e0004 */
[----:B------:R-:W-:Y:S02]  /*51c0*/  SEL R7, R24, RZ, !P0 ;  /* 0x000000ff18077207 */ /* 0x000fe40004000000 */
[----:B------:R-:W-:Y:S01]  /*51d0*/  ISETP.NE.AND P0, PT, R23, RZ, PT ;  /* 0x000000ff1700720c */ /* 0x000fe20003f05270 */
[----:B------:R-:W-:Y:S02]  /*51e0*/  IMAD.IADD R5, R5, 0x1, R11 ;  /* 0x0000000105057824 */ /* 0x000fe400078e020b */
[C---:B------:R-:W-:Y:S02]  /*51f0*/  IMAD R0, R9.reuse, R12, RZ ;  /* 0x0000000c09007224 */ /* 0x040fe400078e02ff */
[----:B------:R-:W-:-:S02]  /*5200*/  IMAD R8, R9, R16, RZ ;  /* 0x0000001009087224 */ /* 0x000fc400078e02ff */
[----:B------:R-:W-:-:S04]  /*5210*/  IMAD.WIDE.U32 R2, R7, R12, R2 ;  /* 0x0000000c07027225 */ /* 0x000fc800078e0002 */
[----:B------:R-:W-:Y:S01]  /*5220*/  IMAD.WIDE.U32 R4, R7, R16, R4 ;  /* 0x0000001007047225 */ /* 0x000fe200078e0004 */
[----:B------:R-:W-:-:S03]  /*5230*/  LEA R18, P1, R2, R18, 0x2 ;  /* 0x0000001202127211 */ /* 0x000fc600078210ff */
        /* <DEDUP_REMOVED lines=14> */
.L_x_4486:
[----:B------:R-:W-:Y:S01]  /*5320*/  @P0 ELECT P1, URZ, PT ;  /* 0x00000000003f082f */ /* 0x000fe20003820000 */
[----:B------:R1:W-:-:S12]  /*5330*/  UBLKRED.G.S.ADD.F32.RN [UR6], [UR4], UR5, desc[UR8] ;  /* 0x00000806040073bb */ /* 0x0003d800080a1405 */
[----:B------:R-:W-:Y:S02]  /*5340*/  @P1 PLOP3.LUT P0, PT, P1, PT, PT, 0x8, 0x0 ;  /* 0x000000000000181c */ /* 0x000fe40000f0e170 */
[----:B------:R-:W-:-:S11]  /*5350*/  PLOP3.LUT P1, PT, PT, PT, PT, 0x8, 0x0 ;  /* 0x000000000000781c */ /* 0x000fd60003f2e170 */
[----:B-1----:R-:W-:Y:S05]  /*5360*/  @P0 BRA.U.ANY `(.L_x_4486) ;  /* 0xfffffffd00ec0947 */ /* 0x002fea000393ffff */
[----:B------:R0:W-:Y:S01]  /*5370*/  UTMACMDFLUSH ;  /* 0x00000000000079b7 */ /* 0x0001e20000000000 */
[----:B------:R-:W-:-:S04]  /*5380*/  DEPBAR.LE SB0, 0x0 ;  /* 0x000080000000791a */ /* 0x000fc80000000000 */
.L_x_4485:
[----:B------:R-:W-:Y:S05]  /*5390*/  BSYNC B0 ;  /* 0x0000000000007941 */ /* 0x000fea0003800000 */
.L_x_4484:
        /* <DEDUP_REMOVED lines=24> */
.L_x_4487:
        /* <DEDUP_REMOVED lines=8> */
.L_x_4455:
        /* <DEDUP_REMOVED lines=20> */
.L_x_4489:
        /* <DEDUP_REMOVED lines=13> */
.L_x_4491:
[----:B------:R-:W-:-:S05]  /*57b0*/  ULDC UR5, c[0x0][0x8c4] ;  /* 0x0002310000057ab9 */ /* 0x000fca0000000800 */
.L_x_4490:
        /* <DEDUP_REMOVED lines=40> */
.L_x_4492:
        /* <DEDUP_REMOVED lines=49> */
.L_x_4506:
        /* <DEDUP_REMOVED lines=21> */
.L_x_4495:
[----:B------:R-:W-:Y:S05]  /*5ea0*/  BSYNC B0 ;  /* 0x0000000000007941 */ /* 0x000fea0003800000 */
.L_x_4494:
        /* <DEDUP_REMOVED lines=13> */
.L_x_4497:
[----:B------:R-:W-:Y:S05]  /*5f80*/  BSYNC B0 ;  /* 0x0000000000007941 */ /* 0x000fea0003800000 */
.L_x_4496:
[----:B------:R-:W-:Y:S06]  /*5f90*/  BAR.ARV 0xa, 0xa0 ;  /* 0x0282800000007b1d */ /* 0x000fec0000002000 */
[----:B------:R-:W-:Y:S04]  /*5fa0*/  BSSY B0, `(.L_x_4498) ;  /* 0x0000003000007945 */ /* 0x000fe80003800000 */
[----:B------:R-:W-:Y:S05]  /*5fb0*/  @!P0 BRA `(.L_x_4499) ;  /* 0x0000000000048947 */ /* 0x000fea0003800000 */
[----:B------:R-:W-:-:S04]  /*5fc0*/  DEPBAR.LE SB0, 0x0 ;  /* 0x000080000000791a */ /* 0x000fc80000000000 */
.L_x_4499:
[----:B------:R-:W-:Y:S05]  /*5fd0*/  BSYNC B0 ;  /* 0x0000000000007941 */ /* 0x000fea0003800000 */
.L_x_4498:
        /* <DEDUP_REMOVED lines=13> */
.L_x_4501:
[----:B------:R-:W-:Y:S05]  /*60b0*/  BSYNC B0 ;  /* 0x0000000000007941 */ /* 0x000fea0003800000 */
.L_x_4500:
        /* <DEDUP_REMOVED lines=13> */
.L_x_4503:
[----:B------:R-:W-:Y:S05]  /*6190*/  BSYNC B0 ;  /* 0x0000000000007941 */ /* 0x000fea0003800000 */
.L_x_4502:
[----:B------:R-:W-:Y:S01]  /*61a0*/  VIADD R0, R0, 0xfffffffe ;  /* 0xfffffffe00007836 */ /* 0x000fe20000000000 */
[----:B------:R-:W-:Y:S06]  /*61b0*/  BAR.ARV 0xa, 0xa0 ;  /* 0x0282800000007b1d */ /* 0x000fec0000002000 */
[----:B------:R-:W-:Y:S01]  /*61c0*/  BSSY B0, `(.L_x_4504) ;  /* 0x0000004000007945 */ /* 0x000fe20003800000 */
[----:B------:R-:W-:-:S03]  /*61d0*/  ISETP.NE.AND P1, PT, R0, RZ, PT ;  /* 0x000000ff0000720c */ /* 0x000fc60003f25270 */
[----:B------:R-:W-:Y:S10]  /*61e0*/  @!P0 BRA `(.L_x_4505) ;  /* 0x0000000000048947 */ /* 0x000ff40003800000 */
[----:B------:R-:W-:-:S04]  /*61f0*/  DEPBAR.LE SB0, 0x0 ;  /* 0x000080000000791a */ /* 0x000fc80000000000 */
.L_x_4505:
[----:B------:R-:W-:Y:S05]  /*6200*/  BSYNC B0 ;  /* 0x0000000000007941 */ /* 0x000fea0003800000 */
.L_x_4504:
[----:B------:R-:W-:Y:S06]  /*6210*/  BAR.ARV 0xb, 0xa0 ;  /* 0x02c2800000007b1d */ /* 0x000fec0000002000 */
[----:B------:R-:W-:Y:S02]  /*6220*/  UIADD3 UR5, UR5, 0x2, URZ ;  /* 0x0000000205057890 */ /* 0x000fe4000fffe03f */
[----:B------:R-:W-:Y:S01]  /*6230*/  UIADD3 UR4, UR4, 0x1, URZ ;  /* 0x0000000104047890 */ /* 0x000fe2000fffe03f */
[----:B------:R-:W-:Y:S11]  /*6240*/  @P1 BRA `(.L_x_4506) ;  /* 0xfffffff800c01947 */ /* 0x000ff6000383ffff */
[----:B------:R-:W-:-:S12]  /*6250*/  USHF.L.U32 UR6, UR5, 0xd, URZ ;  /* 0x0000000d05067899 */ /* 0x000fd8000800063f */
.L_x_4493:
        /* <DEDUP_REMOVED lines=19> */
.L_x_4508:
[----:B------:R-:W-:Y:S05]  /*6390*/  BSYNC B0 ;  /* 0x0000000000007941 */ /* 0x000fea0003800000 */
.L_x_4507:
        /* <DEDUP_REMOVED lines=19> */
.L_x_4510:
[----:B------:R-:W-:Y:S05]  /*64d0*/  BSYNC B0 ;  /* 0x0000000000007941 */ /* 0x000fea0003800000 */
.L_x_4509:
[----:B------:R-:W-:Y:S06]  /*64e0*/  BAR.ARV 0xa, 0xa0 ;  /* 0x0282800000007b1d */ /* 0x000fec0000002000 */
[----:B------:R-:W-:Y:S04]  /*64f0*/  BSSY B0, `(.L_x_4511) ;  /* 0x0000003000007945 */ /* 0x000fe80003800000 */
[----:B------:R-:W-:Y:S05]  /*6500*/  @!P0 BRA `(.L_x_4512) ;  /* 0x0000000000048947 */ /* 0x000fea0003800000 */
[----:B------:R-:W-:-:S04]  /*6510*/  DEPBAR.LE SB0, 0x0 ;  /* 0x000080000000791a */ /* 0x000fc80000000000 */
.L_x_4512:
[----:B------:R-:W-:Y:S05]  /*6520*/  BSYNC B0 ;  /* 0x0000000000007941 */ /* 0x000fea0003800000 */
.L_x_4511:
[----:B------:R-:W-:Y:S06]  /*6530*/  BAR.ARV 0xb, 0xa0 ;  /* 0x02c2800000007b1d */ /* 0x000fec0000002000 */
[----:B------:R-:W-:Y:S05]  /*6540*/  BRA `(.L_x_4460) ;  /* 0x0000001c008c7947 */ /* 0x000fea0003800000 */
.L_x_4488:
        /* <DEDUP_REMOVED lines=10> */
.L_x_4513:
        /* <DEDUP_REMOVED lines=10> */
.L_x_4515:
[----:B------:R-:W3:Y:S02]  /*6690*/  LDC R5, c[0x0][0x8c4] ;  /* 0x00023100ff057b82 */ /* 0x000ee40000000800 */
.L_x_4514:
        /* <DEDUP_REMOVED lines=45> */
.L_x_4517:
        /* <DEDUP_REMOVED lines=66> */
.L_x_4547:
        /* <DEDUP_REMOVED lines=9> */
.L_x_4520:
        /* <DEDUP_REMOVED lines=63> */
.L_x_4531:
[----:B------:R-:W-:-:S04]  /*7210*/  SHF.L.U32 R21, R10, 0x1f, RZ ;  /* 0x0000001f0a157819 */ /* 0x000fc800000006ff */
[----:B-1----:R-:W1:Y:S02]  /*7220*/  SYNCS.PHASECHK.TRANS64.TRYWAIT P1, [R12+URZ+0x30c40], R21 ;  /* 0x030c40150c0075a7 */ /* 0x002e64000802017f */
[----:B-12--5:R-:W-:Y:S05]  /*7230*/  @!P1 BRA `(.L_x_4523) ;  /* 0x0000001000c49947 */ /* 0x026fea0003800000 */
.L_x_4548:
[----:B------:R-:W-:Y:S05]  /*7240*/  @P0 BRA `(.L_x_4524) ;  /* 0x0000000000140947 */ /* 0x000fea0003800000 */
[----:B------:R-:W-:Y:S01]  /*7250*/  ISETP.NE.AND P1, PT, R20, RZ, PT ;  /* 0x000000ff1400720c */ /* 0x000fe20003f25270 */
[----:B------:R-:W-:-:S04]  /*7260*/  IMAD.MOV.U32 R3, RZ, RZ, 0x4200 ;  /* 0x00004200ff037424 */ /* 0x000fc800078e00ff */
[----:B------:R2:W-:Y:S08]  /*7270*/  SYNCS.ARRIVE.TRANS64 RZ, [R12+URZ+0x30c30], R3 ;  /* 0x030c30030cff79a7 */ /* 0x0005f0000800003f */
[----:B------:R-:W-:Y:S05]  /*7280*/  @!P1 BRA `(.L_x_4524) ;  /* 0x0000000000049947 */ /* 0x000fea0003800000 */
[----:B------:R-:W-:Y:S01]  /*7290*/  BPT.TRAP 0x1 ;  /* 0x000000040000795c */ /* 0x000fe20000300000 */
.L_x_4524:
        /* <DEDUP_REMOVED lines=30> */
.L_x_4549:
[----:B------:R-:W-:Y:S05]  /*7480*/  @P0 BRA `(.L_x_4526) ;  /* 0x0000000000140947 */ /* 0x000fea0003800000 */
[----:B------:R-:W-:Y:S01]  /*7490*/  ISETP.NE.AND P1, PT, R20, RZ, PT ;  /* 0x000000ff1400720c */ /* 0x000fe20003f25270 */
[----:B------:R-:W-:-:S04]  /*74a0*/  IMAD.MOV.U32 R2, RZ, RZ, 0x4200 ;  /* 0x00004200ff027424 */ /* 0x000fc800078e00ff */
[----:B------:R3:W-:Y:S08]  /*74b0*/  SYNCS.ARRIVE.TRANS64 RZ, [R12+URZ+0x30c18], R2 ;  /* 0x030c18020cff79a7 */ /* 0x0007f0000800003f */
[----:B------:R-:W-:Y:S05]  /*74c0*/  @!P1 BRA `(.L_x_4526) ;  /* 0x0000000000049947 */ /* 0x000fea0003800000 */
[----:B------:R-:W-:Y:S01]  /*74d0*/  BPT.TRAP 0x1 ;  /* 0x000000040000795c */ /* 0x000fe20000300000 */
.L_x_4526:
        /* <DEDUP_REMOVED lines=22> */
.L_x_4550:
        /* <DEDUP_REMOVED lines=9> */
.L_x_4528:
        /* <DEDUP_REMOVED lines=24> */
.L_x_4552:
[----:B------:R-:W-:Y:S05]  /*7850*/  @P0 BRA `(.L_x_4530) ;  /* 0x0000000000140947 */ /* 0x000fea0003800000 */
[----:B------:R-:W-:Y:S01]  /*7860*/  ISETP.NE.AND P1, PT, R20, RZ, PT ;  /* 0x000000ff1400720c */ /* 0x000fe20003f25270 */
[----:B-1----:R-:W-:-:S04]  /*7870*/  IMAD.MOV.U32 R5, RZ, RZ, 0x4200 ;  /* 0x00004200ff057424 */ /* 0x002fc800078e00ff */
[----:B------:R2:W-:Y:S08]  /*7880*/  SYNCS.ARRIVE.TRANS64 RZ, [R12+URZ+0x30c10], R5 ;  /* 0x030c10050cff79a7 */ /* 0x0005f0000800003f */
[----:B------:R-:W-:Y:S05]  /*7890*/  @!P1 BRA `(.L_x_4530) ;  /* 0x0000000000049947 */ /* 0x000fea0003800000 */
[----:B------:R-:W-:Y:S01]  /*78a0*/  BPT.TRAP 0x1 ;  /* 0x000000040000795c */ /* 0x000fe20000300000 */
.L_x_4530:
        /* <DEDUP_REMOVED lines=23> */
.L_x_4522:
[----:B------:R-:W-:-:S13]  /*7a20*/  ISETP.NE.AND P1, PT, R18, RZ, PT ;  /* 0x000000ff1200720c */ /* 0x000fda0003f25270 */
[----:B------:R-:W-:Y:S05]  /*7a30*/  @!P1 BRA `(.L_x_4521) ;  /* 0x0000000000f89947 */ /* 0x000fea0003800000 */
[----:B------:R-:W-:-:S04]  /*7a40*/  SHF.L.U32 R13, R10, 0x1f, RZ ;  /* 0x0000001f0a0d7819 */ /* 0x000fc800000006ff */
[----:B------:R-:W1:Y:S02]  /*7a50*/  SYNCS.PHASECHK.TRANS64.TRYWAIT P1, [R12+URZ+0x30c40], R13 ;  /* 0x030c400d0c0075a7 */ /* 0x000e64000802017f */
[----:B-1----:R-:W-:Y:S05]  /*7a60*/  @!P1 BRA `(.L_x_4532) ;  /* 0x0000000c000c9947 */ /* 0x002fea0003800000 */
.L_x_4553:
[----:B------:R-:W-:Y:S05]  /*7a70*/  @P0 BRA `(.L_x_4533) ;  /* 0x0000000000140947 */ /* 0x000fea0003800000 */
[----:B------:R-:W-:Y:S01]  /*7a80*/  ISETP.NE.AND P1, PT, R20, RZ, PT ;  /* 0x000000ff1400720c */ /* 0x000fe20003f25270 */
[----:B------:R-:W-:-:S04]  /*7a90*/  IMAD.MOV.U32 R5, RZ, RZ, 0x4200 ;  /* 0x00004200ff057424 */ /* 0x000fc800078e00ff */
[----:B------:R2:W-:Y:S08]  /*7aa0*/  SYNCS.ARRIVE.TRANS64 RZ, [R12+URZ+0x30c30], R5 ;  /* 0x030c30050cff79a7 */ /* 0x0005f0000800003f */
[----:B------:R-:W-:Y:S05]  /*7ab0*/  @!P1 BRA `(.L_x_4533) ;  /* 0x0000000000049947 */ /* 0x000fea0003800000 */
[----:B------:R-:W-:Y:S01]  /*7ac0*/  BPT.TRAP 0x1 ;  /* 0x000000040000795c */ /* 0x000fe20000300000 */
.L_x_4533:
        /* <DEDUP_REMOVED lines=27> */
.L_x_4554:
[----:B------:R-:W-:Y:S05]  /*7c80*/  @P0 BRA `(.L_x_4535) ;  /* 0x0000000000140947 */ /* 0x000fea0003800000 */
[----:B------:R-:W-:Y:S01]  /*7c90*/  ISETP.NE.AND P0, PT, R20, RZ, PT ;  /* 0x000000ff1400720c */ /* 0x000fe20003f05270 */
[----:B------:R-:W-:-:S04]  /*7ca0*/  IMAD.MOV.U32 R5, RZ, RZ, 0x4200 ;  /* 0x00004200ff057424 */ /* 0x000fc800078e00ff */
[----:B------:R3:W-:Y:S08]  /*7cb0*/  SYNCS.ARRIVE.TRANS64 RZ, [R12+URZ+0x30c18], R5 ;  /* 0x030c18050cff79a7 */ /* 0x0007f0000800003f */
[----:B------:R-:W-:Y:S05]  /*7cc0*/  @!P0 BRA `(.L_x_4535) ;  /* 0x0000000000048947 */ /* 0x000fea0003800000 */
[----:B------:R-:W-:Y:S01]  /*7cd0*/  BPT.TRAP 0x1 ;  /* 0x000000040000795c */ /* 0x000fe20000300000 */
.L_x_4535:
        /* <DEDUP_REMOVED lines=20> */
.L_x_4521:
[----:B------:R-:W3:Y:S01]  /*7e20*/  S2R R2, SR_TID.X ;  /* 0x0000000000027919 */ /* 0x000ee20000002100 */
[----:B-12--5:R-:W-:Y:S01]  /*7e30*/  IMAD R13, R0, 0x8, R12 ;  /* 0x00000008000d7824 */ /* 0x026fe200078e020c */
[----:B---3--:R-:W-:Y:S02]  /*7e40*/  LOP3.LUT R3, R2, 0x7f, RZ, 0xc0, !PT ;  /* 0x0000007f02037812 */ /* 0x008fe400078ec0ff */
[----:B------:R-:W-:Y:S02]  /*7e50*/  SHF.L.U32 R2, R10, 0x1f, RZ ;  /* 0x0000001f0a027819 */ /* 0x000fe400000006ff */
[----:B------:R-:W-:Y:S02]  /*7e60*/  ISETP.NE.AND P1, PT, R3, RZ, PT ;  /* 0x000000ff0300720c */ /* 0x000fe40003f25270 */
[----:B------:R-:W1:Y:S02]  /*7e70*/  SYNCS.PHASECHK.TRANS64.TRYWAIT P0, [R13+URZ+0x30c40], R2 ;  /* 0x030c40020d0075a7 */ /* 0x000e64000800017f */
[----:B-1----:R-:W-:Y:S09]  /*7e80*/  @!P0 BRA `(.L_x_4536) ;  /* 0x00000008002c8947 */ /* 0x002ff20003800000 */
.L_x_4555:
[----:B------:R-:W-:Y:S05]  /*7e90*/  @P1 BRA `(.L_x_4537) ;  /* 0x0000000000181947 */ /* 0x000fea0003800000 */
[----:B------:R-:W2:Y:S01]  /*7ea0*/  S2R R3, SR_TID.X ;  /* 0x0000000000037919 */ /* 0x000ea20000002100 */
[----:B-1----:R-:W-:-:S04]  /*7eb0*/  IMAD.MOV.U32 R2, RZ, RZ, 0x4200 ;  /* 0x00004200ff027424 */ /* 0x002fc800078e00ff */
[----:B------:R3:W-:Y:S01]  /*7ec0*/  SYNCS.ARRIVE.TRANS64 RZ, [R13+URZ+0x30c30], R2 ;  /* 0x030c30020dff79a7 */ /* 0x0007e2000800003f */
[----:B--2---:R-:W-:-:S13]  /*7ed0*/  LOP3.LUT P0, RZ, R3, 0x1f, RZ, 0xc0, !PT ;  /* 0x0000001f03ff7812 */ /* 0x004fda000780c0ff */
[----:B---3--:R-:W-:Y:S05]  /*7ee0*/  @!P0 BRA `(.L_x_4537) ;  /* 0x0000000000048947 */ /* 0x008fea0003800000 */
[----:B------:R-:W-:Y:S01]  /*7ef0*/  BPT.TRAP 0x1 ;  /* 0x000000040000795c */ /* 0x000fe20000300000 */
.L_x_4537:
        /* <DEDUP_REMOVED lines=34> */
.L_x_4518:
[----:B------:R-:W-:Y:S05]  /*8120*/  BSYNC B0 ;  /* 0x0000000000007941 */ /* 0x000fea0003800000 */
.L_x_4516:
[----:B------:R-:W-:-:S03]  /*8130*/  UMOV UR6, 0xffffffff ;  /* 0xffffffff00067882 */ /* 0x000fc60000000000 */
[----:B------:R-:W-:Y:S05]  /*8140*/  BRA.DIV UR6, `(.L_x_4538) ;  /* 0x0000000606907947 */ /* 0x000fea000b800000 */
[----:B------:R-:W-:-:S13]  /*8150*/  ELECT P0, URZ, PT ;  /* 0x00000000003f782f */ /* 0x000fda0003800000 */
.L_x_4558:
[----:B------:R-:W-:Y:S05]  /*8160*/  @!P0 BRA `(.L_x_4460) ;  /* 0x0000000000848947 */ /* 0x000fea0003800000 */
[----:B----4-:R-:W3:Y:S02]  /*8170*/  LDL.LU R2, [R1+0x10] ;  /* 0x0000100001027983 */ /* 0x010ee40000300800 */
[----:B---3--:R-:W-:-:S04]  /*8180*/  LOP3.LUT R2, R2, 0x2, RZ, 0xfc, !PT ;  /* 0x0000000202027812 */ /* 0x008fc800078efcff */
[----:B------:R-:W-:-:S13]  /*8190*/  ISETP.NE.AND P0, PT, R2, 0x3, PT ;  /* 0x000000030200780c */ /* 0x000fda0003f05270 */
[----:B------:R-:W-:Y:S05]  /*81a0*/  @!P0 BRA `(.L_x_4539) ;  /* 0x0000000000048947 */ /* 0x000fea0003800000 */
[----:B--2---:R-:W-:Y:S01]  /*81b0*/  BPT.TRAP 0x1 ;  /* 0x000000040000795c */ /* 0x004fe20000300000 */
.L_x_4539:
        /* <DEDUP_REMOVED lines=15> */
.L_x_4559:
[----:B------:R-:W3:Y:S02]  /*82b0*/  SYNCS.PHASECHK.TRANS64.TRYWAIT P1, [R11+URZ], R2 ;  /* 0x000000020b0075a7 */ /* 0x000ee4000802017f */
[----:B---3--:R-:W-:Y:S05]  /*82c0*/  @!P1 BRA `(.L_x_4541) ;  /* 0x0000000400689947 */ /* 0x008fea0003800000 */
.L_x_4560:
[----:B------:R-:W-:Y:S05]  /*82d0*/  @!P0 BRA `(.L_x_4542) ;  /* 0x0000000000048947 */ /* 0x000fea0003800000 */
[----:B--2---:R-:W-:Y:S01]  /*82e0*/  BPT.TRAP 0x1 ;  /* 0x000000040000795c */ /* 0x004fe20000300000 */
.L_x_4542:
[----:B------:R-:W-:-:S04]  /*82f0*/  VIADD R0, R6, 0x30c40 ;  /* 0x00030c4006007836 */ /* 0x000fc80000000000 */
[----:B------:R-:W-:-:S04]  /*8300*/  IMAD R9, R9, 0x8, R0 ;  /* 0x0000000809097824 */ /* 0x000fc800078e0200 */
[----:B------:R-:W4:Y:S02]  /*8310*/  SYNCS.PHASECHK.TRANS64.TRYWAIT P0, [R9+URZ], R4 ;  /* 0x00000004090075a7 */ /* 0x000f24000800017f */
[----:B----4-:R-:W-:Y:S05]  /*8320*/  @!P0 BRA `(.L_x_4543) ;  /* 0x0000000400648947 */ /* 0x010fea0003800000 */
.L_x_4561:
[----:B------:R-:W-:-:S07]  /*8330*/  IMAD R3, R3, 0x8, R0 ;  /* 0x0000000803037824 */ /* 0x000fce00078e0200 */
.L_x_4544:
[----:B------:R1:W1:Y:S02]  /*8340*/  SYNCS.PHASECHK.TRANS64.TRYWAIT P0, [R3+URZ], R2 ;  /* 0x00000002030075a7 */ /* 0x000264000800017f */
[----:B-1----:R-:W-:Y:S05]  /*8350*/  @!P0 NANOSLEEP.SYNCS 0x989680 ;  /* 0x009896800000895d */ /* 0x002fea0003900000 */
[----:B------:R-:W1:Y:S02]  /*8360*/  @!P0 SYNCS.PHASECHK.TRANS64 P0, [R3+URZ], R2 ;  /* 0x00000002030085a7 */ /* 0x000e64000800007f */
[----:B-1----:R-:W-:Y:S05]  /*8370*/  @!P0 BRA `(.L_x_4544) ;  /* 0xfffffffc00f08947 */ /* 0x002fea000383ffff */
.L_x_4460:
[----:B--2---:R-:W-:Y:S05]  /*8380*/  BSYNC B6 ;  /* 0x0000000000067941 */ /* 0x004fea0003800000 */
.L_x_4454:
[----:B------:R-:W-:Y:S05]  /*8390*/  EXIT ;  /* 0x000000000000794d */ /* 0x000fea0003800000 */
.L_x_4470:
[----:B------:R-:W-:Y:S02]  /*83a0*/  IMAD.MOV.U32 R12, RZ, RZ, RZ ;  /* 0x000000ffff0c7224 */ /* 0x000fe400078e00ff */
[----:B------:R-:W-:Y:S02]  /*83b0*/  IMAD.MOV.U32 R11, RZ, RZ, 0x1f ;  /* 0x0000001fff0b7424 */ /* 0x000fe400078e00ff */
[----:B------:R-:W-:-:S07]  /*83c0*/  IMAD.MOV.U32 R15, RZ, RZ, -0x1 ;  /* 0xffffffffff0f7424 */ /* 0x000fce00078e00ff */
[----:B------:R-:W-:Y:S05]  /*83d0*/  WARPSYNC.COLLECTIVE R15, `(.L_x_4545) ;  /* 0x000000000f087348 */ /* 0x000fea0003c00000 */
[----:B------:R1:W2:Y:S02]  /*83e0*/  SHFL.IDX P6, R14, R13, R12, R11 ;  /* 0x0000000c0d0e7389 */ /* 0x0002a400000c000b */
[----:B-12---:R-:W-:Y:S01]  /*83f0*/  ENDCOLLECTIVE ;  /* 0x000000000000791b */ /* 0x006fe20003800000 */
.L_x_4545:
[----:B------:R-:W-:Y:S05]  /*8400*/  BRA `(.L_x_4546) ;  /* 0xffffff8c00587947 */ /* 0x000fea000383ffff */
.L_x_4472:
[----:B--2---:R2:W3:Y:S02]  /*8410*/  SYNCS.PHASECHK.TRANS64.TRYWAIT P0, [R226+URZ+0x30c00], R15 ;  /* 0x030c000fe20075a7 */ /* 0x0044e4000800017f */
[----:B---3--:R-:W-:Y:S05]  /*8420*/  @!P0 NANOSLEEP.SYNCS 0x989680 ;  /* 0x009896800000895d */ /* 0x008fea0003900000 */
[----:B------:R-:W3:Y:S02]  /*8430*/  @!P0 SYNCS.PHASECHK.TRANS64 P0, [R226+URZ+0x30c00], R15 ;  /* 0x030c000fe20085a7 */ /* 0x000ee4000800007f */
[----:B---3--:R-:W-:Y:S05]  /*8440*/  @!P0 BRA `(.L_x_4472) ;  /* 0xfffffffc00f08947 */ /* 0x008fea000383ffff */
[----:B------:R-:W-:Y:S05]  /*8450*/  BRA `(.L_x_4471) ;  /* 0xffffff8c00bc7947 */ /* 0x000fea000383ffff */
.L_x_4476:
[----:B--2---:R2:W3:Y:S02]  /*8460*/  SYNCS.PHASECHK.TRANS64.TRYWAIT P1, [R9+URZ+0x30c10], R12 ;  /* 0x030c100c090075a7 */ /* 0x0044e4000802017f */
[----:B---3--:R-:W-:Y:S05]  /*8470*/  @!P1 NANOSLEEP.SYNCS 0x989680 ;  /* 0x009896800000995d */ /* 0x008fea0003900000 */
[----:B------:R-:W3:Y:S02]  /*8480*/  @!P1 SYNCS.PHASECHK.TRANS64 P1, [R9+URZ+0x30c10], R12 ;  /* 0x030c100c090095a7 */ /* 0x000ee4000802007f */
[----:B---3--:R-:W-:Y:S05]  /*8490*/  @!P1 BRA `(.L_x_4476) ;  /* 0xfffffffc00f09947 */ /* 0x008fea000383ffff */
[----:B------:R-:W-:Y:S05]  /*84a0*/  BRA `(.L_x_4475) ;  /* 0xffffff9400907947 */ /* 0x000fea000383ffff */
.L_x_4480:
[----:B------:R1:W1:Y:S02]  /*84b0*/  SYNCS.PHASECHK.TRANS64.TRYWAIT P1, [R9+URZ+0x30c30], R12 ;  /* 0x030c300c090075a7 */ /* 0x000264000802017f */
[----:B-1----:R-:W-:Y:S05]  /*84c0*/  @!P1 NANOSLEEP.SYNCS 0x989680 ;  /* 0x009896800000995d */ /* 0x002fea0003900000 */
[----:B------:R-:W1:Y:S02]  /*84d0*/  @!P1 SYNCS.PHASECHK.TRANS64 P1, [R9+URZ+0x30c30], R12 ;  /* 0x030c300c090095a7 */ /* 0x000e64000802007f */
[----:B-1----:R-:W-:Y:S05]  /*84e0*/  @!P1 BRA `(.L_x_4480) ;  /* 0xfffffffc00f09947 */ /* 0x002fea000383ffff */
[----:B------:R-:W-:Y:S05]  /*84f0*/  BRA `(.L_x_4479) ;  /* 0xffffff9800a07947 */ /* 0x000fea000383ffff */
.L_x_4519:
[----:B-1----:R1:W2:Y:S02]  /*8500*/  SYNCS.PHASECHK.TRANS64.TRYWAIT P1, [R12+URZ+0x30c20], R3 ;  /* 0x030c20030c0075a7 */ /* 0x0022a4000802017f */
[----:B--2---:R-:W-:Y:S05]  /*8510*/  @!P1 NANOSLEEP.SYNCS 0x989680 ;  /* 0x009896800000995d */ /* 0x004fea0003900000 */
[----:B------:R-:W2:Y:S02]  /*8520*/  @!P1 SYNCS.PHASECHK.TRANS64 P1, [R12+URZ+0x30c20], R3 ;  /* 0x030c20030c0095a7 */ /* 0x000ea4000802007f */
[----:B--2---:R-:W-:Y:S05]  /*8530*/  @!P1 BRA `(.L_x_4519) ;  /* 0xfffffffc00f09947 */ /* 0x004fea000383ffff */
[----:B------:R-:W-:Y:S05]  /*8540*/  BRA `(.L_x_4547) ;  /* 0xffffffe800107947 */ /* 0x000fea000383ffff */
.L_x_4523:
[----:B-1----:R1:W2:Y:S02]  /*8550*/  SYNCS.PHASECHK.TRANS64.TRYWAIT P1, [R12+URZ+0x30c40], R21 ;  /* 0x030c40150c0075a7 */ /* 0x0022a4000802017f */
[----:B--2---:R-:W-:Y:S05]  /*8560*/  @!P1 NANOSLEEP.SYNCS 0x989680 ;  /* 0x009896800000995d */ /* 0x004fea0003900000 */
[----:B------:R-:W2:Y:S02]  /*8570*/  @!P1 SYNCS.PHASECHK.TRANS64 P1, [R12+URZ+0x30c40], R21 ;  /* 0x030c40150c0095a7 */ /* 0x000ea4000802007f */
[----:B--2---:R-:W-:Y:S05]  /*8580*/  @!P1 BRA `(.L_x_4523) ;  /* 0xfffffffc00f09947 */ /* 0x004fea000383ffff */
[----:B------:R-:W-:Y:S05]  /*8590*/  BRA `(.L_x_4548) ;  /* 0xffffffec00287947 */ /* 0x000fea000383ffff */
.L_x_4525:
[----:B--2---:R2:W3:Y:S02]  /*85a0*/  SYNCS.PHASECHK.TRANS64.TRYWAIT P1, [R12+URZ+0x30c28], R21 ;  /* 0x030c28150c0075a7 */ /* 0x0044e4000802017f */
[----:B---3--:R-:W-:Y:S05]  /*85b0*/  @!P1 NANOSLEEP.SYNCS 0x989680 ;  /* 0x009896800000995d */ /* 0x008fea0003900000 */
[----:B------:R-:W3:Y:S02]  /*85c0*/  @!P1 SYNCS.PHASECHK.TRANS64 P1, [R12+URZ+0x30c28], R21 ;  /* 0x030c28150c0095a7 */ /* 0x000ee4000802007f */
[----:B---3--:R-:W-:Y:S05]  /*85d0*/  @!P1 BRA `(.L_x_4525) ;  /* 0xfffffffc00f09947 */ /* 0x008fea000383ffff */
[----:B------:R-:W-:Y:S05]  /*85e0*/  BRA `(.L_x_4549) ;  /* 0xffffffec00a47947 */ /* 0x000fea000383ffff */
.L_x_4527:
[----:B---3--:R3:W4:Y:S02]  /*85f0*/  SYNCS.PHASECHK.TRANS64.TRYWAIT P1, [R12+URZ+0x30c48], R21 ;  /* 0x030c48150c0075a7 */ /* 0x008724000802017f */
[----:B----4-:R-:W-:Y:S05]  /*8600*/  @!P1 NANOSLEEP.SYNCS 0x989680 ;  /* 0x009896800000995d */ /* 0x010fea0003900000 */
[----:B------:R-:W4:Y:S02]  /*8610*/  @!P1 SYNCS.PHASECHK.TRANS64 P1, [R12+URZ+0x30c48], R21 ;  /* 0x030c48150c0095a7 */ /* 0x000f24000802007f */
[----:B----4-:R-:W-:Y:S05]  /*8620*/  @!P1 BRA `(.L_x_4527) ;  /* 0xfffffffc00f09947 */ /* 0x010fea000383ffff */
[----:B------:R-:W-:Y:S05]  /*8630*/  BRA `(.L_x_4550) ;  /* 0xfffffff000007947 */ /* 0x000fea000383ffff */
.L_x_4529:
[----:B------:R-:W-:-:S07]  /*8640*/  SHF.L.U32 R5, R10, 0x1f, RZ ;  /* 0x0000001f0a057819 */ /* 0x000fce00000006ff */
.L_x_4551:
[----:B-1----:R1:W2:Y:S02]  /*8650*/  SYNCS.PHASECHK.TRANS64.TRYWAIT P1, [R12+URZ+0x30c20], R5 ;  /* 0x030c20050c0075a7 */ /* 0x0022a4000802017f */
[----:B--2---:R-:W-:Y:S05]  /*8660*/  @!P1 NANOSLEEP.SYNCS 0x989680 ;  /* 0x009896800000995d */ /* 0x004fea0003900000 */
[----:B------:R-:W2:Y:S02]  /*8670*/  @!P1 SYNCS.PHASECHK.TRANS64 P1, [R12+URZ+0x30c20], R5 ;  /* 0x030c20050c0095a7 */ /* 0x000ea4000802007f */
[----:B--2---:R-:W-:Y:S05]  /*8680*/  @!P1 BRA `(.L_x_4551) ;  /* 0xfffffffc00f09947 */ /* 0x004fea000383ffff */
[----:B------:R-:W-:Y:S05]  /*8690*/  BRA `(.L_x_4552) ;  /* 0xfffffff0006c7947 */ /* 0x000fea000383ffff */
.L_x_4532:
[----:B-1----:R1:W2:Y:S02]  /*86a0*/  SYNCS.PHASECHK.TRANS64.TRYWAIT P1, [R12+URZ+0x30c40], R13 ;  /* 0x030c400d0c0075a7 */ /* 0x0022a4000802017f */
[----:B--2---:R-:W-:Y:S05]  /*86b0*/  @!P1 NANOSLEEP.SYNCS 0x989680 ;  /* 0x009896800000995d */ /* 0x004fea0003900000 */
[----:B------:R-:W2:Y:S02]  /*86c0*/  @!P1 SYNCS.PHASECHK.TRANS64 P1, [R12+URZ+0x30c40], R13 ;  /* 0x030c400d0c0095a7 */ /* 0x000ea4000802007f */
[----:B--2---:R-:W-:Y:S05]  /*86d0*/  @!P1 BRA `(.L_x_4532) ;  /* 0xfffffffc00f09947 */ /* 0x004fea000383ffff */
[----:B------:R-:W-:Y:S05]  /*86e0*/  BRA `(.L_x_4553) ;  /* 0xfffffff000e07947 */ /* 0x000fea000383ffff */
.L_x_4534:
[----:B--2---:R2:W3:Y:S02]  /*86f0*/  SYNCS.PHASECHK.TRANS64.TRYWAIT P1, [R12+URZ+0x30c28], R13 ;  /* 0x030c280d0c0075a7 */ /* 0x0044e4000802017f */
[----:B---3--:R-:W-:Y:S05]  /*8700*/  @!P1 NANOSLEEP.SYNCS 0x989680 ;  /* 0x009896800000995d */ /* 0x008fea0003900000 */
[----:B------:R-:W3:Y:S02]  /*8710*/  @!P1 SYNCS.PHASECHK.TRANS64 P1, [R12+URZ+0x30c28], R13 ;  /* 0x030c280d0c0095a7 */ /* 0x000ee4000802007f */
[----:B---3--:R-:W-:Y:S05]  /*8720*/  @!P1 BRA `(.L_x_4534) ;  /* 0xfffffffc00f09947 */ /* 0x008fea000383ffff */
[----:B------:R-:W-:Y:S05]  /*8730*/  BRA `(.L_x_4554) ;  /* 0xfffffff400507947 */ /* 0x000fea000383ffff */
.L_x_4536:
[----:B-1----:R1:W2:Y:S02]  /*8740*/  SYNCS.PHASECHK.TRANS64.TRYWAIT P0, [R13+URZ+0x30c40], R2 ;  /* 0x030c40020d0075a7 */ /* 0x0022a4000800017f */
[----:B--2---:R-:W-:Y:S05]  /*8750*/  @!P0 NANOSLEEP.SYNCS 0x989680 ;  /* 0x009896800000895d */ /* 0x004fea0003900000 */
[----:B------:R-:W2:Y:S02]  /*8760*/  @!P0 SYNCS.PHASECHK.TRANS64 P0, [R13+URZ+0x30c40], R2 ;  /* 0x030c40020d0085a7 */ /* 0x000ea4000800007f */
[----:B--2---:R-:W-:Y:S05]  /*8770*/  @!P0 BRA `(.L_x_4536) ;  /* 0xfffffffc00f08947 */ /* 0x004fea000383ffff */
[----:B------:R-:W-:Y:S05]  /*8780*/  BRA `(.L_x_4555) ;  /* 0xfffffff400c07947 */ /* 0x000fea000383ffff */
.L_x_4538:
[----:B------:R-:W-:Y:S01]  /*8790*/  BSSY B0, `(.L_x_4556) ;  /* 0x0000006000007945 */ /* 0x000fe20003800000 */
[----:B------:R-:W-:-:S07]  /*87a0*/  IMAD.MOV.U32 R15, RZ, RZ, -0x1 ;  /* 0xffffffffff0f7424 */ /* 0x000fce00078e00ff */
[----:B--2-4-:R-:W-:Y:S05]  /*87b0*/  WARPSYNC.COLLECTIVE R15, `(.L_x_4557) ;  /* 0x000000000f0c7348 */ /* 0x014fea0003c00000 */
[----:B------:R-:W-:Y:S02]  /*87c0*/  ELECT P6, UR62, PT ;  /* 0x00000000003e782f */ /* 0x000fe400038c0000 */
[----:B------:R-:W-:Y:S01]  /*87d0*/  MOV R14, UR62 ;  /* 0x0000003e000e7c02 */ /* 0x000fe20008000f00 */
[----:B--2-4-:R-:W-:Y:S10]  /*87e0*/  ENDCOLLECTIVE ;  /* 0x000000000000791b */ /* 0x014ff40003800000 */
.L_x_4557:
[----:B------:R-:W-:Y:S05]  /*87f0*/  BSYNC B0 ;  /* 0x0000000000007941 */ /* 0x000fea0003800000 */
.L_x_4556:
[----:B------:R-:W-:Y:S01]  /*8800*/  PLOP3.LUT P0, PT, P6, PT, PT, 0x80, 0x0 ;  /* 0x000000000000781c */ /* 0x000fe2000370f070 */
[----:B------:R-:W-:-:S12]  /*8810*/  BRA `(.L_x_4558) ;  /* 0xfffffff800507947 */ /* 0x000fd8000383ffff */
.L_x_4540:
[----:B-1----:R1:W3:Y:S02]  /*8820*/  SYNCS.PHASECHK.TRANS64.TRYWAIT P1, [R7+URZ], R4 ;  /* 0x00000004070075a7 */ /* 0x0022e4000802017f */
[----:B---3--:R-:W-:Y:S05]  /*8830*/  @!P1 NANOSLEEP.SYNCS 0x989680 ;  /* 0x009896800000995d */ /* 0x008fea0003900000 */
[----:B------:R-:W3:Y:S02]  /*8840*/  @!P1 SYNCS.PHASECHK.TRANS64 P1, [R7+URZ], R4 ;  /* 0x00000004070095a7 */ /* 0x000ee4000802007f */
[----:B---3--:R-:W-:Y:S05]  /*8850*/  @!P1 BRA `(.L_x_4540) ;  /* 0xfffffffc00f09947 */ /* 0x008fea000383ffff */
[----:B------:R-:W-:Y:S05]  /*8860*/  BRA `(.L_x_4559) ;  /* 0xfffffff800907947 */ /* 0x000fea000383ffff */
.L_x_4541:
[----:B---3--:R3:W4:Y:S02]  /*8870*/  SYNCS.PHASECHK.TRANS64.TRYWAIT P1, [R11+URZ], R2 ;  /* 0x000000020b0075a7 */ /* 0x008724000802017f */
[----:B----4-:R-:W-:Y:S05]  /*8880*/  @!P1 NANOSLEEP.SYNCS 0x989680 ;  /* 0x009896800000995d */ /* 0x010fea0003900000 */
[----:B------:R-:W4:Y:S02]  /*8890*/  @!P1 SYNCS.PHASECHK.TRANS64 P1, [R11+URZ], R2 ;  /* 0x000000020b0095a7 */ /* 0x000f24000802007f */
[----:B----4-:R-:W-:Y:S05]  /*88a0*/  @!P1 BRA `(.L_x_4541) ;  /* 0xfffffffc00f09947 */ /* 0x010fea000383ffff */
[----:B------:R-:W-:Y:S05]  /*88b0*/  BRA `(.L_x_4560) ;  /* 0xfffffff800847947 */ /* 0x000fea000383ffff */
.L_x_4543:
[----:B----4-:R4:W1:Y:S02]  /*88c0*/  SYNCS.PHASECHK.TRANS64.TRYWAIT P0, [R9+URZ], R4 ;  /* 0x00000004090075a7 */ /* 0x010864000800017f */
[----:B-1----:R-:W-:Y:S05]  /*88d0*/  @!P0 NANOSLEEP.SYNCS 0x989680 ;  /* 0x009896800000895d */ /* 0x002fea0003900000 */
[----:B------:R-:W1:Y:S02]  /*88e0*/  @!P0 SYNCS.PHASECHK.TRANS64 P0, [R9+URZ], R4 ;  /* 0x00000004090085a7 */ /* 0x000e64000800007f */
[----:B-1----:R-:W-:Y:S05]  /*88f0*/  @!P0 BRA `(.L_x_4543) ;  /* 0xfffffffc00f08947 */ /* 0x002fea000383ffff */
[----:B------:R-:W-:Y:S05]  /*8900*/  BRA `(.L_x_4561) ;  /* 0xfffffff800887947 */ /* 0x000fea000383ffff */
.L_x_4562:
        /* <DEDUP_REMOVED lines=15> */
.L_x_7407:


//--------------------- .text._ZN7cutlass13device_kernelIN5flash11enable_sm90INS1_16FlashAttnBwdSm90INS1_25CollectiveMainloopBwdSm90ILi2ELi2ELi2EN4cute5tupleIJNS5_1CILi1EEES8_S8_EEENS6_IJNS7_ILi128EEESA_NS7_ILi64EEEEEENS_6half_tEfNS_4arch4Sm90ELb0ELb0ELb0ELb1ELb1ELb1ELb0ELb0ELi2ELi1ELi2ELi2ELb0EEENS1_24CollectiveEpilogueBwdGQAISC_fSF_Li256ELb1ELb1EEENS1_19SingleTileSchedulerILb1ELb0ELb0ELi128EEEEEEEEEvNT_6ParamsE --------------------------
	.section	.text._ZN7cutlass13device_kernelIN5flash11enable_sm90INS1_16FlashAttnBwdSm90INS1_25CollectiveMainloopBwdSm90ILi2ELi2ELi2EN4cute5tupleIJNS5_1CILi1EEES8_S8_EEENS6_IJNS7_ILi128EEESA_NS7_ILi64EEEEEENS_6half_tEfNS_4arch4Sm90ELb0ELb0ELb0ELb1ELb1ELb1ELb0ELb0ELi2ELi1ELi2ELi2ELb0EEENS1_24CollectiveEpilogueBwdGQAISC_fSF_Li256ELb1ELb1EEENS1_19SingleTileSchedulerILb1ELb0ELb0ELi128EEEEEEEEEvNT_6ParamsE,"ax",@progbits
	.align	128
.text._ZN7cutlass13device_kernelIN5flash11enable_sm90INS1_16FlashAttnBwdSm90INS1_25CollectiveMainloopBwdSm90ILi2ELi2ELi2EN4cute5tupleIJNS5_1CILi1EEES8_S8_EEENS6_IJNS7_ILi128EEESA_NS7_ILi64EEEEEENS_6half_tEfNS_4arch4Sm90ELb0ELb0ELb0ELb1ELb1ELb1ELb0ELb0ELi2ELi1ELi2ELi2ELb0EEENS1_24CollectiveEpilogueBwdGQAISC_fSF_Li256ELb1ELb1EEENS1_19SingleTileSchedulerILb1ELb0ELb0ELi128EEEEEEEEEvNT_6ParamsE:
        .type           _ZN7cutlass13device_kernelIN5flash11enable_sm90INS1_16FlashAttnBwdSm90INS1_25CollectiveMainloopBwdSm90ILi2ELi2ELi2EN4cute5tupleIJNS5_1CILi1EEES8_S8_EEENS6_IJNS7_ILi128EEESA_NS7_ILi64EEEEEENS_6half_tEfNS_4arch4Sm90ELb0ELb0ELb0ELb1ELb1ELb1ELb0ELb0ELi2ELi1ELi2ELi2ELb0EEENS1_24CollectiveEpilogueBwdGQAISC_fSF_Li256ELb1ELb1EEENS1_19SingleTileSchedulerILb1ELb0ELb0ELi128EEEEEEEEEvNT_6ParamsE,@function
        .size           _ZN7cutlass13device_kernelIN5flash11enable_sm90INS1_16FlashAttnBwdSm90INS1_25CollectiveMainloopBwdSm90ILi2ELi2ELi2EN4cute5tupleIJNS5_1CILi1EEES8_S8_EEENS6_IJNS7_ILi128EEESA_NS7_ILi64EEEEEENS_6half_tEfNS_4arch4Sm90ELb0ELb0ELb0ELb1ELb1ELb1ELb0ELb0ELi2ELi1ELi2ELi2ELb0EEENS1_24CollectiveEpilogueBwdGQAISC_fSF_Li256ELb1ELb1EEENS1_19SingleTileSchedulerILb1ELb0ELb0ELi128EEEEEEEEEvNT_6ParamsE,(.L_x_7408 - _ZN7cutlass13device_kernelIN5flash11enable_sm90INS1_16FlashAttnBwdSm90INS1_25CollectiveMainloopBwdSm90ILi2ELi2ELi2EN4cute5tupleIJNS5_1CILi1EEES8_S8_EEENS6_IJNS7_ILi128EEESA_NS7_ILi64EEEEEENS_6half_tEfNS_4arch4Sm90ELb0ELb0ELb0ELb1ELb1ELb1ELb0ELb0ELi2ELi1ELi2ELi2ELb0EEENS1_24CollectiveEpilogueBwdGQAISC_fSF_Li256ELb1ELb1EEENS1_19SingleTileSchedulerILb1ELb0ELb0ELi128EEEEEEEEEvNT_6ParamsE)
        .other          _ZN7cutlass13device_kernelIN5flash11enable_sm90INS1_16FlashAttnBwdSm90INS1_25CollectiveMainloopBwdSm90ILi2ELi2ELi2EN4cute5tupleIJNS5_1CILi1EEES8_S8_EEENS6_IJNS7_ILi128EEESA_NS7_ILi64EEEEEENS_6half_tEfNS_4arch4Sm90ELb0ELb0ELb0ELb1ELb1ELb1ELb0ELb0ELi2ELi1ELi2ELi2ELb0EEENS1_24CollectiveEpilogueBwdGQAISC_fSF_Li256ELb1ELb1EEENS1_19SingleTileSchedulerILb1ELb0ELb0ELi128EEEEEEEEEvNT_6ParamsE,@"STO_CUDA_ENTRY STV_DEFAULT"
_ZN7cutlass13device_kernelIN5flash11enable_sm90INS1_16FlashAttnBwdSm90INS1_25CollectiveMainloopBwdSm90ILi2ELi2ELi2EN4cute5tupleIJNS5_1CILi1EEES8_S8_EEENS6_IJNS7_ILi128EEESA_NS7_ILi64EEEEEENS_6half_tEfNS_4arch4Sm90ELb0ELb0ELb0ELb1ELb1ELb1ELb0ELb0ELi2ELi1ELi2ELi2ELb0EEENS1_24CollectiveEpilogueBwdGQAISC_fSF_Li256ELb1ELb1EEENS1_19SingleTileSchedulerILb1ELb0ELb0ELi128EEEEEEEEEvNT_6ParamsE:
        /* <DEDUP_REMOVED lines=23> */
.L_x_4564:
[----:B------:R-:W-:Y:S05]  /*0170*/  BSYNC B0 ;  /* 0x0000000000007941 */ /* 0x000fea0003800000 */
.L_x_4563:
        /* <DEDUP_REMOVED lines=34> */
.L_x_4565:
        /* <DEDUP_REMOVED lines=22> */
.L_x_4566:
        /* <DEDUP_REMOVED lines=9> */
.L_x_4569:
        /* <DEDUP_REMOVED lines=20> */
.L_x_4570:
        /* <DEDUP_REMOVED lines=10> */
.L_x_4572:
[----:B------:R-:W2:Y:S02]  /*0770*/  LDC R0, c[0x0][0x8c4] ;  /* 0x00023100ff007b82 */ /* 0x000ea40000000800 */
.L_x_4571:
        /* <DEDUP_REMOVED lines=19> */
.L_x_4574:
        /* <DEDUP_REMOVED lines=10> */
.L_x_4575:
        /* <DEDUP_REMOVED lines=8> */
.L_x_4576:
        /* <DEDUP_REMOVED lines=9> */
.L_x_4577:
        /* <DEDUP_REMOVED lines=55> */
.L_x_4580:
        /* <DEDUP_REMOVED lines=15> */
.L_x_4579:
        /* <DEDUP_REMOVED lines=22> */
.L_x_4582:
        /* <DEDUP_REMOVED lines=15> */
.L_x_4581:
[----:B------:R-:W-:Y:S01]  /*1110*/  SHF.R.S32.HI R3, RZ, 0x1f, R16 ;  /* 0x0000001fff037819 */ /* 0x000fe20000011410 */
[----:B------:R-:W-:-:S03]  /*1120*/  UMOV UR4, 0xffffffff ;  /* 0xffffffff00047882 */ /* 0x000fc60000000000 */
[----:B------:R-:W-:-:S04]  /*1130*/  LEA.HI R0, R3, R16, RZ, 0x7 ;  /* 0x0000001003007211 */ /* 0x000fc800078f38ff */
[----:B------:R-:W-:Y:S01]  /*1140*/  SHF.R.S32.HI R13, RZ, 0x7, R0 ;  /* 0x00000007ff0d7819 */ /* 0x000fe20000011400 */
[----:B------:R-:W-:Y:S06]  /*1150*/  BRA.DIV UR4, `(.L_x_4583) ;  /* 0x0000007e04b87947 */ /* 0x000fec000b800000 */
[----:B------:R1:W2:Y:S02]  /*1160*/  SHFL.IDX PT, R14, R13, RZ, 0x1f ;  /* 0x00001fff0d0e7589 */ /* 0x0002a400000e0000 */
.L_x_4687:
        /* <DEDUP_REMOVED lines=30> */
.L_x_4584:
        /* <DEDUP_REMOVED lines=108> */
.L_x_4596:
[----:B------:R-:W-:-:S13]  /*1a10*/  ISETP.NE.AND P0, PT, R4, 0x3, PT ;  /* 0x000000030400780c */ /* 0x000fda0003f05270 */
[----:B-1----:R-:W-:Y:S05]  /*1a20*/  @!P0 BRA `(.L_x_4586) ;  /* 0x0000000000048947 */ /* 0x002fea0003800000 */
[----:B------:R-:W-:Y:S01]  /*1a30*/  BPT.TRAP 0x1 ;  /* 0x000000040000795c */ /* 0x000fe20000300000 */
.L_x_4586:
[----:B------:R-:W-:Y:S01]  /*1a40*/  IMAD R9, R7, 0x8, R226 ;  /* 0x0000000807097824 */ /* 0x000fe200078e02e2 */
[----:B------:R-:W-:-:S04]  /*1a50*/  SHF.L.U32 R12, R6, 0x1f, RZ ;  /* 0x0000001f060c7819 */ /* 0x000fc800000006ff */
[----:B------:R1:W2:Y:S01]  /*1a60*/  SYNCS.PHASECHK.TRANS64.TRYWAIT P1, [R9+URZ+0x30c10], R12 ;  /* 0x030c100c090075a7 */ /* 0x0002a2000802017f */
[----:B------:R-:W-:Y:S05]  /*1a70*/  @!P0 BRA `(.L_x_4587) ;  /* 0x0000000000048947 */ /* 0x000fea0003800000 */
[----:B------:R-:W-:Y:S01]  /*1a80*/  BPT.TRAP 0x1 ;  /* 0x000000040000795c */ /* 0x000fe20000300000 */
.L_x_4587:
[----:B------:R-:W-:-:S05]  /*1a90*/  VIADD R10, R226, 0x10000 ;  /* 0x00010000e20a7836 */ /* 0x000fca0000000000 */
[----:B------:R-:W-:-:S04]  /*1aa0*/  SHF.R.U32.HI R10, RZ, 0x4, R10 ;  /* 0x00000004ff0a7819 */ /* 0x000fc8000001160a */
[----:B------:R-:W-:Y:S01]  /*1ab0*/  LOP3.LUT R10, R10, 0x3fff, RZ, 0xc0, !PT ;  /* 0x00003fff0a0a7812 */ /* 0x000fe200078ec0ff */
[----:B--2---:R-:W-:Y:S06]  /*1ac0*/  @P1 BRA `(.L_x_4588) ;  /* 0x0000000000081947 */ /* 0x004fec0003800000 */
[----:B------:R-:W2:Y:S02]  /*1ad0*/  SYNCS.PHASECHK.TRANS64.TRYWAIT P1, [R9+URZ+0x30c10], R12 ;  /* 0x030c100c090075a7 */ /* 0x000ea4000802017f */
[----:B--2---:R-:W-:Y:S05]  /*1ae0*/  @!P1 BRA `(.L_x_4589) ;  /* 0x0000007400849947 */ /* 0x004fea0003800000 */
.L_x_4588:
        /* <DEDUP_REMOVED lines=63> */
.L_x_4590:
[----:B------:R1:W1:Y:S01]  /*1ee0*/  SYNCS.PHASECHK.TRANS64.TRYWAIT P1, [R9+URZ+0x30c30], R12 ;  /* 0x030c300c090075a7 */ /* 0x000262000802017f */
[----:B------:R-:W-:Y:S05]  /*1ef0*/  @!P0 BRA `(.L_x_4591) ;  /* 0x0000000000048947 */ /* 0x000fea0003800000 */
[----:B------:R-:W-:Y:S01]  /*1f00*/  BPT.TRAP 0x1 ;  /* 0x000000040000795c */ /* 0x000fe20000300000 */
.L_x_4591:
[----:B------:R-:W-:-:S05]  /*1f10*/  VIADD R11, R226, 0x18000 ;  /* 0x00018000e20b7836 */ /* 0x000fca0000000000 */
[----:B------:R-:W-:-:S04]  /*1f20*/  SHF.R.U32.HI R11, RZ, 0x4, R11 ;  /* 0x00000004ff0b7819 */ /* 0x000fc8000001160b */
[----:B------:R-:W-:-:S04]  /*1f30*/  LOP3.LUT R218, R11, 0x3fff, RZ, 0xc0, !PT ;  /* 0x00003fff0bda7812 */ /* 0x000fc800078ec0ff */
[----:B------:R-:W-:Y:S01]  /*1f40*/  LOP3.LUT R14, R218, 0x10000, RZ, 0xfc, !PT ;  /* 0x00010000da0e7812 */ /* 0x000fe200078efcff */
[----:B-1----:R-:W-:Y:S06]  /*1f50*/  @P1 BRA `(.L_x_4592) ;  /* 0x0000000000081947 */ /* 0x002fec0003800000 */
[----:B------:R-:W1:Y:S02]  /*1f60*/  SYNCS.PHASECHK.TRANS64.TRYWAIT P1, [R9+URZ+0x30c30], R12 ;  /* 0x030c300c090075a7 */ /* 0x000e64000802017f */
[----:B-1----:R-:W-:Y:S05]  /*1f70*/  @!P1 BRA `(.L_x_4593) ;  /* 0x0000007000749947 */ /* 0x002fea0003800000 */
.L_x_4592:
        /* <DEDUP_REMOVED lines=619> */
.L_x_4594:
        /* <DEDUP_REMOVED lines=68> */
.L_x_4595:
        /* <DEDUP_REMOVED lines=45> */
.L_x_4578:
[----:B------:R-:W-:Y:S05]  /*4d40*/  @P0 BRA `(.L_x_4573) ;  /* 0x0000004000b40947 */ /* 0x000fea0003800000 */
[----:B-1----:R-:W2:Y:S01]  /*4d50*/  LDL.LU R26, [R1+0xc] ;  /* 0x00000c00011a7983 */ /* 0x002ea20000300800 */
[----:B------:R-:W1:Y:S01]  /*4d60*/  LDC.64 R2, c[0x0][0x878] ;  /* 0x00021e00ff027b82 */ /* 0x000e620000000a00 */
        /* <DEDUP_REMOVED lines=25> */
[C---:B--2---:R-:W-:Y:S01]  /*4f00*/  LOP3.LUT R3, R5.reuse, 0xfffff80, RZ, 0xc0, !PT ;  /* 0x0fffff8005037812 */ /* 0x044fe200078ec0ff */
[----:B------:R-:W-:-:S04]  /*4f10*/  IMAD.SHL.U32 R5, R5, 0x20, RZ ;  /* 0x0000002005057824 */ /* 0x000fc800078e00ff */
[----:B------:R-:W-:Y:S01]  /*4f20*/  IMAD.IADD R4, R18, 0x1, -R3 ;  /* 0x0000000112047824 */ /* 0x000fe200078e0a03 */
[----:B------:R-:W-:Y:S01]  /*4f30*/  LOP3.LUT R5, R5, 0x3ffff000, RZ, 0xc0, !PT ;  /* 0x3ffff00005057812 */ /* 0x000fe200078ec0ff */
[----:B------:R-:W2:Y:S04]  /*4f40*/  @P2 LDC R9, c[0x0][0x858] ;  /* 0x00021600ff092b82 */ /* 0x000ea80000000800 */
[----:B------:R-:W-:Y:S02]  /*4f50*/  IMAD R4, R4, 0x4, R5 ;  /* 0x0000000404047824 */ /* 0x000fe400078e0205 */
        /* <DEDUP_REMOVED lines=38> */
[----:B------:R-:W-:Y:S01]  /*51c0*/  IMAD.IADD R3, R3, 0x1, R9 ;  /* 0x0000000103037824 */ /* 0x000fe200078e0209 */
[----:B------:R-:W-:Y:S02]  /*51d0*/  SEL R9, R26, RZ, !P0 ;  /* 0x000000ff1a097207 */ /* 0x000fe40004000000 */
[----:B------:R1:W-:Y:S01]  /*51e0*/  STS.128 [R0+0x1800], R164 ;  /* 0x001800a400007388 */ /* 0x0003e20000000c00 */
[----:B------:R-:W-:-:S03]  /*51f0*/  IMAD.WIDE.U32 R4, R7, R14, R4 ;  /* 0x0000000e07047225 */ /* 0x000fc600078e0004 */
[----:B------:R1:W-:Y:S01]  /*5200*/  STS.128 [R0+0x2000], R168 ;  /* 0x002000a800007388 */ /* 0x0003e20000000c00 */
[C---:B--2---:R-:W-:Y:S02]  /*5210*/  IMAD R6, R13.reuse, R18, RZ ;  /* 0x000000120d067224 */ /* 0x044fe400078e02ff */
[----:B------:R-:W-:Y:S01]  /*5220*/  IMAD R12, R13, R20, RZ ;  /* 0x000000140d0c7224 */ /* 0x000fe200078e02ff */
[----:B------:R1:W-:Y:S01]  /*5230*/  STS.128 [R0+0x2800], R172 ;  /* 0x002800ac00007388 */ /* 0x0003e20000000c00 */
[----:B------:R-:W-:Y:S02]  /*5240*/  IMAD.SHL.U32 R13, R10, 0x4, RZ ;  /* 0x000000040a0d7824 */ /* 0x000fe400078e00ff */
[----:B------:R-:W-:Y:S01]  /*5250*/  IMAD.IADD R5, R5, 0x1, R15 ;  /* 0x0000000105057824 */ /* 0x000fe200078e020f */
[----:B------:R1:W-:Y:S01]  /*5260*/  STS.128 [R0+0x3000], R176 ;  /* 0x003000b000007388 */ /* 0x0003e20000000c00 */
[----:B------:R-:W-:Y:S01]  /*5270*/  IMAD R15, R9, R19, R6 ;  /* 0x00000013090f7224 */ /* 0x000fe200078e0206 */
[----:B------:R-:W-:Y:S01]  /*5280*/  IADD3 R6, P4, R13, UR6, RZ ;  /* 0x000000060d067c10 */ /* 0x000fe2000ff9e0ff */
[C---:B------:R-:W-:Y:S01]  /*5290*/  IMAD.WIDE.U32 R2, R9.reuse, R18, R2 ;  /* 0x0000001209027225 */ /* 0x040fe200078e0002 */
[----:B------:R1:W-:Y:S03]  /*52a0*/  STS.128 [R0+0x3800], R180 ;  /* 0x003800b400007388 */ /* 0x0003e60000000c00 */
[----:B------:R-:W-:Y:S01]  /*52b0*/  IMAD.WIDE.U32 R4, R9, R20, R4 ;  /* 0x0000001409047225 */ /* 0x000fe200078e0004 */
[----:B------:R-:W-:-:S03]  /*52c0*/  LEA R22, P3, R2, R22, 0x2 ;  /* 0x0000001602167211 */ /* 0x000fc600078610ff */
[----:B------:R-:W-:Y:S01]  /*52d0*/  IMAD.MOV R10, RZ, RZ, -R7 ;  /* 0x000000ffff0a7224 */ /* 0x000fe200078e0a07 */
[----:B------:R-:W-:Y:S01]  /*52e0*/  IADD3.X R7, R11, UR7, RZ, P4, !PT ;  /* 0x000000070b077c10 */ /* 0x000fe2000a7fe4ff */
[----:B------:R-:W-:Y:S01]  /*52f0*/  IMAD R9, R9, R21, R12 ;  /* 0x0000001509097224 */ /* 0x000fe200078e020c */
[----:B------:R-:W-:Y:S01]  /*5300*/  LEA R24, P0, R4, R24, 0x2 ;  /* 0x0000001804187211 */ /* 0x000fe200078010ff */
[----:B------:R-:W-:Y:S02]  /*5310*/  IMAD R17, R17, R10, R8 ;  /* 0x0000000a11117224 */ /* 0x000fe400078e0208 */
[----:B------:R-:W-:Y:S02]  /*5320*/  IMAD.IADD R10, R3, 0x1, R15 ;  /* 0x00000001030a7824 */ /* 0x000fe400078e020f */
[----:B------:R-:W-:Y:S01]  /*5330*/  IMAD.IADD R9, R5, 0x1, R9 ;  /* 0x0000000105097824 */ /* 0x000fe200078e0209 */
[----:B-1----:R-:W-:Y:S07]  /*5340*/  @P2 BRA `(.L_x_4598) ;  /* 0x0000000000142947 */ /* 0x002fee0003800000 */
.L_x_4599:
[----:B------:R-:W2:Y:S04]  /*5350*/  LDG.E.STRONG.GPU R8, desc[UR38][R6.64] ;  /* 0x0000002606087981 */ /* 0x000ea8000c1ef900 */
[----:B--2---:R-:W-:Y:S01]  /*5360*/  CCTL.IVALL ;  /* 0x00000000ff00798f */ /* 0x004fe20002000000 */
[----:B------:R-:W-:Y:S05]  /*5370*/  YIELD ;  /* 0x0000000000007946 */ /* 0x000fea0003800000 */
[----:B------:R-:W-:-:S13]  /*5380*/  ISETP.NE.AND P2, PT, R8, R17, PT ;  /* 0x000000110800720c */ /* 0x000fda0003f45270 */
[----:B------:R-:W-:Y:S05]  /*5390*/  @P2 BRA `(.L_x_4599) ;  /* 0xfffffffc00ec2947 */ /* 0x000fea000383ffff */
.L_x_4598:
[----:B------:R-:W-:Y:S05]  /*53a0*/  BSYNC B0 ;  /* 0x0000000000007941 */ /* 0x000fea0003800000 */
.L_x_4597:
[----:B------:R-:W-:Y:S01]  /*53b0*/  UMOV UR5, 0xffffffff ;  /* 0xffffffff00057882 */ /* 0x000fe20000000000 */
[----:B------:R-:W-:Y:S02]  /*53c0*/  LEA.HI.X R10, R2, R23, R10, 0x2, P3 ;  /* 0x00000017020a7211 */ /* 0x000fe400018f140a */
[----:B------:R-:W-:Y:S01]  /*53d0*/  LEA.HI.X R9, R4, R25, R9, 0x2, P0 ;  /* 0x0000001904097211 */ /* 0x000fe200000f1409 */
[----:B------:R-:W-:Y:S06]  /*53e0*/  BRA.DIV UR5, `(.L_x_4600) ;  /* 0x0000003e056c7947 */ /* 0x000fec000b800000 */
[----:B------:R-:W-:Y:S01]  /*53f0*/  NOP ;  /* 0x0000000000007918 */ /* 0x000fe20000000000 */
.L_x_4690:
        /* <DEDUP_REMOVED lines=16> */
.L_x_4603:
[----:B------:R-:W-:Y:S01]  /*5500*/  @P0 ELECT P2, URZ, PT ;  /* 0x00000000003f082f */ /* 0x000fe20003840000 */
[----:B------:R1:W-:-:S12]  /*5510*/  UBLKRED.G.S.ADD.F32.RN [UR6], [UR4], UR5, desc[UR8] ;  /* 0x00000806040073bb */ /* 0x0003d800080a1405 */
[----:B------:R-:W-:Y:S02]  /*5520*/  @P2 PLOP3.LUT P0, PT, P2, PT, PT, 0x8, 0x0 ;  /* 0x000000000000281c */ /* 0x000fe4000170e170 */
[----:B------:R-:W-:-:S11]  /*5530*/  PLOP3.LUT P2, PT, PT, PT, PT, 0x8, 0x0 ;  /* 0x000000000000781c */ /* 0x000fd60003f4e170 */
[----:B-1----:R-:W-:Y:S05]  /*5540*/  @P0 BRA.U.ANY `(.L_x_4603) ;  /* 0xfffffffd00ec0947 */ /* 0x002fea000393ffff */
[----:B------:R0:W-:Y:S01]  /*5550*/  UTMACMDFLUSH ;  /* 0x00000000000079b7 */ /* 0x0001e20000000000 */
[----:B------:R-:W-:-:S04]  /*5560*/  DEPBAR.LE SB0, 0x0 ;  /* 0x000080000000791a */ /* 0x000fc80000000000 */
.L_x_4602:
[----:B------:R-:W-:Y:S05]  /*5570*/  BSYNC B0 ;  /* 0x0000000000007941 */ /* 0x000fea0003800000 */
.L_x_4601:
        /* <DEDUP_REMOVED lines=14> */
.L_x_4605:
[----:B------:R-:W-:Y:S05]  /*5660*/  BSYNC B0 ;  /* 0x0000000000007941 */ /* 0x000fea0003800000 */
.L_x_4604:
        /* <DEDUP_REMOVED lines=14> */
.L_x_4608:
[----:B-1----:R-:W2:Y:S04]  /*5750*/  LDG.E.STRONG.GPU R0, desc[UR38][R2.64] ;  /* 0x0000002602007981 */ /* 0x002ea8000c1ef900 */
[----:B--2---:R-:W-:Y:S01]  /*5760*/  CCTL.IVALL ;  /* 0x00000000ff00798f */ /* 0x004fe20002000000 */
[----:B------:R-:W-:Y:S05]  /*5770*/  YIELD ;  /* 0x0000000000007946 */ /* 0x000fea0003800000 */
[----:B------:R-:W-:-:S13]  /*5780*/  ISETP.NE.AND P0, PT, R0, R17, PT ;  /* 0x000000110000720c */ /* 0x000fda0003f05270 */
[----:B------:R-:W-:Y:S05]  /*5790*/  @P0 BRA `(.L_x_4608) ;  /* 0xfffffffc00ec0947 */ /* 0x000fea000383ffff */
.L_x_4607:
[----:B------:R-:W-:Y:S05]  /*57a0*/  BSYNC B0 ;  /* 0x0000000000007941 */ /* 0x000fea0003800000 */
.L_x_4606:
[----:B------:R-:W-:-:S03]  /*57b0*/  UMOV UR5, 0xffffffff ;  /* 0xffffffff00057882 */ /* 0x000fc60000000000 */
[----:B------:R-:W-:Y:S05]  /*57c0*/  BRA.DIV UR5, `(.L_x_4609) ;  /* 0x0000003a05907947 */ /* 0x000fea000b800000 */
[----:B------:R-:W-:Y:S01]  /*57d0*/  NOP ;  /* 0x0000000000007918 */ /* 0x000fe20000000000 */
.L_x_4693:
        /* <DEDUP_REMOVED lines=16> */
.L_x_4612:
[----:B------:R-:W-:Y:S01]  /*58e0*/  @P0 ELECT P2, URZ, PT ;  /* 0x00000000003f082f */ /* 0x000fe20003840000 */
[----:B------:R2:W-:-:S12]  /*58f0*/  UBLKRED.G.S.ADD.F32.RN [UR6], [UR4], UR5, desc[UR8] ;  /* 0x00000806040073bb */ /* 0x0005d800080a1405 */
[----:B------:R-:W-:Y:S02]  /*5900*/  @P2 PLOP3.LUT P0, PT, P2, PT, PT, 0x8, 0x0 ;  /* 0x000000000000281c */ /* 0x000fe4000170e170 */
[----:B------:R-:W-:-:S11]  /*5910*/  PLOP3.LUT P2, PT, PT, PT, PT, 0x8, 0x0 ;  /* 0x000000000000781c */ /* 0x000fd60003f4e170 */
[----:B--2---:R-:W-:Y:S05]  /*5920*/  @P0 BRA.U.ANY `(.L_x_4612) ;  /* 0xfffffffd00ec0947 */ /* 0x004fea000393ffff */
[----:B------:R0:W-:Y:S01]  /*5930*/  UTMACMDFLUSH ;  /* 0x00000000000079b7 */ /* 0x0001e20000000000 */
[----:B------:R-:W-:-:S04]  /*5940*/  DEPBAR.LE SB0, 0x0 ;  /* 0x000080000000791a */ /* 0x000fc80000000000 */
.L_x_4611:
[----:B------:R-:W-:Y:S05]  /*5950*/  BSYNC B0 ;  /* 0x0000000000007941 */ /* 0x000fea0003800000 */
.L_x_4610:
        /* <DEDUP_REMOVED lines=14> */
.L_x_4568:
        /* <DEDUP_REMOVED lines=21> */
.L_x_4614:
        /* <DEDUP_REMOVED lines=13> */
.L_x_4616:
[----:B------:R-:W-:-:S05]  /*5c60*/  ULDC UR4, c[0x0][0x8c4] ;  /* 0x0002310000047ab9 */ /* 0x000fca0000000800 */
.L_x_4615:
        /* <DEDUP_REMOVED lines=37> */
.L_x_4617:
        /* <DEDUP_REMOVED lines=58> */
.L_x_4643:
        /* <DEDUP_REMOVED lines=17> */
.L_x_4621:
[----:B------:R-:W2:Y:S04]  /*6370*/  LDG.E.STRONG.GPU R5, desc[UR38][R2.64] ;  /* 0x0000002602057981 */ /* 0x000ea8000c1ef900 */
[----:B--2---:R-:W-:Y:S01]  /*6380*/  CCTL.IVALL ;  /* 0x00000000ff00798f */ /* 0x004fe20002000000 */
[----:B------:R-:W-:Y:S05]  /*6390*/  YIELD ;  /* 0x0000000000007946 */ /* 0x000fea0003800000 */
[----:B------:R-:W-:-:S13]  /*63a0*/  ISETP.NE.AND P3, PT, R5, UR24, PT ;  /* 0x0000001805007c0c */ /* 0x000fda000bf65270 */
[----:B------:R-:W-:Y:S05]  /*63b0*/  @P3 BRA `(.L_x_4621) ;  /* 0xfffffffc00ec3947 */ /* 0x000fea000383ffff */
.L_x_4620:
[----:B------:R-:W-:Y:S05]  /*63c0*/  BSYNC B0 ;  /* 0x0000000000007941 */ /* 0x000fea0003800000 */
.L_x_4619:
[----:B------:R-:W-:-:S03]  /*63d0*/  UMOV UR22, 0xffffffff ;  /* 0xffffffff00167882 */ /* 0x000fc60000000000 */
[----:B------:R-:W-:Y:S05]  /*63e0*/  BRA.DIV UR22, `(.L_x_4622) ;  /* 0x0000002e16a47947 */ /* 0x000fea000b800000 */
[----:B------:R-:W-:Y:S01]  /*63f0*/  NOP ;  /* 0x0000000000007918 */ /* 0x000fe20000000000 */
.L_x_4696:
        /* <DEDUP_REMOVED lines=19> */
.L_x_4624:
[----:B------:R-:W-:Y:S05]  /*6530*/  BSYNC B0 ;  /* 0x0000000000007941 */ /* 0x000fea0003800000 */
.L_x_4623:
        /* <DEDUP_REMOVED lines=13> */
.L_x_4626:
[----:B------:R-:W-:Y:S05]  /*6610*/  BSYNC B0 ;  /* 0x0000000000007941 */ /* 0x000fea0003800000 */
.L_x_4625:
[----:B------:R-:W-:Y:S06]  /*6620*/  BAR.ARV 0xa, 0xa0 ;  /* 0x0282800000007b1d */ /* 0x000fec0000002000 */
[----:B------:R-:W-:Y:S04]  /*6630*/  BSSY B0, `(.L_x_4627) ;  /* 0x0000003000007945 */ /* 0x000fe80003800000 */
[----:B------:R-:W-:Y:S05]  /*6640*/  @!P0 BRA `(.L_x_4628) ;  /* 0x0000000000048947 */ /* 0x000fea0003800000 */
[----:B------:R-:W-:-:S04]  /*6650*/  DEPBAR.LE SB0, 0x0 ;  /* 0x000080000000791a */ /* 0x000fc80000000000 */
.L_x_4628:
[----:B------:R-:W-:Y:S05]  /*6660*/  BSYNC B0 ;  /* 0x0000000000007941 */ /* 0x000fea0003800000 */
.L_x_4627:
        /* <DEDUP_REMOVED lines=19> */
.L_x_4630:
[----:B------:R-:W-:Y:S05]  /*67a0*/  BSYNC B0 ;  /* 0x0000000000007941 */ /* 0x000fea0003800000 */
.L_x_4629:
        /* <DEDUP_REMOVED lines=9> */
.L_x_4633:
[----:B------:R-:W2:Y:S04]  /*6840*/  LDG.E.STRONG.GPU R5, desc[UR38][R2.64] ;  /* 0x0000002602057981 */ /* 0x000ea8000c1ef900 */
[----:B--2---:R-:W-:Y:S01]  /*6850*/  CCTL.IVALL ;  /* 0x00000000ff00798f */ /* 0x004fe20002000000 */
[----:B------:R-:W-:Y:S05]  /*6860*/  YIELD ;  /* 0x0000000000007946 */ /* 0x000fea0003800000 */
[----:B------:R-:W-:-:S13]  /*6870*/  ISETP.NE.AND P3, PT, R5, UR24, PT ;  /* 0x0000001805007c0c */ /* 0x000fda000bf65270 */
[----:B------:R-:W-:Y:S05]  /*6880*/  @P3 BRA `(.L_x_4633) ;  /* 0xfffffffc00ec3947 */ /* 0x000fea000383ffff */
.L_x_4632:
[----:B------:R-:W-:Y:S05]  /*6890*/  BSYNC B0 ;  /* 0x0000000000007941 */ /* 0x000fea0003800000 */
.L_x_4631:
[----:B------:R-:W-:-:S03]  /*68a0*/  UMOV UR6, 0xffffffff ;  /* 0xffffffff00067882 */ /* 0x000fc60000000000 */
[----:B------:R-:W-:Y:S05]  /*68b0*/  BRA.DIV UR6, `(.L_x_4634) ;  /* 0x0000002a068c7947 */ /* 0x000fea000b800000 */
[----:B------:R-:W-:Y:S01]  /*68c0*/  NOP ;  /* 0x0000000000007918 */ /* 0x000fe20000000000 */
.L_x_4699:
        /* <DEDUP_REMOVED lines=13> */
.L_x_4636:
[----:B------:R-:W-:Y:S05]  /*69a0*/  BSYNC B0 ;  /* 0x0000000000007941 */ /* 0x000fea0003800000 */
.L_x_4635:
        /* <DEDUP_REMOVED lines=13> */
.L_x_4638:
[----:B------:R-:W-:Y:S05]  /*6a80*/  BSYNC B0 ;  /* 0x0000000000007941 */ /* 0x000fea0003800000 */
.L_x_4637:
[----:B------:R-:W-:Y:S06]  /*6a90*/  BAR.ARV 0xa, 0xa0 ;  /* 0x0282800000007b1d */ /* 0x000fec0000002000 */
[----:B------:R-:W-:Y:S04]  /*6aa0*/  BSSY B0, `(.L_x_4639) ;  /* 0x0000003000007945 */ /* 0x000fe80003800000 */
[----:B------:R-:W-:Y:S05]  /*6ab0*/  @!P0 BRA `(.L_x_4640) ;  /* 0x0000000000048947 */ /* 0x000fea0003800000 */
[----:B------:R-:W-:-:S04]  /*6ac0*/  DEPBAR.LE SB0, 0x0 ;  /* 0x000080000000791a */ /* 0x000fc80000000000 */
.L_x_4640:
[----:B------:R-:W-:Y:S05]  /*6ad0*/  BSYNC B0 ;  /* 0x0000000000007941 */ /* 0x000fea0003800000 */
.L_x_4639:
        /* <DEDUP_REMOVED lines=19> */
.L_x_4642:
[----:B------:R-:W-:Y:S05]  /*6c10*/  BSYNC B0 ;  /* 0x0000000000007941 */ /* 0x000fea0003800000 */
.L_x_4641:
[----:B------:R-:W-:Y:S02]  /*6c20*/  UIADD3 UR4, UR4, 0x2, URZ ;  /* 0x0000000204047890 */ /* 0x000fe4000fffe03f */
[----:B------:R-:W-:Y:S01]  /*6c30*/  UIADD3 UR5, UR5, 0x1, URZ ;  /* 0x0000000105057890 */ /* 0x000fe2000fffe03f */
[----:B------:R-:W-:Y:S11]  /*6c40*/  @P2 BRA `(.L_x_4643) ;  /* 0xfffffff400842947 */ /* 0x000ff6000383ffff */
.L_x_4618:
        /* <DEDUP_REMOVED lines=13> */
.L_x_4646:
[----:B------:R-:W2:Y:S04]  /*6d20*/  LDG.E.STRONG.GPU R0, desc[UR38][R2.64] ;  /* 0x0000002602007981 */ /* 0x000ea8000c1ef900 */
[----:B--2---:R-:W-:Y:S01]  /*6d30*/  CCTL.IVALL ;  /* 0x00000000ff00798f */ /* 0x004fe20002000000 */
[----:B------:R-:W-:Y:S05]  /*6d40*/  YIELD ;  /* 0x0000000000007946 */ /* 0x000fea0003800000 */
[----:B------:R-:W-:-:S13]  /*6d50*/  ISETP.NE.AND P1, PT, R0, UR24, PT ;  /* 0x0000001800007c0c */ /* 0x000fda000bf25270 */
[----:B------:R-:W-:Y:S05]  /*6d60*/  @P1 BRA `(.L_x_4646) ;  /* 0xfffffffc00ec1947 */ /* 0x000fea000383ffff */
.L_x_4645:
[----:B------:R-:W-:Y:S05]  /*6d70*/  BSYNC B0 ;  /* 0x0000000000007941 */ /* 0x000fea0003800000 */
.L_x_4644:
[----:B------:R-:W-:-:S03]  /*6d80*/  UMOV UR5, 0xffffffff ;  /* 0xffffffff00057882 */ /* 0x000fc60000000000 */
[----:B------:R-:W-:Y:S05]  /*6d90*/  BRA.DIV UR5, `(.L_x_4647) ;  /* 0x0000002605707947 */ /* 0x000fea000b800000 */
[----:B------:R-:W-:Y:S01]  /*6da0*/  NOP ;  /* 0x0000000000007918 */ /* 0x000fe20000000000 */
.L_x_4702:
        /* <DEDUP_REMOVED lines=22> */
.L_x_4649:
[----:B------:R-:W-:Y:S05]  /*6f10*/  BSYNC B0 ;  /* 0x0000000000007941 */ /* 0x000fea0003800000 */
.L_x_4648:
        /* <DEDUP_REMOVED lines=20> */
.L_x_4651:
[----:B------:R-:W-:Y:S05]  /*7060*/  BSYNC B0 ;  /* 0x0000000000007941 */ /* 0x000fea0003800000 */
.L_x_4650:
[----:B------:R-:W-:Y:S06]  /*7070*/  BAR.ARV 0xa, 0xa0 ;  /* 0x0282800000007b1d */ /* 0x000fec0000002000 */
[----:B------:R-:W-:Y:S04]  /*7080*/  BSSY B0, `(.L_x_4652) ;  /* 0x0000003000007945 */ /* 0x000fe80003800000 */
[----:B------:R-:W-:Y:S05]  /*7090*/  @!P0 BRA `(.L_x_4653) ;  /* 0x0000000000048947 */ /* 0x000fea0003800000 */
[----:B------:R-:W-:-:S04]  /*70a0*/  DEPBAR.LE SB0, 0x0 ;  /* 0x000080000000791a */ /* 0x000fc80000000000 */
.L_x_4653:
[----:B------:R-:W-:Y:S05]  /*70b0*/  BSYNC B0 ;  /* 0x0000000000007941 */ /* 0x000fea0003800000 */
.L_x_4652:
        /* <DEDUP_REMOVED lines=19> */
.L_x_4613:
        /* <DEDUP_REMOVED lines=10> */
.L_x_4654:
        /* <DEDUP_REMOVED lines=10> */
.L_x_4656:
[----:B------:R-:W3:Y:S02]  /*7330*/  LDC R5, c[0x0][0x8c4] ;  /* 0x00023100ff057b82 */ /* 0x000ee40000000800 */
.L_x_4655:
        /* <DEDUP_REMOVED lines=45> */
.L_x_4658:
        /* <DEDUP_REMOVED lines=66> */
.L_x_4703:
        /* <DEDUP_REMOVED lines=9> */
.L_x_4661:
        /* <DEDUP_REMOVED lines=63> */
.L_x_4672:
[----:B------:R-:W-:-:S04]  /*7eb0*/  SHF.L.U32 R21, R10, 0x1f, RZ ;  /* 0x0000001f0a157819 */ /* 0x000fc800000006ff */
[----:B-1----:R-:W1:Y:S02]  /*7ec0*/  SYNCS.PHASECHK.TRANS64.TRYWAIT P1, [R12+URZ+0x30c40], R21 ;  /* 0x030c40150c0075a7 */ /* 0x002e64000802017f */
[----:B-12--5:R-:W-:Y:S05]  /*7ed0*/  @!P1 BRA `(.L_x_4664) ;  /* 0x0000001400509947 */ /* 0x026fea0003800000 */
.L_x_4704:
[----:B------:R-:W-:Y:S05]  /*7ee0*/  @P0 BRA `(.L_x_4665) ;  /* 0x0000000000140947 */ /* 0x000fea0003800000 */
[----:B------:R-:W-:Y:S01]  /*7ef0*/  ISETP.NE.AND P1, PT, R20, RZ, PT ;  /* 0x000000ff1400720c */ /* 0x000fe20003f25270 */
[----:B------:R-:W-:-:S04]  /*7f00*/  IMAD.MOV.U32 R3, RZ, RZ, 0x4200 ;  /* 0x00004200ff037424 */ /* 0x000fc800078e00ff */
[----:B------:R2:W-:Y:S08]  /*7f10*/  SYNCS.ARRIVE.TRANS64 RZ, [R12+URZ+0x30c30], R3 ;  /* 0x030c30030cff79a7 */ /* 0x0005f0000800003f */
[----:B------:R-:W-:Y:S05]  /*7f20*/  @!P1 BRA `(.L_x_4665) ;  /* 0x0000000000049947 */ /* 0x000fea0003800000 */
[----:B------:R-:W-:Y:S01]  /*7f30*/  BPT.TRAP 0x1 ;  /* 0x000000040000795c */ /* 0x000fe20000300000 */
.L_x_4665:
        /* <DEDUP_REMOVED lines=30> */
.L_x_4705:
[----:B------:R-:W-:Y:S05]  /*8120*/  @P0 BRA `(.L_x_4667) ;  /* 0x0000000000140947 */ /* 0x000fea0003800000 */
[----:B------:R-:W-:Y:S01]  /*8130*/  ISETP.NE.AND P1, PT, R20, RZ, PT ;  /* 0x000000ff1400720c */ /* 0x000fe20003f25270 */
[----:B------:R-:W-:-:S04]  /*8140*/  IMAD.MOV.U32 R2, RZ, RZ, 0x4200 ;  /* 0x00004200ff027424 */ /* 0x000fc800078e00ff */
[----:B------:R3:W-:Y:S08]  /*8150*/  SYNCS.ARRIVE.TRANS64 RZ, [R12+URZ+0x30c18], R2 ;  /* 0x030c18020cff79a7 */ /* 0x0007f0000800003f */
[----:B------:R-:W-:Y:S05]  /*8160*/  @!P1 BRA `(.L_x_4667) ;  /* 0x0000000000049947 */ /* 0x000fea0003800000 */
[----:B------:R-:W-:Y:S01]  /*8170*/  BPT.TRAP 0x1 ;  /* 0x000000040000795c */ /* 0x000fe20000300000 */
.L_x_4667:
        /* <DEDUP_REMOVED lines=22> */
.L_x_4706:
        /* <DEDUP_REMOVED lines=9> */
.L_x_4669:
        /* <DEDUP_REMOVED lines=24> */
.L_x_4708:
[----:B------:R-:W-:Y:S05]  /*84f0*/  @P0 BRA `(.L_x_4671) ;  /* 0x0000000000140947 */ /* 0x000fea0003800000 */
[----:B------:R-:W-:Y:S01]  /*8500*/  ISETP.NE.AND P1, PT, R20, RZ, PT ;  /* 0x000000ff1400720c */ /* 0x000fe20003f25270 */
[----:B-1----:R-:W-:-:S04]  /*8510*/  IMAD.MOV.U32 R5, RZ, RZ, 0x4200 ;  /* 0x00004200ff057424 */ /* 0x002fc800078e00ff */
[----:B------:R2:W-:Y:S08]  /*8520*/  SYNCS.ARRIVE.TRANS64 RZ, [R12+URZ+0x30c10], R5 ;  /* 0x030c10050cff79a7 */ /* 0x0005f0000800003f */
[----:B------:R-:W-:Y:S05]  /*8530*/  @!P1 BRA `(.L_x_4671) ;  /* 0x0000000000049947 */ /* 0x000fea0003800000 */
[----:B------:R-:W-:Y:S01]  /*8540*/  BPT.TRAP 0x1 ;  /* 0x000000040000795c */ /* 0x000fe20000300000 */
.L_x_4671:
        /* <DEDUP_REMOVED lines=23> */
.L_x_4663:
[----:B------:R-:W-:-:S13]  /*86c0*/  ISETP.NE.AND P1, PT, R18, RZ, PT ;  /* 0x000000ff1200720c */ /* 0x000fda0003f25270 */
[----:B------:R-:W-:Y:S05]  /*86d0*/  @!P1 BRA `(.L_x_4662) ;  /* 0x0000000000f89947 */ /* 0x000fea0003800000 */
[----:B------:R-:W-:-:S04]  /*86e0*/  SHF.L.U32 R13, R10, 0x1f, RZ ;  /* 0x0000001f0a0d7819 */ /* 0x000fc800000006ff */
[----:B------:R-:W1:Y:S02]  /*86f0*/  SYNCS.PHASECHK.TRANS64.TRYWAIT P1, [R12+URZ+0x30c40], R13 ;  /* 0x030c400d0c0075a7 */ /* 0x000e64000802017f */
[----:B-1----:R-:W-:Y:S05]  /*8700*/  @!P1 BRA `(.L_x_4673) ;  /* 0x0000000c00989947 */ /* 0x002fea0003800000 */
.L_x_4709:
[----:B------:R-:W-:Y:S05]  /*8710*/  @P0 BRA `(.L_x_4674) ;  /* 0x0000000000140947 */ /* 0x000fea0003800000 */
[----:B------:R-:W-:Y:S01]  /*8720*/  ISETP.NE.AND P1, PT, R20, RZ, PT ;  /* 0x000000ff1400720c */ /* 0x000fe20003f25270 */
[----:B------:R-:W-:-:S04]  /*8730*/  IMAD.MOV.U32 R5, RZ, RZ, 0x4200 ;  /* 0x00004200ff057424 */ /* 0x000fc800078e00ff */
[----:B------:R2:W-:Y:S08]  /*8740*/  SYNCS.ARRIVE.TRANS64 RZ, [R12+URZ+0x30c30], R5 ;  /* 0x030c30050cff79a7 */ /* 0x0005f0000800003f */
[----:B------:R-:W-:Y:S05]  /*8750*/  @!P1 BRA `(.L_x_4674) ;  /* 0x0000000000049947 */ /* 0x000fea0003800000 */
[----:B------:R-:W-:Y:S01]  /*8760*/  BPT.TRAP 0x1 ;  /* 0x000000040000795c */ /* 0x000fe20000300000 */
.L_x_4674:
        /* <DEDUP_REMOVED lines=27> */
.L_x_4710:
[----:B------:R-:W-:Y:S05]  /*8920*/  @P0 BRA `(.L_x_4676) ;  /* 0x0000000000140947 */ /* 0x000fea0003800000 */
[----:B------:R-:W-:Y:S01]  /*8930*/  ISETP.NE.AND P0, PT, R20, RZ, PT ;  /* 0x000000ff1400720c */ /* 0x000fe20003f05270 */
[----:B------:R-:W-:-:S04]  /*8940*/  IMAD.MOV.U32 R5, RZ, RZ, 0x4200 ;  /* 0x00004200ff057424 */ /* 0x000fc800078e00ff */
[----:B------:R3:W-:Y:S08]  /*8950*/  SYNCS.ARRIVE.TRANS64 RZ, [R12+URZ+0x30c18], R5 ;  /* 0x030c18050cff79a7 */ /* 0x0007f0000800003f */
[----:B------:R-:W-:Y:S05]  /*8960*/  @!P0 BRA `(.L_x_4676) ;  /* 0x0000000000048947 */ /* 0x000fea0003800000 */
[----:B------:R-:W-:Y:S01]  /*8970*/  BPT.TRAP 0x1 ;  /* 0x000000040000795c */ /* 0x000fe20000300000 */
.L_x_4676:
        /* <DEDUP_REMOVED lines=20> */
.L_x_4662:
[----:B------:R-:W3:Y:S01]  /*8ac0*/  S2R R2, SR_TID.X ;  /* 0x0000000000027919 */ /* 0x000ee20000002100 */
[----:B-12--5:R-:W-:Y:S01]  /*8ad0*/  IMAD R13, R0, 0x8, R12 ;  /* 0x00000008000d7824 */ /* 0x026fe200078e020c */
[----:B---3--:R-:W-:Y:S02]  /*8ae0*/  LOP3.LUT R3, R2, 0x7f, RZ, 0xc0, !PT ;  /* 0x0000007f02037812 */ /* 0x008fe400078ec0ff */
[----:B------:R-:W-:Y:S02]  /*8af0*/  SHF.L.U32 R2, R10, 0x1f, RZ ;  /* 0x0000001f0a027819 */ /* 0x000fe400000006ff */
[----:B------:R-:W-:Y:S02]  /*8b00*/  ISETP.NE.AND P1, PT, R3, RZ, PT ;  /* 0x000000ff0300720c */ /* 0x000fe40003f25270 */
[----:B------:R-:W1:Y:S02]  /*8b10*/  SYNCS.PHASECHK.TRANS64.TRYWAIT P0, [R13+URZ+0x30c40], R2 ;  /* 0x030c40020d0075a7 */ /* 0x000e64000800017f */
[----:B-1----:R-:W-:Y:S09]  /*8b20*/  @!P0 BRA `(.L_x_4677) ;  /* 0x0000000800b88947 */ /* 0x002ff20003800000 */
.L_x_4711:
[----:B------:R-:W-:Y:S05]  /*8b30*/  @P1 BRA `(.L_x_4678) ;  /* 0x0000000000181947 */ /* 0x000fea0003800000 */
[----:B------:R-:W2:Y:S01]  /*8b40*/  S2R R3, SR_TID.X ;  /* 0x0000000000037919 */ /* 0x000ea20000002100 */
[----:B-1----:R-:W-:-:S04]  /*8b50*/  IMAD.MOV.U32 R2, RZ, RZ, 0x4200 ;  /* 0x00004200ff027424 */ /* 0x002fc800078e00ff */
[----:B------:R3:W-:Y:S01]  /*8b60*/  SYNCS.ARRIVE.TRANS64 RZ, [R13+URZ+0x30c30], R2 ;  /* 0x030c30020dff79a7 */ /* 0x0007e2000800003f */
[----:B--2---:R-:W-:-:S13]  /*8b70*/  LOP3.LUT P0, RZ, R3, 0x1f, RZ, 0xc0, !PT ;  /* 0x0000001f03ff7812 */ /* 0x004fda000780c0ff */
[----:B---3--:R-:W-:Y:S05]  /*8b80*/  @!P0 BRA `(.L_x_4678) ;  /* 0x0000000000048947 */ /* 0x008fea0003800000 */
[----:B------:R-:W-:Y:S01]  /*8b90*/  BPT.TRAP 0x1 ;  /* 0x000000040000795c */ /* 0x000fe20000300000 */
.L_x_4678:
        /* <DEDUP_REMOVED lines=34> */
.L_x_4659:
[----:B------:R-:W-:Y:S05]  /*8dc0*/  BSYNC B0 ;  /* 0x0000000000007941 */ /* 0x000fea0003800000 */
.L_x_4657:
[----:B------:R-:W-:-:S03]  /*8dd0*/  UMOV UR6, 0xffffffff ;  /* 0xffffffff00067882 */ /* 0x000fc60000000000 */
[----:B------:R-:W-:Y:S05]  /*8de0*/  BRA.DIV UR6, `(.L_x_4679) ;  /* 0x0000000a061c7947 */ /* 0x000fea000b800000 */
[----:B------:R-:W-:-:S13]  /*8df0*/  ELECT P0, URZ, PT ;  /* 0x00000000003f782f */ /* 0x000fda0003800000 */
.L_x_4714:
[----:B------:R-:W-:Y:S05]  /*8e00*/  @!P0 BRA `(.L_x_4573) ;  /* 0x0000000000848947 */ /* 0x000fea0003800000 */
[----:B------:R-:W3:Y:S02]  /*8e10*/  LDL.LU R2, [R1+0x10] ;  /* 0x0000100001027983 */ /* 0x000ee40000300800 */
[----:B---3--:R-:W-:-:S04]  /*8e20*/  LOP3.LUT R2, R2, 0x2, RZ, 0xfc, !PT ;  /* 0x0000000202027812 */ /* 0x008fc800078efcff */
[----:B------:R-:W-:-:S13]  /*8e30*/  ISETP.NE.AND P0, PT, R2, 0x3, PT ;  /* 0x000000030200780c */ /* 0x000fda0003f05270 */
[----:B------:R-:W-:Y:S05]  /*8e40*/  @!P0 BRA `(.L_x_4680) ;  /* 0x0000000000048947 */ /* 0x000fea0003800000 */
[----:B--2---:R-:W-:Y:S01]  /*8e50*/  BPT.TRAP 0x1 ;  /* 0x000000040000795c */ /* 0x004fe20000300000 */
.L_x_4680:
        /* <DEDUP_REMOVED lines=15> */
.L_x_4715:
[----:B------:R-:W3:Y:S02]  /*8f50*/  SYNCS.PHASECHK.TRANS64.TRYWAIT P1, [R11+URZ], R2 ;  /* 0x000000020b0075a7 */ /* 0x000ee4000802017f */
[----:B---3--:R-:W-:Y:S05]  /*8f60*/  @!P1 BRA `(.L_x_4682) ;  /* 0x0000000400f49947 */ /* 0x008fea0003800000 */
.L_x_4716:
[----:B------:R-:W-:Y:S05]  /*8f70*/  @!P0 BRA `(.L_x_4683) ;  /* 0x0000000000048947 */ /* 0x000fea0003800000 */
[----:B--2---:R-:W-:Y:S01]  /*8f80*/  BPT.TRAP 0x1 ;  /* 0x000000040000795c */ /* 0x004fe20000300000 */
.L_x_4683:
[----:B------:R-:W-:-:S04]  /*8f90*/  VIADD R0, R6, 0x30c40 ;  /* 0x00030c4006007836 */ /* 0x000fc80000000000 */
[----:B------:R-:W-:-:S04]  /*8fa0*/  IMAD R9, R9, 0x8, R0 ;  /* 0x0000000809097824 */ /* 0x000fc800078e0200 */
[----:B------:R-:W4:Y:S02]  /*8fb0*/  SYNCS.PHASECHK.TRANS64.TRYWAIT P0, [R9+URZ], R4 ;  /* 0x00000004090075a7 */ /* 0x000f24000800017f */
[----:B----4-:R-:W-:Y:S05]  /*8fc0*/  @!P0 BRA `(.L_x_4684) ;  /* 0x0000000400f08947 */ /* 0x010fea0003800000 */
.L_x_4717:
[----:B------:R-:W-:-:S07]  /*8fd0*/  IMAD R3, R3, 0x8, R0 ;  /* 0x0000000803037824 */ /* 0x000fce00078e0200 */
.L_x_4685:
[----:B------:R1:W1:Y:S02]  /*8fe0*/  SYNCS.PHASECHK.TRANS64.TRYWAIT P0, [R3+URZ], R2 ;  /* 0x00000002030075a7 */ /* 0x000264000800017f */
[----:B-1----:R-:W-:Y:S05]  /*8ff0*/  @!P0 NANOSLEEP.SYNCS 0x989680 ;  /* 0x009896800000895d */ /* 0x002fea0003900000 */
[----:B------:R-:W1:Y:S02]  /*9000*/  @!P0 SYNCS.PHASECHK.TRANS64 P0, [R3+URZ], R2 ;  /* 0x00000002030085a7 */ /* 0x000e64000800007f */
[----:B-1----:R-:W-:Y:S05]  /*9010*/  @!P0 BRA `(.L_x_4685) ;  /* 0xfffffffc00f08947 */ /* 0x002fea000383ffff */
.L_x_4573:
[----:B--2---:R-:W-:Y:S05]  /*9020*/  BSYNC B6 ;  /* 0x0000000000067941 */ /* 0x004fea0003800000 */
.L_x_4567:
[----:B------:R-:W-:Y:S05]  /*9030*/  EXIT ;  /* 0x000000000000794d */ /* 0x000fea0003800000 */
.L_x_4583:
[----:B------:R-:W-:Y:S02]  /*9040*/  IMAD.MOV.U32 R12, RZ, RZ, RZ ;  /* 0x000000ffff0c7224 */ /* 0x000fe400078e00ff */
[----:B------:R-:W-:Y:S02]  /*9050*/  IMAD.MOV.U32 R11, RZ, RZ, 0x1f ;  /* 0x0000001fff0b7424 */ /* 0x000fe400078e00ff */
[----:B------:R-:W-:-:S07]  /*9060*/  IMAD.MOV.U32 R15, RZ, RZ, -0x1 ;  /* 0xffffffffff0f7424 */ /* 0x000fce00078e00ff */
[----:B------:R-:W-:Y:S05]  /*9070*/  WARPSYNC.COLLECTIVE R15, `(.L_x_4686) ;  /* 0x000000000f087348 */ /* 0x000fea0003c00000 */
[----:B------:R1:W2:Y:S02]  /*9080*/  SHFL.IDX P6, R14, R13, R12, R11 ;  /* 0x0000000c0d0e7389 */ /* 0x0002a400000c000b */
[----:B-12---:R-:W-:Y:S01]  /*9090*/  ENDCOLLECTIVE ;  /* 0x000000000000791b */ /* 0x006fe20003800000 */
.L_x_4686:
[----:B------:R-:W-:Y:S05]  /*90a0*/  BRA `(.L_x_4687) ;  /* 0xffffff8000307947 */ /* 0x000fea000383ffff */
.L_x_4585:
[----:B--2---:R2:W3:Y:S02]  /*90b0*/  SYNCS.PHASECHK.TRANS64.TRYWAIT P0, [R226+URZ+0x30c00], R15 ;  /* 0x030c000fe20075a7 */ /* 0x0044e4000800017f */
[----:B---3--:R-:W-:Y:S05]  /*90c0*/  @!P0 NANOSLEEP.SYNCS 0x989680 ;  /* 0x009896800000895d */ /* 0x008fea0003900000 */
[----:B------:R-:W3:Y:S02]  /*90d0*/  @!P0 SYNCS.PHASECHK.TRANS64 P0, [R226+URZ+0x30c00], R15 ;  /* 0x030c000fe20085a7 */ /* 0x000ee4000800007f */
[----:B---3--:R-:W-:Y:S05]  /*90e0*/  @!P0 BRA `(.L_x_4585) ;  /* 0xfffffffc00f08947 */ /* 0x008fea000383ffff */
[----:B------:R-:W-:Y:S05]  /*90f0*/  BRA `(.L_x_4584) ;  /* 0xffffff8000947947 */ /* 0x000fea000383ffff */
.L_x_4589:
[----:B--2---:R2:W3:Y:S02]  /*9100*/  SYNCS.PHASECHK.TRANS64.TRYWAIT P1, [R9+URZ+0x30c10], R12 ;  /* 0x030c100c090075a7 */ /* 0x0044e4000802017f */
[----:B---3--:R-:W-:Y:S05]  /*9110*/  @!P1 NANOSLEEP.SYNCS 0x989680 ;  /* 0x009896800000995d */ /* 0x008fea0003900000 */
[----:B------:R-:W3:Y:S02]  /*9120*/  @!P1 SYNCS.PHASECHK.TRANS64 P1, [R9+URZ+0x30c10], R12 ;  /* 0x030c100c090095a7 */ /* 0x000ee4000802007f */
[----:B---3--:R-:W-:Y:S05]  /*9130*/  @!P1 BRA `(.L_x_4589) ;  /* 0xfffffffc00f09947 */ /* 0x008fea000383ffff */
[----:B------:R-:W-:Y:S05]  /*9140*/  BRA `(.L_x_4588) ;  /* 0xffffff8800687947 */ /* 0x000fea000383ffff */
.L_x_4593:
[----:B------:R1:W1:Y:S02]  /*9150*/  SYNCS.PHASECHK.TRANS64.TRYWAIT P1, [R9+URZ+0x30c30], R12 ;  /* 0x030c300c090075a7 */ /* 0x000264000802017f */
[----:B-1----:R-:W-:Y:S05]  /*9160*/  @!P1 NANOSLEEP.SYNCS 0x989680 ;  /* 0x009896800000995d */ /* 0x002fea0003900000 */
[----:B------:R-:W1:Y:S02]  /*9170*/  @!P1 SYNCS.PHASECHK.TRANS64 P1, [R9+URZ+0x30c30], R12 ;  /* 0x030c300c090095a7 */ /* 0x000e64000802007f */
[----:B-1----:R-:W-:Y:S05]  /*9180*/  @!P1 BRA `(.L_x_4593) ;  /* 0xfffffffc00f09947 */ /* 0x002fea000383ffff */
[----:B------:R-:W-:Y:S05]  /*9190*/  BRA `(.L_x_4592) ;  /* 0xffffff8c00787947 */ /* 0x000fea000383ffff */
.L_x_4600:
[----:B------:R-:W-:Y:S01]  /*91a0*/  BSSY B0, `(.L_x_4688) ;  /* 0x0000005000007945 */ /* 0x000fe20003800000 */
[----:B------:R-:W-:-:S07]  /*91b0*/  IMAD.MOV.U32 R15, RZ, RZ, -0x1 ;  /* 0xffffffffff0f7424 */ /* 0x000fce00078e00ff */
[----:B------:R-:W-:Y:S05]  /*91c0*/  WARPSYNC.COLLECTIVE R15, `(.L_x_4689) ;  /* 0x000000000f087348 */ /* 0x000fea0003c00000 */
[----:B------:R-:W-:Y:S01]  /*91d0*/  NOP ;  /* 0x0000000000007918 */ /* 0x000fe20000000000 */
[----:B------:R-:W-:Y:S01]  /*91e0*/  ENDCOLLECTIVE ;  /* 0x000000000000791b */ /* 0x000fe20003800000 */
.L_x_4689:
[----:B------:R-:W-:Y:S05]  /*91f0*/  BSYNC B0 ;  /* 0x0000000000007941 */ /* 0x000fea0003800000 */
.L_x_4688:
[----:B------:R-:W-:Y:S05]  /*9200*/  BRA `(.L_x_4690) ;  /* 0xffffffc0007c7947 */ /* 0x000fea000383ffff */
.L_x_4609:
[----:B------:R-:W-:Y:S01]  /*9210*/  BSSY B0, `(.L_x_4691) ;  /* 0x0000005000007945 */ /* 0x000fe20003800000 */
[----:B------:R-:W-:-:S07]  /*9220*/  IMAD.MOV.U32 R15, RZ, RZ, -0x1 ;  /* 0xffffffffff0f7424 */ /* 0x000fce00078e00ff */
[----:B-1----:R-:W-:Y:S05]  /*9230*/  WARPSYNC.COLLECTIVE R15, `(.L_x_4692) ;  /* 0x000000000f087348 */ /* 0x002fea0003c00000 */
[----:B------:R-:W-:Y:S01]  /*9240*/  NOP ;  /* 0x0000000000007918 */ /* 0x000fe20000000000 */
[----:B-1----:R-:W-:Y:S01]  /*9250*/  ENDCOLLECTIVE ;  /* 0x000000000000791b */ /* 0x002fe20003800000 */
.L_x_4692:
[----:B------:R-:W-:Y:S05]  /*9260*/  BSYNC B0 ;  /* 0x0000000000007941 */ /* 0x000fea0003800000 */
.L_x_4691:
[----:B------:R-:W-:Y:S05]  /*9270*/  BRA `(.L_x_4693) ;  /* 0xffffffc400587947 */ /* 0x000fea000383ffff */
.L_x_4622:
[----:B------:R-:W-:Y:S01]  /*9280*/  BSSY B0, `(.L_x_4694) ;  /* 0x0000005000007945 */ /* 0x000fe20003800000 */
[----:B------:R-:W-:-:S07]  /*9290*/  IMAD.MOV.U32 R15, RZ, RZ, -0x1 ;  /* 0xffffffffff0f7424 */ /* 0x000fce00078e00ff */
[----:B------:R-:W-:Y:S05]  /*92a0*/  WARPSYNC.COLLECTIVE R15, `(.L_x_4695) ;  /* 0x000000000f087348 */ /* 0x000fea0003c00000 */
[----:B------:R-:W-:Y:S01]  /*92b0*/  NOP ;  /* 0x0000000000007918 */ /* 0x000fe20000000000 */
[----:B------:R-:W-:Y:S01]  /*92c0*/  ENDCOLLECTIVE ;  /* 0x000000000000791b */ /* 0x000fe20003800000 */
.L_x_4695:
[----:B------:R-:W-:Y:S05]  /*92d0*/  BSYNC B0 ;  /* 0x0000000000007941 */ /* 0x000fea0003800000 */
.L_x_4694:
[----:B------:R-:W-:Y:S05]  /*92e0*/  BRA `(.L_x_4696) ;  /* 0xffffffd000447947 */ /* 0x000fea000383ffff */
.L_x_4634:
[----:B------:R-:W-:Y:S01]  /*92f0*/  BSSY B0, `(.L_x_4697) ;  /* 0x0000005000007945 */ /* 0x000fe20003800000 */
[----:B------:R-:W-:-:S07]  /*9300*/  IMAD.MOV.U32 R15, RZ, RZ, -0x1 ;  /* 0xffffffffff0f7424 */ /* 0x000fce00078e00ff */
[----:B------:R-:W-:Y:S05]  /*9310*/  WARPSYNC.COLLECTIVE R15, `(.L_x_4698) ;  /* 0x000000000f087348 */ /* 0x000fea0003c00000 */
[----:B------:R-:W-:Y:S01]  /*9320*/  NOP ;  /* 0x0000000000007918 */ /* 0x000fe20000000000 */
[----:B------:R-:W-:Y:S01]  /*9330*/  ENDCOLLECTIVE ;  /* 0x000000000000791b */ /* 0x000fe20003800000 */
.L_x_4698:
[----:B------:R-:W-:Y:S05]  /*9340*/  BSYNC B0 ;  /* 0x0000000000007941 */ /* 0x000fea0003800000 */
.L_x_4697:
[----:B------:R-:W-:Y:S05]  /*9350*/  BRA `(.L_x_4699) ;  /* 0xffffffd4005c7947 */ /* 0x000fea000383ffff */
.L_x_4647:
[----:B------:R-:W-:Y:S01]  /*9360*/  BSSY B0, `(.L_x_4700) ;  /* 0x0000005000007945 */ /* 0x000fe20003800000 */
[----:B------:R-:W-:-:S07]  /*9370*/  IMAD.MOV.U32 R15, RZ, RZ, -0x1 ;  /* 0xffffffffff0f7424 */ /* 0x000fce00078e00ff */
[----:B------:R-:W-:Y:S05]  /*9380*/  WARPSYNC.COLLECTIVE R15, `(.L_x_4701) ;  /* 0x000000000f087348 */ /* 0x000fea0003c00000 */
[----:B------:R-:W-:Y:S01]  /*9390*/  NOP ;  /* 0x0000000000007918 */ /* 0x000fe20000000000 */
[----:B------:R-:W-:Y:S01]  /*93a0*/  ENDCOLLECTIVE ;  /* 0x000000000000791b */ /* 0x000fe20003800000 */
.L_x_4701:
[----:B------:R-:W-:Y:S05]  /*93b0*/  BSYNC B0 ;  /* 0x0000000000007941 */ /* 0x000fea0003800000 */
.L_x_4700:
[----:B------:R-:W-:Y:S05]  /*93c0*/  BRA `(.L_x_4702) ;  /* 0xffffffd800787947 */ /* 0x000fea000383ffff */
.L_x_4660:
[----:B-1----:R1:W2:Y:S02]  /*93d0*/  SYNCS.PHASECHK.TRANS64.TRYWAIT P1, [R12+URZ+0x30c20], R3 ;  /* 0x030c20030c0075a7 */ /* 0x0022a4000802017f */
[----:B--2---:R-:W-:Y:S05]  /*93e0*/  @!P1 NANOSLEEP.SYNCS 0x989680 ;  /* 0x009896800000995d */ /* 0x004fea0003900000 */
[----:B------:R-:W2:Y:S02]  /*93f0*/  @!P1 SYNCS.PHASECHK.TRANS64 P1, [R12+URZ+0x30c20], R3 ;  /* 0x030c20030c0095a7 */ /* 0x000ea4000802007f */
[----:B--2---:R-:W-:Y:S05]  /*9400*/  @!P1 BRA `(.L_x_4660) ;  /* 0xfffffffc00f09947 */ /* 0x004fea000383ffff */
[----:B------:R-:W-:Y:S05]  /*9410*/  BRA `(.L_x_4703) ;  /* 0xffffffe400847947 */ /* 0x000fea000383ffff */
.L_x_4664:
[----:B-1----:R1:W2:Y:S02]  /*9420*/  SYNCS.PHASECHK.TRANS64.TRYWAIT P1, [R12+URZ+0x30c40], R21 ;  /* 0x030c40150c0075a7 */ /* 0x0022a4000802017f */
[----:B--2---:R-:W-:Y:S05]  /*9430*/  @!P1 NANOSLEEP.SYNCS 0x989680 ;  /* 0x009896800000995d */ /* 0x004fea0003900000 */
[----:B------:R-:W2:Y:S02]  /*9440*/  @!P1 SYNCS.PHASECHK.TRANS64 P1, [R12+URZ+0x30c40], R21 ;  /* 0x030c40150c0095a7 */ /* 0x000ea4000802007f */
[----:B--2---:R-:W-:Y:S05]  /*9450*/  @!P1 BRA `(.L_x_4664) ;  /* 0xfffffffc00f09947 */ /* 0x004fea000383ffff */
[----:B------:R-:W-:Y:S05]  /*9460*/  BRA `(.L_x_4704) ;  /* 0xffffffe8009c7947 */ /* 0x000fea000383ffff */
.L_x_4666:
[----:B--2---:R2:W3:Y:S02]  /*9470*/  SYNCS.PHASECHK.TRANS64.TRYWAIT P1, [R12+URZ+0x30c28], R21 ;  /* 0x030c28150c0075a7 */ /* 0x0044e4000802017f */
[----:B---3--:R-:W-:Y:S05]  /*9480*/  @!P1 NANOSLEEP.SYNCS 0x989680 ;  /* 0x009896800000995d */ /* 0x008fea0003900000 */
[----:B------:R-:W3:Y:S02]  /*9490*/  @!P1 SYNCS.PHASECHK.TRANS64 P1, [R12+URZ+0x30c28], R21 ;  /* 0x030c28150c0095a7 */ /* 0x000ee4000802007f */
[----:B---3--:R-:W-:Y:S05]  /*94a0*/  @!P1 BRA `(.L_x_4666) ;  /* 0xfffffffc00f09947 */ /* 0x008fea000383ffff */
[----:B------:R-:W-:Y:S05]  /*94b0*/  BRA `(.L_x_4705) ;  /* 0xffffffec00187947 */ /* 0x000fea000383ffff */
.L_x_4668:
[----:B---3--:R3:W4:Y:S02]  /*94c0*/  SYNCS.PHASECHK.TRANS64.TRYWAIT P1, [R12+URZ+0x30c48], R21 ;  /* 0x030c48150c0075a7 */ /* 0x008724000802017f */
[----:B----4-:R-:W-:Y:S05]  /*94d0*/  @!P1 NANOSLEEP.SYNCS 0x989680 ;  /* 0x009896800000995d */ /* 0x010fea0003900000 */
[----:B------:R-:W4:Y:S02]  /*94e0*/  @!P1 SYNCS.PHASECHK.TRANS64 P1, [R12+URZ+0x30c48], R21 ;  /* 0x030c48150c0095a7 */ /* 0x000f24000802007f */
[----:B----4-:R-:W-:Y:S05]  /*94f0*/  @!P1 BRA `(.L_x_4668) ;  /* 0xfffffffc00f09947 */ /* 0x010fea000383ffff */
[----:B------:R-:W-:Y:S05]  /*9500*/  BRA `(.L_x_4706) ;  /* 0xffffffec00747947 */ /* 0x000fea000383ffff */
.L_x_4670:
[----:B------:R-:W-:-:S07]  /*9510*/  SHF.L.U32 R5, R10, 0x1f, RZ ;  /* 0x0000001f0a057819 */ /* 0x000fce00000006ff */
.L_x_4707:
[----:B-1----:R1:W2:Y:S02]  /*9520*/  SYNCS.PHASECHK.TRANS64.TRYWAIT P1, [R12+URZ+0x30c20], R5 ;  /* 0x030c20050c0075a7 */ /* 0x0022a4000802017f */
[----:B--2---:R-:W-:Y:S05]  /*9530*/  @!P1 NANOSLEEP.SYNCS 0x989680 ;  /* 0x009896800000995d */ /* 0x004fea0003900000 */
[----:B------:R-:W2:Y:S02]  /*9540*/  @!P1 SYNCS.PHASECHK.TRANS64 P1, [R12+URZ+0x30c20], R5 ;  /* 0x030c20050c0095a7 */ /* 0x000ea4000802007f */
[----:B--2---:R-:W-:Y:S05]  /*9550*/  @!P1 BRA `(.L_x_4707) ;  /* 0xfffffffc00f09947 */ /* 0x004fea000383ffff */
[----:B------:R-:W-:Y:S05]  /*9560*/  BRA `(.L_x_4708) ;  /* 0xffffffec00e07947 */ /* 0x000fea000383ffff */
.L_x_4673:
[----:B-1----:R1:W2:Y:S02]  /*9570*/  SYNCS.PHASECHK.TRANS64.TRYWAIT P1, [R12+URZ+0x30c40], R13 ;  /* 0x030c400d0c0075a7 */ /* 0x0022a4000802017f */
[----:B--2---:R-:W-:Y:S05]  /*9580*/  @!P1 NANOSLEEP.SYNCS 0x989680 ;  /* 0x009896800000995d */ /* 0x004fea0003900000 */
[----:B------:R-:W2:Y:S02]  /*9590*/  @!P1 SYNCS.PHASECHK.TRANS64 P1, [R12+URZ+0x30c40], R13 ;  /* 0x030c400d0c0095a7 */ /* 0x000ea4000802007f */
[----:B--2---:R-:W-:Y:S05]  /*95a0*/  @!P1 BRA `(.L_x_4673) ;  /* 0xfffffffc00f09947 */ /* 0x004fea000383ffff */
[----:B------:R-:W-:Y:S05]  /*95b0*/  BRA `(.L_x_4709) ;  /* 0xfffffff000547947 */ /* 0x000fea000383ffff */
.L_x_4675:
[----:B--2---:R2:W3:Y:S02]  /*95c0*/  SYNCS.PHASECHK.TRANS64.TRYWAIT P1, [R12+URZ+0x30c28], R13 ;  /* 0x030c280d0c0075a7 */ /* 0x0044e4000802017f */
[----:B---3--:R-:W-:Y:S05]  /*95d0*/  @!P1 NANOSLEEP.SYNCS 0x989680 ;  /* 0x009896800000995d */ /* 0x008fea0003900000 */
[----:B------:R-:W3:Y:S02]  /*95e0*/  @!P1 SYNCS.PHASECHK.TRANS64 P1, [R12+URZ+0x30c28], R13 ;  /* 0x030c280d0c0095a7 */ /* 0x000ee4000802007f */
[----:B---3--:R-:W-:Y:S05]  /*95f0*/  @!P1 BRA `(.L_x_4675) ;  /* 0xfffffffc00f09947 */ /* 0x008fea000383ffff */
[----:B------:R-:W-:Y:S05]  /*9600*/  BRA `(.L_x_4710) ;  /* 0xfffffff000c47947 */ /* 0x000fea000383ffff */
.L_x_4677:
[----:B-1----:R1:W2:Y:S02]  /*9610*/  SYNCS.PHASECHK.TRANS64.TRYWAIT P0, [R13+URZ+0x30c40], R2 ;  /* 0x030c40020d0075a7 */ /* 0x0022a4000800017f */
[----:B--2---:R-:W-:Y:S05]  /*9620*/  @!P0 NANOSLEEP.SYNCS 0x989680 ;  /* 0x009896800000895d */ /* 0x004fea0003900000 */
[----:B------:R-:W2:Y:S02]  /*9630*/  @!P0 SYNCS.PHASECHK.TRANS64 P0, [R13+URZ+0x30c40], R2 ;  /* 0x030c40020d0085a7 */ /* 0x000ea4000800007f */
[----:B--2---:R-:W-:Y:S05]  /*9640*/  @!P0 BRA `(.L_x_4677) ;  /* 0xfffffffc00f08947 */ /* 0x004fea000383ffff */
[----:B------:R-:W-:Y:S05]  /*9650*/  BRA `(.L_x_4711) ;  /* 0xfffffff400347947 */ /* 0x000fea000383ffff */
.L_x_4679:
[----:B------:R-:W-:Y:S01]  /*9660*/  BSSY B0, `(.L_x_4712) ;  /* 0x0000006000007945 */ /* 0x000fe20003800000 */
[----:B------:R-:W-:-:S07]  /*9670*/  IMAD.MOV.U32 R15, RZ, RZ, -0x1 ;  /* 0xffffffffff0f7424 */ /* 0x000fce00078e00ff */
[----:B--2---:R-:W-:Y:S05]  /*9680*/  WARPSYNC.COLLECTIVE R15, `(.L_x_4713) ;  /* 0x000000000f0c7348 */ /* 0x004fea0003c00000 */
[----:B------:R-:W-:Y:S02]  /*9690*/  ELECT P6, UR62, PT ;  /* 0x00000000003e782f */ /* 0x000fe400038c0000 */
[----:B------:R-:W-:Y:S01]  /*96a0*/  MOV R14, UR62 ;  /* 0x0000003e000e7c02 */ /* 0x000fe20008000f00 */
[----:B--2---:R-:W-:Y:S10]  /*96b0*/  ENDCOLLECTIVE ;  /* 0x000000000000791b */ /* 0x004ff40003800000 */
.L_x_4713:
[----:B------:R-:W-:Y:S05]  /*96c0*/  BSYNC B0 ;  /* 0x0000000000007941 */ /* 0x000fea0003800000 */
.L_x_4712:
[----:B------:R-:W-:Y:S01]  /*96d0*/  PLOP3.LUT P0, PT, P6, PT, PT, 0x80, 0x0 ;  /* 0x000000000000781c */ /* 0x000fe2000370f070 */
[----:B------:R-:W-:-:S12]  /*96e0*/  BRA `(.L_x_4714) ;  /* 0xfffffff400c47947 */ /* 0x000fd8000383ffff */
.L_x_4681:
[----:B-1----:R1:W3:Y:S02]  /*96f0*/  SYNCS.PHASECHK.TRANS64.TRYWAIT P1, [R7+URZ], R4 ;  /* 0x00000004070075a7 */ /* 0x0022e4000802017f */
[----:B---3--:R-:W-:Y:S05]  /*9700*/  @!P1 NANOSLEEP.SYNCS 0x989680 ;  /* 0x009896800000995d */ /* 0x008fea0003900000 */
[----:B------:R-:W3:Y:S02]  /*9710*/  @!P1 SYNCS.PHASECHK.TRANS64 P1, [R7+URZ], R4 ;  /* 0x00000004070095a7 */ /* 0x000ee4000802007f */
[----:B---3--:R-:W-:Y:S05]  /*9720*/  @!P1 BRA `(.L_x_4681) ;  /* 0xfffffffc00f09947 */ /* 0x008fea000383ffff */
[----:B------:R-:W-:Y:S05]  /*9730*/  BRA `(.L_x_4715) ;  /* 0xfffffff800047947 */ /* 0x000fea000383ffff */
.L_x_4682:
[----:B---3--:R3:W4:Y:S02]  /*9740*/  SYNCS.PHASECHK.TRANS64.TRYWAIT P1, [R11+URZ], R2 ;  /* 0x000000020b0075a7 */ /* 0x008724000802017f */
[----:B----4-:R-:W-:Y:S05]  /*9750*/  @!P1 NANOSLEEP.SYNCS 0x989680 ;  /* 0x009896800000995d */ /* 0x010fea0003900000 */
[----:B------:R-:W4:Y:S02]  /*9760*/  @!P1 SYNCS.PHASECHK.TRANS64 P1, [R11+URZ], R2 ;  /* 0x000000020b0095a7 */ /* 0x000f24000802007f */
[----:B----4-:R-:W-:Y:S05]  /*9770*/  @!P1 BRA `(.L_x_4682) ;  /* 0xfffffffc00f09947 */ /* 0x010fea000383ffff */
[----:B------:R-:W-:Y:S05]  /*9780*/  BRA `(.L_x_4716) ;  /* 0xfffffff400f87947 */ /* 0x000fea000383ffff */
.L_x_4684:
[----:B----4-:R4:W1:Y:S02]  /*9790*/  SYNCS.PHASECHK.TRANS64.TRYWAIT P0, [R9+URZ], R4 ;  /* 0x00000004090075a7 */ /* 0x010864000800017f */
[----:B-1----:R-:W-:Y:S05]  /*97a0*/  @!P0 NANOSLEEP.SYNCS 0x989680 ;  /* 0x009896800000895d */ /* 0x002fea0003900000 */
[----:B------:R-:W1:Y:S02]  /*97b0*/  @!P0 SYNCS.PHASECHK.TRANS64 P0, [R9+URZ], R4 ;  /* 0x00000004090085a7 */ /* 0x000e64000800007f */
[----:B-1----:R-:W-:Y:S05]  /*97c0*/  @!P0 BRA `(.L_x_4684) ;  /* 0xfffffffc00f08947 */ /* 0x002fea000383ffff */
[----:B------:R-:W-:Y:S05]  /*97d0*/  BRA `(.L_x_4717) ;  /* 0xfffffff400fc7947 */ /* 0x000fea000383ffff */
.L_x_4718:
        /* <DEDUP_REMOVED lines=10> */
.L_x_7408:


//--------------------- .text._ZN7cutlass13device_kernelIN5flash11enable_sm90INS1_16FlashAttnBwdSm90INS1_25CollectiveMainloopBwdSm90ILi2ELi2ELi2EN4cute5tupleIJNS5_1CILi1EEES8_S8_EEENS6_IJNS7_ILi128EEESA_NS7_ILi64EEEEEENS_6half_tEfNS_4arch4Sm90ELb0ELb1ELb0ELb0ELb0ELb1ELb0ELb0ELi2ELi1ELi2ELi2ELb0EEENS1_21CollectiveEpilogueBwdISC_SD_SF_Li256ELb0ELb0ELi1EEENS1_19SingleTileSchedulerILb0ELb0ELb0ELi128EEEEEEEEEvNT_6ParamsE --------------------------
	.section	.text._ZN7cutlass13device_kernelIN5flash11enable_sm90INS1_16FlashAttnBwdSm90INS1_25CollectiveMainloopBwdSm90ILi2ELi2ELi2EN4cute5tupleIJNS5_1CILi1EEES8_S8_EEENS6_IJNS7_ILi128EEESA_NS7_ILi64EEEEEENS_6half_tEfNS_4arch4Sm90ELb0ELb1ELb0ELb0ELb0ELb1ELb0ELb0ELi2ELi1ELi2ELi2ELb0EEENS1_21CollectiveEpilogueBwdISC_SD_SF_Li256ELb0ELb0ELi1EEENS1_19SingleTileSchedulerILb0ELb0ELb0ELi128EEEEEEEEEvNT_6ParamsE,"ax",@progbits
	.align	128
.text._ZN7cutlass13device_kernelIN5flash11enable_sm90INS1_16FlashAttnBwdSm90INS1_25CollectiveMainloopBwdSm90ILi2ELi2ELi2EN4cute5tupleIJNS5_1CILi1EEES8_S8_EEENS6_IJNS7_ILi128EEESA_NS7_ILi64EEEEEENS_6half_tEfNS_4arch4Sm90ELb0ELb1ELb0ELb0ELb0ELb1ELb0ELb0ELi2ELi1ELi2ELi2ELb0EEENS1_21CollectiveEpilogueBwdISC_SD_SF_Li256ELb0ELb0ELi1EEENS1_19SingleTileSchedulerILb0ELb0ELb0ELi128EEEEEEEEEvNT_6ParamsE:
        .type           _ZN7cutlass13device_kernelIN5flash11enable_sm90INS1_16FlashAttnBwdSm90INS1_25CollectiveMainloopBwdSm90ILi2ELi2ELi2EN4cute5tupleIJNS5_1CILi1EEES8_S8_EEENS6_IJNS7_ILi128EEESA_NS7_ILi64EEEEEENS_6half_tEfNS_4arch4Sm90ELb0ELb1ELb0ELb0ELb0ELb1ELb0ELb0ELi2ELi1ELi2ELi2ELb0EEENS1_21CollectiveEpilogueBwdISC_SD_SF_Li256ELb0ELb0ELi1EEENS1_19SingleTileSchedulerILb0ELb0ELb0ELi128EEEEEEEEEvNT_6ParamsE,@function
        .size           _ZN7cutlass13device_kernelIN5flash11enable_sm90INS1_16FlashAttnBwdSm90INS1_25CollectiveMainloopBwdSm90ILi2ELi2ELi2EN4cute5tupleIJNS5_1CILi1EEES8_S8_EEENS6_IJNS7_ILi128EEESA_NS7_ILi64EEEEEENS_6half_tEfNS_4arch4Sm90ELb0ELb1ELb0ELb0ELb0ELb1ELb0ELb0ELi2ELi1ELi2ELi2ELb0EEENS1_21CollectiveEpilogueBwdISC_SD_SF_Li256ELb0ELb0ELi1EEENS1_19SingleTileSchedulerILb0ELb0ELb0ELi128EEEEEEEEEvNT_6ParamsE,(.L_x_7409 - _ZN7cutlass13device_kernelIN5flash11enable_sm90INS1_16FlashAttnBwdSm90INS1_25CollectiveMainloopBwdSm90ILi2ELi2ELi2EN4cute5tupleIJNS5_1CILi1EEES8_S8_EEENS6_IJNS7_ILi128EEESA_NS7_ILi64EEEEEENS_6half_tEfNS_4arch4Sm90ELb0ELb1ELb0ELb0ELb0ELb1ELb0ELb0ELi2ELi1ELi2ELi2ELb0EEENS1_21CollectiveEpilogueBwdISC_SD_SF_Li256ELb0ELb0ELi1EEENS1_19SingleTileSchedulerILb0ELb0ELb0ELi128EEEEEEEEEvNT_6ParamsE)
        .other          _ZN7cutlass13device_kernelIN5flash11enable_sm90INS1_16FlashAttnBwdSm90INS1_25CollectiveMainloopBwdSm90ILi2ELi2ELi2EN4cute5tupleIJNS5_1CILi1EEES8_S8_EEENS6_IJNS7_ILi128EEESA_NS7_ILi64EEEEEENS_6half_tEfNS_4arch4Sm90ELb0ELb1ELb0ELb0ELb0ELb1ELb0ELb0ELi2ELi1ELi2ELi2ELb0EEENS1_21CollectiveEpilogueBwdISC_SD_SF_Li256ELb0ELb0ELi1EEENS1_19SingleTileSchedulerILb0ELb0ELb0ELi128EEEEEEEEEvNT_6ParamsE,@"STO_CUDA_ENTRY STV_DEFAULT"
_ZN7cutlass13device_kernelIN5flash11enable_sm90INS1_16FlashAttnBwdSm90INS1_25CollectiveMainloopBwdSm90ILi2ELi2ELi2EN4cute5tupleIJNS5_1CILi1EEES8_S8_EEENS6_IJNS7_ILi128EEESA_NS7_ILi64EEEEEENS_6half_tEfNS_4arch4Sm90ELb0ELb1ELb0ELb0ELb0ELb1ELb0ELb0ELi2ELi1ELi2ELi2ELb0EEENS1_21CollectiveEpilogueBwdISC_SD_SF_Li256ELb0ELb0ELi1EEENS1_19SingleTileSchedulerILb0ELb0ELb0ELi128EEEEEEEEEvNT_6ParamsE:
        /* <DEDUP_REMOVED lines=30> */
.L_x_4720:
[----:B------:R-:W-:Y:S05]  /*01e0*/  BSYNC B0 ;  /* 0x0000000000007941 */ /* 0x000fea0003800000 */
.L_x_4719:
        /* <DEDUP_REMOVED lines=37> */
.L_x_4721:
        /* <DEDUP_REMOVED lines=22> */
.L_x_4722:
[----:B------:R-:W-:Y:S01]  /*05a0*/  PLOP3.LUT P0, PT, PT, PT, UP0, 0x80, 0x0 ;  /* 0x000000000000781c */ /* 0x000fe20003f0f008 */
[----:B------:R-:W-:Y:S01]  /*05b0*/  NOP ;  /* 0x0000000000007918 */ /* 0x000fe20000000000 */
[----:B------:R-:W-:Y:S01]  /*05c0*/  BSSY B6, `(.L_x_4723) ;  /* 0x00010e0000067945 */ /* 0x000fe20003800000 */
[----:B-12-4-:R-:W-:Y:S10]  /*05d0*/  BAR.SYNC.DEFER_BLOCKING 0x0 ;  /* 0x0000000000007b1d */ /* 0x016ff40000010000 */
[----:B------:R-:W-:Y:S05]  /*05e0*/  @!P0 BRA `(.L_x_4724) ;  /* 0x000000e400148947 */ /* 0x000fea0003800000 */
.L_x_4725:
        /* <DEDUP_REMOVED lines=47> */
[----:B--2---:R-:W-:Y:S01]  /*08e0*/  VIADD R16, R3, 0xffffff80 ;  /* 0xffffff8003107836 */ /* 0x004fe20000000000 */
        /* <DEDUP_REMOVED lines=23> */
.L_x_4727:
        /* <DEDUP_REMOVED lines=28> */
.L_x_4730:
        /* <DEDUP_REMOVED lines=15> */
.L_x_4729:
        /* <DEDUP_REMOVED lines=22> */
.L_x_4732:
        /* <DEDUP_REMOVED lines=15> */
.L_x_4731:
[----:B------:R-:W-:Y:S01]  /*0f60*/  SHF.R.S32.HI R5, RZ, 0x1f, R16 ;  /* 0x0000001fff057819 */ /* 0x000fe20000011410 */
[----:B------:R-:W-:-:S03]  /*0f70*/  UMOV UR4, 0xffffffff ;  /* 0xffffffff00047882 */ /* 0x000fc60000000000 */
[----:B------:R-:W-:-:S04]  /*0f80*/  LEA.HI R0, R5, R16, RZ, 0x7 ;  /* 0x0000001005007211 */ /* 0x000fc800078f38ff */
[----:B------:R-:W-:Y:S01]  /*0f90*/  SHF.R.S32.HI R10, RZ, 0x7, R0 ;  /* 0x00000007ff0a7819 */ /* 0x000fe20000011400 */
[----:B------:R-:W-:Y:S06]  /*0fa0*/  BRA.DIV UR4, `(.L_x_4733) ;  /* 0x00000106040c7947 */ /* 0x000fec000b800000 */
[----:B------:R1:W2:Y:S02]  /*0fb0*/  SHFL.IDX PT, R14, R10, RZ, 0x1f ;  /* 0x00001fff0a0e7589 */ /* 0x0002a400000e0000 */
.L_x_4846:
        /* <DEDUP_REMOVED lines=9> */
[----:B------:R-:W-:Y:S02]  /*1050*/  LOP3.LUT R7, R3, 0x30, R2, 0xf8, !PT ;  /* 0x0000003003077812 */ /* 0x000fe400078ef802 */
[----:B--2---:R-:W-:Y:S02]  /*1060*/  LEA.HI R2, R14, R14, RZ, 0x1 ;  /* 0x0000000e0e027211 */ /* 0x004fe400078f08ff */
[----:B------:R-:W-:Y:S02]  /*1070*/  LOP3.LUT R9, R9, 0x7ffffe, RZ, 0xc0, !PT ;  /* 0x007ffffe09097812 */ /* 0x000fe400078ec0ff */
[----:B------:R-:W-:Y:S02]  /*1080*/  LEA.HI R4, R5, R16, RZ, 0x3 ;  /* 0x0000001005047211 */ /* 0x000fe400078f18ff */
[----:B------:R-:W-:Y:S01]  /*1090*/  LOP3.LUT R233, R2, 0xffffe, RZ, 0xc0, !PT ;  /* 0x000ffffe02e97812 */ /* 0x000fe200078ec0ff */
[----:B------:R-:W-:Y:S01]  /*10a0*/  IMAD.IADD R9, R8, 0x1, -R9 ;  /* 0x0000000108097824 */ /* 0x000fe200078e0a09 */
[----:B------:R-:W-:-:S02]  /*10b0*/  LOP3.LUT R4, R7, 0x8, R4, 0xf8, !PT ;  /* 0x0000000807047812 */ /* 0x000fc400078ef804 */
[----:B------:R-:W-:Y:S01]  /*10c0*/  SHF.R.U32.HI R3, RZ, 0x3, R3 ;  /* 0x00000003ff037819 */ /* 0x000fe20000011603 */
[----:B------:R-:W-:Y:S02]  /*10d0*/  IMAD.IADD R233, R14, 0x1, -R233 ;  /* 0x000000010ee97824 */ /* 0x000fe400078e0ae9 */
[----:B------:R-:W-:Y:S01]  /*10e0*/  IMAD R2, R10, 0x10, R9 ;  /* 0x000000100a027824 */ /* 0x000fe200078e0209 */
[----:B------:R-:W-:Y:S01]  /*10f0*/  LOP3.LUT R3, R4, R3, RZ, 0x3c, !PT ;  /* 0x0000000304037212 */ /* 0x000fe200078e3cff */
[----:B---3--:R-:W-:Y:S06]  /*1100*/  @P0 BRA `(.L_x_4734) ;  /* 0x0000000000080947 */ /* 0x008fec0003800000 */
[----:B------:R-:W2:Y:S02]  /*1110*/  SYNCS.PHASECHK.TRANS64.TRYWAIT P0, [R222+URZ+0x30c00], R11 ;  /* 0x030c000bde0075a7 */ /* 0x000ea4000800017f */
[----:B--2---:R-:W-:Y:S05]  /*1120*/  @!P0 BRA `(.L_x_4735) ;  /* 0x0000010000cc8947 */ /* 0x004fea0003800000 */
.L_x_4734:
[----:B------:R-:W-:Y:S01]  /*1130*/  ULDC UR6, c[0x0][0x290] ;  /* 0x0000a40000067ab9 */ /* 0x000fe20000000800 */
[----:B------:R-:W-:Y:S01]  /*1140*/  ULDC UR5, c[0x0][0x74c] ;  /* 0x0001d30000057ab9 */ /* 0x000fe20000000800 */
[----:B------:R-:W-:Y:S01]  /*1150*/  UIADD3 UR4, UR40, -UR6, URZ ;  /* 0x8000000628047290 */ /* 0x000fe2000fffe03f */
[----:B------:R-:W-:Y:S01]  /*1160*/  IMAD.U32 R2, R2, 0x200, R3 ;  /* 0x0000020002027824 */ /* 0x000fe200078e0003 */
[----:B------:R-:W-:Y:S01]  /*1170*/  LOP3.LUT R3, R0, 0xffffff80, RZ, 0xc0, !PT ;  /* 0xffffff8000037812 */ /* 0x000fe200078ec0ff */
[----:B------:R-:W-:Y:S01]  /*1180*/  IMAD.MOV.U32 R0, RZ, RZ, RZ ;  /* 0x000000ffff007224 */ /* 0x000fe200078e00ff */
[----:B------:R-:W-:Y:S01]  /*1190*/  ULEA UR4, UR39, UR4, 0x7 ;  /* 0x0000000427047291 */ /* 0x000fe2000f8e383f */
[----:B------:R-:W-:Y:S01]  /*11a0*/  LEA.HI R12, R5, R16, RZ, 0x7 ;  /* 0x00000010050c7211 */ /* 0x000fe200078f38ff */
[----:B------:R3:W-:Y:S01]  /*11b0*/  STL [R1+0x1c], R2 ;  /* 0x00001c0201007387 */ /* 0x0007e20000100800 */
[----:B-1----:R-:W-:Y:S01]  /*11c0*/  IMAD.IADD R10, R16, 0x1, -R3 ;  /* 0x00000001100a7824 */ /* 0x002fe200078e0a03 */
[----:B------:R-:W-:Y:S01]  /*11d0*/  UIADD3 UR4, UR4, -UR5, URZ ;  /* 0x8000000504047290 */ /* 0x000fe2000fffe03f */
[----:B------:R-:W-:Y:S01]  /*11e0*/  SHF.R.S32.HI R12, RZ, 0x7, R12 ;  /* 0x00000007ff0c7819 */ /* 0x000fe2000001140c */
[----:B------:R-:W-:Y:S01]  /*11f0*/  IMAD.MOV.U32 R4, RZ, RZ, RZ ;  /* 0x000000ffff047224 */ /* 0x000fe200078e00ff */
[----:B------:R-:W-:Y:S01]  /*1200*/  CS2R R182, SRZ ;  /* 0x0000000000b67805 */ /* 0x000fe2000001ff00 */
[----:B------:R-:W-:Y:S01]  /*1210*/  USHF.R.S32.HI UR5, URZ, 0x1f, UR4 ;  /* 0x0000001f3f057899 */ /* 0x000fe20008011404 */
[--C-:B------:R-:W-:Y:S01]  /*1220*/  SHF.R.S32.HI R8, RZ, 0x1f, R10.reuse ;  /* 0x0000001fff087819 */ /* 0x100fe2000001140a */
[----:B------:R1:W-:Y:S01]  /*1230*/  STL [R1+0x34], R10 ;  /* 0x0000340a01007387 */ /* 0x0003e20000100800 */
[----:B------:R-:W-:Y:S01]  /*1240*/  IMAD R7, R12, 0x400, R10 ;  /* 0x000004000c077824 */ /* 0x000fe200078e020a */
[----:B------:R-:W-:Y:S01]  /*1250*/  ULEA.HI UR5, UR5, UR4, URZ, 0x7 ;  /* 0x0000000405057291 */ /* 0x000fe2000f8f383f */
[----:B------:R-:W-:Y:S01]  /*1260*/  LEA.HI R9, R8, R10, RZ, 0x2 ;  /* 0x0000000a08097211 */ /* 0x000fe200078f10ff */
[----:B------:R1:W-:Y:S01]  /*1270*/  STL [R1+0x3c], R8 ;  /* 0x00003c0801007387 */ /* 0x0003e20000100800 */
[----:B------:R-:W-:Y:S01]  /*1280*/  IMAD.SHL.U32 R7, R7, 0x4, RZ ;  /* 0x0000000407077824 */ /* 0x000fe200078e00ff */
[----:B------:R-:W-:Y:S01]  /*1290*/  ULEA.HI.SX32 UR5, UR5, 0x1, 0x19 ;  /* 0x0000000105057891 */ /* 0x000fe2000f8fca3f */
[----:B------:R-:W-:Y:S01]  /*12a0*/  LOP3.LUT R3, R9, 0x7ffffffc, RZ, 0xc0, !PT ;  /* 0x7ffffffc09037812 */ /* 0x000fe200078ec0ff */
[----:B------:R1:W-:Y:S01]  /*12b0*/  STL [R1+0x38], R9 ;  /* 0x0000380901007387 */ /* 0x0003e20000100800 */
[----:B------:R-:W-:-:S02]  /*12c0*/  CS2R R180, SRZ ;  /* 0x0000000000b47805 */ /* 0x000fc4000001ff00 */
[----:B------:R-:W-:Y:S02]  /*12d0*/  CS2R R178, SRZ ;  /* 0x0000000000b27805 */ /* 0x000fe4000001ff00 */
[----:B------:R-:W-:Y:S01]  /*12e0*/  CS2R R176, SRZ ;  /* 0x0000000000b07805 */ /* 0x000fe2000001ff00 */
[----:B------:R-:W-:Y:S01]  /*12f0*/  IMAD.U32 R223, RZ, RZ, UR5 ;  /* 0x00000005ffdf7e24 */ /* 0x000fe2000f8e00ff */
[----:B------:R-:W-:Y:S02]  /*1300*/  CS2R R174, SRZ ;  /* 0x0000000000ae7805 */ /* 0x000fe4000001ff00 */
[----:B------:R-:W-:Y:S02]  /*1310*/  CS2R R172, SRZ ;  /* 0x0000000000ac7805 */ /* 0x000fe4000001ff00 */
[----:B------:R-:W-:Y:S02]  /*1320*/  CS2R R170, SRZ ;  /* 0x0000000000aa7805 */ /* 0x000fe4000001ff00 */
[----:B------:R-:W-:-:S02]  /*1330*/  CS2R R168, SRZ ;  /* 0x0000000000a87805 */ /* 0x000fc4000001ff00 */
[----:B------:R-:W-:Y:S02]  /*1340*/  VIMNMX R223, R223, UR37, PT ;  /* 0x00000025dfdf7c48 */ /* 0x000fe4000bfe0100 */
[----:B------:R-:W-:Y:S02]  /*1350*/  CS2R R166, SRZ ;  /* 0x0000000000a67805 */ /* 0x000fe4000001ff00 */
[----:B------:R-:W-:Y:S02]  /*1360*/  CS2R R164, SRZ ;  /* 0x0000000000a47805 */ /* 0x000fe4000001ff00 */
[----:B------:R-:W-:Y:S02]  /*1370*/  CS2R R162, SRZ ;  /* 0x0000000000a27805 */ /* 0x000fe4000001ff00 */
[----:B------:R-:W-:Y:S02]  /*1380*/  ISETP.LE.AND P0, PT, R223, UR38, PT ;  /* 0x00000026df007c0c */ /* 0x000fe4000bf03270 */
        /* <DEDUP_REMOVED lines=21> */
[----:B---3--:R-:W-:Y:S02]  /*14e0*/  IMAD R2, R7, 0x4, R222 ;  /* 0x0000000407027824 */ /* 0x008fe400078e02de */
[----:B------:R-:W-:Y:S01]  /*14f0*/  IMAD.IADD R3, R10, 0x1, -R3 ;  /* 0x000000010a037824 */ /* 0x000fe200078e0a03 */
[----:B-1----:R-:W-:Y:S06]  /*1500*/  @P0 BRA `(.L_x_4736) ;  /* 0x0000003c00a00947 */ /* 0x002fec0003800000 */
[----:B------:R-:W-:Y:S01]  /*1510*/  LOP3.LUT R7, R6, 0xffffffe0, RZ, 0xc0, !PT ;  /* 0xffffffe006077812 */ /* 0x000fe200078ec0ff */
[----:B------:R-:W1:Y:S01]  /*1520*/  S2R R19, SR_CTAID.X ;  /* 0x0000000000137919 */ /* 0x000e620000002500 */
        /* <DEDUP_REMOVED lines=8> */
[----:B------:R-:W-:Y:S01]  /*15b0*/  SHF.R.S32.HI R0, RZ, 0x1f, R7 ;  /* 0x0000001fff007819 */ /* 0x000fe20000011407 */
[----:B------:R-:W-:Y:S01]  /*15c0*/  IMAD.IADD R5, R16, 0x1, -R9 ;  /* 0x0000000110057824 */ /* 0x000fe200078e0a09 */
[----:B------:R-:W-:Y:S02]  /*15d0*/  LOP3.LUT R9, R4, 0xfffffff8, RZ, 0xc0, !PT ;  /* 0xfffffff804097812 */ /* 0x000fe400078ec0ff */
[----:B------:R-:W-:Y:S02]  /*15e0*/  LEA.HI R8, R8, R10, RZ, 0x5 ;  /* 0x0000000a08087211 */ /* 0x000fe400078f28ff */
[-C--:B------:R-:W-:Y:S01]  /*15f0*/  LEA.HI R4, R0, R7.reuse, RZ, 0x3 ;  /* 0x0000000700047211 */ /* 0x080fe200078f18ff */
[----:B------:R-:W-:Y:S01]  /*1600*/  IMAD.IADD R6, R6, 0x1, -R9 ;  /* 0x0000000106067824 */ /* 0x000fe200078e0a09 */
[----:B------:R-:W-:Y:S02]  /*1610*/  LEA.HI R7, R0, R7, RZ, 0x2 ;  /* 0x0000000700077211 */ /* 0x000fe400078f10ff */
[----:B------:R-:W-:-:S02]  /*1620*/  LEA.HI R10, R12, R12, RZ, 0x1 ;  /* 0x0000000c0c0a7211 */ /* 0x000fc400078f08ff */
[----:B--2---:R-:W-:Y:S02]  /*1630*/  SHF.R.S32.HI R11, RZ, 0x5, R8 ;  /* 0x00000005ff0b7819 */ /* 0x004fe40000011408 */
[--C-:B------:R-:W-:Y:S02]  /*1640*/  SHF.R.S32.HI R0, RZ, 0x3, R4.reuse ;  /* 0x00000003ff007819 */ /* 0x100fe40000011404 */
[----:B------:R-:W-:Y:S01]  /*1650*/  SHF.R.S32.HI R9, RZ, 0x1f, R4 ;  /* 0x0000001fff097819 */ /* 0x000fe20000011404 */
[----:B------:R-:W-:Y:S01]  /*1660*/  IMAD R11, R11, 0x10, R6 ;  /* 0x000000100b0b7824 */ /* 0x000fe200078e0206 */
[----:B------:R-:W-:Y:S02]  /*1670*/  SHF.R.S32.HI R4, RZ, 0x2, R7 ;  /* 0x00000002ff047819 */ /* 0x000fe40000011407 */
[----:B------:R-:W-:Y:S02]  /*1680*/  LOP3.LUT R10, R10, 0x3fffffe, RZ, 0xc0, !PT ;  /* 0x03fffffe0a0a7812 */ /* 0x000fe400078ec0ff */
[----:B------:R-:W-:Y:S01]  /*1690*/  LEA.HI R9, R9, R0, RZ, 0x4 ;  /* 0x0000000009097211 */ /* 0x000fe200078f20ff */
[----:B------:R-:W-:Y:S01]  /*16a0*/  VIADD R6, R4, 0x8 ;  /* 0x0000000804067836 */ /* 0x000fe20000000000 */
[----:B------:R-:W-:Y:S01]  /*16b0*/  LEA.HI R7, R7, R4, RZ, 0x1 ;  /* 0x0000000407077211 */ /* 0x000fe200078f08ff */
[----:B------:R-:W-:Y:S01]  /*16c0*/  IMAD.IADD R10, R12, 0x1, -R10 ;  /* 0x000000010c0a7824 */ /* 0x000fe200078e0a0a */
[----:B------:R-:W-:Y:S01]  /*16d0*/  LOP3.LUT R9, R9, 0x1ffffff0, RZ, 0xc0, !PT ;  /* 0x1ffffff009097812 */ /* 0x000fe200078ec0ff */
[----:B------:R-:W-:Y:S01]  /*16e0*/  VIADD R12, R4, 0x18 ;  /* 0x00000018040c7836 */ /* 0x000fe20000000000 */
[----:B------:R-:W-:Y:S01]  /*16f0*/  LOP3.LUT R7, R7, 0xfffffffe, RZ, 0xc0, !PT ;  /* 0xfffffffe07077812 */ /* 0x000fe200078ec0ff */
[----:B------:R-:W-:Y:S01]  /*1700*/  IMAD R16, R10, 0x40, R11 ;  /* 0x000000400a107824 */ /* 0x000fe200078e020b */
[----:B------:R-:W-:Y:S01]  /*1710*/  LEA.HI R8, R6, R6, RZ, 0x1 ;  /* 0x0000000606087211 */ /* 0x000fe200078f08ff */
[----:B------:R-:W-:Y:S01]  /*1720*/  VIADD R10, R4, 0x10 ;  /* 0x00000010040a7836 */ /* 0x000fe20000000000 */
[----:B------:R-:W-:Y:S01]  /*1730*/  LEA.HI R14, R12, R12, RZ, 0x1 ;  /* 0x0000000c0c0e7211 */ /* 0x000fe200078f08ff */
[----:B------:R-:W-:Y:S01]  /*1740*/  IMAD.IADD R0, R0, 0x1, -R9 ;  /* 0x0000000100007824 */ /* 0x000fe200078e0a09 */
[----:B------:R-:W-:Y:S01]  /*1750*/  LOP3.LUT R9, R8, 0xfffffffe, RZ, 0xc0, !PT ;  /* 0xfffffffe08097812 */ /* 0x000fe200078ec0ff */
[----:B------:R-:W-:Y:S01]  /*1760*/  IMAD.IADD R7, R4, 0x1, -R7 ;  /* 0x0000000104077824 */ /* 0x000fe200078e0a07 */
[----:B------:R-:W-:-:S02]  /*1770*/  LEA.HI R4, R10, R10, RZ, 0x1 ;  /* 0x0000000a0a047211 */ /* 0x000fc400078f08ff */
[----:B------:R-:W-:Y:S01]  /*1780*/  SHF.R.S32.HI R15, RZ, 0x1f, R14 ;  /* 0x0000001fff0f7819 */ /* 0x000fe2000001140e */
[----:B------:R-:W-:Y:S01]  /*1790*/  IMAD.IADD R9, R6, 0x1, -R9 ;  /* 0x0000000106097824 */ /* 0x000fe200078e0a09 */
[----:B------:R-:W-:Y:S01]  /*17a0*/  LOP3.LUT R11, R4, 0xfffffffe, RZ, 0xc0, !PT ;  /* 0xfffffffe040b7812 */ /* 0x000fe200078ec0ff */
[----:B------:R-:W-:Y:S01]  /*17b0*/  IMAD R229, R0, 0x8, R7 ;  /* 0x0000000800e57824 */ /* 0x000fe200078e0207 */
[--C-:B------:R-:W-:Y:S02]  /*17c0*/  SHF.R.S32.HI R6, RZ, 0x1, R4.reuse ;  /* 0x00000001ff067819 */ /* 0x100fe40000011404 */
[----:B------:R-:W-:Y:S01]  /*17d0*/  SHF.R.S32.HI R13, RZ, 0x1f, R4 ;  /* 0x0000001fff0d7819 */ /* 0x000fe20000011404 */
[----:B------:R-:W-:Y:S01]  /*17e0*/  IMAD.IADD R11, R10, 0x1, -R11 ;  /* 0x000000010a0b7824 */ /* 0x000fe200078e0a0b */
[--C-:B------:R-:W-:Y:S02]  /*17f0*/  SHF.R.S32.HI R0, RZ, 0x1, R8.reuse ;  /* 0x00000001ff007819 */ /* 0x100fe40000011408 */
        /* <DEDUP_REMOVED lines=9> */
[----:B------:R-:W-:Y:S01]  /*1890*/  LOP3.LUT R17, R8, 0x1ffffff0, RZ, 0xc0, !PT ;  /* 0x1ffffff008117812 */ /* 0x000fe200078ec0ff */
[----:B------:R-:W-:Y:S01]  /*18a0*/  IMAD.IADD R226, R0, 0x1, -R7 ;  /* 0x0000000100e27824 */ /* 0x000fe200078e0a07 */
[----:B------:R-:W-:Y:S01]  /*18b0*/  IADD3 R7, -R16, UR4, RZ ;  /* 0x0000000410077c10 */ /* 0x000fe2000fffe1ff */
[----:B------:R-:W-:Y:S02]  /*18c0*/  IMAD.IADD R15, R12, 0x1, -R15 ;  /* 0x000000010c0f7824 */ /* 0x000fe400078e0a0f */
[----:B------:R-:W-:Y:S02]  /*18d0*/  IMAD.IADD R224, R4, 0x1, -R17 ;  /* 0x0000000104e07824 */ /* 0x000fe400078e0a11 */
[----:B------:R-:W-:Y:S02]  /*18e0*/  IMAD R225, R6, 0x8, R11 ;  /* 0x0000000806e17824 */ /* 0x000fe400078e020b */
[----:B------:R-:W-:-:S02]  /*18f0*/  IMAD R226, R226, 0x8, R9 ;  /* 0x00000008e2e27824 */ /* 0x000fc400078e0209 */
[----:B------:R-:W-:Y:S02]  /*1900*/  IMAD R224, R224, 0x8, R15 ;  /* 0x00000008e0e07824 */ /* 0x000fe400078e020f */
[----:B------:R-:W-:Y:S02]  /*1910*/  IMAD.MOV.U32 R4, RZ, RZ, RZ ;  /* 0x000000ffff047224 */ /* 0x000fe400078e00ff */
[----:B------:R-:W-:Y:S02]  /*1920*/  IMAD.MOV.U32 R0, RZ, RZ, RZ ;  /* 0x000000ffff007224 */ /* 0x000fe400078e00ff */
[----:B-1----:R-:W-:-:S07]  /*1930*/  IMAD R6, R19, -0x80, -R16 ;  /* 0xffffff8013067824 */ /* 0x002fce00078e0a10 */
.L_x_4747:
[----:B------:R-:W-:Y:S05]  /*1940*/  YIELD ;  /* 0x0000000000007946 */ /* 0x000fea0003800000 */
[----:B------:R-:W-:-:S06]  /*1950*/  ULOP3.LUT UR4, UR36, 0x1, URZ, 0xfc, !UPT ;  /* 0x0000000124047892 */ /* 0x000fcc000f8efc3f */
[----:B-1----:R-:W-:-:S05]  /*1960*/  IMAD.U32 R8, RZ, RZ, UR4 ;  /* 0x00000004ff087e24 */ /* 0x002fca000f8e00ff */
[----:B------:R-:W-:-:S13]  /*1970*/  ISETP.NE.AND P6, PT, R8, 0x3, PT ;  /* 0x000000030800780c */ /* 0x000fda0003fc5270 */
[----:B------:R-:W-:Y:S05]  /*1980*/  @!P6 BRA `(.L_x_4737) ;  /* 0x000000000004e947 */ /* 0x000fea0003800000 */
[----:B------:R-:W-:Y:S01]  /*1990*/  BPT.TRAP 0x1 ;  /* 0x000000040000795c */ /* 0x000fe20000300000 */
.L_x_4737:
[----:B------:R-:W-:Y:S01]  /*19a0*/  IMAD R8, R0, 0x8, R222 ;  /* 0x0000000800087824 */ /* 0x000fe200078e02de */
[----:B------:R-:W-:-:S04]  /*19b0*/  SHF.L.U32 R21, R4, 0x1f, RZ ;  /* 0x0000001f04157819 */ /* 0x000fc800000006ff */
[----:B------:R1:W2:Y:S01]  /*19c0*/  SYNCS.PHASECHK.TRANS64.TRYWAIT P0, [R8+URZ+0x30c10], R21 ;  /* 0x030c1015080075a7 */ /* 0x0002a2000800017f */
[----:B------:R-:W-:Y:S05]  /*19d0*/  @!P6 BRA `(.L_x_4738) ;  /* 0x000000000004e947 */ /* 0x000fea0003800000 */
[----:B------:R-:W-:Y:S01]  /*19e0*/  BPT.TRAP 0x1 ;  /* 0x000000040000795c */ /* 0x000fe20000300000 */
.L_x_4738:
[----:B------:R-:W-:-:S05]  /*19f0*/  VIADD R9, R222, 0x10000 ;  /* 0x00010000de097836 */ /* 0x000fca0000000000 */
[----:B------:R-:W-:-:S04]  /*1a00*/  SHF.R.U32.HI R9, RZ, 0x4, R9 ;  /* 0x00000004ff097819 */ /* 0x000fc80000011609 */
[----:B------:R-:W-:Y:S01]  /*1a10*/  LOP3.LUT R9, R9, 0x3fff, RZ, 0xc0, !PT ;  /* 0x00003fff09097812 */ /* 0x000fe200078ec0ff */
[----:B--2---:R-:W-:Y:S06]  /*1a20*/  @P0 BRA `(.L_x_4739) ;  /* 0x0000000000080947 */ /* 0x004fec0003800000 */
[----:B------:R-:W2:Y:S02]  /*1a30*/  SYNCS.PHASECHK.TRANS64.TRYWAIT P0, [R8+URZ+0x30c10], R21 ;  /* 0x030c1015080075a7 */ /* 0x000ea4000800017f */
[----:B--2---:R-:W-:Y:S05]  /*1a40*/  @!P0 BRA `(.L_x_4740) ;  /* 0x000000f800988947 */ /* 0x004fea0003800000 */
.L_x_4739:
[----:B------:R-:W-:Y:S05]  /*1a50*/  WARPSYNC.ALL ;  /* 0x0000000000007948 */ /* 0x000fea0003800000 */
[----:B------:R-:W-:Y:S01]  /*1a60*/  LOP3.LUT R11, R9, 0x10000, RZ, 0xfc, !PT ;  /* 0x00010000090b7812 */ /* 0x000fe200078efcff */
[----:B------:R-:W-:Y:S01]  /*1a70*/  IMAD R10, R233, 0x2000, R222 ;  /* 0x00002000e90a7824 */ /* 0x000fe200078e02de */
[----:B------:R-:W-:-:S03]  /*1a80*/  WARPGROUP.ARRIVE ;  /* 0x00000000000079c5 */ /* 0x000fc60000000000 */
[----:B------:R-:W-:Y:S01]  /*1a90*/  IMAD R11, R0, 0x400, R11 ;  /* 0x00000400000b7824 */ /* 0x000fe200078e020b */
[----:B------:R-:W-:Y:S01]  /*1aa0*/  UMOV UR7, 0x40000040 ;  /* 0x4000004000077882 */ /* 0x000fe20000000000 */
[----:B------:R-:W-:Y:S01]  /*1ab0*/  UMOV UR5, 0x40000040 ;  /* 0x4000004000057882 */ /* 0x000fe20000000000 */
[----:B------:R-:W-:Y:S01]  /*1ac0*/  R2UR UR9, R10 ;  /* 0x000000000a0972ca */ /* 0x000fe200000e0000 */
[C---:B------:R-:W-:Y:S01]  /*1ad0*/  IMAD R10, R0.reuse, 0x80, R229 ;  /* 0x00000080000a7824 */ /* 0x040fe200078e02e5 */
[----:B------:R-:W-:Y:S01]  /*1ae0*/  R2UR UR8, R11 ;  /* 0x000000000b0872ca */ /* 0x000fe200000e0000 */
[C---:B------:R-:W-:Y:S02]  /*1af0*/  IMAD R12, R0.reuse, 0x80, R226 ;  /* 0x00000080000c7824 */ /* 0x040fe400078e02e2 */
[C---:B------:R-:W-:Y:S02]  /*1b00*/  IMAD R14, R0.reuse, 0x80, R225 ;  /* 0x00000080000e7824 */ /* 0x040fe400078e02e1 */
[----:B------:R-:W-:-:S02]  /*1b10*/  IMAD R16, R0, 0x80, R224 ;  /* 0x0000008000107824 */ /* 0x000fc400078e02e0 */
[C---:B------:R-:W-:Y:S02]  /*1b20*/  IMAD R11, R3.reuse, 0x2, R10 ;  /* 0x00000002030b7824 */ /* 0x040fe400078e020a */
[C---:B------:R-:W-:Y:S02]  /*1b30*/  IMAD R15, R3.reuse, 0x2, R12 ;  /* 0x00000002030f7824 */ /* 0x040fe400078e020c */
[----:B------:R-:W-:Y:S01]  /*1b40*/  USHF.R.U32.HI UR4, URZ, 0x4, UR9 ;  /* 0x000000043f047899 */ /* 0x000fe20008011609 */
[C---:B------:R-:W-:Y:S01]  /*1b50*/  IMAD R13, R3.reuse, 0x2, R14 ;  /* 0x00000002030d7824 */ /* 0x040fe200078e020e */
[----:B------:R-:W-:Y:S01]  /*1b60*/  UMOV UR6, UR8 ;  /* 0x0000000800067c82 */ /* 0x000fe20008000000 */
[----:B------:R-:W-:Y:S01]  /*1b70*/  IMAD R19, R3, 0x2, R16 ;  /* 0x0000000203137824 */ /* 0x000fe200078e0210 */
[----:B------:R-:W-:Y:S01]  /*1b80*/  ULOP3.LUT UR4, UR4, 0x3fff, URZ, 0xc0, !UPT ;  /* 0x00003fff04047892 */ /* 0x000fe2000f8ec03f */
[--C-:B------:R-:W-:Y:S02]  /*1b90*/  IMAD R20, R11, 0x4, R222.reuse ;  /* 0x000000040b147824 */ /* 0x100fe400078e02de */
[--C-:B------:R-:W-:Y:S01]  /*1ba0*/  IMAD R17, R15, 0x4, R222.reuse ;  /* 0x000000040f117824 */ /* 0x100fe200078e02de */
[----:B------:R-:W-:Y:S01]  /*1bb0*/  ULOP3.LUT UR10, UR4, 0x10000, URZ, 0xfc, !UPT ;  /* 0x00010000040a7892 */ /* 0x000fe2000f8efc3f */
[----:B------:R-:W-:-:S02]  /*1bc0*/  IMAD R12, R13, 0x4, R222 ;  /* 0x000000040d0c7824 */ /* 0x000fc400078e02de */
[----:B------:R-:W-:Y:S02]  /*1bd0*/  IMAD R16, R19, 0x4, R222 ;  /* 0x0000000413107824 */ /* 0x000fe400078e02de */
[----:B------:R-:W-:Y:S02]  /*1be0*/  VIADD R18, R222, 0x20000 ;  /* 0x00020000de127836 */ /* 0x000fe40000000000 */
[----:B------:R-:W-:Y:S02]  /*1bf0*/  UMOV UR4, UR10 ;  /* 0x0000000a00047c82 */ /* 0x000fe40008000000 */
[----:B------:R-:W-:Y:S01]  /*1c00*/  HGMMA.64x128x16.F32 R88, gdesc[UR4], RZ, !UPT, gsb0 ;  /* 0x01e00000045879f0 */ /* 0x000fe2000c0008ff */
[----:B------:R-:W-:Y:S01]  /*1c10*/  UIADD3 UR6, UR8, 0x2, URZ ;  /* 0x0000000208067890 */ /* 0x000fe2000fffe03f */
[--C-:B------:R-:W-:Y:S01]  /*1c20*/  IMAD R10, R11, 0x4, R18.reuse ;  /* 0x000000040b0a7824 */ /* 0x100fe200078e0212 */
[----:B------:R-:W-:Y:S01]  /*1c30*/  UIADD3 UR4, UR10, 0x2, URZ ;  /* 0x000000020a047890 */ /* 0x000fe2000fffe03f */
[--C-:B------:R-:W-:Y:S01]  /*1c40*/  IMAD R15, R15, 0x4, R18.reuse ;  /* 0x000000040f0f7824 */ /* 0x100fe200078e0212 */
[----:B------:R-:W-:Y:S01]  /*1c50*/  UMOV UR7, 0x40000040 ;  /* 0x4000004000077882 */ /* 0x000fe20000000000 */
[----:B------:R-:W-:Y:S01]  /*1c60*/  UMOV UR5, 0x40000040 ;  /* 0x4000004000057882 */ /* 0x000fe20000000000 */
[----:B------:R-:W-:-:S02]  /*1c70*/  IMAD R14, R13, 0x4, R18 ;  /* 0x000000040d0e7824 */ /* 0x000fc400078e0212 */
[----:B------:R-:W-:Y:S01]  /*1c80*/  IMAD R11, R19, 0x4, R18 ;  /* 0x00000004130b7824 */ /* 0x000fe200078e0212 */
        /* <DEDUP_REMOVED lines=24> */
.L_x_4741:
[----:B------:R1:W1:Y:S01]  /*1e10*/  SYNCS.PHASECHK.TRANS64.TRYWAIT P0, [R8+URZ+0x30c30], R21 ;  /* 0x030c3015080075a7 */ /* 0x000262000800017f */
[----:B------:R-:W-:Y:S05]  /*1e20*/  @!P6 BRA `(.L_x_4742) ;  /* 0x000000000004e947 */ /* 0x000fea0003800000 */
[----:B------:R-:W-:Y:S01]  /*1e30*/  BPT.TRAP 0x1 ;  /* 0x000000040000795c */ /* 0x000fe20000300000 */
.L_x_4742:
[----:B------:R-:W-:-:S05]  /*1e40*/  VIADD R13, R222, 0x18000 ;  /* 0x00018000de0d7836 */ /* 0x000fca0000000000 */
[----:B------:R-:W-:-:S04]  /*1e50*/  SHF.R.U32.HI R13, RZ, 0x4, R13 ;  /* 0x00000004ff0d7819 */ /* 0x000fc8000001160d */
[----:B------:R-:W-:-:S04]  /*1e60*/  LOP3.LUT R13, R13, 0x3fff, RZ, 0xc0, !PT ;  /* 0x00003fff0d0d7812 */ /* 0x000fc800078ec0ff */
[----:B------:R-:W-:Y:S01]  /*1e70*/  LOP3.LUT R19, R13, 0x10000, RZ, 0xfc, !PT ;  /* 0x000100000d137812 */ /* 0x000fe200078efcff */
[----:B-1----:R-:W-:Y:S06]  /*1e80*/  @P0 BRA `(.L_x_4743) ;  /* 0x0000000000080947 */ /* 0x002fec0003800000 */
[----:B------:R-:W1:Y:S02]  /*1e90*/  SYNCS.PHASECHK.TRANS64.TRYWAIT P0, [R8+URZ+0x30c30], R21 ;  /* 0x030c3015080075a7 */ /* 0x000e64000800017f */
[----:B-1----:R-:W-:Y:S05]  /*1ea0*/  @!P0 BRA `(.L_x_4744) ;  /* 0x000000f400948947 */ /* 0x002fea0003800000 */
.L_x_4743:
[----:B------:R-:W-:Y:S01]  /*1eb0*/  UIADD3 UR9, UR9, 0x4000, URZ ;  /* 0x0000400009097890 */ /* 0x000fe2000fffe03f */
[C---:B------:R-:W-:Y:S01]  /*1ec0*/  IMAD R19, R0.reuse, 0x400, R19 ;  /* 0x0000040000137824 */ /* 0x040fe200078e0213 */
[----:B------:R-:W-:Y:S01]  /*1ed0*/  WARPGROUP.ARRIVE ;  /* 0x00000000000079c5 */ /* 0x000fe20000000000 */
[----:B------:R-:W-:Y:S01]  /*1ee0*/  UMOV UR7, 0x40000040 ;  /* 0x4000004000077882 */ /* 0x000fe20000000000 */
[----:B------:R-:W-:Y:S01]  /*1ef0*/  USHF.R.U32.HI UR9, URZ, 0x4, UR9 ;  /* 0x000000043f097899 */ /* 0x000fe20008011609 */
[----:B------:R-:W-:Y:S01]  /*1f00*/  IMAD R13, R0, 0x400, R13 ;  /* 0x00000400000d7824 */ /* 0x000fe200078e020d */
[----:B------:R-:W-:Y:S01]  /*1f10*/  R2UR UR8, R19 ;  /* 0x00000000130872ca */ /* 0x000fe200000e0000 */
[----:B------:R-:W-:Y:S01]  /*1f20*/  UMOV UR5, 0x40000040 ;  /* 0x4000004000057882 */ /* 0x000fe20000000000 */
[----:B------:R-:W-:Y:S01]  /*1f30*/  ULOP3.LUT UR9, UR9, 0x3fff, URZ, 0xc0, !UPT ;  /* 0x00003fff09097892 */ /* 0x000fe2000f8ec03f */
[----:B------:R-:W2:Y:S01]  /*1f40*/  LDC.64 R18, c[0x0][0x748] ;  /* 0x0001d200ff127b82 */ /* 0x000ea20000000a00 */
[----:B------:R-:W-:Y:S01]  /*1f50*/  VIADD R221, R5, 0x4 ;  /* 0x0000000405dd7836 */ /* 0x000fe20000000000 */
[----:B------:R-:W-:Y:S01]  /*1f60*/  R2UR UR10, R13 ;  /* 0x000000000d0a72ca */ /* 0x000fe200000e0000 */
[----:B------:R-:W-:Y:S01]  /*1f70*/  ULOP3.LUT UR9, UR9, 0x10000, URZ, 0xfc, !UPT ;  /* 0x0001000009097892 */ /* 0x000fe2000f8efc3f */
[C---:B------:R-:W-:Y:S01]  /*1f80*/  ISETP.GT.AND P2, PT, R6.reuse, RZ, PT ;  /* 0x000000ff0600720c */ /* 0x040fe20003f44270 */
[----:B---3--:R-:W1:Y:S01]  /*1f90*/  SHFL.IDX PT, R23, R20, R5, 0x1f ;  /* 0x00001f0514177589 */ /* 0x008e6200000e0000 */
[----:B------:R-:W-:Y:S01]  /*1fa0*/  ISETP.GT.AND P1, PT, R7, RZ, PT ;  /* 0x000000ff0700720c */ /* 0x000fe20003f24270 */
[----:B------:R-:W-:Y:S01]  /*1fb0*/  ULDC UR11, c[0x0][0x744] ;  /* 0x0001d100000b7ab9 */ /* 0x000fe20000000800 */
[----:B------:R-:W-:Y:S01]  /*1fc0*/  ISETP.GT.AND P0, PT, R6, 0x8, PT ;  /* 0x000000080600780c */ /* 0x000fe20003f04270 */
[----:B------:R-:W-:Y:S01]  /*1fd0*/  VIADD R220, R5, 0x8 ;  /* 0x0000000805dc7836 */ /* 0x000fe20000000000 */
[----:B------:R-:W-:Y:S01]  /*1fe0*/  UMOV UR6, UR8 ;  /* 0x0000000800067c82 */ /* 0x000fe20008000000 */
[----:B------:R-:W-:Y:S01]  /*1ff0*/  UMOV UR4, UR9 ;  /* 0x0000000900047c82 */ /* 0x000fe20008000000 */
[----:B------:R-:W-:Y:S01]  /*2000*/  ISETP.GT.AND P3, PT, R7, 0x8, PT ;  /* 0x000000080700780c */ /* 0x000fe20003f64270 */
[----:B------:R-:W-:Y:S01]  /*2010*/  HGMMA.64x128x16.F32 R24, gdesc[UR4], RZ, !UPT, gsb0 ;  /* 0x01e00000041879f0 */ /* 0x000fe2000c0008ff */
[----:B------:R-:W-:Y:S01]  /*2020*/  ULDC UR4, c[0x0][0x280] ;  /* 0x0000a00000047ab9 */ /* 0x000fe20000000800 */
[----:B------:R-:W-:-:S02]  /*2030*/  UIADD3 UR6, UR8, 0x2, URZ ;  /* 0x0000000208067890 */ /* 0x000fc4000fffe03f */
[----:B------:R-:W-:Y:S01]  /*2040*/  ULEA UR4, UR38, -UR4, 0x7 ;  /* 0x8000000426047291 */ /* 0x000fe2000f8e383f */
[----:B------:R-:W-:Y:S01]  /*2050*/  UMOV UR7, 0x40000040 ;  /* 0x4000004000077882 */ /* 0x000fe20000000000 */
[----:B------:R-:W-:-:S04]  /*2060*/  UMOV UR5, 0x40000040 ;  /* 0x4000004000057882 */ /* 0x000fc80000000000 */
[----:B------:R-:W-:Y:S01]  /*2070*/  LEA R22, R3, UR4, 0x1 ;  /* 0x0000000403167c11 */ /* 0x000fe2000f8e08ff */
[----:B------:R-:W-:-:S04]  /*2080*/  UIADD3 UR4, UR9, 0x2, URZ ;  /* 0x0000000209047890 */ /* 0x000fc8000fffe03f */
[----:B------:R-:W-:-:S04]  /*2090*/  IMAD.IADD R22, R7, 0x1, R22 ;  /* 0x0000000107167824 */ /* 0x000fc800078e0216 */
[--C-:B--2---:R-:W-:Y:S01]  /*20a0*/  IMAD.IADD R21, R18, 0x1, -R22.reuse ;  /* 0x0000000112157824 */ /* 0x104fe200078e0a16 */
[--C-:B------:R-:W-:Y:S02]  /*20b0*/  IADD3 R217, RZ, -R22, -R19.reuse ;  /* 0x80000016ffd97210 */ /* 0x100fe40007ffe813 */
[----:B------:R-:W-:Y:S02]  /*20c0*/  IADD3 R216, -R22, 0x8, -R19 ;  /* 0x0000000816d87810 */ /* 0x000fe40007ffe913 */
[----:B------:R-:W-:Y:S02]  /*20d0*/  IADD3 R13, R18, 0x8, -R22 ;  /* 0x00000008120d7810 */ /* 0x000fe40007ffe816 */
[----:B------:R-:W2:Y:S01]  /*20e0*/  SHFL.IDX PT, R22, R20, R221, 0x1f ;  /* 0x00001fdd14167589 */ /* 0x000ea200000e0000 */
[----:B------:R-:W-:Y:S02]  /*20f0*/  SEL R21, R21, 0x80, !P2 ;  /* 0x0000008015157807 */ /* 0x000fe40005000000 */
[----:B------:R-:W-:-:S02]  /*2100*/  SEL R13, R13, 0x80, !P0 ;  /* 0x000000800d0d7807 */ /* 0x000fc40004000000 */
[----:B------:R-:W-:Y:S02]  /*2110*/  SEL R19, R217, 0x80, P1 ;  /* 0x00000080d9137807 */ /* 0x000fe40000800000 */
[C---:B------:R-:W-:Y:S02]  /*2120*/  ISETP.GE.AND P1, PT, R21.reuse, RZ, PT ;  /* 0x000000ff1500720c */ /* 0x040fe40003f26270 */
[----:B------:R-:W-:Y:S02]  /*2130*/  ISETP.GE.AND P2, PT, R21, 0x1, PT ;  /* 0x000000011500780c */ /* 0x000fe40003f46270 */
[----:B------:R-:W-:Y:S02]  /*2140*/  SEL R18, R216, 0x80, P3 ;  /* 0x00000080d8127807 */ /* 0x000fe40001800000 */
[----:B------:R-:W-:Y:S02]  /*2150*/  ISETP.GE.AND P0, PT, R13, 0x1, PT ;  /* 0x000000010d00780c */ /* 0x000fe40003f06270 */
[----:B------:R-:W-:-:S02]  /*2160*/  ISETP.GT.OR P1, PT, R19, RZ, !P1 ;  /* 0x000000ff1300720c */ /* 0x000fc40004f24670 */
[----:B------:R-:W-:Y:S02]  /*2170*/  ISETP.GT.OR P2, PT, R19, 0x1, !P2 ;  /* 0x000000011300780c */ /* 0x000fe40005744670 */
[----:B------:R-:W-:Y:S02]  /*2180*/  ISETP.GT.OR P0, PT, R18, 0x1, !P0 ;  /* 0x000000011200780c */ /* 0x000fe40004704670 */
[----:B------:R-:W-:Y:S02]  /*2190*/  ISETP.GE.AND P3, PT, R13, RZ, PT ;  /* 0x000000ff0d00720c */ /* 0x000fe40003f66270 */
[----:B------:R-:W-:Y:S02]  /*21a0*/  FSEL R216, R88, -INF , !P1 ;  /* 0xff80000058d87808 */ /* 0x000fe40004800000 */
[----:B------:R-:W-:Y:S02]  /*21b0*/  ISETP.GE.AND P1, PT, R21, 0x8, PT ;  /* 0x000000081500780c */ /* 0x000fe40003f26270 */
[----:B------:R-:W-:Y:S01]  /*21c0*/  FSEL R89, R89, -INF , !P2 ;  /* 0xff80000059597808 */ /* 0x000fe20005000000 */
[----:B-1----:R-:W-:Y:S01]  /*21d0*/  FFMA.FTZ R216, R216, UR11, -R23 ;  /* 0x0000000bd8d87c23 */ /* 0x002fe20008010817 */
[----:B------:R-:W-:-:S02]  /*21e0*/  FSEL R91, R91, -INF , !P0 ;  /* 0xff8000005b5b7808 */ /* 0x000fc40004000000 */
[----:B------:R-:W-:Y:S01]  /*21f0*/  ISETP.GT.OR P3, PT, R18, RZ, !P3 ;  /* 0x000000ff1200720c */ /* 0x000fe20005f64670 */
[--C-:B--2---:R-:W-:Y:S01]  /*2200*/  FFMA.FTZ R218, R89, UR11, -R22.reuse ;  /* 0x0000000b59da7c23 */ /* 0x104fe20008010816 */
[----:B------:R-:W-:Y:S01]  /*2210*/  ISETP.GE.AND P4, PT, R21, 0x18, PT ;  /* 0x000000181500780c */ /* 0x000fe20003f86270 */
[----:B------:R-:W-:Y:S01]  /*2220*/  FFMA.FTZ R89, R91, UR11, -R22 ;  /* 0x0000000b5b597c23 */ /* 0x000fe20008010816 */
[----:B------:R-:W-:Y:S01]  /*2230*/  ISETP.GT.OR P1, PT, R19, 0x8, !P1 ;  /* 0x000000081300780c */ /* 0x000fe20004f24670 */
[----:B------:R-:W-:Y:S01]  /*2240*/  VIADD R22, R5, 0xc ;  /* 0x0000000c05167836 */ /* 0x000fe20000000000 */
[----:B------:R-:W-:Y:S01]  /*2250*/  FSEL R88, R90, -INF , !P3 ;  /* 0xff8000005a587808 */ /* 0x000fe20005800000 */
[----:B------:R-:W1:Y:S01]  /*2260*/  SHFL.IDX PT, R91, R20, R220, 0x1f ;  /* 0x00001fdc145b7589 */ /* 0x000e6200000e0000 */
[----:B------:R-:W-:Y:S01]  /*2270*/  ISETP.GT.OR P4, PT, R19, 0x18, !P4 ;  /* 0x000000181300780c */ /* 0x000fe20006784670 */
[----:B------:R-:W2:Y:S01]  /*2280*/  MUFU.EX2 R216, R216 ;  /* 0x000000d800d87308 */ /* 0x000ea20000000800 */
[----:B------:R-:W-:Y:S01]  /*2290*/  FSEL R90, R92, -INF , !P1 ;  /* 0xff8000005c5a7808 */ /* 0x000fe20004800000 */
[----:B------:R-:W-:Y:S01]  /*22a0*/  FFMA.FTZ R88, R88, UR11, -R23 ;  /* 0x0000000b58587c23 */ /* 0x000fe20008010817 */
[----:B------:R-:W-:Y:S01]  /*22b0*/  ISETP.GE.AND P1, PT, R13, 0x10, PT ;  /* 0x000000100d00780c */ /* 0x000fe20003f26270 */
[----:B------:R-:W-:Y:S01]  /*22c0*/  SHFL.IDX PT, R219, R20, R22, 0x1f ;  /* 0x00001f1614db7589 */ /* 0x000fe200000e0000 */
[----:B------:R-:W-:Y:S01]  /*22d0*/  FSEL R100, R100, -INF , !P4 ;  /* 0xff80000064647808 */ /* 0x000fe20006000000 */
[----:B------:R-:W-:Y:S01]  /*22e0*/  VIADD R23, R5, 0x10 ;  /* 0x0000001005177836 */ /* 0x000fe20000000000 */
[----:B------:R-:W-:-:S02]  /*22f0*/  ISETP.GE.AND P4, PT, R21, 0x30, PT ;  /* 0x000000301500780c */ /* 0x000fc40003f86270 */
[----:B------:R-:W-:Y:S02]  /*2300*/  ISETP.GE.AND P0, PT, R13, 0x9, PT ;  /* 0x000000090d00780c */ /* 0x000fe40003f06270 */
[----:B------:R-:W-:Y:S01]  /*2310*/  ISETP.GE.AND P2, PT, R21, 0x9, PT ;  /* 0x000000091500780c */ /* 0x000fe20003f46270 */
[----:B------:R-:W3:Y:S01]  /*2320*/  SHFL.IDX PT, R217, R20, R23, 0x1f ;  /* 0x00001f1714d97589 */ /* 0x000ee200000e0000 */
[----:B------:R-:W-:Y:S01]  /*2330*/  ISETP.GT.OR P1, PT, R18, 0x10, !P1 ;  /* 0x000000101200780c */ /* 0x000fe20004f24670 */
[----:B------:R-:W-:Y:S01]  /*2340*/  MUFU.EX2 R88, R88 ;  /* 0x0000005800587308 */ /* 0x000fe20000000800 */
[----:B------:R-:W-:Y:S02]  /*2350*/  ISETP.GT.OR P4, PT, R19, 0x30, !P4 ;  /* 0x000000301300780c */ /* 0x000fe40006784670 */
[----:B------:R-:W-:Y:S02]  /*2360*/  FSEL R98, R98, -INF , !P1 ;  /* 0xff80000062627808 */ /* 0x000fe40004800000 */
[----:B------:R-:W-:-:S02]  /*2370*/  ISETP.GE.AND P1, PT, R21, 0x11, PT ;  /* 0x000000111500780c */ /* 0x000fc40003f26270 */
[----:B------:R-:W-:Y:S01]  /*2380*/  FSEL R112, R112, -INF , !P4 ;  /* 0xff80000070707808 */ /* 0x000fe20006000000 */
[----:B-1----:R-:W-:Y:S01]  /*2390*/  FFMA.FTZ R90, R90, UR11, -R91 ;  /* 0x0000000b5a5a7c23 */ /* 0x002fe2000801085b */
[----:B------:R-:W-:Y:S01]  /*23a0*/  ISETP.GE.AND P4, PT, R21, 0x48, PT ;  /* 0x000000481500780c */ /* 0x000fe20003f86270 */
[----:B------:R-:W-:Y:S01]  /*23b0*/  MUFU.EX2 R89, R89 ;  /* 0x0000005900597308 */ /* 0x000fe20000000800 */
[----:B------:R-:W-:Y:S02]  /*23c0*/  ISETP.GT.OR P1, PT, R19, 0x11, !P1 ;  /* 0x000000111300780c */ /* 0x000fe40004f24670 */
[----:B------:R-:W-:Y:S02]  /*23d0*/  ISETP.GE.AND P3, PT, R13, 0x8, PT ;  /* 0x000000080d00780c */ /* 0x000fe40003f66270 */
[----:B------:R-:W-:Y:S02]  /*23e0*/  ISETP.GT.OR P0, PT, R18, 0x9, !P0 ;  /* 0x000000091200780c */ /* 0x000fe40004704670 */
[----:B------:R-:W-:-:S02]  /*23f0*/  ISETP.GT.OR P4, PT, R19, 0x48, !P4 ;  /* 0x000000481300780c */ /* 0x000fc40006784670 */
[----:B------:R-:W-:Y:S01]  /*2400*/  ISETP.GE.AND P5, PT, R21, 0x19, PT ;  /* 0x000000191500780c */ /* 0x000fe20003fa6270 */
[----:B------:R-:W-:Y:S02]  /*2410*/  WARPGROUP.DEPBAR.LE gsb0, 0x0 ;  /* 0x00008000000079c5 */ /* 0x000fe40000010000 */
[----:B------:R-:W-:Y:S01]  /*2420*/  WARPGROUP.ARRIVE ;  /* 0x00000000000079c5 */ /* 0x000fe20000000000 */
[----:B------:R-:W-:Y:S01]  /*2430*/  FSEL R97, R97, -INF , !P1 ;  /* 0xff80000061617808 */ /* 0x000fe20004800000 */
[----:B----4-:R-:W-:Y:S01]  /*2440*/  SHFL.IDX PT, R230, R17, R22, 0x1f ;  /* 0x00001f1611e67589 */ /* 0x010fe200000e0000 */
[----:B------:R-:W-:Y:S01]  /*2450*/  ISETP.GE.AND P1, PT, R21, 0x29, PT ;  /* 0x000000291500780c */ /* 0x000fe20003f26270 */
[----:B------:R-:W-:Y:S01]  /*2460*/  MUFU.EX2 R90, R90 ;  /* 0x0000005a005a7308 */ /* 0x000fe20000000800 */
[----:B------:R-:W-:Y:S01]  /*2470*/  ISETP.GT.OR P2, PT, R19, 0x9, !P2 ;  /* 0x000000091300780c */ /* 0x000fe20005744670 */
[----:B------:R-:W-:Y:S01]  /*2480*/  HGMMA.64x128x16.F32 R24, gdesc[UR4], R24, gsb0 ;  /* 0x01e00000041879f0 */ /* 0x000fe20008000818 */
[----:B------:R-:W-:Y:S01]  /*2490*/  UIADD3 UR6, UR8, 0x4, URZ ;  /* 0x0000000408067890 */ /* 0x000fe2000fffe03f */
[----:B------:R-:W-:Y:S01]  /*24a0*/  ISETP.GT.OR P3, PT, R18, 0x8, !P3 ;  /* 0x000000081200780c */ /* 0x000fe20005f64670 */
[----:B------:R-:W-:Y:S01]  /*24b0*/  UIADD3 UR4, UR9, 0x4, URZ ;  /* 0x0000000409047890 */ /* 0x000fe2000fffe03f */
[----:B------:R-:W-:Y:S01]  /*24c0*/  FSEL R228, R95, -INF , !P0 ;  /* 0xff8000005fe47808 */ /* 0x000fe20004000000 */
[----:B------:R-:W-:Y:S01]  /*24d0*/  UMOV UR7, 0x40000040 ;  /* 0x4000004000077882 */ /* 0x000fe20000000000 */
[----:B------:R-:W-:Y:S01]  /*24e0*/  UMOV UR5, 0x40000040 ;  /* 0x4000004000057882 */ /* 0x000fe20000000000 */
[----:B------:R-:W-:Y:S01]  /*24f0*/  FSEL R124, R124, -INF , !P4 ;  /* 0xff8000007c7c7808 */ /* 0x000fe20006000000 */
[----:B---3--:R-:W-:Y:S01]  /*2500*/  FFMA.FTZ R95, R98, UR11, -R217 ;  /* 0x0000000b625f7c23 */ /* 0x008fe200080108d9 */
[----:B------:R-:W-:-:S02]  /*2510*/  ISETP.GE.AND P0, PT, R21, 0x10, PT ;  /* 0x000000101500780c */ /* 0x000fc40003f06270 */
[----:B------:R-:W-:Y:S02]  /*2520*/  ISETP.GE.AND P4, PT, R21, 0x60, PT ;  /* 0x000000601500780c */ /* 0x000fe40003f86270 */
[----:B------:R-:W-:Y:S01]  /*2530*/  ISETP.GT.OR P1, PT, R19, 0x29, !P1 ;  /* 0x000000291300780c */ /* 0x000fe20004f24670 */
[----:B------:R-:W-:Y:S01]  /*2540*/  MUFU.EX2 R95, R95 ;  /* 0x0000005f005f7308 */ /* 0x000fe20000000800 */
[----:B------:R-:W-:Y:S02]  /*2550*/  FSEL R94, R94, -INF , !P3 ;  /* 0xff8000005e5e7808 */ /* 0x000fe40005800000 */
[----:B------:R-:W-:Y:S01]  /*2560*/  FSEL R92, R93, -INF , !P2 ;  /* 0xff8000005d5c7808 */ /* 0x000fe20005000000 */
[----:B------:R-:W-:Y:S01]  /*2570*/  FFMA.FTZ R93, R228, UR11, -R219 ;  /* 0x0000000be45d7c23 */ /* 0x000fe200080108db */
[C---:B------:R-:W-:Y:S01]  /*2580*/  ISETP.GT.OR P0, PT, R19.reuse, 0x10, !P0 ;  /* 0x000000101300780c */ /* 0x040fe20004704670 */
[----:B------:R-:W-:Y:S01]  /*2590*/  FFMA.FTZ R91, R94, UR11, -R91 ;  /* 0x0000000b5e5b7c23 */ /* 0x000fe2000801085b */
[----:B------:R-:W-:Y:S01]  /*25a0*/  ISETP.GT.OR P4, PT, R19, 0x60, !P4 ;  /* 0x000000601300780c */ /* 0x000fe20006784670 */
[----:B------:R-:W-:Y:S01]  /*25b0*/  FFMA.FTZ R92, R92, UR11, -R219 ;  /* 0x0000000b5c5c7c23 */ /* 0x000fe200080108db */
[----:B------:R-:W-:Y:S01]  /*25c0*/  FSEL R109, R109, -INF , !P1 ;  /* 0xff8000006d6d7808 */ /* 0x000fe20004800000 */
[----:B------:R-:W-:Y:S01]  /*25d0*/  VIADD R219, R5, 0x14 ;  /* 0x0000001405db7836 */ /* 0x000fe20000000000 */
[----:B------:R-:W-:Y:S01]  /*25e0*/  ISETP.GE.AND P1, PT, R21, 0x41, PT ;  /* 0x000000411500780c */ /* 0x000fe20003f26270 */
[----:B------:R-:W-:Y:S01]  /*25f0*/  MUFU.EX2 R91, R91 ;  /* 0x0000005b005b7308 */ /* 0x000fe20000000800 */
[----:B------:R-:W-:-:S02]  /*2600*/  FSEL R94, R96, -INF , !P0 ;  /* 0xff800000605e7808 */ /* 0x000fc40004000000 */
[----:B------:R-:W-:Y:S01]  /*2610*/  FSEL R136, R136, -INF , !P4 ;  /* 0xff80000088887808 */ /* 0x000fe20006000000 */
[----:B------:R-:W1:Y:S01]  /*2620*/  SHFL.IDX PT, R98, R20, R219, 0x1f ;  /* 0x00001fdb14627589 */ /* 0x000e6200000e0000 */
[----:B------:R-:W-:Y:S01]  /*2630*/  ISETP.GE.AND P4, PT, R13, 0x18, PT ;  /* 0x000000180d00780c */ /* 0x000fe20003f86270 */
[----:B------:R-:W-:Y:S01]  /*2640*/  FFMA.FTZ R94, R94, UR11, -R217 ;  /* 0x0000000b5e5e7c23 */ /* 0x000fe200080108d9 */
[----:B------:R-:W-:Y:S01]  /*2650*/  ISETP.GT.OR P1, PT, R19, 0x41, !P1 ;  /* 0x000000411300780c */ /* 0x000fe20004f24670 */
[----:B------:R-:W-:Y:S01]  /*2660*/  MUFU.EX2 R93, R93 ;  /* 0x0000005d005d7308 */ /* 0x000fe20000000800 */
[----:B------:R-:W-:Y:S02]  /*2670*/  ISETP.GT.OR P4, PT, R18, 0x18, !P4 ;  /* 0x000000181200780c */ /* 0x000fe40006784670 */
[----:B------:R-:W-:Y:S02]  /*2680*/  FSEL R217, R121, -INF , !P1 ;  /* 0xff80000079d97808 */ /* 0x000fe40004800000 */
[----:B------:R-:W-:-:S02]  /*2690*/  ISETP.GE.AND P1, PT, R21, 0x59, PT ;  /* 0x000000591500780c */ /* 0x000fc40003f26270 */
[----:B------:R-:W-:Y:S01]  /*26a0*/  FSEL R96, R102, -INF , !P4 ;  /* 0xff80000066607808 */ /* 0x000fe20006000000 */
[----:B------:R3:W4:Y:S01]  /*26b0*/  MUFU.EX2 R121, R218 ;  /* 0x000000da00797308 */ /* 0x0007220000000800 */
[----:B------:R-:W-:Y:S02]  /*26c0*/  ISETP.GE.AND P4, PT, R13, 0x21, PT ;  /* 0x000000210d00780c */ /* 0x000fe40003f86270 */
[C---:B------:R-:W-:Y:S02]  /*26d0*/  ISETP.GT.OR P1, PT, R19.reuse, 0x59, !P1 ;  /* 0x000000591300780c */ /* 0x040fe40004f24670 */
[----:B------:R-:W-:Y:S02]  /*26e0*/  ISETP.GT.OR P5, PT, R19, 0x19, !P5 ;  /* 0x000000191300780c */ /* 0x000fe40006fa4670 */
[----:B------:R-:W-:Y:S01]  /*26f0*/  ISETP.GT.OR P4, PT, R18, 0x21, !P4 ;  /* 0x000000211200780c */ /* 0x000fe20006784670 */
[----:B------:R-:W-:Y:S01]  /*2700*/  MUFU.EX2 R94, R94 ;  /* 0x0000005e005e7308 */ /* 0x000fe20000000800 */
[----:B------:R-:W-:Y:S01]  /*2710*/  FSEL R133, R133, -INF , !P1 ;  /* 0xff80000085857808 */ /* 0x000fe20004800000 */
[----:B---3--:R-:W-:Y:S01]  /*2720*/  VIADD R218, R5, 0x18 ;  /* 0x0000001805da7836 */ /* 0x008fe20000000000 */
[----:B------:R-:W-:-:S02]  /*2730*/  ISETP.GE.AND P1, PT, R13, 0x11, PT ;  /* 0x000000110d00780c */ /* 0x000fc40003f26270 */
[----:B------:R-:W-:Y:S02]  /*2740*/  FSEL R101, R101, -INF , !P5 ;  /* 0xff80000065657808 */ /* 0x000fe40006800000 */
[----:B------:R-:W-:Y:S01]  /*2750*/  FSEL R227, R107, -INF , !P4 ;  /* 0xff8000006be37808 */ /* 0x000fe20006000000 */
[----:B------:R-:W3:Y:S01]  /*2760*/  SHFL.IDX PT, R228, R20, R218, 0x1f ;  /* 0x00001fda14e47589 */ /* 0x000ee200000e0000 */
[----:B------:R-:W-:Y:S01]  /*2770*/  ISETP.GE.AND P5, PT, R21, 0x31, PT ;  /* 0x000000311500780c */ /* 0x000fe20003fa6270 */
[----:B------:R-:W-:Y:S01]  /*2780*/  MUFU.EX2 R92, R92 ;  /* 0x0000005c005c7308 */ /* 0x000fe20000000800 */
[----:B------:R-:W-:Y:S02]  /*2790*/  ISETP.GE.AND P4, PT, R13, 0x30, PT ;  /* 0x000000300d00780c */ /* 0x000fe40003f86270 */
[----:B------:R-:W-:Y:S02]  /*27a0*/  ISETP.GT.OR P1, PT, R18, 0x11, !P1 ;  /* 0x000000111200780c */ /* 0x000fe40004f24670 */
[----:B------:R-:W-:-:S02]  /*27b0*/  ISETP.GT.OR P5, PT, R19, 0x31, !P5 ;  /* 0x000000311300780c */ /* 0x000fc40006fa4670 */
[----:B------:R-:W-:Y:S02]  /*27c0*/  ISETP.GT.OR P4, PT, R18, 0x30, !P4 ;  /* 0x000000301200780c */ /* 0x000fe40006784670 */
[----:B------:R-:W-:Y:S02]  /*27d0*/  FSEL R99, R99, -INF , !P1 ;  /* 0xff80000063637808 */ /* 0x000fe40004800000 */
[----:B------:R-:W-:Y:S02]  /*27e0*/  FSEL R113, R113, -INF , !P5 ;  /* 0xff80000071717808 */ /* 0x000fe40006800000 */
[----:B------:R-:W-:Y:S01]  /*27f0*/  FSEL R102, R114, -INF , !P4 ;  /* 0xff80000072667808 */ /* 0x000fe20006000000 */
[----:B------:R-:W-:Y:S01]  /*2800*/  VIADD R114, R5, 0x1c ;  /* 0x0000001c05727836 */ /* 0x000fe20000000000 */
[----:B------:R-:W-:Y:S01]  /*2810*/  ISETP.GE.AND P5, PT, R21, 0x49, PT ;  /* 0x000000491500780c */ /* 0x000fe20003fa6270 */
[----:B-1----:R-:W-:Y:S01]  /*2820*/  FFMA.FTZ R235, R99, UR11, -R98 ;  /* 0x0000000b63eb7c23 */ /* 0x002fe20008010862 */
[----:B------:R-:W-:-:S02]  /*2830*/  ISETP.GE.AND P2, PT, R21, 0x20, PT ;  /* 0x000000201500780c */ /* 0x000fc40003f46270 */
[----:B------:R-:W-:Y:S01]  /*2840*/  ISETP.GT.OR P5, PT, R19, 0x49, !P5 ;  /* 0x000000491300780c */ /* 0x000fe20006fa4670 */
[----:B------:R1:W5:Y:S01]  /*2850*/  SHFL.IDX PT, R232, R20, R114, 0x1f ;  /* 0x00001f7214e87589 */ /* 0x00036200000e0000 */
[----:B------:R-:W-:Y:S01]  /*2860*/  ISETP.GE.AND P3, PT, R21, 0x21, PT ;  /* 0x000000211500780c */ /* 0x000fe20003f66270 */
[----:B---3--:R-:W-:Y:S01]  /*2870*/  FFMA.FTZ R96, R96, UR11, -R228 ;  /* 0x0000000b60607c23 */ /* 0x008fe200080108e4 */
[----:B------:R-:W-:Y:S02]  /*2880*/  FSEL R125, R125, -INF , !P5 ;  /* 0xff8000007d7d7808 */ /* 0x000fe40006800000 */
[C---:B------:R-:W-:Y:S02]  /*2890*/  ISETP.GE.AND P0, PT, R21.reuse, 0x28, PT ;  /* 0x000000281500780c */ /* 0x040fe40003f06270 */
[----:B------:R-:W-:Y:S02]  /*28a0*/  ISETP.GE.AND P5, PT, R21, 0x61, PT ;  /* 0x000000611500780c */ /* 0x000fe40003fa6270 */
[C---:B------:R-:W-:Y:S01]  /*28b0*/  ISETP.GT.OR P2, PT, R19.reuse, 0x20, !P2 ;  /* 0x000000201300780c */ /* 0x040fe20005744670 */
[----:B-1----:R1:W-:Y:S01]  /*28c0*/  MUFU.EX2 R20, R235 ;  /* 0x000000eb00147308 */ /* 0x0023e20000000800 */
[----:B------:R-:W-:-:S02]  /*28d0*/  ISETP.GT.OR P3, PT, R19, 0x21, !P3 ;  /* 0x000000211300780c */ /* 0x000fc40005f64670 */
[C---:B------:R-:W-:Y:S02]  /*28e0*/  ISETP.GT.OR P0, PT, R19.reuse, 0x28, !P0 ;  /* 0x000000281300780c */ /* 0x040fe40004704670 */
[----:B------:R-:W-:Y:S02]  /*28f0*/  ISETP.GT.OR P5, PT, R19, 0x61, !P5 ;  /* 0x000000611300780c */ /* 0x000fe40006fa4670 */
[----:B------:R-:W-:Y:S01]  /*2900*/  FSEL R104, R104, -INF , !P2 ;  /* 0xff80000068687808 */ /* 0x000fe20005000000 */
[----:B-1----:R-:W3:Y:S01]  /*2910*/  LDL R235, [R1+0x1c] ;  /* 0x00001c0001eb7983 */ /* 0x002ee20000100800 */
[----:B------:R-:W-:Y:S02]  /*2920*/  FSEL R105, R105, -INF , !P3 ;  /* 0xff80000069697808 */ /* 0x000fe40005800000 */
[----:B------:R-:W-:Y:S02]  /*2930*/  FSEL R108, R108, -INF , !P0 ;  /* 0xff8000006c6c7808 */ /* 0x000fe40004000000 */
[----:B------:R-:W-:-:S02]  /*2940*/  FSEL R137, R137, -INF , !P5 ;  /* 0xff80000089897808 */ /* 0x000fc40006800000 */
[C---:B------:R-:W-:Y:S02]  /*2950*/  ISETP.GE.AND P2, PT, R21.reuse, 0x38, PT ;  /* 0x000000381500780c */ /* 0x040fe40003f46270 */
[C---:B------:R-:W-:Y:S02]  /*2960*/  ISETP.GE.AND P3, PT, R21.reuse, 0x39, PT ;  /* 0x000000391500780c */ /* 0x040fe40003f66270 */
[----:B------:R-:W-:Y:S02]  /*2970*/  ISETP.GE.AND P0, PT, R21, 0x40, PT ;  /* 0x000000401500780c */ /* 0x000fe40003f06270 */
[C---:B------:R-:W-:Y:S02]  /*2980*/  ISETP.GE.AND P5, PT, R13.reuse, 0x19, PT ;  /* 0x000000190d00780c */ /* 0x040fe40003fa6270 */
[----:B------:R-:W-:Y:S02]  /*2990*/  ISETP.GE.AND P1, PT, R13, 0x20, PT ;  /* 0x000000200d00780c */ /* 0x000fe40003f26270 */
[----:B------:R-:W-:-:S02]  /*29a0*/  ISETP.GT.OR P2, PT, R19, 0x38, !P2 ;  /* 0x000000381300780c */ /* 0x000fc40005744670 */
[C---:B------:R-:W-:Y:S02]  /*29b0*/  ISETP.GT.OR P3, PT, R19.reuse, 0x39, !P3 ;  /* 0x000000391300780c */ /* 0x040fe40005f64670 */
[----:B------:R-:W-:Y:S02]  /*29c0*/  ISETP.GT.OR P0, PT, R19, 0x40, !P0 ;  /* 0x000000401300780c */ /* 0x000fe40004704670 */
[C---:B------:R-:W-:Y:S02]  /*29d0*/  ISETP.GT.OR P5, PT, R18.reuse, 0x19, !P5 ;  /* 0x000000191200780c */ /* 0x040fe40006fa4670 */
[----:B------:R-:W-:Y:S02]  /*29e0*/  ISETP.GT.OR P1, PT, R18, 0x20, !P1 ;  /* 0x000000201200780c */ /* 0x000fe40004f24670 */
[----:B------:R-:W-:Y:S02]  /*29f0*/  FSEL R116, R116, -INF , !P2 ;  /* 0xff80000074747808 */ /* 0x000fe40005000000 */
[----:B------:R-:W-:-:S02]  /*2a00*/  FSEL R117, R117, -INF , !P3 ;  /* 0xff80000075757808 */ /* 0x000fc40005800000 */
[----:B------:R-:W-:Y:S02]  /*2a10*/  FSEL R120, R120, -INF , !P0 ;  /* 0xff80000078787808 */ /* 0x000fe40004000000 */
[----:B------:R-:W-:Y:S01]  /*2a20*/  FSEL R103, R103, -INF , !P5 ;  /* 0xff80000067677808 */ /* 0x000fe20006800000 */
[----:B------:R-:W-:Y:S02]  /*2a30*/  WARPGROUP.DEPBAR.LE gsb0, 0x0 ;  /* 0x00008000000079c5 */ /* 0x000fe40000010000 */
[----:B------:R-:W-:Y:S01]  /*2a40*/  WARPGROUP.ARRIVE ;  /* 0x00000000000079c5 */ /* 0x000fe20000000000 */
[----:B------:R-:W-:Y:S02]  /*2a50*/  FSEL R106, R106, -INF , !P1 ;  /* 0xff8000006a6a7808 */ /* 0x000fe40004800000 */
[C---:B------:R-:W-:Y:S02]  /*2a60*/  ISETP.GE.AND P2, PT, R21.reuse, 0x50, PT ;  /* 0x000000501500780c */ /* 0x040fe40003f46270 */
[C---:B------:R-:W-:Y:S01]  /*2a70*/  ISETP.GE.AND P3, PT, R21.reuse, 0x51, PT ;  /* 0x000000511500780c */ /* 0x040fe20003f66270 */
[----:B------:R-:W-:Y:S01]  /*2a80*/  HGMMA.64x128x16.F32 R24, gdesc[UR4], R24, gsb0 ;  /* 0x01e00000041879f0 */ /* 0x000fe20008000818 */
[----:B------:R-:W-:-:S02]  /*2a90*/  ISETP.GE.AND P0, PT, R21, 0x58, PT ;  /* 0x000000581500780c */ /* 0x000fc40003f06270 */
[C---:B------:R-:W-:Y:S02]  /*2aa0*/  ISETP.GE.AND P5, PT, R13.reuse, 0x28, PT ;  /* 0x000000280d00780c */ /* 0x040fe40003fa6270 */
[----:B------:R-:W-:Y:S01]  /*2ab0*/  ISETP.GE.AND P1, PT, R13, 0x29, PT ;  /* 0x000000290d00780c */ /* 0x000fe20003f26270 */
[----:B------:R-:W-:Y:S01]  /*2ac0*/  UIADD3 UR6, UR8, 0x6, URZ ;  /* 0x0000000608067890 */ /* 0x000fe2000fffe03f */
[C---:B------:R-:W-:Y:S01]  /*2ad0*/  ISETP.GT.OR P2, PT, R19.reuse, 0x50, !P2 ;  /* 0x000000501300780c */ /* 0x040fe20005744670 */
[----:B------:R-:W-:Y:S01]  /*2ae0*/  UIADD3 UR4, UR9, 0x6, URZ ;  /* 0x0000000609047890 */ /* 0x000fe2000fffe03f */
[C---:B------:R-:W-:Y:S02]  /*2af0*/  ISETP.GT.OR P3, PT, R19.reuse, 0x51, !P3 ;  /* 0x000000511300780c */ /* 0x040fe40005f64670 */
[----:B------:R-:W-:Y:S02]  /*2b00*/  ISETP.GT.OR P0, PT, R19, 0x58, !P0 ;  /* 0x000000581300780c */ /* 0x000fe40004704670 */
[----:B------:R-:W-:-:S02]  /*2b10*/  ISETP.GT.OR P5, PT, R18, 0x28, !P5 ;  /* 0x000000281200780c */ /* 0x000fc40006fa4670 */
[----:B------:R-:W-:Y:S01]  /*2b20*/  ISETP.GT.OR P1, PT, R18, 0x29, !P1 ;  /* 0x000000291200780c */ /* 0x000fe20004f24670 */
[----:B------:R-:W-:Y:S01]  /*2b30*/  UMOV UR7, 0x40000040 ;  /* 0x4000004000077882 */ /* 0x000fe20000000000 */
[----:B------:R-:W-:Y:S01]  /*2b40*/  FSEL R128, R128, -INF , !P2 ;  /* 0xff80000080807808 */ /* 0x000fe20005000000 */
[----:B------:R-:W-:Y:S01]  /*2b50*/  UMOV UR5, 0x40000040 ;  /* 0x4000004000057882 */ /* 0x000fe20000000000 */
[----:B------:R-:W-:Y:S02]  /*2b60*/  FSEL R129, R129, -INF , !P3 ;  /* 0xff80000081817808 */ /* 0x000fe40005800000 */
[----:B------:R-:W-:Y:S02]  /*2b70*/  FSEL R132, R132, -INF , !P0 ;  /* 0xff80000084847808 */ /* 0x000fe40004000000 */
[----:B------:R-:W-:Y:S02]  /*2b80*/  FSEL R110, R110, -INF , !P5 ;  /* 0xff8000006e6e7808 */ /* 0x000fe40006800000 */
[----:B------:R-:W-:-:S02]  /*2b90*/  FSEL R107, R111, -INF , !P1 ;  /* 0xff8000006f6b7808 */ /* 0x000fc40004800000 */
[C---:B------:R-:W-:Y:S02]  /*2ba0*/  ISETP.GE.AND P2, PT, R21.reuse, 0x68, PT ;  /* 0x000000681500780c */ /* 0x040fe40003f46270 */
[C---:B------:R-:W-:Y:S02]  /*2bb0*/  ISETP.GE.AND P3, PT, R21.reuse, 0x69, PT ;  /* 0x000000691500780c */ /* 0x040fe40003f66270 */
[C---:B------:R-:W-:Y:S02]  /*2bc0*/  ISETP.GE.AND P0, PT, R21.reuse, 0x70, PT ;  /* 0x000000701500780c */ /* 0x040fe40003f06270 */
[C---:B------:R-:W-:Y:S02]  /*2bd0*/  ISETP.GE.AND P5, PT, R21.reuse, 0x71, PT ;  /* 0x000000711500780c */ /* 0x040fe40003fa6270 */
[C---:B------:R-:W-:Y:S02]  /*2be0*/  ISETP.GE.AND P1, PT, R21.reuse, 0x78, PT ;  /* 0x000000781500780c */ /* 0x040fe40003f26270 */
[----:B------:R-:W-:Y:S01]  /*2bf0*/  ISETP.GE.AND P4, PT, R21, 0x79, PT ;  /* 0x000000791500780c */ /* 0x000fe20003f86270 */
[----:B------:R-:W-:Y:S01]  /*2c00*/  FFMA.FTZ R21, R97, UR11, -R98 ;  /* 0x0000000b61157c23 */ /* 0x000fe20008010862 */
[----:B------:R-:W-:Y:S01]  /*2c10*/  FFMA.FTZ R97, R100, UR11, -R228 ;  /* 0x0000000b64617c23 */ /* 0x000fe200080108e4 */
[----:B------:R-:W1:Y:S04]  /*2c20*/  SHFL.IDX PT, R98, R17, R5, 0x1f ;  /* 0x00001f0511627589 */ /* 0x000e6800000e0000 */
[----:B------:R-:W2:Y:S01]  /*2c30*/  SHFL.IDX PT, R99, R17, R221, 0x1f ;  /* 0x00001fdd11637589 */ /* 0x000ea200000e0000 */
[----:B------:R-:W-:-:S03]  /*2c40*/  ISETP.GT.OR P0, PT, R19, 0x70, !P0 ;  /* 0x000000701300780c */ /* 0x000fc60004704670 */
[----:B------:R-:W-:Y:S01]  /*2c50*/  SHFL.IDX PT, R111, R17, R23, 0x1f ;  /* 0x00001f17116f7589 */ /* 0x000fe200000e0000 */
[C---:B------:R-:W-:Y:S01]  /*2c60*/  ISETP.GT.OR P2, PT, R19.reuse, 0x68, !P2 ;  /* 0x000000681300780c */ /* 0x040fe20005744670 */
[----:B------:R-:W-:Y:S02]  /*2c70*/  WARPGROUP.DEPBAR.LE gsb0, 0x0 ;  /* 0x00008000000079c5 */ /* 0x000fe40000010000 */
[----:B------:R-:W-:Y:S01]  /*2c80*/  WARPGROUP.ARRIVE ;  /* 0x00000000000079c5 */ /* 0x000fe20000000000 */
[----:B------:R-:W4:Y:S01]  /*2c90*/  SHFL.IDX PT, R100, R17, R220, 0x1f ;  /* 0x00001fdc11647589 */ /* 0x000f2200000e0000 */
[----:B------:R-:W-:Y:S01]  /*2ca0*/  ISETP.GT.OR P3, PT, R19, 0x69, !P3 ;  /* 0x000000691300780c */ /* 0x000fe20005f64670 */
[----:B------:R-:W-:Y:S01]  /*2cb0*/  FFMA.FTZ R107, R107, UR11, -R230 ;  /* 0x0000000b6b6b7c23 */ /* 0x000fe200080108e6 */
[----:B------:R-:W-:Y:S01]  /*2cc0*/  ISETP.GT.OR P5, PT, R19, 0x71, !P5 ;  /* 0x000000711300780c */ /* 0x000fe20006fa4670 */
[----:B------:R-:W3:Y:S01]  /*2cd0*/  MUFU.EX2 R21, R21 ;  /* 0x0000001500157308 */ /* 0x000ee20000000800 */
[----:B------:R-:W-:Y:S01]  /*2ce0*/  HGMMA.64x128x16.F32 R24, gdesc[UR4], R24, gsb0 ;  /* 0x01e00000041879f0 */ /* 0x000fe20008000818 */
[----:B------:R-:W-:-:S02]  /*2cf0*/  FSEL R144, R144, -INF , !P0 ;  /* 0xff80000090907808 */ /* 0x000fc40004000000 */
[----:B------:R-:W-:Y:S02]  /*2d00*/  ISETP.GE.AND P0, PT, R13, 0x39, PT ;  /* 0x000000390d00780c */ /* 0x000fe40003f06270 */
[----:B------:R-:W-:Y:S01]  /*2d10*/  FSEL R140, R140, -INF , !P2 ;  /* 0xff8000008c8c7808 */ /* 0x000fe20005000000 */
[----:B-----5:R-:W-:Y:S01]  /*2d20*/  FFMA.FTZ R228, R101, UR11, -R232 ;  /* 0x0000000b65e47c23 */ /* 0x020fe200080108e8 */
[----:B------:R-:W-:Y:S02]  /*2d30*/  ISETP.GE.AND P2, PT, R13, 0x31, PT ;  /* 0x000000310d00780c */ /* 0x000fe40003f46270 */
[----:B------:R-:W-:Y:S01]  /*2d40*/  ISETP.GT.OR P0, PT, R18, 0x39, !P0 ;  /* 0x000000391200780c */ /* 0x000fe20004704670 */
[--C-:B-1----:R-:W-:Y:S01]  /*2d50*/  FFMA.FTZ R231, R104, UR11, -R98.reuse ;  /* 0x0000000b68e77c23 */ /* 0x102fe20008010862 */
[----:B------:R-:W-:Y:S01]  /*2d60*/  FFMA.FTZ R101, R106, UR11, -R98 ;  /* 0x0000000b6a657c23 */ /* 0x000fe20008010862 */
[----:B------:R-:W-:Y:S01]  /*2d70*/  ISETP.GT.OR P2, PT, R18, 0x31, !P2 ;  /* 0x000000311200780c */ /* 0x000fe20005744670 */
[----:B------:R2:W-:Y:S01]  /*2d80*/  MUFU.EX2 R98, R228 ;  /* 0x000000e400627308 */ /* 0x0005e20000000800 */
[----:B------:R-:W-:-:S02]  /*2d90*/  FSEL R119, R119, -INF , !P0 ;  /* 0xff80000077777808 */ /* 0x000fc40004000000 */
[----:B------:R-:W-:Y:S02]  /*2da0*/  ISETP.GE.AND P0, PT, R13, 0x48, PT ;  /* 0x000000480d00780c */ /* 0x000fe40003f06270 */
[----:B------:R-:W-:Y:S01]  /*2db0*/  FSEL R141, R141, -INF , !P3 ;  /* 0xff8000008d8d7808 */ /* 0x000fe20005800000 */
[--C-:B--2---:R-:W-:Y:S01]  /*2dc0*/  FFMA.FTZ R228, R105, UR11, -R99.reuse ;  /* 0x0000000b69e47c23 */ /* 0x104fe20008010863 */
[----:B----4-:R-:W-:Y:S01]  /*2dd0*/  FFMA.FTZ R105, R110, UR11, -R100 ;  /* 0x0000000b6e697c23 */ /* 0x010fe20008010864 */
[----:B------:R-:W-:Y:S02]  /*2de0*/  FSEL R110, R115, -INF , !P2 ;  /* 0xff800000736e7808 */ /* 0x000fe40005000000 */
[C---:B------:R-:W-:Y:S02]  /*2df0*/  ISETP.GE.AND P3, PT, R13.reuse, 0x38, PT ;  /* 0x000000380d00780c */ /* 0x040fe40003f66270 */
[----:B------:R-:W-:Y:S01]  /*2e00*/  ISETP.GE.AND P2, PT, R13, 0x40, PT ;  /* 0x000000400d00780c */ /* 0x000fe20003f46270 */
[----:B------:R-:W-:Y:S01]  /*2e10*/  FFMA.FTZ R232, R103, UR11, -R232 ;  /* 0x0000000b67e87c23 */ /* 0x000fe200080108e8 */
[----:B------:R-:W-:Y:S01]  /*2e20*/  ISETP.GT.OR P0, PT, R18, 0x48, !P0 ;  /* 0x000000481200780c */ /* 0x000fe20004704670 */
[----:B------:R-:W-:Y:S01]  /*2e30*/  FFMA.FTZ R103, R227, UR11, -R99 ;  /* 0x0000000be3677c23 */ /* 0x000fe20008010863 */
[----:B------:R-:W-:Y:S01]  /*2e40*/  FFMA.FTZ R104, R108, UR11, -R100 ;  /* 0x0000000b6c687c23 */ /* 0x000fe20008010864 */
[----:B------:R-:W-:Y:S01]  /*2e50*/  FFMA.FTZ R106, R109, UR11, -R230 ;  /* 0x0000000b6d6a7c23 */ /* 0x000fe200080108e6 */
[--C-:B------:R-:W-:Y:S01]  /*2e60*/  FFMA.FTZ R108, R112, UR11, -R111.reuse ;  /* 0x0000000b706c7c23 */ /* 0x100fe2000801086f */
[----:B------:R-:W-:Y:S01]  /*2e70*/  FFMA.FTZ R109, R102, UR11, -R111 ;  /* 0x0000000b666d7c23 */ /* 0x000fe2000801086f */
[C---:B------:R-:W-:Y:S01]  /*2e80*/  ISETP.GT.OR P3, PT, R18.reuse, 0x38, !P3 ;  /* 0x000000381200780c */ /* 0x040fe20005f64670 */
[----:B------:R-:W1:Y:S01]  /*2e90*/  SHFL.IDX PT, R227, R17, R219, 0x1f ;  /* 0x00001fdb11e37589 */ /* 0x000e6200000e0000 */
[----:B------:R-:W-:-:S02]  /*2ea0*/  ISETP.GT.OR P2, PT, R18, 0x40, !P2 ;  /* 0x000000401200780c */ /* 0x000fc40005744670 */
[----:B------:R-:W-:Y:S02]  /*2eb0*/  FSEL R111, R126, -INF , !P0 ;  /* 0xff8000007e6f7808 */ /* 0x000fe40004000000 */
[C---:B------:R-:W-:Y:S02]  /*2ec0*/  ISETP.GE.AND P0, PT, R13.reuse, 0x51, PT ;  /* 0x000000510d00780c */ /* 0x040fe40003f06270 */
[----:B------:R-:W-:Y:S02]  /*2ed0*/  FSEL R118, R118, -INF , !P3 ;  /* 0xff80000076767808 */ /* 0x000fe40005800000 */
[----:B------:R-:W-:Y:S02]  /*2ee0*/  FSEL R122, R122, -INF , !P2 ;  /* 0xff8000007a7a7808 */ /* 0x000fe40005000000 */
[C---:B------:R-:W-:Y:S02]  /*2ef0*/  ISETP.GE.AND P3, PT, R13.reuse, 0x41, PT ;  /* 0x000000410d00780c */ /* 0x040fe40003f66270 */
[----:B------:R-:W-:-:S02]  /*2f00*/  ISETP.GE.AND P2, PT, R13, 0x49, PT ;  /* 0x000000490d00780c */ /* 0x000fc40003f46270 */
[C---:B------:R-:W-:Y:S02]  /*2f10*/  ISETP.GT.OR P0, PT, R18.reuse, 0x51, !P0 ;  /* 0x000000511200780c */ /* 0x040fe40004704670 */
[C---:B------:R-:W-:Y:S02]  /*2f20*/  ISETP.GT.OR P3, PT, R18.reuse, 0x41, !P3 ;  /* 0x000000411200780c */ /* 0x040fe40005f64670 */
[----:B------:R-:W-:Y:S02]  /*2f30*/  ISETP.GT.OR P2, PT, R18, 0x49, !P2 ;  /* 0x000000491200780c */ /* 0x000fe40005744670 */
[----:B------:R-:W-:Y:S02]  /*2f40*/  FSEL R115, R131, -INF , !P0 ;  /* 0xff80000083737808 */ /* 0x000fe40004000000 */
        /* <DEDUP_REMOVED lines=8> */
[----:B------:R-:W-:Y:S02]  /*2fd0*/  FSEL R131, R138, -INF , !P0 ;  /* 0xff8000008a837808 */ /* 0x000fe40004000000 */
[----:B------:R-:W2:Y:S01]  /*2fe0*/  SHFL.IDX PT, R138, R17, R218, 0x1f ;  /* 0x00001fda118a7589 */ /* 0x000ea200000e0000 */
[----:B------:R4:W-:Y:S01]  /*2ff0*/  MUFU.EX2 R102, R228 ;  /* 0x000000e400667308 */ /* 0x0009e20000000800 */
[----:B------:R-:W-:Y:S02]  /*3000*/  FSEL R112, R130, -INF , !P3 ;  /* 0xff80000082707808 */ /* 0x000fe40005800000 */
[----:B------:R-:W-:Y:S01]  /*3010*/  FSEL R134, R134, -INF , !P2 ;  /* 0xff80000086867808 */ /* 0x000fe20005000000 */
[--C-:B-1----:R-:W-:Y:S01]  /*3020*/  FFMA.FTZ R113, R113, UR11, -R227.reuse ;  /* 0x0000000b71717c23 */ /* 0x102fe200080108e3 */
[C---:B------:R-:W-:Y:S01]  /*3030*/  ISETP.GE.AND P3, PT, R13.reuse, 0x59, PT ;  /* 0x000000590d00780c */ /* 0x040fe20003f66270 */
[----:B------:R-:W-:Y:S01]  /*3040*/  FFMA.FTZ R110, R110, UR11, -R227 ;  /* 0x0000000b6e6e7c23 */ /* 0x000fe200080108e3 */
[----:B------:R-:W-:Y:S01]  /*3050*/  ISETP.GE.AND P2, PT, R13, 0x61, PT ;  /* 0x000000610d00780c */ /* 0x000fe20003f46270 */
[----:B----4-:R-:W-:Y:S01]  /*3060*/  SHFL.IDX PT, R228, R17, R114, 0x1f ;  /* 0x00001f7211e47589 */ /* 0x010fe200000e0000 */
[----:B------:R-:W-:-:S03]  /*3070*/  ISETP.GT.OR P3, PT, R18, 0x59, !P3 ;  /* 0x000000591200780c */ /* 0x000fc60005f64670 */
[----:B------:R-:W1:Y:S01]  /*3080*/  SHFL.IDX PT, R227, R12, R5, 0x1f ;  /* 0x00001f050ce37589 */ /* 0x000e6200000e0000 */
[----:B------:R-:W-:Y:S02]  /*3090*/  ISETP.GT.OR P2, PT, R18, 0x61, !P2 ;  /* 0x000000611200780c */ /* 0x000fe40005744670 */
[----:B------:R-:W-:Y:S02]  /*30a0*/  FSEL R135, R135, -INF , !P3 ;  /* 0xff80000087877808 */ /* 0x000fe40005800000 */
[----:B------:R-:W-:Y:S02]  /*30b0*/  FSEL R139, R139, -INF , !P2 ;  /* 0xff8000008b8b7808 */ /* 0x000fe40005000000 */
[C---:B------:R-:W-:Y:S02]  /*30c0*/  ISETP.GE.AND P3, PT, R13.reuse, 0x68, PT ;  /* 0x000000680d00780c */ /* 0x040fe40003f66270 */
[C---:B------:R-:W-:Y:S02]  /*30d0*/  ISETP.GE.AND P0, PT, R13.reuse, 0x69, PT ;  /* 0x000000690d00780c */ /* 0x040fe40003f06270 */
[----:B------:R-:W-:-:S02]  /*30e0*/  ISETP.GE.AND P2, PT, R13, 0x70, PT ;  /* 0x000000700d00780c */ /* 0x000fc40003f46270 */
[C---:B------:R-:W-:Y:S02]  /*30f0*/  ISETP.GT.OR P3, PT, R18.reuse, 0x68, !P3 ;  /* 0x000000681200780c */ /* 0x040fe40005f64670 */
[C---:B------:R-:W-:Y:S02]  /*3100*/  ISETP.GT.OR P0, PT, R18.reuse, 0x69, !P0 ;  /* 0x000000691200780c */ /* 0x040fe40004704670 */
[----:B------:R-:W-:Y:S02]  /*3110*/  ISETP.GT.OR P2, PT, R18, 0x70, !P2 ;  /* 0x000000701200780c */ /* 0x000fe40005744670 */
[----:B------:R-:W-:Y:S02]  /*3120*/  FSEL R126, R142, -INF , !P3 ;  /* 0xff8000008e7e7808 */ /* 0x000fe40005800000 */
[----:B------:R-:W-:Y:S02]  /*3130*/  FSEL R143, R143, -INF , !P0 ;  /* 0xff8000008f8f7808 */ /* 0x000fe40004000000 */
[----:B------:R-:W-:-:S02]  /*3140*/  FSEL R130, R146, -INF , !P2 ;  /* 0xff80000092827808 */ /* 0x000fc40005000000 */
[C---:B------:R-:W-:Y:S02]  /*3150*/  ISETP.GE.AND P3, PT, R13.reuse, 0x71, PT ;  /* 0x000000710d00780c */ /* 0x040fe40003f66270 */
[C---:B------:R-:W-:Y:S02]  /*3160*/  ISETP.GE.AND P0, PT, R13.reuse, 0x78, PT ;  /* 0x000000780d00780c */ /* 0x040fe40003f06270 */
[----:B------:R-:W-:Y:S02]  /*3170*/  ISETP.GE.AND P2, PT, R13, 0x79, PT ;  /* 0x000000790d00780c */ /* 0x000fe40003f46270 */
[C---:B------:R-:W-:Y:S02]  /*3180*/  ISETP.GT.OR P1, PT, R19.reuse, 0x78, !P1 ;  /* 0x000000781300780c */ /* 0x040fe40004f24670 */
[----:B------:R-:W-:Y:S01]  /*3190*/  ISETP.GT.OR P4, PT, R19, 0x79, !P4 ;  /* 0x000000791300780c */ /* 0x000fe20006784670 */
[--C-:B--2---:R-:W-:Y:S01]  /*31a0*/  FFMA.FTZ R19, R116, UR11, -R138.reuse ;  /* 0x0000000b74137c23 */ /* 0x104fe2000801088a */
[----:B------:R-:W-:Y:S01]  /*31b0*/  ISETP.GT.OR P3, PT, R18, 0x71, !P3 ;  /* 0x000000711200780c */ /* 0x000fe20005f64670 */
[----:B------:R-:W-:Y:S01]  /*31c0*/  FFMA.FTZ R138, R118, UR11, -R138 ;  /* 0x0000000b768a7c23 */ /* 0x000fe2000801088a */
[----:B------:R-:W-:-:S02]  /*31d0*/  ISETP.GT.OR P0, PT, R18, 0x78, !P0 ;  /* 0x000000781200780c */ /* 0x000fc40004704670 */
[----:B------:R-:W-:Y:S01]  /*31e0*/  ISETP.GT.OR P2, PT, R18, 0x79, !P2 ;  /* 0x000000791200780c */ /* 0x000fe20005744670 */
[----:B------:R-:W2:Y:S01]  /*31f0*/  SHFL.IDX PT, R142, R12, R221, 0x1f ;  /* 0x00001fdd0c8e7589 */ /* 0x000ea200000e0000 */
[----:B------:R4:W-:Y:S01]  /*3200*/  MUFU.EX2 R18, R110 ;  /* 0x0000006e00127308 */ /* 0x0009e20000000800 */
[--C-:B-1----:R-:W-:Y:S02]  /*3210*/  FFMA.FTZ R120, R120, UR11, -R227.reuse ;  /* 0x0000000b78787c23 */ /* 0x102fe400080108e3 */
[----:B------:R-:W1:Y:S01]  /*3220*/  SHFL.IDX PT, R146, R12, R23, 0x1f ;  /* 0x00001f170c927589 */ /* 0x000e6200000e0000 */
[--C-:B----4-:R-:W-:Y:S01]  /*3230*/  FFMA.FTZ R110, R117, UR11, -R228.reuse ;  /* 0x0000000b756e7c23 */ /* 0x110fe200080108e4 */
[----:B------:R-:W-:Y:S01]  /*3240*/  FFMA.FTZ R228, R119, UR11, -R228 ;  /* 0x0000000b77e47c23 */ /* 0x000fe200080108e4 */
[----:B------:R-:W-:Y:S02]  /*3250*/  FFMA.FTZ R119, R122, UR11, -R227 ;  /* 0x0000000b7a777c23 */ /* 0x000fe400080108e3 */
[----:B------:R4:W-:Y:S01]  /*3260*/  MUFU.EX2 R17, R138 ;  /* 0x0000008a00117308 */ /* 0x0009e20000000800 */
[----:B------:R-:W5:Y:S04]  /*3270*/  SHFL.IDX PT, R227, R12, R218, 0x1f ;  /* 0x00001fda0ce37589 */ /* 0x000f6800000e0000 */
[----:B----4-:R-:W4:Y:S04]  /*3280*/  SHFL.IDX PT, R138, R12, R114, 0x1f ;  /* 0x00001f720c8a7589 */ /* 0x010f2800000e0000 */
[----:B------:R-:W4:Y:S04]  /*3290*/  SHFL.IDX PT, R116, R12, R220, 0x1f ;  /* 0x00001fdc0c747589 */ /* 0x000f2800000e0000 */
[----:B------:R-:W4:Y:S01]  /*32a0*/  SHFL.IDX PT, R118, R12, R22, 0x1f ;  /* 0x00001f160c767589 */ /* 0x000f2200000e0000 */
[----:B------:R1:W-:Y:S01]  /*32b0*/  MUFU.EX2 R13, R113 ;  /* 0x00000071000d7308 */ /* 0x0003e20000000800 */
[----:B--2---:R-:W-:-:S02]  /*32c0*/  FFMA.FTZ R217, R217, UR11, -R142 ;  /* 0x0000000bd9d97c23 */ /* 0x004fc4000801088e */
[----:B-1----:R-:W1:Y:S01]  /*32d0*/  SHFL.IDX PT, R113, R12, R219, 0x1f ;  /* 0x00001fdb0c717589 */ /* 0x002e6200000e0000 */
[----:B------:R-:W-:Y:S01]  /*32e0*/  FFMA.FTZ R142, R123, UR11, -R142 ;  /* 0x0000000b7b8e7c23 */ /* 0x000fe2000801088e */
[--C-:B------:R-:W-:Y:S01]  /*32f0*/  FFMA.FTZ R123, R128, UR11, -R146.reuse ;  /* 0x0000000b807b7c23 */ /* 0x100fe20008010892 */
[----:B------:R-:W-:Y:S01]  /*3300*/  FFMA.FTZ R122, R112, UR11, -R146 ;  /* 0x0000000b707a7c23 */ /* 0x000fe20008010892 */
[----:B-----5:R-:W-:Y:S01]  /*3310*/  FFMA.FTZ R146, R132, UR11, -R227 ;  /* 0x0000000b84927c23 */ /* 0x020fe200080108e3 */
[----:B------:R-:W-:Y:S02]  /*3320*/  WARPGROUP.DEPBAR.LE gsb0, 0x0 ;  /* 0x00008000000079c5 */ /* 0x000fe40000010000 */
[--C-:B----4-:R-:W-:Y:S01]  /*3330*/  FFMA.FTZ R133, R133, UR11, -R138.reuse ;  /* 0x0000000b85857c23 */ /* 0x110fe2000801088a */
[----:B------:R-:W-:Y:S02]  /*3340*/  FFMA.FTZ R132, R135, UR11, -R138 ;  /* 0x0000000b87847c23 */ /* 0x000fe4000801088a */
[----:B------:R-:W-:Y:S01]  /*3350*/  LDS R138, [R10+0x400] ;  /* 0x000400000a8a7984 */ /* 0x000fe20000000800 */
[--C-:B------:R-:W-:Y:S01]  /*3360*/  FFMA.FTZ R124, R124, UR11, -R116.reuse ;  /* 0x0000000b7c7c7c23 */ /* 0x100fe20008010874 */
[----:B------:R-:W-:Y:S01]  /*3370*/  FFMA.FTZ R117, R111, UR11, -R116 ;  /* 0x0000000b6f757c23 */ /* 0x000fe20008010874 */
[----:B------:R-:W-:Y:S01]  /*3380*/  FFMA.FTZ R116, R125, UR11, -R118 ;  /* 0x0000000b7d747c23 */ /* 0x000fe20008010876 */
[----:B------:R-:W2:Y:S01]  /*3390*/  SHFL.IDX PT, R128, R16, R22, 0x1f ;  /* 0x00001f1610807589 */ /* 0x000ea200000e0000 */
[----:B------:R1:W-:Y:S03]  /*33a0*/  MUFU.EX2 R111, R120 ;  /* 0x00000078006f7308 */ /* 0x0003e60000000800 */
[----:B------:R-:W4:Y:S01]  /*33b0*/  SHFL.IDX PT, R125, R16, R23, 0x1f ;  /* 0x00001f17107d7589 */ /* 0x000f2200000e0000 */
[----:B-1----:R-:W-:-:S04]  /*33c0*/  FFMA.FTZ R120, R115, UR11, -R113 ;  /* 0x0000000b73787c23 */ /* 0x002fc80008010871 */
[----:B------:R1:W-:Y:S08]  /*33d0*/  MUFU.EX2 R112, R119 ;  /* 0x0000007700707308 */ /* 0x0003f00000000800 */
[----:B------:R5:W3:Y:S01]  /*33e0*/  MUFU.EX2 R115, R124 ;  /* 0x0000007c00737308 */ /* 0x000ae20000000800 */
[----:B-1----:R-:W-:Y:S02]  /*33f0*/  FFMA.FTZ R119, R129, UR11, -R113 ;  /* 0x0000000b81777c23 */ /* 0x002fe40008010871 */
[----:B------:R-:W1:Y:S04]  /*3400*/  SHFL.IDX PT, R129, R16, R221, 0x1f ;  /* 0x00001fdd10817589 */ /* 0x000e6800000e0000 */
[----:B-----5:R-:W5:Y:S01]  /*3410*/  SHFL.IDX PT, R124, R16, R218, 0x1f ;  /* 0x00001fda107c7589 */ /* 0x020f6200000e0000 */
[--C-:B--2---:R-:W-:Y:S01]  /*3420*/  FFMA.FTZ R141, R141, UR11, -R128.reuse ;  /* 0x0000000b8d8d7c23 */ /* 0x104fe20008010880 */
[--C-:B----4-:R-:W-:Y:S01]  /*3430*/  FFMA.FTZ R144, R144, UR11, -R125.reuse ;  /* 0x0000000b90907c23 */ /* 0x110fe2000801087d */
[----:B------:R-:W-:Y:S01]  /*3440*/  FFMA.FTZ R130, R130, UR11, -R125 ;  /* 0x0000000b82827c23 */ /* 0x000fe2000801087d */
[----:B------:R-:W-:Y:S01]  /*3450*/  FFMA.FTZ R128, R143, UR11, -R128 ;  /* 0x0000000b8f807c23 */ /* 0x000fe20008010880 */
[----:B------:R-:W-:Y:S01]  /*3460*/  FSEL R125, R148, -INF , !P1 ;  /* 0xff800000947d7808 */ /* 0x000fe20004800000 */
[----:B------:R2:W-:Y:S01]  /*3470*/  MUFU.EX2 R10, R142 ;  /* 0x0000008e000a7308 */ /* 0x0005e20000000800 */
[----:B------:R-:W-:Y:S01]  /*3480*/  FSEL R143, R150, -INF , !P0 ;  /* 0xff800000968f7808 */ /* 0x000fe20004000000 */
[----:B------:R-:W-:-:S02]  /*3490*/  FFMA.FTZ R118, R127, UR11, -R118 ;  /* 0x0000000b7f767c23 */ /* 0x000fc40008010876 */
[----:B------:R-:W4:Y:S04]  /*34a0*/  SHFL.IDX PT, R127, R16, R5, 0x1f ;  /* 0x00001f05107f7589 */ /* 0x000f2800000e0000 */
[----:B--2---:R-:W2:Y:S01]  /*34b0*/  SHFL.IDX PT, R142, R16, R114, 0x1f ;  /* 0x00001f72108e7589 */ /* 0x004ea200000e0000 */
[----:B------:R3:W-:Y:S01]  /*34c0*/  MUFU.EX2 R12, R228 ;  /* 0x000000e4000c7308 */ /* 0x0007e20000000800 */
[--C-:B-1----:R-:W-:Y:S01]  /*34d0*/  FFMA.FTZ R137, R137, UR11, -R129.reuse ;  /* 0x0000000b89897c23 */ /* 0x102fe20008010881 */
[----:B------:R-:W-:Y:S01]  /*34e0*/  FFMA.FTZ R129, R139, UR11, -R129 ;  /* 0x0000000b8b817c23 */ /* 0x000fe20008010881 */
[----:B------:R-:W-:Y:S01]  /*34f0*/  SHFL.IDX PT, R148, R138, R220, 0x1f ;  /* 0x00001fdc8a947589 */ /* 0x000fe200000e0000 */
[--C-:B-----5:R-:W-:Y:S01]  /*3500*/  FFMA.FTZ R125, R125, UR11, -R124.reuse ;  /* 0x0000000b7d7d7c23 */ /* 0x120fe2000801087c */
[----:B---3--:R-:W-:Y:S01]  /*3510*/  FSEL R228, R145, -INF , !P5 ;  /* 0xff80000091e47808 */ /* 0x008fe20006800000 */
[----:B------:R-:W-:-:S02]  /*3520*/  FFMA.FTZ R124, R143, UR11, -R124 ;  /* 0x0000000b8f7c7c23 */ /* 0x000fc4000801087c */
[----:B------:R1:W-:Y:S01]  /*3530*/  MUFU.EX2 R113, R217 ;  /* 0x000000d900717308 */ /* 0x0003e20000000800 */
[----:B------:R-:W3:Y:S04]  /*3540*/  SHFL.IDX PT, R145, R138, R5, 0x1f ;  /* 0x00001f058a917589 */ /* 0x000ee800000e0000 */
[----:B------:R-:W5:Y:S01]  /*3550*/  SHFL.IDX PT, R143, R138, R221, 0x1f ;  /* 0x00001fdd8a8f7589 */ /* 0x000f6200000e0000 */
[----:B-1----:R-:W-:-:S03]  /*3560*/  FSEL R217, R151, -INF , !P2 ;  /* 0xff80000097d97808 */ /* 0x002fc60005000000 */
[----:B------:R1:W-:Y:S04]  /*3570*/  LDS R139, [R15+0x400] ;  /* 0x000400000f8b7984 */ /* 0x0003e80000000800 */
[----:B------:R-:W5:Y:S01]  /*3580*/  SHFL.IDX PT, R151, R138, R22, 0x1f ;  /* 0x00001f168a977589 */ /* 0x000f6200000e0000 */
[----:B------:R-:W-:Y:S02]  /*3590*/  FSEL R149, R149, -INF , !P4 ;  /* 0xff80000095957808 */ /* 0x000fe40006000000 */
[----:B------:R-:W-:Y:S01]  /*35a0*/  FSEL R230, R147, -INF , !P3 ;  /* 0xff80000093e67808 */ /* 0x000fe20005800000 */
[----:B-1----:R2:W-:Y:S01]  /*35b0*/  MUFU.EX2 R15, R123 ;  /* 0x0000007b000f7308 */ /* 0x0025e20000000800 */
[----:B------:R-:W1:Y:S01]  /*35c0*/  SHFL.IDX PT, R147, R138, R23, 0x1f ;  /* 0x00001f178a937589 */ /* 0x000e6200000e0000 */
[--C-:B----4-:R-:W-:Y:S01]  /*35d0*/  FFMA.FTZ R136, R136, UR11, -R127.reuse ;  /* 0x0000000b88887c23 */ /* 0x110fe2000801087f */
[----:B------:R-:W-:-:S02]  /*35e0*/  FFMA.FTZ R131, R131, UR11, -R127 ;  /* 0x0000000b83837c23 */ /* 0x000fc4000801087f */
[----:B------:R-:W4:Y:S01]  /*35f0*/  SHFL.IDX PT, R150, R138, R219, 0x1f ;  /* 0x00001fdb8a967589 */ /* 0x000f2200000e0000 */
[----:B------:R-:W-:Y:S01]  /*3600*/  FFMA.FTZ R134, R134, UR11, -R227 ;  /* 0x0000000b86867c23 */ /* 0x000fe200080108e3 */
[----:B--2---:R-:W-:Y:S02]  /*3610*/  FFMA.FTZ R123, R149, UR11, -R142 ;  /* 0x0000000b957b7c23 */ /* 0x004fe4000801088e */
[----:B------:R-:W-:Y:S04]  /*3620*/  SHFL.IDX PT, R135, R16, R220, 0x1f ;  /* 0x00001fdc10877589 */ /* 0x000fe800000e0000 */
[----:B------:R-:W2:Y:S01]  /*3630*/  SHFL.IDX PT, R149, R138, R218, 0x1f ;  /* 0x00001fda8a957589 */ /* 0x000ea200000e0000 */
[----:B---3--:R-:W-:-:S03]  /*3640*/  FADD.FTZ R24, R24, -R145 ;  /* 0x8000009118187221 */ /* 0x008fc60000010000 */
[----:B------:R3:W-:Y:S01]  /*3650*/  SHFL.IDX PT, R127, R16, R219, 0x1f ;  /* 0x00001fdb107f7589 */ /* 0x0007e200000e0000 */
[----:B------:R-:W-:Y:S01]  /*3660*/  FADD.FTZ R26, R26, -R145 ;  /* 0x800000911a1a7221 */ /* 0x000fe20000010000 */
[----:B------:R-:W-:Y:S01]  /*3670*/  FADD.FTZ R145, R28, -R148 ;  /* 0x800000941c917221 */ /* 0x000fe20000010000 */
[----:B---3--:R3:W-:Y:S02]  /*3680*/  MUFU.EX2 R16, R122 ;  /* 0x0000007a00107308 */ /* 0x0087e40000000800 */
[----:B---3--:R-:W-:Y:S01]  /*3690*/  FFMA.FTZ R122, R217, UR11, -R142 ;  /* 0x0000000bd97a7c23 */ /* 0x008fe2000801088e */
[----:B-----5:R-:W-:Y:S01]  /*36a0*/  FADD.FTZ R142, R25, -R143 ;  /* 0x8000008f198e7221 */ /* 0x020fe20000010000 */
[----:B------:R-:W-:Y:S01]  /*36b0*/  FADD.FTZ R25, R30, -R148 ;  /* 0x800000941e197221 */ /* 0x000fe20000010000 */
[----:B------:R-:W-:-:S03]  /*36c0*/  FADD.FTZ R148, R29, -R151 ;  /* 0x800000971d947221 */ /* 0x000fc60000010000 */
[----:B------:R3:W-:Y:S02]  /*36d0*/  MUFU.EX2 R29, R134 ;  /* 0x00000086001d7308 */ /* 0x0007e40000000800 */
[----:B---3--:R3:W-:Y:S01]  /*36e0*/  LDS R134, [R14+0x400] ;  /* 0x000400000e867984 */ /* 0x0087e20000000800 */
[----:B------:R-:W-:-:S05]  /*36f0*/  FADD.FTZ R143, R27, -R143 ;  /* 0x8000008f1b8f7221 */ /* 0x000fca0000010000 */
[----:B------:R5:W-:Y:S01]  /*3700*/  MUFU.EX2 R28, R146 ;  /* 0x00000092001c7308 */ /* 0x000be20000000800 */
[----:B------:R-:W-:Y:S01]  /*3710*/  FADD.FTZ R27, R31, -R151 ;  /* 0x800000971f1b7221 */ /* 0x000fe20000010000 */
[----:B-1----:R-:W-:-:S06]  /*3720*/  FADD.FTZ R34, R34, -R147 ;  /* 0x8000009322227221 */ /* 0x002fcc0000010000 */
[----:B---3--:R1:W-:Y:S01]  /*3730*/  MUFU.EX2 R14, R133 ;  /* 0x00000085000e7308 */ /* 0x0083e20000000800 */
[----:B-----5:R-:W-:Y:S01]  /*3740*/  FADD.FTZ R146, R32, -R147 ;  /* 0x8000009320927221 */ /* 0x020fe20000010000 */
[--C-:B----4-:R-:W-:Y:S01]  /*3750*/  FADD.FTZ R147, R33, -R150.reuse ;  /* 0x8000009621937221 */ /* 0x110fe20000010000 */
[----:B------:R-:W3:Y:S04]  /*3760*/  SHFL.IDX PT, R31, R139, R221, 0x1f ;  /* 0x00001fdd8b1f7589 */ /* 0x000ee800000e0000 */
[----:B-1----:R-:W-:Y:S01]  /*3770*/  LDS R133, [R11+0x400] ;  /* 0x000400000b857984 */ /* 0x002fe20000000800 */
[----:B------:R-:W-:Y:S01]  /*3780*/  FADD.FTZ R35, R35, -R150 ;  /* 0x8000009623237221 */ /* 0x000fe20000010000 */
[--C-:B--2---:R-:W-:Y:S01]  /*3790*/  FADD.FTZ R36, R36, -R149.reuse ;  /* 0x8000009524247221 */ /* 0x104fe20000010000 */
[----:B------:R-:W-:Y:S01]  /*37a0*/  FADD.FTZ R38, R38, -R149 ;  /* 0x8000009526267221 */ /* 0x000fe20000010000 */
[----:B------:R-:W1:Y:S04]  /*37b0*/  SHFL.IDX PT, R33, R139, R218, 0x1f ;  /* 0x00001fda8b217589 */ /* 0x000e6800000e0000 */
[----:B------:R-:W2:Y:S04]  /*37c0*/  SHFL.IDX PT, R30, R138, R114, 0x1f ;  /* 0x00001f728a1e7589 */ /* 0x000ea800000e0000 */
[----:B------:R-:W4:Y:S04]  /*37d0*/  SHFL.IDX PT, R150, R139, R220, 0x1f ;  /* 0x00001fdc8b967589 */ /* 0x000f2800000e0000 */
[----:B------:R-:W5:Y:S04]  /*37e0*/  SHFL.IDX PT, R149, R139, R22, 0x1f ;  /* 0x00001f168b957589 */ /* 0x000f6800000e0000 */
[----:B------:R-:W5:Y:S04]  /*37f0*/  SHFL.IDX PT, R138, R139, R23, 0x1f ;  /* 0x00001f178b8a7589 */ /* 0x000f6800000e0000 */
[----:B------:R-:W5:Y:S01]  /*3800*/  SHFL.IDX PT, R32, R139, R219, 0x1f ;  /* 0x00001fdb8b207589 */ /* 0x000f6200000e0000 */
[--C-:B---3--:R-:W-:Y:S01]  /*3810*/  FADD.FTZ R41, R41, -R31.reuse ;  /* 0x8000001f29297221 */ /* 0x108fe20000010000 */
[----:B------:R-:W-:-:S02]  /*3820*/  FADD.FTZ R43, R43, -R31 ;  /* 0x8000001f2b2b7221 */ /* 0x000fc40000010000 */
[----:B------:R3:W-:Y:S01]  /*3830*/  MUFU.EX2 R31, R131 ;  /* 0x00000083001f7308 */ /* 0x0007e20000000800 */
[--C-:B-1----:R-:W-:Y:S01]  /*3840*/  FADD.FTZ R52, R52, -R33.reuse ;  /* 0x8000002134347221 */ /* 0x102fe20000010000 */
[----:B------:R-:W-:Y:S01]  /*3850*/  FADD.FTZ R54, R54, -R33 ;  /* 0x8000002136367221 */ /* 0x000fe20000010000 */
[----:B------:R-:W-:Y:S01]  /*3860*/  SHFL.IDX PT, R151, R139, R5, 0x1f ;  /* 0x00001f058b977589 */ /* 0x000fe200000e0000 */
[--C-:B--2---:R-:W-:Y:S01]  /*3870*/  FADD.FTZ R37, R37, -R30.reuse ;  /* 0x8000001e25257221 */ /* 0x104fe20000010000 */
[----:B------:R-:W-:Y:S01]  /*3880*/  FADD.FTZ R39, R39, -R30 ;  /* 0x8000001e27277221 */ /* 0x000fe20000010000 */
[--C-:B----4-:R-:W-:Y:S01]  /*3890*/  FADD.FTZ R44, R44, -R150.reuse ;  /* 0x800000962c2c7221 */ /* 0x110fe20000010000 */
[----:B------:R-:W-:Y:S01]  /*38a0*/  FADD.FTZ R46, R46, -R150 ;  /* 0x800000962e2e7221 */ /* 0x000fe20000010000 */
[----:B------:R1:W-:Y:S01]  /*38b0*/  MUFU.EX2 R33, R129 ;  /* 0x0000008100217308 */ /* 0x0003e20000000800 */
[----:B---3--:R-:W2:Y:S01]  /*38c0*/  SHFL.IDX PT, R131, R134, R219, 0x1f ;  /* 0x00001fdb86837589 */ /* 0x008ea200000e0000 */
[--C-:B-----5:R-:W-:Y:S01]  /*38d0*/  FADD.FTZ R45, R45, -R149.reuse ;  /* 0x800000952d2d7221 */ /* 0x120fe20000010000 */
[----:B------:R-:W-:-:S02]  /*38e0*/  FADD.FTZ R47, R47, -R149 ;  /* 0x800000952f2f7221 */ /* 0x000fc40000010000 */
[----:B------:R-:W-:Y:S01]  /*38f0*/  SHFL.IDX PT, R150, R139, R114, 0x1f ;  /* 0x00001f728b967589 */ /* 0x000fe200000e0000 */
[--C-:B------:R-:W-:Y:S01]  /*3900*/  FADD.FTZ R48, R48, -R138.reuse ;  /* 0x8000008a30307221 */ /* 0x100fe20000010000 */
[----:B------:R-:W-:Y:S01]  /*3910*/  FADD.FTZ R50, R50, -R138 ;  /* 0x8000008a32327221 */ /* 0x000fe20000010000 */
[----:B------:R-:W-:Y:S01]  /*3920*/  MUFU.EX2 R11, R132 ;  /* 0x00000084000b7308 */ /* 0x000fe20000000800 */
[----:B-1----:R-:W1:Y:S04]  /*3930*/  SHFL.IDX PT, R129, R134, R218, 0x1f ;  /* 0x00001fda86817589 */ /* 0x002e6800000e0000 */
[----:B------:R-:W-:Y:S03]  /*3940*/  SHFL.IDX PT, R139, R134, R5, 0x1f ;  /* 0x00001f05868b7589 */ /* 0x000fe600000e0000 */
[----:B------:R3:W-:Y:S01]  /*3950*/  MUFU.EX2 R30, R136 ;  /* 0x00000088001e7308 */ /* 0x0007e20000000800 */
[----:B------:R-:W-:Y:S04]  /*3960*/  SHFL.IDX PT, R149, R134, R221, 0x1f ;  /* 0x00001fdd86957589 */ /* 0x000fe800000e0000 */
[----:B------:R-:W-:Y:S04]  /*3970*/  SHFL.IDX PT, R138, R134, R220, 0x1f ;  /* 0x00001fdc868a7589 */ /* 0x000fe800000e0000 */
[----:B---3--:R-:W-:Y:S04]  /*3980*/  SHFL.IDX PT, R136, R134, R22, 0x1f ;  /* 0x00001f1686887589 */ /* 0x008fe800000e0000 */
[----:B------:R-:W-:Y:S04]  /*3990*/  SHFL.IDX PT, R132, R134, R23, 0x1f ;  /* 0x00001f1786847589 */ /* 0x000fe800000e0000 */
[----:B------:R-:W3:Y:S01]  /*39a0*/  SHFL.IDX PT, R134, R134, R114, 0x1f ;  /* 0x00001f7286867589 */ /* 0x000ee200000e0000 */
[--C-:B------:R-:W-:Y:S01]  /*39b0*/  FADD.FTZ R49, R49, -R32.reuse ;  /* 0x8000002031317221 */ /* 0x100fe20000010000 */
[----:B------:R-:W-:-:S02]  /*39c0*/  FADD.FTZ R51, R51, -R32 ;  /* 0x8000002033337221 */ /* 0x000fc40000010000 */
[----:B------:R4:W-:Y:S01]  /*39d0*/  MUFU.EX2 R32, R137 ;  /* 0x0000008900207308 */ /* 0x0009e20000000800 */
[----:B------:R-:W5:Y:S04]  /*39e0*/  SHFL.IDX PT, R218, R133, R218, 0x1f ;  /* 0x00001fda85da7589 */ /* 0x000f6800000e0000 */
[----:B------:R-:W-:Y:S04]  /*39f0*/  SHFL.IDX PT, R23, R133, R23, 0x1f ;  /* 0x00001f1785177589 */ /* 0x000fe800000e0000 */
[----:B----4-:R-:W4:Y:S04]  /*3a00*/  SHFL.IDX PT, R137, R133, R22, 0x1f ;  /* 0x00001f1685897589 */ /* 0x010f2800000e0000 */
[----:B------:R-:W4:Y:S04]  /*3a10*/  SHFL.IDX PT, R114, R133, R114, 0x1f ;  /* 0x00001f7285727589 */ /* 0x000f2800000e0000 */
[----:B------:R-:W-:Y:S04]  /*3a20*/  SHFL.IDX PT, R221, R133, R221, 0x1f ;  /* 0x00001fdd85dd7589 */ /* 0x000fe800000e0000 */
[----:B------:R-:W-:Y:S04]  /*3a30*/  SHFL.IDX PT, R220, R133, R220, 0x1f ;  /* 0x00001fdc85dc7589 */ /* 0x000fe800000e0000 */
[----:B------:R-:W-:Y:S04]  /*3a40*/  SHFL.IDX PT, R219, R133, R219, 0x1f ;  /* 0x00001fdb85db7589 */ /* 0x000fe800000e0000 */
[----:B------:R-:W4:Y:S01]  /*3a50*/  SHFL.IDX PT, R133, R133, R5, 0x1f ;  /* 0x00001f0585857589 */ /* 0x000f2200000e0000 */
[----:B------:R-:W4:Y:S01]  /*3a60*/  MUFU.EX2 R116, R116 ;  /* 0x0000007400747308 */ /* 0x000f220000000800 */
[--C-:B--2---:R-:W-:Y:S01]  /*3a70*/  FADD.FTZ R65, R65, -R131.reuse ;  /* 0x8000008341417221 */ /* 0x104fe20000010000 */
[----:B------:R-:W-:Y:S01]  /*3a80*/  FADD.FTZ R67, R67, -R131 ;  /* 0x8000008343437221 */ /* 0x000fe20000010000 */
[--C-:B-1----:R-:W-:Y:S01]  /*3a90*/  FADD.FTZ R131, R68, -R129.reuse ;  /* 0x8000008144837221 */ /* 0x102fe20000010000 */
[----:B------:R-:W-:-:S04]  /*3aa0*/  FADD.FTZ R129, R70, -R129 ;  /* 0x8000008146817221 */ /* 0x000fc80000010000 */
[----:B------:R-:W1:Y:S01]  /*3ab0*/  MUFU.EX2 R119, R119 ;  /* 0x0000007700777308 */ /* 0x000e620000000800 */
[----:B---3--:R-:W-:Y:S01]  /*3ac0*/  FADD.FTZ R70, R69, -R134 ;  /* 0x8000008645467221 */ /* 0x008fe20000010000 */
[----:B------:R-:W-:Y:S01]  /*3ad0*/  FFMA.FTZ R140, R140, UR11, -R135 ;  /* 0x0000000b8c8c7c23 */ /* 0x000fe20008010887 */
[----:B------:R-:W-:Y:S01]  /*3ae0*/  FMUL.FTZ R24, R216, R24 ;  /* 0x00000018d8187220 */ /* 0x000fe20000410000 */
[----:B------:R-:W-:Y:S01]  /*3af0*/  FMUL.FTZ R69, R121, R142 ;  /* 0x0000008e79457220 */ /* 0x000fe20000410000 */
[--C-:B------:R-:W-:Y:S01]  /*3b00*/  FADD.FTZ R53, R53, -R150.reuse ;  /* 0x8000009635357221 */ /* 0x100fe20000010000 */
[----:B------:R-:W-:Y:S02]  /*3b10*/  FADD.FTZ R55, R55, -R150 ;  /* 0x8000009637377221 */ /* 0x000fe40000010000 */
[----:B------:R-:W2:Y:S01]  /*3b20*/  MUFU.EX2 R120, R120 ;  /* 0x0000007800787308 */ /* 0x000ea20000000800 */
[--C-:B------:R-:W-:Y:S01]  /*3b30*/  FADD.FTZ R56, R56, -R139.reuse ;  /* 0x8000008b38387221 */ /* 0x100fe20000010000 */
[----:B------:R-:W-:Y:S01]  /*3b40*/  FADD.FTZ R58, R58, -R139 ;  /* 0x8000008b3a3a7221 */ /* 0x000fe20000010000 */
[----:B-----5:R-:W-:Y:S01]  /*3b50*/  FADD.FTZ R150, R84, -R218 ;  /* 0x800000da54967221 */ /* 0x020fe20000010000 */
[----:B------:R-:W-:Y:S01]  /*3b60*/  FFMA.FTZ R126, R126, UR11, -R135 ;  /* 0x0000000b7e7e7c23 */ /* 0x000fe20008010887 */
[----:B----4-:R-:W-:Y:S01]  /*3b70*/  FADD.FTZ R139, R77, -R137 ;  /* 0x800000894d8b7221 */ /* 0x010fe20000010000 */
[----:B------:R-:W-:-:S02]  /*3b80*/  F2FP.F16.F32.PACK_AB R84, R69, R24 ;  /* 0x000000184554723e */ /* 0x000fc400000000ff */
[----:B------:R3:W-:Y:S01]  /*3b90*/  MUFU.EX2 R22, R140 ;  /* 0x0000008c00167308 */ /* 0x0007e20000000800 */
[--C-:B------:R-:W-:Y:S01]  /*3ba0*/  FFMA.FTZ R135, R228, UR11, -R127.reuse ;  /* 0x0000000be4877c23 */ /* 0x100fe2000801087f */
[----:B------:R-:W-:Y:S01]  /*3bb0*/  FMUL.FTZ R25, R91, R25 ;  /* 0x000000195b197220 */ /* 0x000fe20000410000 */
[----:B------:R-:W-:Y:S01]  /*3bc0*/  FMUL.FTZ R24, R93, R27 ;  /* 0x0000001b5d187220 */ /* 0x000fe20000410000 */
[----:B------:R-:W-:Y:S01]  /*3bd0*/  FFMA.FTZ R127, R230, UR11, -R127 ;  /* 0x0000000be67f7c23 */ /* 0x000fe2000801087f */
[----:B------:R-:W-:Y:S01]  /*3be0*/  FMUL.FTZ R147, R21, R147 ;  /* 0x0000009315937220 */ /* 0x000fe20000410000 */
[----:B------:R-:W-:Y:S02]  /*3bf0*/  FADD.FTZ R40, R40, -R151 ;  /* 0x8000009728287221 */ /* 0x000fe40000010000 */
[----:B------:R-:W4:Y:S01]  /*3c00*/  MUFU.EX2 R117, R117 ;  /* 0x0000007500757308 */ /* 0x000f220000000800 */
[----:B---3--:R-:W-:Y:S01]  /*3c10*/  FADD.FTZ R140, R79, -R137 ;  /* 0x800000894f8c7221 */ /* 0x008fe20000010000 */
[----:B------:R-:W-:Y:S01]  /*3c20*/  FADD.FTZ R137, R80, -R23 ;  /* 0x8000001750897221 */ /* 0x000fe20000010000 */
[----:B------:R-:W-:Y:S01]  /*3c30*/  FMUL.FTZ R80, R94, R146 ;  /* 0x000000925e507220 */ /* 0x000fe20000410000 */
[----:B------:R-:W-:Y:S01]  /*3c40*/  FADD.FTZ R42, R42, -R151 ;  /* 0x800000972a2a7221 */ /* 0x000fe20000010000 */
[----:B------:R-:W-:Y:S01]  /*3c50*/  FADD.FTZ R60, R60, -R138 ;  /* 0x8000008a3c3c7221 */ /* 0x000fe20000010000 */
[----:B------:R-:W-:-:S02]  /*3c60*/  FADD.FTZ R61, R61, -R136 ;  /* 0x800000883d3d7221 */ /* 0x000fc40000010000 */
[----:B------:R-:W3:Y:S01]  /*3c70*/  MUFU.EX2 R118, R118 ;  /* 0x0000007600767308 */ /* 0x000ee20000000800 */
[----:B------:R-:W-:Y:S01]  /*3c80*/  FADD.FTZ R64, R64, -R132 ;  /* 0x8000008440407221 */ /* 0x000fe20000010000 */
[--C-:B------:R-:W-:Y:S01]  /*3c90*/  FADD.FTZ R151, R85, -R114.reuse ;  /* 0x8000007255977221 */ /* 0x100fe20000010000 */
[----:B------:R-:W-:Y:S01]  /*3ca0*/  FADD.FTZ R114, R87, -R114 ;  /* 0x8000007257727221 */ /* 0x000fe20000010000 */
[----:B------:R-:W-:-:S04]  /*3cb0*/  F2FP.F16.F32.PACK_AB R87, R24, R25 ;  /* 0x000000191857723e */ /* 0x000fc800000000ff */
[----:B------:R-:W5:Y:S01]  /*3cc0*/  MUFU.EX2 R97, R97 ;  /* 0x0000006100617308 */ /* 0x000f620000000800 */
[----:B------:R-:W-:Y:S01]  /*3cd0*/  F2FP.F16.F32.PACK_AB R80, R147, R80 ;  /* 0x000000509350723e */ /* 0x000fe200000000ff */
[----:B------:R-:W-:Y:S01]  /*3ce0*/  FMUL.FTZ R60, R115, R60 ;  /* 0x0000003c733c7220 */ /* 0x000fe20000410000 */
[----:B------:R-:W-:-:S05]  /*3cf0*/  FMUL.FTZ R61, R116, R61 ;  /* 0x0000003d743d7220 */ /* 0x000fca0000410000 */
[----:B------:R-:W5:Y:S01]  /*3d00*/  MUFU.EX2 R96, R96 ;  /* 0x0000006000607308 */ /* 0x000f620000000800 */
[----:B------:R-:W-:Y:S01]  /*3d10*/  FMUL.FTZ R64, R15, R64 ;  /* 0x000000400f407220 */ /* 0x000fe20000410000 */
[----:B-1----:R-:W-:-:S06]  /*3d20*/  FMUL.FTZ R25, R119, R65 ;  /* 0x0000004177197220 */ /* 0x002fcc0000410000 */
[----:B------:R-:W1:Y:S01]  /*3d30*/  MUFU.EX2 R99, R232 ;  /* 0x000000e800637308 */ /* 0x000e620000000800 */
[----:B------:R-:W-:Y:S01]  /*3d40*/  FADD.FTZ R63, R63, -R136 ;  /* 0x800000883f3f7221 */ /* 0x000fe20000010000 */
[----:B------:R-:W-:-:S06]  /*3d50*/  FADD.FTZ R66, R66, -R132 ;  /* 0x8000008442427221 */ /* 0x000fcc0000010000 */
[----:B------:R-:W1:Y:S01]  /*3d60*/  MUFU.EX2 R100, R231 ;  /* 0x000000e700647308 */ /* 0x000e620000000800 */
[----:B------:R-:W-:Y:S01]  /*3d70*/  FADD.FTZ R132, R72, -R133 ;  /* 0x8000008548847221 */ /* 0x000fe20000010000 */
[----:B------:R-:W-:-:S06]  /*3d80*/  FADD.FTZ R136, R73, -R221 ;  /* 0x800000dd49887221 */ /* 0x000fcc0000010000 */
[----:B------:R-:W1:Y:S08]  /*3d90*/  MUFU.EX2 R101, R101 ;  /* 0x0000006500657308 */ /* 0x000e700000000800 */
[----:B------:R-:W1:Y:S08]  /*3da0*/  MUFU.EX2 R103, R103 ;  /* 0x0000006700677308 */ /* 0x000e700000000800 */
[----:B------:R-:W1:Y:S08]  /*3db0*/  MUFU.EX2 R104, R104 ;  /* 0x0000006800687308 */ /* 0x000e700000000800 */
[----:B------:R-:W-:Y:S08]  /*3dc0*/  MUFU.EX2 R105, R105 ;  /* 0x0000006900697308 */ /* 0x000ff00000000800 */
[----:B------:R-:W1:Y:S08]  /*3dd0*/  MUFU.EX2 R106, R106 ;  /* 0x0000006a006a7308 */ /* 0x000e700000000800 */
[----:B------:R-:W1:Y:S01]  /*3de0*/  MUFU.EX2 R107, R107 ;  /* 0x0000006b006b7308 */ /* 0x000e620000000800 */
[----:B------:R-:W-:-:S07]  /*3df0*/  FMUL.FTZ R27, R14, R70 ;  /* 0x000000460e1b7220 */ /* 0x000fce0000410000 */
[----:B------:R-:W1:Y:S08]  /*3e00*/  MUFU.EX2 R108, R108 ;  /* 0x0000006c006c7308 */ /* 0x000e700000000800 */
[----:B------:R-:W1:Y:S08]  /*3e10*/  MUFU.EX2 R109, R109 ;  /* 0x0000006d006d7308 */ /* 0x000e700000000800 */
[----:B------:R-:W1:Y:S08]  /*3e20*/  MUFU.EX2 R19, R19 ;  /* 0x0000001300137308 */ /* 0x000e700000000800 */
[----:B------:R-:W1:Y:S01]  /*3e30*/  MUFU.EX2 R110, R110 ;  /* 0x0000006e006e7308 */ /* 0x000e620000000800 */
[----:B------:R-:W-:Y:S01]  /*3e40*/  F2FP.F16.F32.PACK_AB R70, R61, R60 ;  /* 0x0000003c3d46723e */ /* 0x000fe200000000ff */
[----:B------:R-:W-:Y:S01]  /*3e50*/  FMUL.FTZ R65, R16, R66 ;  /* 0x0000004210417220 */ /* 0x000fe20000410000 */
[----:B------:R-:W-:-:S05]  /*3e60*/  F2FP.F16.F32.PACK_AB R64, R25, R64 ;  /* 0x000000401940723e */ /* 0x000fca00000000ff */
[----:B------:R-:W1:Y:S01]  /*3e70*/  MUFU.EX2 R126, R126 ;  /* 0x0000007e007e7308 */ /* 0x000e620000000800 */
[----:B--2---:R-:W-:Y:S01]  /*3e80*/  FMUL.FTZ R24, R120, R67 ;  /* 0x0000004378187220 */ /* 0x004fe20000410000 */
[----:B------:R-:W-:-:S06]  /*3e90*/  FMUL.FTZ R60, R30, R132 ;  /* 0x000000841e3c7220 */ /* 0x000fcc0000410000 */
[----:B------:R-:W2:Y:S01]  /*3ea0*/  MUFU.EX2 R141, R141 ;  /* 0x0000008d008d7308 */ /* 0x000ea20000000800 */
[----:B------:R-:W-:-:S07]  /*3eb0*/  FMUL.FTZ R25, R32, R136 ;  /* 0x0000008820197220 */ /* 0x000fce0000410000 */
[----:B------:R-:W2:Y:S01]  /*3ec0*/  MUFU.EX2 R128, R128 ;  /* 0x0000008000807308 */ /* 0x000ea20000000800 */
[----:B------:R-:W-:-:S07]  /*3ed0*/  FADD.FTZ R62, R62, -R138 ;  /* 0x8000008a3e3e7221 */ /* 0x000fce0000010000 */
        /* <DEDUP_REMOVED lines=8> */
[----:B------:R-:W2:Y:S08]  /*3f60*/  MUFU.EX2 R125, R125 ;  /* 0x0000007d007d7308 */ /* 0x000eb00000000800 */
[----:B------:R-:W2:Y:S08]  /*3f70*/  MUFU.EX2 R124, R124 ;  /* 0x0000007c007c7308 */ /* 0x000eb00000000800 */
[----:B------:R-:W2:Y:S08]  /*3f80*/  MUFU.EX2 R123, R123 ;  /* 0x0000007b007b7308 */ /* 0x000eb00000000800 */
[----:B------:R-:W2:Y:S01]  /*3f90*/  MUFU.EX2 R147, R122 ;  /* 0x0000007a00937308 */ /* 0x000ea20000000800 */
        /* <DEDUP_REMOVED lines=8> */
[----:B----4-:R-:W-:Y:S01]  /*4020*/  FMUL.FTZ R62, R117, R62 ;  /* 0x0000003e753e7220 */ /* 0x010fe20000410000 */
[----:B---3--:R-:W-:Y:S01]  /*4030*/  FMUL.FTZ R63, R118, R63 ;  /* 0x0000003f763f7220 */ /* 0x008fe20000410000 */
[----:B------:R-:W-:Y:S01]  /*4040*/  F2FP.F16.F32.PACK_AB R65, R24, R65 ;  /* 0x000000411841723e */ /* 0x000fe200000000ff */
[----:B------:R-:W-:Y:S01]  /*4050*/  FADD.FTZ R138, R76, -R220 ;  /* 0x800000dc4c8a7221 */ /* 0x000fe20000010000 */
[----:B------:R-:W-:Y:S01]  /*4060*/  F2FP.F16.F32.PACK_AB R60, R25, R60 ;  /* 0x0000003c193c723e */ /* 0x000fe200000000ff */
[----:B-----5:R-:W-:Y:S01]  /*4070*/  FMUL.FTZ R36, R97, R36 ;  /* 0x0000002461247220 */ /* 0x020fe20000410000 */
[----:B------:R-:W-:Y:S01]  /*4080*/  FMUL.FTZ R37, R98, R37 ;  /* 0x0000002562257220 */ /* 0x000fe20000410000 */
        /* <DEDUP_REMOVED lines=42> */
[----:B--2---:R-:W-:Y:S01]  /*4330*/  FMUL.FTZ R139, R141, R139 ;  /* 0x0000008b8d8b7220 */ /* 0x004fe20000410000 */
        /* <DEDUP_REMOVED lines=95> */
[----:B-1----:R-:W-:Y:S02]  /*4930*/  F2FP.F16.F32.PACK_AB R34, R141, R22 ;  /* 0x000000168d22723e */ /* 0x002fe400000000ff */
        /* <DEDUP_REMOVED lines=15> */
[----:B------:R-:W-:-:S05]  /*4a30*/  IMAD R10, R233, 0x2000, R234 ;  /* 0x00002000e90a7824 */ /* 0x000fca00078e02ea */
        /* <DEDUP_REMOVED lines=70> */
.L_x_4745:
        /* <DEDUP_REMOVED lines=68> */
.L_x_4746:
        /* <DEDUP_REMOVED lines=11> */
.L_x_4736:
[----:B-1----:R-:W1:Y:S01]  /*5390*/  S2R R8, SR_CTAID.X ;  /* 0x0000000000087919 */ /* 0x002e620000002500 */
[----:B------:R-:W3:Y:S01]  /*53a0*/  LDC R5, c[0x0][0x280] ;  /* 0x0000a000ff057b82 */ /* 0x000ee20000000800 */
[----:B------:R-:W-:-:S07]  /*53b0*/  ULDC UR4, c[0x0][0x748] ;  /* 0x0001d20000047ab9 */ /* 0x000fce0000000800 */
[----:B------:R-:W3:Y:S02]  /*53c0*/  LDC R7, c[0x0][0x290] ;  /* 0x0000a400ff077b82 */ /* 0x000ee40000000800 */
[----:B---3--:R-:W-:-:S04]  /*53d0*/  IMAD.IADD R5, R5, 0x1, -R7 ;  /* 0x0000000105057824 */ /* 0x008fc800078e0a07 */
[----:B-1----:R-:W-:-:S04]  /*53e0*/  IMAD R5, R8, 0x80, R5 ;  /* 0x0000008008057824 */ /* 0x002fc800078e0205 */
[----:B------:R-:W-:-:S05]  /*53f0*/  VIADD R5, R5, UR4 ;  /* 0x0000000405057c36 */ /* 0x000fca0008000000 */
[----:B------:R-:W-:-:S04]  /*5400*/  SHF.R.S32.HI R6, RZ, 0x1f, R5 ;  /* 0x0000001fff067819 */ /* 0x000fc80000011405 */
[----:B------:R-:W-:-:S04]  /*5410*/  LEA.HI R6, R6, R5, RZ, 0x7 ;  /* 0x0000000506067211 */ /* 0x000fc800078f38ff */
[----:B------:R-:W-:-:S04]  /*5420*/  SHF.R.S32.HI R6, RZ, 0x7, R6 ;  /* 0x00000007ff067819 */ /* 0x000fc80000011406 */
[----:B------:R-:W-:-:S04]  /*5430*/  VIMNMX R9, R6, UR37, PT ;  /* 0x0000002506097c48 */ /* 0x000fc8000bfe0100 */
[----:B------:R-:W-:Y:S01]  /*5440*/  ISETP.LE.AND P0, PT, R9, UR38, PT ;  /* 0x0000002609007c0c */ /* 0x000fe2000bf03270 */
[----:B------:R1:W-:-:S12]  /*5450*/  STL [R1+0x18], R9 ;  /* 0x0000180901007387 */ /* 0x0003d80000100800 */
[----:B-1----:R-:W-:Y:S05]  /*5460*/  @P0 BRA `(.L_x_4748) ;  /* 0x0000003800500947 */ /* 0x002fea0003800000 */
[----:B------:R-:W3:Y:S04]  /*5470*/  LDL R13, [R1+0x34] ;  /* 0x00003400010d7983 */ /* 0x000ee80000100800 */
[----:B--2---:R-:W3:Y:S04]  /*5480*/  LDL R11, [R1+0x3c] ;  /* 0x00003c00010b7983 */ /* 0x004ee80000100800 */
[----:B------:R-:W2:Y:S01]  /*5490*/  LDL R12, [R1+0x38] ;  /* 0x00003800010c7983 */ /* 0x000ea20000100800 */
[----:B------:R-:W-:Y:S02]  /*54a0*/  IMAD R8, R8, -0x80, R7 ;  /* 0xffffff8008087824 */ /* 0x000fe400078e0207 */
[----:B------:R-:W-:Y:S01]  /*54b0*/  IMAD.MOV.U32 R237, RZ, RZ, 0x40000040 ;  /* 0x40000040ffed7424 */ /* 0x000fe200078e00ff */
[----:B------:R-:W1:Y:S01]  /*54c0*/  S2R R5, SR_TID.X ;  /* 0x0000000000057919 */ /* 0x000e620000002100 */
[----:B------:R-:W-:-:S02]  /*54d0*/  IMAD.MOV.U32 R235, RZ, RZ, 0x40000040 ;  /* 0x40000040ffeb7424 */ /* 0x000fc400078e00ff */
[----:B------:R-:W-:Y:S01]  /*54e0*/  IMAD.MOV.U32 R231, RZ, RZ, 0x40000040 ;  /* 0x40000040ffe77424 */ /* 0x000fe200078e00ff */
[----:B------:R-:W4:Y:S01]  /*54f0*/  S2R R14, SR_TID.X ;  /* 0x00000000000e7919 */ /* 0x000f220000002100 */
[----:B------:R-:W-:Y:S02]  /*5500*/  IMAD.MOV.U32 R229, RZ, RZ, 0x40000040 ;  /* 0x40000040ffe57424 */ /* 0x000fe400078e00ff */
[----:B-1----:R-:W-:Y:S02]  /*5510*/  VIADD R9, R5, 0xffffff80 ;  /* 0xffffff8005097836 */ /* 0x002fe40000000000 */
[----:B----4-:R-:W-:-:S03]  /*5520*/  VIADD R15, R14, 0xffffff80 ;  /* 0xffffff800e0f7836 */ /* 0x010fc60000000000 */
[----:B------:R-:W-:Y:S01]  /*5530*/  SHF.R.S32.HI R10, RZ, 0x1f, R9 ;  /* 0x0000001fff0a7819 */ /* 0x000fe20000011409 */
[----:B------:R-:W-:-:S03]  /*5540*/  VIADD R14, R14, 0xffffff80 ;  /* 0xffffff800e0e7836 */ /* 0x000fc60000000000 */
[CC--:B------:R-:W-:Y:S02]  /*5550*/  LEA.HI R5, R10.reuse, R9.reuse, RZ, 0x5 ;  /* 0x000000090a057211 */ /* 0x0c0fe400078f28ff */
[----:B------:R-:W-:Y:S02]  /*5560*/  SHF.R.S32.HI R14, RZ, 0x1f, R14 ;  /* 0x0000001fff0e7819 */ /* 0x000fe4000001140e */
[----:B------:R-:W-:Y:S02]  /*5570*/  LEA.HI R10, R10, R9, RZ, 0x2 ;  /* 0x000000090a0a7211 */ /* 0x000fe400078f10ff */
[----:B------:R-:W-:-:S04]  /*5580*/  LEA.HI R14, R14, R15, RZ, 0x7 ;  /* 0x0000000f0e0e7211 */ /* 0x000fc800078f38ff */
[----:B------:R-:W-:Y:S02]  /*5590*/  SHF.R.S32.HI R14, RZ, 0x7, R14 ;  /* 0x00000007ff0e7819 */ /* 0x000fe4000001140e */
[----:B---3--:R-:W-:-:S04]  /*55a0*/  LEA.HI R6, R11, R13, RZ, 0x5 ;  /* 0x0000000d0b067211 */ /* 0x008fc800078f28ff */
[----:B------:R-:W-:Y:S02]  /*55b0*/  SHF.R.S32.HI R13, RZ, 0x5, R6 ;  /* 0x00000005ff0d7819 */ /* 0x000fe40000011406 */
[--C-:B--2---:R-:W-:Y:S02]  /*55c0*/  SHF.R.S32.HI R11, RZ, 0x2, R12.reuse ;  /* 0x00000002ff0b7819 */ /* 0x104fe4000001140c */
[----:B------:R-:W-:Y:S02]  /*55d0*/  LOP3.LUT R6, R5, 0xffffffe0, RZ, 0xc0, !PT ;  /* 0xffffffe005067812 */ /* 0x000fe400078ec0ff */
[----:B------:R-:W-:Y:S02]  /*55e0*/  SHF.R.S32.HI R12, RZ, 0x1f, R12 ;  /* 0x0000001fff0c7819 */ /* 0x000fe4000001140c */
[----:B------:R-:W-:Y:S01]  /*55f0*/  LEA.HI R5, R14, R14, RZ, 0x1 ;  /* 0x0000000e0e057211 */ /* 0x000fe200078f08ff */
[----:B------:R-:W-:Y:S01]  /*5600*/  IMAD.IADD R7, R9, 0x1, -R6 ;  /* 0x0000000109077824 */ /* 0x000fe200078e0a06 */
[----:B------:R-:W-:Y:S01]  /*5610*/  LEA.HI R12, R12, R11, RZ, 0x3 ;  /* 0x0000000b0c0c7211 */ /* 0x000fe200078f18ff */
[----:B------:R-:W-:Y:S01]  /*5620*/  IMAD R6, R13, -0x10, R8 ;  /* 0xfffffff00d067824 */ /* 0x000fe200078e0208 */
[----:B------:R-:W-:-:S02]  /*5630*/  LOP3.LUT R5, R5, 0xfffffffe, RZ, 0xc0, !PT ;  /* 0xfffffffe05057812 */ /* 0x000fc400078ec0ff */
[----:B------:R-:W-:Y:S02]  /*5640*/  LOP3.LUT R12, R12, 0xfffffff8, RZ, 0xc0, !PT ;  /* 0xfffffff80c0c7812 */ /* 0x000fe400078ec0ff */
[----:B------:R-:W-:Y:S01]  /*5650*/  SHF.R.S32.HI R8, RZ, 0x1f, R7 ;  /* 0x0000001fff087819 */ /* 0x000fe20000011407 */
[----:B------:R-:W-:Y:S01]  /*5660*/  IMAD.IADD R5, R14, 0x1, -R5 ;  /* 0x000000010e057824 */ /* 0x000fe200078e0a05 */
[----:B------:R-:W-:Y:S02]  /*5670*/  IADD3 R6, R6, R12, -R11 ;  /* 0x0000000c06067210 */ /* 0x000fe40007ffe80b */
        /* <DEDUP_REMOVED lines=8> */
[----:B------:R-:W-:Y:S01]  /*5700*/  VIADD R6, R11, 0x8 ;  /* 0x000000080b067836 */ /* 0x000fe20000000000 */
[----:B------:R-:W-:Y:S02]  /*5710*/  LOP3.LUT R12, R12, 0x1ffffff0, RZ, 0xc0, !PT ;  /* 0x1ffffff00c0c7812 */ /* 0x000fe400078ec0ff */
[----:B------:R-:W-:-:S02]  /*5720*/  LOP3.LUT R8, R8, 0xfffffffe, RZ, 0xc0, !PT ;  /* 0xfffffffe08087812 */ /* 0x000fc400078ec0ff */
[----:B------:R-:W-:Y:S01]  /*5730*/  LOP3.LUT R14, R10, 0xfffffffc, RZ, 0xc0, !PT ;  /* 0xfffffffc0a0e7812 */ /* 0x000fe200078ec0ff */
[----:B------:R-:W-:Y:S01]  /*5740*/  IMAD.IADD R7, R7, 0x1, -R12 ;  /* 0x0000000107077824 */ /* 0x000fe200078e0a0c */
[----:B------:R-:W-:Y:S01]  /*5750*/  LEA.HI R10, R6, R6, RZ, 0x1 ;  /* 0x00000006060a7211 */ /* 0x000fe200078f08ff */
[C---:B------:R-:W-:Y:S02]  /*5760*/  IMAD.IADD R8, R11.reuse, 0x1, -R8 ;  /* 0x000000010b087824 */ /* 0x040fe400078e0a08 */
[----:B------:R-:W-:Y:S02]  /*5770*/  VIADD R12, R11, 0x10 ;  /* 0x000000100b0c7836 */ /* 0x000fe40000000000 */
[----:B------:R-:W-:Y:S01]  /*5780*/  IMAD.IADD R5, R9, 0x1, -R14 ;  /* 0x0000000109057824 */ /* 0x000fe200078e0a0e */
[----:B------:R-:W-:Y:S01]  /*5790*/  LOP3.LUT R9, R10, 0xfffffffe, RZ, 0xc0, !PT ;  /* 0xfffffffe0a097812 */ /* 0x000fe200078ec0ff */
[----:B------:R-:W-:Y:S01]  /*57a0*/  IMAD R7, R7, 0x8, R8 ;  /* 0x0000000807077824 */ /* 0x000fe200078e0208 */
[----:B------:R-:W-:Y:S01]  /*57b0*/  LEA.HI R8, R12, R12, RZ, 0x1 ;  /* 0x0000000c0c087211 */ /* 0x000fe200078f08ff */
[----:B------:R-:W-:-:S02]  /*57c0*/  VIADD R14, R11, 0x18 ;  /* 0x000000180b0e7836 */ /* 0x000fc40000000000 */
[----:B------:R-:W-:Y:S01]  /*57d0*/  IMAD.IADD R9, R6, 0x1, -R9 ;  /* 0x0000000106097824 */ /* 0x000fe200078e0a09 */
[----:B------:R1:W-:Y:S01]  /*57e0*/  STL [R1+0x2c], R7 ;  /* 0x00002c0701007387 */ /* 0x0003e20000100800 */
[----:B------:R-:W-:Y:S02]  /*57f0*/  SHF.R.S32.HI R6, RZ, 0x1, R10 ;  /* 0x00000001ff067819 */ /* 0x000fe4000001140a */
[----:B------:R-:W-:Y:S02]  /*5800*/  SHF.R.S32.HI R13, RZ, 0x1f, R8 ;  /* 0x0000001fff0d7819 */ /* 0x000fe40000011408 */
[----:B------:R-:W-:Y:S02]  /*5810*/  LEA.HI R15, R14, R14, RZ, 0x1 ;  /* 0x0000000e0e0f7211 */ /* 0x000fe400078f08ff */
[----:B------:R-:W-:Y:S02]  /*5820*/  LOP3.LUT R11, R8, 0xfffffffe, RZ, 0xc0, !PT ;  /* 0xfffffffe080b7812 */ /* 0x000fe400078ec0ff */
[----:B------:R-:W-:-:S02]  /*5830*/  SHF.R.S32.HI R17, RZ, 0x1f, R15 ;  /* 0x0000001fff117819 */ /* 0x000fc4000001140f */
[----:B-1----:R-:W-:Y:S01]  /*5840*/  SHF.R.S32.HI R7, RZ, 0x1f, R10 ;  /* 0x0000001fff077819 */ /* 0x002fe2000001140a */
[----:B------:R-:W-:Y:S01]  /*5850*/  IMAD.IADD R11, R12, 0x1, -R11 ;  /* 0x000000010c0b7824 */ /* 0x000fe200078e0a0b */
[----:B------:R-:W-:Y:S02]  /*5860*/  SHF.R.S32.HI R10, RZ, 0x1, R8 ;  /* 0x00000001ff0a7819 */ /* 0x000fe40000011408 */
[----:B------:R-:W-:Y:S02]  /*5870*/  LEA.HI R7, R7, R6, RZ, 0x4 ;  /* 0x0000000607077211 */ /* 0x000fe400078f20ff */
[----:B------:R-:W-:Y:S02]  /*5880*/  LEA.HI R13, R13, R10, RZ, 0x4 ;  /* 0x0000000a0d0d7211 */ /* 0x000fe400078f20ff */
[----:B------:R-:W-:Y:S02]  /*5890*/  SHF.R.S32.HI R8, RZ, 0x1, R15 ;  /* 0x00000001ff087819 */ /* 0x000fe4000001140f */
[----:B------:R-:W-:-:S02]  /*58a0*/  LOP3.LUT R7, R7, 0x1ffffff0, RZ, 0xc0, !PT ;  /* 0x1ffffff007077812 */ /* 0x000fc400078ec0ff */
[----:B------:R-:W-:Y:S02]  /*58b0*/  LOP3.LUT R13, R13, 0x1ffffff0, RZ, 0xc0, !PT ;  /* 0x1ffffff00d0d7812 */ /* 0x000fe400078ec0ff */
[----:B------:R-:W-:Y:S01]  /*58c0*/  LEA.HI R17, R17, R8, RZ, 0x4 ;  /* 0x0000000811117211 */ /* 0x000fe200078f20ff */
[----:B------:R-:W-:Y:S01]  /*58d0*/  IMAD.IADD R6, R6, 0x1, -R7 ;  /* 0x0000000106067824 */ /* 0x000fe200078e0a07 */
[----:B------:R-:W-:Y:S01]  /*58e0*/  LOP3.LUT R15, R15, 0xfffffffe, RZ, 0xc0, !PT ;  /* 0xfffffffe0f0f7812 */ /* 0x000fe200078ec0ff */
[----:B------:R-:W-:Y:S01]  /*58f0*/  IMAD.IADD R10, R10, 0x1, -R13 ;  /* 0x000000010a0a7824 */ /* 0x000fe200078e0a0d */
[----:B------:R-:W-:Y:S01]  /*5900*/  LOP3.LUT R17, R17, 0x1ffffff0, RZ, 0xc0, !PT ;  /* 0x1ffffff011117812 */ /* 0x000fe200078ec0ff */
[----:B------:R-:W-:Y:S02]  /*5910*/  IMAD R12, R6, 0x8, R9 ;  /* 0x00000008060c7824 */ /* 0x000fe400078e0209 */
[----:B------:R-:W-:Y:S02]  /*5920*/  IMAD R6, R10, 0x8, R11 ;  /* 0x000000080a067824 */ /* 0x000fe400078e020b */
[----:B------:R-:W-:Y:S01]  /*5930*/  IMAD.IADD R15, R14, 0x1, -R15 ;  /* 0x000000010e0f7824 */ /* 0x000fe200078e0a0f */
[----:B------:R-:W-:Y:S01]  /*5940*/  STL [R1+0x28], R12 ;  /* 0x0000280c01007387 */ /* 0x000fe20000100800 */
[----:B------:R-:W-:-:S02]  /*5950*/  IMAD.IADD R8, R8, 0x1, -R17 ;  /* 0x0000000108087824 */ /* 0x000fc400078e0a11 */
[----:B------:R-:W-:Y:S01]  /*5960*/  IMAD R7, R233, 0x2000, R222 ;  /* 0x00002000e9077824 */ /* 0x000fe200078e02de */
[----:B------:R1:W-:Y:S01]  /*5970*/  STL [R1+0x24], R6 ;  /* 0x0000240601007387 */ /* 0x0003e20000100800 */
[----:B------:R-:W-:Y:S02]  /*5980*/  IMAD R10, R8, 0x8, R15 ;  /* 0x00000008080a7824 */ /* 0x000fe400078e020f */
[C---:B------:R-:W-:Y:S02]  /*5990*/  VIADD R8, R7.reuse, 0x4000 ;  /* 0x0000400007087836 */ /* 0x040fe40000000000 */
[----:B------:R-:W-:Y:S01]  /*59a0*/  IMAD.MOV.U32 R11, RZ, RZ, 0x40000040 ;  /* 0x40000040ff0b7424 */ /* 0x000fe200078e00ff */
[----:B------:R2:W-:Y:S01]  /*59b0*/  STL [R1+0x20], R10 ;  /* 0x0000200a01007387 */ /* 0x0005e20000100800 */
[----:B------:R-:W-:Y:S01]  /*59c0*/  IMAD.MOV.U32 R9, RZ, RZ, 0x40000040 ;  /* 0x40000040ff097424 */ /* 0x000fe200078e00ff */
[----:B------:R-:W-:Y:S01]  /*59d0*/  SHF.R.U32.HI R8, RZ, 0x4, R8 ;  /* 0x00000004ff087819 */ /* 0x000fe20000011608 */
[----:B-1----:R-:W-:Y:S01]  /*59e0*/  VIADD R6, R7, 0x20c00 ;  /* 0x00020c0007067836 */ /* 0x002fe20000000000 */
[----:B------:R-:W-:-:S02]  /*59f0*/  SHF.R.U32.HI R7, RZ, 0x4, R7 ;  /* 0x00000004ff077819 */ /* 0x000fc40000011607 */
[----:B------:R-:W-:Y:S02]  /*5a00*/  LOP3.LUT R8, R8, 0x3fff, RZ, 0xc0, !PT ;  /* 0x00003fff08087812 */ /* 0x000fe400078ec0ff */
[----:B------:R-:W-:Y:S02]  /*5a10*/  SHF.R.U32.HI R6, RZ, 0x4, R6 ;  /* 0x00000004ff067819 */ /* 0x000fe40000011606 */
[----:B------:R-:W-:Y:S02]  /*5a20*/  LOP3.LUT R7, R7, 0x3fff, RZ, 0xc0, !PT ;  /* 0x00003fff07077812 */ /* 0x000fe400078ec0ff */
[----:B------:R-:W-:Y:S02]  /*5a30*/  LOP3.LUT R6, R6, 0x3fff, RZ, 0xc0, !PT ;  /* 0x00003fff06067812 */ /* 0x000fe400078ec0ff */
[----:B------:R-:W-:Y:S02]  /*5a40*/  LOP3.LUT R12, R7, 0x10000, RZ, 0xfc, !PT ;  /* 0x00010000070c7812 */ /* 0x000fe400078efcff */
[----:B------:R-:W-:-:S02]  /*5a50*/  LOP3.LUT R6, R6, 0x10000, RZ, 0xfc, !PT ;  /* 0x0001000006067812 */ /* 0x000fc400078efcff */
[----:B------:R-:W-:Y:S01]  /*5a60*/  LOP3.LUT R7, R8, 0x10000, RZ, 0xfc, !PT ;  /* 0x0001000008077812 */ /* 0x000fe200078efcff */
[C---:B--2---:R-:W-:Y:S01]  /*5a70*/  VIADD R10, R12.reuse, 0x2 ;  /* 0x000000020c0a7836 */ /* 0x044fe20000000000 */
[----:B------:R1:W-:Y:S01]  /*5a80*/  STL [R1+0x14], R12 ;  /* 0x0000140c01007387 */ /* 0x0003e20000100800 */
[C---:B------:R-:W-:Y:S02]  /*5a90*/  VIADD R8, R12.reuse, 0x4 ;  /* 0x000000040c087836 */ /* 0x040fe40000000000 */
[----:B------:R-:W-:Y:S01]  /*5aa0*/  VIADD R236, R12, 0x6 ;  /* 0x000000060cec7836 */ /* 0x000fe20000000000 */
[----:B------:R2:W-:Y:S01]  /*5ab0*/  STL [R1+0x30], R6 ;  /* 0x0000300601007387 */ /* 0x0005e20000100800 */
[C---:B------:R-:W-:Y:S02]  /*5ac0*/  VIADD R234, R7.reuse, 0x2 ;  /* 0x0000000207ea7836 */ /* 0x040fe40000000000 */
[C---:B------:R-:W-:Y:S01]  /*5ad0*/  VIADD R230, R7.reuse, 0x4 ;  /* 0x0000000407e67836 */ /* 0x040fe20000000000 */
[----:B------:R3:W-:Y:S01]  /*5ae0*/  STL [R1+0x10], R7 ;  /* 0x0000100701007387 */ /* 0x0007e20000100800 */
[----:B------:R-:W-:-:S02]  /*5af0*/  VIADD R228, R7, 0x6 ;  /* 0x0000000607e47836 */ /* 0x000fc40000000000 */
[C---:B-1----:R-:W-:Y:S01]  /*5b00*/  VIADD R12, R5.reuse, 0x8 ;  /* 0x00000008050c7836 */ /* 0x042fe20000000000 */
[----:B------:R1:W-:Y:S01]  /*5b10*/  STL.64 [R1+0x8], R10 ;  /* 0x0000080a01007387 */ /* 0x0003e20000100a00 */
[C---:B------:R-:W-:Y:S02]  /*5b20*/  VIADD R12, R5.reuse, 0x14 ;  /* 0x00000014050c7836 */ /* 0x040fe40000000000 */
[C---:B--2---:R-:W-:Y:S01]  /*5b30*/  VIADD R6, R5.reuse, 0x4 ;  /* 0x0000000405067836 */ /* 0x044fe20000000000 */
[----:B------:R1:W-:Y:S01]  /*5b40*/  STL.64 [R1], R8 ;  /* 0x0000000801007387 */ /* 0x0003e20000100a00 */
[C---:B------:R-:W-:Y:S02]  /*5b50*/  VIADD R6, R5.reuse, 0x10 ;  /* 0x0000001005067836 */ /* 0x040fe40000000000 */
[C---:B---3--:R-:W-:Y:S02]  /*5b60*/  VIADD R7, R5.reuse, 0xc ;  /* 0x0000000c05077836 */ /* 0x048fe40000000000 */
[----:B------:R-:W-:-:S02]  /*5b70*/  VIADD R7, R5, 0x18 ;  /* 0x0000001805077836 */ /* 0x000fc40000000000 */
[----:B------:R-:W-:-:S07]  /*5b80*/  VIADD R6, R5, 0x1c ;  /* 0x0000001c05067836 */ /* 0x000fce0000000000 */
.L_x_4759:
[----:B------:R-:W-:Y:S01]  /*5b90*/  IMAD.U32 R6, RZ, RZ, UR36 ;  /* 0x00000024ff067e24 */ /* 0x000fe2000f8e00ff */
[----:B------:R-:W-:Y:S05]  /*5ba0*/  YIELD ;  /* 0x0000000000007946 */ /* 0x000fea0003800000 */
[----:B------:R-:W-:-:S04]  /*5bb0*/  LOP3.LUT R6, R6, 0x1, RZ, 0xfc, !PT ;  /* 0x0000000106067812 */ /* 0x000fc800078efcff */
[----:B------:R-:W-:-:S13]  /*5bc0*/  ISETP.NE.AND P0, PT, R6, 0x3, PT ;  /* 0x000000030600780c */ /* 0x000fda0003f05270 */
[----:B------:R-:W-:Y:S05]  /*5bd0*/  @!P0 BRA `(.L_x_4749) ;  /* 0x0000000000048947 */ /* 0x000fea0003800000 */
[----:B------:R-:W-:Y:S01]  /*5be0*/  BPT.TRAP 0x1 ;  /* 0x000000040000795c */ /* 0x000fe20000300000 */
.L_x_4749:
[----:B------:R-:W-:Y:S01]  /*5bf0*/  IMAD R6, R0, 0x8, R222 ;  /* 0x0000000800067824 */ /* 0x000fe200078e02de */
[----:B-1----:R-:W-:-:S04]  /*5c00*/  SHF.L.U32 R11, R4, 0x1f, RZ ;  /* 0x0000001f040b7819 */ /* 0x002fc800000006ff */
[----:B------:R1:W2:Y:S01]  /*5c10*/  SYNCS.PHASECHK.TRANS64.TRYWAIT P1, [R6+URZ+0x30c10], R11 ;  /* 0x030c100b060075a7 */ /* 0x0002a2000802017f */
[----:B------:R-:W-:Y:S05]  /*5c20*/  @!P0 BRA `(.L_x_4750) ;  /* 0x0000000000048947 */ /* 0x000fea0003800000 */
[----:B------:R-:W-:Y:S01]  /*5c30*/  BPT.TRAP 0x1 ;  /* 0x000000040000795c */ /* 0x000fe20000300000 */
.L_x_4750:
[----:B------:R-:W-:-:S05]  /*5c40*/  VIADD R7, R222, 0x10000 ;  /* 0x00010000de077836 */ /* 0x000fca0000000000 */
[----:B------:R-:W-:-:S04]  /*5c50*/  SHF.R.U32.HI R7, RZ, 0x4, R7 ;  /* 0x00000004ff077819 */ /* 0x000fc80000011607 */
[----:B------:R-:W-:-:S04]  /*5c60*/  LOP3.LUT R220, R7, 0x3fff, RZ, 0xc0, !PT ;  /* 0x00003fff07dc7812 */ /* 0x000fc800078ec0ff */
[----:B------:R-:W-:Y:S01]  /*5c70*/  LOP3.LUT R7, R220, 0x10000, RZ, 0xfc, !PT ;  /* 0x00010000dc077812 */ /* 0x000fe200078efcff */
[----:B--2---:R-:W-:Y:S06]  /*5c80*/  @P1 BRA `(.L_x_4751) ;  /* 0x0000000000081947 */ /* 0x004fec0003800000 */
[----:B------:R-:W2:Y:S02]  /*5c90*/  SYNCS.PHASECHK.TRANS64.TRYWAIT P1, [R6+URZ+0x30c10], R11 ;  /* 0x030c100b060075a7 */ /* 0x000ea4000802017f */
[----:B--2---:R-:W-:Y:S05]  /*5ca0*/  @!P1 BRA `(.L_x_4752) ;  /* 0x000000b800289947 */ /* 0x004fea0003800000 */
.L_x_4751:
[----:B------:R-:W3:Y:S04]  /*5cb0*/  LDL R13, [R1+0x14] ;  /* 0x00001400010d7983 */ /* 0x000ee80000100800 */
[----:B------:R-:W4:Y:S04]  /*5cc0*/  LDL.64 R16, [R1+0x8] ;  /* 0x0000080001107983 */ /* 0x000f280000100a00 */
[----:B------:R-:W5:Y:S01]  /*5cd0*/  LDL.64 R14, [R1] ;  /* 0x00000000010e7983 */ /* 0x000f620000100a00 */
[----:B------:R-:W-:Y:S01]  /*5ce0*/  IMAD R7, R0, 0x400, R7 ;  /* 0x0000040000077824 */ /* 0x000fe200078e0207 */
[----:B------:R-:W-:Y:S05]  /*5cf0*/  WARPSYNC.ALL ;  /* 0x0000000000007948 */ /* 0x000fea0003800000 */
[----:B------:R-:W-:Y:S01]  /*5d00*/  R2UR UR6, R7 ;  /* 0x00000000070672ca */ /* 0x000fe200000e0000 */
[----:B------:R-:W-:Y:S01]  /*5d10*/  WARPGROUP.ARRIVE ;  /* 0x00000000000079c5 */ /* 0x000fe20000000000 */
[----:B------:R-:W-:Y:S01]  /*5d20*/  UMOV UR5, 0x40000040 ;  /* 0x4000004000057882 */ /* 0x000fe20000000000 */
[----:B------:R-:W-:Y:S01]  /*5d30*/  UMOV UR7, 0x40000040 ;  /* 0x4000004000077882 */ /* 0x000fe20000000000 */
[----:B------:R-:W-:Y:S01]  /*5d40*/  UMOV UR11, 0x40000040 ;  /* 0x40000040000b7882 */ /* 0x000fe20000000000 */
[----:B------:R-:W2:Y:S04]  /*5d50*/  LDL R8, [R1+0x2c] ;  /* 0x00002c0001087983 */ /* 0x000ea80000100800 */
[----:B------:R-:W5:Y:S04]  /*5d60*/  LDL R10, [R1+0x28] ;  /* 0x00002800010a7983 */ /* 0x000f680000100800 */
[----:B------:R-:W5:Y:S04]  /*5d70*/  LDL R12, [R1+0x24] ;  /* 0x00002400010c7983 */ /* 0x000f680000100800 */
[----:B------:R-:W5:Y:S01]  /*5d80*/  LDL R9, [R1+0x20] ;  /* 0x0000200001097983 */ /* 0x000f620000100800 */
[----:B------:R-:W-:Y:S01]  /*5d90*/  VIADD R224, R222, 0x20000 ;  /* 0x00020000dee07836 */ /* 0x000fe20000000000 */
[----:B---3--:R-:W-:-:S02]  /*5da0*/  R2UR UR4, R13 ;  /* 0x000000000d0472ca */ /* 0x008fc400000e0000 */
[----:B----4-:R-:W-:Y:S02]  /*5db0*/  R2UR UR8, R16 ;  /* 0x00000000100872ca */ /* 0x010fe400000e0000 */
[----:B------:R-:W-:-:S09]  /*5dc0*/  R2UR UR9, R17 ;  /* 0x00000000110972ca */ /* 0x000fd200000e0000 */
[----:B------:R-:W-:Y:S01]  /*5dd0*/  HGMMA.64x128x16.F32 R88, gdesc[UR4], RZ, !UPT, gsb0 ;  /* 0x01e00000045879f0 */ /* 0x000fe2000c0008ff */
[----:B------:R-:W-:Y:S01]  /*5de0*/  UIADD3 UR4, UR6, 0x2, URZ ;  /* 0x0000000206047890 */ /* 0x000fe2000fffe03f */
[----:B------:R-:W-:Y:S01]  /*5df0*/  R2UR UR5, R237 ;  /* 0x00000000ed0572ca */ /* 0x000fe200000e0000 */
[----:B------:R-:W-:Y:S01]  /*5e00*/  UMOV UR7, 0x40000040 ;  /* 0x4000004000077882 */ /* 0x000fe20000000000 */
[----:B--2---:R-:W-:-:S04]  /*5e10*/  IMAD R8, R0, 0x80, R8 ;  /* 0x0000008000087824 */ /* 0x004fc800078e0208 */
[----:B------:R-:W-:Y:S01]  /*5e20*/  UMOV UR10, UR4 ;  /* 0x00000004000a7c82 */ /* 0x000fe20008000000 */
[----:B------:R-:W-:Y:S02]  /*5e30*/  UIADD3 UR4, UR6, 0x4, URZ ;  /* 0x0000000406047890 */ /* 0x000fe4000fffe03f */
[----:B------:R-:W-:Y:S01]  /*5e40*/  UIADD3 UR6, UR6, 0x6, URZ ;  /* 0x0000000606067890 */ /* 0x000fe2000fffe03f */
[C---:B-----5:R-:W-:Y:S02]  /*5e50*/  IMAD R10, R0.reuse, 0x80, R10 ;  /* 0x00000080000a7824 */ /* 0x060fe400078e020a */
[C---:B------:R-:W-:Y:S02]  /*5e60*/  IMAD R223, R3.reuse, 0x2, R8 ;  /* 0x0000000203df7824 */ /* 0x040fe400078e0208 */
[----:B------:R-:W-:Y:S02]  /*5e70*/  IMAD R12, R0, 0x80, R12 ;  /* 0x00000080000c7824 */ /* 0x000fe400078e020c */
[----:B------:R-:W-:-:S02]  /*5e80*/  IMAD R7, R3, 0x2, R10 ;  /* 0x0000000203077824 */ /* 0x000fc400078e020a */
[----:B------:R-:W-:Y:S02]  /*5e90*/  IMAD R225, R3, 0x2, R12 ;  /* 0x0000000203e17824 */ /* 0x000fe400078e020c */
[--C-:B------:R-:W-:Y:S02]  /*5ea0*/  IMAD R227, R7, 0x4, R222.reuse ;  /* 0x0000000407e37824 */ /* 0x100fe400078e02de */
[----:B------:R-:W-:Y:S02]  /*5eb0*/  IMAD R218, R225, 0x4, R222 ;  /* 0x00000004e1da7824 */ /* 0x000fe400078e02de */
[--C-:B------:R-:W-:Y:S02]  /*5ec0*/  IMAD R226, R7, 0x4, R224.reuse ;  /* 0x0000000407e27824 */ /* 0x100fe400078e02e0 */
        /* <DEDUP_REMOVED lines=9> */
[----:B------:R-:W-:Y:S02]  /*5f60*/  IMAD R14, R0, 0x80, R9 ;  /* 0x00000080000e7824 */ /* 0x000fe400078e0209 */
[----:B------:R-:W-:Y:S02]  /*5f70*/  IMAD R15, R223, 0x4, R222 ;  /* 0x00000004df0f7824 */ /* 0x000fe400078e02de */
[----:B------:R-:W-:-:S02]  /*5f80*/  IMAD R9, R3, 0x2, R14 ;  /* 0x0000000203097824 */ /* 0x000fc400078e020e */
[----:B------:R-:W-:Y:S02]  /*5f90*/  IMAD R223, R223, 0x4, R224 ;  /* 0x00000004dfdf7824 */ /* 0x000fe400078e02e0 */
[C---:B------:R-:W-:Y:S02]  /*5fa0*/  IMAD R216, R9.reuse, 0x4, R222 ;  /* 0x0000000409d87824 */ /* 0x040fe400078e02de */
        /* <DEDUP_REMOVED lines=14> */
.L_x_4753:
[----:B------:R1:W1:Y:S01]  /*6090*/  SYNCS.PHASECHK.TRANS64.TRYWAIT P1, [R6+URZ+0x30c30], R11 ;  /* 0x030c300b060075a7 */ /* 0x000262000802017f */
[----:B------:R-:W-:Y:S05]  /*60a0*/  @!P0 BRA `(.L_x_4754) ;  /* 0x0000000000048947 */ /* 0x000fea0003800000 */
[----:B------:R-:W-:Y:S01]  /*60b0*/  BPT.TRAP 0x1 ;  /* 0x000000040000795c */ /* 0x000fe20000300000 */
.L_x_4754:
        /* <DEDUP_REMOVED lines=8> */
.L_x_4755:
[----:B------:R-:W5:Y:S01]  /*6140*/  LDL R8, [R1+0x10] ;  /* 0x0000100001087983 */ /* 0x000f620000100800 */
        /* <DEDUP_REMOVED lines=8> */
[C---:B------:R-:W-:Y:S01]  /*61d0*/  ISETP.GT.AND P2, PT, R232.reuse, RZ, PT ;  /* 0x000000ffe800720c */ /* 0x040fe20003f44270 */
[C---:B------:R-:W-:Y:S01]  /*61e0*/  VIADD R11, R5.reuse, 0x14 ;  /* 0x00000014050b7836 */ /* 0x040fe20000000000 */
[----:B------:R-:W-:Y:S01]  /*61f0*/  ISETP.GT.AND P1, PT, R232, 0x8, PT ;  /* 0x00000008e800780c */ /* 0x000fe20003f24270 */
[----:B------:R-:W-:Y:S01]  /*6200*/  VIADD R13, R5, 0x18 ;  /* 0x00000018050d7836 */ /* 0x000fe20000000000 */
[----:B--2---:R-:W1:Y:S01]  /*6210*/  SHFL.IDX PT, R12, R15, R23, 0x1f ;  /* 0x00001f170f0c7589 */ /* 0x004e6200000e0000 */
[----:B------:R-:W-:Y:S01]  /*6220*/  FSEL R93, R93, -INF , P2 ;  /* 0xff8000005d5d7808 */ /* 0x000fe20001000000 */
[----:B------:R-:W-:Y:S01]  /*6230*/  VIADD R9, R5, 0x8 ;  /* 0x0000000805097836 */ /* 0x000fe20000000000 */
[----:B------:R-:W-:Y:S01]  /*6240*/  FSEL R95, R95, -INF , P1 ;  /* 0xff8000005f5f7808 */ /* 0x000fe20000800000 */
[----:B------:R1:W-:Y:S01]  /*6250*/  SHFL.IDX PT, R16, R15, R11, 0x1f ;  /* 0x00001f0b0f107589 */ /* 0x0003e200000e0000 */
[----:B------:R-:W-:Y:S01]  /*6260*/  FSEL R101, R101, -INF , P2 ;  /* 0xff80000065657808 */ /* 0x000fe20001000000 */
[----:B------:R-:W-:Y:S01]  /*6270*/  IMAD R217, R0, 0x400, R217 ;  /* 0x0000040000d97824 */ /* 0x000fe200078e02d9 */
[----:B------:R-:W-:Y:S01]  /*6280*/  FSEL R88, R88, -INF , P2 ;  /* 0xff80000058587808 */ /* 0x000fe20001000000 */
[----:B------:R-:W2:Y:S01]  /*6290*/  SHFL.IDX PT, R7, R15, R5, 0x1f ;  /* 0x00001f050f077589 */ /* 0x000ea200000e0000 */
[----:B------:R-:W-:-:S02]  /*62a0*/  FSEL R89, R89, -INF , P2 ;  /* 0xff80000059597808 */ /* 0x000fc40001000000 */
[----:B------:R-:W-:Y:S01]  /*62b0*/  FSEL R100, R100, -INF , P2 ;  /* 0xff80000064647808 */ /* 0x000fe20001000000 */
[----:B------:R-:W4:Y:S01]  /*62c0*/  SHFL.IDX PT, R18, R15, R13, 0x1f ;  /* 0x00001f0d0f127589 */ /* 0x000f2200000e0000 */
[----:B------:R-:W-:Y:S02]  /*62d0*/  FSEL R103, R103, -INF , P1 ;  /* 0xff80000067677808 */ /* 0x000fe40000800000 */
[----:B------:R-:W-:Y:S01]  /*62e0*/  FSEL R90, R90, -INF , P1 ;  /* 0xff8000005a5a7808 */ /* 0x000fe20000800000 */
[----:B------:R-:W4:Y:S01]  /*62f0*/  SHFL.IDX PT, R10, R15, R9, 0x1f ;  /* 0x00001f090f0a7589 */ /* 0x000f2200000e0000 */
[----:B------:R-:W-:Y:S02]  /*6300*/  FSEL R92, R92, -INF , P2 ;  /* 0xff8000005c5c7808 */ /* 0x000fe40001000000 */
[----:B------:R-:W-:Y:S01]  /*6310*/  FSEL R94, R94, -INF , P1 ;  /* 0xff8000005e5e7808 */ /* 0x000fe20000800000 */
[----:B---3--:R-:W-:Y:S01]  /*6320*/  SHFL.IDX PT, R22, R227, R5, 0x1f ;  /* 0x00001f05e3167589 */ /* 0x008fe200000e0000 */
[----:B------:R-:W-:-:S02]  /*6330*/  FSEL R105, R105, -INF , P2 ;  /* 0xff80000069697808 */ /* 0x000fc40001000000 */
[----:B------:R-:W-:Y:S02]  /*6340*/  FSEL R108, R108, -INF , P2 ;  /* 0xff8000006c6c7808 */ /* 0x000fe40001000000 */
[----:B------:R-:W-:Y:S02]  /*6350*/  FSEL R96, R96, -INF , P2 ;  /* 0xff80000060607808 */ /* 0x000fe40001000000 */
[----:B------:R-:W-:Y:S02]  /*6360*/  FSEL R98, R98, -INF , P1 ;  /* 0xff80000062627808 */ /* 0x000fe40000800000 */
[----:B------:R-:W-:Y:S02]  /*6370*/  FSEL R97, R97, -INF , P2 ;  /* 0xff80000061617808 */ /* 0x000fe40001000000 */
[----:B------:R-:W-:Y:S02]  /*6380*/  FSEL R99, R99, -INF , P1 ;  /* 0xff80000063637808 */ /* 0x000fe40000800000 */
        /* <DEDUP_REMOVED lines=31> */
[----:B-----5:R-:W-:Y:S01]  /*6580*/  R2UR UR4, R8 ;  /* 0x00000000080472ca */ /* 0x020fe200000e0000 */
[----:B------:R-:W-:-:S06]  /*6590*/  VIADD R8, R5, 0x4 ;  /* 0x0000000405087836 */ /* 0x000fcc0000000000 */
[----:B------:R-:W3:Y:S06]  /*65a0*/  SHFL.IDX PT, R8, R15, R8, 0x1f ;  /* 0x00001f080f087589 */ /* 0x000eec00000e0000 */
[----:B------:R-:W-:Y:S01]  /*65b0*/  HGMMA.64x128x16.F32 R24, gdesc[UR4], RZ, !UPT, gsb0 ;  /* 0x01e00000041879f0 */ /* 0x000fe2000c0008ff */
[----:B------:R-:W-:Y:S01]  /*65c0*/  UIADD3 UR4, UR6, 0x2, URZ ;  /* 0x0000000206047890 */ /* 0x000fe2000fffe03f */
[----:B------:R-:W-:Y:S02]  /*65d0*/  ULDC UR5, c[0x0][0x744] ;  /* 0x0001d10000057ab9 */ /* 0x000fe40000000800 */
[--C-:B-1----:R-:W-:Y:S01]  /*65e0*/  FFMA.FTZ R11, R93, UR5, -R12.reuse ;  /* 0x000000055d0b7c23 */ /* 0x102fe2000801080c */
[----:B------:R-:W-:Y:S01]  /*65f0*/  FFMA.FTZ R12, R95, UR5, -R12 ;  /* 0x000000055f0c7c23 */ /* 0x000fe2000801080c */
[----:B------:R-:W-:-:S02]  /*6600*/  VIADD R95, R5, 0x1c ;  /* 0x0000001c055f7836 */ /* 0x000fc40000000000 */
[----:B------:R-:W-:Y:S01]  /*6610*/  UMOV UR10, UR4 ;  /* 0x00000004000a7c82 */ /* 0x000fe20008000000 */
[----:B------:R-:W-:Y:S01]  /*6620*/  UIADD3 UR4, UR6, 0x4, URZ ;  /* 0x0000000406047890 */ /* 0x000fe2000fffe03f */
[--C-:B--2---:R-:W-:Y:S01]  /*6630*/  FFMA.FTZ R88, R88, UR5, -R7.reuse ;  /* 0x0000000558587c23 */ /* 0x104fe20008010807 */
[----:B------:R-:W-:Y:S01]  /*6640*/  UIADD3 UR6, UR6, 0x6, URZ ;  /* 0x0000000606067890 */ /* 0x000fe2000fffe03f */
[----:B------:R-:W1:Y:S01]  /*6650*/  SHFL.IDX PT, R20, R15, R95, 0x1f ;  /* 0x00001f5f0f147589 */ /* 0x000e6200000e0000 */
[----:B----4-:R-:W-:Y:S01]  /*6660*/  FFMA.FTZ R17, R100, UR5, -R18 ;  /* 0x0000000564117c23 */ /* 0x010fe20008010812 */
[----:B------:R-:W-:Y:S01]  /*6670*/  VIADD R100, R5, 0x4 ;  /* 0x0000000405647836 */ /* 0x000fe20000000000 */
[----:B------:R2:W-:Y:S01]  /*6680*/  MUFU.EX2 R219, R88 ;  /* 0x0000005800db7308 */ /* 0x0005e20000000800 */
[----:B------:R-:W-:Y:S01]  /*6690*/  FFMA.FTZ R7, R90, UR5, -R7 ;  /* 0x000000055a077c23 */ /* 0x000fe20008010807 */
[----:B------:R-:W-:Y:S01]  /*66a0*/  FFMA.FTZ R9, R92, UR5, -R10 ;  /* 0x000000055c097c23 */ /* 0x000fe2000801080a */
[----:B---3--:R-:W-:Y:S01]  /*66b0*/  FFMA.FTZ R89, R89, UR5, -R8 ;  /* 0x0000000559597c23 */ /* 0x008fe20008010808 */
[----:B------:R-:W-:Y:S01]  /*66c0*/  FFMA.FTZ R10, R94, UR5, -R10 ;  /* 0x000000055e0a7c23 */ /* 0x000fe2000801080a */
[----:B------:R-:W3:Y:S01]  /*66d0*/  SHFL.IDX PT, R92, R227, R23, 0x1f ;  /* 0x00001f17e35c7589 */ /* 0x000ee200000e0000 */
[----:B------:R-:W-:Y:S01]  /*66e0*/  FFMA.FTZ R21, R104, UR5, -R22 ;  /* 0x0000000568157c23 */ /* 0x000fe20008010816 */
[----:B------:R-:W-:Y:S01]  /*66f0*/  FFMA.FTZ R18, R102, UR5, -R18 ;  /* 0x0000000566127c23 */ /* 0x000fe20008010812 */
[----:B------:R4:W-:Y:S01]  /*6700*/  MUFU.EX2 R221, R89 ;  /* 0x0000005900dd7308 */ /* 0x0009e20000000800 */
[----:B--2---:R-:W2:Y:S01]  /*6710*/  SHFL.IDX PT, R88, R227, R100, 0x1f ;  /* 0x00001f64e3587589 */ /* 0x004ea200000e0000 */
[----:B------:R-:W-:Y:S01]  /*6720*/  FFMA.FTZ R8, R91, UR5, -R8 ;  /* 0x000000055b087c23 */ /* 0x000fe20008010808 */
[----:B------:R-:W-:-:S02]  /*6730*/  FFMA.FTZ R22, R106, UR5, -R22 ;  /* 0x000000056a167c23 */ /* 0x000fc40008010816 */
[----:B------:R-:W-:Y:S03]  /*6740*/  SHFL.IDX PT, R104, R218, R100, 0x1f ;  /* 0x00001f64da687589 */ /* 0x000fe600000e0000 */
[----:B------:R-:W-:Y:S01]  /*6750*/  MUFU.EX2 R17, R17 ;  /* 0x0000001100117308 */ /* 0x000fe20000000800 */
[----:B----4-:R-:W-:Y:S01]  /*6760*/  VIADD R89, R5, 0x10 ;  /* 0x0000001005597836 */ /* 0x010fe20000000000 */
[----:B------:R-:W4:Y:S01]  /*6770*/  SHFL.IDX PT, R102, R218, R5, 0x1f ;  /* 0x00001f05da667589 */ /* 0x000f2200000e0000 */
[--C-:B-1----:R-:W-:Y:S01]  /*6780*/  FFMA.FTZ R19, R101, UR5, -R20.reuse ;  /* 0x0000000565137c23 */ /* 0x102fe20008010814 */
[----:B------:R-:W-:Y:S01]  /*6790*/  FFMA.FTZ R20, R103, UR5, -R20 ;  /* 0x0000000567147c23 */ /* 0x000fe20008010814 */
[----:B------:R-:W-:Y:S01]  /*67a0*/  VIADD R103, R5, 0x8 ;  /* 0x0000000805677836 */ /* 0x000fe20000000000 */
[----:B------:R1:W5:Y:S02]  /*67b0*/  SHFL.IDX PT, R14, R15, R89, 0x1f ;  /* 0x00001f590f0e7589 */ /* 0x00036400000e0000 */
[----:B------:R-:W5:Y:S02]  /*67c0*/  MUFU.EX2 R10, R10 ;  /* 0x0000000a000a7308 */ /* 0x000f640000000800 */
[----:B------:R-:W5:Y:S01]  /*67d0*/  SHFL.IDX PT, R90, R227, R103, 0x1f ;  /* 0x00001f67e35a7589 */ /* 0x000f6200000e0000 */
[--C-:B---3--:R-:W-:Y:S01]  /*67e0*/  FFMA.FTZ R91, R109, UR5, -R92.reuse ;  /* 0x000000056d5b7c23 */ /* 0x108fe2000801085c */
[----:B------:R-:W-:Y:S01]  /*67f0*/  FSEL R109, R128, -INF , P2 ;  /* 0xff800000806d7808 */ /* 0x000fe20001000000 */
[----:B------:R-:W-:Y:S01]  /*6800*/  FFMA.FTZ R92, R111, UR5, -R92 ;  /* 0x000000056f5c7c23 */ /* 0x000fe2000801085c */
[----:B------:R-:W3:Y:S01]  /*6810*/  SHFL.IDX PT, R94, R227, R89, 0x1f ;  /* 0x00001f59e35e7589 */ /* 0x000ee200000e0000 */
[----:B--2---:R-:W-:Y:S01]  /*6820*/  FFMA.FTZ R23, R105, UR5, -R88 ;  /* 0x0000000569177c23 */ /* 0x004fe20008010858 */
[----:B------:R-:W-:-:S02]  /*6830*/  VIADD R105, R5, 0x14 ;  /* 0x0000001405697836 */ /* 0x000fc40000000000 */
[--C-:B-1----:R-:W-:Y:S01]  /*6840*/  FFMA.FTZ R15, R97, UR5, -R16.reuse ;  /* 0x00000005610f7c23 */ /* 0x102fe20008010810 */
[----:B------:R-:W-:Y:S01]  /*6850*/  FFMA.FTZ R16, R99, UR5, -R16 ;  /* 0x0000000563107c23 */ /* 0x000fe20008010810 */
[----:B------:R-:W-:Y:S01]  /*6860*/  FFMA.FTZ R88, R107, UR5, -R88 ;  /* 0x000000056b587c23 */ /* 0x000fe20008010858 */
[----:B------:R1:W-:Y:S01]  /*6870*/  SHFL.IDX PT, R106, R218, R103, 0x1f ;  /* 0x00001f67da6a7589 */ /* 0x0003e200000e0000 */
[----:B------:R-:W-:Y:S01]  /*6880*/  FSEL R111, R129, -INF , P2 ;  /* 0xff800000816f7808 */ /* 0x000fe20001000000 */
[----:B------:R-:W-:Y:S01]  /*6890*/  MUFU.EX2 R19, R19 ;  /* 0x0000001300137308 */ /* 0x000fe20000000800 */
[----:B------:R-:W-:Y:S01]  /*68a0*/  FSEL R129, R140, -INF , P2 ;  /* 0xff8000008c817808 */ /* 0x000fe20001000000 */
[--C-:B----4-:R-:W-:Y:S01]  /*68b0*/  FFMA.FTZ R101, R120, UR5, -R102.reuse ;  /* 0x0000000578657c23 */ /* 0x110fe20008010866 */
[----:B------:R-:W-:Y:S01]  /*68c0*/  FSEL R120, R148, -INF , P2 ;  /* 0xff80000094787808 */ /* 0x000fe20001000000 */
[----:B------:R-:W-:Y:S02]  /*68d0*/  VIADD R148, R5, 0x14 ;  /* 0x0000001405947836 */ /* 0x000fe40000000000 */
[----:B------:R-:W-:Y:S01]  /*68e0*/  FFMA.FTZ R102, R122, UR5, -R102 ;  /* 0x000000057a667c23 */ /* 0x000fe20008010866 */
[----:B------:R-:W-:Y:S01]  /*68f0*/  FSEL R122, R145, -INF , P2 ;  /* 0xff800000917a7808 */ /* 0x000fe20001000000 */
[--C-:B-----5:R-:W-:Y:S01]  /*6900*/  FFMA.FTZ R13, R96, UR5, -R14.reuse ;  /* 0x00000005600d7c23 */ /* 0x120fe2000801080e */
[----:B------:R-:W-:Y:S01]  /*6910*/  FFMA.FTZ R14, R98, UR5, -R14 ;  /* 0x00000005620e7c23 */ /* 0x000fe2000801080e */
[----:B------:R-:W2:Y:S01]  /*6920*/  SHFL.IDX PT, R96, R227, R105, 0x1f ;  /* 0x00001f69e3607589 */ /* 0x000ea200000e0000 */
[----:B-1----:R-:W-:Y:S01]  /*6930*/  FSEL R103, R121, -INF , P2 ;  /* 0xff80000079677808 */ /* 0x002fe20001000000 */
[----:B------:R-:W-:Y:S01]  /*6940*/  FFMA.FTZ R89, R108, UR5, -R90 ;  /* 0x000000056c597c23 */ /* 0x000fe2000801085a */
[----:B------:R-:W-:-:S02]  /*6950*/  VIADD R108, R5, 0x18 ;  /* 0x00000018056c7836 */ /* 0x000fc40000000000 */
[----:B------:R-:W-:Y:S01]  /*6960*/  FFMA.FTZ R90, R110, UR5, -R90 ;  /* 0x000000056e5a7c23 */ /* 0x000fe2000801085a */
[----:B------:R-:W-:Y:S02]  /*6970*/  VIADD R110, R5, 0x10 ;  /* 0x00000010056e7836 */ /* 0x000fe40000000000 */
[--C-:B---3--:R-:W-:Y:S01]  /*6980*/  FFMA.FTZ R93, R112, UR5, -R94.reuse ;  /* 0x00000005705d7c23 */ /* 0x108fe2000801085e */
[----:B------:R-:W-:Y:S01]  /*6990*/  FFMA.FTZ R94, R114, UR5, -R94 ;  /* 0x00000005725e7c23 */ /* 0x000fe2000801085e */
[----:B------:R-:W1:Y:S01]  /*69a0*/  SHFL.IDX PT, R98, R227, R108, 0x1f ;  /* 0x00001f6ce3627589 */ /* 0x000e6200000e0000 */
[--C-:B------:R-:W-:Y:S01]  /*69b0*/  FFMA.FTZ R103, R103, UR5, -R104.reuse ;  /* 0x0000000567677c23 */ /* 0x100fe20008010868 */
[----:B------:R-:W-:Y:S01]  /*69c0*/  FFMA.FTZ R104, R123, UR5, -R104 ;  /* 0x000000057b687c23 */ /* 0x000fe20008010868 */
[----:B------:R-:W3:Y:S01]  /*69d0*/  MUFU.EX2 R12, R12 ;  /* 0x0000000c000c7308 */ /* 0x000ee20000000800 */
[----:B------:R2:W4:Y:S04]  /*69e0*/  SHFL.IDX PT, R227, R227, R95, 0x1f ;  /* 0x00001f5fe3e37589 */ /* 0x00052800000e0000 */
[----:B------:R5:W-:Y:S03]  /*69f0*/  SHFL.IDX PT, R114, R218, R108, 0x1f ;  /* 0x00001f6cda727589 */ /* 0x000be600000e0000 */
[----:B------:R-:W3:Y:S01]  /*6a00*/  MUFU.EX2 R7, R7 ;  /* 0x0000000700077308 */ /* 0x000ee20000000800 */
[----:B------:R-:W3:Y:S01]  /*6a10*/  SHFL.IDX PT, R110, R218, R110, 0x1f ;  /* 0x00001f6eda6e7589 */ /* 0x000ee200000e0000 */
[--C-:B--2---:R-:W-:Y:S01]  /*6a20*/  FFMA.FTZ R95, R113, UR5, -R96.reuse ;  /* 0x00000005715f7c23 */ /* 0x104fe20008010860 */
[----:B------:R-:W-:Y:S01]  /*6a30*/  FSEL R113, R125, -INF , P2 ;  /* 0xff8000007d717808 */ /* 0x000fe20001000000 */
[----:B------:R-:W-:Y:S01]  /*6a40*/  FFMA.FTZ R96, R115, UR5, -R96 ;  /* 0x0000000573607c23 */ /* 0x000fe20008010860 */
[----:B-----5:R-:W-:Y:S01]  /*6a50*/  FSEL R108, R127, -INF , P1 ;  /* 0xff8000007f6c7808 */ /* 0x020fe20000800000 */
[----:B------:R2:W5:Y:S01]  /*6a60*/  SHFL.IDX PT, R112, R218, R105, 0x1f ;  /* 0x00001f69da707589 */ /* 0x00056200000e0000 */
[----:B------:R-:W-:Y:S01]  /*6a70*/  FSEL R115, R133, -INF , P2 ;  /* 0xff80000085737808 */ /* 0x000fe20001000000 */
[----:B------:R-:W-:Y:S01]  /*6a80*/  MUFU.EX2 R8, R8 ;  /* 0x0000000800087308 */ /* 0x000fe20000000800 */
[--C-:B-1----:R-:W-:Y:S01]  /*6a90*/  FFMA.FTZ R97, R116, UR5, -R98.reuse ;  /* 0x0000000574617c23 */ /* 0x102fe20008010862 */
[----:B------:R-:W1:Y:S01]  /*6aa0*/  SHFL.IDX PT, R121, R216, R148, 0x1f ;  /* 0x00001f94d8797589 */ /* 0x000e6200000e0000 */
[----:B------:R-:W-:Y:S01]  /*6ab0*/  FFMA.FTZ R98, R118, UR5, -R98 ;  /* 0x0000000576627c23 */ /* 0x000fe20008010862 */
[----:B------:R-:W-:Y:S01]  /*6ac0*/  FSEL R118, R149, -INF , P2 ;  /* 0xff80000095767808 */ /* 0x000fe20001000000 */
[----:B----4-:R-:W-:Y:S01]  /*6ad0*/  FFMA.FTZ R99, R117, UR5, -R227 ;  /* 0x0000000575637c23 */ /* 0x010fe200080108e3 */
[----:B------:R-:W-:-:S02]  /*6ae0*/  VIADD R117, R5, 0xc ;  /* 0x0000000c05757836 */ /* 0x000fc40000000000 */
[----:B------:R-:W-:Y:S01]  /*6af0*/  FFMA.FTZ R100, R119, UR5, -R227 ;  /* 0x0000000577647c23 */ /* 0x000fe200080108e3 */
[C---:B------:R-:W-:Y:S01]  /*6b00*/  VIADD R227, R5.reuse, 0x1c ;  /* 0x0000001c05e37836 */ /* 0x040fe20000000000 */
[----:B--2---:R-:W-:Y:S01]  /*6b10*/  FSEL R105, R124, -INF , P2 ;  /* 0xff8000007c697808 */ /* 0x004fe20001000000 */
[----:B------:R-:W-:Y:S01]  /*6b20*/  VIADD R149, R5, 0x10 ;  /* 0x0000001005957836 */ /* 0x000fe20000000000 */
[----:B------:R-:W2:Y:S01]  /*6b30*/  SHFL.IDX PT, R107, R218, R117, 0x1f ;  /* 0x00001f75da6b7589 */ /* 0x000ea200000e0000 */
[----:B------:R-:W-:Y:S01]  /*6b40*/  FSEL R124, R144, -INF , P2 ;  /* 0xff800000907c7808 */ /* 0x000fe20001000000 */
[--C-:B---3--:R-:W-:Y:S01]  /*6b50*/  FFMA.FTZ R109, R109, UR5, -R110.reuse ;  /* 0x000000056d6d7c23 */ /* 0x108fe2000801086e */
[----:B------:R-:W-:Y:S01]  /*6b60*/  FFMA.FTZ R110, R130, UR5, -R110 ;  /* 0x00000005826e7c23 */ /* 0x000fe2000801086e */
[----:B------:R3:W4:Y:S01]  /*6b70*/  SHFL.IDX PT, R116, R218, R227, 0x1f ;  /* 0x00001fe3da747589 */ /* 0x00072200000e0000 */
[----:B------:R-:W-:Y:S01]  /*6b80*/  FSEL R130, R139, -INF , P1 ;  /* 0xff8000008b827808 */ /* 0x000fe20000800000 */
[--C-:B------:R-:W-:Y:S01]  /*6b90*/  FFMA.FTZ R105, R105, UR5, -R106.reuse ;  /* 0x0000000569697c23 */ /* 0x100fe2000801086a */
[----:B------:R-:W-:Y:S01]  /*6ba0*/  FFMA.FTZ R106, R126, UR5, -R106 ;  /* 0x000000057e6a7c23 */ /* 0x000fe2000801086a */
[----:B------:R1:W4:Y:S01]  /*6bb0*/  SHFL.IDX PT, R125, R216, R117, 0x1f ;  /* 0x00001f75d87d7589 */ /* 0x00032200000e0000 */
[----:B------:R-:W-:Y:S01]  /*6bc0*/  FSEL R126, R141, -INF , P2 ;  /* 0xff8000008d7e7808 */ /* 0x000fe20001000000 */
[--C-:B-----5:R-:W-:Y:S01]  /*6bd0*/  FFMA.FTZ R111, R111, UR5, -R112.reuse ;  /* 0x000000056f6f7c23 */ /* 0x120fe20008010870 */
[----:B------:R-:W-:Y:S01]  /*6be0*/  FFMA.FTZ R112, R131, UR5, -R112 ;  /* 0x0000000583707c23 */ /* 0x000fe20008010870 */
[C---:B------:R-:W-:Y:S01]  /*6bf0*/  VIADD R131, R5.reuse, 0x8 ;  /* 0x0000000805837836 */ /* 0x040fe20000000000 */
[----:B------:R-:W-:Y:S01]  /*6c00*/  SHFL.IDX PT, R123, R216, R149, 0x1f ;  /* 0x00001f95d87b7589 */ /* 0x000fe200000e0000 */
[----:B---3--:R-:W-:-:S02]  /*6c10*/  VIADD R218, R5, 0x18 ;  /* 0x0000001805da7836 */ /* 0x008fc40000000000 */
[--C-:B-1----:R-:W-:Y:S01]  /*6c20*/  FFMA.FTZ R122, R122, UR5, -R121.reuse ;  /* 0x000000057a7a7c23 */ /* 0x102fe20008010879 */
[----:B------:R-:W-:Y:S01]  /*6c30*/  FFMA.FTZ R121, R147, UR5, -R121 ;  /* 0x0000000593797c23 */ /* 0x000fe20008010879 */
[----:B------:R-:W1:Y:S01]  /*6c40*/  SHFL.IDX PT, R127, R216, R131, 0x1f ;  /* 0x00001f83d87f7589 */ /* 0x000e6200000e0000 */
[----:B------:R-:W-:Y:S01]  /*6c50*/  FSEL R117, R151, -INF , P1 ;  /* 0xff80000097757808 */ /* 0x000fe20000800000 */
[----:B------:R-:W-:Y:S01]  /*6c60*/  VIADD R151, R5, 0xc ;  /* 0x0000000c05977836 */ /* 0x000fe20000000000 */
[----:B------:R-:W-:Y:S01]  /*6c70*/  MUFU.EX2 R111, R111 ;  /* 0x0000006f006f7308 */ /* 0x000fe20000000800 */
[----:B------:R-:W3:Y:S01]  /*6c80*/  SHFL.IDX PT, R119, R216, R218, 0x1f ;  /* 0x00001fdad8777589 */ /* 0x000ee200000e0000 */
[--C-:B--2---:R-:W-:Y:S01]  /*6c90*/  FFMA.FTZ R113, R113, UR5, -R107.reuse ;  /* 0x0000000571717c23 */ /* 0x104fe2000801086b */
[----:B------:R-:W-:Y:S01]  /*6ca0*/  FFMA.FTZ R108, R108, UR5, -R107 ;  /* 0x000000056c6c7c23 */ /* 0x000fe2000801086b */
[----:B------:R-:W-:Y:S02]  /*6cb0*/  WARPGROUP.DEPBAR.LE gsb0, 0x0 ;  /* 0x00008000000079c5 */ /* 0x000fe40000010000 */
[----:B------:R-:W-:-:S02]  /*6cc0*/  WARPGROUP.ARRIVE ;  /* 0x00000000000079c5 */ /* 0x000fc40000000000 */
[----:B------:R2:W-:Y:S01]  /*6cd0*/  MUFU.EX2 R107, R113 ;  /* 0x00000071006b7308 */ /* 0x0005e20000000800 */
[--C-:B----4-:R-:W-:Y:S01]  /*6ce0*/  FFMA.FTZ R115, R115, UR5, -R116.reuse ;  /* 0x0000000573737c23 */ /* 0x110fe20008010874 */
[----:B------:R-:W-:Y:S01]  /*6cf0*/  FFMA.FTZ R116, R135, UR5, -R116 ;  /* 0x0000000587747c23 */ /* 0x000fe20008010874 */
[----:B------:R-:W-:Y:S01]  /*6d00*/  FFMA.FTZ R126, R126, UR5, -R125 ;  /* 0x000000057e7e7c23 */ /* 0x000fe2000801087d */
[----:B------:R-:W4:Y:S01]  /*6d10*/  SHFL.IDX PT, R135, R216, R5, 0x1f ;  /* 0x00001f05d8877589 */ /* 0x000f2200000e0000 */
[----:B------:R-:W-:Y:S01]  /*6d20*/  HGMMA.64x128x16.F32 R24, gdesc[UR8], R24, gsb0 ;  /* 0x01e00000081879f0 */ /* 0x000fe20008000818 */
[----:B------:R-:W-:Y:S01]  /*6d30*/  R2UR UR8, R230 ;  /* 0x00000000e60872ca */ /* 0x000fe200000e0000 */
[----:B------:R-:W-:Y:S01]  /*6d40*/  UMOV UR10, UR4 ;  /* 0x00000004000a7c82 */ /* 0x000fe20008000000 */
[----:B------:R-:W-:Y:S01]  /*6d50*/  R2UR UR9, R231 ;  /* 0x00000000e70972ca */ /* 0x000fe200000e0000 */
[----:B------:R-:W-:Y:S01]  /*6d60*/  UMOV UR11, 0x40000040 ;  /* 0x40000040000b7882 */ /* 0x000fe20000000000 */
[----:B--2---:R-:W-:Y:S01]  /*6d70*/  FSEL R113, R132, -INF , P2 ;  /* 0xff80000084717808 */ /* 0x004fe20001000000 */
[----:B------:R-:W-:-:S02]  /*6d80*/  VIADD R132, R5, 0x4 ;  /* 0x0000000405847836 */ /* 0x000fc40000000000 */
[----:B------:R-:W-:Y:S01]  /*6d90*/  FFMA.FTZ R125, R143, UR5, -R125 ;  /* 0x000000058f7d7c23 */ /* 0x000fe2000801087d */
[--C-:B-1----:R-:W-:Y:S01]  /*6da0*/  FFMA.FTZ R129, R129, UR5, -R127.reuse ;  /* 0x0000000581817c23 */ /* 0x102fe2000801087f */
[----:B------:R-:W-:Y:S01]  /*6db0*/  FFMA.FTZ R127, R142, UR5, -R127 ;  /* 0x000000058e7f7c23 */ /* 0x000fe2000801087f */
[--C-:B------:R-:W-:Y:S01]  /*6dc0*/  FFMA.FTZ R113, R113, UR5, -R114.reuse ;  /* 0x0000000571717c23 */ /* 0x100fe20008010872 */
[----:B------:R-:W1:Y:S01]  /*6dd0*/  SHFL.IDX PT, R128, R216, R132, 0x1f ;  /* 0x00001f84d8807589 */ /* 0x000e6200000e0000 */
[----:B------:R-:W-:Y:S01]  /*6de0*/  FFMA.FTZ R114, R134, UR5, -R114 ;  /* 0x0000000586727c23 */ /* 0x000fe20008010872 */
[----:B------:R-:W-:Y:S01]  /*6df0*/  FSEL R134, R136, -INF , P2 ;  /* 0xff80000088867808 */ /* 0x000fe20001000000 */
[--C-:B---3--:R-:W-:Y:S01]  /*6e00*/  FFMA.FTZ R120, R120, UR5, -R119.reuse ;  /* 0x0000000578787c23 */ /* 0x108fe20008010877 */
[----:B------:R-:W-:Y:S01]  /*6e10*/  FFMA.FTZ R119, R150, UR5, -R119 ;  /* 0x0000000596777c23 */ /* 0x000fe20008010877 */
[----:B------:R-:W-:Y:S01]  /*6e20*/  VIADD R150, R5, 0x8 ;  /* 0x0000000805967836 */ /* 0x000fe20000000000 */
[----:B------:R-:W2:Y:S01]  /*6e30*/  SHFL.IDX PT, R216, R216, R227, 0x1f ;  /* 0x00001fe3d8d87589 */ /* 0x000ea200000e0000 */
[--C-:B------:R-:W-:Y:S01]  /*6e40*/  FFMA.FTZ R124, R124, UR5, -R123.reuse ;  /* 0x000000057c7c7c23 */ /* 0x100fe2000801087b */
[----:B------:R-:W-:Y:S01]  /*6e50*/  FFMA.FTZ R123, R146, UR5, -R123 ;  /* 0x00000005927b7c23 */ /* 0x000fe2000801087b */
[----:B------:R-:W-:Y:S01]  /*6e60*/  MUFU.EX2 R110, R110 ;  /* 0x0000006e006e7308 */ /* 0x000fe20000000800 */
[----:B------:R-:W-:Y:S01]  /*6e70*/  R2UR UR4, R217 ;  /* 0x00000000d90472ca */ /* 0x000fe200000e0000 */
[--C-:B----4-:R-:W-:Y:S01]  /*6e80*/  FFMA.FTZ R134, R134, UR5, -R135.reuse ;  /* 0x0000000586867c23 */ /* 0x110fe20008010887 */
[----:B------:R-:W-:-:S05]  /*6e90*/  FFMA.FTZ R135, R138, UR5, -R135 ;  /* 0x000000058a877c23 */ /* 0x000fca0008010887 */
[----:B------:R-:W3:Y:S01]  /*6ea0*/  MUFU.EX2 R18, R18 ;  /* 0x0000001200127308 */ /* 0x000ee20000000800 */
[--C-:B-1----:R-:W-:Y:S01]  /*6eb0*/  FFMA.FTZ R139, R137, UR5, -R128.reuse ;  /* 0x00000005898b7c23 */ /* 0x102fe20008010880 */
[----:B------:R-:W-:-:S06]  /*6ec0*/  FFMA.FTZ R138, R130, UR5, -R128 ;  /* 0x00000005828a7c23 */ /* 0x000fcc0008010880 */
[----:B------:R-:W1:Y:S01]  /*6ed0*/  MUFU.EX2 R20, R20 ;  /* 0x0000001400147308 */ /* 0x000e620000000800 */
[--C-:B--2---:R-:W-:Y:S01]  /*6ee0*/  FFMA.FTZ R118, R118, UR5, -R216.reuse ;  /* 0x0000000576767c23 */ /* 0x104fe200080108d8 */
[----:B------:R-:W-:Y:S01]  /*6ef0*/  FFMA.FTZ R117, R117, UR5, -R216 ;  /* 0x0000000575757c23 */ /* 0x000fe200080108d8 */
[----:B------:R-:W-:-:S05]  /*6f00*/  VIADD R216, R5, 0x4 ;  /* 0x0000000405d87836 */ /* 0x000fca0000000000 */
[----:B------:R-:W2:Y:S08]  /*6f10*/  MUFU.EX2 R105, R105 ;  /* 0x0000006900697308 */ /* 0x000eb00000000800 */
[----:B------:R-:W4:Y:S08]  /*6f20*/  MUFU.EX2 R106, R106 ;  /* 0x0000006a006a7308 */ /* 0x000f300000000800 */
[----:B------:R-:W5:Y:S08]  /*6f30*/  MUFU.EX2 R108, R108 ;  /* 0x0000006c006c7308 */ /* 0x000f700000000800 */
[----:B------:R-:W5:Y:S08]  /*6f40*/  MUFU.EX2 R109, R109 ;  /* 0x0000006d006d7308 */ /* 0x000f700000000800 */
[----:B------:R-:W5:Y:S08]  /*6f50*/  MUFU.EX2 R112, R112 ;  /* 0x0000007000707308 */ /* 0x000f700000000800 */
[----:B------:R-:W5:Y:S08]  /*6f60*/  MUFU.EX2 R113, R113 ;  /* 0x0000007100717308 */ /* 0x000f700000000800 */
[----:B------:R-:W5:Y:S08]  /*6f70*/  MUFU.EX2 R115, R115 ;  /* 0x0000007300737308 */ /* 0x000f700000000800 */
[----:B------:R-:W5:Y:S08]  /*6f80*/  MUFU.EX2 R9, R9 ;  /* 0x0000000900097308 */ /* 0x000f700000000800 */
[----:B------:R-:W5:Y:S08]  /*6f90*/  MUFU.EX2 R11, R11 ;  /* 0x0000000b000b7308 */ /* 0x000f700000000800 */
[----:B------:R-:W5:Y:S08]  /*6fa0*/  MUFU.EX2 R13, R13 ;  /* 0x0000000d000d7308 */ /* 0x000f700000000800 */
[----:B------:R-:W-:Y:S08]  /*6fb0*/  MUFU.EX2 R14, R14 ;  /* 0x0000000e000e7308 */ /* 0x000ff00000000800 */
[----:B------:R-:W5:Y:S01]  /*6fc0*/  MUFU.EX2 R15, R15 ;  /* 0x0000000f000f7308 */ /* 0x000f620000000800 */
[----:B------:R-:W-:-:S02]  /*6fd0*/  WARPGROUP.DEPBAR.LE gsb0, 0x0 ;  /* 0x00008000000079c5 */ /* 0x000fc40000010000 */
[----:B------:R-:W-:-:S05]  /*6fe0*/  WARPGROUP.ARRIVE ;  /* 0x00000000000079c5 */ /* 0x000fca0000000000 */
[----:B------:R-:W5:Y:S01]  /*6ff0*/  MUFU.EX2 R16, R16 ;  /* 0x0000001000107308 */ /* 0x000f620000000800 */
[----:B------:R-:W-:Y:S01]  /*7000*/  HGMMA.64x128x16.F32 R24, gdesc[UR8], R24, gsb0 ;  /* 0x01e00000081879f0 */ /* 0x000fe20008000818 */
[----:B------:R-:W-:Y:S01]  /*7010*/  R2UR UR8, R228 ;  /* 0x00000000e40872ca */ /* 0x000fe200000e0000 */
[----:B------:R-:W-:Y:S01]  /*7020*/  UMOV UR10, UR6 ;  /* 0x00000006000a7c82 */ /* 0x000fe20008000000 */
[----:B------:R-:W-:Y:S01]  /*7030*/  R2UR UR9, R229 ;  /* 0x00000000e50972ca */ /* 0x000fe200000e0000 */
[----:B------:R-:W-:-:S03]  /*7040*/  UMOV UR11, 0x40000040 ;  /* 0x40000040000b7882 */ /* 0x000fc60000000000 */
[----:B------:R-:W5:Y:S08]  /*7050*/  MUFU.EX2 R101, R101 ;  /* 0x0000006500657308 */ /* 0x000f700000000800 */
[----:B------:R-:W-:Y:S08]  /*7060*/  MUFU.EX2 R102, R102 ;  /* 0x0000006600667308 */ /* 0x000ff00000000800 */
[----:B------:R-:W5:Y:S08]  /*7070*/  MUFU.EX2 R103, R103 ;  /* 0x0000006700677308 */ /* 0x000f700000000800 */
        /* <DEDUP_REMOVED lines=16> */
[----:B------:R-:W-:Y:S07]  /*7180*/  HGMMA.64x128x16.F32 R24, gdesc[UR8], R24, gsb0 ;  /* 0x01e00000081879f0 */ /* 0x000fee0008000818 */
        /* <DEDUP_REMOVED lines=11> */
[----:B------:R-:W-:Y:S04]  /*7240*/  SHFL.IDX PT, R130, R223, R132, 0x1f ;  /* 0x00001f84df827589 */ /* 0x000fe800000e0000 */
[----:B------:R-:W1:Y:S04]  /*7250*/  SHFL.IDX PT, R128, R223, R5, 0x1f ;  /* 0x00001f05df807589 */ /* 0x000e6800000e0000 */
[----:B------:R-:W2:Y:S04]  /*7260*/  SHFL.IDX PT, R132, R223, R151, 0x1f ;  /* 0x00001f97df847589 */ /* 0x000ea800000e0000 */
[----:B------:R-:W-:Y:S04]  /*7270*/  SHFL.IDX PT, R136, R223, R148, 0x1f ;  /* 0x00001f94df887589 */ /* 0x000fe800000e0000 */
[----:B------:R-:W4:Y:S01]  /*7280*/  SHFL.IDX PT, R147, R223, R218, 0x1f ;  /* 0x00001fdadf937589 */ /* 0x000f2200000e0000 */
[----:B---3--:R-:W-:-:S03]  /*7290*/  FADD.FTZ R131, R28, -R137 ;  /* 0x800000891c837221 */ /* 0x008fc60000010000 */
[----:B------:R-:W3:Y:S01]  /*72a0*/  SHFL.IDX PT, R141, R226, R151, 0x1f ;  /* 0x00001f97e28d7589 */ /* 0x000ee200000e0000 */
[----:B------:R2:W5:Y:S03]  /*72b0*/  MUFU.EX2 R28, R134 ;  /* 0x00000086001c7308 */ /* 0x0005660000000800 */
[----:B------:R-:W5:Y:S01]  /*72c0*/  SHFL.IDX PT, R133, R223, R149, 0x1f ;  /* 0x00001f95df857589 */ /* 0x000f6200000e0000 */
[--C-:B-1----:R-:W-:Y:S01]  /*72d0*/  FADD.FTZ R24, R24, -R128.reuse ;  /* 0x8000008018187221 */ /* 0x102fe20000010000 */
[----:B------:R-:W-:Y:S01]  /*72e0*/  FADD.FTZ R26, R26, -R128 ;  /* 0x800000801a1a7221 */ /* 0x000fe20000010000 */
[----:B------:R-:W-:Y:S01]  /*72f0*/  FADD.FTZ R128, R25, -R130 ;  /* 0x8000008219807221 */ /* 0x000fe20000010000 */
[----:B------:R-:W-:Y:S01]  /*7300*/  FADD.FTZ R25, R30, -R137 ;  /* 0x800000891e197221 */ /* 0x000fe20000010000 */
[----:B--2---:R-:W-:Y:S01]  /*7310*/  FADD.FTZ R134, R29, -R132 ;  /* 0x800000841d867221 */ /* 0x004fe20000010000 */
[----:B------:R-:W1:Y:S01]  /*7320*/  SHFL.IDX PT, R143, R226, R150, 0x1f ;  /* 0x00001f96e28f7589 */ /* 0x000e6200000e0000 */
[----:B------:R2:W-:Y:S01]  /*7330*/  MUFU.EX2 R29, R135 ;  /* 0x00000087001d7308 */ /* 0x0005e20000000800 */
[----:B------:R-:W-:Y:S01]  /*7340*/  FADD.FTZ R130, R27, -R130 ;  /* 0x800000821b827221 */ /* 0x000fe20000010000 */
[----:B------:R-:W-:Y:S01]  /*7350*/  FADD.FTZ R27, R31, -R132 ;  /* 0x800000841f1b7221 */ /* 0x000fe20000010000 */
[----:B------:R-:W1:Y:S01]  /*7360*/  SHFL.IDX PT, R140, R226, R218, 0x1f ;  /* 0x00001fdae28c7589 */ /* 0x000e6200000e0000 */
[--C-:B----4-:R-:W-:Y:S01]  /*7370*/  FADD.FTZ R137, R36, -R147.reuse ;  /* 0x8000009324897221 */ /* 0x110fe20000010000 */
[----:B------:R-:W-:-:S03]  /*7380*/  FADD.FTZ R38, R38, -R147 ;  /* 0x8000009326267221 */ /* 0x000fc60000010000 */
[----:B------:R4:W4:Y:S01]  /*7390*/  MUFU.EX2 R30, R139 ;  /* 0x0000008b001e7308 */ /* 0x0009220000000800 */
[--C-:B--2---:R-:W-:Y:S01]  /*73a0*/  FADD.FTZ R135, R33, -R136.reuse ;  /* 0x8000008821877221 */ /* 0x104fe20000010000 */
[----:B------:R-:W-:Y:S01]  /*73b0*/  FADD.FTZ R136, R35, -R136 ;  /* 0x8000008823887221 */ /* 0x000fe20000010000 */
[----:B------:R-:W-:Y:S01]  /*73c0*/  SHFL.IDX PT, R147, R224, R151, 0x1f ;  /* 0x00001f97e0937589 */ /* 0x000fe200000e0000 */
[--C-:B---3--:R-:W-:Y:S01]  /*73d0*/  FADD.FTZ R45, R45, -R141.reuse ;  /* 0x8000008d2d2d7221 */ /* 0x108fe20000010000 */
[----:B------:R-:W-:Y:S02]  /*73e0*/  FADD.FTZ R47, R47, -R141 ;  /* 0x8000008d2f2f7221 */ /* 0x000fe40000010000 */
[----:B------:R2:W3:Y:S01]  /*73f0*/  SHFL.IDX PT, R35, R225, R151, 0x1f ;  /* 0x00001f97e1237589 */ /* 0x0004e200000e0000 */
[--C-:B-----5:R-:W-:Y:S01]  /*7400*/  FADD.FTZ R132, R32, -R133.reuse ;  /* 0x8000008520847221 */ /* 0x120fe20000010000 */
[----:B------:R-:W-:Y:S01]  /*7410*/  FADD.FTZ R133, R34, -R133 ;  /* 0x8000008522857221 */ /* 0x000fe20000010000 */
[----:B------:R-:W5:Y:S01]  /*7420*/  MUFU.EX2 R31, R138 ;  /* 0x0000008a001f7308 */ /* 0x000f620000000800 */
[----:B------:R-:W5:Y:S04]  /*7430*/  SHFL.IDX PT, R32, R226, R148, 0x1f ;  /* 0x00001f94e2207589 */ /* 0x000f6800000e0000 */
[----:B------:R-:W5:Y:S01]  /*7440*/  SHFL.IDX PT, R145, R226, R5, 0x1f ;  /* 0x00001f05e2917589 */ /* 0x000f6200000e0000 */
[--C-:B-1----:R-:W-:Y:S01]  /*7450*/  FADD.FTZ R44, R44, -R143.reuse ;  /* 0x8000008f2c2c7221 */ /* 0x102fe20000010000 */
[----:B------:R-:W-:-:S02]  /*7460*/  FADD.FTZ R46, R46, -R143 ;  /* 0x8000008f2e2e7221 */ /* 0x000fc40000010000 */
[----:B--2---:R-:W2:Y:S01]  /*7470*/  LDL R151, [R1+0x1c] ;  /* 0x00001c0001977983 */ /* 0x004ea20000100800 */
[--C-:B------:R-:W-:Y:S01]  /*7480*/  FADD.FTZ R52, R52, -R140.reuse ;  /* 0x8000008c34347221 */ /* 0x100fe20000010000 */
[----:B------:R-:W-:Y:S02]  /*7490*/  FADD.FTZ R54, R54, -R140 ;  /* 0x8000008c36367221 */ /* 0x000fe40000010000 */
[----:B------:R-:W1:Y:S04]  /*74a0*/  SHFL.IDX PT, R142, R226, R149, 0x1f ;  /* 0x00001f95e28e7589 */ /* 0x000e6800000e0000 */
[----:B----4-:R-:W4:Y:S04]  /*74b0*/  SHFL.IDX PT, R139, R225, R5, 0x1f ;  /* 0x00001f05e18b7589 */ /* 0x010f2800000e0000 */
[----:B------:R-:W4:Y:S01]  /*74c0*/  SHFL.IDX PT, R146, R223, R227, 0x1f ;  /* 0x00001fe3df927589 */ /* 0x000f2200000e0000 */
[--C-:B---3--:R-:W-:Y:S01]  /*74d0*/  FADD.FTZ R61, R61, -R35.reuse ;  /* 0x800000233d3d7221 */ /* 0x108fe20000010000 */
[----:B------:R-:W-:-:S02]  /*74e0*/  FADD.FTZ R63, R63, -R35 ;  /* 0x800000233f3f7221 */ /* 0x000fc40000010000 */
[----:B------:R-:W3:Y:S01]  /*74f0*/  SHFL.IDX PT, R141, R225, R150, 0x1f ;  /* 0x00001f96e18d7589 */ /* 0x000ee200000e0000 */
[--C-:B-----5:R-:W-:Y:S01]  /*7500*/  FADD.FTZ R49, R49, -R32.reuse ;  /* 0x8000002031317221 */ /* 0x120fe20000010000 */
[----:B------:R-:W-:Y:S01]  /*7510*/  FADD.FTZ R51, R51, -R32 ;  /* 0x8000002033337221 */ /* 0x000fe20000010000 */
[----:B------:R-:W-:Y:S01]  /*7520*/  MUFU.EX2 R35, R125 ;  /* 0x0000007d00237308 */ /* 0x000fe20000000800 */
[----:B------:R-:W-:Y:S01]  /*7530*/  SHFL.IDX PT, R143, R224, R149, 0x1f ;  /* 0x00001f95e08f7589 */ /* 0x000fe200000e0000 */
[--C-:B------:R-:W-:Y:S01]  /*7540*/  FADD.FTZ R40, R40, -R145.reuse ;  /* 0x8000009128287221 */ /* 0x100fe20000010000 */
[----:B------:R-:W-:Y:S02]  /*7550*/  FADD.FTZ R42, R42, -R145 ;  /* 0x800000912a2a7221 */ /* 0x000fe40000010000 */
[----:B------:R-:W5:Y:S03]  /*7560*/  SHFL.IDX PT, R34, R225, R216, 0x1f ;  /* 0x00001fd8e1227589 */ /* 0x000f6600000e0000 */
[----:B------:R3:W5:Y:S01]  /*7570*/  MUFU.EX2 R32, R129 ;  /* 0x0000008100207308 */ /* 0x0007620000000800 */
[--C-:B-1----:R-:W-:Y:S01]  /*7580*/  FADD.FTZ R48, R48, -R142.reuse ;  /* 0x8000008e30307221 */ /* 0x102fe20000010000 */
[----:B------:R-:W-:Y:S01]  /*7590*/  FADD.FTZ R50, R50, -R142 ;  /* 0x8000008e32327221 */ /* 0x000fe20000010000 */
[----:B------:R-:W1:Y:S01]  /*75a0*/  SHFL.IDX PT, R140, R225, R149, 0x1f ;  /* 0x00001f95e18c7589 */ /* 0x000e6200000e0000 */
[--C-:B----4-:R-:W-:Y:S01]  /*75b0*/  FADD.FTZ R56, R56, -R139.reuse ;  /* 0x8000008b38387221 */ /* 0x110fe20000010000 */
[----:B------:R-:W-:-:S02]  /*75c0*/  FADD.FTZ R58, R58, -R139 ;  /* 0x8000008b3a3a7221 */ /* 0x000fc40000010000 */
[----:B------:R-:W-:Y:S01]  /*75d0*/  SHFL.IDX PT, R142, R224, R150, 0x1f ;  /* 0x00001f96e08e7589 */ /* 0x000fe200000e0000 */
[----:B------:R-:W-:-:S03]  /*75e0*/  FADD.FTZ R37, R37, -R146 ;  /* 0x8000009225257221 */ /* 0x000fc60000010000 */
[----:B------:R-:W-:Y:S01]  /*75f0*/  SHFL.IDX PT, R144, R226, R216, 0x1f ;  /* 0x00001fd8e2907589 */ /* 0x000fe200000e0000 */
[----:B------:R-:W-:Y:S01]  /*7600*/  FMUL.FTZ R25, R10, R25 ;  /* 0x000000190a197220 */ /* 0x000fe20000410000 */
[--C-:B---3--:R-:W-:Y:S01]  /*7610*/  FADD.FTZ R60, R60, -R141.reuse ;  /* 0x8000008d3c3c7221 */ /* 0x108fe20000010000 */
[----:B------:R-:W-:Y:S01]  /*7620*/  FADD.FTZ R62, R62, -R141 ;  /* 0x8000008d3e3e7221 */ /* 0x000fe20000010000 */
[----:B------:R-:W-:Y:S01]  /*7630*/  SHFL.IDX PT, R129, R224, R5, 0x1f ;  /* 0x00001f05e0817589 */ /* 0x000fe200000e0000 */
[----:B------:R-:W-:Y:S01]  /*7640*/  FMUL.FTZ R27, R12, R27 ;  /* 0x0000001b0c1b7220 */ /* 0x000fe20000410000 */
[----:B------:R-:W-:Y:S01]  /*7650*/  FMUL.FTZ R26, R7, R26 ;  /* 0x0000001a071a7220 */ /* 0x000fe20000410000 */
[----:B------:R-:W-:Y:S01]  /*7660*/  MUFU.EX2 R123, R123 ;  /* 0x0000007b007b7308 */ /* 0x000fe20000000800 */
[----:B------:R-:W-:Y:S01]  /*7670*/  SHFL.IDX PT, R139, R224, R216, 0x1f ;  /* 0x00001fd8e08b7589 */ /* 0x000fe200000e0000 */
[----:B------:R-:W-:Y:S01]  /*7680*/  FADD.FTZ R39, R39, -R146 ;  /* 0x8000009227277221 */ /* 0x000fe20000010000 */
[--C-:B-----5:R-:W-:Y:S01]  /*7690*/  FADD.FTZ R57, R57, -R34.reuse ;  /* 0x8000002239397221 */ /* 0x120fe20000010000 */
[----:B------:R-:W-:Y:S01]  /*76a0*/  FADD.FTZ R59, R59, -R34 ;  /* 0x800000223b3b7221 */ /* 0x000fe20000010000 */
[----:B------:R-:W-:Y:S04]  /*76b0*/  SHFL.IDX PT, R145, R224, R148, 0x1f ;  /* 0x00001f94e0917589 */ /* 0x000fe800000e0000 */
[----:B------:R-:W-:Y:S04]  /*76c0*/  SHFL.IDX PT, R149, R224, R218, 0x1f ;  /* 0x00001fdae0957589 */ /* 0x000fe800000e0000 */
[----:B------:R-:W3:Y:S04]  /*76d0*/  SHFL.IDX PT, R33, R226, R227, 0x1f ;  /* 0x00001fe3e2217589 */ /* 0x000ee800000e0000 */
[----:B------:R-:W4:Y:S04]  /*76e0*/  SHFL.IDX PT, R138, R225, R148, 0x1f ;  /* 0x00001f94e18a7589 */ /* 0x000f2800000e0000 */
[----:B------:R-:W5:Y:S01]  /*76f0*/  SHFL.IDX PT, R36, R225, R218, 0x1f ;  /* 0x00001fdae1247589 */ /* 0x000f6200000e0000 */
[----:B------:R-:W-:Y:S01]  /*7700*/  FADD.FTZ R141, R80, -R143 ;  /* 0x8000008f508d7221 */ /* 0x000fe20000010000 */
[----:B------:R5:W5:Y:S01]  /*7710*/  MUFU.EX2 R34, R126 ;  /* 0x0000007e00227308 */ /* 0x000b620000000800 */
[----:B------:R-:W-:Y:S01]  /*7720*/  FMUL.FTZ R37, R19, R37 ;  /* 0x0000002513257220 */ /* 0x000fe20000410000 */
[----:B------:R-:W5:Y:S01]  /*7730*/  SHFL.IDX PT, R224, R224, R227, 0x1f ;  /* 0x00001fe3e0e07589 */ /* 0x000f6200000e0000 */
[--C-:B-1----:R-:W-:Y:S01]  /*7740*/  FADD.FTZ R66, R66, -R140.reuse ;  /* 0x8000008c42427221 */ /* 0x102fe20000010000 */
[----:B------:R-:W-:-:S04]  /*7750*/  FADD.FTZ R64, R64, -R140 ;  /* 0x8000008c40407221 */ /* 0x000fc80000010000 */
[----:B------:R-:W-:Y:S01]  /*7760*/  MUFU.EX2 R122, R122 ;  /* 0x0000007a007a7308 */ /* 0x000fe20000000800 */
[----:B------:R-:W1:Y:S01]  /*7770*/  SHFL.IDX PT, R225, R225, R227, 0x1f ;  /* 0x00001fe3e1e17589 */ /* 0x000e6200000e0000 */
[----:B------:R-:W-:Y:S01]  /*7780*/  FADD.FTZ R143, R82, -R143 ;  /* 0x8000008f528f7221 */ /* 0x000fe20000010000 */
[----:B------:R-:W-:-:S05]  /*7790*/  FMUL.FTZ R82, R17, R137 ;  /* 0x0000008911527220 */ /* 0x000fca0000410000 */
[----:B------:R-:W-:Y:S01]  /*77a0*/  MUFU.EX2 R121, R121 ;  /* 0x0000007900797308 */ /* 0x000fe20000000800 */
[--C-:B---3--:R-:W-:Y:S01]  /*77b0*/  FADD.FTZ R53, R53, -R33.reuse ;  /* 0x8000002135357221 */ /* 0x108fe20000010000 */
[----:B------:R-:W-:Y:S01]  /*77c0*/  FADD.FTZ R55, R55, -R33 ;  /* 0x8000002137377221 */ /* 0x000fe20000010000 */
[--C-:B----4-:R-:W-:Y:S01]  /*77d0*/  FADD.FTZ R125, R67, -R138.reuse ;  /* 0x8000008a437d7221 */ /* 0x110fe20000010000 */
[----:B------:R-:W-:Y:S01]  /*77e0*/  FADD.FTZ R65, R65, -R138 ;  /* 0x8000008a41417221 */ /* 0x000fe20000010000 */
[----:B------:R-:W-:Y:S01]  /*77f0*/  F2FP.F16.F32.PACK_AB R82, R37, R82 ;  /* 0x000000522552723e */ /* 0x000fe200000000ff */
[--C-:B-----5:R-:W-:Y:S01]  /*7800*/  FADD.FTZ R126, R68, -R36.reuse ;  /* 0x80000024447e7221 */ /* 0x120fe20000010000 */
[----:B------:R-:W-:Y:S01]  /*7810*/  FADD.FTZ R67, R70, -R36 ;  /* 0x8000002446437221 */ /* 0x000fe20000010000 */
[----:B------:R3:W4:Y:S01]  /*7820*/  MUFU.EX2 R33, R127 ;  /* 0x0000007f00217308 */ /* 0x0007220000000800 */
[----:B------:R-:W-:Y:S01]  /*7830*/  FMUL.FTZ R38, R18, R38 ;  /* 0x0000002612267220 */ /* 0x000fe20000410000 */
[--C-:B------:R-:W-:Y:S01]  /*7840*/  FADD.FTZ R150, R85, -R224.reuse ;  /* 0x800000e055967221 */ /* 0x100fe20000010000 */
[----:B------:R-:W-:Y:S01]  /*7850*/  FMUL.FTZ R85, R8, R130 ;  /* 0x0000008208557220 */ /* 0x000fe20000410000 */
[----:B------:R-:W-:Y:S01]  /*7860*/  FADD.FTZ R224, R87, -R224 ;  /* 0x800000e057e07221 */ /* 0x000fe20000010000 */
[----:B------:R-:W-:-:S03]  /*7870*/  F2FP.F16.F32.PACK_AB R87, R27, R25 ;  /* 0x000000191b57723e */ /* 0x000fc600000000ff */
[----:B------:R-:W-:Y:S01]  /*7880*/  MUFU.EX2 R120, R120 ;  /* 0x0000007800787308 */ /* 0x000fe20000000800 */
[----:B-1----:R-:W-:Y:S01]  /*7890*/  FADD.FTZ R70, R69, -R225 ;  /* 0x800000e145467221 */ /* 0x002fe20000010000 */
[----:B------:R-:W-:Y:S01]  /*78a0*/  FMUL.FTZ R25, R111, R65 ;  /* 0x000000416f197220 */ /* 0x000fe20000410000 */
[----:B------:R-:W-:Y:S01]  /*78b0*/  F2FP.F16.F32.PACK_AB R85, R85, R26 ;  /* 0x0000001a5555723e */ /* 0x000fe200000000ff */
[----:B------:R-:W-:-:S04]  /*78c0*/  FMUL.FTZ R65, R110, R66 ;  /* 0x000000426e417220 */ /* 0x000fc80000410000 */
[----:B------:R-:W-:Y:S01]  /*78d0*/  MUFU.EX2 R119, R119 ;  /* 0x0000007700777308 */ /* 0x000fe20000000800 */
[----:B------:R-:W-:Y:S01]  /*78e0*/  FMUL.FTZ R39, R20, R39 ;  /* 0x0000002714277220 */ /* 0x000fe20000410000 */
[----:B------:R-:W-:Y:S01]  /*78f0*/  FMUL.FTZ R60, R105, R60 ;  /* 0x0000003c693c7220 */ /* 0x000fe20000410000 */
[----:B------:R-:W-:-:S05]  /*7900*/  FMUL.FTZ R61, R107, R61 ;  /* 0x0000003d6b3d7220 */ /* 0x000fca0000410000 */
[----:B------:R-:W-:Y:S01]  /*7910*/  MUFU.EX2 R118, R118 ;  /* 0x0000007600767308 */ /* 0x000fe20000000800 */
[----:B------:R-:W-:Y:S01]  /*7920*/  FMUL.FTZ R62, R106, R62 ;  /* 0x0000003e6a3e7220 */ /* 0x000fe20000410000 */
[----:B------:R-:W-:Y:S01]  /*7930*/  FMUL.FTZ R63, R108, R63 ;  /* 0x0000003f6c3f7220 */ /* 0x000fe20000410000 */
[----:B------:R-:W-:Y:S01]  /*7940*/  FMUL.FTZ R64, R109, R64 ;  /* 0x000000406d407220 */ /* 0x000fe20000410000 */
[--C-:B------:R-:W-:Y:S01]  /*7950*/  FADD.FTZ R41, R41, -R144.reuse ;  /* 0x8000009029297221 */ /* 0x100fe20000010000 */
[----:B------:R-:W-:-:S03]  /*7960*/  FADD.FTZ R43, R43, -R144 ;  /* 0x800000902b2b7221 */ /* 0x000fc60000010000 */
[----:B------:R1:W5:Y:S01]  /*7970*/  MUFU.EX2 R36, R124 ;  /* 0x0000007c00247308 */ /* 0x0003620000000800 */
[----:B------:R-:W-:Y:S01]  /*7980*/  FMUL.FTZ R26, R112, R125 ;  /* 0x0000007d701a7220 */ /* 0x000fe20000410000 */
[----:B------:R-:W-:Y:S01]  /*7990*/  FMUL.FTZ R66, R113, R126 ;  /* 0x0000007e71427220 */ /* 0x000fe20000410000 */
[----:B------:R-:W-:-:S05]  /*79a0*/  FMUL.FTZ R27, R115, R70 ;  /* 0x00000046731b7220 */ /* 0x000fca0000410000 */
[----:B------:R-:W5:Y:S01]  /*79b0*/  MUFU.EX2 R37, R117 ;  /* 0x0000007500257308 */ /* 0x000f620000000800 */
[----:B---3--:R-:W-:Y:S01]  /*79c0*/  FADD.FTZ R127, R72, -R129 ;  /* 0x80000081487f7221 */ /* 0x008fe20000010000 */
[----:B------:R-:W-:Y:S01]  /*79d0*/  FADD.FTZ R138, R73, -R139 ;  /* 0x8000008b498a7221 */ /* 0x000fe20000010000 */
[----:B------:R-:W-:Y:S01]  /*79e0*/  FADD.FTZ R129, R74, -R129 ;  /* 0x800000814a817221 */ /* 0x000fe20000010000 */
[----:B------:R-:W-:Y:S01]  /*79f0*/  FADD.FTZ R139, R75, -R139 ;  /* 0x8000008b4b8b7221 */ /* 0x000fe20000010000 */
[--C-:B------:R-:W-:Y:S01]  /*7a00*/  FADD.FTZ R140, R76, -R142.reuse ;  /* 0x8000008e4c8c7221 */ /* 0x100fe20000010000 */
[----:B------:R-:W-:Y:S01]  /*7a10*/  FADD.FTZ R146, R77, -R147 ;  /* 0x800000934d927221 */ /* 0x000fe20000010000 */
[----:B------:R-:W-:Y:S01]  /*7a20*/  FADD.FTZ R144, R81, -R145 ;  /* 0x8000009151907221 */ /* 0x000fe20000010000 */
[----:B------:R-:W-:Y:S01]  /*7a30*/  FADD.FTZ R148, R84, -R149 ;  /* 0x8000009554947221 */ /* 0x000fe20000010000 */
[----:B-1----:R-:W-:Y:S01]  /*7a40*/  FADD.FTZ R124, R71, -R225 ;  /* 0x800000e1477c7221 */ /* 0x002fe20000010000 */
[----:B------:R-:W-:Y:S01]  /*7a50*/  FADD.FTZ R145, R83, -R145 ;  /* 0x8000009153917221 */ /* 0x000fe20000010000 */
[----:B------:R-:W-:Y:S01]  /*7a60*/  FADD.FTZ R149, R86, -R149 ;  /* 0x8000009556957221 */ /* 0x000fe20000010000 */
        /* <DEDUP_REMOVED lines=47> */
[----:B----4-:R-:W-:Y:S01]  /*7d60*/  FMUL.FTZ R63, R33, R142 ;  /* 0x0000008e213f7220 */ /* 0x010fe20000410000 */
[----:B------:R-:W-:Y:S01]  /*7d70*/  F2FP.F16.F32.PACK_AB R81, R136, R81 ;  /* 0x000000518851723e */ /* 0x000fe200000000ff */
[----:B------:R-:W-:Y:S01]  /*7d80*/  FMUL.FTZ R38, R35, R147 ;  /* 0x0000009323267220 */ /* 0x000fe20000410000 */
[----:B------:R-:W-:Y:S01]  /*7d90*/  F2FP.F16.F32.PACK_AB R68, R57, R56 ;  /* 0x000000383944723e */ /* 0x000fe200000000ff */
[----:B-----5:R-:W-:Y:S01]  /*7da0*/  FMUL.FTZ R56, R36, R141 ;  /* 0x0000008d24387220 */ /* 0x020fe20000410000 */
        /* <DEDUP_REMOVED lines=108> */
[----:B---3--:R-:W-:-:S05]  /*8470*/  IMAD R7, R0, 0x800, R38 ;  /* 0x0000080000077824 */ /* 0x008fca00078e0226 */
        /* <DEDUP_REMOVED lines=65> */
.L_x_4757:
[----:B------:R-:W-:Y:S01]  /*8890*/  IMAD R220, R0, 0x400, R220 ;  /* 0x0000040000dc7824 */ /* 0x000fe200078e02dc */
[----:B------:R-:W-:Y:S01]  /*88a0*/  UMOV UR7, 0x40000040 ;  /* 0x4000004000077882 */ /* 0x000fe20000000000 */
[----:B------:R-:W-:Y:S01]  /*88b0*/  VIADD R7, R6, 0x30c40 ;  /* 0x00030c4006077836 */ /* 0x000fe20000000000 */
[----:B------:R-:W1:Y:S02]  /*88c0*/  S2R R8, SR_TID.X ;  /* 0x0000000000087919 */ /* 0x000e640000002100 */
[----:B------:R-:W-:Y:S02]  /*88d0*/  R2UR UR4, R220 ;  /* 0x00000000dc0472ca */ /* 0x000fe400000e0000 */
[----:B------:R-:W-:-:S04]  /*88e0*/  PRMT R7, RZ, 0x654, R7 ;  /* 0x00000654ff077816 */ /* 0x000fc80000000007 */
[----:B------:R2:W-:Y:S01]  /*88f0*/  SYNCS.ARRIVE.TRANS64.RED.A1T0 RZ, [R7+URZ], RZ ;  /* 0x000000ff07ff79a7 */ /* 0x0005e2000810043f */
[----:B------:R-:W-:-:S06]  /*8900*/  WARPGROUP.ARRIVE ;  /* 0x00000000000079c5 */ /* 0x000fcc0000000000 */
[----:B------:R-:W-:Y:S02]  /*8910*/  UMOV UR6, UR4 ;  /* 0x0000000400067c82 */ /* 0x000fe40008000000 */
        /* <DEDUP_REMOVED lines=61> */
.L_x_4758:
        /* <DEDUP_REMOVED lines=12> */
.L_x_4748:
[----:B------:R-:W-:-:S06]  /*8db0*/  UISETP.GE.AND UP0, UPT, UR38, UR37, UPT ;  /* 0x000000252600728c */ /* 0x000fcc000bf06270 */
[----:B------:R-:W-:-:S13]  /*8dc0*/  PLOP3.LUT P0, PT, PT, PT, UP0, 0x80, 0x0 ;  /* 0x000000000000781c */ /* 0x000fda0003f0f008 */
[----:B------:R-:W-:Y:S05]  /*8dd0*/  @P0 BRA `(.L_x_4760) ;  /* 0x0000004000bc0947 */ /* 0x000fea0003800000 */
[----:B------:R-:W2:Y:S01]  /*8de0*/  LDL.LU R9, [R1+0x38] ;  /* 0x0000380001097983 */ /* 0x000ea20000300800 */
[----:B------:R-:W1:Y:S03]  /*8df0*/  LDC R20, c[0x0][0x290] ;  /* 0x0000a400ff147b82 */ /* 0x000e660000000800 */
[----:B------:R-:W3:Y:S04]  /*8e00*/  LDL R14, [R1+0x34] ;  /* 0x00003400010e7983 */ /* 0x000ee80000100800 */
[----:B------:R-:W3:Y:S01]  /*8e10*/  LDL.LU R13, [R1+0x3c] ;  /* 0x00003c00010d7983 */ /* 0x000ee20000300800 */
[----:B------:R-:W-:Y:S02]  /*8e20*/  IMAD R233, R233, 0x2000, R222 ;  /* 0x00002000e9e97824 */ /* 0x000fe400078e02de */
[----:B------:R-:W-:Y:S01]  /*8e30*/  IMAD.MOV.U32 R237, RZ, RZ, 0x40000040 ;  /* 0x40000040ffed7424 */ /* 0x000fe200078e00ff */
[----:B------:R-:W4:Y:S01]  /*8e40*/  S2R R5, SR_TID.X ;  /* 0x0000000000057919 */ /* 0x000f220000002100 */
[----:B------:R-:W-:-:S02]  /*8e50*/  IMAD.MOV.U32 R235, RZ, RZ, 0x40000040 ;  /* 0x40000040ffeb7424 */ /* 0x000fc400078e00ff */
[----:B------:R-:W-:Y:S01]  /*8e60*/  IMAD.MOV.U32 R231, RZ, RZ, 0x40000040 ;  /* 0x40000040ffe77424 */ /* 0x000fe200078e00ff */
[----:B------:R-:W5:Y:S01]  /*8e70*/  S2R R12, SR_TID.X ;  /* 0x00000000000c7919 */ /* 0x000f620000002100 */
[----:B------:R-:W1:Y:S01]  /*8e80*/  S2R R229, SR_CTAID.X ;  /* 0x0000000000e57919 */ /* 0x000e620000002500 */
[----:B----4-:R-:W-:Y:S02]  /*8e90*/  VIADD R5, R5, 0xffffff80 ;  /* 0xffffff8005057836 */ /* 0x010fe40000000000 */
[----:B-----5:R-:W-:-:S03]  /*8ea0*/  VIADD R15, R12, 0xffffff80 ;  /* 0xffffff800c0f7836 */ /* 0x020fc60000000000 */
[----:B------:R-:W-:Y:S01]  /*8eb0*/  SHF.R.S32.HI R6, RZ, 0x1f, R5 ;  /* 0x0000001fff067819 */ /* 0x000fe20000011405 */
[----:B------:R-:W-:-:S03]  /*8ec0*/  VIADD R16, R12, 0xffffff80 ;  /* 0xffffff800c107836 */ /* 0x000fc60000000000 */
[----:B------:R-:W-:Y:S02]  /*8ed0*/  LEA.HI R7, R6, R5, RZ, 0x5 ;  /* 0x0000000506077211 */ /* 0x000fe400078f28ff */
[----:B------:R-:W-:Y:S02]  /*8ee0*/  SHF.R.S32.HI R15, RZ, 0x1f, R15 ;  /* 0x0000001fff0f7819 */ /* 0x000fe4000001140f */
[----:B------:R-:W-:Y:S02]  /*8ef0*/  LOP3.LUT R8, R7, 0xffffffe0, RZ, 0xc0, !PT ;  /* 0xffffffe007087812 */ /* 0x000fe400078ec0ff */
[----:B------:R-:W-:-:S03]  /*8f00*/  LEA.HI R15, R15, R16, RZ, 0x7 ;  /* 0x000000100f0f7211 */ /* 0x000fc600078f38ff */
[----:B------:R-:W-:Y:S01]  /*8f10*/  IMAD.IADD R8, R5, 0x1, -R8 ;  /* 0x0000000105087824 */ /* 0x000fe200078e0a08 */
[----:B------:R-:W-:-:S04]  /*8f20*/  SHF.R.S32.HI R15, RZ, 0x7, R15 ;  /* 0x00000007ff0f7819 */ /* 0x000fc8000001140f */
[----:B------:R-:W-:Y:S02]  /*8f30*/  SHF.R.S32.HI R7, RZ, 0x1f, R8 ;  /* 0x0000001fff077819 */ /* 0x000fe40000011408 */
[--C-:B--2---:R-:W-:Y:S02]  /*8f40*/  SHF.R.S32.HI R11, RZ, 0x2, R9.reuse ;  /* 0x00000002ff0b7819 */ /* 0x104fe40000011409 */
[----:B------:R-:W-:Y:S02]  /*8f50*/  SHF.R.S32.HI R10, RZ, 0x1f, R9 ;  /* 0x0000001fff0a7819 */ /* 0x000fe40000011409 */
[CC--:B------:R-:W-:Y:S02]  /*8f60*/  LEA.HI R9, R7.reuse, R8.reuse, RZ, 0x3 ;  /* 0x0000000807097211 */ /* 0x0c0fe400078f18ff */
[----:B------:R-:W-:Y:S02]  /*8f70*/  LEA.HI R10, R10, R11, RZ, 0x3 ;  /* 0x0000000b0a0a7211 */ /* 0x000fe400078f18ff */
[----:B------:R-:W-:-:S02]  /*8f80*/  LEA.HI R7, R7, R8, RZ, 0x2 ;  /* 0x0000000807077211 */ /* 0x000fc400078f10ff */
[----:B------:R-:W-:Y:S02]  /*8f90*/  LOP3.LUT R12, R10, 0xfffffff8, RZ, 0xc0, !PT ;  /* 0xfffffff80a0c7812 */ /* 0x000fe400078ec0ff */
[--C-:B------:R-:W-:Y:S02]  /*8fa0*/  SHF.R.S32.HI R10, RZ, 0x3, R9.reuse ;  /* 0x00000003ff0a7819 */ /* 0x100fe40000011409 */
[----:B------:R-:W-:Y:S01]  /*8fb0*/  SHF.R.S32.HI R9, RZ, 0x1f, R9 ;  /* 0x0000001fff097819 */ /* 0x000fe20000011409 */
[----:B------:R-:W-:Y:S01]  /*8fc0*/  IMAD.IADD R12, R11, 0x1, -R12 ;  /* 0x000000010b0c7824 */ /* 0x000fe200078e0a0c */
[----:B------:R-:W-:Y:S02]  /*8fd0*/  SHF.R.S32.HI R8, RZ, 0x2, R7 ;  /* 0x00000002ff087819 */ /* 0x000fe40000011407 */
[----:B------:R-:W-:Y:S02]  /*8fe0*/  LEA.HI R9, R9, R10, RZ, 0x4 ;  /* 0x0000000a09097211 */ /* 0x000fe400078f20ff */
[----:B------:R-:W-:-:S02]  /*8ff0*/  LEA.HI R7, R7, R8, RZ, 0x1 ;  /* 0x0000000807077211 */ /* 0x000fc400078f08ff */
[----:B---3--:R-:W-:Y:S02]  /*9000*/  LEA.HI R13, R13, R14, RZ, 0x5 ;  /* 0x0000000e0d0d7211 */ /* 0x008fe400078f28ff */
[----:B------:R-:W-:Y:S02]  /*9010*/  LOP3.LUT R9, R9, 0x1ffffff0, RZ, 0xc0, !PT ;  /* 0x1ffffff009097812 */ /* 0x000fe400078ec0ff */
[----:B------:R-:W-:Y:S02]  /*9020*/  LEA.HI R14, R15, R15, RZ, 0x1 ;  /* 0x0000000f0f0e7211 */ /* 0x000fe400078f08ff */
[----:B------:R-:W-:Y:S01]  /*9030*/  LOP3.LUT R7, R7, 0xfffffffe, RZ, 0xc0, !PT ;  /* 0xfffffffe07077812 */ /* 0x000fe200078ec0ff */
[----:B------:R-:W-:Y:S01]  /*9040*/  IMAD.IADD R10, R10, 0x1, -R9 ;  /* 0x000000010a0a7824 */ /* 0x000fe200078e0a09 */
[----:B------:R-:W-:Y:S01]  /*9050*/  SHF.R.S32.HI R13, RZ, 0x5, R13 ;  /* 0x00000005ff0d7819 */ /* 0x000fe2000001140d */
[----:B------:R-:W-:Y:S01]  /*9060*/  VIADD R9, R8, 0x8 ;  /* 0x0000000808097836 */ /* 0x000fe20000000000 */
[----:B------:R-:W-:Y:S01]  /*9070*/  LOP3.LUT R14, R14, 0x3fffffe, RZ, 0xc0, !PT ;  /* 0x03fffffe0e0e7812 */ /* 0x000fe200078ec0ff */
[----:B------:R-:W-:-:S02]  /*9080*/  IMAD.IADD R7, R8, 0x1, -R7 ;  /* 0x0000000108077824 */ /* 0x000fc400078e0a07 */
[----:B------:R-:W-:Y:S01]  /*9090*/  IMAD R12, R13, 0x10, R12 ;  /* 0x000000100d0c7824 */ /* 0x000fe200078e020c */
[----:B------:R-:W-:Y:S01]  /*90a0*/  LEA.HI R13, R6, R5, RZ, 0x2 ;  /* 0x00000005060d7211 */ /* 0x000fe200078f10ff */
[----:B------:R-:W-:Y:S01]  /*90b0*/  IMAD.IADD R11, R15, 0x1, -R14 ;  /* 0x000000010f0b7824 */ /* 0x000fe200078e0a0e */
[----:B------:R-:W-:Y:S01]  /*90c0*/  LEA.HI R6, R9, R9, RZ, 0x1 ;  /* 0x0000000909067211 */ /* 0x000fe200078f08ff */
[----:B------:R-:W-:Y:S01]  /*90d0*/  IMAD R7, R10, 0x8, R7 ;  /* 0x000000080a077824 */ /* 0x000fe200078e0207 */
[----:B------:R-:W-:Y:S01]  /*90e0*/  LOP3.LUT R14, R13, 0xfffffffc, RZ, 0xc0, !PT ;  /* 0xfffffffc0d0e7812 */ /* 0x000fe200078ec0ff */
[----:B------:R-:W-:Y:S02]  /*90f0*/  VIADD R10, R8, 0x10 ;  /* 0x00000010080a7836 */ /* 0x000fe40000000000 */
[----:B------:R-:W-:Y:S01]  /*9100*/  IMAD R18, R11, 0x40, R12 ;  /* 0x000000400b127824 */ /* 0x000fe200078e020c */
[----:B------:R-:W-:Y:S01]  /*9110*/  LOP3.LUT R12, R6, 0xfffffffe, RZ, 0xc0, !PT ;  /* 0xfffffffe060c7812 */ /* 0x000fe200078ec0ff */
[----:B------:R-:W-:Y:S01]  /*9120*/  VIADD R13, R8, 0x18 ;  /* 0x00000018080d7836 */ /* 0x000fe20000000000 */
[----:B------:R2:W-:Y:S01]  /*9130*/  STL [R1+0x30], R7 ;  /* 0x0000300701007387 */ /* 0x0005e20000100800 */
[----:B------:R-:W-:Y:S01]  /*9140*/  LEA.HI R8, R10, R10, RZ, 0x1 ;  /* 0x0000000a0a087211 */ /* 0x000fe200078f08ff */
[----:B------:R-:W-:-:S02]  /*9150*/  IMAD.IADD R5, R5, 0x1, -R14 ;  /* 0x0000000105057824 */ /* 0x000fc400078e0a0e */
[----:B------:R-:W-:Y:S01]  /*9160*/  LEA.HI R14, R13, R13, RZ, 0x1 ;  /* 0x0000000d0d0e7211 */ /* 0x000fe200078f08ff */
[----:B------:R-:W-:Y:S01]  /*9170*/  IMAD.IADD R12, R9, 0x1, -R12 ;  /* 0x00000001090c7824 */ /* 0x000fe200078e0a0c */
[----:B------:R-:W-:Y:S02]  /*9180*/  LOP3.LUT R11, R8, 0xfffffffe, RZ, 0xc0, !PT ;  /* 0xfffffffe080b7812 */ /* 0x000fe400078ec0ff */
[----:B------:R-:W-:Y:S02]  /*9190*/  SHF.R.S32.HI R9, RZ, 0x1, R8 ;  /* 0x00000001ff097819 */ /* 0x000fe40000011408 */
[--C-:B--2---:R-:W-:Y:S01]  /*91a0*/  SHF.R.S32.HI R7, RZ, 0x1, R6.reuse ;  /* 0x00000001ff077819 */ /* 0x104fe20000011406 */
[----:B------:R-:W-:Y:S01]  /*91b0*/  IMAD.IADD R11, R10, 0x1, -R11 ;  /* 0x000000010a0b7824 */ /* 0x000fe200078e0a0b */
[----:B------:R-:W-:Y:S02]  /*91c0*/  SHF.R.S32.HI R6, RZ, 0x1f, R6 ;  /* 0x0000001fff067819 */ /* 0x000fe40000011406 */
[----:B------:R-:W-:-:S02]  /*91d0*/  SHF.R.S32.HI R8, RZ, 0x1f, R8 ;  /* 0x0000001fff087819 */ /* 0x000fc40000011408 */
[----:B------:R-:W-:Y:S02]  /*91e0*/  LEA.HI R6, R6, R7, RZ, 0x4 ;  /* 0x0000000706067211 */ /* 0x000fe400078f20ff */
[--C-:B------:R-:W-:Y:S02]  /*91f0*/  SHF.R.S32.HI R15, RZ, 0x1, R14.reuse ;  /* 0x00000001ff0f7819 */ /* 0x100fe4000001140e */
[----:B------:R-:W-:Y:S02]  /*9200*/  SHF.R.S32.HI R16, RZ, 0x1f, R14 ;  /* 0x0000001fff107819 */ /* 0x000fe4000001140e */
[----:B------:R-:W-:Y:S02]  /*9210*/  LOP3.LUT R6, R6, 0x1ffffff0, RZ, 0xc0, !PT ;  /* 0x1ffffff006067812 */ /* 0x000fe400078ec0ff */
[----:B------:R-:W-:Y:S02]  /*9220*/  LEA.HI R8, R8, R9, RZ, 0x4 ;  /* 0x0000000908087211 */ /* 0x000fe400078f20ff */
[----:B------:R-:W-:Y:S01]  /*9230*/  LEA.HI R16, R16, R15, RZ, 0x4 ;  /* 0x0000000f10107211 */ /* 0x000fe200078f20ff */
[----:B------:R-:W-:Y:S01]  /*9240*/  IMAD.IADD R7, R7, 0x1, -R6 ;  /* 0x0000000107077824 */ /* 0x000fe200078e0a06 */
[----:B------:R-:W-:-:S02]  /*9250*/  LOP3.LUT R8, R8, 0x1ffffff0, RZ, 0xc0, !PT ;  /* 0x1ffffff008087812 */ /* 0x000fc400078ec0ff */
[----:B------:R-:W-:Y:S01]  /*9260*/  LOP3.LUT R14, R14, 0xfffffffe, RZ, 0xc0, !PT ;  /* 0xfffffffe0e0e7812 */ /* 0x000fe200078ec0ff */
[----:B------:R-:W-:Y:S01]  /*9270*/  IMAD R6, R7, 0x8, R12 ;  /* 0x0000000807067824 */ /* 0x000fe200078e020c */
[----:B------:R-:W-:Y:S01]  /*9280*/  LOP3.LUT R16, R16, 0x1ffffff0, RZ, 0xc0, !PT ;  /* 0x1ffffff010107812 */ /* 0x000fe200078ec0ff */
[----:B------:R-:W-:Y:S02]  /*9290*/  IMAD.IADD R8, R9, 0x1, -R8 ;  /* 0x0000000109087824 */ /* 0x000fe400078e0a08 */
[----:B------:R-:W-:Y:S01]  /*92a0*/  IMAD.IADD R14, R13, 0x1, -R14 ;  /* 0x000000010d0e7824 */ /* 0x000fe200078e0a0e */
[----:B------:R2:W-:Y:S01]  /*92b0*/  STL [R1+0x2c], R6 ;  /* 0x00002c0601007387 */ /* 0x0005e20000100800 */
[----:B------:R-:W-:Y:S02]  /*92c0*/  IMAD.IADD R15, R15, 0x1, -R16 ;  /* 0x000000010f0f7824 */ /* 0x000fe400078e0a10 */
[----:B------:R-:W-:Y:S02]  /*92d0*/  IMAD R8, R8, 0x8, R11 ;  /* 0x0000000808087824 */ /* 0x000fe400078e020b */
[----:B-1----:R-:W-:-:S02]  /*92e0*/  IMAD R7, R229, -0x80, R20 ;  /* 0xffffff80e5077824 */ /* 0x002fc400078e0214 */
[----:B------:R-:W-:Y:S01]  /*92f0*/  IMAD.MOV.U32 R13, RZ, RZ, 0x40000040 ;  /* 0x40000040ff0d7424 */ /* 0x000fe200078e00ff */
[----:B------:R1:W-:Y:S01]  /*9300*/  STL [R1+0x28], R8 ;  /* 0x0000280801007387 */ /* 0x0003e20000100800 */
[----:B------:R-:W-:Y:S02]  /*9310*/  IMAD.MOV.U32 R11, RZ, RZ, 0x40000040 ;  /* 0x40000040ff0b7424 */ /* 0x000fe400078e00ff */
[----:B--2---:R-:W-:Y:S02]  /*9320*/  IMAD R6, R15, 0x8, R14 ;  /* 0x000000080f067824 */ /* 0x004fe400078e020e */
[----:B------:R-:W-:Y:S02]  /*9330*/  IMAD.MOV.U32 R9, RZ, RZ, 0x40000040 ;  /* 0x40000040ff097424 */ /* 0x000fe400078e00ff */
[----:B------:R-:W-:Y:S01]  /*9340*/  VIADD R15, R5, 0x8 ;  /* 0x00000008050f7836 */ /* 0x000fe20000000000 */
[----:B------:R2:W-:Y:S01]  /*9350*/  STL [R1+0x24], R6 ;  /* 0x0000240601007387 */ /* 0x0005e20000100800 */
[----:B------:R-:W-:-:S02]  /*9360*/  IMAD R229, R229, -0x80, -R18 ;  /* 0xffffff80e5e57824 */ /* 0x000fc400078e0a12 */
[----:B-1----:R-:W-:Y:S02]  /*9370*/  VIADD R8, R233, 0x20c00 ;  /* 0x00020c00e9087836 */ /* 0x002fe40000000000 */
[----:B------:R-:W-:-:S03]  /*9380*/  VIADD R15, R5, 0x14 ;  /* 0x00000014050f7836 */ /* 0x000fc60000000000 */
[----:B------:R-:W-:Y:S01]  /*9390*/  SHF.R.U32.HI R8, RZ, 0x4, R8 ;  /* 0x00000004ff087819 */ /* 0x000fe20000011608 */
[----:B--2---:R-:W-:Y:S02]  /*93a0*/  IMAD.IADD R6, R7, 0x1, -R18 ;  /* 0x0000000107067824 */ /* 0x004fe400078e0a12 */
[----:B------:R-:W-:Y:S01]  /*93b0*/  VIADD R7, R233, 0x4000 ;  /* 0x00004000e9077836 */ /* 0x000fe20000000000 */
[----:B------:R-:W-:Y:S02]  /*93c0*/  SHF.R.U32.HI R233, RZ, 0x4, R233 ;  /* 0x00000004ffe97819 */ /* 0x000fe400000116e9 */
[----:B------:R-:W-:Y:S02]  /*93d0*/  LOP3.LUT R8, R8, 0x3fff, RZ, 0xc0, !PT ;  /* 0x00003fff08087812 */ /* 0x000fe400078ec0ff */
[----:B------:R-:W-:Y:S02]  /*93e0*/  SHF.R.U32.HI R7, RZ, 0x4, R7 ;  /* 0x00000004ff077819 */ /* 0x000fe40000011607 */
[----:B------:R-:W-:-:S02]  /*93f0*/  LOP3.LUT R233, R233, 0x3fff, RZ, 0xc0, !PT ;  /* 0x00003fffe9e97812 */ /* 0x000fc400078ec0ff */
[----:B------:R-:W-:Y:S02]  /*9400*/  LOP3.LUT R7, R7, 0x3fff, RZ, 0xc0, !PT ;  /* 0x00003fff07077812 */ /* 0x000fe400078ec0ff */
[----:B------:R-:W-:Y:S02]  /*9410*/  LOP3.LUT R14, R233, 0x10000, RZ, 0xfc, !PT ;  /* 0x00010000e90e7812 */ /* 0x000fe400078efcff */
[----:B------:R-:W-:Y:S02]  /*9420*/  LOP3.LUT R233, R7, 0x10000, RZ, 0xfc, !PT ;  /* 0x0001000007e97812 */ /* 0x000fe400078efcff */
[----:B------:R-:W-:Y:S01]  /*9430*/  LOP3.LUT R7, R8, 0x10000, RZ, 0xfc, !PT ;  /* 0x0001000008077812 */ /* 0x000fe200078efcff */
[C---:B------:R-:W-:Y:S01]  /*9440*/  VIADD R12, R14.reuse, 0x2 ;  /* 0x000000020e0c7836 */ /* 0x040fe20000000000 */
[----:B------:R1:W-:Y:S01]  /*9450*/  STL [R1+0x18], R14 ;  /* 0x0000180e01007387 */ /* 0x0003e20000100800 */
[C---:B------:R-:W-:Y:S02]  /*9460*/  VIADD R10, R14.reuse, 0x4 ;  /* 0x000000040e0a7836 */ /* 0x040fe40000000000 */
[----:B------:R-:W-:Y:S01]  /*9470*/  VIADD R8, R14, 0x6 ;  /* 0x000000060e087836 */ /* 0x000fe20000000000 */
[----:B------:R2:W-:Y:S01]  /*9480*/  STL [R1+0x20], R7 ;  /* 0x0000200701007387 */ /* 0x0005e20000100800 */
[----:B------:R-:W-:-:S02]  /*9490*/  VIADD R236, R233, 0x2 ;  /* 0x00000002e9ec7836 */ /* 0x000fc40000000000 */
[C---:B------:R-:W-:Y:S01]  /*94a0*/  VIADD R234, R233.reuse, 0x4 ;  /* 0x00000004e9ea7836 */ /* 0x040fe20000000000 */
[----:B------:R3:W-:Y:S01]  /*94b0*/  STL.64 [R1+0x10], R12 ;  /* 0x0000100c01007387 */ /* 0x0007e20000100a00 */
[----:B------:R-:W-:Y:S02]  /*94c0*/  VIADD R230, R233, 0x6 ;  /* 0x00000006e9e67836 */ /* 0x000fe40000000000 */
[C---:B-1----:R-:W-:Y:S01]  /*94d0*/  VIADD R14, R5.reuse, 0xc ;  /* 0x0000000c050e7836 */ /* 0x042fe20000000000 */
[----:B------:R3:W-:Y:S01]  /*94e0*/  STL.64 [R1+0x8], R10 ;  /* 0x0000080a01007387 */ /* 0x0007e20000100a00 */
[C---:B------:R-:W-:Y:S02]  /*94f0*/  VIADD R14, R5.reuse, 0x18 ;  /* 0x00000018050e7836 */ /* 0x040fe40000000000 */
[C---:B--2---:R-:W-:Y:S01]  /*9500*/  VIADD R7, R5.reuse, 0x4 ;  /* 0x0000000405077836 */ /* 0x044fe20000000000 */
[----:B------:R3:W-:Y:S01]  /*9510*/  STL.64 [R1], R8 ;  /* 0x0000000801007387 */ /* 0x0007e20000100a00 */
[----:B------:R-:W-:-:S02]  /*9520*/  VIADD R7, R5, 0x10 ;  /* 0x0000001005077836 */ /* 0x000fc40000000000 */
[----:B------:R-:W-:-:S07]  /*9530*/  VIADD R7, R5, 0x1c ;  /* 0x0000001c05077836 */ /* 0x000fce0000000000 */
.L_x_4771:
[----:B------:R-:W-:Y:S01]  /*9540*/  IMAD.U32 R7, RZ, RZ, UR36 ;  /* 0x00000024ff077e24 */ /* 0x000fe2000f8e00ff */
[----:B------:R-:W-:Y:S05]  /*9550*/  YIELD ;  /* 0x0000000000007946 */ /* 0x000fea0003800000 */
[----:B------:R-:W-:-:S04]  /*9560*/  LOP3.LUT R7, R7, 0x1, RZ, 0xfc, !PT ;  /* 0x0000000107077812 */ /* 0x000fc800078efcff */
[----:B------:R-:W-:-:S13]  /*9570*/  ISETP.NE.AND P6, PT, R7, 0x3, PT ;  /* 0x000000030700780c */ /* 0x000fda0003fc5270 */
[----:B--2---:R-:W-:Y:S05]  /*9580*/  @!P6 BRA `(.L_x_4761) ;  /* 0x000000000004e947 */ /* 0x004fea0003800000 */
[----:B------:R-:W-:Y:S01]  /*9590*/  BPT.TRAP 0x1 ;  /* 0x000000040000795c */ /* 0x000fe20000300000 */
.L_x_4761:
[----:B------:R-:W-:Y:S01]  /*95a0*/  IMAD R7, R0, 0x8, R222 ;  /* 0x0000000800077824 */ /* 0x000fe200078e02de */
[----:B------:R-:W-:-:S04]  /*95b0*/  SHF.L.U32 R18, R4, 0x1f, RZ ;  /* 0x0000001f04127819 */ /* 0x000fc800000006ff */
[----:B------:R1:W2:Y:S01]  /*95c0*/  SYNCS.PHASECHK.TRANS64.TRYWAIT P0, [R7+URZ+0x30c10], R18 ;  /* 0x030c1012070075a7 */ /* 0x0002a2000800017f */
[----:B------:R-:W-:Y:S05]  /*95d0*/  @!P6 BRA `(.L_x_4762) ;  /* 0x000000000004e947 */ /* 0x000fea0003800000 */
[----:B------:R-:W-:Y:S01]  /*95e0*/  BPT.TRAP 0x1 ;  /* 0x000000040000795c */ /* 0x000fe20000300000 */
.L_x_4762:
[----:B---3--:R-:W-:-:S05]  /*95f0*/  VIADD R8, R222, 0x10000 ;  /* 0x00010000de087836 */ /* 0x008fca0000000000 */
[----:B------:R-:W-:-:S04]  /*9600*/  SHF.R.U32.HI R8, RZ, 0x4, R8 ;  /* 0x00000004ff087819 */ /* 0x000fc80000011608 */
[----:B------:R-:W-:-:S04]  /*9610*/  LOP3.LUT R8, R8, 0x3fff, RZ, 0xc0, !PT ;  /* 0x00003fff08087812 */ /* 0x000fc800078ec0ff */
[----:B------:R-:W-:Y:S01]  /*9620*/  LOP3.LUT R9, R8, 0x10000, RZ, 0xfc, !PT ;  /* 0x0001000008097812 */ /* 0x000fe200078efcff */
[----:B--2---:R-:W-:Y:S06]  /*9630*/  @P0 BRA `(.L_x_4763) ;  /* 0x0000000000080947 */ /* 0x004fec0003800000 */
[----:B------:R-:W2:Y:S02]  /*9640*/  SYNCS.PHASECHK.TRANS64.TRYWAIT P0, [R7+URZ+0x30c10], R18 ;  /* 0x030c1012070075a7 */ /* 0x000ea4000800017f */
[----:B--2---:R-:W-:Y:S05]  /*9650*/  @!P0 BRA `(.L_x_4764) ;  /* 0x0000007c00e48947 */ /* 0x004fea0003800000 */
.L_x_4763:
        /* <DEDUP_REMOVED lines=9> */
[----:B------:R-:W2:Y:S01]  /*96f0*/  LDL.64 R14, [R1] ;  /* 0x00000000010e7983 */ /* 0x000ea20000100a00 */
[----:B------:R-:W-:-:S03]  /*9700*/  UMOV UR11, 0x40000040 ;  /* 0x40000040000b7882 */ /* 0x000fc60000000000 */
[----:B------:R-:W5:Y:S04]  /*9710*/  LDL R10, [R1+0x30] ;  /* 0x00003000010a7983 */ /* 0x000f680000100800 */
        /* <DEDUP_REMOVED lines=15> */
[----:B------:R-:W-:Y:S02]  /*9810*/  IMAD R12, R0, 0x80, R12 ;  /* 0x00000080000c7824 */ /* 0x000fe400078e020c */
[C---:B------:R-:W-:Y:S02]  /*9820*/  IMAD R9, R3.reuse, 0x2, R10 ;  /* 0x0000000203097824 */ /* 0x040fe400078e020a */
[----:B------:R-:W-:Y:S02]  /*9830*/  IMAD R219, R3, 0x2, R12 ;  /* 0x0000000203db7824 */ /* 0x000fe400078e020c */
[----:B------:R-:W-:-:S02]  /*9840*/  IMAD R224, R9, 0x4, R216 ;  /* 0x0000000409e07824 */ /* 0x000fc400078e02d8 */
[C---:B------:R-:W-:Y:S02]  /*9850*/  IMAD R232, R219.reuse, 0x4, R222 ;  /* 0x00000004dbe87824 */ /* 0x040fe400078e02de */
        /* <DEDUP_REMOVED lines=9> */
[C---:B------:R-:W-:Y:S02]  /*98f0*/  IMAD R14, R0.reuse, 0x80, R13 ;  /* 0x00000080000e7824 */ /* 0x040fe400078e020d */
[----:B------:R-:W-:Y:S02]  /*9900*/  IMAD R16, R0, 0x80, R11 ;  /* 0x0000008000107824 */ /* 0x000fe400078e020b */
[----:B------:R-:W-:-:S02]  /*9910*/  IMAD R217, R3, 0x2, R14 ;  /* 0x0000000203d97824 */ /* 0x000fc400078e020e */
[----:B------:R-:W-:Y:S02]  /*9920*/  IMAD R11, R3, 0x2, R16 ;  /* 0x00000002030b7824 */ /* 0x000fe400078e0210 */
[--C-:B------:R-:W-:Y:S02]  /*9930*/  IMAD R16, R9, 0x4, R222.reuse ;  /* 0x0000000409107824 */ /* 0x100fe400078e02de */
[--C-:B------:R-:W-:Y:S02]  /*9940*/  IMAD R220, R217, 0x4, R222.reuse ;  /* 0x00000004d9dc7824 */ /* 0x100fe400078e02de */
[----:B------:R-:W-:Y:S02]  /*9950*/  IMAD R221, R11, 0x4, R222 ;  /* 0x000000040bdd7824 */ /* 0x000fe400078e02de */
[--C-:B------:R-:W-:Y:S02]  /*9960*/  IMAD R217, R217, 0x4, R216.reuse ;  /* 0x00000004d9d97824 */ /* 0x100fe400078e02d8 */
[----:B------:R-:W-:Y:S01]  /*9970*/  IMAD R216, R11, 0x4, R216 ;  /* 0x000000040bd87824 */ /* 0x000fe200078e02d8 */
[----:B------:R-:W-:-:S02]  /*9980*/  WARPGROUP.DEPBAR.LE gsb0, 0x0 ;  /* 0x00008000000079c5 */ /* 0x000fc40000010000 */
        /* <DEDUP_REMOVED lines=12> */
.L_x_4765:
[----:B------:R1:W1:Y:S01]  /*9a50*/  SYNCS.PHASECHK.TRANS64.TRYWAIT P0, [R7+URZ+0x30c30], R18 ;  /* 0x030c3012070075a7 */ /* 0x000262000800017f */
[----:B------:R-:W-:Y:S05]  /*9a60*/  @!P6 BRA `(.L_x_4766) ;  /* 0x000000000004e947 */ /* 0x000fea0003800000 */
[----:B------:R-:W-:Y:S01]  /*9a70*/  BPT.TRAP 0x1 ;  /* 0x000000040000795c */ /* 0x000fe20000300000 */
.L_x_4766:
        /* <DEDUP_REMOVED lines=8> */
.L_x_4767:
[----:B------:R-:W-:Y:S01]  /*9b00*/  R2UR UR4, R233 ;  /* 0x00000000e90472ca */ /* 0x000fe200000e0000 */
[----:B------:R-:W-:Y:S01]  /*9b10*/  WARPGROUP.ARRIVE ;  /* 0x00000000000079c5 */ /* 0x000fe20000000000 */
[----:B------:R-:W-:Y:S01]  /*9b20*/  R2UR UR6, R11 ;  /* 0x000000000b0672ca */ /* 0x000fe200000e0000 */
[----:B------:R-:W-:Y:S01]  /*9b30*/  UMOV UR5, 0x40000040 ;  /* 0x4000004000057882 */ /* 0x000fe20000000000 */
[----:B------:R-:W-:Y:S01]  /*9b40*/  UMOV UR7, 0x40000040 ;  /* 0x4000004000077882 */ /* 0x000fe20000000000 */
[----:B------:R-:W-:Y:S01]  /*9b50*/  R2UR UR12, R236 ;  /* 0x00000000ec0c72ca */ /* 0x000fe200000e0000 */
[----:B------:R-:W-:Y:S01]  /*9b60*/  UMOV UR15, 0x40000040 ;  /* 0x40000040000f7882 */ /* 0x000fe20000000000 */
[----:B------:R-:W-:Y:S01]  /*9b70*/  R2UR UR13, R237 ;  /* 0x00000000ed0d72ca */ /* 0x000fe200000e0000 */
[----:B------:R-:W1:Y:S01]  /*9b80*/  LDC.64 R10, c[0x0][0x748] ;  /* 0x0001d200ff0a7b82 */ /* 0x000e620000000a00 */
[----:B------:R-:W-:Y:S01]  /*9b90*/  VIADD R22, R5, 0x4 ;  /* 0x0000000405167836 */ /* 0x000fe20000000000 */
[C---:B------:R-:W-:Y:S01]  /*9ba0*/  ISETP.GT.AND P2, PT, R229.reuse, RZ, PT ;  /* 0x000000ffe500720c */ /* 0x040fe20003f44270 */
[----:B------:R-:W-:Y:S01]  /*9bb0*/  IMAD R9, R0, 0x400, R9 ;  /* 0x0000040000097824 */ /* 0x000fe200078e0209 */
[----:B------:R-:W-:Y:S01]  /*9bc0*/  ISETP.GT.AND P0, PT, R229, 0x8, PT ;  /* 0x00000008e500780c */ /* 0x000fe20003f04270 */
[----:B------:R-:W-:Y:S01]  /*9bd0*/  VIADD R20, R5, 0x1c ;  /* 0x0000001c05147836 */ /* 0x000fe20000000000 */
[C---:B------:R-:W-:Y:S01]  /*9be0*/  ISETP.GT.AND P1, PT, R6.reuse, RZ, PT ;  /* 0x000000ff0600720c */ /* 0x040fe20003f24270 */
[----:B------:R-:W-:Y:S01]  /*9bf0*/  HGMMA.64x128x16.F32 R24, gdesc[UR4], RZ, !UPT, gsb0 ;  /* 0x01e00000041879f0 */ /* 0x000fe2000c0008ff */
[----:B------:R-:W-:Y:S01]  /*9c00*/  ULDC UR4, c[0x0][0x280] ;  /* 0x0000a00000047ab9 */ /* 0x000fe20000000800 */
[----:B------:R-:W5:Y:S01]  /*9c10*/  LDC R13, c[0x0][0x74c] ;  /* 0x0001d300ff0d7b82 */ /* 0x000f620000000800 */
[----:B------:R-:W-:Y:S01]  /*9c20*/  ULEA UR4, UR38, -UR4, 0x7 ;  /* 0x8000000426047291 */ /* 0x000fe2000f8e383f */
[C---:B------:R-:W-:Y:S01]  /*9c30*/  ISETP.GT.AND P3, PT, R6.reuse, 0x8, PT ;  /* 0x000000080600780c */ /* 0x040fe20003f64270 */
[----:B------:R-:W-:Y:S01]  /*9c40*/  ULDC UR5, c[0x0][0x744] ;  /* 0x0001d10000057ab9 */ /* 0x000fe20000000800 */
[----:B------:R-:W-:Y:S01]  /*9c50*/  R2UR UR8, R9 ;  /* 0x00000000090872ca */ /* 0x000fe200000e0000 */
[----:B--2---:R-:W-:Y:S01]  /*9c60*/  SHFL.IDX PT, R23, R16, R20, 0x1f ;  /* 0x00001f1410177589 */ /* 0x004fe200000e0000 */
[----:B------:R-:W-:Y:S01]  /*9c70*/  VIADD R19, R5, 0x18 ;  /* 0x0000001805137836 */ /* 0x000fe20000000000 */
[----:B------:R-:W-:Y:S01]  /*9c80*/  LEA R12, R3, UR4, 0x1 ;  /* 0x00000004030c7c11 */ /* 0x000fe2000f8e08ff */
[----:B------:R-:W-:Y:S01]  /*9c90*/  UIADD3 UR4, UR6, 0x2, URZ ;  /* 0x0000000206047890 */ /* 0x000fe2000fffe03f */
[----:B------:R-:W-:Y:S03]  /*9ca0*/  SHFL.IDX PT, R9, R16, R5, 0x1f ;  /* 0x00001f0510097589 */ /* 0x000fe600000e0000 */
[----:B------:R-:W-:Y:S01]  /*9cb0*/  IMAD.IADD R12, R6, 0x1, R12 ;  /* 0x00000001060c7824 */ /* 0x000fe200078e020c */
[----:B------:R-:W-:Y:S02]  /*9cc0*/  SHFL.IDX PT, R19, R16, R19, 0x1f ;  /* 0x00001f1310137589 */ /* 0x000fe400000e0000 */
[----:B------:R-:W-:Y:S01]  /*9cd0*/  UMOV UR14, UR4 ;  /* 0x00000004000e7c82 */ /* 0x000fe20008000000 */
[----:B------:R-:W-:Y:S01]  /*9ce0*/  UIADD3 UR4, UR6, 0x4, URZ ;  /* 0x0000000406047890 */ /* 0x000fe2000fffe03f */
[----:B-1----:R-:W-:Y:S01]  /*9cf0*/  IADD3 R225, RZ, -R12, -R11 ;  /* 0x8000000cffe17210 */ /* 0x002fe20007ffe80b */
[C-C-:B------:R-:W-:Y:S01]  /*9d00*/  IMAD.IADD R226, R10.reuse, 0x1, -R12.reuse ;  /* 0x000000010ae27824 */ /* 0x140fe200078e0a0c */
[----:B------:R-:W1:Y:S01]  /*9d10*/  SHFL.IDX PT, R11, R16, R22, 0x1f ;  /* 0x00001f16100b7589 */ /* 0x000e6200000e0000 */
[----:B------:R-:W-:Y:S01]  /*9d20*/  IADD3 R218, R10, 0x8, -R12 ;  /* 0x000000080ada7810 */ /* 0x000fe20007ffe80c */
[----:B------:R-:W-:Y:S01]  /*9d30*/  UIADD3 UR6, UR6, 0x6, URZ ;  /* 0x0000000606067890 */ /* 0x000fe2000fffe03f */
[----:B------:R-:W-:-:S02]  /*9d40*/  SEL R225, R225, 0x80, P1 ;  /* 0x00000080e1e17807 */ /* 0x000fc40000800000 */
[----:B-----5:R-:W-:Y:S02]  /*9d50*/  IADD3 R13, -R13, 0x8, RZ ;  /* 0x000000080d0d7810 */ /* 0x020fe40007ffe1ff */
[----:B------:R-:W-:Y:S02]  /*9d60*/  SEL R226, R226, 0x80, !P2 ;  /* 0x00000080e2e27807 */ /* 0x000fe40005000000 */
[----:B------:R-:W-:Y:S01]  /*9d70*/  SEL R218, R218, 0x80, !P0 ;  /* 0x00000080dada7807 */ /* 0x000fe20004000000 */
[----:B------:R-:W-:Y:S01]  /*9d80*/  IMAD.IADD R223, R13, 0x1, -R12 ;  /* 0x000000010ddf7824 */ /* 0x000fe200078e0a0c */
[C---:B------:R-:W-:Y:S01]  /*9d90*/  ISETP.GE.AND P2, PT, R226.reuse, 0x1, PT ;  /* 0x00000001e200780c */ /* 0x040fe20003f46270 */
[----:B------:R-:W-:Y:S01]  /*9da0*/  VIADD R13, R5, 0x10 ;  /* 0x00000010050d7836 */ /* 0x000fe20000000000 */
[----:B------:R-:W-:Y:S02]  /*9db0*/  ISETP.GE.AND P1, PT, R226, RZ, PT ;  /* 0x000000ffe200720c */ /* 0x000fe40003f26270 */
[----:B------:R-:W-:-:S02]  /*9dc0*/  SEL R223, R223, 0x80, P3 ;  /* 0x00000080dfdf7807 */ /* 0x000fc40001800000 */
[----:B------:R-:W-:Y:S01]  /*9dd0*/  ISETP.GE.AND P0, PT, R218, 0x1, PT ;  /* 0x00000001da00780c */ /* 0x000fe20003f06270 */
[----:B------:R-:W-:Y:S01]  /*9de0*/  SHFL.IDX PT, R17, R16, R13, 0x1f ;  /* 0x00001f0d10117589 */ /* 0x000fe200000e0000 */
[C---:B------:R-:W-:Y:S02]  /*9df0*/  ISETP.GT.OR P2, PT, R225.reuse, 0x1, !P2 ;  /* 0x00000001e100780c */ /* 0x040fe40005744670 */
[----:B------:R-:W-:Y:S02]  /*9e00*/  ISETP.GT.OR P1, PT, R225, RZ, !P1 ;  /* 0x000000ffe100720c */ /* 0x000fe40004f24670 */
[----:B------:R-:W-:Y:S02]  /*9e10*/  ISETP.GT.OR P0, PT, R223, 0x1, !P0 ;  /* 0x00000001df00780c */ /* 0x000fe40004704670 */
[----:B------:R-:W-:Y:S01]  /*9e20*/  FSEL R227, R89, -INF , !P2 ;  /* 0xff80000059e37808 */ /* 0x000fe20005000000 */
[----:B------:R-:W-:Y:S01]  /*9e30*/  VIADD R89, R5, 0x8 ;  /* 0x0000000805597836 */ /* 0x000fe20000000000 */
[----:B------:R-:W-:-:S02]  /*9e40*/  FSEL R88, R88, -INF , !P1 ;  /* 0xff80000058587808 */ /* 0x000fc40004800000 */
[----:B------:R-:W-:Y:S01]  /*9e50*/  FSEL R91, R91, -INF , !P0 ;  /* 0xff8000005b5b7808 */ /* 0x000fe20004000000 */
[--C-:B-1----:R-:W-:Y:S01]  /*9e60*/  FFMA.FTZ R227, R227, UR5, -R11.reuse ;  /* 0x00000005e3e37c23 */ /* 0x102fe2000801080b */
[----:B------:R-:W-:Y:S01]  /*9e70*/  ISETP.GE.AND P1, PT, R226, 0x8, PT ;  /* 0x00000008e200780c */ /* 0x000fe20003f26270 */
[----:B------:R-:W1:Y:S01]  /*9e80*/  SHFL.IDX PT, R12, R16, R89, 0x1f ;  /* 0x00001f59100c7589 */ /* 0x000e6200000e0000 */
[C---:B------:R-:W-:Y:S01]  /*9e90*/  ISETP.GE.AND P0, PT, R218.reuse, 0x9, PT ;  /* 0x00000009da00780c */ /* 0x040fe20003f06270 */
[----:B------:R-:W-:Y:S01]  /*9ea0*/  FFMA.FTZ R11, R91, UR5, -R11 ;  /* 0x000000055b0b7c23 */ /* 0x000fe2000801080b */
[----:B------:R-:W-:Y:S01]  /*9eb0*/  ISETP.GT.OR P1, PT, R225, 0x8, !P1 ;  /* 0x00000008e100780c */ /* 0x000fe20004f24670 */
[----:B------:R-:W-:Y:S01]  /*9ec0*/  VIADD R91, R5, 0xc ;  /* 0x0000000c055b7836 */ /* 0x000fe20000000000 */
[----:B------:R-:W-:Y:S01]  /*9ed0*/  ISETP.GE.AND P3, PT, R218, RZ, PT ;  /* 0x000000ffda00720c */ /* 0x000fe20003f66270 */
[----:B------:R-:W-:Y:S01]  /*9ee0*/  FFMA.FTZ R88, R88, UR5, -R9 ;  /* 0x0000000558587c23 */ /* 0x000fe20008010809 */
[C---:B------:R-:W-:Y:S01]  /*9ef0*/  ISETP.GT.OR P0, PT, R223.reuse, 0x9, !P0 ;  /* 0x00000009df00780c */ /* 0x040fe20004704670 */
[----:B------:R-:W-:Y:S01]  /*9f00*/  MUFU.EX2 R11, R11 ;  /* 0x0000000b000b7308 */ /* 0x000fe20000000800 */
[----:B------:R-:W-:Y:S01]  /*9f10*/  FSEL R92, R92, -INF , !P1 ;  /* 0xff8000005c5c7808 */ /* 0x000fe20004800000 */
[----:B------:R-:W2:Y:S01]  /*9f20*/  SHFL.IDX PT, R10, R16, R91, 0x1f ;  /* 0x00001f5b100a7589 */ /* 0x000ea200000e0000 */
[----:B------:R-:W-:-:S02]  /*9f30*/  ISETP.GT.OR P3, PT, R223, RZ, !P3 ;  /* 0x000000ffdf00720c */ /* 0x000fc40005f64670 */
[----:B------:R-:W-:Y:S02]  /*9f40*/  ISETP.GE.AND P1, PT, R218, 0x10, PT ;  /* 0x00000010da00780c */ /* 0x000fe40003f26270 */
[----:B------:R-:W-:Y:S01]  /*9f50*/  FSEL R95, R95, -INF , !P0 ;  /* 0xff8000005f5f7808 */ /* 0x000fe20004000000 */
[----:B------:R5:W-:Y:S01]  /*9f60*/  MUFU.EX2 R228, R88 ;  /* 0x0000005800e47308 */ /* 0x000be20000000800 */
[----:B------:R-:W-:Y:S02]  /*9f70*/  FSEL R90, R90, -INF , !P3 ;  /* 0xff8000005a5a7808 */ /* 0x000fe40005800000 */
[----:B------:R-:W-:Y:S02]  /*9f80*/  ISETP.GE.AND P0, PT, R226, 0x10, PT ;  /* 0x00000010e200780c */ /* 0x000fe40003f06270 */
[----:B------:R-:W-:Y:S01]  /*9f90*/  ISETP.GT.OR P1, PT, R223, 0x10, !P1 ;  /* 0x00000010df00780c */ /* 0x000fe20004f24670 */
[----:B------:R-:W-:Y:S01]  /*9fa0*/  FFMA.FTZ R9, R90, UR5, -R9 ;  /* 0x000000055a097c23 */ /* 0x000fe20008010809 */
[----:B------:R-:W-:Y:S01]  /*9fb0*/  ISETP.GE.AND P3, PT, R218, 0x8, PT ;  /* 0x00000008da00780c */ /* 0x000fe20003f66270 */
[----:B---3--:R-:W-:Y:S01]  /*9fc0*/  SHFL.IDX PT, R90, R232, R22, 0x1f ;  /* 0x00001f16e85a7589 */ /* 0x008fe200000e0000 */
[----:B------:R-:W-:Y:S01]  /*9fd0*/  ISETP.GT.OR P0, PT, R225, 0x10, !P0 ;  /* 0x00000010e100780c */ /* 0x000fe20004704670 */
[----:B-1----:R-:W-:Y:S01]  /*9fe0*/  FFMA.FTZ R92, R92, UR5, -R12 ;  /* 0x000000055c5c7c23 */ /* 0x002fe2000801080c */
[----:B------:R-:W-:Y:S01]  /*9ff0*/  FSEL R98, R98, -INF , !P1 ;  /* 0xff80000062627808 */ /* 0x000fe20004800000 */
[----:B-----5:R-:W-:Y:S01]  /*a000*/  SHFL.IDX PT, R88, R232, R5, 0x1f ;  /* 0x00001f05e8587589 */ /* 0x020fe200000e0000 */
[----:B------:R-:W-:Y:S01]  /*a010*/  ISETP.GE.AND P2, PT, R226, 0x9, PT ;  /* 0x00000009e200780c */ /* 0x000fe20003f46270 */
[----:B------:R-:W1:Y:S01]  /*a020*/  MUFU.EX2 R9, R9 ;  /* 0x0000000900097308 */ /* 0x000e620000000800 */
[----:B------:R-:W-:-:S02]  /*a030*/  ISETP.GT.OR P3, PT, R223, 0x8, !P3 ;  /* 0x00000008df00780c */ /* 0x000fc40005f64670 */
[----:B------:R-:W-:Y:S01]  /*a040*/  ISETP.GE.AND P1, PT, R218, 0x11, PT ;  /* 0x00000011da00780c */ /* 0x000fe20003f26270 */
[----:B--2---:R-:W-:Y:S01]  /*a050*/  FFMA.FTZ R14, R95, UR5, -R10 ;  /* 0x000000055f0e7c23 */ /* 0x004fe2000801080a */
[----:B------:R-:W-:Y:S01]  /*a060*/  FSEL R15, R96, -INF , !P0 ;  /* 0xff800000600f7808 */ /* 0x000fe20004000000 */
[----:B------:R-:W-:Y:S01]  /*a070*/  VIADD R95, R5, 0x14 ;  /* 0x00000014055f7836 */ /* 0x000fe20000000000 */
[----:B------:R-:W-:Y:S01]  /*a080*/  ISETP.GT.OR P2, PT, R225, 0x9, !P2 ;  /* 0x00000009e100780c */ /* 0x000fe20005744670 */
[----:B------:R-:W-:Y:S01]  /*a090*/  MUFU.EX2 R227, R227 ;  /* 0x000000e300e37308 */ /* 0x000fe20000000800 */
[----:B------:R-:W-:Y:S01]  /*a0a0*/  FSEL R94, R94, -INF , !P3 ;  /* 0xff8000005e5e7808 */ /* 0x000fe20005800000 */
[--C-:B------:R-:W-:Y:S01]  /*a0b0*/  FFMA.FTZ R15, R15, UR5, -R17.reuse ;  /* 0x000000050f0f7c23 */ /* 0x100fe20008010811 */
[----:B------:R-:W-:Y:S01]  /*a0c0*/  ISETP.GE.AND P0, PT, R226, 0x11, PT ;  /* 0x00000011e200780c */ /* 0x000fe20003f06270 */
[----:B------:R-:W2:Y:S01]  /*a0d0*/  SHFL.IDX PT, R18, R16, R95, 0x1f ;  /* 0x00001f5f10127589 */ /* 0x000ea200000e0000 */
[----:B------:R-:W-:Y:S01]  /*a0e0*/  ISETP.GT.OR P1, PT, R223, 0x11, !P1 ;  /* 0x00000011df00780c */ /* 0x000fe20004f24670 */
[----:B------:R-:W-:Y:S01]  /*a0f0*/  FFMA.FTZ R12, R94, UR5, -R12 ;  /* 0x000000055e0c7c23 */ /* 0x000fe2000801080c */
[----:B------:R-:W-:Y:S01]  /*a100*/  ISETP.GE.AND P3, PT, R218, 0x18, PT ;  /* 0x00000018da00780c */ /* 0x000fe20003f66270 */
[----:B------:R-:W-:Y:S01]  /*a110*/  SHFL.IDX PT, R94, R232, R91, 0x1f ;  /* 0x00001f5be85e7589 */ /* 0x000fe200000e0000 */
[----:B------:R-:W-:Y:S01]  /*a120*/  FSEL R93, R93, -INF , !P2 ;  /* 0xff8000005d5d7808 */ /* 0x000fe20005000000 */
[----:B------:R-:W-:Y:S01]  /*a130*/  FFMA.FTZ R17, R98, UR5, -R17 ;  /* 0x0000000562117c23 */ /* 0x000fe20008010811 */
[----:B------:R-:W-:Y:S01]  /*a140*/  ISETP.GT.OR P0, PT, R225, 0x11, !P0 ;  /* 0x00000011e100780c */ /* 0x000fe20004704670 */
[----:B------:R-:W-:Y:S01]  /*a150*/  SHFL.IDX PT, R98, R232, R95, 0x1f ;  /* 0x00001f5fe8627589 */ /* 0x000fe200000e0000 */
[----:B------:R-:W-:Y:S01]  /*a160*/  FSEL R99, R99, -INF , !P1 ;  /* 0xff80000063637808 */ /* 0x000fe20004800000 */
[----:B------:R-:W-:Y:S01]  /*a170*/  FFMA.FTZ R13, R93, UR5, -R10 ;  /* 0x000000055d0d7c23 */ /* 0x000fe2000801080a */
[----:B------:R-:W-:Y:S01]  /*a180*/  ISETP.GE.AND P2, PT, R226, 0x18, PT ;  /* 0x00000018e200780c */ /* 0x000fe20003f46270 */
[----:B------:R3:W-:Y:S01]  /*a190*/  MUFU.EX2 R10, R92 ;  /* 0x0000005c000a7308 */ /* 0x0007e20000000800 */
[----:B------:R-:W-:Y:S01]  /*a1a0*/  ISETP.GT.OR P1, PT, R223, 0x18, !P3 ;  /* 0x00000018df00780c */ /* 0x000fe20005f24670 */
[----:B------:R-:W-:Y:S01]  /*a1b0*/  VIADD R93, R5, 0x10 ;  /* 0x00000010055d7836 */ /* 0x000fe20000000000 */
[----:B------:R-:W-:-:S02]  /*a1c0*/  FSEL R97, R97, -INF , !P0 ;  /* 0xff80000061617808 */ /* 0x000fc40004000000 */
[----:B------:R-:W-:Y:S02]  /*a1d0*/  ISETP.GT.OR P0, PT, R225, 0x18, !P2 ;  /* 0x00000018e100780c */ /* 0x000fe40005704670 */
[----:B------:R-:W-:Y:S01]  /*a1e0*/  FSEL R102, R102, -INF , !P1 ;  /* 0xff80000066667808 */ /* 0x000fe20004800000 */
[----:B------:R-:W-:Y:S01]  /*a1f0*/  SHFL.IDX PT, R96, R232, R93, 0x1f ;  /* 0x00001f5de8607589 */ /* 0x000fe200000e0000 */
[----:B------:R-:W-:Y:S01]  /*a200*/  ISETP.GE.AND P1, PT, R226, 0x20, PT ;  /* 0x00000020e200780c */ /* 0x000fe20003f26270 */
[----:B------:R-:W5:Y:S01]  /*a210*/  MUFU.EX2 R12, R12 ;  /* 0x0000000c000c7308 */ /* 0x000f620000000800 */
[----:B------:R-:W-:Y:S01]  /*a220*/  FSEL R20, R100, -INF , !P0 ;  /* 0xff80000064147808 */ /* 0x000fe20004000000 */
[----:B---3--:R3:W1:Y:S01]  /*a230*/  SHFL.IDX PT, R92, R232, R89, 0x1f ;  /* 0x00001f59e85c7589 */ /* 0x00866200000e0000 */
[----:B------:R-:W-:Y:S01]  /*a240*/  ISETP.GE.AND P0, PT, R226, 0x19, PT ;  /* 0x00000019e200780c */ /* 0x000fe20003f06270 */
[--C-:B--2---:R-:W-:Y:S01]  /*a250*/  FFMA.FTZ R16, R97, UR5, -R18.reuse ;  /* 0x0000000561107c23 */ /* 0x104fe20008010812 */
[----:B------:R-:W-:Y:S01]  /*a260*/  ISETP.GT.OR P1, PT, R225, 0x20, !P1 ;  /* 0x00000020e100780c */ /* 0x000fe20004f24670 */
[----:B------:R-:W-:Y:S01]  /*a270*/  VIADD R97, R5, 0x18 ;  /* 0x0000001805617836 */ /* 0x000fe20000000000 */
[----:B------:R-:W-:Y:S01]  /*a280*/  ISETP.GT.OR P0, PT, R225, 0x19, !P0 ;  /* 0x00000019e100780c */ /* 0x000fe20004704670 */
[----:B------:R-:W-:Y:S01]  /*a290*/  FFMA.FTZ R18, R99, UR5, -R18 ;  /* 0x0000000563127c23 */ /* 0x000fe20008010812 */
[----:B------:R-:W-:Y:S01]  /*a2a0*/  FSEL R22, R104, -INF , !P1 ;  /* 0xff80000068167808 */ /* 0x000fe20004800000 */
[--C-:B------:R-:W-:Y:S01]  /*a2b0*/  FFMA.FTZ R20, R20, UR5, -R19.reuse ;  /* 0x0000000514147c23 */ /* 0x100fe20008010813 */
[C---:B------:R-:W-:Y:S01]  /*a2c0*/  ISETP.GE.AND P3, PT, R218.reuse, 0x20, PT ;  /* 0x00000020da00780c */ /* 0x040fe20003f66270 */
[----:B------:R2:W5:Y:S01]  /*a2d0*/  SHFL.IDX PT, R100, R232, R97, 0x1f ;  /* 0x00001f61e8647589 */ /* 0x00056200000e0000 */
[----:B------:R-:W-:Y:S01]  /*a2e0*/  ISETP.GE.AND P1, PT, R218, 0x21, PT ;  /* 0x00000021da00780c */ /* 0x000fe20003f26270 */
[----:B------:R-:W-:Y:S01]  /*a2f0*/  FFMA.FTZ R19, R102, UR5, -R19 ;  /* 0x0000000566137c23 */ /* 0x000fe20008010813 */
[----:B------:R-:W-:Y:S01]  /*a300*/  FSEL R21, R101, -INF , !P0 ;  /* 0xff80000065157808 */ /* 0x000fe20004000000 */
[----:B------:R-:W-:Y:S01]  /*a310*/  VIADD R102, R5, 0x1c ;  /* 0x0000001c05667836 */ /* 0x000fe20000000000 */
[----:B------:R-:W-:-:S02]  /*a320*/  WARPGROUP.DEPBAR.LE gsb0, 0x0 ;  /* 0x00008000000079c5 */ /* 0x000fc40000010000 */
[----:B------:R-:W-:Y:S01]  /*a330*/  WARPGROUP.ARRIVE ;  /* 0x00000000000079c5 */ /* 0x000fe20000000000 */
[C---:B------:R-:W-:Y:S01]  /*a340*/  ISETP.GT.OR P0, PT, R223.reuse, 0x20, !P3 ;  /* 0x00000020df00780c */ /* 0x040fe20005f04670 */
[----:B------:R-:W-:Y:S01]  /*a350*/  SHFL.IDX PT, R232, R232, R102, 0x1f ;  /* 0x00001f66e8e87589 */ /* 0x000fe200000e0000 */
[----:B------:R-:W-:Y:S01]  /*a360*/  ISETP.GT.OR P1, PT, R223, 0x21, !P1 ;  /* 0x00000021df00780c */ /* 0x000fe20004f24670 */
[----:B------:R-:W-:Y:S01]  /*a370*/  FFMA.FTZ R21, R21, UR5, -R23 ;  /* 0x0000000515157c23 */ /* 0x000fe20008010817 */
[----:B------:R-:W-:Y:S01]  /*a380*/  ISETP.GE.AND P2, PT, R218, 0x19, PT ;  /* 0x00000019da00780c */ /* 0x000fe20003f46270 */
[----:B------:R-:W-:Y:S01]  /*a390*/  HGMMA.64x128x16.F32 R24, gdesc[UR12], R24, gsb0 ;  /* 0x01e000000c1879f0 */ /* 0x000fe20008000818 */
[----:B------:R-:W-:Y:S01]  /*a3a0*/  R2UR UR12, R234 ;  /* 0x00000000ea0c72ca */ /* 0x000fe200000e0000 */
[----:B------:R-:W-:Y:S01]  /*a3b0*/  UMOV UR14, UR4 ;  /* 0x00000004000e7c82 */ /* 0x000fe20008000000 */
[----:B------:R-:W-:Y:S01]  /*a3c0*/  R2UR UR13, R235 ;  /* 0x00000000eb0d72ca */ /* 0x000fe200000e0000 */
[----:B------:R-:W-:Y:S01]  /*a3d0*/  UMOV UR15, 0x40000040 ;  /* 0x40000040000f7882 */ /* 0x000fe20000000000 */
[----:B------:R-:W-:Y:S01]  /*a3e0*/  ISETP.GE.AND P3, PT, R218, 0x28, PT ;  /* 0x00000028da00780c */ /* 0x000fe20003f66270 */
[----:B------:R-:W-:Y:S01]  /*a3f0*/  FFMA.FTZ R22, R22, UR5, -R88 ;  /* 0x0000000516167c23 */ /* 0x000fe20008010858 */
[----:B------:R-:W-:Y:S01]  /*a400*/  FSEL R106, R106, -INF , !P0 ;  /* 0xff8000006a6a7808 */ /* 0x000fe20004000000 */
[----:B------:R-:W-:Y:S01]  /*a410*/  MUFU.EX2 R14, R14 ;  /* 0x0000000e000e7308 */ /* 0x000fe20000000800 */
[----:B------:R-:W-:-:S02]  /*a420*/  FSEL R107, R107, -INF , !P1 ;  /* 0xff8000006b6b7808 */ /* 0x000fc40004800000 */
[C---:B------:R-:W-:Y:S01]  /*a430*/  ISETP.GT.OR P2, PT, R223.reuse, 0x19, !P2 ;  /* 0x00000019df00780c */ /* 0x040fe20005744670 */
[----:B------:R-:W-:Y:S01]  /*a440*/  FFMA.FTZ R88, R106, UR5, -R88 ;  /* 0x000000056a587c23 */ /* 0x000fe20008010858 */
[----:B------:R-:W-:Y:S02]  /*a450*/  ISETP.GE.AND P0, PT, R226, 0x21, PT ;  /* 0x00000021e200780c */ /* 0x000fe40003f06270 */
[----:B------:R-:W-:Y:S01]  /*a460*/  ISETP.GT.OR P1, PT, R223, 0x28, !P3 ;  /* 0x00000028df00780c */ /* 0x000fe20005f24670 */
[----:B------:R-:W-:Y:S01]  /*a470*/  MUFU.EX2 R15, R15 ;  /* 0x0000000f000f7308 */ /* 0x000fe20000000800 */
[----:B------:R-:W-:Y:S02]  /*a480*/  FSEL R103, R103, -INF , !P2 ;  /* 0xff80000067677808 */ /* 0x000fe40005000000 */
[----:B------:R-:W-:Y:S02]  /*a490*/  ISETP.GT.OR P0, PT, R225, 0x21, !P0 ;  /* 0x00000021e100780c */ /* 0x000fe40004704670 */
[----:B------:R-:W-:Y:S01]  /*a4a0*/  FSEL R110, R110, -INF , !P1 ;  /* 0xff8000006e6e7808 */ /* 0x000fe20004800000 */
[----:B------:R-:W-:Y:S01]  /*a4b0*/  FFMA.FTZ R23, R103, UR5, -R23 ;  /* 0x0000000567177c23 */ /* 0x000fe20008010817 */
[----:B------:R-:W-:Y:S01]  /*a4c0*/  ISETP.GE.AND P2, PT, R226, 0x28, PT ;  /* 0x00000028e200780c */ /* 0x000fe20003f46270 */
[----:B----4-:R-:W-:Y:S01]  /*a4d0*/  SHFL.IDX PT, R103, R220, R5, 0x1f ;  /* 0x00001f05dc677589 */ /* 0x010fe200000e0000 */
[----:B------:R-:W-:Y:S01]  /*a4e0*/  ISETP.GE.AND P1, PT, R218, 0x29, PT ;  /* 0x00000029da00780c */ /* 0x000fe20003f26270 */
[----:B------:R-:W-:Y:S01]  /*a4f0*/  MUFU.EX2 R16, R16 ;  /* 0x0000001000107308 */ /* 0x000fe20000000800 */
[----:B---3--:R-:W-:-:S02]  /*a500*/  FSEL R89, R105, -INF , !P0 ;  /* 0xff80000069597808 */ /* 0x008fc40004000000 */
[----:B------:R-:W-:Y:S02]  /*a510*/  ISETP.GT.OR P0, PT, R225, 0x28, !P2 ;  /* 0x00000028e100780c */ /* 0x000fe40005704670 */
[----:B------:R-:W-:Y:S01]  /*a520*/  ISETP.GT.OR P1, PT, R223, 0x29, !P1 ;  /* 0x00000029df00780c */ /* 0x000fe20004f24670 */
[--C-:B------:R-:W-:Y:S01]  /*a530*/  FFMA.FTZ R89, R89, UR5, -R90.reuse ;  /* 0x0000000559597c23 */ /* 0x100fe2000801085a */
[----:B------:R-:W-:Y:S01]  /*a540*/  FSEL R91, R108, -INF , !P0 ;  /* 0xff8000006c5b7808 */ /* 0x000fe20004000000 */
[----:B------:R-:W-:Y:S01]  /*a550*/  FFMA.FTZ R90, R107, UR5, -R90 ;  /* 0x000000056b5a7c23 */ /* 0x000fe2000801085a */
[----:B------:R-:W-:Y:S01]  /*a560*/  FSEL R111, R111, -INF , !P1 ;  /* 0xff8000006f6f7808 */ /* 0x000fe20004800000 */
[----:B------:R-:W3:Y:S01]  /*a570*/  MUFU.EX2 R19, R19 ;  /* 0x0000001300137308 */ /* 0x000ee20000000800 */
[----:B------:R-:W-:Y:S01]  /*a580*/  ISETP.GE.AND P0, PT, R226, 0x29, PT ;  /* 0x00000029e200780c */ /* 0x000fe20003f06270 */
[--C-:B-1----:R-:W-:Y:S01]  /*a590*/  FFMA.FTZ R91, R91, UR5, -R92.reuse ;  /* 0x000000055b5b7c23 */ /* 0x102fe2000801085c */
[----:B------:R-:W-:Y:S01]  /*a5a0*/  ISETP.GE.AND P1, PT, R218, 0x30, PT ;  /* 0x00000030da00780c */ /* 0x000fe20003f26270 */
[----:B------:R-:W-:Y:S01]  /*a5b0*/  FFMA.FTZ R92, R110, UR5, -R92 ;  /* 0x000000056e5c7c23 */ /* 0x000fe2000801085c */
[----:B------:R-:W-:Y:S01]  /*a5c0*/  ISETP.GT.OR P0, PT, R225, 0x29, !P0 ;  /* 0x00000029e100780c */ /* 0x000fe20004704670 */
[----:B------:R-:W-:Y:S01]  /*a5d0*/  VIADD R110, R5, 0xc ;  /* 0x0000000c056e7836 */ /* 0x000fe20000000000 */
[----:B------:R-:W-:Y:S01]  /*a5e0*/  ISETP.GT.OR P1, PT, R223, 0x30, !P1 ;  /* 0x00000030df00780c */ /* 0x000fe20004f24670 */
[----:B------:R-:W-:Y:S01]  /*a5f0*/  MUFU.EX2 R23, R23 ;  /* 0x0000001700177308 */ /* 0x000fe20000000800 */
[----:B------:R-:W-:-:S02]  /*a600*/  FSEL R93, R109, -INF , !P0 ;  /* 0xff8000006d5d7808 */ /* 0x000fc40004000000 */
[----:B------:R-:W-:Y:S01]  /*a610*/  FSEL R114, R114, -INF , !P1 ;  /* 0xff80000072727808 */ /* 0x000fe20004800000 */
[----:B------:R-:W-:Y:S01]  /*a620*/  SHFL.IDX PT, R110, R220, R110, 0x1f ;  /* 0x00001f6edc6e7589 */ /* 0x000fe200000e0000 */
[C---:B------:R-:W-:Y:S01]  /*a630*/  ISETP.GE.AND P0, PT, R226.reuse, 0x30, PT ;  /* 0x00000030e200780c */ /* 0x040fe20003f06270 */
[--C-:B------:R-:W-:Y:S01]  /*a640*/  FFMA.FTZ R93, R93, UR5, -R94.reuse ;  /* 0x000000055d5d7c23 */ /* 0x100fe2000801085e */
[----:B------:R-:W-:Y:S01]  /*a650*/  ISETP.GE.AND P1, PT, R226, 0x31, PT ;  /* 0x00000031e200780c */ /* 0x000fe20003f26270 */
[----:B------:R-:W-:Y:S01]  /*a660*/  FFMA.FTZ R94, R111, UR5, -R94 ;  /* 0x000000056f5e7c23 */ /* 0x000fe2000801085e */
[----:B------:R-:W-:Y:S01]  /*a670*/  ISETP.GT.OR P0, PT, R225, 0x30, !P0 ;  /* 0x00000030e100780c */ /* 0x000fe20004704670 */
[----:B------:R-:W-:Y:S01]  /*a680*/  VIADD R111, R5, 0x8 ;  /* 0x00000008056f7836 */ /* 0x000fe20000000000 */
[----:B------:R-:W-:Y:S01]  /*a690*/  ISETP.GT.OR P1, PT, R225, 0x31, !P1 ;  /* 0x00000031e100780c */ /* 0x000fe20004f24670 */
[----:B------:R-:W-:Y:S01]  /*a6a0*/  MUFU.EX2 R13, R13 ;  /* 0x0000000d000d7308 */ /* 0x000fe20000000800 */
[----:B------:R-:W-:Y:S01]  /*a6b0*/  FSEL R95, R112, -INF , !P0 ;  /* 0xff800000705f7808 */ /* 0x000fe20004000000 */
[----:B------:R-:W-:Y:S01]  /*a6c0*/  VIADD R112, R5, 0x10 ;  /* 0x0000001005707836 */ /* 0x000fe20000000000 */
[----:B------:R-:W-:Y:S01]  /*a6d0*/  ISETP.GE.AND P2, PT, R226, 0x38, PT ;  /* 0x00000038e200780c */ /* 0x000fe20003f46270 */
[----:B------:R-:W1:Y:S01]  /*a6e0*/  SHFL.IDX PT, R109, R220, R111, 0x1f ;  /* 0x00001f6fdc6d7589 */ /* 0x000e6200000e0000 */
[----:B--2---:R-:W-:Y:S01]  /*a6f0*/  FSEL R97, R113, -INF , !P1 ;  /* 0xff80000071617808 */ /* 0x004fe20004800000 */
[--C-:B------:R-:W-:Y:S01]  /*a700*/  FFMA.FTZ R95, R95, UR5, -R96.reuse ;  /* 0x000000055f5f7c23 */ /* 0x100fe20008010860 */
[----:B------:R-:W-:Y:S01]  /*a710*/  ISETP.GE.AND P3, PT, R218, 0x31, PT ;  /* 0x00000031da00780c */ /* 0x000fe20003f66270 */
[----:B------:R-:W-:Y:S01]  /*a720*/  FFMA.FTZ R96, R114, UR5, -R96 ;  /* 0x0000000572607c23 */ /* 0x000fe20008010860 */
[----:B------:R-:W-:Y:S01]  /*a730*/  ISETP.GE.AND P0, PT, R218, 0x38, PT ;  /* 0x00000038da00780c */ /* 0x000fe20003f06270 */
[----:B------:R-:W-:Y:S01]  /*a740*/  FFMA.FTZ R97, R97, UR5, -R98 ;  /* 0x0000000561617c23 */ /* 0x000fe20008010862 */
[----:B------:R-:W-:Y:S01]  /*a750*/  ISETP.GE.AND P1, PT, R226, 0x41, PT ;  /* 0x00000041e200780c */ /* 0x000fe20003f26270 */
[----:B------:R-:W-:Y:S01]  /*a760*/  SHFL.IDX PT, R112, R220, R112, 0x1f ;  /* 0x00001f70dc707589 */ /* 0x000fe200000e0000 */
[----:B------:R-:W-:Y:S01]  /*a770*/  ISETP.GT.OR P2, PT, R225, 0x38, !P2 ;  /* 0x00000038e100780c */ /* 0x000fe20005744670 */
[----:B------:R-:W-:Y:S01]  /*a780*/  MUFU.EX2 R17, R17 ;  /* 0x0000001100117308 */ /* 0x000fe20000000800 */
[----:B------:R-:W-:-:S02]  /*a790*/  ISETP.GT.OR P3, PT, R223, 0x31, !P3 ;  /* 0x00000031df00780c */ /* 0x000fc40005f64670 */
[----:B------:R-:W-:Y:S02]  /*a7a0*/  ISETP.GT.OR P0, PT, R223, 0x38, !P0 ;  /* 0x00000038df00780c */ /* 0x000fe40004704670 */
[----:B------:R-:W-:Y:S02]  /*a7b0*/  ISETP.GT.OR P1, PT, R225, 0x41, !P1 ;  /* 0x00000041e100780c */ /* 0x000fe40004f24670 */
[----:B------:R-:W-:Y:S01]  /*a7c0*/  FSEL R99, R116, -INF , !P2 ;  /* 0xff80000074637808 */ /* 0x000fe20005000000 */
[----:B------:R-:W-:Y:S01]  /*a7d0*/  MUFU.EX2 R18, R18 ;  /* 0x0000001200127308 */ /* 0x000fe20000000800 */
[----:B------:R-:W-:Y:S02]  /*a7e0*/  FSEL R115, R115, -INF , !P3 ;  /* 0xff80000073737808 */ /* 0x000fe40005800000 */
[----:B------:R-:W-:Y:S01]  /*a7f0*/  FSEL R118, R118, -INF , !P0 ;  /* 0xff80000076767808 */ /* 0x000fe20004000000 */
[----:B-----5:R-:W-:Y:S01]  /*a800*/  FFMA.FTZ R99, R99, UR5, -R100 ;  /* 0x0000000563637c23 */ /* 0x020fe20008010864 */
[----:B------:R-:W-:Y:S01]  /*a810*/  FSEL R121, R121, -INF , !P1 ;  /* 0xff80000079797808 */ /* 0x000fe20004800000 */
[----:B------:R-:W-:Y:S01]  /*a820*/  FFMA.FTZ R98, R115, UR5, -R98 ;  /* 0x0000000573627c23 */ /* 0x000fe20008010862 */
[----:B------:R-:W-:Y:S01]  /*a830*/  ISETP.GE.AND P2, PT, R226, 0x48, PT ;  /* 0x00000048e200780c */ /* 0x000fe20003f46270 */
[----:B------:R-:W-:Y:S01]  /*a840*/  FFMA.FTZ R100, R118, UR5, -R100 ;  /* 0x0000000576647c23 */ /* 0x000fe20008010864 */
[C---:B------:R-:W-:Y:S01]  /*a850*/  ISETP.GE.AND P3, PT, R226.reuse, 0x49, PT ;  /* 0x00000049e200780c */ /* 0x040fe20003f66270 */
[----:B------:R-:W-:Y:S01]  /*a860*/  VIADD R118, R5, 0x4 ;  /* 0x0000000405767836 */ /* 0x000fe20000000000 */
[----:B------:R-:W-:Y:S01]  /*a870*/  ISETP.GE.AND P1, PT, R226, 0x59, PT ;  /* 0x00000059e200780c */ /* 0x000fe20003f26270 */
[----:B------:R-:W-:Y:S01]  /*a880*/  MUFU.EX2 R20, R20 ;  /* 0x0000001400147308 */ /* 0x000fe20000000800 */
[----:B------:R-:W-:-:S02]  /*a890*/  ISETP.GT.OR P2, PT, R225, 0x48, !P2 ;  /* 0x00000048e100780c */ /* 0x000fc40005744670 */
[C---:B------:R-:W-:Y:S01]  /*a8a0*/  ISETP.GT.OR P3, PT, R225.reuse, 0x49, !P3 ;  /* 0x00000049e100780c */ /* 0x040fe20005f64670 */
[----:B------:R-:W2:Y:S01]  /*a8b0*/  SHFL.IDX PT, R102, R220, R118, 0x1f ;  /* 0x00001f76dc667589 */ /* 0x000ea200000e0000 */
[----:B------:R-:W-:Y:S02]  /*a8c0*/  ISETP.GT.OR P1, PT, R225, 0x59, !P1 ;  /* 0x00000059e100780c */ /* 0x000fe40004f24670 */
[----:B------:R-:W-:Y:S01]  /*a8d0*/  FSEL R124, R124, -INF , !P2 ;  /* 0xff8000007c7c7808 */ /* 0x000fe20005000000 */
[----:B------:R-:W-:Y:S01]  /*a8e0*/  MUFU.EX2 R21, R21 ;  /* 0x0000001500157308 */ /* 0x000fe20000000800 */
[----:B------:R-:W-:Y:S02]  /*a8f0*/  FSEL R108, R125, -INF , !P3 ;  /* 0xff8000007d6c7808 */ /* 0x000fe40005800000 */
[----:B------:R-:W-:Y:S01]  /*a900*/  FSEL R133, R133, -INF , !P1 ;  /* 0xff80000085857808 */ /* 0x000fe20004800000 */
[----:B-1----:R-:W-:Y:S01]  /*a910*/  FFMA.FTZ R107, R124, UR5, -R109 ;  /* 0x000000057c6b7c23 */ /* 0x002fe2000801086d */
[----:B------:R-:W-:Y:S01]  /*a920*/  ISETP.GE.AND P5, PT, R226, 0x39, PT ;  /* 0x00000039e200780c */ /* 0x000fe20003fa6270 */
[----:B------:R-:W-:Y:S01]  /*a930*/  FFMA.FTZ R108, R108, UR5, -R110 ;  /* 0x000000056c6c7c23 */ /* 0x000fe2000801086e */
[C---:B------:R-:W-:Y:S01]  /*a940*/  ISETP.GE.AND P4, PT, R226.reuse, 0x40, PT ;  /* 0x00000040e200780c */ /* 0x040fe20003f86270 */
[----:B------:R-:W-:Y:S01]  /*a950*/  MUFU.EX2 R22, R22 ;  /* 0x0000001600167308 */ /* 0x000fe20000000800 */
[----:B------:R-:W-:-:S02]  /*a960*/  ISETP.GE.AND P0, PT, R226, 0x50, PT ;  /* 0x00000050e200780c */ /* 0x000fc40003f06270 */
[C---:B------:R-:W-:Y:S02]  /*a970*/  ISETP.GE.AND P2, PT, R226.reuse, 0x60, PT ;  /* 0x00000060e200780c */ /* 0x040fe40003f46270 */
[----:B------:R-:W-:Y:S02]  /*a980*/  ISETP.GE.AND P3, PT, R226, 0x61, PT ;  /* 0x00000061e200780c */ /* 0x000fe40003f66270 */
[----:B------:R-:W-:Y:S01]  /*a990*/  ISETP.GE.AND P1, PT, R218, 0x39, PT ;  /* 0x00000039da00780c */ /* 0x000fe20003f26270 */
[----:B------:R-:W1:Y:S01]  /*a9a0*/  MUFU.EX2 R107, R107 ;  /* 0x0000006b006b7308 */ /* 0x000e620000000800 */
[C---:B------:R-:W-:Y:S02]  /*a9b0*/  ISETP.GT.OR P5, PT, R225.reuse, 0x39, !P5 ;  /* 0x00000039e100780c */ /* 0x040fe40006fa4670 */
[----:B------:R-:W-:Y:S01]  /*a9c0*/  ISETP.GT.OR P4, PT, R225, 0x40, !P4 ;  /* 0x00000040e100780c */ /* 0x000fe20006784670 */
[----:B--2---:R-:W-:Y:S01]  /*a9d0*/  FFMA.FTZ R105, R121, UR5, -R102 ;  /* 0x0000000579697c23 */ /* 0x004fe20008010866 */
[----:B------:R-:W-:-:S02]  /*a9e0*/  ISETP.GT.OR P0, PT, R225, 0x50, !P0 ;  /* 0x00000050e100780c */ /* 0x000fc40004704670 */
[C---:B------:R-:W-:Y:S01]  /*a9f0*/  ISETP.GT.OR P2, PT, R225.reuse, 0x60, !P2 ;  /* 0x00000060e100780c */ /* 0x040fe20005744670 */
[----:B------:R-:W-:Y:S01]  /*aa00*/  MUFU.EX2 R108, R108 ;  /* 0x0000006c006c7308 */ /* 0x000fe20000000800 */
[----:B------:R-:W-:Y:S02]  /*aa10*/  ISETP.GT.OR P3, PT, R225, 0x61, !P3 ;  /* 0x00000061e100780c */ /* 0x000fe40005f64670 */
[----:B------:R-:W-:Y:S02]  /*aa20*/  ISETP.GT.OR P1, PT, R223, 0x39, !P1 ;  /* 0x00000039df00780c */ /* 0x000fe40004f24670 */
[----:B------:R-:W-:Y:S02]  /*aa30*/  FSEL R117, R117, -INF , !P5 ;  /* 0xff80000075757808 */ /* 0x000fe40006800000 */
[----:B------:R-:W-:Y:S01]  /*aa40*/  FSEL R120, R120, -INF , !P4 ;  /* 0xff80000078787808 */ /* 0x000fe20006000000 */
[----:B------:R-:W-:Y:S01]  /*aa50*/  MUFU.EX2 R105, R105 ;  /* 0x0000006900697308 */ /* 0x000fe20000000800 */
[----:B------:R-:W-:Y:S01]  /*aa60*/  FSEL R128, R128, -INF , !P0 ;  /* 0xff80000080807808 */ /* 0x000fe20004000000 */
[----:B------:R-:W-:Y:S01]  /*aa70*/  FFMA.FTZ R101, R117, UR5, -R232 ;  /* 0x0000000575657c23 */ /* 0x000fe200080108e8 */
[----:B------:R-:W-:Y:S01]  /*aa80*/  FSEL R136, R136, -INF , !P2 ;  /* 0xff80000088887808 */ /* 0x000fe20005000000 */
[----:B------:R-:W-:-:S02]  /*aa90*/  WARPGROUP.DEPBAR.LE gsb0, 0x0 ;  /* 0x00008000000079c5 */ /* 0x000fc40000010000 */
[----:B------:R-:W-:Y:S01]  /*aaa0*/  WARPGROUP.ARRIVE ;  /* 0x00000000000079c5 */ /* 0x000fe20000000000 */
[----:B------:R-:W-:Y:S01]  /*aab0*/  FSEL R137, R137, -INF , !P3 ;  /* 0xff80000089897808 */ /* 0x000fe20005800000 */
[----:B------:R-:W-:Y:S01]  /*aac0*/  FFMA.FTZ R120, R120, UR5, -R103 ;  /* 0x0000000578787c23 */ /* 0x000fe20008010867 */
[----:B------:R-:W-:Y:S01]  /*aad0*/  FSEL R119, R119, -INF , !P1 ;  /* 0xff80000077777808 */ /* 0x000fe20004800000 */
[----:B------:R-:W-:Y:S01]  /*aae0*/  MUFU.EX2 R88, R88 ;  /* 0x0000005800587308 */ /* 0x000fe20000000800 */
[----:B------:R-:W-:Y:S01]  /*aaf0*/  ISETP.GE.AND P5, PT, R226, 0x51, PT ;  /* 0x00000051e200780c */ /* 0x000fe20003fa6270 */
[----:B------:R-:W-:Y:S01]  /*ab00*/  HGMMA.64x128x16.F32 R24, gdesc[UR12], R24, gsb0 ;  /* 0x01e000000c1879f0 */ /* 0x000fe20008000818 */
[----:B------:R-:W-:Y:S01]  /*ab10*/  R2UR UR12, R230 ;  /* 0x00000000e60c72ca */ /* 0x000fe200000e0000 */
[----:B------:R-:W-:Y:S01]  /*ab20*/  UMOV UR14, UR6 ;  /* 0x00000006000e7c82 */ /* 0x000fe20008000000 */
[----:B------:R-:W-:Y:S01]  /*ab30*/  R2UR UR13, R231 ;  /* 0x00000000e70d72ca */ /* 0x000fe200000e0000 */
[----:B------:R-:W-:Y:S01]  /*ab40*/  UMOV UR15, 0x40000040 ;  /* 0x40000040000f7882 */ /* 0x000fe20000000000 */
[C---:B------:R-:W-:Y:S01]  /*ab50*/  ISETP.GE.AND P4, PT, R226.reuse, 0x58, PT ;  /* 0x00000058e200780c */ /* 0x040fe20003f86270 */
[----:B------:R-:W-:Y:S01]  /*ab60*/  FFMA.FTZ R119, R119, UR5, -R232 ;  /* 0x0000000577777c23 */ /* 0x000fe200080108e8 */
[----:B------:R-:W-:Y:S01]  /*ab70*/  ISETP.GE.AND P0, PT, R226, 0x68, PT ;  /* 0x00000068e200780c */ /* 0x000fe20003f06270 */
[----:B------:R-:W-:Y:S01]  /*ab80*/  VIADD R232, R5, 0x14 ;  /* 0x0000001405e87836 */ /* 0x000fe20000000000 */
[C---:B------:R-:W-:Y:S01]  /*ab90*/  ISETP.GE.AND P2, PT, R218.reuse, 0x40, PT ;  /* 0x00000040da00780c */ /* 0x040fe20003f46270 */
[----:B------:R-:W-:Y:S01]  /*aba0*/  MUFU.EX2 R89, R89 ;  /* 0x0000005900597308 */ /* 0x000fe20000000800 */
[----:B------:R-:W-:-:S02]  /*abb0*/  ISETP.GE.AND P3, PT, R218, 0x41, PT ;  /* 0x00000041da00780c */ /* 0x000fc40003f66270 */
[----:B------:R-:W-:Y:S02]  /*abc0*/  ISETP.GE.AND P1, PT, R218, 0x48, PT ;  /* 0x00000048da00780c */ /* 0x000fe40003f26270 */
[C---:B------:R-:W-:Y:S02]  /*abd0*/  ISETP.GT.OR P5, PT, R225.reuse, 0x51, !P5 ;  /* 0x00000051e100780c */ /* 0x040fe40006fa4670 */
[----:B------:R-:W-:Y:S01]  /*abe0*/  ISETP.GT.OR P4, PT, R225, 0x58, !P4 ;  /* 0x00000058e100780c */ /* 0x000fe20006784670 */
[----:B------:R-:W-:Y:S01]  /*abf0*/  MUFU.EX2 R90, R90 ;  /* 0x0000005a005a7308 */ /* 0x000fe20000000800 */
[C---:B------:R-:W-:Y:S02]  /*ac00*/  ISETP.GT.OR P2, PT, R223.reuse, 0x40, !P2 ;  /* 0x00000040df00780c */ /* 0x040fe40005744670 */
[C---:B------:R-:W-:Y:S02]  /*ac10*/  ISETP.GT.OR P3, PT, R223.reuse, 0x41, !P3 ;  /* 0x00000041df00780c */ /* 0x040fe40005f64670 */
[----:B------:R-:W-:-:S02]  /*ac20*/  ISETP.GT.OR P1, PT, R223, 0x48, !P1 ;  /* 0x00000048df00780c */ /* 0x000fc40004f24670 */
[----:B------:R-:W-:Y:S01]  /*ac30*/  ISETP.GT.OR P0, PT, R225, 0x68, !P0 ;  /* 0x00000068e100780c */ /* 0x000fe20004704670 */
[----:B------:R-:W-:Y:S01]  /*ac40*/  MUFU.EX2 R91, R91 ;  /* 0x0000005b005b7308 */ /* 0x000fe20000000800 */
[----:B------:R-:W-:Y:S02]  /*ac50*/  FSEL R129, R129, -INF , !P5 ;  /* 0xff80000081817808 */ /* 0x000fe40006800000 */
[----:B------:R-:W-:Y:S02]  /*ac60*/  FSEL R132, R132, -INF , !P4 ;  /* 0xff80000084847808 */ /* 0x000fe40006000000 */
[----:B------:R-:W-:Y:S02]  /*ac70*/  FSEL R104, R122, -INF , !P2 ;  /* 0xff8000007a687808 */ /* 0x000fe40005000000 */
[----:B------:R-:W-:Y:S01]  /*ac80*/  FSEL R106, R123, -INF , !P3 ;  /* 0xff8000007b6a7808 */ /* 0x000fe20005800000 */
[----:B------:R-:W-:Y:S01]  /*ac90*/  MUFU.EX2 R92, R92 ;  /* 0x0000005c005c7308 */ /* 0x000fe20000000800 */
[----:B------:R-:W-:Y:S01]  /*aca0*/  FSEL R126, R126, -INF , !P1 ;  /* 0xff8000007e7e7808 */ /* 0x000fe20004800000 */
[----:B------:R-:W-:Y:S01]  /*acb0*/  FFMA.FTZ R104, R104, UR5, -R103 ;  /* 0x0000000568687c23 */ /* 0x000fe20008010867 */
[----:B------:R-:W-:Y:S01]  /*acc0*/  FSEL R113, R140, -INF , !P0 ;  /* 0xff8000008c717808 */ /* 0x000fe20004000000 */
[----:B------:R-:W-:Y:S01]  /*acd0*/  FFMA.FTZ R106, R106, UR5, -R102 ;  /* 0x000000056a6a7c23 */ /* 0x000fe20008010866 */
[----:B------:R-:W-:Y:S01]  /*ace0*/  ISETP.GE.AND P5, PT, R226, 0x69, PT ;  /* 0x00000069e200780c */ /* 0x000fe20003fa6270 */
[----:B------:R-:W-:Y:S01]  /*acf0*/  FFMA.FTZ R109, R126, UR5, -R109 ;  /* 0x000000057e6d7c23 */ /* 0x000fe2000801086d */
[C---:B------:R-:W-:Y:S01]  /*ad00*/  ISETP.GE.AND P4, PT, R226.reuse, 0x70, PT ;  /* 0x00000070e200780c */ /* 0x040fe20003f86270 */
[----:B------:R2:W-:Y:S01]  /*ad10*/  MUFU.EX2 R103, R119 ;  /* 0x0000007700677308 */ /* 0x0005e20000000800 */
[----:B------:R-:W-:-:S02]  /*ad20*/  ISETP.GE.AND P2, PT, R226, 0x71, PT ;  /* 0x00000071e200780c */ /* 0x000fc40003f46270 */
[C---:B------:R-:W-:Y:S02]  /*ad30*/  ISETP.GE.AND P3, PT, R226.reuse, 0x78, PT ;  /* 0x00000078e200780c */ /* 0x040fe40003f66270 */
[----:B------:R-:W-:Y:S01]  /*ad40*/  ISETP.GE.AND P1, PT, R226, 0x79, PT ;  /* 0x00000079e200780c */ /* 0x000fe20003f26270 */
[----:B------:R-:W-:Y:S01]  /*ad50*/  VIADD R226, R5, 0x1c ;  /* 0x0000001c05e27836 */ /* 0x000fe20000000000 */
[----:B------:R-:W-:Y:S01]  /*ad60*/  ISETP.GE.AND P0, PT, R218, 0x49, PT ;  /* 0x00000049da00780c */ /* 0x000fe20003f06270 */
[----:B------:R4:W-:Y:S01]  /*ad70*/  MUFU.EX2 R102, R120 ;  /* 0x0000007800667308 */ /* 0x0009e20000000800 */
[C---:B------:R-:W-:Y:S02]  /*ad80*/  ISETP.GT.OR P5, PT, R225.reuse, 0x69, !P5 ;  /* 0x00000069e100780c */ /* 0x040fe40006fa4670 */
[C---:B------:R-:W-:Y:S02]  /*ad90*/  ISETP.GT.OR P4, PT, R225.reuse, 0x70, !P4 ;  /* 0x00000070e100780c */ /* 0x040fe40006784670 */
[----:B------:R-:W-:-:S02]  /*ada0*/  ISETP.GT.OR P2, PT, R225, 0x71, !P2 ;  /* 0x00000071e100780c */ /* 0x000fc40005744670 */
[C---:B------:R-:W-:Y:S01]  /*adb0*/  ISETP.GT.OR P3, PT, R225.reuse, 0x78, !P3 ;  /* 0x00000078e100780c */ /* 0x040fe20005f64670 */
[----:B------:R-:W-:Y:S01]  /*adc0*/  MUFU.EX2 R109, R109 ;  /* 0x0000006d006d7308 */ /* 0x000fe20000000800 */
[----:B------:R-:W-:Y:S01]  /*add0*/  ISETP.GT.OR P1, PT, R225, 0x79, !P1 ;  /* 0x00000079e100780c */ /* 0x000fe20004f24670 */
[----:B------:R-:W-:Y:S01]  /*ade0*/  VIADD R225, R5, 0x18 ;  /* 0x0000001805e17836 */ /* 0x000fe20000000000 */
[----:B------:R-:W-:Y:S02]  /*adf0*/  ISETP.GT.OR P0, PT, R223, 0x49, !P0 ;  /* 0x00000049df00780c */ /* 0x000fe40004704670 */
[----:B------:R-:W-:Y:S02]  /*ae00*/  FSEL R115, R141, -INF , !P5 ;  /* 0xff8000008d737808 */ /* 0x000fe40006800000 */
[----:B------:R-:W-:Y:S01]  /*ae10*/  FSEL R125, R144, -INF , !P4 ;  /* 0xff800000907d7808 */ /* 0x000fe20006000000 */
[----:B------:R-:W-:Y:S01]  /*ae20*/  MUFU.EX2 R104, R104 ;  /* 0x0000006800687308 */ /* 0x000fe20000000800 */
[----:B------:R-:W-:-:S02]  /*ae30*/  FSEL R123, R145, -INF , !P2 ;  /* 0xff800000917b7808 */ /* 0x000fc40005000000 */
[----:B------:R-:W-:Y:S02]  /*ae40*/  FSEL R121, R148, -INF , !P3 ;  /* 0xff80000094797808 */ /* 0x000fe40005800000 */
[----:B--2---:R-:W-:Y:S02]  /*ae50*/  FSEL R119, R149, -INF , !P1 ;  /* 0xff80000095777808 */ /* 0x004fe40004800000 */
[----:B------:R-:W-:Y:S01]  /*ae60*/  FSEL R127, R127, -INF , !P0 ;  /* 0xff8000007f7f7808 */ /* 0x000fe20004000000 */
[----:B------:R-:W-:Y:S01]  /*ae70*/  MUFU.EX2 R106, R106 ;  /* 0x0000006a006a7308 */ /* 0x000fe20000000800 */
[C---:B------:R-:W-:Y:S02]  /*ae80*/  ISETP.GE.AND P5, PT, R218.reuse, 0x50, PT ;  /* 0x00000050da00780c */ /* 0x040fe40003fa6270 */
[C---:B------:R-:W-:Y:S01]  /*ae90*/  ISETP.GE.AND P4, PT, R218.reuse, 0x51, PT ;  /* 0x00000051da00780c */ /* 0x040fe20003f86270 */
[----:B------:R-:W-:Y:S01]  /*aea0*/  FFMA.FTZ R110, R127, UR5, -R110 ;  /* 0x000000057f6e7c23 */ /* 0x000fe2000801086e */
[C---:B------:R-:W-:Y:S01]  /*aeb0*/  ISETP.GE.AND P2, PT, R218.reuse, 0x58, PT ;  /* 0x00000058da00780c */ /* 0x040fe20003f46270 */
[----:B------:R2:W-:Y:S01]  /*aec0*/  SHFL.IDX PT, R127, R221, R111, 0x1f ;  /* 0x00001f6fdd7f7589 */ /* 0x0005e200000e0000 */
[C---:B------:R-:W-:Y:S01]  /*aed0*/  ISETP.GE.AND P3, PT, R218.reuse, 0x59, PT ;  /* 0x00000059da00780c */ /* 0x040fe20003f66270 */
[----:B------:R-:W-:Y:S01]  /*aee0*/  MUFU.EX2 R93, R93 ;  /* 0x0000005d005d7308 */ /* 0x000fe20000000800 */
[----:B------:R-:W-:-:S02]  /*aef0*/  ISETP.GE.AND P1, PT, R218, 0x60, PT ;  /* 0x00000060da00780c */ /* 0x000fc40003f26270 */
[----:B------:R-:W-:Y:S02]  /*af00*/  ISETP.GE.AND P0, PT, R218, 0x61, PT ;  /* 0x00000061da00780c */ /* 0x000fe40003f06270 */
[C---:B------:R-:W-:Y:S02]  /*af10*/  ISETP.GT.OR P5, PT, R223.reuse, 0x50, !P5 ;  /* 0x00000050df00780c */ /* 0x040fe40006fa4670 */
[C---:B------:R-:W-:Y:S01]  /*af20*/  ISETP.GT.OR P4, PT, R223.reuse, 0x51, !P4 ;  /* 0x00000051df00780c */ /* 0x040fe20006784670 */
[----:B--2---:R-:W-:Y:S01]  /*af30*/  FFMA.FTZ R111, R128, UR5, -R112 ;  /* 0x00000005806f7c23 */ /* 0x004fe20008010870 */
[C---:B------:R-:W-:Y:S01]  /*af40*/  ISETP.GT.OR P2, PT, R223.reuse, 0x58, !P2 ;  /* 0x00000058df00780c */ /* 0x040fe20005744670 */
[----:B------:R-:W-:Y:S01]  /*af50*/  MUFU.EX2 R110, R110 ;  /* 0x0000006e006e7308 */ /* 0x000fe20000000800 */
[C---:B------:R-:W-:Y:S02]  /*af60*/  ISETP.GT.OR P3, PT, R223.reuse, 0x59, !P3 ;  /* 0x00000059df00780c */ /* 0x040fe40005f64670 */
[----:B------:R-:W-:-:S02]  /*af70*/  ISETP.GT.OR P1, PT, R223, 0x60, !P1 ;  /* 0x00000060df00780c */ /* 0x000fc40004f24670 */
[----:B------:R-:W-:Y:S02]  /*af80*/  ISETP.GT.OR P0, PT, R223, 0x61, !P0 ;  /* 0x00000061df00780c */ /* 0x000fe40004704670 */
[----:B------:R-:W-:Y:S01]  /*af90*/  FSEL R114, R130, -INF , !P5 ;  /* 0xff80000082727808 */ /* 0x000fe20006800000 */
[----:B------:R-:W-:Y:S01]  /*afa0*/  MUFU.EX2 R111, R111 ;  /* 0x0000006f006f7308 */ /* 0x000fe20000000800 */
[----:B------:R-:W-:Y:S01]  /*afb0*/  FSEL R117, R131, -INF , !P4 ;  /* 0xff80000083757808 */ /* 0x000fe20006000000 */
[----:B------:R-:W2:Y:S01]  /*afc0*/  SHFL.IDX PT, R130, R221, R118, 0x1f ;  /* 0x00001f76dd827589 */ /* 0x000ea200000e0000 */
[----:B------:R-:W-:Y:S01]  /*afd0*/  FSEL R116, R134, -INF , !P2 ;  /* 0xff80000086747808 */ /* 0x000fe20005000000 */
[----:B------:R-:W-:Y:S01]  /*afe0*/  FFMA.FTZ R112, R114, UR5, -R112 ;  /* 0x0000000572707c23 */ /* 0x000fe20008010870 */
[----:B------:R-:W-:Y:S01]  /*aff0*/  FSEL R135, R135, -INF , !P3 ;  /* 0xff80000087877808 */ /* 0x000fe20005800000 */
[----:B------:R-:W5:Y:S01]  /*b000*/  SHFL.IDX PT, R134, R220, R232, 0x1f ;  /* 0x00001fe8dc867589 */ /* 0x000f6200000e0000 */
[----:B------:R-:W-:Y:S01]  /*b010*/  FSEL R145, R138, -INF , !P1 ;  /* 0xff8000008a917808 */ /* 0x000fe20004800000 */
[----:B------:R-:W-:Y:S01]  /*b020*/  MUFU.EX2 R94, R94 ;  /* 0x0000005e005e7308 */ /* 0x000fe20000000800 */
[----:B------:R-:W-:Y:S01]  /*b030*/  FSEL R140, R139, -INF , !P0 ;  /* 0xff8000008b8c7808 */ /* 0x000fe20004000000 */
[----:B------:R-:W3:Y:S01]  /*b040*/  SHFL.IDX PT, R138, R220, R225, 0x1f ;  /* 0x00001fe1dc8a7589 */ /* 0x000ee200000e0000 */
[----:B------:R-:W-:-:S02]  /*b050*/  ISETP.GE.AND P5, PT, R218, 0x68, PT ;  /* 0x00000068da00780c */ /* 0x000fc40003fa6270 */
[C---:B------:R-:W-:Y:S01]  /*b060*/  ISETP.GE.AND P4, PT, R218.reuse, 0x69, PT ;  /* 0x00000069da00780c */ /* 0x040fe20003f86270 */
[----:B------:R-:W1:Y:S01]  /*b070*/  SHFL.IDX PT, R131, R221, R5, 0x1f ;  /* 0x00001f05dd837589 */ /* 0x000e6200000e0000 */
[C---:B------:R-:W-:Y:S01]  /*b080*/  ISETP.GE.AND P2, PT, R218.reuse, 0x70, PT ;  /* 0x00000070da00780c */ /* 0x040fe20003f46270 */
[----:B------:R-:W-:Y:S01]  /*b090*/  MUFU.EX2 R112, R112 ;  /* 0x0000007000707308 */ /* 0x000fe20000000800 */
[C---:B------:R-:W-:Y:S01]  /*b0a0*/  ISETP.GE.AND P3, PT, R218.reuse, 0x71, PT ;  /* 0x00000071da00780c */ /* 0x040fe20003f66270 */
[----:B------:R-:W4:Y:S01]  /*b0b0*/  SHFL.IDX PT, R220, R220, R226, 0x1f ;  /* 0x00001fe2dcdc7589 */ /* 0x000f2200000e0000 */
[C---:B------:R-:W-:Y:S02]  /*b0c0*/  ISETP.GE.AND P1, PT, R218.reuse, 0x78, PT ;  /* 0x00000078da00780c */ /* 0x040fe40003f26270 */
[----:B------:R-:W-:Y:S01]  /*b0d0*/  ISETP.GE.AND P0, PT, R218, 0x79, PT ;  /* 0x00000079da00780c */ /* 0x000fe20003f06270 */
[----:B------:R-:W-:Y:S01]  /*b0e0*/  VIADD R218, R5, 0x10 ;  /* 0x0000001005da7836 */ /* 0x000fe20000000000 */
[C---:B------:R-:W-:Y:S01]  /*b0f0*/  ISETP.GT.OR P5, PT, R223.reuse, 0x68, !P5 ;  /* 0x00000068df00780c */ /* 0x040fe20006fa4670 */
[----:B------:R-:W-:Y:S01]  /*b100*/  MUFU.EX2 R95, R95 ;  /* 0x0000005f005f7308 */ /* 0x000fe20000000800 */
[----:B------:R-:W-:Y:S01]  /*b110*/  ISETP.GT.OR P4, PT, R223, 0x69, !P4 ;  /* 0x00000069df00780c */ /* 0x000fe20006784670 */
[----:B--2---:R-:W-:Y:S01]  /*b120*/  FFMA.FTZ R141, R137, UR5, -R130 ;  /* 0x00000005898d7c23 */ /* 0x004fe20008010882 */
[C---:B------:R-:W-:Y:S01]  /*b130*/  ISETP.GT.OR P2, PT, R223.reuse, 0x70, !P2 ;  /* 0x00000070df00780c */ /* 0x040fe20005744670 */
[----:B------:R-:W2:Y:S01]  /*b140*/  SHFL.IDX PT, R139, R221, R218, 0x1f ;  /* 0x00001fdadd8b7589 */ /* 0x000ea200000e0000 */
[----:B------:R-:W-:Y:S01]  /*b150*/  ISETP.GT.OR P3, PT, R223, 0x71, !P3 ;  /* 0x00000071df00780c */ /* 0x000fe20005f64670 */
[----:B-----5:R-:W-:Y:S01]  /*b160*/  FFMA.FTZ R114, R129, UR5, -R134 ;  /* 0x0000000581727c23 */ /* 0x020fe20008010886 */
[C---:B------:R-:W-:Y:S01]  /*b170*/  ISETP.GT.OR P1, PT, R223.reuse, 0x78, !P1 ;  /* 0x00000078df00780c */ /* 0x040fe20004f24670 */
[----:B------:R-:W-:Y:S01]  /*b180*/  FFMA.FTZ R140, R140, UR5, -R130 ;  /* 0x000000058c8c7c23 */ /* 0x000fe20008010882 */
[----:B------:R-:W-:Y:S01]  /*b190*/  ISETP.GT.OR P0, PT, R223, 0x79, !P0 ;  /* 0x00000079df00780c */ /* 0x000fe20004704670 */
[----:B------:R-:W-:-:S02]  /*b1a0*/  WARPGROUP.DEPBAR.LE gsb0, 0x0 ;  /* 0x00008000000079c5 */ /* 0x000fc40000010000 */
[----:B------:R-:W-:Y:S01]  /*b1b0*/  WARPGROUP.ARRIVE ;  /* 0x00000000000079c5 */ /* 0x000fe20000000000 */
[----:B------:R-:W-:Y:S01]  /*b1c0*/  VIADD R223, R5, 0xc ;  /* 0x0000000c05df7836 */ /* 0x000fe20000000000 */
[----:B------:R-:W-:Y:S01]  /*b1d0*/  FSEL R142, R142, -INF , !P5 ;  /* 0xff8000008e8e7808 */ /* 0x000fe20006800000 */
[--C-:B---3--:R-:W-:Y:S01]  /*b1e0*/  FFMA.FTZ R116, R116, UR5, -R138.reuse ;  /* 0x0000000574747c23 */ /* 0x108fe2000801088a */
[----:B------:R-:W-:Y:S01]  /*b1f0*/  FSEL R126, R143, -INF , !P4 ;  /* 0xff8000008f7e7808 */ /* 0x000fe20006000000 */
[----:B------:R-:W-:Y:S01]  /*b200*/  FFMA.FTZ R143, R132, UR5, -R138 ;  /* 0x00000005848f7c23 */ /* 0x000fe2000801088a */
[----:B------:R-:W-:Y:S01]  /*b210*/  HGMMA.64x128x16.F32 R24, gdesc[UR12], R24, gsb0 ;  /* 0x01e000000c1879f0 */ /* 0x000fe20008000818 */
[----:B------:R-:W3:Y:S01]  /*b220*/  SHFL.IDX PT, R144, R221, R223, 0x1f ;  /* 0x00001fdfdd907589 */ /* 0x000ee200000e0000 */
[--C-:B-1----:R-:W-:Y:S01]  /*b230*/  FFMA.FTZ R138, R136, UR5, -R131.reuse ;  /* 0x00000005888a7c23 */ /* 0x102fe20008010883 */
[----:B------:R-:W-:Y:S01]  /*b240*/  FFMA.FTZ R145, R145, UR5, -R131 ;  /* 0x0000000591917c23 */ /* 0x000fe20008010883 */
[----:B------:R-:W-:Y:S01]  /*b250*/  FSEL R124, R146, -INF , !P2 ;  /* 0xff800000927c7808 */ /* 0x000fe20005000000 */
[--C-:B------:R-:W-:Y:S01]  /*b260*/  FFMA.FTZ R131, R113, UR5, -R127.reuse ;  /* 0x0000000571837c23 */ /* 0x100fe2000801087f */
[----:B------:R-:W-:Y:S01]  /*b270*/  FFMA.FTZ R129, R142, UR5, -R127 ;  /* 0x000000058e817c23 */ /* 0x000fe2000801087f */
[----:B------:R-:W-:Y:S01]  /*b280*/  FFMA.FTZ R146, R117, UR5, -R134 ;  /* 0x0000000575927c23 */ /* 0x000fe20008010886 */
[----:B----4-:R-:W-:Y:S01]  /*b290*/  FSEL R120, R150, -INF , !P1 ;  /* 0xff80000096787808 */ /* 0x010fe20004800000 */
[----:B------:R-:W1:Y:S01]  /*b2a0*/  SHFL.IDX PT, R134, R221, R232, 0x1f ;  /* 0x00001fe8dd867589 */ /* 0x000e6200000e0000 */
[----:B------:R-:W-:Y:S01]  /*b2b0*/  VIADD R150, R5, 0x8 ;  /* 0x0000000805967836 */ /* 0x000fe20000000000 */
[----:B------:R-:W-:Y:S01]  /*b2c0*/  FSEL R122, R147, -INF , !P3 ;  /* 0xff800000937a7808 */ /* 0x000fe20005800000 */
[--C-:B------:R-:W-:Y:S01]  /*b2d0*/  FFMA.FTZ R117, R133, UR5, -R220.reuse ;  /* 0x0000000585757c23 */ /* 0x100fe200080108dc */
[----:B------:R-:W4:Y:S01]  /*b2e0*/  SHFL.IDX PT, R132, R221, R225, 0x1f ;  /* 0x00001fe1dd847589 */ /* 0x000f2200000e0000 */
[----:B------:R-:W-:Y:S01]  /*b2f0*/  FFMA.FTZ R133, R135, UR5, -R220 ;  /* 0x0000000587857c23 */ /* 0x000fe200080108dc */
[----:B------:R-:W-:Y:S01]  /*b300*/  FSEL R118, R151, -INF , !P0 ;  /* 0xff80000097767808 */ /* 0x000fe20004000000 */
[----:B------:R-:W-:-:S02]  /*b310*/  VIADD R151, R5, 0x4 ;  /* 0x0000000405977836 */ /* 0x000fc40000000000 */
[--C-:B--2---:R-:W-:Y:S01]  /*b320*/  FFMA.FTZ R125, R125, UR5, -R139.reuse ;  /* 0x000000057d7d7c23 */ /* 0x104fe2000801088b */
[----:B------:R-:W-:Y:S01]  /*b330*/  FFMA.FTZ R124, R124, UR5, -R139 ;  /* 0x000000057c7c7c23 */ /* 0x000fe2000801088b */
[----:B------:R-:W2:Y:S01]  /*b340*/  SHFL.IDX PT, R221, R221, R226, 0x1f ;  /* 0x00001fe2dddd7589 */ /* 0x000ea200000e0000 */
[----:B------:R-:W-:Y:S01]  /*b350*/  MUFU.EX2 R113, R146 ;  /* 0x0000009200717308 */ /* 0x000fe20000000800 */
[--C-:B---3--:R-:W-:Y:S01]  /*b360*/  FFMA.FTZ R127, R115, UR5, -R144.reuse ;  /* 0x00000005737f7c23 */ /* 0x108fe20008010890 */
[----:B------:R-:W-:-:S06]  /*b370*/  FFMA.FTZ R126, R126, UR5, -R144 ;  /* 0x000000057e7e7c23 */ /* 0x000fcc0008010890 */
[----:B------:R3:W-:Y:S01]  /*b380*/  MUFU.EX2 R115, R143 ;  /* 0x0000008f00737308 */ /* 0x0007e20000000800 */
[--C-:B-1----:R-:W-:Y:S01]  /*b390*/  FFMA.FTZ R123, R123, UR5, -R134.reuse ;  /* 0x000000057b7b7c23 */ /* 0x102fe20008010886 */
[----:B------:R-:W-:-:S06]  /*b3a0*/  FFMA.FTZ R122, R122, UR5, -R134 ;  /* 0x000000057a7a7c23 */ /* 0x000fcc0008010886 */
[----:B------:R-:W1:Y:S01]  /*b3b0*/  MUFU.EX2 R114, R114 ;  /* 0x0000007200727308 */ /* 0x000e620000000800 */
[--C-:B----4-:R-:W-:Y:S01]  /*b3c0*/  FFMA.FTZ R121, R121, UR5, -R132.reuse ;  /* 0x0000000579797c23 */ /* 0x110fe20008010884 */
[----:B------:R-:W-:Y:S01]  /*b3d0*/  FFMA.FTZ R120, R120, UR5, -R132 ;  /* 0x0000000578787c23 */ /* 0x000fe20008010884 */
[----:B--2---:R-:W-:-:S05]  /*b3e0*/  FFMA.FTZ R119, R119, UR5, -R221 ;  /* 0x0000000577777c23 */ /* 0x004fca00080108dd */
[----:B------:R-:W2:Y:S01]  /*b3f0*/  MUFU.EX2 R117, R117 ;  /* 0x0000007500757308 */ /* 0x000ea20000000800 */
[----:B------:R-:W-:-:S07]  /*b400*/  FFMA.FTZ R118, R118, UR5, -R221 ;  /* 0x0000000576767c23 */ /* 0x000fce00080108dd */
        /* <DEDUP_REMOVED lines=9> */
[----:B------:R-:W5:Y:S04]  /*b4a0*/  LDS R224, [R224+0x400] ;  /* 0x00040000e0e07984 */ /* 0x000f680000000800 */
[----:B------:R-:W-:Y:S04]  /*b4b0*/  LDS R217, [R217+0x400] ;  /* 0x00040000d9d97984 */ /* 0x000fe80000000800 */
[----:B------:R-:W-:Y:S04]  /*b4c0*/  LDS R216, [R216+0x400] ;  /* 0x00040000d8d87984 */ /* 0x000fe80000000800 */
[----:B----4-:R-:W4:Y:S04]  /*b4d0*/  SHFL.IDX PT, R144, R219, R223, 0x1f ;  /* 0x00001fdfdb907589 */ /* 0x010f2800000e0000 */
[----:B-----5:R-:W5:Y:S04]  /*b4e0*/  SHFL.IDX PT, R135, R224, R150, 0x1f ;  /* 0x00001f96e0877589 */ /* 0x020f6800000e0000 */
[----:B------:R-:W-:Y:S04]  /*b4f0*/  SHFL.IDX PT, R134, R224, R218, 0x1f ;  /* 0x00001fdae0867589 */ /* 0x000fe800000e0000 */
[----:B---3--:R-:W3:Y:S04]  /*b500*/  SHFL.IDX PT, R143, R219, R232, 0x1f ;  /* 0x00001fe8db8f7589 */ /* 0x008ee800000e0000 */
[----:B------:R-:W1:Y:S04]  /*b510*/  SHFL.IDX PT, R128, R224, R5, 0x1f ;  /* 0x00001f05e0807589 */ /* 0x000e6800000e0000 */
[----:B------:R-:W2:Y:S01]  /*b520*/  SHFL.IDX PT, R130, R224, R151, 0x1f ;  /* 0x00001f97e0827589 */ /* 0x000ea200000e0000 */
[--C-:B----4-:R-:W-:Y:S01]  /*b530*/  FADD.FTZ R45, R45, -R144.reuse ;  /* 0x800000902d2d7221 */ /* 0x110fe20000010000 */
[----:B------:R-:W-:-:S02]  /*b540*/  FADD.FTZ R47, R47, -R144 ;  /* 0x800000902f2f7221 */ /* 0x000fc40000010000 */
[----:B------:R-:W4:Y:S01]  /*b550*/  SHFL.IDX PT, R136, R224, R223, 0x1f ;  /* 0x00001fdfe0887589 */ /* 0x000f2200000e0000 */
[----:B-----5:R-:W-:-:S03]  /*b560*/  FADD.FTZ R132, R28, -R135 ;  /* 0x800000871c847221 */ /* 0x020fc60000010000 */
[----:B------:R-:W5:Y:S01]  /*b570*/  SHFL.IDX PT, R144, R217, R150, 0x1f ;  /* 0x00001f96d9907589 */ /* 0x000f6200000e0000 */
[----:B------:R1:W-:Y:S03]  /*b580*/  MUFU.EX2 R28, R133 ;  /* 0x00000085001c7308 */ /* 0x0003e60000000800 */
[----:B------:R-:W5:Y:S01]  /*b590*/  SHFL.IDX PT, R137, R224, R232, 0x1f ;  /* 0x00001fe8e0897589 */ /* 0x000f6200000e0000 */
[--C-:B---3--:R-:W-:Y:S01]  /*b5a0*/  FADD.FTZ R49, R49, -R143.reuse ;  /* 0x8000008f31317221 */ /* 0x108fe20000010000 */
[----:B------:R-:W-:Y:S02]  /*b5b0*/  FADD.FTZ R51, R51, -R143 ;  /* 0x8000008f33337221 */ /* 0x000fe40000010000 */
[----:B------:R-:W3:Y:S01]  /*b5c0*/  SHFL.IDX PT, R139, R224, R225, 0x1f ;  /* 0x00001fe1e08b7589 */ /* 0x000ee200000e0000 */
[----:B-1----:R-:W-:Y:S01]  /*b5d0*/  FADD.FTZ R133, R32, -R134 ;  /* 0x8000008620857221 */ /* 0x002fe20000010000 */
[----:B------:R-:W-:-:S02]  /*b5e0*/  FADD.FTZ R24, R24, -R128 ;  /* 0x8000008018187221 */ /* 0x000fc40000010000 */
[----:B------:R-:W1:Y:S01]  /*b5f0*/  SHFL.IDX PT, R32, R219, R218, 0x1f ;  /* 0x00001fdadb207589 */ /* 0x000e6200000e0000 */
[----:B------:R-:W-:Y:S01]  /*b600*/  FADD.FTZ R26, R26, -R128 ;  /* 0x800000801a1a7221 */ /* 0x000fe20000010000 */
[--C-:B--2---:R-:W-:Y:S01]  /*b610*/  FADD.FTZ R128, R25, -R130.reuse ;  /* 0x8000008219807221 */ /* 0x104fe20000010000 */
[----:B------:R-:W-:Y:S01]  /*b620*/  FADD.FTZ R130, R27, -R130 ;  /* 0x800000821b827221 */ /* 0x000fe20000010000 */
[----:B------:R-:W-:Y:S01]  /*b630*/  SHFL.IDX PT, R143, R217, R218, 0x1f ;  /* 0x00001fdad98f7589 */ /* 0x000fe200000e0000 */
[----:B------:R-:W-:Y:S01]  /*b640*/  FADD.FTZ R25, R30, -R135 ;  /* 0x800000871e197221 */ /* 0x000fe20000010000 */
[----:B------:R-:W-:Y:S01]  /*b650*/  FADD.FTZ R134, R34, -R134 ;  /* 0x8000008622867221 */ /* 0x000fe20000010000 */
[----:B------:R-:W-:Y:S01]  /*b660*/  MUFU.EX2 R30, R145 ;  /* 0x00000091001e7308 */ /* 0x000fe20000000800 */
[--C-:B----4-:R-:W-:Y:S01]  /*b670*/  FADD.FTZ R135, R29, -R136.reuse ;  /* 0x800000881d877221 */ /* 0x110fe20000010000 */
[----:B------:R-:W-:Y:S01]  /*b680*/  FADD.FTZ R27, R31, -R136 ;  /* 0x800000881f1b7221 */ /* 0x000fe20000010000 */
[----:B------:R-:W2:Y:S01]  /*b690*/  SHFL.IDX PT, R149, R224, R226, 0x1f ;  /* 0x00001fe2e0957589 */ /* 0x000ea200000e0000 */
[--C-:B-----5:R-:W-:Y:S01]  /*b6a0*/  FADD.FTZ R60, R60, -R144.reuse ;  /* 0x800000903c3c7221 */ /* 0x120fe20000010000 */
[----:B------:R-:W-:-:S02]  /*b6b0*/  FADD.FTZ R62, R62, -R144 ;  /* 0x800000903e3e7221 */ /* 0x000fc40000010000 */
[----:B------:R-:W4:Y:S01]  /*b6c0*/  SHFL.IDX PT, R142, R219, R225, 0x1f ;  /* 0x00001fe1db8e7589 */ /* 0x000f2200000e0000 */
[----:B------:R5:W4:Y:S01]  /*b6d0*/  MUFU.EX2 R29, R138 ;  /* 0x0000008a001d7308 */ /* 0x000b220000000800 */
[--C-:B------:R-:W-:Y:S01]  /*b6e0*/  FADD.FTZ R136, R33, -R137.reuse ;  /* 0x8000008921887221 */ /* 0x100fe20000010000 */
[----:B------:R-:W-:Y:S01]  /*b6f0*/  FADD.FTZ R137, R35, -R137 ;  /* 0x8000008923897221 */ /* 0x000fe20000010000 */
[----:B------:R2:W-:Y:S01]  /*b700*/  SHFL.IDX PT, R144, R216, R218, 0x1f ;  /* 0x00001fdad8907589 */ /* 0x0005e200000e0000 */
[----:B---3--:R-:W-:-:S03]  /*b710*/  FADD.FTZ R38, R38, -R139 ;  /* 0x8000008b26267221 */ /* 0x008fc60000010000 */
[----:B------:R-:W3:Y:S01]  /*b720*/  SHFL.IDX PT, R33, R219, R226, 0x1f ;  /* 0x00001fe2db217589 */ /* 0x000ee200000e0000 */
[----:B------:R-:W3:Y:S01]  /*b730*/  MUFU.EX2 R31, R141 ;  /* 0x0000008d001f7308 */ /* 0x000ee20000000800 */
[----:B-----5:R-:W-:Y:S01]  /*b740*/  FADD.FTZ R138, R36, -R139 ;  /* 0x8000008b248a7221 */ /* 0x020fe20000010000 */
[--C-:B-1----:R-:W-:Y:S01]  /*b750*/  FADD.FTZ R48, R48, -R32.reuse ;  /* 0x8000002030307221 */ /* 0x102fe20000010000 */
[----:B------:R-:W1:Y:S01]  /*b760*/  SHFL.IDX PT, R148, R219, R5, 0x1f ;  /* 0x00001f05db947589 */ /* 0x000e6200000e0000 */
[----:B------:R-:W-:-:S03]  /*b770*/  FADD.FTZ R50, R50, -R32 ;  /* 0x8000002032327221 */ /* 0x000fc60000010000 */
[----:B------:R-:W-:Y:S01]  /*b780*/  SHFL.IDX PT, R147, R219, R151, 0x1f ;  /* 0x00001f97db937589 */ /* 0x000fe200000e0000 */
[----:B------:R-:W5:Y:S03]  /*b790*/  MUFU.EX2 R32, R140 ;  /* 0x0000008c00207308 */ /* 0x000f660000000800 */
[----:B------:R-:W5:Y:S01]  /*b7a0*/  SHFL.IDX PT, R146, R219, R150, 0x1f ;  /* 0x00001f96db927589 */ /* 0x000f6200000e0000 */
[--C-:B--2---:R-:W-:Y:S01]  /*b7b0*/  FADD.FTZ R139, R37, -R149.reuse ;  /* 0x80000095258b7221 */ /* 0x104fe20000010000 */
[----:B------:R-:W-:Y:S01]  /*b7c0*/  FADD.FTZ R39, R39, -R149 ;  /* 0x8000009527277221 */ /* 0x000fe20000010000 */
[----:B------:R-:W-:Y:S01]  /*b7d0*/  FMUL.FTZ R26, R9, R26 ;  /* 0x0000001a091a7220 */ /* 0x000fe20000410000 */
[----:B------:R-:W2:Y:S01]  /*b7e0*/  LDL R218, [R1+0x1c] ;  /* 0x00001c0001da7983 */ /* 0x000ea20000100800 */
[--C-:B----4-:R-:W-:Y:S01]  /*b7f0*/  FADD.FTZ R52, R52, -R142.reuse ;  /* 0x8000008e34347221 */ /* 0x110fe20000010000 */
[----:B------:R-:W-:Y:S01]  /*b800*/  FADD.FTZ R54, R54, -R142 ;  /* 0x8000008e36367221 */ /* 0x000fe20000010000 */
[----:B------:R-:W-:Y:S01]  /*b810*/  MUFU.EX2 R124, R124 ;  /* 0x0000007c007c7308 */ /* 0x000fe20000000800 */
[----:B------:R-:W4:Y:S01]  /*b820*/  SHFL.IDX PT, R34, R217, R5, 0x1f ;  /* 0x00001f05d9227589 */ /* 0x000f2200000e0000 */
[--C-:B------:R-:W-:Y:S01]  /*b830*/  FADD.FTZ R64, R64, -R143.reuse ;  /* 0x8000008f40407221 */ /* 0x100fe20000010000 */
[----:B------:R-:W-:Y:S01]  /*b840*/  FADD.FTZ R66, R66, -R143 ;  /* 0x8000008f42427221 */ /* 0x000fe20000010000 */
[--C-:B---3--:R-:W-:Y:S01]  /*b850*/  FADD.FTZ R53, R53, -R33.reuse ;  /* 0x8000002135357221 */ /* 0x108fe20000010000 */
[----:B------:R-:W-:Y:S01]  /*b860*/  FADD.FTZ R55, R55, -R33 ;  /* 0x8000002137377221 */ /* 0x000fe20000010000 */
[----:B------:R-:W3:Y:S02]  /*b870*/  SHFL.IDX PT, R35, R217, R151, 0x1f ;  /* 0x00001f97d9237589 */ /* 0x000ee400000e0000 */
[----:B------:R5:W-:Y:S01]  /*b880*/  MUFU.EX2 R33, R131 ;  /* 0x0000008300217308 */ /* 0x000be20000000800 */
[--C-:B-1----:R-:W-:Y:S01]  /*b890*/  FADD.FTZ R40, R40, -R148.reuse ;  /* 0x8000009428287221 */ /* 0x102fe20000010000 */
[----:B------:R-:W-:Y:S01]  /*b8a0*/  FADD.FTZ R42, R42, -R148 ;  /* 0x800000942a2a7221 */ /* 0x000fe20000010000 */
[----:B------:R-:W1:Y:S04]  /*b8b0*/  SHFL.IDX PT, R36, R217, R223, 0x1f ;  /* 0x00001fdfd9247589 */ /* 0x000e6800000e0000 */
[----:B------:R-:W-:Y:S01]  /*b8c0*/  SHFL.IDX PT, R145, R216, R150, 0x1f ;  /* 0x00001f96d8917589 */ /* 0x000fe200000e0000 */
[----:B------:R-:W-:Y:S01]  /*b8d0*/  FMUL.FTZ R25, R12, R25 ;  /* 0x000000190c197220 */ /* 0x000fe20000410000 */
[----:B------:R-:W-:Y:S01]  /*b8e0*/  MUFU.EX2 R123, R123 ;  /* 0x0000007b007b7308 */ /* 0x000fe20000000800 */
[----:B------:R-:W-:Y:S01]  /*b8f0*/  FMUL.FTZ R38, R19, R38 ;  /* 0x0000002613267220 */ /* 0x000fe20000410000 */
[----:B-----5:R-:W5:Y:S01]  /*b900*/  SHFL.IDX PT, R131, R217, R232, 0x1f ;  /* 0x00001fe8d9837589 */ /* 0x020f6200000e0000 */
[----:B------:R-:W-:Y:S01]  /*b910*/  FMUL.FTZ R60, R107, R60 ;  /* 0x0000003c6b3c7220 */ /* 0x000fe20000410000 */
[--C-:B------:R-:W-:Y:S01]  /*b920*/  FADD.FTZ R44, R44, -R146.reuse ;  /* 0x800000922c2c7221 */ /* 0x100fe20000010000 */
[----:B------:R-:W-:Y:S01]  /*b930*/  FADD.FTZ R46, R46, -R146 ;  /* 0x800000922e2e7221 */ /* 0x000fe20000010000 */
[----:B------:R-:W-:Y:S01]  /*b940*/  SHFL.IDX PT, R37, R217, R225, 0x1f ;  /* 0x00001fe1d9257589 */ /* 0x000fe200000e0000 */
[--C-:B------:R-:W-:Y:S01]  /*b950*/  FADD.FTZ R41, R41, -R147.reuse ;  /* 0x8000009329297221 */ /* 0x100fe20000010000 */
[--C-:B----4-:R-:W-:Y:S01]  /*b960*/  FADD.FTZ R56, R56, -R34.reuse ;  /* 0x8000002238387221 */ /* 0x110fe20000010000 */
[----:B------:R-:W-:Y:S01]  /*b970*/  FADD.FTZ R58, R58, -R34 ;  /* 0x800000223a3a7221 */ /* 0x000fe20000010000 */
[----:B------:R-:W-:Y:S01]  /*b980*/  SHFL.IDX PT, R142, R217, R226, 0x1f ;  /* 0x00001fe2d98e7589 */ /* 0x000fe200000e0000 */
[----:B------:R4:W-:Y:S01]  /*b990*/  MUFU.EX2 R34, R129 ;  /* 0x0000008100227308 */ /* 0x0009e20000000800 */
[----:B------:R-:W-:-:S02]  /*b9a0*/  FADD.FTZ R43, R43, -R147 ;  /* 0x800000932b2b7221 */ /* 0x000fc40000010000 */
[----:B------:R-:W4:Y:S01]  /*b9b0*/  SHFL.IDX PT, R217, R216, R226, 0x1f ;  /* 0x00001fe2d8d97589 */ /* 0x000f2200000e0000 */
[--C-:B---3--:R-:W-:Y:S01]  /*b9c0*/  FADD.FTZ R57, R57, -R35.reuse ;  /* 0x8000002339397221 */ /* 0x108fe20000010000 */
[----:B------:R-:W-:Y:S02]  /*b9d0*/  FADD.FTZ R59, R59, -R35 ;  /* 0x800000233b3b7221 */ /* 0x000fe40000010000 */
[----:B------:R-:W3:Y:S01]  /*b9e0*/  SHFL.IDX PT, R140, R216, R5, 0x1f ;  /* 0x00001f05d88c7589 */ /* 0x000ee200000e0000 */
[--C-:B-1----:R-:W-:Y:S01]  /*b9f0*/  FADD.FTZ R61, R61, -R36.reuse ;  /* 0x800000243d3d7221 */ /* 0x102fe20000010000 */
[----:B------:R-:W-:Y:S01]  /*ba00*/  FADD.FTZ R63, R63, -R36 ;  /* 0x800000243f3f7221 */ /* 0x000fe20000010000 */
[----:B------:R3:W1:Y:S01]  /*ba10*/  MUFU.EX2 R35, R127 ;  /* 0x0000007f00237308 */ /* 0x0006620000000800 */
[----:B------:R-:W1:Y:S04]  /*ba20*/  SHFL.IDX PT, R141, R216, R151, 0x1f ;  /* 0x00001f97d88d7589 */ /* 0x000e6800000e0000 */
[----:B------:R-:W1:Y:S04]  /*ba30*/  SHFL.IDX PT, R149, R216, R232, 0x1f ;  /* 0x00001fe8d8957589 */ /* 0x000e6800000e0000 */
[----:B------:R-:W1:Y:S04]  /*ba40*/  SHFL.IDX PT, R151, R216, R225, 0x1f ;  /* 0x00001fe1d8977589 */ /* 0x000e6800000e0000 */
[----:B------:R3:W1:Y:S01]  /*ba50*/  SHFL.IDX PT, R148, R216, R223, 0x1f ;  /* 0x00001fdfd8947589 */ /* 0x00066200000e0000 */
[--C-:B-----5:R-:W-:Y:S01]  /*ba60*/  FADD.FTZ R65, R65, -R131.reuse ;  /* 0x8000008341417221 */ /* 0x120fe20000010000 */
[----:B----4-:R-:W-:Y:S01]  /*ba70*/  FADD.FTZ R129, R67, -R131 ;  /* 0x8000008343817221 */ /* 0x010fe20000010000 */
[----:B---3--:R-:W-:Y:S01]  /*ba80*/  FADD.FTZ R216, R85, -R217 ;  /* 0x800000d955d87221 */ /* 0x008fe20000010000 */
[----:B------:R-:W-:Y:S01]  /*ba90*/  FMUL.FTZ R85, R11, R130 ;  /* 0x000000820b557220 */ /* 0x000fe20000410000 */
[----:B------:R-:W3:Y:S01]  /*baa0*/  MUFU.EX2 R36, R126 ;  /* 0x0000007e00247308 */ /* 0x000ee20000000800 */
[--C-:B------:R-:W-:Y:S01]  /*bab0*/  FADD.FTZ R131, R68, -R37.reuse ;  /* 0x8000002544837221 */ /* 0x100fe20000010000 */
[----:B------:R-:W-:-:S02]  /*bac0*/  FADD.FTZ R67, R70, -R37 ;  /* 0x8000002546437221 */ /* 0x000fc40000010000 */
[----:B------:R-:W-:Y:S01]  /*bad0*/  F2FP.F16.F32.PACK_AB R85, R85, R26 ;  /* 0x0000001a5555723e */ /* 0x000fe200000000ff */
[----:B------:R-:W-:Y:S01]  /*bae0*/  FMUL.FTZ R26, R14, R27 ;  /* 0x0000001b0e1a7220 */ /* 0x000fe20000410000 */
[----:B------:R-:W-:Y:S02]  /*baf0*/  FADD.FTZ R143, R80, -R144 ;  /* 0x80000090508f7221 */ /* 0x000fe40000010000 */
[----:B------:R4:W5:Y:S01]  /*bb00*/  MUFU.EX2 R37, R125 ;  /* 0x0000007d00257308 */ /* 0x0009620000000800 */
[----:B------:R-:W-:Y:S01]  /*bb10*/  FADD.FTZ R217, R87, -R217 ;  /* 0x800000d957d97221 */ /* 0x000fe20000010000 */
[----:B------:R-:W-:Y:S01]  /*bb20*/  FMUL.FTZ R80, R15, R133 ;  /* 0x000000850f507220 */ /* 0x000fe20000410000 */
[----:B------:R-:W-:Y:S01]  /*bb30*/  FMUL.FTZ R27, R16, R136 ;  /* 0x00000088101b7220 */ /* 0x000fe20000410000 */
[----:B------:R-:W-:-:S04]  /*bb40*/  F2FP.F16.F32.PACK_AB R87, R26, R25 ;  /* 0x000000191a57723e */ /* 0x000fc800000000ff */
[----:B------:R-:W5:Y:S01]  /*bb50*/  MUFU.EX2 R122, R122 ;  /* 0x0000007a007a7308 */ /* 0x000f620000000800 */
[----:B------:R-:W-:Y:S01]  /*bb60*/  FMUL.FTZ R25, R114, R65 ;  /* 0x0000004172197220 */ /* 0x000fe20000410000 */
[----:B------:R-:W-:Y:S01]  /*bb70*/  FADD.FTZ R70, R69, -R142 ;  /* 0x8000008e45467221 */ /* 0x000fe20000010000 */
[----:B------:R-:W-:-:S05]  /*bb80*/  FADD.FTZ R127, R72, -R140 ;  /* 0x8000008c487f7221 */ /* 0x000fca0000010000 */
[----:B------:R-:W5:Y:S01]  /*bb90*/  MUFU.EX2 R121, R121 ;  /* 0x0000007900797308 */ /* 0x000f620000000800 */
[----:B----4-:R-:W-:Y:S01]  /*bba0*/  FADD.FTZ R125, R74, -R140 ;  /* 0x8000008c4a7d7221 */ /* 0x010fe20000010000 */
[----:B------:R-:W-:Y:S01]  /*bbb0*/  FMUL.FTZ R39, R23, R39 ;  /* 0x0000002717277220 */ /* 0x000fe20000410000 */
[----:B------:R-:W-:-:S05]  /*bbc0*/  FMUL.FTZ R61, R108, R61 ;  /* 0x0000003d6c3d7220 */ /* 0x000fca0000410000 */
[----:B------:R-:W4:Y:S01]  /*bbd0*/  MUFU.EX2 R120, R120 ;  /* 0x0000007800787308 */ /* 0x000f220000000800 */
[----:B------:R-:W-:Y:S01]  /*bbe0*/  FMUL.FTZ R64, R111, R64 ;  /* 0x000000406f407220 */ /* 0x000fe20000410000 */
[----:B------:R-:W-:Y:S01]  /*bbf0*/  FMUL.FTZ R65, R112, R66 ;  /* 0x0000004270417220 */ /* 0x000fe20000410000 */
[----:B------:R-:W-:-:S05]  /*bc00*/  FMUL.FTZ R26, R113, R129 ;  /* 0x00000081711a7220 */ /* 0x000fca0000410000 */
[----:B------:R-:W4:Y:S01]  /*bc10*/  MUFU.EX2 R119, R119 ;  /* 0x0000007700777308 */ /* 0x000f220000000800 */
[----:B-1----:R-:W-:-:S07]  /*bc20*/  FADD.FTZ R140, R73, -R141 ;  /* 0x8000008d498c7221 */ /* 0x002fce0000010000 */
[----:B------:R-:W1:Y:S01]  /*bc30*/  MUFU.EX2 R118, R118 ;  /* 0x0000007600767308 */ /* 0x000e620000000800 */
[----:B------:R-:W-:Y:S01]  /*bc40*/  FADD.FTZ R141, R75, -R141 ;  /* 0x8000008d4b8d7221 */ /* 0x000fe20000010000 */
[----:B------:R-:W-:Y:S01]  /*bc50*/  FADD.FTZ R146, R81, -R149 ;  /* 0x8000009551927221 */ /* 0x000fe20000010000 */
[----:B------:R-:W-:Y:S01]  /*bc60*/  FADD.FTZ R150, R84, -R151 ;  /* 0x8000009754967221 */ /* 0x000fe20000010000 */
[----:B------:R-:W-:Y:S01]  /*bc70*/  F2FP.F16.F32.PACK_AB R80, R27, R80 ;  /* 0x000000501b50723e */ /* 0x000fe200000000ff */
[----:B------:R-:W-:Y:S01]  /*bc80*/  FADD.FTZ R149, R83, -R149 ;  /* 0x8000009553957221 */ /* 0x000fe20000010000 */
[----:B------:R-:W-:Y:S01]  /*bc90*/  FADD.FTZ R151, R86, -R151 ;  /* 0x8000009756977221 */ /* 0x000fe20000010000 */
        /* <DEDUP_REMOVED lines=13> */
[--C-:B------:R-:W-:Y:S01]  /*bd70*/  FADD.FTZ R142, R76, -R145.reuse ;  /* 0x800000914c8e7221 */ /* 0x100fe20000010000 */
[----:B------:R-:W-:Y:S01]  /*bd80*/  F2FP.F16.F32.PACK_AB R64, R25, R64 ;  /* 0x000000401940723e */ /* 0x000fe200000000ff */
[--C-:B------:R-:W-:Y:S01]  /*bd90*/  FADD.FTZ R147, R77, -R148.reuse ;  /* 0x800000944d937221 */ /* 0x100fe20000010000 */
        /* <DEDUP_REMOVED lines=41> */
[----:B---3--:R-:W-:Y:S01]  /*c030*/  FMUL.FTZ R148, R36, R148 ;  /* 0x0000009424947220 */ /* 0x008fe20000410000 */
        /* <DEDUP_REMOVED lines=15> */
[----:B-1----:R-:W-:Y:S01]  /*c130*/  FMUL.FTZ R38, R118, R217 ;  /* 0x000000d976267220 */ /* 0x002fe20000410000 */
        /* <DEDUP_REMOVED lines=167> */
.L_x_4769:
        /* <DEDUP_REMOVED lines=70> */
.L_x_4770:
        /* <DEDUP_REMOVED lines=12> */
.L_x_4760:
        /* <DEDUP_REMOVED lines=34> */
.L_x_4728:
        /* <DEDUP_REMOVED lines=9> */
[----:B------:R-:W-:Y:S01]  /*d380*/  IMAD.U32 R4, RZ, RZ, UR4 ;  /* 0x00000004ff047e24 */ /* 0x000fe2000f8e00ff */
[----:B--2---:R1:W2:Y:S01]  /*d390*/  LDC.64 R2, c[0x4][R0] ;  /* 0x0100000000027b82 */ /* 0x0042a20000000a00 */
        /* <DEDUP_REMOVED lines=11> */
.L_x_4773:
[----:B------:R-:W-:-:S05]  /*d450*/  VIADD R16, R17, 0x4000 ;  /* 0x0000400011107836 */ /* 0x000fca0000000000 */
        /* <DEDUP_REMOVED lines=18> */
.L_x_4774:
        /* <DEDUP_REMOVED lines=18> */
.L_x_4775:
        /* <DEDUP_REMOVED lines=18> */
.L_x_4776:
        /* <DEDUP_REMOVED lines=21> */
[----:B--2---:R-:W-:Y:S02]  /*d910*/  SHF.R.S32.HI R2, RZ, 0x1f, R7 ;  /* 0x0000001fff027819 */ /* 0x004fe40000011407 */
        /* <DEDUP_REMOVED lines=17> */
[----:B------:R-:W-:Y:S01]  /*da30*/  F2FP.F16.F32.PACK_AB R163, R167, R166 ;  /* 0x000000a6a7a3723e */ /* 0x000fe200000000ff */
[----:B------:R-:W-:Y:S01]  /*da40*/  IMAD.IADD R5, R0, 0x1, -R5 ;  /* 0x0000000100057824 */ /* 0x000fe200078e0a05 */
[----:B------:R-:W-:Y:S02]  /*da50*/  LOP3.LUT R3, R3, 0x7ffffe00, RZ, 0xc0, !PT ;  /* 0x7ffffe0003037812 */ /* 0x000fe400078ec0ff */
[----:B------:R-:W-:Y:S01]  /*da60*/  F2FP.F16.F32.PACK_AB R169, R171, R170 ;  /* 0x000000aaaba9723e */ /* 0x000fe200000000ff */
[C---:B------:R-:W-:Y:S01]  /*da70*/  IMAD.SHL.U32 R0, R5.reuse, 0x40, RZ ;  /* 0x0000004005007824 */ /* 0x040fe200078e00ff */
[----:B------:R-:W-:Y:S01]  /*da80*/  R2P PR, R5, 0x6 ;  /* 0x0000000605007804 */ /* 0x000fe20000000000 */
[----:B------:R-:W-:Y:S01]  /*da90*/  IMAD R3, R2, 0x400, R3 ;  /* 0x0000040002037824 */ /* 0x000fe200078e0203 */
[----:B------:R-:W-:Y:S01]  /*daa0*/  F2FP.F16.F32.PACK_AB R176, R177, R176 ;  /* 0x000000b0b1b0723e */ /* 0x000fe200000000ff */
[----:B------:R-:W-:Y:S01]  /*dab0*/  IMAD.MOV.U32 R5, RZ, RZ, 0x40 ;  /* 0x00000040ff057424 */ /* 0x000fe200078e00ff */
[----:B------:R-:W-:Y:S01]  /*dac0*/  LOP3.LUT R0, R0, 0x1c0, RZ, 0xc0, !PT ;  /* 0x000001c000007812 */ /* 0x000fe200078ec0ff */
[----:B------:R-:W1:Y:S01]  /*dad0*/  SHFL.IDX PT, R2, R2, RZ, 0x1f ;  /* 0x00001fff02027589 */ /* 0x000e6200000e0000 */
[----:B------:R-:W-:-:S02]  /*dae0*/  F2FP.F16.F32.PACK_AB R170, R173, R172 ;  /* 0x000000acadaa723e */ /* 0x000fc400000000ff */
[----:B------:R-:W-:Y:S02]  /*daf0*/  LOP3.LUT R7, R0, 0x8, R7, 0xf8, !PT ;  /* 0x0000000800077812 */ /* 0x000fe400078ef807 */
[----:B------:R-:W-:Y:S02]  /*db00*/  SHF.R.U32.HI R0, RZ, 0x3, R0 ;  /* 0x00000003ff007819 */ /* 0x000fe40000011600 */
[----:B------:R-:W-:Y:S02]  /*db10*/  SEL R5, R5, 0xffffffc0, !P2 ;  /* 0xffffffc005057807 */ /* 0x000fe40005000000 */
[----:B------:R-:W-:Y:S02]  /*db20*/  LOP3.LUT R0, R7, R0, RZ, 0x3c, !PT ;  /* 0x0000000007007212 */ /* 0x000fe400078e3cff */
[----:B------:R-:W-:Y:S02]  /*db30*/  F2FP.F16.F32.PACK_AB R171, R175, R174 ;  /* 0x000000aeafab723e */ /* 0x000fe400000000ff */
[----:B------:R-:W-:Y:S01]  /*db40*/  F2FP.F16.F32.PACK_AB R177, R179, R178 ;  /* 0x000000b2b3b1723e */ /* 0x000fe200000000ff */
[----:B------:R-:W-:Y:S01]  /*db50*/  IMAD.IADD R0, R0, 0x1, R3 ;  /* 0x0000000100007824 */ /* 0x000fe200078e0203 */
[----:B------:R-:W-:Y:S01]  /*db60*/  F2FP.F16.F32.PACK_AB R178, R181, R180 ;  /* 0x000000b4b5b2723e */ /* 0x000fe200000000ff */
[----:B------:R-:W-:Y:S01]  /*db70*/  IMAD.MOV.U32 R3, RZ, RZ, 0x20 ;  /* 0x00000020ff037424 */ /* 0x000fe200078e00ff */
[----:B------:R-:W-:Y:S01]  /*db80*/  F2FP.F16.F32.PACK_AB R179, R183, R182 ;  /* 0x000000b6b7b3723e */ /* 0x000fe200000000ff */
[----:B------:R-:W-:-:S03]  /*db90*/  IMAD R0, R0, 0x2, R17 ;  /* 0x0000000200007824 */ /* 0x000fc600078e0211 */
[----:B------:R-:W-:Y:S02]  /*dba0*/  SEL R3, R3, 0xffffffe0, !P1 ;  /* 0xffffffe003037807 */ /* 0x000fe40004800000 */
[--C-:B------:R-:W-:Y:S01]  /*dbb0*/  IADD3 R6, R5, 0x4000, R0.reuse ;  /* 0x0000400005067810 */ /* 0x100fe20007ffe000 */
[----:B------:R2:W-:Y:S01]  /*dbc0*/  STSM.16.M88.4 [R0+0x4000], R184 ;  /* 0x004000b800007844 */ /* 0x0005e20000000200 */
[C---:B------:R-:W-:Y:S02]  /*dbd0*/  IADD3 R4, R3.reuse, 0x4000, R0 ;  /* 0x0000400003047810 */ /* 0x040fe40007ffe000 */
[----:B-1----:R-:W-:Y:S01]  /*dbe0*/  ISETP.NE.AND P0, PT, R2, 0x7, PT ;  /* 0x000000070200780c */ /* 0x002fe20003f05270 */
        /* <DEDUP_REMOVED lines=30> */
[----:B-1----:R-:W-:-:S09]  /*ddd0*/  USHF.L.U32 UR10, UR10, 0x7, URZ ;  /* 0x000000070a0a7899 */ /* 0x002fd2000800063f */
[----:B---3--:R1:W-:Y:S02]  /*dde0*/  UTMASTG.4D [UR8], [UR4] ;  /* 0x00000008040073b5 */ /* 0x0083e40008018000 */
[----:B-1----:R-:W-:Y:S02]  /*ddf0*/  UMOV UR8, UR6 ;  /* 0x0000000600087c82 */ /* 0x002fe40008000000 */
[----:B------:R1:W-:Y:S02]  /*de00*/  UTMASTG.4D [UR8], [UR14] ;  /* 0x000000080e0073b5 */ /* 0x0003e40008018000 */
[----:B-1----:R0:W-:Y:S02]  /*de10*/  UTMACMDFLUSH ;  /* 0x00000000000079b7 */ /* 0x0021e40000000000 */
.L_x_4778:
[----:B------:R-:W-:Y:S05]  /*de20*/  BSYNC B0 ;  /* 0x0000000000007941 */ /* 0x000fea0003800000 */
.L_x_4777:
[----:B------:R-:W-:-:S04]  /*de30*/  DEPBAR.LE SB0, 0x0 ;  /* 0x000080000000791a */ /* 0x000fc80000000000 */
[----:B------:R-:W-:Y:S05]  /*de40*/  BRA `(.L_x_4726) ;  /* 0x00000034005c7947 */ /* 0x000fea0003800000 */
.L_x_4772:
[----:B------:R-:W1:Y:S01]  /*de50*/  S2R R0, SR_TID.X ;  /* 0x0000000000007919 */ /* 0x000e620000002100 */
[----:B------:R-:W3:Y:S01]  /*de60*/  LDC.64 R16, c[0x0][0x808] ;  /* 0x00020200ff107b82 */ /* 0x000ee20000000a00 */
[----:B------:R-:W-:Y:S01]  /*de70*/  ULDC.64 UR4, c[0x0][0x820] ;  /* 0x0002080000047ab9 */ /* 0x000fe20000000a00 */
[----:B------:R-:W-:Y:S01]  /*de80*/  BSSY B0, `(.L_x_4779) ;  /* 0x0000033000007945 */ /* 0x000fe20003800000 */
[----:B------:R-:W4:Y:S01]  /*de90*/  S2R R23, SR_CTAID.Y ;  /* 0x0000000000177919 */ /* 0x000f220000002600 */
[----:B------:R-:W3:Y:S04]  /*dea0*/  S2R R15, SR_CTAID.X ;  /* 0x00000000000f7919 */ /* 0x000ee80000002500 */
[----:B------:R-:W3:Y:S01]  /*deb0*/  LDC R19, c[0x0][0x83c] ;  /* 0x00020f00ff137b82 */ /* 0x000ee20000000800 */
[----:B------:R-:W5:Y:S07]  /*dec0*/  S2R R21, SR_CTAID.Z ;  /* 0x0000000000157919 */ /* 0x000f6e0000002700 */
[----:B--2---:R-:W2:Y:S01]  /*ded0*/  LDC.64 R24, c[0x0][0x208] ;  /* 0x00008200ff187b82 */ /* 0x004ea20000000a00 */
[----:B-1----:R-:W-:Y:S01]  /*dee0*/  VIADD R3, R0, 0xffffff80 ;  /* 0xffffff8000037836 */ /* 0x002fe20000000000 */
[----:B----4-:R-:W-:-:S04]  /*def0*/  SHF.R.S32.HI R13, RZ, 0x1f, R23 ;  /* 0x0000001fff0d7819 */ /* 0x010fc80000011417 */
[----:B------:R-:W-:-:S04]  /*df00*/  SHF.R.S32.HI R0, RZ, 0x1f, R3 ;  /* 0x0000001fff007819 */ /* 0x000fc80000011403 */
[----:B------:R-:W-:Y:S02]  /*df10*/  LEA.HI R2, R0, R3, RZ, 0x3 ;  /* 0x0000000300027211 */ /* 0x000fe400078f18ff */
[----:B-----5:R-:W-:Y:S02]  /*df20*/  SHF.R.S32.HI R12, RZ, 0x1f, R21 ;  /* 0x0000001fff0c7819 */ /* 0x020fe40000011415 */
[----:B------:R-:W-:Y:S02]  /*df30*/  LOP3.LUT R0, R2, 0x1ffffff8, RZ, 0xc0, !PT ;  /* 0x1ffffff802007812 */ /* 0x000fe400078ec0ff */
[----:B------:R-:W-:-:S03]  /*df40*/  SHF.R.S32.HI R2, RZ, 0x3, R2 ;  /* 0x00000003ff027819 */ /* 0x000fc60000011402 */
[----:B------:R-:W-:Y:S02]  /*df50*/  IMAD.IADD R0, R3, 0x1, -R0 ;  /* 0x0000000103007824 */ /* 0x000fe400078e0a00 */
[----:B---3--:R-:W-:Y:S02]  /*df60*/  IMAD R3, R15, -0x80, R16 ;  /* 0xffffff800f037824 */ /* 0x008fe400078e0210 */
[----:B------:R-:W-:Y:S02]  /*df70*/  IMAD.SHL.U32 R6, R0, 0x8, RZ ;  /* 0x0000000800067824 */ /* 0x000fe400078e00ff */
[----:B------:R-:W-:Y:S01]  /*df80*/  IMAD R0, R13, UR4, RZ ;  /* 0x000000040d007c24 */ /* 0x000fe2000f8e02ff */
[C---:B------:R-:W-:Y:S01]  /*df90*/  ISETP.GE.AND P3, PT, R2.reuse, R3, PT ;  /* 0x000000030200720c */ /* 0x040fe20003f66270 */
[----:B------:R-:W-:Y:S01]  /*dfa0*/  VIADD R8, R2, 0x60 ;  /* 0x0000006002087836 */ /* 0x000fe20000000000 */
        /* <DEDUP_REMOVED lines=8> */
[----:B------:R-:W-:Y:S02]  /*e030*/  VIADD R0, R2, 0x40 ;  /* 0x0000004002007836 */ /* 0x000fe40000000000 */
[----:B------:R-:W-:Y:S01]  /*e040*/  IMAD.IADD R5, R5, 0x1, R9 ;  /* 0x0000000105057824 */ /* 0x000fe200078e0209 */
        /* <DEDUP_REMOVED lines=9> */
[----:B--2---:R-:W-:Y:S06]  /*e0e0*/  @P6 BRA `(.L_x_4780) ;  /* 0x0000000000306947 */ /* 0x004fec0003800000 */
        /* <DEDUP_REMOVED lines=12> */
.L_x_4780:
[----:B------:R-:W-:Y:S05]  /*e1b0*/  BSYNC B0 ;  /* 0x0000000000007941 */ /* 0x000fea0003800000 */
.L_x_4779:
[----:B------:R-:W-:Y:S01]  /*e1c0*/  BSSY B0, `(.L_x_4781) ;  /* 0x0000012000007945 */ /* 0x000fe20003800000 */
[----:B------:R-:W-:-:S03]  /*e1d0*/  ISETP.GE.OR P6, PT, R6, R17, P0 ;  /* 0x000000110600720c */ /* 0x000fc600007c6670 */
[----:B------:R-:W-:Y:S10]  /*e1e0*/  @P5 BRA `(.L_x_4782) ;  /* 0x00000000003c5947 */ /* 0x000ff40003800000 */
[----:B-1----:R-:W-:Y:S01]  /*e1f0*/  IADD3 R15, P5, R2, 0x20, RZ ;  /* 0x00000020020f7810 */ /* 0x002fe20007fbe0ff */
[----:B------:R-:W-:Y:S01]  /*e200*/  ULDC.64 UR4, c[0x0][0x818] ;  /* 0x0002060000047ab9 */ /* 0x000fe20000000a00 */
[----:B------:R-:W-:Y:S01]  /*e210*/  IMAD.MOV.U32 R8, RZ, RZ, R4 ;  /* 0x000000ffff087224 */ /* 0x000fe200078e0004 */
[----:B------:R-:W-:Y:S01]  /*e220*/  R2UR UR6, R24 ;  /* 0x00000000180672ca */ /* 0x000fe200000e0000 */
[----:B------:R-:W-:Y:S01]  /*e230*/  IMAD.MOV.U32 R9, RZ, RZ, R11 ;  /* 0x000000ffff097224 */ /* 0x000fe200078e000b */
[----:B------:R-:W-:Y:S01]  /*e240*/  R2UR UR7, R25 ;  /* 0x00000000190772ca */ /* 0x000fe200000e0000 */
        /* <DEDUP_REMOVED lines=9> */
.L_x_4782:
[----:B------:R-:W-:Y:S05]  /*e2e0*/  BSYNC B0 ;  /* 0x0000000000007941 */ /* 0x000fea0003800000 */
.L_x_4781:
[----:B------:R-:W-:Y:S04]  /*e2f0*/  BSSY B0, `(.L_x_4783) ;  /* 0x0000011000007945 */ /* 0x000fe80003800000 */
[----:B------:R-:W-:Y:S05]  /*e300*/  @P4 BRA `(.L_x_4784) ;  /* 0x00000000003c4947 */ /* 0x000fea0003800000 */
[----:B-12---:R-:W-:Y:S01]  /*e310*/  IADD3 R15, P4, R2, 0x40, RZ ;  /* 0x00000040020f7810 */ /* 0x006fe20007f9e0ff */
        /* <DEDUP_REMOVED lines=14> */
.L_x_4784:
[----:B------:R-:W-:Y:S05]  /*e400*/  BSYNC B0 ;  /* 0x0000000000007941 */ /* 0x000fea0003800000 */
.L_x_4783:
[----:B------:R-:W-:Y:S04]  /*e410*/  BSSY B0, `(.L_x_4785) ;  /* 0x0000010000007945 */ /* 0x000fe80003800000 */
[----:B------:R-:W-:Y:S05]  /*e420*/  @P6 BRA `(.L_x_4786) ;  /* 0x0000000000386947 */ /* 0x000fea0003800000 */
[----:B------:R-:W-:Y:S01]  /*e430*/  IADD3 R9, P4, R2, 0x60, RZ ;  /* 0x0000006002097810 */ /* 0x000fe20007f9e0ff */
[----:B------:R-:W-:Y:S01]  /*e440*/  ULDC.64 UR4, c[0x0][0x818] ;  /* 0x0002060000047ab9 */ /* 0x000fe20000000a00 */
[----:B------:R-:W-:Y:S01]  /*e450*/  IMAD.MOV.U32 R5, RZ, RZ, R11 ;  /* 0x000000ffff057224 */ /* 0x000fe200078e000b */
[----:B------:R-:W-:Y:S02]  /*e460*/  R2UR UR6, R24 ;  /* 0x00000000180672ca */ /* 0x000fe400000e0000 */
        /* <DEDUP_REMOVED lines=10> */
.L_x_4786:
[----:B------:R-:W-:Y:S05]  /*e510*/  BSYNC B0 ;  /* 0x0000000000007941 */ /* 0x000fea0003800000 */
.L_x_4785:
        /* <DEDUP_REMOVED lines=13> */
[----:B------:R-:W-:-:S04]  /*e5f0*/  IMAD.WIDE.U32 R4, R21, UR4, R4 ;  /* 0x0000000415047c25 */ /* 0x000fc8000f8e0004 */
[----:B------:R-:W-:Y:S01]  /*e600*/  IMAD.IADD R9, R5, 0x1, R9 ;  /* 0x0000000105097824 */ /* 0x000fe200078e0209 */
        /* <DEDUP_REMOVED lines=13> */
.L_x_4788:
[----:B------:R-:W-:Y:S05]  /*e6e0*/  BSYNC B0 ;  /* 0x0000000000007941 */ /* 0x000fea0003800000 */
.L_x_4787:
[----:B------:R-:W-:Y:S04]  /*e6f0*/  BSSY B0, `(.L_x_4789) ;  /* 0x0000011000007945 */ /* 0x000fe80003800000 */
[----:B------:R-:W-:Y:S05]  /*e700*/  @P2 BRA `(.L_x_4790) ;  /* 0x00000000003c2947 */ /* 0x000fea0003800000 */
[----:B----4-:R-:W-:Y:S01]  /*e710*/  IADD3 R11, P2, R2, 0x20, RZ ;  /* 0x00000020020b7810 */ /* 0x010fe20007f5e0ff */
        /* <DEDUP_REMOVED lines=14> */
.L_x_4790:
[----:B------:R-:W-:Y:S05]  /*e800*/  BSYNC B0 ;  /* 0x0000000000007941 */ /* 0x000fea0003800000 */
.L_x_4789:
        /* <DEDUP_REMOVED lines=17> */
.L_x_4792:
[----:B------:R-:W-:Y:S05]  /*e920*/  BSYNC B0 ;  /* 0x0000000000007941 */ /* 0x000fea0003800000 */
.L_x_4791:
[----:B------:R-:W-:Y:S05]  /*e930*/  @P0 BRA `(.L_x_4726) ;  /* 0x0000002800a00947 */ /* 0x000fea0003800000 */
[----:B------:R-:W-:Y:S01]  /*e940*/  IADD3 R5, P0, R2, 0x60, RZ ;  /* 0x0000006002057810 */ /* 0x000fe20007f1e0ff */
[----:B------:R-:W-:Y:S01]  /*e950*/  ULDC.64 UR4, c[0x0][0x848] ;  /* 0x0002120000047ab9 */ /* 0x000fe20000000a00 */
[----:B------:R-:W-:Y:S01]  /*e960*/  IMAD.MOV.U32 R2, RZ, RZ, R4 ;  /* 0x000000ffff027224 */ /* 0x000fe200078e0004 */
[----:B------:R-:W-:Y:S02]  /*e970*/  R2UR UR6, R24 ;  /* 0x00000000180672ca */ /* 0x000fe400000e0000 */
[----:B------:R-:W-:Y:S01]  /*e980*/  IMAD.X R0, RZ, RZ, R3, P0 ;  /* 0x000000ffff007224 */ /* 0x000fe200000e0603 */
[----:B------:R-:W-:Y:S01]  /*e990*/  R2UR UR7, R25 ;  /* 0x00000000190772ca */ /* 0x000fe200000e0000 */
        /* <DEDUP_REMOVED lines=10> */
.L_x_4724:
        /* <DEDUP_REMOVED lines=41> */
.L_x_4794:
[----:B------:R-:W-:Y:S01]  /*ecd0*/  ISETP.GT.AND P0, PT, R0, UR5, PT ;  /* 0x0000000500007c0c */ /* 0x000fe2000bf04270 */
[----:B------:R-:W-:-:S12]  /*ece0*/  USHF.R.S32.HI UR4, URZ, 0x1f, UR11 ;  /* 0x0000001f3f047899 */ /* 0x000fd8000801140b */
[----:B------:R-:W-:Y:S05]  /*ecf0*/  @!P0 BRA `(.L_x_4726) ;  /* 0x0000002400b08947 */ /* 0x000fea0003800000 */
[----:B------:R-:W-:Y:S01]  /*ed00*/  VIADD R2, R0, -UR5 ;  /* 0x8000000500027c36 */ /* 0x000fe20008000000 */
[----:B------:R-:W-:Y:S01]  /*ed10*/  ULDC.64 UR8, c[0x0][0x2d8] ;  /* 0x0000b60000087ab9 */ /* 0x000fe20000000a00 */
[----:B------:R-:W-:Y:S01]  /*ed20*/  ELECT P0, URZ, PT ;  /* 0x00000000003f782f */ /* 0x000fe20003800000 */
[----:B------:R-:W-:Y:S02]  /*ed30*/  UIMAD UR4, UR4, UR8, URZ ;  /* 0x00000008040472a4 */ /* 0x000fe4000f8e023f */
        /* <DEDUP_REMOVED lines=29> */
.L_x_4797:
[----:B------:R-:W-:Y:S05]  /*ef10*/  BSYNC B0 ;  /* 0x0000000000007941 */ /* 0x000fea0003800000 */
.L_x_4796:
        /* <DEDUP_REMOVED lines=19> */
.L_x_4799:
[----:B------:R-:W-:Y:S05]  /*f050*/  BSYNC B0 ;  /* 0x0000000000007941 */ /* 0x000fea0003800000 */
.L_x_4798:
[----:B------:R-:W-:Y:S06]  /*f060*/  BAR.ARV 0xa, 0xa0 ;  /* 0x0282800000007b1d */ /* 0x000fec0000002000 */
[----:B------:R-:W-:Y:S04]  /*f070*/  BSSY B0, `(.L_x_4800) ;  /* 0x0000003000007945 */ /* 0x000fe80003800000 */
[----:B------:R-:W-:Y:S05]  /*f080*/  @!P0 BRA `(.L_x_4801) ;  /* 0x0000000000048947 */ /* 0x000fea0003800000 */
[----:B------:R-:W-:-:S04]  /*f090*/  DEPBAR.LE SB0, 0x0 ;  /* 0x000080000000791a */ /* 0x000fc80000000000 */
.L_x_4801:
[----:B------:R-:W-:Y:S05]  /*f0a0*/  BSYNC B0 ;  /* 0x0000000000007941 */ /* 0x000fea0003800000 */
.L_x_4800:
[----:B------:R-:W-:Y:S06]  /*f0b0*/  BAR.ARV 0xb, 0xa0 ;  /* 0x02c2800000007b1d */ /* 0x000fec0000002000 */
[----:B------:R-:W-:Y:S01]  /*f0c0*/  UIADD3 UR9, UR5, 0x1, URZ ;  /* 0x0000000105097890 */ /* 0x000fe2000fffe03f */
[----:B------:R-:W-:Y:S11]  /*f0d0*/  BRA `(.L_x_4802) ;  /* 0x0000000000047947 */ /* 0x000ff60003800000 */
.L_x_4795:
[----:B------:R-:W-:-:S05]  /*f0e0*/  UMOV UR9, UR5 ;  /* 0x0000000500097c82 */ /* 0x000fca0008000000 */
.L_x_4802:
        /* <DEDUP_REMOVED lines=16> */
.L_x_4815:
        /* <DEDUP_REMOVED lines=20> */
.L_x_4804:
[----:B------:R-:W-:Y:S05]  /*f330*/  BSYNC B0 ;  /* 0x0000000000007941 */ /* 0x000fea0003800000 */
.L_x_4803:
        /* <DEDUP_REMOVED lines=13> */
.L_x_4806:
[----:B------:R-:W-:Y:S05]  /*f410*/  BSYNC B0 ;  /* 0x0000000000007941 */ /* 0x000fea0003800000 */
.L_x_4805:
[----:B------:R-:W-:Y:S06]  /*f420*/  BAR.ARV 0xa, 0xa0 ;  /* 0x0282800000007b1d */ /* 0x000fec0000002000 */
[----:B------:R-:W-:Y:S04]  /*f430*/  BSSY B0, `(.L_x_4807) ;  /* 0x0000003000007945 */ /* 0x000fe80003800000 */
[----:B------:R-:W-:Y:S05]  /*f440*/  @!P0 BRA `(.L_x_4808) ;  /* 0x0000000000048947 */ /* 0x000fea0003800000 */
[----:B------:R-:W-:-:S04]  /*f450*/  DEPBAR.LE SB0, 0x0 ;  /* 0x000080000000791a */ /* 0x000fc80000000000 */
.L_x_4808:
[----:B------:R-:W-:Y:S05]  /*f460*/  BSYNC B0 ;  /* 0x0000000000007941 */ /* 0x000fea0003800000 */
.L_x_4807:
        /* <DEDUP_REMOVED lines=13> */
.L_x_4810:
[----:B------:R-:W-:Y:S05]  /*f540*/  BSYNC B0 ;  /* 0x0000000000007941 */ /* 0x000fea0003800000 */
.L_x_4809:
        /* <DEDUP_REMOVED lines=13> */
.L_x_4812:
[----:B------:R-:W-:Y:S05]  /*f620*/  BSYNC B0 ;  /* 0x0000000000007941 */ /* 0x000fea0003800000 */
.L_x_4811:
[----:B------:R-:W-:Y:S01]  /*f630*/  UIADD3 UR9, UR9, 0x2, URZ ;  /* 0x0000000209097890 */ /* 0x000fe2000fffe03f */
[----:B------:R-:W-:Y:S06]  /*f640*/  BAR.ARV 0xa, 0xa0 ;  /* 0x0282800000007b1d */ /* 0x000fec0000002000 */
[----:B------:R-:W-:Y:S01]  /*f650*/  BSSY B0, `(.L_x_4813) ;  /* 0x0000004000007945 */ /* 0x000fe20003800000 */
[----:B------:R-:W-:-:S03]  /*f660*/  ISETP.LE.AND P1, PT, R0, UR9, PT ;  /* 0x0000000900007c0c */ /* 0x000fc6000bf23270 */
[----:B------:R-:W-:Y:S10]  /*f670*/  @!P0 BRA `(.L_x_4814) ;  /* 0x0000000000048947 */ /* 0x000ff40003800000 */
[----:B------:R-:W-:-:S04]  /*f680*/  DEPBAR.LE SB0, 0x0 ;  /* 0x000080000000791a */ /* 0x000fc80000000000 */
.L_x_4814:
[----:B------:R-:W-:Y:S05]  /*f690*/  BSYNC B0 ;  /* 0x0000000000007941 */ /* 0x000fea0003800000 */
.L_x_4813:
[----:B------:R-:W-:Y:S06]  /*f6a0*/  BAR.ARV 0xb, 0xa0 ;  /* 0x02c2800000007b1d */ /* 0x000fec0000002000 */
[----:B------:R-:W-:Y:S02]  /*f6b0*/  UIADD3 UR13, UR13, 0x4000, URZ ;  /* 0x000040000d0d7890 */ /* 0x000fe4000fffe03f */
[----:B------:R-:W-:Y:S01]  /*f6c0*/  UIADD3 UR4, UR4, 0x4000, URZ ;  /* 0x0000400004047890 */ /* 0x000fe2000fffe03f */
[----:B------:R-:W-:Y:S11]  /*f6d0*/  @!P1 BRA `(.L_x_4815) ;  /* 0xfffffff800c49947 */ /* 0x000ff6000383ffff */
[----:B------:R-:W-:Y:S05]  /*f6e0*/  BRA `(.L_x_4726) ;  /* 0x0000001c00347947 */ /* 0x000fea0003800000 */
.L_x_4793:
        /* <DEDUP_REMOVED lines=33> */
.L_x_4817:
        /* <DEDUP_REMOVED lines=42> */
.L_x_4847:
[----:B------:R-:W2:Y:S01]  /*fba0*/  S2R R2, SR_TID.X ;  /* 0x0000000000027919 */ /* 0x000ea20000002100 */
[----:B------:R-:W-:Y:S02]  /*fbb0*/  IMAD.U32 R15, RZ, RZ, UR15 ;  /* 0x0000000fff0f7e24 */ /* 0x000fe4000f8e00ff */
[----:B------:R-:W-:Y:S02]  /*fbc0*/  IMAD.U32 R14, RZ, RZ, UR7 ;  /* 0x00000007ff0e7e24 */ /* 0x000fe4000f8e00ff */
[----:B------:R-:W-:Y:S02]  /*fbd0*/  VIADD R15, R15, UR5 ;  /* 0x000000050f0f7c36 */ /* 0x000fe40008000000 */
[----:B------:R-:W-:Y:S02]  /*fbe0*/  VIADD R14, R14, UR4 ;  /* 0x000000040e0e7c36 */ /* 0x000fe40008000000 */
[----:B------:R-:W-:Y:S01]  /*fbf0*/  IMAD.MOV.U32 R11, RZ, RZ, 0x1 ;  /* 0x00000001ff0b7424 */ /* 0x000fe200078e00ff */
        /* <DEDUP_REMOVED lines=9> */
.L_x_4820:
        /* <DEDUP_REMOVED lines=23> */
[----:B--2---:R-:W-:Y:S02]  /*fe00*/  IMAD.MOV.U32 R8, RZ, RZ, R12 ;  /* 0x000000ffff087224 */ /* 0x004fe400078e000c */
[----:B------:R-:W-:Y:S01]  /*fe10*/  IMAD.U32 R6, RZ, RZ, UR9 ;  /* 0x00000009ff067e24 */ /* 0x000fe2000f8e00ff */
[----:B------:R-:W-:Y:S01]  /*fe20*/  LEA R2, P1, R3, R10, 0x2 ;  /* 0x0000000a03027211 */ /* 0x000fe200078210ff */
[----:B------:R-:W-:Y:S01]  /*fe30*/  IMAD.U32 R3, RZ, RZ, UR8 ;  /* 0x00000008ff037e24 */ /* 0x000fe2000f8e00ff */
[----:B------:R-:W-:Y:S01]  /*fe40*/  R2UR UR8, R16 ;  /* 0x00000000100872ca */ /* 0x000fe200000e0000 */
[----:B------:R-:W-:Y:S01]  /*fe50*/  IMAD.MOV.U32 R7, RZ, RZ, R13 ;  /* 0x000000ffff077224 */ /* 0x000fe200078e000d */
[----:B------:R-:W-:-:S02]  /*fe60*/  R2UR UR22, R2 ;  /* 0x00000000021672ca */ /* 0x000fc400000e0000 */
[----:B------:R-:W-:Y:S02]  /*fe70*/  IADD3 R2, P2, R8, 0x2f0, RZ ;  /* 0x000002f008027810 */ /* 0x000fe40007f5e0ff */
[----:B------:R-:W-:Y:S01]  /*fe80*/  LEA.HI.X R3, R6, R9, R3, 0x2, P1 ;  /* 0x0000000906037211 */ /* 0x000fe200008f1403 */
[----:B------:R-:W-:Y:S01]  /*fe90*/  VIADD R6, R0, 0xffffffff ;  /* 0xffffffff00067836 */ /* 0x000fe20000000000 */
[----:B------:R-:W-:Y:S01]  /*fea0*/  R2UR UR40, R2 ;  /* 0x00000000022872ca */ /* 0x000fe200000e0000 */
[--C-:B------:R-:W-:Y:S01]  /*feb0*/  IMAD.X R5, RZ, RZ, R7.reuse, P2 ;  /* 0x000000ffff057224 */ /* 0x100fe200010e0607 */
[----:B------:R-:W-:Y:S02]  /*fec0*/  IADD3 R2, P3, R8, 0x3f0, RZ ;  /* 0x000003f008027810 */ /* 0x000fe40007f7e0ff */
[----:B------:R-:W-:Y:S01]  /*fed0*/  R2UR UR23, R3 ;  /* 0x00000000031772ca */ /* 0x000fe200000e0000 */
[----:B------:R1:W-:Y:S01]  /*fee0*/  STL [R1], R6 ;  /* 0x0000000601007387 */ /* 0x0003e20000100800 */
[----:B------:R-:W-:Y:S01]  /*fef0*/  R2UR UR42, R2 ;  /* 0x00000000022a72ca */ /* 0x000fe200000e0000 */
[----:B------:R-:W-:Y:S01]  /*ff00*/  UIADD3 UR16, UR8, 0x10000, URZ ;  /* 0x0001000008107890 */ /* 0x000fe2000fffe03f */
[----:B------:R-:W-:Y:S01]  /*ff10*/  IADD3 R2, P1, R8, 0xf0, RZ ;  /* 0x000000f008027810 */ /* 0x000fe20007f3e0ff */
[----:B------:R-:W-:Y:S01]  /*ff20*/  UIADD3 UR17, UR8, 0x30c10, URZ ;  /* 0x00030c1008117890 */ /* 0x000fe2000fffe03f */
[----:B------:R-:W-:Y:S01]  /*ff30*/  R2UR UR41, R5 ;  /* 0x00000000052972ca */ /* 0x000fe200000e0000 */
[--C-:B------:R-:W-:Y:S01]  /*ff40*/  IMAD.X R5, RZ, RZ, R7.reuse, P3 ;  /* 0x000000ffff057224 */ /* 0x100fe200018e0607 */
[----:B------:R-:W-:Y:S01]  /*ff50*/  R2UR UR30, R2 ;  /* 0x00000000021e72ca */ /* 0x000fe200000e0000 */
[----:B------:R-:W-:Y:S01]  /*ff60*/  IMAD.X R3, RZ, RZ, R7, P1 ;  /* 0x000000ffff037224 */ /* 0x000fe200008e0607 */
[----:B------:R-:W-:Y:S01]  /*ff70*/  UIADD3 UR38, UR8, 0x20000, URZ ;  /* 0x0002000008267890 */ /* 0x000fe2000fffe03f */
[----:B------:R-:W-:Y:S01]  /*ff80*/  ISETP.GE.AND P1, PT, R4, R6, PT ;  /* 0x000000060400720c */ /* 0x000fe20003f26270 */
[----:B------:R-:W-:Y:S01]  /*ff90*/  UIADD3 UR9, UR8, 0x30c00, URZ ;  /* 0x00030c0008097890 */ /* 0x000fe2000fffe03f */
[----:B------:R-:W-:Y:S01]  /*ffa0*/  R2UR UR43, R5 ;  /* 0x00000000052b72ca */ /* 0x000fe200000e0000 */
[----:B------:R-:W-:Y:S01]  /*ffb0*/  UIADD3 UR24, UR8, 0x4000, URZ ;  /* 0x0000400008187890 */ /* 0x000fe2000fffe03f */
[----:B------:R-:W-:Y:S01]  /*ffc0*/  R2UR UR31, R3 ;  /* 0x00000000031f72ca */ /* 0x000fe200000e0000 */
[----:B------:R-:W-:Y:S01]  /*ffd0*/  IMAD.MOV.U32 R5, RZ, RZ, 0x8000 ;  /* 0x00008000ff057424 */ /* 0x000fe200078e00ff */
[----:B------:R-:W-:-:S11]  /*ffe0*/  UMOV UR39, UR17 ;  /* 0x0000001100277c82 */ /* 0x000fd60008000000 */
        /* <DEDUP_REMOVED lines=10> */
[----:B------:R-:W-:Y:S02]  /*10090*/  IMAD.IADD R20, R5, 0x1, R0 ;  /* 0x0000000105147824 */ /* 0x000fe400078e0200 */
[----:B------:R-:W-:Y:S02]  /*100a0*/  VIADD R5, R0, 0xfffffffe ;  /* 0xfffffffe00057836 */ /* 0x000fe40000000000 */
[----:B------:R-:W-:-:S03]  /*100b0*/  IMAD.MOV.U32 R0, RZ, RZ, R4 ;  /* 0x000000ffff007224 */ /* 0x000fc600078e0004 */
[----:B------:R-:W-:Y:S02]  /*100c0*/  ISETP.NE.AND P1, PT, R5, R4, PT ;  /* 0x000000040500720c */ /* 0x000fe40003f25270 */
[----:B------:R-:W-:-:S05]  /*100d0*/  LOP3.LUT R5, R20, 0x1, RZ, 0xc0, !PT ;  /* 0x0000000114057812 */ /* 0x000fca00078ec0ff */
[----:B------:R2:W-:Y:S01]  /*100e0*/  STL [R1+0x4], R5 ;  /* 0x0000040501007387 */ /* 0x0005e20000100800 */
[----:B-1----:R-:W-:-:S05]  /*100f0*/  LOP3.LUT R6, R12, 0x1f, RZ, 0xc0, !PT ;  /* 0x0000001f0c067812 */ /* 0x002fca00078ec0ff */
[----:B--2---:R-:W-:Y:S05]  /*10100*/  @!P1 BRA `(.L_x_4822) ;  /* 0x0000000800389947 */ /* 0x004fea0003800000 */
[----:B------:R-:W-:Y:S02]  /*10110*/  IMAD.IADD R20, R20, 0x1, -R5 ;  /* 0x0000000114147824 */ /* 0x000fe400078e0a05 */
[----:B------:R-:W-:Y:S02]  /*10120*/  IMAD.MOV.U32 R0, RZ, RZ, R4 ;  /* 0x000000ffff007224 */ /* 0x000fe400078e0004 */
[----:B------:R-:W-:-:S07]  /*10130*/  IMAD.MOV.U32 R11, RZ, RZ, 0x1 ;  /* 0x00000001ff0b7424 */ /* 0x000fce00078e00ff */
.L_x_4831:
[----:B--234-:R-:W-:-:S04]  /*10140*/  SHF.L.U32 R21, R11, 0x1f, RZ ;  /* 0x0000001f0b157819 */ /* 0x01cfc800000006ff */
[----:B------:R-:W1:Y:S02]  /*10150*/  SYNCS.PHASECHK.TRANS64.TRYWAIT P1, [R16+URZ+0x30c40], R21 ;  /* 0x030c4015100075a7 */ /* 0x000e64000802017f */
[----:B-1----:R-:W-:Y:S05]  /*10160*/  @!P1 BRA `(.L_x_4823) ;  /* 0x00000014005c9947 */ /* 0x002fea0003800000 */
.L_x_4848:
[----:B------:R-:W-:Y:S05]  /*10170*/  @P0 BRA `(.L_x_4824) ;  /* 0x0000000000140947 */ /* 0x000fea0003800000 */
[----:B------:R-:W-:Y:S01]  /*10180*/  ISETP.NE.AND P1, PT, R6, RZ, PT ;  /* 0x000000ff0600720c */ /* 0x000fe20003f25270 */
[----:B------:R-:W-:-:S04]  /*10190*/  IMAD.MOV.U32 R3, RZ, RZ, 0x4200 ;  /* 0x00004200ff037424 */ /* 0x000fc800078e00ff */
[----:B------:R2:W-:Y:S08]  /*101a0*/  SYNCS.ARRIVE.TRANS64 RZ, [R16+URZ+0x30c30], R3 ;  /* 0x030c300310ff79a7 */ /* 0x0005f0000800003f */
[----:B------:R-:W-:Y:S05]  /*101b0*/  @!P1 BRA `(.L_x_4824) ;  /* 0x0000000000049947 */ /* 0x000fea0003800000 */
[----:B------:R-:W-:Y:S01]  /*101c0*/  BPT.TRAP 0x1 ;  /* 0x000000040000795c */ /* 0x000fe20000300000 */
.L_x_4824:
        /* <DEDUP_REMOVED lines=29> */
.L_x_4849:
[----:B------:R-:W-:Y:S05]  /*103a0*/  @P0 BRA `(.L_x_4826) ;  /* 0x0000000000140947 */ /* 0x000fea0003800000 */
[----:B------:R-:W-:Y:S01]  /*103b0*/  ISETP.NE.AND P1, PT, R6, RZ, PT ;  /* 0x000000ff0600720c */ /* 0x000fe20003f25270 */
[----:B------:R-:W-:-:S04]  /*103c0*/  IMAD.MOV.U32 R2, RZ, RZ, 0x4200 ;  /* 0x00004200ff027424 */ /* 0x000fc800078e00ff */
[----:B------:R3:W-:Y:S08]  /*103d0*/  SYNCS.ARRIVE.TRANS64 RZ, [R16+URZ+0x30c18], R2 ;  /* 0x030c180210ff79a7 */ /* 0x0007f0000800003f */
[----:B------:R-:W-:Y:S05]  /*103e0*/  @!P1 BRA `(.L_x_4826) ;  /* 0x0000000000049947 */ /* 0x000fea0003800000 */
[----:B------:R-:W-:Y:S01]  /*103f0*/  BPT.TRAP 0x1 ;  /* 0x000000040000795c */ /* 0x000fe20000300000 */
.L_x_4826:
[----:B------:R-:W-:Y:S01]  /*10400*/  VIADD R18, R18, 0x80 ;  /* 0x0000008012127836 */ /* 0x000fe20000000000 */
[----:B------:R-:W-:Y:S01]  /*10410*/  ULDC.64 UR8, c[0x0][0x700] ;  /* 0x0001c00000087ab9 */ /* 0x000fe20000000a00 */
[----:B------:R-:W-:Y:S01]  /*10420*/  R2UR UR24, R16 ;  /* 0x00000000101872ca */ /* 0x000fe200000e0000 */
[----:B------:R-:W-:Y:S01]  /*10430*/  IMAD.U32 R10, RZ, RZ, UR8 ;  /* 0x00000008ff0a7e24 */ /* 0x000fe2000f8e00ff */
[----:B------:R-:W-:Y:S01]  /*10440*/  UMOV UR22, 0x0 ;  /* 0x0000000000167882 */ /* 0x000fe20000000000 */
[----:B---3--:R-:W-:Y:S01]  /*10450*/  IADD3 R2, P1, R18, UR14, RZ ;  /* 0x0000000e12027c10 */ /* 0x008fe2000ff3e0ff */
[----:B------:R-:W-:Y:S01]  /*10460*/  IMAD.U32 R9, RZ, RZ, UR9 ;  /* 0x00000009ff097e24 */ /* 0x000fe2000f8e00ff */
        /* <DEDUP_REMOVED lines=22> */
.L_x_4850:
[----:B------:R-:W-:Y:S05]  /*105d0*/  @P0 BRA `(.L_x_4828) ;  /* 0x0000000000140947 */ /* 0x000fea0003800000 */
[----:B------:R-:W-:Y:S01]  /*105e0*/  ISETP.NE.AND P1, PT, R6, RZ, PT ;  /* 0x000000ff0600720c */ /* 0x000fe20003f25270 */
[----:B-123--:R-:W-:-:S04]  /*105f0*/  IMAD.MOV.U32 R21, RZ, RZ, 0x4200 ;  /* 0x00004200ff157424 */ /* 0x00efc800078e00ff */
[----:B------:R4:W-:Y:S08]  /*10600*/  SYNCS.ARRIVE.TRANS64 RZ, [R16+URZ+0x30c38], R21 ;  /* 0x030c381510ff79a7 */ /* 0x0009f0000800003f */
[----:B------:R-:W-:Y:S05]  /*10610*/  @!P1 BRA `(.L_x_4828) ;  /* 0x0000000000049947 */ /* 0x000fea0003800000 */
[----:B------:R-:W-:Y:S01]  /*10620*/  BPT.TRAP 0x1 ;  /* 0x000000040000795c */ /* 0x000fe20000300000 */
.L_x_4828:
        /* <DEDUP_REMOVED lines=24> */
.L_x_4852:
[----:B------:R-:W-:Y:S05]  /*107b0*/  @P0 BRA `(.L_x_4830) ;  /* 0x0000000000140947 */ /* 0x000fea0003800000 */
[----:B------:R-:W-:Y:S01]  /*107c0*/  ISETP.NE.AND P1, PT, R6, RZ, PT ;  /* 0x000000ff0600720c */ /* 0x000fe20003f25270 */
[----:B------:R-:W-:-:S04]  /*107d0*/  IMAD.MOV.U32 R5, RZ, RZ, 0x4200 ;  /* 0x00004200ff057424 */ /* 0x000fc800078e00ff */
[----:B------:R1:W-:Y:S08]  /*107e0*/  SYNCS.ARRIVE.TRANS64 RZ, [R16+URZ+0x30c10], R5 ;  /* 0x030c100510ff79a7 */ /* 0x0003f0000800003f */
[----:B------:R-:W-:Y:S05]  /*107f0*/  @!P1 BRA `(.L_x_4830) ;  /* 0x0000000000049947 */ /* 0x000fea0003800000 */
[----:B------:R-:W-:Y:S01]  /*10800*/  BPT.TRAP 0x1 ;  /* 0x000000040000795c */ /* 0x000fe20000300000 */
.L_x_4830:
        /* <DEDUP_REMOVED lines=20> */
[----:B------:R-:W-:Y:S01]  /*10950*/  R2UR UR26, R0 ;  /* 0x00000000001a72ca */ /* 0x000fe200000e0000 */
[----:B------:R-:W-:Y:S01]  /*10960*/  IMAD.U32 R0, RZ, RZ, UR9 ;  /* 0x00000009ff007e24 */ /* 0x000fe2000f8e00ff */
[----:B------:R-:W-:-:S04]  /*10970*/  R2UR UR9, R3 ;  /* 0x00000000030972ca */ /* 0x000fc800000e0000 */
[----:B------:R-:W-:Y:S02]  /*10980*/  LEA.HI.X R0, R0, R9, R4, 0x2, P1 ;  /* 0x0000000900007211 */ /* 0x000fe400008f1404 */
[----:B------:R-:W-:Y:S02]  /*10990*/  ISETP.NE.AND P1, PT, R20, RZ, PT ;  /* 0x000000ff1400720c */ /* 0x000fe40003f25270 */
[----:B------:R-:W-:Y:S01]  /*109a0*/  R2UR UR27, R0 ;  /* 0x00000000001b72ca */ /* 0x000fe200000e0000 */
[----:B------:R-:W-:-:S04]  /*109b0*/  IMAD.U32 R0, RZ, RZ, UR10 ;  /* 0x0000000aff007e24 */ /* 0x000fc8000f8e00ff */
[----:B------:R1:W-:Y:S08]  /*109c0*/  UTMALDG.4D [UR16], [UR8], desc[UR22] ;  /* 0x00001610080075b4 */ /* 0x0003f00008019000 */
[----:B------:R1:W-:Y:S02]  /*109d0*/  UBLKCP.S.G [UR24], [UR26], UR13 ;  /* 0x000000181a0073ba */ /* 0x0003e4000800020d */
[----:B-1----:R-:W-:Y:S05]  /*109e0*/  @P1 BRA `(.L_x_4831) ;  /* 0xfffffff400d41947 */ /* 0x002fea000383ffff */
.L_x_4822:
[----:B------:R-:W2:Y:S02]  /*109f0*/  LDL.LU R4, [R1+0x4] ;  /* 0x0000040001047983 */ /* 0x000ea40000300800 */
[----:B--2---:R-:W-:Y:S02]  /*10a00*/  ISETP.NE.AND P1, PT, R4, RZ, PT ;  /* 0x000000ff0400720c */ /* 0x004fe40003f25270 */
[----:B------:R2:W5:Y:S11]  /*10a10*/  LDL R4, [R1] ;  /* 0x0000000001047983 */ /* 0x0005760000100800 */
[----:B--2---:R-:W-:Y:S05]  /*10a20*/  @!P1 BRA `(.L_x_4821) ;  /* 0x0000000400109947 */ /* 0x004fea0003800000 */
[----:B------:R-:W-:-:S04]  /*10a30*/  SHF.L.U32 R13, R11, 0x1f, RZ ;  /* 0x0000001f0b0d7819 */ /* 0x000fc800000006ff */
[----:B------:R-:W1:Y:S02]  /*10a40*/  SYNCS.PHASECHK.TRANS64.TRYWAIT P1, [R16+URZ+0x30c40], R13 ;  /* 0x030c400d100075a7 */ /* 0x000e64000802017f */
[----:B-1----:R-:W-:Y:S05]  /*10a50*/  @!P1 BRA `(.L_x_4832) ;  /* 0x0000000c00749947 */ /* 0x002fea0003800000 */
.L_x_4853:
[----:B------:R-:W-:Y:S05]  /*10a60*/  @P0 BRA `(.L_x_4833) ;  /* 0x0000000000140947 */ /* 0x000fea0003800000 */
[----:B------:R-:W-:Y:S01]  /*10a70*/  ISETP.NE.AND P1, PT, R6, RZ, PT ;  /* 0x000000ff0600720c */ /* 0x000fe20003f25270 */
[----:B------:R-:W-:-:S04]  /*10a80*/  IMAD.MOV.U32 R5, RZ, RZ, 0x4200 ;  /* 0x00004200ff057424 */ /* 0x000fc800078e00ff */
[----:B------:R2:W-:Y:S08]  /*10a90*/  SYNCS.ARRIVE.TRANS64 RZ, [R16+URZ+0x30c30], R5 ;  /* 0x030c300510ff79a7 */ /* 0x0005f0000800003f */
[----:B------:R-:W-:Y:S05]  /*10aa0*/  @!P1 BRA `(.L_x_4833) ;  /* 0x0000000000049947 */ /* 0x000fea0003800000 */
[----:B------:R-:W-:Y:S01]  /*10ab0*/  BPT.TRAP 0x1 ;  /* 0x000000040000795c */ /* 0x000fe20000300000 */
.L_x_4833:
        /* <DEDUP_REMOVED lines=26> */
.L_x_4854:
[----:B------:R-:W-:Y:S05]  /*10c60*/  @P0 BRA `(.L_x_4835) ;  /* 0x0000000000140947 */ /* 0x000fea0003800000 */
[----:B------:R-:W-:Y:S01]  /*10c70*/  ISETP.NE.AND P0, PT, R6, RZ, PT ;  /* 0x000000ff0600720c */ /* 0x000fe20003f05270 */
[----:B------:R-:W-:-:S04]  /*10c80*/  IMAD.MOV.U32 R5, RZ, RZ, 0x4200 ;  /* 0x00004200ff057424 */ /* 0x000fc800078e00ff */
[----:B------:R2:W-:Y:S08]  /*10c90*/  SYNCS.ARRIVE.TRANS64 RZ, [R16+URZ+0x30c18], R5 ;  /* 0x030c180510ff79a7 */ /* 0x0005f0000800003f */
[----:B------:R-:W-:Y:S05]  /*10ca0*/  @!P0 BRA `(.L_x_4835) ;  /* 0x0000000000048947 */ /* 0x000fea0003800000 */
[----:B------:R-:W-:Y:S01]  /*10cb0*/  BPT.TRAP 0x1 ;  /* 0x000000040000795c */ /* 0x000fe20000300000 */
.L_x_4835:
        /* <DEDUP_REMOVED lines=12> */
[----:B------:R-:W-:Y:S01]  /*10d80*/  UIADD3 UR17, UR24, 0x30c18, URZ ;  /* 0x00030c1818117890 */ /* 0x000fe2000fffe03f */
[----:B------:R-:W-:Y:S01]  /*10d90*/  IMAD.U32 R0, RZ, RZ, UR9 ;  /* 0x00000009ff007e24 */ /* 0x000fe2000f8e00ff */
[----:B------:R-:W-:Y:S01]  /*10da0*/  R2UR UR9, R3 ;  /* 0x00000000030972ca */ /* 0x000fe200000e0000 */
[----:B------:R-:W-:Y:S01]  /*10db0*/  IMAD.U32 R4, RZ, RZ, UR8 ;  /* 0x00000008ff047e24 */ /* 0x000fe2000f8e00ff */
[----:B------:R-:W-:Y:S01]  /*10dc0*/  LEA R10, P0, R5, R10, 0x2 ;  /* 0x0000000a050a7211 */ /* 0x000fe200078010ff */
[----:B------:R-:W-:Y:S01]  /*10dd0*/  UIADD3 UR24, UR24, 0x20200, URZ ;  /* 0x0002020018187890 */ /* 0x000fe2000fffe03f */
[----:B------:R-:W-:Y:S01]  /*10de0*/  R2UR UR8, R2 ;  /* 0x00000000020872ca */ /* 0x000fe200000e0000 */
[----:B------:R-:W-:Y:S01]  /*10df0*/  UMOV UR25, UR17 ;  /* 0x0000001100197c82 */ /* 0x000fe20008000000 */
[----:B------:R-:W-:-:S02]  /*10e00*/  LEA.HI.X R9, R0, R9, R4, 0x2, P0 ;  /* 0x0000000900097211 */ /* 0x000fc400000f1404 */
[----:B------:R2:W5:Y:S01]  /*10e10*/  LDL.LU R4, [R1] ;  /* 0x0000000001047983 */ /* 0x0005620000300800 */
[----:B------:R-:W-:Y:S02]  /*10e20*/  R2UR UR26, R10 ;  /* 0x000000000a1a72ca */ /* 0x000fe400000e0000 */
[----:B------:R-:W-:-:S06]  /*10e30*/  R2UR UR27, R9 ;  /* 0x00000000091b72ca */ /* 0x000fcc00000e0000 */
[----:B------:R2:W-:Y:S07]  /*10e40*/  UTMALDG.4D [UR16], [UR8], desc[UR22] ;  /* 0x00001610080075b4 */ /* 0x0005ee0008019000 */
[----:B------:R2:W-:Y:S02]  /*10e50*/  UBLKCP.S.G [UR24], [UR26], UR10 ;  /* 0x000000181a0073ba */ /* 0x0005e4000800020a */
[----:B--2---:R-:W-:-:S07]  /*10e60*/  IMAD.MOV.U32 R19, RZ, RZ, 0x1 ;  /* 0x00000001ff137424 */ /* 0x004fce00078e00ff */
.L_x_4821:
[----:B------:R-:W2:Y:S01]  /*10e70*/  S2R R0, SR_TID.X ;  /* 0x0000000000007919 */ /* 0x000ea20000002100 */
[----:B------:R-:W-:Y:S01]  /*10e80*/  IMAD R3, R19, 0x8, R16 ;  /* 0x0000000813037824 */ /* 0x000fe200078e0210 */
[----:B--2---:R-:W-:Y:S02]  /*10e90*/  LOP3.LUT R2, R0, 0x7f, RZ, 0xc0, !PT ;  /* 0x0000007f00027812 */ /* 0x004fe400078ec0ff */
[----:B------:R-:W-:Y:S02]  /*10ea0*/  SHF.L.U32 R0, R11, 0x1f, RZ ;  /* 0x0000001f0b007819 */ /* 0x000fe400000006ff */
[----:B------:R-:W-:Y:S02]  /*10eb0*/  ISETP.NE.AND P1, PT, R2, RZ, PT ;  /* 0x000000ff0200720c */ /* 0x000fe40003f25270 */
[----:B------:R-:W2:Y:S02]  /*10ec0*/  SYNCS.PHASECHK.TRANS64.TRYWAIT P0, [R3+URZ+0x30c40], R0 ;  /* 0x030c4000030075a7 */ /* 0x000ea4000800017f */
[----:B--2---:R-:W-:Y:S09]  /*10ed0*/  @!P0 BRA `(.L_x_4836) ;  /* 0x00000008007c8947 */ /* 0x004ff20003800000 */
.L_x_4855:
[----:B------:R-:W-:Y:S05]  /*10ee0*/  @P1 BRA `(.L_x_4837) ;  /* 0x0000000000181947 */ /* 0x000fea0003800000 */
[----:B------:R-:W1:Y:S01]  /*10ef0*/  S2R R2, SR_TID.X ;  /* 0x0000000000027919 */ /* 0x000e620000002100 */
[----:B--2---:R-:W-:-:S04]  /*10f00*/  IMAD.MOV.U32 R0, RZ, RZ, 0x4200 ;  /* 0x00004200ff007424 */ /* 0x004fc800078e00ff */
[----:B------:R2:W-:Y:S01]  /*10f10*/  SYNCS.ARRIVE.TRANS64 RZ, [R3+URZ+0x30c30], R0 ;  /* 0x030c300003ff79a7 */ /* 0x0005e2000800003f */
[----:B-1----:R-:W-:-:S13]  /*10f20*/  LOP3.LUT P0, RZ, R2, 0x1f, RZ, 0xc0, !PT ;  /* 0x0000001f02ff7812 */ /* 0x002fda000780c0ff */
[----:B--2---:R-:W-:Y:S05]  /*10f30*/  @!P0 BRA `(.L_x_4837) ;  /* 0x0000000000048947 */ /* 0x004fea0003800000 */
[----:B------:R-:W-:Y:S01]  /*10f40*/  BPT.TRAP 0x1 ;  /* 0x000000040000795c */ /* 0x000fe20000300000 */
.L_x_4837:
[----:B-----5:R-:W-:Y:S01]  /*10f50*/  R2UR UR19, R4 ;  /* 0x00000000041372ca */ /* 0x020fe200000e0000 */
[C-C-:B--2---:R-:W-:Y:S01]  /*10f60*/  IMAD R0, R19.reuse, 0x4000, R16.reuse ;  /* 0x0000400013007824 */ /* 0x144fe200078e0210 */
[----:B-1----:R-:W-:Y:S01]  /*10f70*/  R2UR UR9, R14 ;  /* 0x000000000e0972ca */ /* 0x002fe200000e0000 */
[----:B---34-:R-:W-:Y:S01]  /*10f80*/  IMAD R16, R19, 0x200, R16 ;  /* 0x0000020013107824 */ /* 0x018fe200078e0210 */
[----:B------:R-:W-:Y:S01]  /*10f90*/  IADD3 R8, P0, R8, 0x1f0, RZ ;  /* 0x000001f008087810 */ /* 0x000fe20007f1e0ff */
[----:B------:R-:W-:Y:S01]  /*10fa0*/  ULDC.64 UR24, c[0x0][0x728] ;  /* 0x0001ca0000187ab9 */ /* 0x000fe20000000a00 */
[----:B------:R-:W-:Y:S01]  /*10fb0*/  R2UR UR17, R3 ;  /* 0x00000000031172ca */ /* 0x000fe200000e0000 */
[----:B------:R-:W-:Y:S01]  /*10fc0*/  UMOV UR18, URZ ;  /* 0x0000003f00127c82 */ /* 0x000fe20008000000 */
[----:B------:R-:W-:Y:S01]  /*10fd0*/  R2UR UR16, R0 ;  /* 0x00000000001072ca */ /* 0x000fe200000e0000 */
[----:B------:R-:W-:Y:S01]  /*10fe0*/  IMAD.X R7, RZ, RZ, R7, P0 ;  /* 0x000000ffff077224 */ /* 0x000fe200000e0607 */
[----:B------:R-:W-:Y:S01]  /*10ff0*/  R2UR UR10, R16 ;  /* 0x00000000100a72ca */ /* 0x000fe200000e0000 */
[----:B------:R-:W-:Y:S01]  /*11000*/  VIADD R2, R19, 0x1 ;  /* 0x0000000113027836 */ /* 0x000fe20000000000 */
[----:B------:R-:W-:Y:S01]  /*11010*/  R2UR UR22, R8 ;  /* 0x00000000081672ca */ /* 0x000fe200000e0000 */
[----:B------:R-:W-:Y:S01]  /*11020*/  USHF.L.U32 UR19, UR19, 0x7, URZ ;  /* 0x0000000713137899 */ /* 0x000fe2000800063f */
[----:B------:R-:W-:-:S02]  /*11030*/  R2UR UR23, R7 ;  /* 0x00000000071772ca */ /* 0x000fc400000e0000 */
[C---:B------:R-:W-:Y:S01]  /*11040*/  ISETP.NE.AND P0, PT, R2.reuse, 0x2, PT ;  /* 0x000000020200780c */ /* 0x040fe20003f05270 */
[----:B------:R-:W-:Y:S02]  /*11050*/  UIADD3 UR13, UP0, UR19, UR6, URZ ;  /* 0x00000006130d7290 */ /* 0x000fe4000ff1e03f */
[----:B------:R-:W-:Y:S01]  /*11060*/  UIADD3 UR17, UR17, 0x30c30, URZ ;  /* 0x00030c3011117890 */ /* 0x000fe2000fffe03f */
[----:B------:R-:W-:Y:S01]  /*11070*/  SEL R0, RZ, 0x1, P0 ;  /* 0x00000001ff007807 */ /* 0x000fe20000000000 */
[----:B------:R-:W-:Y:S01]  /*11080*/  ULEA UR8, UP1, UR13, UR24, 0x2 ;  /* 0x000000180d087291 */ /* 0x000fe2000f82103f */
[----:B------:R-:W-:Y:S01]  /*11090*/  SEL R2, R2, RZ, P0 ;  /* 0x000000ff02027207 */ /* 0x000fe20000000000 */
[----:B------:R-:W-:Y:S01]  /*110a0*/  ULEA.HI.X.SX32 UR9, UR19, UR9, 0x1, UP0 ;  /* 0x0000000913097291 */ /* 0x000fe200080f0e3f */
[----:B------:R-:W-:Y:S01]  /*110b0*/  LOP3.LUT R11, R11, R0, RZ, 0x3c, !PT ;  /* 0x000000000b0b7212 */ /* 0x000fe200078e3cff */
[----:B------:R-:W-:Y:S02]  /*110c0*/  UIADD3 UR16, UR16, 0x18000, URZ ;  /* 0x0001800010107890 */ /* 0x000fe4000fffe03f */
[----:B------:R-:W-:-:S02]  /*110d0*/  ULEA.HI.X UR9, UR13, UR25, UR9, 0x2, UP1 ;  /* 0x000000190d097291 */ /* 0x000fc400088f1409 */
        /* <DEDUP_REMOVED lines=8> */
.L_x_4818:
[----:B------:R-:W-:Y:S05]  /*11160*/  BSYNC B0 ;  /* 0x0000000000007941 */ /* 0x000fea0003800000 */
.L_x_4816:
[----:B------:R-:W-:-:S03]  /*11170*/  UMOV UR8, 0xffffffff ;  /* 0xffffffff00087882 */ /* 0x000fc60000000000 */
[----:B------:R-:W-:Y:S05]  /*11180*/  BRA.DIV UR8, `(.L_x_4838) ;  /* 0x0000000608e47947 */ /* 0x000fea000b800000 */
[----:B------:R-:W-:-:S13]  /*11190*/  ELECT P6, URZ, PT ;  /* 0x00000000003f782f */ /* 0x000fda00038c0000 */
.L_x_4858:
[----:B------:R-:W-:Y:S05]  /*111a0*/  @!P6 BRA `(.L_x_4726) ;  /* 0x000000000084e947 */ /* 0x000fea0003800000 */
[----:B------:R-:W-:-:S06]  /*111b0*/  ULOP3.LUT UR8, UR36, 0x2, URZ, 0xfc, !UPT ;  /* 0x0000000224087892 */ /* 0x000fcc000f8efc3f */
[----:B------:R-:W-:-:S05]  /*111c0*/  IMAD.U32 R0, RZ, RZ, UR8 ;  /* 0x00000008ff007e24 */ /* 0x000fca000f8e00ff */
[----:B------:R-:W-:-:S13]  /*111d0*/  ISETP.NE.AND P2, PT, R0, 0x3, PT ;  /* 0x000000030000780c */ /* 0x000fda0003f45270 */
[----:B------:R-:W-:Y:S05]  /*111e0*/  @!P2 BRA `(.L_x_4839) ;  /* 0x000000000004a947 */ /* 0x000fea0003800000 */
[----:B------:R-:W-:Y:S01]  /*111f0*/  BPT.TRAP 0x1 ;  /* 0x000000040000795c */ /* 0x000fe20000300000 */
.L_x_4839:
        /* <DEDUP_REMOVED lines=15> */
.L_x_4859:
[----:B------:R-:W2:Y:S02]  /*112f0*/  SYNCS.PHASECHK.TRANS64.TRYWAIT P0, [R3+URZ], R0 ;  /* 0x00000000030075a7 */ /* 0x000ea4000800017f */
[----:B--2---:R-:W-:Y:S05]  /*11300*/  @!P0 BRA `(.L_x_4841) ;  /* 0x0000000400b88947 */ /* 0x004fea0003800000 */
.L_x_4860:
[----:B------:R-:W-:Y:S05]  /*11310*/  @!P2 BRA `(.L_x_4842) ;  /* 0x000000000004a947 */ /* 0x000fea0003800000 */
[----:B------:R-:W-:Y:S01]  /*11320*/  BPT.TRAP 0x1 ;  /* 0x000000040000795c */ /* 0x000fe20000300000 */
.L_x_4842:
[----:B--2---:R-:W-:-:S04]  /*11330*/  VIADD R3, R7, 0x30c40 ;  /* 0x00030c4007037836 */ /* 0x004fc80000000000 */
[----:B------:R-:W-:-:S04]  /*11340*/  IMAD R2, R2, 0x8, R3 ;  /* 0x0000000802027824 */ /* 0x000fc800078e0203 */
[----:B------:R-:W2:Y:S02]  /*11350*/  SYNCS.PHASECHK.TRANS64.TRYWAIT P0, [R2+URZ], R5 ;  /* 0x00000005020075a7 */ /* 0x000ea4000800017f */
[----:B--2---:R-:W-:Y:S05]  /*11360*/  @!P0 BRA `(.L_x_4843) ;  /* 0x0000000400b48947 */ /* 0x004fea0003800000 */
.L_x_4861:
[----:B------:R-:W-:-:S07]  /*11370*/  IMAD R3, R4, 0x8, R3 ;  /* 0x0000000804037824 */ /* 0x000fce00078e0203 */
.L_x_4844:
[----:B---3--:R3:W4:Y:S02]  /*11380*/  SYNCS.PHASECHK.TRANS64.TRYWAIT P0, [R3+URZ], R0 ;  /* 0x00000000030075a7 */ /* 0x008724000800017f */
[----:B----4-:R-:W-:Y:S05]  /*11390*/  @!P0 NANOSLEEP.SYNCS 0x989680 ;  /* 0x009896800000895d */ /* 0x010fea0003900000 */
[----:B------:R-:W4:Y:S02]  /*113a0*/  @!P0 SYNCS.PHASECHK.TRANS64 P0, [R3+URZ], R0 ;  /* 0x00000000030085a7 */ /* 0x000f24000800007f */
[----:B----4-:R-:W-:Y:S05]  /*113b0*/  @!P0 BRA `(.L_x_4844) ;  /* 0xfffffffc00f08947 */ /* 0x010fea000383ffff */
.L_x_4726:
[----:B------:R-:W-:Y:S05]  /*113c0*/  BSYNC B6 ;  /* 0x0000000000067941 */ /* 0x000fea0003800000 */
.L_x_4723:
[----:B------:R-:W-:Y:S05]  /*113d0*/  EXIT ;  /* 0x000000000000794d */ /* 0x000fea0003800000 */
.L_x_4733:
[----:B------:R-:W-:Y:S02]  /*113e0*/  IMAD.MOV.U32 R13, RZ, RZ, R10 ;  /* 0x000000ffff0d7224 */ /* 0x000fe400078e000a */
[----:B------:R-:W-:Y:S02]  /*113f0*/  IMAD.MOV.U32 R12, RZ, RZ, RZ ;  /* 0x000000ffff0c7224 */ /* 0x000fe400078e00ff */
[----:B------:R-:W-:Y:S02]  /*11400*/  IMAD.MOV.U32 R11, RZ, RZ, 0x1f ;  /* 0x0000001fff0b7424 */ /* 0x000fe400078e00ff */
[----:B------:R-:W-:-:S07]  /*11410*/  IMAD.MOV.U32 R15, RZ, RZ, -0x1 ;  /* 0xffffffffff0f7424 */ /* 0x000fce00078e00ff */
[----:B------:R-:W-:Y:S05]  /*11420*/  WARPSYNC.COLLECTIVE R15, `(.L_x_4845) ;  /* 0x000000000f087348 */ /* 0x000fea0003c00000 */
[----:B------:R1:W2:Y:S02]  /*11430*/  SHFL.IDX P6, R14, R13, R12, R11 ;  /* 0x0000000c0d0e7389 */ /* 0x0002a400000c000b */
[----:B-12---:R-:W-:Y:S01]  /*11440*/  ENDCOLLECTIVE ;  /* 0x000000000000791b */ /* 0x006fe20003800000 */
.L_x_4845:
[----:B------:R-:W-:Y:S05]  /*11450*/  BRA `(.L_x_4846) ;  /* 0xfffffef800d87947 */ /* 0x000fea000383ffff */
.L_x_4735:
[----:B--2---:R2:W3:Y:S02]  /*11460*/  SYNCS.PHASECHK.TRANS64.TRYWAIT P0, [R222+URZ+0x30c00], R11 ;  /* 0x030c000bde0075a7 */ /* 0x0044e4000800017f */
[----:B---3--:R-:W-:Y:S05]  /*11470*/  @!P0 NANOSLEEP.SYNCS 0x989680 ;  /* 0x009896800000895d */ /* 0x008fea0003900000 */
[----:B------:R-:W3:Y:S02]  /*11480*/  @!P0 SYNCS.PHASECHK.TRANS64 P0, [R222+URZ+0x30c00], R11 ;  /* 0x030c000bde0085a7 */ /* 0x000ee4000800007f */
[----:B---3--:R-:W-:Y:S05]  /*11490*/  @!P0 BRA `(.L_x_4735) ;  /* 0xfffffffc00f08947 */ /* 0x008fea000383ffff */
[----:B------:R-:W-:Y:S05]  /*114a0*/  BRA `(.L_x_4734) ;  /* 0xfffffefc00207947 */ /* 0x000fea000383ffff */
.L_x_4740:
[----:B--2---:R2:W3:Y:S02]  /*114b0*/  SYNCS.PHASECHK.TRANS64.TRYWAIT P0, [R8+URZ+0x30c10], R21 ;  /* 0x030c1015080075a7 */ /* 0x0044e4000800017f */
[----:B---3--:R-:W-:Y:S05]  /*114c0*/  @!P0 NANOSLEEP.SYNCS 0x989680 ;  /* 0x009896800000895d */ /* 0x008fea0003900000 */
[----:B------:R-:W3:Y:S02]  /*114d0*/  @!P0 SYNCS.PHASECHK.TRANS64 P0, [R8+URZ+0x30c10], R21 ;  /* 0x030c1015080085a7 */ /* 0x000ee4000800007f */
[----:B---3--:R-:W-:Y:S05]  /*114e0*/  @!P0 BRA `(.L_x_4740) ;  /* 0xfffffffc00f08947 */ /* 0x008fea000383ffff */
[----:B------:R-:W-:Y:S05]  /*114f0*/  BRA `(.L_x_4739) ;  /* 0xffffff0400547947 */ /* 0x000fea000383ffff */
.L_x_4744:
[----:B------:R1:W1:Y:S02]  /*11500*/  SYNCS.PHASECHK.TRANS64.TRYWAIT P0, [R8+URZ+0x30c30], R21 ;  /* 0x030c3015080075a7 */ /* 0x000264000800017f */
[----:B-1----:R-:W-:Y:S05]  /*11510*/  @!P0 NANOSLEEP.SYNCS 0x989680 ;  /* 0x009896800000895d */ /* 0x002fea0003900000 */
[----:B------:R-:W1:Y:S02]  /*11520*/  @!P0 SYNCS.PHASECHK.TRANS64 P0, [R8+URZ+0x30c30], R21 ;  /* 0x030c3015080085a7 */ /* 0x000e64000800007f */
[----:B-1----:R-:W-:Y:S05]  /*11530*/  @!P0 BRA `(.L_x_4744) ;  /* 0xfffffffc00f08947 */ /* 0x002fea000383ffff */
[----:B------:R-:W-:Y:S05]  /*11540*/  BRA `(.L_x_4743) ;  /* 0xffffff0800587947 */ /* 0x000fea000383ffff */
.L_x_4752:
[----:B--2---:R2:W3:Y:S02]  /*11550*/  SYNCS.PHASECHK.TRANS64.TRYWAIT P1, [R6+URZ+0x30c10], R11 ;  /* 0x030c100b060075a7 */ /* 0x0044e4000802017f */
[----:B---3--:R-:W-:Y:S05]  /*11560*/  @!P1 NANOSLEEP.SYNCS 0x989680 ;  /* 0x009896800000995d */ /* 0x008fea0003900000 */
[----:B------:R-:W3:Y:S02]  /*11570*/  @!P1 SYNCS.PHASECHK.TRANS64 P1, [R6+URZ+0x30c10], R11 ;  /* 0x030c100b060095a7 */ /* 0x000ee4000802007f */
[----:B---3--:R-:W-:Y:S05]  /*11580*/  @!P1 BRA `(.L_x_4752) ;  /* 0xfffffffc00f09947 */ /* 0x008fea000383ffff */
[----:B------:R-:W-:Y:S05]  /*11590*/  BRA `(.L_x_4751) ;  /* 0xffffff4400c47947 */ /* 0x000fea000383ffff */
.L_x_4756:
[----:B------:R1:W1:Y:S02]  /*115a0*/  SYNCS.PHASECHK.TRANS64.TRYWAIT P1, [R6+URZ+0x30c30], R11 ;  /* 0x030c300b060075a7 */ /* 0x000264000802017f */
[----:B-1----:R-:W-:Y:S05]  /*115b0*/  @!P1 NANOSLEEP.SYNCS 0x989680 ;  /* 0x009896800000995d */ /* 0x002fea0003900000 */
[----:B------:R-:W1:Y:S02]  /*115c0*/  @!P1 SYNCS.PHASECHK.TRANS64 P1, [R6+URZ+0x30c30], R11 ;  /* 0x030c300b060095a7 */ /* 0x000e64000802007f */
[----:B-1----:R-:W-:Y:S05]  /*115d0*/  @!P1 BRA `(.L_x_4756) ;  /* 0xfffffffc00f09947 */ /* 0x002fea000383ffff */
[----:B------:R-:W-:Y:S05]  /*115e0*/  BRA `(.L_x_4755) ;  /* 0xffffff4800d47947 */ /* 0x000fea000383ffff */
.L_x_4764:
[----:B--2---:R2:W3:Y:S02]  /*115f0*/  SYNCS.PHASECHK.TRANS64.TRYWAIT P0, [R7+URZ+0x30c10], R18 ;  /* 0x030c1012070075a7 */ /* 0x0044e4000800017f */
[----:B---3--:R-:W-:Y:S05]  /*11600*/  @!P0 NANOSLEEP.SYNCS 0x989680 ;  /* 0x009896800000895d */ /* 0x008fea0003900000 */
[----:B------:R-:W3:Y:S02]  /*11610*/  @!P0 SYNCS.PHASECHK.TRANS64 P0, [R7+URZ+0x30c10], R18 ;  /* 0x030c1012070085a7 */ /* 0x000ee4000800007f */
[----:B---3--:R-:W-:Y:S05]  /*11620*/  @!P0 BRA `(.L_x_4764) ;  /* 0xfffffffc00f08947 */ /* 0x008fea000383ffff */
[----:B------:R-:W-:Y:S05]  /*11630*/  BRA `(.L_x_4763) ;  /* 0xffffff8000087947 */ /* 0x000fea000383ffff */
.L_x_4768:
[----:B------:R1:W1:Y:S02]  /*11640*/  SYNCS.PHASECHK.TRANS64.TRYWAIT P0, [R7+URZ+0x30c30], R18 ;  /* 0x030c3012070075a7 */ /* 0x000264000800017f */
[----:B-1----:R-:W-:Y:S05]  /*11650*/  @!P0 NANOSLEEP.SYNCS 0x989680 ;  /* 0x009896800000895d */ /* 0x002fea0003900000 */
[----:B------:R-:W1:Y:S02]  /*11660*/  @!P0 SYNCS.PHASECHK.TRANS64 P0, [R7+URZ+0x30c30], R18 ;  /* 0x030c3012070085a7 */ /* 0x000e64000800007f */
[----:B-1----:R-:W-:Y:S05]  /*11670*/  @!P0 BRA `(.L_x_4768) ;  /* 0xfffffffc00f08947 */ /* 0x002fea000383ffff */
[----:B------:R-:W-:Y:S05]  /*11680*/  BRA `(.L_x_4767) ;  /* 0xffffff84001c7947 */ /* 0x000fea000383ffff */
.L_x_4819:
[----:B-1----:R1:W2:Y:S02]  /*11690*/  SYNCS.PHASECHK.TRANS64.TRYWAIT P0, [R16+URZ+0x30c20], R3 ;  /* 0x030c2003100075a7 */ /* 0x0022a4000800017f */
[----:B--2---:R-:W-:Y:S05]  /*116a0*/  @!P0 NANOSLEEP.SYNCS 0x989680 ;  /* 0x009896800000895d */ /* 0x004fea0003900000 */
[----:B------:R-:W2:Y:S02]  /*116b0*/  @!P0 SYNCS.PHASECHK.TRANS64 P0, [R16+URZ+0x30c20], R3 ;  /* 0x030c2003100085a7 */ /* 0x000ea4000800007f */
[----:B--2---:R-:W-:Y:S05]  /*116c0*/  @!P0 BRA `(.L_x_4819) ;  /* 0xfffffffc00f08947 */ /* 0x004fea000383ffff */
[----:B------:R-:W-:Y:S05]  /*116d0*/  BRA `(.L_x_4847) ;  /* 0xffffffe400307947 */ /* 0x000fea000383ffff */
.L_x_4823:
[----:B-1----:R1:W2:Y:S02]  /*116e0*/  SYNCS.PHASECHK.TRANS64.TRYWAIT P1, [R16+URZ+0x30c40], R21 ;  /* 0x030c4015100075a7 */ /* 0x0022a4000802017f */
[----:B--2---:R-:W-:Y:S05]  /*116f0*/  @!P1 NANOSLEEP.SYNCS 0x989680 ;  /* 0x009896800000995d */ /* 0x004fea0003900000 */
[----:B------:R-:W2:Y:S02]  /*11700*/  @!P1 SYNCS.PHASECHK.TRANS64 P1, [R16+URZ+0x30c40], R21 ;  /* 0x030c4015100095a7 */ /* 0x000ea4000802007f */
[----:B--2---:R-:W-:Y:S05]  /*11710*/  @!P1 BRA `(.L_x_4823) ;  /* 0xfffffffc00f09947 */ /* 0x004fea000383ffff */
[----:B------:R-:W-:Y:S05]  /*11720*/  BRA `(.L_x_4848) ;  /* 0xffffffe800907947 */ /* 0x000fea000383ffff */
.L_x_4825:
[----:B--2---:R2:W3:Y:S02]  /*11730*/  SYNCS.PHASECHK.TRANS64.TRYWAIT P1, [R16+URZ+0x30c28], R21 ;  /* 0x030c2815100075a7 */ /* 0x0044e4000802017f */
[----:B---3--:R-:W-:Y:S05]  /*11740*/  @!P1 NANOSLEEP.SYNCS 0x989680 ;  /* 0x009896800000995d */ /* 0x008fea0003900000 */
[----:B------:R-:W3:Y:S02]  /*11750*/  @!P1 SYNCS.PHASECHK.TRANS64 P1, [R16+URZ+0x30c28], R21 ;  /* 0x030c2815100095a7 */ /* 0x000ee4000802007f */
[----:B---3--:R-:W-:Y:S05]  /*11760*/  @!P1 BRA `(.L_x_4825) ;  /* 0xfffffffc00f09947 */ /* 0x008fea000383ffff */
[----:B------:R-:W-:Y:S05]  /*11770*/  BRA `(.L_x_4849) ;  /* 0xffffffec00087947 */ /* 0x000fea000383ffff */
.L_x_4827:
[----:B---3--:R3:W4:Y:S02]  /*11780*/  SYNCS.PHASECHK.TRANS64.TRYWAIT P1, [R16+URZ+0x30c48], R21 ;  /* 0x030c4815100075a7 */ /* 0x008724000802017f */
[----:B----4-:R-:W-:Y:S05]  /*11790*/  @!P1 NANOSLEEP.SYNCS 0x989680 ;  /* 0x009896800000995d */ /* 0x010fea0003900000 */
[----:B------:R-:W4:Y:S02]  /*117a0*/  @!P1 SYNCS.PHASECHK.TRANS64 P1, [R16+URZ+0x30c48], R21 ;  /* 0x030c4815100095a7 */ /* 0x000f24000802007f */
[----:B----4-:R-:W-:Y:S05]  /*117b0*/  @!P1 BRA `(.L_x_4827) ;  /* 0xfffffffc00f09947 */ /* 0x010fea000383ffff */
[----:B------:R-:W-:Y:S05]  /*117c0*/  BRA `(.L_x_4850) ;  /* 0xffffffec00807947 */ /* 0x000fea000383ffff */
.L_x_4829:
[----:B------:R-:W-:-:S07]  /*117d0*/  SHF.L.U32 R5, R11, 0x1f, RZ ;  /* 0x0000001f0b057819 */ /* 0x000fce00000006ff */
.L_x_4851:
[----:B------:R1:W1:Y:S02]  /*117e0*/  SYNCS.PHASECHK.TRANS64.TRYWAIT P1, [R16+URZ+0x30c20], R5 ;  /* 0x030c2005100075a7 */ /* 0x000264000802017f */
[----:B-1----:R-:W-:Y:S05]  /*117f0*/  @!P1 NANOSLEEP.SYNCS 0x989680 ;  /* 0x009896800000995d */ /* 0x002fea0003900000 */
[----:B------:R-:W1:Y:S02]  /*11800*/  @!P1 SYNCS.PHASECHK.TRANS64 P1, [R16+URZ+0x30c20], R5 ;  /* 0x030c2005100095a7 */ /* 0x000e64000802007f */
[----:B-1----:R-:W-:Y:S05]  /*11810*/  @!P1 BRA `(.L_x_4851) ;  /* 0xfffffffc00f09947 */ /* 0x002fea000383ffff */
[----:B------:R-:W-:Y:S05]  /*11820*/  BRA `(.L_x_4852) ;  /* 0xffffffec00e07947 */ /* 0x000fea000383ffff */
.L_x_4832:
[----:B-1----:R1:W2:Y:S02]  /*11830*/  SYNCS.PHASECHK.TRANS64.TRYWAIT P1, [R16+URZ+0x30c40], R13 ;  /* 0x030c400d100075a7 */ /* 0x0022a4000802017f */
[----:B--2---:R-:W-:Y:S05]  /*11840*/  @!P1 NANOSLEEP.SYNCS 0x989680 ;  /* 0x009896800000995d */ /* 0x004fea0003900000 */
[----:B------:R-:W2:Y:S02]  /*11850*/  @!P1 SYNCS.PHASECHK.TRANS64 P1, [R16+URZ+0x30c40], R13 ;  /* 0x030c400d100095a7 */ /* 0x000ea4000802007f */
[----:B--2---:R-:W-:Y:S05]  /*11860*/  @!P1 BRA `(.L_x_4832) ;  /* 0xfffffffc00f09947 */ /* 0x004fea000383ffff */
[----:B------:R-:W-:Y:S05]  /*11870*/  BRA `(.L_x_4853) ;  /* 0xfffffff000787947 */ /* 0x000fea000383ffff */
.L_x_4834:
[----:B-1----:R1:W2:Y:S02]  /*11880*/  SYNCS.PHASECHK.TRANS64.TRYWAIT P1, [R16+URZ+0x30c28], R13 ;  /* 0x030c280d100075a7 */ /* 0x0022a4000802017f */
[----:B--2---:R-:W-:Y:S05]  /*11890*/  @!P1 NANOSLEEP.SYNCS 0x989680 ;  /* 0x009896800000995d */ /* 0x004fea0003900000 */
[----:B------:R-:W2:Y:S02]  /*118a0*/  @!P1 SYNCS.PHASECHK.TRANS64 P1, [R16+URZ+0x30c28], R13 ;  /* 0x030c280d100095a7 */ /* 0x000ea4000802007f */
[----:B--2---:R-:W-:Y:S05]  /*118b0*/  @!P1 BRA `(.L_x_4834) ;  /* 0xfffffffc00f09947 */ /* 0x004fea000383ffff */
[----:B------:R-:W-:Y:S05]  /*118c0*/  BRA `(.L_x_4854) ;  /* 0xfffffff000e47947 */ /* 0x000fea000383ffff */
.L_x_4836:
[----:B--2---:R2:W1:Y:S02]  /*118d0*/  SYNCS.PHASECHK.TRANS64.TRYWAIT P0, [R3+URZ+0x30c40], R0 ;  /* 0x030c4000030075a7 */ /* 0x004464000800017f */
[----:B-1----:R-:W-:Y:S05]  /*118e0*/  @!P0 NANOSLEEP.SYNCS 0x989680 ;  /* 0x009896800000895d */ /* 0x002fea0003900000 */
[----:B------:R-:W1:Y:S02]  /*118f0*/  @!P0 SYNCS.PHASECHK.TRANS64 P0, [R3+URZ+0x30c40], R0 ;  /* 0x030c4000030085a7 */ /* 0x000e64000800007f */
[----:B-1----:R-:W-:Y:S05]  /*11900*/  @!P0 BRA `(.L_x_4836) ;  /* 0xfffffffc00f08947 */ /* 0x002fea000383ffff */
[----:B------:R-:W-:Y:S05]  /*11910*/  BRA `(.L_x_4855) ;  /* 0xfffffff400707947 */ /* 0x000fea000383ffff */
.L_x_4838:
[----:B------:R-:W-:Y:S01]  /*11920*/  BSSY B0, `(.L_x_4856) ;  /* 0x0000006000007945 */ /* 0x000fe20003800000 */
[----:B------:R-:W-:-:S07]  /*11930*/  IMAD.MOV.U32 R15, RZ, RZ, -0x1 ;  /* 0xffffffffff0f7424 */ /* 0x000fce00078e00ff */
[----:B------:R-:W-:Y:S05]  /*11940*/  WARPSYNC.COLLECTIVE R15, `(.L_x_4857) ;  /* 0x000000000f0c7348 */ /* 0x000fea0003c00000 */
[----:B------:R-:W-:Y:S02]  /*11950*/  ELECT P6, UR62, PT ;  /* 0x00000000003e782f */ /* 0x000fe400038c0000 */
[----:B------:R-:W-:Y:S01]  /*11960*/  MOV R14, UR62 ;  /* 0x0000003e000e7c02 */ /* 0x000fe20008000f00 */
[----:B------:R-:W-:Y:S10]  /*11970*/  ENDCOLLECTIVE ;  /* 0x000000000000791b */ /* 0x000ff40003800000 */
.L_x_4857:
[----:B------:R-:W-:Y:S05]  /*11980*/  BSYNC B0 ;  /* 0x0000000000007941 */ /* 0x000fea0003800000 */
.L_x_4856:
[----:B------:R-:W-:Y:S05]  /*11990*/  BRA `(.L_x_4858) ;  /* 0xfffffff800007947 */ /* 0x000fea000383ffff */
.L_x_4840:
[----:B-1----:R1:W2:Y:S02]  /*119a0*/  SYNCS.PHASECHK.TRANS64.TRYWAIT P0, [R6+URZ], R5 ;  /* 0x00000005060075a7 */ /* 0x0022a4000800017f */
[----:B--2---:R-:W-:Y:S05]  /*119b0*/  @!P0 NANOSLEEP.SYNCS 0x989680 ;  /* 0x009896800000895d */ /* 0x004fea0003900000 */
[----:B------:R-:W2:Y:S02]  /*119c0*/  @!P0 SYNCS.PHASECHK.TRANS64 P0, [R6+URZ], R5 ;  /* 0x00000005060085a7 */ /* 0x000ea4000800007f */
[----:B--2---:R-:W-:Y:S05]  /*119d0*/  @!P0 BRA `(.L_x_4840) ;  /* 0xfffffffc00f08947 */ /* 0x004fea000383ffff */
[----:B------:R-:W-:Y:S05]  /*119e0*/  BRA `(.L_x_4859) ;  /* 0xfffffff800407947 */ /* 0x000fea000383ffff */
.L_x_4841:
[----:B--2---:R2:W3:Y:S02]  /*119f0*/  SYNCS.PHASECHK.TRANS64.TRYWAIT P0, [R3+URZ], R0 ;  /* 0x00000000030075a7 */ /* 0x0044e4000800017f */
[----:B---3--:R-:W-:Y:S05]  /*11a00*/  @!P0 NANOSLEEP.SYNCS 0x989680 ;  /* 0x009896800000895d */ /* 0x008fea0003900000 */
[----:B------:R-:W3:Y:S02]  /*11a10*/  @!P0 SYNCS.PHASECHK.TRANS64 P0, [R3+URZ], R0 ;  /* 0x00000000030085a7 */ /* 0x000ee4000800007f */
[----:B---3--:R-:W-:Y:S05]  /*11a20*/  @!P0 BRA `(.L_x_4841) ;  /* 0xfffffffc00f08947 */ /* 0x008fea000383ffff */
[----:B------:R-:W-:Y:S05]  /*11a30*/  BRA `(.L_x_4860) ;  /* 0xfffffff800347947 */ /* 0x000fea000383ffff */
.L_x_4843:
[----:B--2---:R2:W3:Y:S02]  /*11a40*/  SYNCS.PHASECHK.TRANS64.TRYWAIT P0, [R2+URZ], R5 ;  /* 0x00000005020075a7 */ /* 0x0044e4000800017f */
[----:B---3--:R-:W-:Y:S05]  /*11a50*/  @!P0 NANOSLEEP.SYNCS 0x989680 ;  /* 0x009896800000895d */ /* 0x008fea0003900000 */
[----:B------:R-:W3:Y:S02]  /*11a60*/  @!P0 SYNCS.PHASECHK.TRANS64 P0, [R2+URZ], R5 ;  /* 0x00000005020085a7 */ /* 0x000ee4000800007f */
[----:B---3--:R-:W-:Y:S05]  /*11a70*/  @!P0 BRA `(.L_x_4843) ;  /* 0xfffffffc00f08947 */ /* 0x008fea000383ffff */
[----:B------:R-:W-:Y:S05]  /*11a80*/  BRA `(.L_x_4861) ;  /* 0xfffffff800387947 */ /* 0x000fea000383ffff */
.L_x_4862:
        /* <DEDUP_REMOVED lines=15> */
.L_x_7409:


//--------------------- .text._ZN7cutlass13device_kernelIN5flash11enable_sm90INS1_16FlashAttnBwdSm90INS1_25CollectiveMainloopBwdSm90ILi2ELi2ELi2EN4cute5tupleIJNS5_1CILi1EEES8_S8_EEENS6_IJNS7_ILi128EEESA_NS7_ILi64EEEEEENS_6half_tEfNS_4arch4Sm90ELb0ELb1ELb0ELb0ELb1ELb1ELb0ELb0ELi2ELi1ELi2ELi2ELb0EEENS1_21CollectiveEpilogueBwdISC_SD_SF_Li256ELb0ELb0ELi1EEENS1_19SingleTileSchedulerILb0ELb0ELb0ELi128EEEEEEEEEvNT_6ParamsE --------------------------
	.section	.text._ZN7cutlass13device_kernelIN5flash11enable_sm90INS1_16FlashAttnBwdSm90INS1_25CollectiveMainloopBwdSm90ILi2ELi2ELi2EN4cute5tupleIJNS5_1CILi1EEES8_S8_EEENS6_IJNS7_ILi128EEESA_NS7_ILi64EEEEEENS_6half_tEfNS_4arch4Sm90ELb0ELb1ELb0ELb0ELb1ELb1ELb0ELb0ELi2ELi1ELi2ELi2ELb0EEENS1_21CollectiveEpilogueBwdISC_SD_SF_Li256ELb0ELb0ELi1EEENS1_19SingleTileSchedulerILb0ELb0ELb0ELi128EEEEEEEEEvNT_6ParamsE,"ax",@progbits
	.align	128
.text._ZN7cutlass13device_kernelIN5flash11enable_sm90INS1_16FlashAttnBwdSm90INS1_25CollectiveMainloopBwdSm90ILi2ELi2ELi2EN4cute5tupleIJNS5_1CILi1EEES8_S8_EEENS6_IJNS7_ILi128EEESA_NS7_ILi64EEEEEENS_6half_tEfNS_4arch4Sm90ELb0ELb1ELb0ELb0ELb1ELb1ELb0ELb0ELi2ELi1ELi2ELi2ELb0EEENS1_21CollectiveEpilogueBwdISC_SD_SF_Li256ELb0ELb0ELi1EEENS1_19SingleTileSchedulerILb0ELb0ELb0ELi128EEEEEEEEEvNT_6ParamsE:
        .type           _ZN7cutlass13device_kernelIN5flash11enable_sm90INS1_16FlashAttnBwdSm90INS1_25CollectiveMainloopBwdSm90ILi2ELi2ELi2EN4cute5tupleIJNS5_1CILi1EEES8_S8_EEENS6_IJNS7_ILi128EEESA_NS7_ILi64EEEEEENS_6half_tEfNS_4arch4Sm90ELb0ELb1ELb0ELb0ELb1ELb1ELb0ELb0ELi2ELi1ELi2ELi2ELb0EEENS1_21CollectiveEpilogueBwdISC_SD_SF_Li256ELb0ELb0ELi1EEENS1_19SingleTileSchedulerILb0ELb0ELb0ELi128EEEEEEEEEvNT_6ParamsE,@function
        .size           _ZN7cutlass13device_kernelIN5flash11enable_sm90INS1_16FlashAttnBwdSm90INS1_25CollectiveMainloopBwdSm90ILi2ELi2ELi2EN4cute5tupleIJNS5_1CILi1EEES8_S8_EEENS6_IJNS7_ILi128EEESA_NS7_ILi64EEEEEENS_6half_tEfNS_4arch4Sm90ELb0ELb1ELb0ELb0ELb1ELb1ELb0ELb0ELi2ELi1ELi2ELi2ELb0EEENS1_21CollectiveEpilogueBwdISC_SD_SF_Li256ELb0ELb0ELi1EEENS1_19SingleTileSchedulerILb0ELb0ELb0ELi128EEEEEEEEEvNT_6ParamsE,(.L_x_7410 - _ZN7cutlass13device_kernelIN5flash11enable_sm90INS1_16FlashAttnBwdSm90INS1_25CollectiveMainloopBwdSm90ILi2ELi2ELi2EN4cute5tupleIJNS5_1CILi1EEES8_S8_EEENS6_IJNS7_ILi128EEESA_NS7_ILi64EEEEEENS_6half_tEfNS_4arch4Sm90ELb0ELb1ELb0ELb0ELb1ELb1ELb0ELb0ELi2ELi1ELi2ELi2ELb0EEENS1_21CollectiveEpilogueBwdISC_SD_SF_Li256ELb0ELb0ELi1EEENS1_19SingleTileSchedulerILb0ELb0ELb0ELi128EEEEEEEEEvNT_6ParamsE)
        .other          _ZN7cutlass13device_kernelIN5flash11enable_sm90INS1_16FlashAttnBwdSm90INS1_25CollectiveMainloopBwdSm90ILi2ELi2ELi2EN4cute5tupleIJNS5_1CILi1EEES8_S8_EEENS6_IJNS7_ILi128EEESA_NS7_ILi64EEEEEENS_6half_tEfNS_4arch4Sm90ELb0ELb1ELb0ELb0ELb1ELb1ELb0ELb0ELi2ELi1ELi2ELi2ELb0EEENS1_21CollectiveEpilogueBwdISC_SD_SF_Li256ELb0ELb0ELi1EEENS1_19SingleTileSchedulerILb0ELb0ELb0ELi128EEEEEEEEEvNT_6ParamsE,@"STO_CUDA_ENTRY STV_DEFAULT"
_ZN7cutlass13device_kernelIN5flash11enable_sm90INS1_16FlashAttnBwdSm90INS1_25CollectiveMainloopBwdSm90ILi2ELi2ELi2EN4cute5tupleIJNS5_1CILi1EEES8_S8_EEENS6_IJNS7_ILi128EEESA_NS7_ILi64EEEEEENS_6half_tEfNS_4arch4Sm90ELb0ELb1ELb0ELb0ELb1ELb1ELb0ELb0ELi2ELi1ELi2ELi2ELb0EEENS1_21CollectiveEpilogueBwdISC_SD_SF_Li256ELb0ELb0ELi1EEENS1_19SingleTileSchedulerILb0ELb0ELb0ELi128EEEEEEEEEvNT_6ParamsE:
        /* <DEDUP_REMOVED lines=30> */
.L_x_4864:
[----:B------:R-:W-:Y:S05]  /*01e0*/  BSYNC B0 ;  /* 0x0000000000007941 */ /* 0x000fea0003800000 */
.L_x_4863:
        /* <DEDUP_REMOVED lines=37> */
.L_x_4865:
        /* <DEDUP_REMOVED lines=22> */
.L_x_4866:
[----:B------:R-:W-:Y:S01]  /*05a0*/  PLOP3.LUT P0, PT, PT, PT, UP0, 0x80, 0x0 ;  /* 0x000000000000781c */ /* 0x000fe20003f0f008 */
[----:B------:R-:W-:Y:S01]  /*05b0*/  NOP ;  /* 0x0000000000007918 */ /* 0x000fe20000000000 */
[----:B------:R-:W-:Y:S01]  /*05c0*/  ULDC.64 UR38, c[0x0][0x208] ;  /* 0x0000820000267ab9 */ /* 0x000fe20000000a00 */
[----:B------:R-:W-:Y:S01]  /*05d0*/  BSSY B6, `(.L_x_4867) ;  /* 0x00011c0000067945 */ /* 0x000fe20003800000 */
[----:B-12-4-:R-:W-:Y:S09]  /*05e0*/  BAR.SYNC.DEFER_BLOCKING 0x0 ;  /* 0x0000000000007b1d */ /* 0x016ff20000010000 */
[----:B------:R-:W-:Y:S05]  /*05f0*/  @!P0 BRA `(.L_x_4868) ;  /* 0x000000e000d08947 */ /* 0x000fea0003800000 */
.L_x_4869:
        /* <DEDUP_REMOVED lines=71> */
.L_x_4871:
        /* <DEDUP_REMOVED lines=28> */
.L_x_4874:
        /* <DEDUP_REMOVED lines=15> */
.L_x_4873:
        /* <DEDUP_REMOVED lines=22> */
.L_x_4876:
        /* <DEDUP_REMOVED lines=15> */
.L_x_4875:
[----:B------:R-:W-:Y:S01]  /*0f70*/  SHF.R.S32.HI R5, RZ, 0x1f, R16 ;  /* 0x0000001fff057819 */ /* 0x000fe20000011410 */
[----:B------:R-:W-:-:S03]  /*0f80*/  UMOV UR4, 0xffffffff ;  /* 0xffffffff00047882 */ /* 0x000fc60000000000 */
[----:B------:R-:W-:-:S04]  /*0f90*/  LEA.HI R0, R5, R16, RZ, 0x7 ;  /* 0x0000001005007211 */ /* 0x000fc800078f38ff */
[----:B------:R-:W-:Y:S01]  /*0fa0*/  SHF.R.S32.HI R10, RZ, 0x7, R0 ;  /* 0x00000007ff0a7819 */ /* 0x000fe20000011400 */
[----:B------:R-:W-:Y:S06]  /*0fb0*/  BRA.DIV UR4, `(.L_x_4877) ;  /* 0x00000112048c7947 */ /* 0x000fec000b800000 */
[----:B------:R1:W2:Y:S02]  /*0fc0*/  SHFL.IDX PT, R14, R10, RZ, 0x1f ;  /* 0x00001fff0a0e7589 */ /* 0x0002a400000e0000 */
.L_x_5019:
        /* <DEDUP_REMOVED lines=23> */
.L_x_4878:
        /* <DEDUP_REMOVED lines=129> */
.L_x_4891:
[----:B------:R-:W-:Y:S05]  /*1950*/  YIELD ;  /* 0x0000000000007946 */ /* 0x000fea0003800000 */
[----:B------:R-:W-:-:S06]  /*1960*/  ULOP3.LUT UR4, UR36, 0x1, URZ, 0xfc, !UPT ;  /* 0x0000000124047892 */ /* 0x000fcc000f8efc3f */
[----:B-1----:R-:W-:-:S05]  /*1970*/  IMAD.U32 R8, RZ, RZ, UR4 ;  /* 0x00000004ff087e24 */ /* 0x002fca000f8e00ff */
[----:B------:R-:W-:-:S13]  /*1980*/  ISETP.NE.AND P6, PT, R8, 0x3, PT ;  /* 0x000000030800780c */ /* 0x000fda0003fc5270 */
[----:B------:R-:W-:Y:S05]  /*1990*/  @!P6 BRA `(.L_x_4881) ;  /* 0x000000000004e947 */ /* 0x000fea0003800000 */
[----:B------:R-:W-:Y:S01]  /*19a0*/  BPT.TRAP 0x1 ;  /* 0x000000040000795c */ /* 0x000fe20000300000 */
.L_x_4881:
[----:B------:R-:W-:Y:S01]  /*19b0*/  IMAD R8, R0, 0x8, R222 ;  /* 0x0000000800087824 */ /* 0x000fe200078e02de */
[----:B------:R-:W-:-:S04]  /*19c0*/  SHF.L.U32 R21, R4, 0x1f, RZ ;  /* 0x0000001f04157819 */ /* 0x000fc800000006ff */
[----:B------:R1:W2:Y:S01]  /*19d0*/  SYNCS.PHASECHK.TRANS64.TRYWAIT P0, [R8+URZ+0x30c10], R21 ;  /* 0x030c1015080075a7 */ /* 0x0002a2000800017f */
[----:B------:R-:W-:Y:S05]  /*19e0*/  @!P6 BRA `(.L_x_4882) ;  /* 0x000000000004e947 */ /* 0x000fea0003800000 */
[----:B------:R-:W-:Y:S01]  /*19f0*/  BPT.TRAP 0x1 ;  /* 0x000000040000795c */ /* 0x000fe20000300000 */
.L_x_4882:
[----:B------:R-:W-:-:S05]  /*1a00*/  VIADD R9, R222, 0x10000 ;  /* 0x00010000de097836 */ /* 0x000fca0000000000 */
[----:B------:R-:W-:-:S04]  /*1a10*/  SHF.R.U32.HI R9, RZ, 0x4, R9 ;  /* 0x00000004ff097819 */ /* 0x000fc80000011609 */
[----:B------:R-:W-:Y:S01]  /*1a20*/  LOP3.LUT R9, R9, 0x3fff, RZ, 0xc0, !PT ;  /* 0x00003fff09097812 */ /* 0x000fe200078ec0ff */
[----:B--2---:R-:W-:Y:S06]  /*1a30*/  @P0 BRA `(.L_x_4883) ;  /* 0x0000000000080947 */ /* 0x004fec0003800000 */
[----:B------:R-:W2:Y:S02]  /*1a40*/  SYNCS.PHASECHK.TRANS64.TRYWAIT P0, [R8+URZ+0x30c10], R21 ;  /* 0x030c1015080075a7 */ /* 0x000ea4000800017f */
[----:B--2---:R-:W-:Y:S05]  /*1a50*/  @!P0 BRA `(.L_x_4884) ;  /* 0x0000010800188947 */ /* 0x004fea0003800000 */
.L_x_4883:
        /* <DEDUP_REMOVED lines=60> */
.L_x_4885:
[----:B------:R1:W1:Y:S01]  /*1e20*/  SYNCS.PHASECHK.TRANS64.TRYWAIT P0, [R8+URZ+0x30c30], R21 ;  /* 0x030c3015080075a7 */ /* 0x000262000800017f */
[----:B------:R-:W-:Y:S05]  /*1e30*/  @!P6 BRA `(.L_x_4886) ;  /* 0x000000000004e947 */ /* 0x000fea0003800000 */
[----:B------:R-:W-:Y:S01]  /*1e40*/  BPT.TRAP 0x1 ;  /* 0x000000040000795c */ /* 0x000fe20000300000 */
.L_x_4886:
[----:B------:R-:W-:-:S05]  /*1e50*/  VIADD R13, R222, 0x18000 ;  /* 0x00018000de0d7836 */ /* 0x000fca0000000000 */
[----:B------:R-:W-:-:S04]  /*1e60*/  SHF.R.U32.HI R13, RZ, 0x4, R13 ;  /* 0x00000004ff0d7819 */ /* 0x000fc8000001160d */
[----:B------:R-:W-:-:S04]  /*1e70*/  LOP3.LUT R13, R13, 0x3fff, RZ, 0xc0, !PT ;  /* 0x00003fff0d0d7812 */ /* 0x000fc800078ec0ff */
[----:B------:R-:W-:Y:S01]  /*1e80*/  LOP3.LUT R19, R13, 0x10000, RZ, 0xfc, !PT ;  /* 0x000100000d137812 */ /* 0x000fe200078efcff */
[----:B-1----:R-:W-:Y:S06]  /*1e90*/  @P0 BRA `(.L_x_4887) ;  /* 0x0000000000080947 */ /* 0x002fec0003800000 */
[----:B------:R-:W1:Y:S02]  /*1ea0*/  SYNCS.PHASECHK.TRANS64.TRYWAIT P0, [R8+URZ+0x30c30], R21 ;  /* 0x030c3015080075a7 */ /* 0x000e64000800017f */
[----:B-1----:R-:W-:Y:S05]  /*1eb0*/  @!P0 BRA `(.L_x_4888) ;  /* 0x0000010400148947 */ /* 0x002fea0003800000 */
.L_x_4887:
        /* <DEDUP_REMOVED lines=767> */
.L_x_4889:
        /* <DEDUP_REMOVED lines=68> */
.L_x_4890:
        /* <DEDUP_REMOVED lines=11> */
.L_x_4880:
        /* <DEDUP_REMOVED lines=128> */
.L_x_4903:
[----:B------:R-:W-:Y:S01]  /*5ba0*/  IMAD.U32 R6, RZ, RZ, UR36 ;  /* 0x00000024ff067e24 */ /* 0x000fe2000f8e00ff */
[----:B------:R-:W-:Y:S05]  /*5bb0*/  YIELD ;  /* 0x0000000000007946 */ /* 0x000fea0003800000 */
[----:B------:R-:W-:-:S04]  /*5bc0*/  LOP3.LUT R6, R6, 0x1, RZ, 0xfc, !PT ;  /* 0x0000000106067812 */ /* 0x000fc800078efcff */
[----:B------:R-:W-:-:S13]  /*5bd0*/  ISETP.NE.AND P0, PT, R6, 0x3, PT ;  /* 0x000000030600780c */ /* 0x000fda0003f05270 */
[----:B------:R-:W-:Y:S05]  /*5be0*/  @!P0 BRA `(.L_x_4893) ;  /* 0x0000000000048947 */ /* 0x000fea0003800000 */
[----:B------:R-:W-:Y:S01]  /*5bf0*/  BPT.TRAP 0x1 ;  /* 0x000000040000795c */ /* 0x000fe20000300000 */
.L_x_4893:
[----:B------:R-:W-:Y:S01]  /*5c00*/  IMAD R6, R0, 0x8, R222 ;  /* 0x0000000800067824 */ /* 0x000fe200078e02de */
[----:B-1----:R-:W-:-:S04]  /*5c10*/  SHF.L.U32 R11, R4, 0x1f, RZ ;  /* 0x0000001f040b7819 */ /* 0x002fc800000006ff */
[----:B------:R1:W2:Y:S01]  /*5c20*/  SYNCS.PHASECHK.TRANS64.TRYWAIT P1, [R6+URZ+0x30c10], R11 ;  /* 0x030c100b060075a7 */ /* 0x0002a2000802017f */
[----:B------:R-:W-:Y:S05]  /*5c30*/  @!P0 BRA `(.L_x_4894) ;  /* 0x0000000000048947 */ /* 0x000fea0003800000 */
[----:B------:R-:W-:Y:S01]  /*5c40*/  BPT.TRAP 0x1 ;  /* 0x000000040000795c */ /* 0x000fe20000300000 */
.L_x_4894:
[----:B------:R-:W-:-:S05]  /*5c50*/  VIADD R7, R222, 0x10000 ;  /* 0x00010000de077836 */ /* 0x000fca0000000000 */
[----:B------:R-:W-:-:S04]  /*5c60*/  SHF.R.U32.HI R7, RZ, 0x4, R7 ;  /* 0x00000004ff077819 */ /* 0x000fc80000011607 */
[----:B------:R-:W-:-:S04]  /*5c70*/  LOP3.LUT R220, R7, 0x3fff, RZ, 0xc0, !PT ;  /* 0x00003fff07dc7812 */ /* 0x000fc800078ec0ff */
[----:B------:R-:W-:Y:S01]  /*5c80*/  LOP3.LUT R7, R220, 0x10000, RZ, 0xfc, !PT ;  /* 0x00010000dc077812 */ /* 0x000fe200078efcff */
[----:B--2---:R-:W-:Y:S06]  /*5c90*/  @P1 BRA `(.L_x_4895) ;  /* 0x0000000000081947 */ /* 0x004fec0003800000 */
[----:B------:R-:W2:Y:S02]  /*5ca0*/  SYNCS.PHASECHK.TRANS64.TRYWAIT P1, [R6+URZ+0x30c10], R11 ;  /* 0x030c100b060075a7 */ /* 0x000ea4000802017f */
[----:B--2---:R-:W-:Y:S05]  /*5cb0*/  @!P1 BRA `(.L_x_4896) ;  /* 0x000000c400a89947 */ /* 0x004fea0003800000 */
.L_x_4895:
        /* <DEDUP_REMOVED lines=62> */
.L_x_4897:
[----:B------:R1:W1:Y:S01]  /*60a0*/  SYNCS.PHASECHK.TRANS64.TRYWAIT P1, [R6+URZ+0x30c30], R11 ;  /* 0x030c300b060075a7 */ /* 0x000262000802017f */
[----:B------:R-:W-:Y:S05]  /*60b0*/  @!P0 BRA `(.L_x_4898) ;  /* 0x0000000000048947 */ /* 0x000fea0003800000 */
[----:B------:R-:W-:Y:S01]  /*60c0*/  BPT.TRAP 0x1 ;  /* 0x000000040000795c */ /* 0x000fe20000300000 */
.L_x_4898:
        /* <DEDUP_REMOVED lines=8> */
.L_x_4899:
        /* <DEDUP_REMOVED lines=629> */
.L_x_4901:
        /* <DEDUP_REMOVED lines=70> */
.L_x_4902:
        /* <DEDUP_REMOVED lines=12> */
.L_x_4892:
        /* <DEDUP_REMOVED lines=121> */
.L_x_4915:
[----:B------:R-:W-:Y:S01]  /*9550*/  IMAD.U32 R7, RZ, RZ, UR36 ;  /* 0x00000024ff077e24 */ /* 0x000fe2000f8e00ff */
[----:B------:R-:W-:Y:S05]  /*9560*/  YIELD ;  /* 0x0000000000007946 */ /* 0x000fea0003800000 */
[----:B------:R-:W-:-:S04]  /*9570*/  LOP3.LUT R7, R7, 0x1, RZ, 0xfc, !PT ;  /* 0x0000000107077812 */ /* 0x000fc800078efcff */
[----:B------:R-:W-:-:S13]  /*9580*/  ISETP.NE.AND P6, PT, R7, 0x3, PT ;  /* 0x000000030700780c */ /* 0x000fda0003fc5270 */
[----:B--2---:R-:W-:Y:S05]  /*9590*/  @!P6 BRA `(.L_x_4905) ;  /* 0x000000000004e947 */ /* 0x004fea0003800000 */
[----:B------:R-:W-:Y:S01]  /*95a0*/  BPT.TRAP 0x1 ;  /* 0x000000040000795c */ /* 0x000fe20000300000 */
.L_x_4905:
[----:B------:R-:W-:Y:S01]  /*95b0*/  IMAD R7, R0, 0x8, R222 ;  /* 0x0000000800077824 */ /* 0x000fe200078e02de */
[----:B------:R-:W-:-:S04]  /*95c0*/  SHF.L.U32 R18, R4, 0x1f, RZ ;  /* 0x0000001f04127819 */ /* 0x000fc800000006ff */
[----:B------:R1:W2:Y:S01]  /*95d0*/  SYNCS.PHASECHK.TRANS64.TRYWAIT P0, [R7+URZ+0x30c10], R18 ;  /* 0x030c1012070075a7 */ /* 0x0002a2000800017f */
[----:B------:R-:W-:Y:S05]  /*95e0*/  @!P6 BRA `(.L_x_4906) ;  /* 0x000000000004e947 */ /* 0x000fea0003800000 */
[----:B------:R-:W-:Y:S01]  /*95f0*/  BPT.TRAP 0x1 ;  /* 0x000000040000795c */ /* 0x000fe20000300000 */
.L_x_4906:
[----:B---3--:R-:W-:-:S05]  /*9600*/  VIADD R8, R222, 0x10000 ;  /* 0x00010000de087836 */ /* 0x008fca0000000000 */
[----:B------:R-:W-:-:S04]  /*9610*/  SHF.R.U32.HI R8, RZ, 0x4, R8 ;  /* 0x00000004ff087819 */ /* 0x000fc80000011608 */
[----:B------:R-:W-:-:S04]  /*9620*/  LOP3.LUT R8, R8, 0x3fff, RZ, 0xc0, !PT ;  /* 0x00003fff08087812 */ /* 0x000fc800078ec0ff */
[----:B------:R-:W-:Y:S01]  /*9630*/  LOP3.LUT R9, R8, 0x10000, RZ, 0xfc, !PT ;  /* 0x0001000008097812 */ /* 0x000fe200078efcff */
[----:B--2---:R-:W-:Y:S06]  /*9640*/  @P0 BRA `(.L_x_4907) ;  /* 0x0000000000080947 */ /* 0x004fec0003800000 */
[----:B------:R-:W2:Y:S02]  /*9650*/  SYNCS.PHASECHK.TRANS64.TRYWAIT P0, [R7+URZ+0x30c10], R18 ;  /* 0x030c1012070075a7 */ /* 0x000ea4000800017f */
[----:B--2---:R-:W-:Y:S05]  /*9660*/  @!P0 BRA `(.L_x_4908) ;  /* 0x0000008c00648947 */ /* 0x004fea0003800000 */
.L_x_4907:
        /* <DEDUP_REMOVED lines=63> */
.L_x_4909:
[----:B------:R1:W1:Y:S01]  /*9a60*/  SYNCS.PHASECHK.TRANS64.TRYWAIT P0, [R7+URZ+0x30c30], R18 ;  /* 0x030c3012070075a7 */ /* 0x000262000800017f */
[----:B------:R-:W-:Y:S05]  /*9a70*/  @!P6 BRA `(.L_x_4910) ;  /* 0x000000000004e947 */ /* 0x000fea0003800000 */
[----:B------:R-:W-:Y:S01]  /*9a80*/  BPT.TRAP 0x1 ;  /* 0x000000040000795c */ /* 0x000fe20000300000 */
.L_x_4910:
        /* <DEDUP_REMOVED lines=8> */
.L_x_4911:
        /* <DEDUP_REMOVED lines=779> */
.L_x_4913:
        /* <DEDUP_REMOVED lines=70> */
.L_x_4914:
        /* <DEDUP_REMOVED lines=12> */
.L_x_4904:
        /* <DEDUP_REMOVED lines=34> */
.L_x_4872:
        /* <DEDUP_REMOVED lines=22> */
.L_x_4917:
        /* <DEDUP_REMOVED lines=19> */
.L_x_4918:
        /* <DEDUP_REMOVED lines=18> */
.L_x_4919:
        /* <DEDUP_REMOVED lines=18> */
.L_x_4920:
        /* <DEDUP_REMOVED lines=102> */
.L_x_4922:
[----:B------:R-:W-:Y:S05]  /*de30*/  BSYNC B0 ;  /* 0x0000000000007941 */ /* 0x000fea0003800000 */
.L_x_4921:
[----:B------:R-:W-:-:S04]  /*de40*/  DEPBAR.LE SB0, 0x0 ;  /* 0x000080000000791a */ /* 0x000fc80000000000 */
[----:B------:R-:W-:Y:S05]  /*de50*/  BRA `(.L_x_4870) ;  /* 0x0000004000dc7947 */ /* 0x000fea0003800000 */
.L_x_4916:
[----:B------:R-:W1:Y:S01]  /*de60*/  S2R R0, SR_TID.X ;  /* 0x0000000000007919 */ /* 0x000e620000002100 */
[----:B------:R-:W3:Y:S01]  /*de70*/  LDC.64 R16, c[0x0][0x808] ;  /* 0x00020200ff107b82 */ /* 0x000ee20000000a00 */
[----:B------:R-:W-:Y:S01]  /*de80*/  ULDC.64 UR4, c[0x0][0x820] ;  /* 0x0002080000047ab9 */ /* 0x000fe20000000a00 */
[----:B------:R-:W-:Y:S01]  /*de90*/  BSSY B0, `(.L_x_4923) ;  /* 0x0000030000007945 */ /* 0x000fe20003800000 */
[----:B------:R-:W4:Y:S01]  /*dea0*/  S2R R23, SR_CTAID.Y ;  /* 0x0000000000177919 */ /* 0x000f220000002600 */
[----:B------:R-:W3:Y:S04]  /*deb0*/  S2R R15, SR_CTAID.X ;  /* 0x00000000000f7919 */ /* 0x000ee80000002500 */
[----:B------:R-:W3:Y:S01]  /*dec0*/  LDC R19, c[0x0][0x83c] ;  /* 0x00020f00ff137b82 */ /* 0x000ee20000000800 */
[----:B------:R-:W5:Y:S01]  /*ded0*/  S2R R21, SR_CTAID.Z ;  /* 0x0000000000157919 */ /* 0x000f620000002700 */
[----:B-1----:R-:W-:Y:S01]  /*dee0*/  VIADD R3, R0, 0xffffff80 ;  /* 0xffffff8000037836 */ /* 0x002fe20000000000 */
[----:B----4-:R-:W-:-:S04]  /*def0*/  SHF.R.S32.HI R13, RZ, 0x1f, R23 ;  /* 0x0000001fff0d7819 */ /* 0x010fc80000011417 */
[----:B------:R-:W-:-:S04]  /*df00*/  SHF.R.S32.HI R0, RZ, 0x1f, R3 ;  /* 0x0000001fff007819 */ /* 0x000fc80000011403 */
[----:B--2---:R-:W-:Y:S02]  /*df10*/  LEA.HI R2, R0, R3, RZ, 0x3 ;  /* 0x0000000300027211 */ /* 0x004fe400078f18ff */
        /* <DEDUP_REMOVED lines=39> */
.L_x_4924:
[----:B------:R-:W-:Y:S05]  /*e190*/  BSYNC B0 ;  /* 0x0000000000007941 */ /* 0x000fea0003800000 */
.L_x_4923:
[----:B------:R-:W-:Y:S01]  /*e1a0*/  BSSY B0, `(.L_x_4925) ;  /* 0x0000010000007945 */ /* 0x000fe20003800000 */
[----:B------:R-:W-:-:S03]  /*e1b0*/  ISETP.GE.OR P6, PT, R6, R17, P0 ;  /* 0x000000110600720c */ /* 0x000fc600007c6670 */
[----:B------:R-:W-:Y:S10]  /*e1c0*/  @P5 BRA `(.L_x_4926) ;  /* 0x0000000000345947 */ /* 0x000ff40003800000 */
        /* <DEDUP_REMOVED lines=13> */
.L_x_4926:
[----:B------:R-:W-:Y:S05]  /*e2a0*/  BSYNC B0 ;  /* 0x0000000000007941 */ /* 0x000fea0003800000 */
.L_x_4925:
[----:B------:R-:W-:Y:S04]  /*e2b0*/  BSSY B0, `(.L_x_4927) ;  /* 0x000000f000007945 */ /* 0x000fe80003800000 */
[----:B------:R-:W-:Y:S05]  /*e2c0*/  @P4 BRA `(.L_x_4928) ;  /* 0x0000000000344947 */ /* 0x000fea0003800000 */
[----:B-12---:R-:W-:Y:S01]  /*e2d0*/  IADD3 R15, P4, R2, 0x40, RZ ;  /* 0x00000040020f7810 */ /* 0x006fe20007f9e0ff */
        /* <DEDUP_REMOVED lines=12> */
.L_x_4928:
[----:B------:R-:W-:Y:S05]  /*e3a0*/  BSYNC B0 ;  /* 0x0000000000007941 */ /* 0x000fea0003800000 */
.L_x_4927:
[----:B------:R-:W-:Y:S04]  /*e3b0*/  BSSY B0, `(.L_x_4929) ;  /* 0x000000e000007945 */ /* 0x000fe80003800000 */
[----:B------:R-:W-:Y:S05]  /*e3c0*/  @P6 BRA `(.L_x_4930) ;  /* 0x0000000000306947 */ /* 0x000fea0003800000 */
[----:B------:R-:W-:Y:S01]  /*e3d0*/  IADD3 R9, P4, R2, 0x60, RZ ;  /* 0x0000006002097810 */ /* 0x000fe20007f9e0ff */
[----:B------:R-:W-:Y:S01]  /*e3e0*/  ULDC.64 UR4, c[0x0][0x818] ;  /* 0x0002060000047ab9 */ /* 0x000fe20000000a00 */
[----:B------:R-:W-:-:S03]  /*e3f0*/  IMAD.MOV.U32 R5, RZ, RZ, R11 ;  /* 0x000000ffff057224 */ /* 0x000fc600078e000b */
        /* <DEDUP_REMOVED lines=9> */
.L_x_4930:
[----:B------:R-:W-:Y:S05]  /*e490*/  BSYNC B0 ;  /* 0x0000000000007941 */ /* 0x000fea0003800000 */
.L_x_4929:
        /* <DEDUP_REMOVED lines=26> */
.L_x_4932:
[----:B------:R-:W-:Y:S05]  /*e640*/  BSYNC B0 ;  /* 0x0000000000007941 */ /* 0x000fea0003800000 */
.L_x_4931:
        /* <DEDUP_REMOVED lines=15> */
.L_x_4934:
[----:B------:R-:W-:Y:S05]  /*e740*/  BSYNC B0 ;  /* 0x0000000000007941 */ /* 0x000fea0003800000 */
.L_x_4933:
        /* <DEDUP_REMOVED lines=15> */
.L_x_4936:
[----:B------:R-:W-:Y:S05]  /*e840*/  BSYNC B0 ;  /* 0x0000000000007941 */ /* 0x000fea0003800000 */
.L_x_4935:
[----:B------:R-:W-:Y:S05]  /*e850*/  @P0 BRA `(.L_x_4870) ;  /* 0x00000038005c0947 */ /* 0x000fea0003800000 */
[----:B------:R-:W-:Y:S01]  /*e860*/  IADD3 R5, P0, R2, 0x60, RZ ;  /* 0x0000006002057810 */ /* 0x000fe20007f1e0ff */
[----:B------:R-:W-:Y:S01]  /*e870*/  ULDC.64 UR4, c[0x0][0x848] ;  /* 0x0002120000047ab9 */ /* 0x000fe20000000a00 */
[----:B------:R-:W-:-:S03]  /*e880*/  IMAD.MOV.U32 R2, RZ, RZ, R4 ;  /* 0x000000ffff027224 */ /* 0x000fc600078e0004 */
[----:B------:R-:W-:Y:S02]  /*e890*/  IMAD.X R0, RZ, RZ, R3, P0 ;  /* 0x000000ffff007224 */ /* 0x000fe400000e0603 */
        /* <DEDUP_REMOVED lines=10> */
.L_x_4868:
        /* <DEDUP_REMOVED lines=34> */
.L_x_4938:
[----:B------:R-:W-:-:S07]  /*eb60*/  IMAD.U32 R9, RZ, RZ, UR5 ;  /* 0x00000005ff097e24 */ /* 0x000fce000f8e00ff */
.L_x_4939:
        /* <DEDUP_REMOVED lines=46> */
.L_x_4944:
[----:B------:R-:W2:Y:S04]  /*ee50*/  LDG.E.STRONG.GPU R0, desc[UR38][R2.64] ;  /* 0x0000002602007981 */ /* 0x000ea8000c1ef900 */
[----:B--2---:R-:W-:Y:S01]  /*ee60*/  CCTL.IVALL ;  /* 0x00000000ff00798f */ /* 0x004fe20002000000 */
[----:B------:R-:W-:Y:S05]  /*ee70*/  YIELD ;  /* 0x0000000000007946 */ /* 0x000fea0003800000 */
[----:B------:R-:W-:-:S13]  /*ee80*/  ISETP.NE.AND P1, PT, R0, UR22, PT ;  /* 0x0000001600007c0c */ /* 0x000fda000bf25270 */
[----:B------:R-:W-:Y:S05]  /*ee90*/  @P1 BRA `(.L_x_4944) ;  /* 0xfffffffc00ec1947 */ /* 0x000fea000383ffff */
.L_x_4943:
[----:B------:R-:W-:Y:S05]  /*eea0*/  BSYNC B0 ;  /* 0x0000000000007941 */ /* 0x000fea0003800000 */
.L_x_4942:
[----:B------:R-:W-:-:S03]  /*eeb0*/  UMOV UR4, 0xffffffff ;  /* 0xffffffff00047882 */ /* 0x000fc60000000000 */
[----:B------:R-:W-:Y:S05]  /*eec0*/  BRA.DIV UR4, `(.L_x_4945) ;  /* 0x0000003604747947 */ /* 0x000fea000b800000 */
[----:B------:R-:W-:Y:S01]  /*eed0*/  NOP ;  /* 0x0000000000007918 */ /* 0x000fe20000000000 */
.L_x_5022:
        /* <DEDUP_REMOVED lines=22> */
.L_x_4947:
[----:B------:R-:W-:Y:S05]  /*f040*/  BSYNC B0 ;  /* 0x0000000000007941 */ /* 0x000fea0003800000 */
.L_x_4946:
        /* <DEDUP_REMOVED lines=20> */
.L_x_4949:
[----:B------:R-:W-:Y:S05]  /*f190*/  BSYNC B0 ;  /* 0x0000000000007941 */ /* 0x000fea0003800000 */
.L_x_4948:
[----:B------:R-:W-:Y:S06]  /*f1a0*/  BAR.ARV 0xa, 0xa0 ;  /* 0x0282800000007b1d */ /* 0x000fec0000002000 */
[----:B------:R-:W-:Y:S04]  /*f1b0*/  BSSY B0, `(.L_x_4950) ;  /* 0x0000003000007945 */ /* 0x000fe80003800000 */
[----:B------:R-:W-:Y:S05]  /*f1c0*/  @!P0 BRA `(.L_x_4951) ;  /* 0x0000000000048947 */ /* 0x000fea0003800000 */
[----:B------:R-:W-:-:S04]  /*f1d0*/  DEPBAR.LE SB0, 0x0 ;  /* 0x000080000000791a */ /* 0x000fc80000000000 */
.L_x_4951:
[----:B------:R-:W-:Y:S05]  /*f1e0*/  BSYNC B0 ;  /* 0x0000000000007941 */ /* 0x000fea0003800000 */
.L_x_4950:
        /* <DEDUP_REMOVED lines=19> */
.L_x_4953:
[----:B------:R-:W-:Y:S05]  /*f320*/  BSYNC B0 ;  /* 0x0000000000007941 */ /* 0x000fea0003800000 */
.L_x_4952:
[----:B------:R-:W-:Y:S01]  /*f330*/  UIADD3 UR13, UR8, 0x1, URZ ;  /* 0x00000001080d7890 */ /* 0x000fe2000fffe03f */
[----:B------:R-:W-:Y:S11]  /*f340*/  BRA `(.L_x_4954) ;  /* 0x0000000000047947 */ /* 0x000ff60003800000 */
.L_x_4941:
[----:B------:R-:W-:-:S05]  /*f350*/  UMOV UR13, UR8 ;  /* 0x00000008000d7c82 */ /* 0x000fca0008000000 */
.L_x_4954:
        /* <DEDUP_REMOVED lines=11> */
.L_x_4979:
        /* <DEDUP_REMOVED lines=11> */
.L_x_4957:
[----:B------:R-:W2:Y:S04]  /*f4c0*/  LDG.E.STRONG.GPU R0, desc[UR38][R2.64] ;  /* 0x0000002602007981 */ /* 0x000ea8000c1ef900 */
[----:B--2---:R-:W-:Y:S01]  /*f4d0*/  CCTL.IVALL ;  /* 0x00000000ff00798f */ /* 0x004fe20002000000 */
[----:B------:R-:W-:Y:S05]  /*f4e0*/  YIELD ;  /* 0x0000000000007946 */ /* 0x000fea0003800000 */
[----:B------:R-:W-:-:S13]  /*f4f0*/  ISETP.NE.AND P1, PT, R0, UR22, PT ;  /* 0x0000001600007c0c */ /* 0x000fda000bf25270 */
[----:B------:R-:W-:Y:S05]  /*f500*/  @P1 BRA `(.L_x_4957) ;  /* 0xfffffffc00ec1947 */ /* 0x000fea000383ffff */
.L_x_4956:
[----:B------:R-:W-:Y:S05]  /*f510*/  BSYNC B0 ;  /* 0x0000000000007941 */ /* 0x000fea0003800000 */
.L_x_4955:
[----:B------:R-:W-:-:S03]  /*f520*/  UMOV UR16, 0xffffffff ;  /* 0xffffffff00107882 */ /* 0x000fc60000000000 */
[----:B------:R-:W-:Y:S05]  /*f530*/  BRA.DIV UR16, `(.L_x_4958) ;  /* 0x0000002e10f47947 */ /* 0x000fea000b800000 */
[----:B------:R-:W-:Y:S01]  /*f540*/  NOP ;  /* 0x0000000000007918 */ /* 0x000fe20000000000 */
.L_x_5025:
        /* <DEDUP_REMOVED lines=19> */
.L_x_4960:
[----:B------:R-:W-:Y:S05]  /*f680*/  BSYNC B0 ;  /* 0x0000000000007941 */ /* 0x000fea0003800000 */
.L_x_4959:
        /* <DEDUP_REMOVED lines=15> */
.L_x_4962:
[----:B------:R-:W-:Y:S05]  /*f780*/  BSYNC B0 ;  /* 0x0000000000007941 */ /* 0x000fea0003800000 */
.L_x_4961:
[----:B------:R-:W-:Y:S06]  /*f790*/  BAR.ARV 0xa, 0xa0 ;  /* 0x0282800000007b1d */ /* 0x000fec0000002000 */
[----:B------:R-:W-:Y:S04]  /*f7a0*/  BSSY B0, `(.L_x_4963) ;  /* 0x0000003000007945 */ /* 0x000fe80003800000 */
[----:B------:R-:W-:Y:S05]  /*f7b0*/  @!P0 BRA `(.L_x_4964) ;  /* 0x0000000000048947 */ /* 0x000fea0003800000 */
[----:B------:R-:W-:-:S04]  /*f7c0*/  DEPBAR.LE SB0, 0x0 ;  /* 0x000080000000791a */ /* 0x000fc80000000000 */
.L_x_4964:
[----:B------:R-:W-:Y:S05]  /*f7d0*/  BSYNC B0 ;  /* 0x0000000000007941 */ /* 0x000fea0003800000 */
.L_x_4963:
        /* <DEDUP_REMOVED lines=19> */
.L_x_4966:
[----:B------:R-:W-:Y:S05]  /*f910*/  BSYNC B0 ;  /* 0x0000000000007941 */ /* 0x000fea0003800000 */
.L_x_4965:
        /* <DEDUP_REMOVED lines=9> */
.L_x_4969:
[----:B------:R-:W2:Y:S04]  /*f9b0*/  LDG.E.STRONG.GPU R0, desc[UR38][R2.64] ;  /* 0x0000002602007981 */ /* 0x000ea8000c1ef900 */
[----:B--2---:R-:W-:Y:S01]  /*f9c0*/  CCTL.IVALL ;  /* 0x00000000ff00798f */ /* 0x004fe20002000000 */
[----:B------:R-:W-:Y:S05]  /*f9d0*/  YIELD ;  /* 0x0000000000007946 */ /* 0x000fea0003800000 */
[----:B------:R-:W-:-:S13]  /*f9e0*/  ISETP.NE.AND P1, PT, R0, UR22, PT ;  /* 0x0000001600007c0c */ /* 0x000fda000bf25270 */
[----:B------:R-:W-:Y:S05]  /*f9f0*/  @P1 BRA `(.L_x_4969) ;  /* 0xfffffffc00ec1947 */ /* 0x000fea000383ffff */
.L_x_4968:
[----:B------:R-:W-:Y:S05]  /*fa00*/  BSYNC B0 ;  /* 0x0000000000007941 */ /* 0x000fea0003800000 */
.L_x_4967:
[----:B------:R-:W-:-:S03]  /*fa10*/  UMOV UR14, 0xffffffff ;  /* 0xffffffff000e7882 */ /* 0x000fc60000000000 */
[----:B------:R-:W-:Y:S05]  /*fa20*/  BRA.DIV UR14, `(.L_x_4970) ;  /* 0x0000002a0ed47947 */ /* 0x000fea000b800000 */
[----:B------:R-:W-:Y:S01]  /*fa30*/  NOP ;  /* 0x0000000000007918 */ /* 0x000fe20000000000 */
.L_x_5028:
        /* <DEDUP_REMOVED lines=15> */
.L_x_4972:
[----:B------:R-:W-:Y:S05]  /*fb30*/  BSYNC B0 ;  /* 0x0000000000007941 */ /* 0x000fea0003800000 */
.L_x_4971:
        /* <DEDUP_REMOVED lines=15> */
.L_x_4974:
[----:B------:R-:W-:Y:S05]  /*fc30*/  BSYNC B0 ;  /* 0x0000000000007941 */ /* 0x000fea0003800000 */
.L_x_4973:
[----:B------:R-:W-:Y:S06]  /*fc40*/  BAR.ARV 0xa, 0xa0 ;  /* 0x0282800000007b1d */ /* 0x000fec0000002000 */
[----:B------:R-:W-:Y:S04]  /*fc50*/  BSSY B0, `(.L_x_4975) ;  /* 0x0000003000007945 */ /* 0x000fe80003800000 */
[----:B------:R-:W-:Y:S05]  /*fc60*/  @!P0 BRA `(.L_x_4976) ;  /* 0x0000000000048947 */ /* 0x000fea0003800000 */
[----:B------:R-:W-:-:S04]  /*fc70*/  DEPBAR.LE SB0, 0x0 ;  /* 0x000080000000791a */ /* 0x000fc80000000000 */
.L_x_4976:
[----:B------:R-:W-:Y:S05]  /*fc80*/  BSYNC B0 ;  /* 0x0000000000007941 */ /* 0x000fea0003800000 */
.L_x_4975:
        /* <DEDUP_REMOVED lines=19> */
.L_x_4978:
[----:B------:R-:W-:Y:S05]  /*fdc0*/  BSYNC B0 ;  /* 0x0000000000007941 */ /* 0x000fea0003800000 */
.L_x_4977:
[----:B------:R-:W-:Y:S02]  /*fdd0*/  UIADD3 UR8, UR8, 0x2, URZ ;  /* 0x0000000208087890 */ /* 0x000fe4000fffe03f */
[----:B------:R-:W-:-:S04]  /*fde0*/  UIADD3 UR4, UR4, 0x4000, URZ ;  /* 0x0000400004047890 */ /* 0x000fc8000fffe03f */
[----:B------:R-:W-:-:S13]  /*fdf0*/  ISETP.LE.AND P1, PT, R9, UR8, PT ;  /* 0x0000000809007c0c */ /* 0x000fda000bf23270 */
[----:B------:R-:W-:Y:S05]  /*fe00*/  @!P1 BRA `(.L_x_4979) ;  /* 0xfffffff400809947 */ /* 0x000fea000383ffff */
.L_x_4940:
        /* <DEDUP_REMOVED lines=38> */
[----:B-1----:R-:W-:Y:S01]  /*10070*/  ISETP.EQ.U32.AND P0, PT, R2, UR12, PT ;  /* 0x0000000c02007c0c */ /* 0x002fe2000bf02070 */
[----:B------:R-:W-:-:S12]  /*10080*/  IMAD.U32 R2, RZ, RZ, UR11 ;  /* 0x0000000bff027e24 */ /* 0x000fd8000f8e00ff */
[----:B--2---:R2:W-:Y:S02]  /*10090*/  @P0 REDG.E.ADD.S32.STRONG.GPU desc[UR38][R2.64], R5 ;  /* 0x000000050200098e */ /* 0x0045e4000c10e3a6 */
.L_x_4982:
[----:B------:R-:W-:Y:S05]  /*100a0*/  BSYNC B0 ;  /* 0x0000000000007941 */ /* 0x000fea0003800000 */
.L_x_4981:
[----:B------:R-:W-:Y:S05]  /*100b0*/  BRA `(.L_x_4983) ;  /* 0x0000000000047947 */ /* 0x000fea0003800000 */
.L_x_4980:
[----:B------:R-:W-:-:S05]  /*100c0*/  UMOV UR4, UR8 ;  /* 0x0000000800047c82 */ /* 0x000fca0008000000 */
.L_x_4983:
        /* <DEDUP_REMOVED lines=11> */
.L_x_4988:
        /* <DEDUP_REMOVED lines=24> */
.L_x_4985:
[----:B------:R-:W-:Y:S05]  /*10300*/  BSYNC B0 ;  /* 0x0000000000007941 */ /* 0x000fea0003800000 */
.L_x_4984:
        /* <DEDUP_REMOVED lines=18> */
[----:B-123--:R-:W-:Y:S01]  /*10430*/  IMAD.U32 R2, RZ, RZ, UR15 ;  /* 0x0000000fff027e24 */ /* 0x00efe2000f8e00ff */
[----:B------:R-:W-:-:S02]  /*10440*/  UFLO.U32 UR14, UR12 ;  /* 0x0000000c000e72bd */ /* 0x000fc400080e0000 */
[----:B------:R-:W1:Y:S01]  /*10450*/  POPC R5, UR12 ;  /* 0x0000000c00057d09 */ /* 0x000e620008000000 */
[----:B------:R-:W-:-:S03]  /*10460*/  IMAD.U32 R3, RZ, RZ, UR13 ;  /* 0x0000000dff037e24 */ /* 0x000fc6000f8e00ff */
[----:B----4-:R-:W-:-:S13]  /*10470*/  ISETP.EQ.U32.AND P0, PT, R0, UR14, PT ;  /* 0x0000000e00007c0c */ /* 0x010fda000bf02070 */
[----:B-1----:R4:W-:Y:S02]  /*10480*/  @P0 REDG.E.ADD.S32.STRONG.GPU desc[UR38][R2.64], R5 ;  /* 0x000000050200098e */ /* 0x0029e4000c10e3a6 */
.L_x_4987:
[----:B------:R-:W-:Y:S05]  /*10490*/  BSYNC B0 ;  /* 0x0000000000007941 */ /* 0x000fea0003800000 */
.L_x_4986:
[----:B------:R-:W-:Y:S02]  /*104a0*/  UIADD3 UR11, UR11, 0x2, URZ ;  /* 0x000000020b0b7890 */ /* 0x000fe4000fffe03f */
[----:B------:R-:W-:Y:S02]  /*104b0*/  ULEA UR6, UR18, UR6, 0x1 ;  /* 0x0000000612067291 */ /* 0x000fe4000f8e083f */
[----:B------:R-:W-:Y:S02]  /*104c0*/  ULEA UR7, UR18, UR7, 0x1 ;  /* 0x0000000712077291 */ /* 0x000fe4000f8e083f */
[----:B------:R-:W-:-:S13]  /*104d0*/  ISETP.NE.AND P0, PT, RZ, UR11, PT ;  /* 0x0000000bff007c0c */ /* 0x000fda000bf05270 */
[----:B------:R-:W-:Y:S05]  /*104e0*/  @!P0 BRA `(.L_x_4870) ;  /* 0x0000001c00388947 */ /* 0x000fea0003800000 */
[----:B------:R-:W-:Y:S05]  /*104f0*/  BRA `(.L_x_4988) ;  /* 0xfffffffc00207947 */ /* 0x000fea000383ffff */
.L_x_4937:
        /* <DEDUP_REMOVED lines=33> */
.L_x_4990:
        /* <DEDUP_REMOVED lines=42> */
.L_x_5029:
        /* <DEDUP_REMOVED lines=15> */
.L_x_4993:
        /* <DEDUP_REMOVED lines=75> */
.L_x_5004:
[----:B--234-:R-:W-:-:S04]  /*10f50*/  SHF.L.U32 R21, R11, 0x1f, RZ ;  /* 0x0000001f0b157819 */ /* 0x01cfc800000006ff */
[----:B------:R-:W1:Y:S02]  /*10f60*/  SYNCS.PHASECHK.TRANS64.TRYWAIT P1, [R16+URZ+0x30c40], R21 ;  /* 0x030c4015100075a7 */ /* 0x000e64000802017f */
[----:B-1----:R-:W-:Y:S05]  /*10f70*/  @!P1 BRA `(.L_x_4996) ;  /* 0x0000001400b09947 */ /* 0x002fea0003800000 */
.L_x_5030:
[----:B------:R-:W-:Y:S05]  /*10f80*/  @P0 BRA `(.L_x_4997) ;  /* 0x0000000000140947 */ /* 0x000fea0003800000 */
[----:B------:R-:W-:Y:S01]  /*10f90*/  ISETP.NE.AND P1, PT, R6, RZ, PT ;  /* 0x000000ff0600720c */ /* 0x000fe20003f25270 */
[----:B------:R-:W-:-:S04]  /*10fa0*/  IMAD.MOV.U32 R3, RZ, RZ, 0x4200 ;  /* 0x00004200ff037424 */ /* 0x000fc800078e00ff */
[----:B------:R2:W-:Y:S08]  /*10fb0*/  SYNCS.ARRIVE.TRANS64 RZ, [R16+URZ+0x30c30], R3 ;  /* 0x030c300310ff79a7 */ /* 0x0005f0000800003f */
[----:B------:R-:W-:Y:S05]  /*10fc0*/  @!P1 BRA `(.L_x_4997) ;  /* 0x0000000000049947 */ /* 0x000fea0003800000 */
[----:B------:R-:W-:Y:S01]  /*10fd0*/  BPT.TRAP 0x1 ;  /* 0x000000040000795c */ /* 0x000fe20000300000 */
.L_x_4997:
        /* <DEDUP_REMOVED lines=29> */
.L_x_5031:
[----:B------:R-:W-:Y:S05]  /*111b0*/  @P0 BRA `(.L_x_4999) ;  /* 0x0000000000140947 */ /* 0x000fea0003800000 */
[----:B------:R-:W-:Y:S01]  /*111c0*/  ISETP.NE.AND P1, PT, R6, RZ, PT ;  /* 0x000000ff0600720c */ /* 0x000fe20003f25270 */
[----:B------:R-:W-:-:S04]  /*111d0*/  IMAD.MOV.U32 R2, RZ, RZ, 0x4200 ;  /* 0x00004200ff027424 */ /* 0x000fc800078e00ff */
[----:B------:R3:W-:Y:S08]  /*111e0*/  SYNCS.ARRIVE.TRANS64 RZ, [R16+URZ+0x30c18], R2 ;  /* 0x030c180210ff79a7 */ /* 0x0007f0000800003f */
[----:B------:R-:W-:Y:S05]  /*111f0*/  @!P1 BRA `(.L_x_4999) ;  /* 0x0000000000049947 */ /* 0x000fea0003800000 */
[----:B------:R-:W-:Y:S01]  /*11200*/  BPT.TRAP 0x1 ;  /* 0x000000040000795c */ /* 0x000fe20000300000 */
.L_x_4999:
        /* <DEDUP_REMOVED lines=29> */
.L_x_5032:
[----:B------:R-:W-:Y:S05]  /*113e0*/  @P0 BRA `(.L_x_5001) ;  /* 0x0000000000140947 */ /* 0x000fea0003800000 */
[----:B------:R-:W-:Y:S01]  /*113f0*/  ISETP.NE.AND P1, PT, R6, RZ, PT ;  /* 0x000000ff0600720c */ /* 0x000fe20003f25270 */
[----:B-123--:R-:W-:-:S04]  /*11400*/  IMAD.MOV.U32 R21, RZ, RZ, 0x4200 ;  /* 0x00004200ff157424 */ /* 0x00efc800078e00ff */
[----:B------:R4:W-:Y:S08]  /*11410*/  SYNCS.ARRIVE.TRANS64 RZ, [R16+URZ+0x30c38], R21 ;  /* 0x030c381510ff79a7 */ /* 0x0009f0000800003f */
[----:B------:R-:W-:Y:S05]  /*11420*/  @!P1 BRA `(.L_x_5001) ;  /* 0x0000000000049947 */ /* 0x000fea0003800000 */
[----:B------:R-:W-:Y:S01]  /*11430*/  BPT.TRAP 0x1 ;  /* 0x000000040000795c */ /* 0x000fe20000300000 */
.L_x_5001:
        /* <DEDUP_REMOVED lines=24> */
.L_x_5034:
[----:B------:R-:W-:Y:S05]  /*115c0*/  @P0 BRA `(.L_x_5003) ;  /* 0x0000000000140947 */ /* 0x000fea0003800000 */
[----:B------:R-:W-:Y:S01]  /*115d0*/  ISETP.NE.AND P1, PT, R6, RZ, PT ;  /* 0x000000ff0600720c */ /* 0x000fe20003f25270 */
[----:B------:R-:W-:-:S04]  /*115e0*/  IMAD.MOV.U32 R5, RZ, RZ, 0x4200 ;  /* 0x00004200ff057424 */ /* 0x000fc800078e00ff */
[----:B------:R1:W-:Y:S08]  /*115f0*/  SYNCS.ARRIVE.TRANS64 RZ, [R16+URZ+0x30c10], R5 ;  /* 0x030c100510ff79a7 */ /* 0x0003f0000800003f */
[----:B------:R-:W-:Y:S05]  /*11600*/  @!P1 BRA `(.L_x_5003) ;  /* 0x0000000000049947 */ /* 0x000fea0003800000 */
[----:B------:R-:W-:Y:S01]  /*11610*/  BPT.TRAP 0x1 ;  /* 0x000000040000795c */ /* 0x000fe20000300000 */
.L_x_5003:
        /* <DEDUP_REMOVED lines=30> */
.L_x_4995:
[----:B------:R-:W2:Y:S02]  /*11800*/  LDL.LU R4, [R1+0x4] ;  /* 0x0000040001047983 */ /* 0x000ea40000300800 */
[----:B--2---:R-:W-:Y:S02]  /*11810*/  ISETP.NE.AND P1, PT, R4, RZ, PT ;  /* 0x000000ff0400720c */ /* 0x004fe40003f25270 */
[----:B------:R2:W5:Y:S11]  /*11820*/  LDL R4, [R1] ;  /* 0x0000000001047983 */ /* 0x0005760000100800 */
[----:B--2---:R-:W-:Y:S05]  /*11830*/  @!P1 BRA `(.L_x_4994) ;  /* 0x0000000400109947 */ /* 0x004fea0003800000 */
[----:B------:R-:W-:-:S04]  /*11840*/  SHF.L.U32 R13, R11, 0x1f, RZ ;  /* 0x0000001f0b0d7819 */ /* 0x000fc800000006ff */
[----:B------:R-:W1:Y:S02]  /*11850*/  SYNCS.PHASECHK.TRANS64.TRYWAIT P1, [R16+URZ+0x30c40], R13 ;  /* 0x030c400d100075a7 */ /* 0x000e64000802017f */
[----:B-1----:R-:W-:Y:S05]  /*11860*/  @!P1 BRA `(.L_x_5005) ;  /* 0x0000000c00c89947 */ /* 0x002fea0003800000 */
.L_x_5035:
[----:B------:R-:W-:Y:S05]  /*11870*/  @P0 BRA `(.L_x_5006) ;  /* 0x0000000000140947 */ /* 0x000fea0003800000 */
[----:B------:R-:W-:Y:S01]  /*11880*/  ISETP.NE.AND P1, PT, R6, RZ, PT ;  /* 0x000000ff0600720c */ /* 0x000fe20003f25270 */
[----:B------:R-:W-:-:S04]  /*11890*/  IMAD.MOV.U32 R5, RZ, RZ, 0x4200 ;  /* 0x00004200ff057424 */ /* 0x000fc800078e00ff */
[----:B------:R2:W-:Y:S08]  /*118a0*/  SYNCS.ARRIVE.TRANS64 RZ, [R16+URZ+0x30c30], R5 ;  /* 0x030c300510ff79a7 */ /* 0x0005f0000800003f */
[----:B------:R-:W-:Y:S05]  /*118b0*/  @!P1 BRA `(.L_x_5006) ;  /* 0x0000000000049947 */ /* 0x000fea0003800000 */
[----:B------:R-:W-:Y:S01]  /*118c0*/  BPT.TRAP 0x1 ;  /* 0x000000040000795c */ /* 0x000fe20000300000 */
.L_x_5006:
        /* <DEDUP_REMOVED lines=26> */
.L_x_5036:
[----:B------:R-:W-:Y:S05]  /*11a70*/  @P0 BRA `(.L_x_5008) ;  /* 0x0000000000140947 */ /* 0x000fea0003800000 */
[----:B------:R-:W-:Y:S01]  /*11a80*/  ISETP.NE.AND P0, PT, R6, RZ, PT ;  /* 0x000000ff0600720c */ /* 0x000fe20003f05270 */
[----:B------:R-:W-:-:S04]  /*11a90*/  IMAD.MOV.U32 R5, RZ, RZ, 0x4200 ;  /* 0x00004200ff057424 */ /* 0x000fc800078e00ff */
[----:B------:R2:W-:Y:S08]  /*11aa0*/  SYNCS.ARRIVE.TRANS64 RZ, [R16+URZ+0x30c18], R5 ;  /* 0x030c180510ff79a7 */ /* 0x0005f0000800003f */
[----:B------:R-:W-:Y:S05]  /*11ab0*/  @!P0 BRA `(.L_x_5008) ;  /* 0x0000000000048947 */ /* 0x000fea0003800000 */
[----:B------:R-:W-:Y:S01]  /*11ac0*/  BPT.TRAP 0x1 ;  /* 0x000000040000795c */ /* 0x000fe20000300000 */
.L_x_5008:
        /* <DEDUP_REMOVED lines=27> */
.L_x_4994:
[----:B------:R-:W2:Y:S01]  /*11c80*/  S2R R0, SR_TID.X ;  /* 0x0000000000007919 */ /* 0x000ea20000002100 */
[----:B------:R-:W-:Y:S01]  /*11c90*/  IMAD R3, R19, 0x8, R16 ;  /* 0x0000000813037824 */ /* 0x000fe200078e0210 */
[----:B--2---:R-:W-:Y:S02]  /*11ca0*/  LOP3.LUT R2, R0, 0x7f, RZ, 0xc0, !PT ;  /* 0x0000007f00027812 */ /* 0x004fe400078ec0ff */
[----:B------:R-:W-:Y:S02]  /*11cb0*/  SHF.L.U32 R0, R11, 0x1f, RZ ;  /* 0x0000001f0b007819 */ /* 0x000fe400000006ff */
[----:B------:R-:W-:Y:S02]  /*11cc0*/  ISETP.NE.AND P1, PT, R2, RZ, PT ;  /* 0x000000ff0200720c */ /* 0x000fe40003f25270 */
[----:B------:R-:W2:Y:S02]  /*11cd0*/  SYNCS.PHASECHK.TRANS64.TRYWAIT P0, [R3+URZ+0x30c40], R0 ;  /* 0x030c4000030075a7 */ /* 0x000ea4000800017f */
[----:B--2---:R-:W-:Y:S09]  /*11ce0*/  @!P0 BRA `(.L_x_5009) ;  /* 0x0000000800d08947 */ /* 0x004ff20003800000 */
.L_x_5037:
[----:B------:R-:W-:Y:S05]  /*11cf0*/  @P1 BRA `(.L_x_5010) ;  /* 0x0000000000181947 */ /* 0x000fea0003800000 */
[----:B------:R-:W1:Y:S01]  /*11d00*/  S2R R2, SR_TID.X ;  /* 0x0000000000027919 */ /* 0x000e620000002100 */
[----:B--2---:R-:W-:-:S04]  /*11d10*/  IMAD.MOV.U32 R0, RZ, RZ, 0x4200 ;  /* 0x00004200ff007424 */ /* 0x004fc800078e00ff */
[----:B------:R2:W-:Y:S01]  /*11d20*/  SYNCS.ARRIVE.TRANS64 RZ, [R3+URZ+0x30c30], R0 ;  /* 0x030c300003ff79a7 */ /* 0x0005e2000800003f */
[----:B-1----:R-:W-:-:S13]  /*11d30*/  LOP3.LUT P0, RZ, R2, 0x1f, RZ, 0xc0, !PT ;  /* 0x0000001f02ff7812 */ /* 0x002fda000780c0ff */
[----:B--2---:R-:W-:Y:S05]  /*11d40*/  @!P0 BRA `(.L_x_5010) ;  /* 0x0000000000048947 */ /* 0x004fea0003800000 */
[----:B------:R-:W-:Y:S01]  /*11d50*/  BPT.TRAP 0x1 ;  /* 0x000000040000795c */ /* 0x000fe20000300000 */
.L_x_5010:
        /* <DEDUP_REMOVED lines=33> */
.L_x_4991:
[----:B------:R-:W-:Y:S05]  /*11f70*/  BSYNC B0 ;  /* 0x0000000000007941 */ /* 0x000fea0003800000 */
.L_x_4989:
[----:B------:R-:W-:-:S03]  /*11f80*/  UMOV UR8, 0xffffffff ;  /* 0xffffffff00087882 */ /* 0x000fc60000000000 */
[----:B------:R-:W-:Y:S05]  /*11f90*/  BRA.DIV UR8, `(.L_x_5011) ;  /* 0x0000000a08387947 */ /* 0x000fea000b800000 */
[----:B------:R-:W-:-:S13]  /*11fa0*/  ELECT P6, URZ, PT ;  /* 0x00000000003f782f */ /* 0x000fda00038c0000 */
.L_x_5040:
[----:B------:R-:W-:Y:S05]  /*11fb0*/  @!P6 BRA `(.L_x_4870) ;  /* 0x000000000084e947 */ /* 0x000fea0003800000 */
[----:B------:R-:W-:-:S06]  /*11fc0*/  ULOP3.LUT UR8, UR36, 0x2, URZ, 0xfc, !UPT ;  /* 0x0000000224087892 */ /* 0x000fcc000f8efc3f */
[----:B------:R-:W-:-:S05]  /*11fd0*/  IMAD.U32 R0, RZ, RZ, UR8 ;  /* 0x00000008ff007e24 */ /* 0x000fca000f8e00ff */
[----:B------:R-:W-:-:S13]  /*11fe0*/  ISETP.NE.AND P2, PT, R0, 0x3, PT ;  /* 0x000000030000780c */ /* 0x000fda0003f45270 */
[----:B------:R-:W-:Y:S05]  /*11ff0*/  @!P2 BRA `(.L_x_5012) ;  /* 0x000000000004a947 */ /* 0x000fea0003800000 */
[----:B------:R-:W-:Y:S01]  /*12000*/  BPT.TRAP 0x1 ;  /* 0x000000040000795c */ /* 0x000fe20000300000 */
.L_x_5012:
        /* <DEDUP_REMOVED lines=15> */
.L_x_5041:
[----:B------:R-:W2:Y:S02]  /*12100*/  SYNCS.PHASECHK.TRANS64.TRYWAIT P0, [R3+URZ], R0 ;  /* 0x00000000030075a7 */ /* 0x000ea4000800017f */
[----:B--2---:R-:W-:Y:S05]  /*12110*/  @!P0 BRA `(.L_x_5014) ;  /* 0x00000008000c8947 */ /* 0x004fea0003800000 */
.L_x_5042:
[----:B------:R-:W-:Y:S05]  /*12120*/  @!P2 BRA `(.L_x_5015) ;  /* 0x000000000004a947 */ /* 0x000fea0003800000 */
[----:B------:R-:W-:Y:S01]  /*12130*/  BPT.TRAP 0x1 ;  /* 0x000000040000795c */ /* 0x000fe20000300000 */
.L_x_5015:
[----:B--2---:R-:W-:-:S04]  /*12140*/  VIADD R3, R7, 0x30c40 ;  /* 0x00030c4007037836 */ /* 0x004fc80000000000 */
[----:B------:R-:W-:-:S04]  /*12150*/  IMAD R2, R2, 0x8, R3 ;  /* 0x0000000802027824 */ /* 0x000fc800078e0203 */
[----:B------:R-:W2:Y:S02]  /*12160*/  SYNCS.PHASECHK.TRANS64.TRYWAIT P0, [R2+URZ], R5 ;  /* 0x00000005020075a7 */ /* 0x000ea4000800017f */
[----:B--2---:R-:W-:Y:S05]  /*12170*/  @!P0 BRA `(.L_x_5016) ;  /* 0x0000000800088947 */ /* 0x004fea0003800000 */
.L_x_5043:
[----:B------:R-:W-:-:S07]  /*12180*/  IMAD R3, R4, 0x8, R3 ;  /* 0x0000000804037824 */ /* 0x000fce00078e0203 */
.L_x_5017:
[----:B---3--:R3:W4:Y:S02]  /*12190*/  SYNCS.PHASECHK.TRANS64.TRYWAIT P0, [R3+URZ], R0 ;  /* 0x00000000030075a7 */ /* 0x008724000800017f */
[----:B----4-:R-:W-:Y:S05]  /*121a0*/  @!P0 NANOSLEEP.SYNCS 0x989680 ;  /* 0x009896800000895d */ /* 0x010fea0003900000 */
[----:B------:R-:W4:Y:S02]  /*121b0*/  @!P0 SYNCS.PHASECHK.TRANS64 P0, [R3+URZ], R0 ;  /* 0x00000000030085a7 */ /* 0x000f24000800007f */
[----:B----4-:R-:W-:Y:S05]  /*121c0*/  @!P0 BRA `(.L_x_5017) ;  /* 0xfffffffc00f08947 */ /* 0x010fea000383ffff */
.L_x_4870:
[----:B------:R-:W-:Y:S05]  /*121d0*/  BSYNC B6 ;  /* 0x0000000000067941 */ /* 0x000fea0003800000 */
.L_x_4867:
[----:B------:R-:W-:Y:S05]  /*121e0*/  EXIT ;  /* 0x000000000000794d */ /* 0x000fea0003800000 */
.L_x_4877:
[----:B------:R-:W-:Y:S02]  /*121f0*/  IMAD.MOV.U32 R13, RZ, RZ, R10 ;  /* 0x000000ffff0d7224 */ /* 0x000fe400078e000a */
[----:B------:R-:W-:Y:S02]  /*12200*/  IMAD.MOV.U32 R12, RZ, RZ, RZ ;  /* 0x000000ffff0c7224 */ /* 0x000fe400078e00ff */
[----:B------:R-:W-:Y:S02]  /*12210*/  IMAD.MOV.U32 R11, RZ, RZ, 0x1f ;  /* 0x0000001fff0b7424 */ /* 0x000fe400078e00ff */
[----:B------:R-:W-:-:S07]  /*12220*/  IMAD.MOV.U32 R15, RZ, RZ, -0x1 ;  /* 0xffffffffff0f7424 */ /* 0x000fce00078e00ff */
[----:B------:R-:W-:Y:S05]  /*12230*/  WARPSYNC.COLLECTIVE R15, `(.L_x_5018) ;  /* 0x000000000f087348 */ /* 0x000fea0003c00000 */
[----:B------:R1:W2:Y:S02]  /*12240*/  SHFL.IDX P6, R14, R13, R12, R11 ;  /* 0x0000000c0d0e7389 */ /* 0x0002a400000c000b */
[----:B-12---:R-:W-:Y:S01]  /*12250*/  ENDCOLLECTIVE ;  /* 0x000000000000791b */ /* 0x006fe20003800000 */
.L_x_5018:
[----:B------:R-:W-:Y:S05]  /*12260*/  BRA `(.L_x_5019) ;  /* 0xfffffeec00587947 */ /* 0x000fea000383ffff */
.L_x_4879:
[----:B--2---:R2:W3:Y:S02]  /*12270*/  SYNCS.PHASECHK.TRANS64.TRYWAIT P0, [R222+URZ+0x30c00], R11 ;  /* 0x030c000bde0075a7 */ /* 0x0044e4000800017f */
[----:B---3--:R-:W-:Y:S05]  /*12280*/  @!P0 NANOSLEEP.SYNCS 0x989680 ;  /* 0x009896800000895d */ /* 0x008fea0003900000 */
[----:B------:R-:W3:Y:S02]  /*12290*/  @!P0 SYNCS.PHASECHK.TRANS64 P0, [R222+URZ+0x30c00], R11 ;  /* 0x030c000bde0085a7 */ /* 0x000ee4000800007f */
[----:B---3--:R-:W-:Y:S05]  /*122a0*/  @!P0 BRA `(.L_x_4879) ;  /* 0xfffffffc00f08947 */ /* 0x008fea000383ffff */
[----:B------:R-:W-:Y:S05]  /*122b0*/  BRA `(.L_x_4878) ;  /* 0xfffffeec00a07947 */ /* 0x000fea000383ffff */
.L_x_4884:
[----:B--2---:R2:W3:Y:S02]  /*122c0*/  SYNCS.PHASECHK.TRANS64.TRYWAIT P0, [R8+URZ+0x30c10], R21 ;  /* 0x030c1015080075a7 */ /* 0x0044e4000800017f */
[----:B---3--:R-:W-:Y:S05]  /*122d0*/  @!P0 NANOSLEEP.SYNCS 0x989680 ;  /* 0x009896800000895d */ /* 0x008fea0003900000 */
[----:B------:R-:W3:Y:S02]  /*122e0*/  @!P0 SYNCS.PHASECHK.TRANS64 P0, [R8+URZ+0x30c10], R21 ;  /* 0x030c1015080085a7 */ /* 0x000ee4000800007f */
[----:B---3--:R-:W-:Y:S05]  /*122f0*/  @!P0 BRA `(.L_x_4884) ;  /* 0xfffffffc00f08947 */ /* 0x008fea000383ffff */
[----:B------:R-:W-:Y:S05]  /*12300*/  BRA `(.L_x_4883) ;  /* 0xfffffef400d47947 */ /* 0x000fea000383ffff */
.L_x_4888:
[----:B------:R1:W1:Y:S02]  /*12310*/  SYNCS.PHASECHK.TRANS64.TRYWAIT P0, [R8+URZ+0x30c30], R21 ;  /* 0x030c3015080075a7 */ /* 0x000264000800017f */
[----:B-1----:R-:W-:Y:S05]  /*12320*/  @!P0 NANOSLEEP.SYNCS 0x989680 ;  /* 0x009896800000895d */ /* 0x002fea0003900000 */
[----:B------:R-:W1:Y:S02]  /*12330*/  @!P0 SYNCS.PHASECHK.TRANS64 P0, [R8+URZ+0x30c30], R21 ;  /* 0x030c3015080085a7 */ /* 0x000e64000800007f */
[----:B-1----:R-:W-:Y:S05]  /*12340*/  @!P0 BRA `(.L_x_4888) ;  /* 0xfffffffc00f08947 */ /* 0x002fea000383ffff */
[----:B------:R-:W-:Y:S05]  /*12350*/  BRA `(.L_x_4887) ;  /* 0xfffffef800d87947 */ /* 0x000fea000383ffff */
.L_x_4896:
[----:B--2---:R2:W3:Y:S02]  /*12360*/  SYNCS.PHASECHK.TRANS64.TRYWAIT P1, [R6+URZ+0x30c10], R11 ;  /* 0x030c100b060075a7 */ /* 0x0044e4000802017f */
[----:B---3--:R-:W-:Y:S05]  /*12370*/  @!P1 NANOSLEEP.SYNCS 0x989680 ;  /* 0x009896800000995d */ /* 0x008fea0003900000 */
[----:B------:R-:W3:Y:S02]  /*12380*/  @!P1 SYNCS.PHASECHK.TRANS64 P1, [R6+URZ+0x30c10], R11 ;  /* 0x030c100b060095a7 */ /* 0x000ee4000802007f */
[----:B---3--:R-:W-:Y:S05]  /*12390*/  @!P1 BRA `(.L_x_4896) ;  /* 0xfffffffc00f09947 */ /* 0x008fea000383ffff */
[----:B------:R-:W-:Y:S05]  /*123a0*/  BRA `(.L_x_4895) ;  /* 0xffffff3800447947 */ /* 0x000fea000383ffff */
.L_x_4900:
[----:B------:R1:W1:Y:S02]  /*123b0*/  SYNCS.PHASECHK.TRANS64.TRYWAIT P1, [R6+URZ+0x30c30], R11 ;  /* 0x030c300b060075a7 */ /* 0x000264000802017f */
[----:B-1----:R-:W-:Y:S05]  /*123c0*/  @!P1 NANOSLEEP.SYNCS 0x989680 ;  /* 0x009896800000995d */ /* 0x002fea0003900000 */
[----:B------:R-:W1:Y:S02]  /*123d0*/  @!P1 SYNCS.PHASECHK.TRANS64 P1, [R6+URZ+0x30c30], R11 ;  /* 0x030c300b060095a7 */ /* 0x000e64000802007f */
[----:B-1----:R-:W-:Y:S05]  /*123e0*/  @!P1 BRA `(.L_x_4900) ;  /* 0xfffffffc00f09947 */ /* 0x002fea000383ffff */
[----:B------:R-:W-:Y:S05]  /*123f0*/  BRA `(.L_x_4899) ;  /* 0xffffff3c00547947 */ /* 0x000fea000383ffff */
.L_x_4908:
[----:B--2---:R2:W3:Y:S02]  /*12400*/  SYNCS.PHASECHK.TRANS64.TRYWAIT P0, [R7+URZ+0x30c10], R18 ;  /* 0x030c1012070075a7 */ /* 0x0044e4000800017f */
[----:B---3--:R-:W-:Y:S05]  /*12410*/  @!P0 NANOSLEEP.SYNCS 0x989680 ;  /* 0x009896800000895d */ /* 0x008fea0003900000 */
[----:B------:R-:W3:Y:S02]  /*12420*/  @!P0 SYNCS.PHASECHK.TRANS64 P0, [R7+URZ+0x30c10], R18 ;  /* 0x030c1012070085a7 */ /* 0x000ee4000800007f */
[----:B---3--:R-:W-:Y:S05]  /*12430*/  @!P0 BRA `(.L_x_4908) ;  /* 0xfffffffc00f08947 */ /* 0x008fea000383ffff */
[----:B------:R-:W-:Y:S05]  /*12440*/  BRA `(.L_x_4907) ;  /* 0xffffff7000887947 */ /* 0x000fea000383ffff */
.L_x_4912:
[----:B------:R1:W1:Y:S02]  /*12450*/  SYNCS.PHASECHK.TRANS64.TRYWAIT P0, [R7+URZ+0x30c30], R18 ;  /* 0x030c3012070075a7 */ /* 0x000264000800017f */
[----:B-1----:R-:W-:Y:S05]  /*12460*/  @!P0 NANOSLEEP.SYNCS 0x989680 ;  /* 0x009896800000895d */ /* 0x002fea0003900000 */
[----:B------:R-:W1:Y:S02]  /*12470*/  @!P0 SYNCS.PHASECHK.TRANS64 P0, [R7+URZ+0x30c30], R18 ;  /* 0x030c3012070085a7 */ /* 0x000e64000800007f */
[----:B-1----:R-:W-:Y:S05]  /*12480*/  @!P0 BRA `(.L_x_4912) ;  /* 0xfffffffc00f08947 */ /* 0x002fea000383ffff */
[----:B------:R-:W-:Y:S05]  /*12490*/  BRA `(.L_x_4911) ;  /* 0xffffff74009c7947 */ /* 0x000fea000383ffff */
.L_x_4945:
[----:B------:R-:W-:Y:S01]  /*124a0*/  BSSY B0, `(.L_x_5020) ;  /* 0x0000005000007945 */ /* 0x000fe20003800000 */
[----:B------:R-:W-:-:S07]  /*124b0*/  IMAD.MOV.U32 R15, RZ, RZ, -0x1 ;  /* 0xffffffffff0f7424 */ /* 0x000fce00078e00ff */
[----:B------:R-:W-:Y:S05]  /*124c0*/  WARPSYNC.COLLECTIVE R15, `(.L_x_5021) ;  /* 0x000000000f087348 */ /* 0x000fea0003c00000 */
[----:B------:R-:W-:Y:S01]  /*124d0*/  NOP ;  /* 0x0000000000007918 */ /* 0x000fe20000000000 */
[----:B------:R-:W-:Y:S01]  /*124e0*/  ENDCOLLECTIVE ;  /* 0x000000000000791b */ /* 0x000fe20003800000 */
.L_x_5021:
[----:B------:R-:W-:Y:S05]  /*124f0*/  BSYNC B0 ;  /* 0x0000000000007941 */ /* 0x000fea0003800000 */
.L_x_5020:
[----:B------:R-:W-:Y:S05]  /*12500*/  BRA `(.L_x_5022) ;  /* 0xffffffc800747947 */ /* 0x000fea000383ffff */
.L_x_4958:
[----:B------:R-:W-:Y:S01]  /*12510*/  BSSY B0, `(.L_x_5023) ;  /* 0x0000005000007945 */ /* 0x000fe20003800000 */
[----:B------:R-:W-:-:S07]  /*12520*/  IMAD.MOV.U32 R15, RZ, RZ, -0x1 ;  /* 0xffffffffff0f7424 */ /* 0x000fce00078e00ff */
[----:B------:R-:W-:Y:S05]  /*12530*/  WARPSYNC.COLLECTIVE R15, `(.L_x_5024) ;  /* 0x000000000f087348 */ /* 0x000fea0003c00000 */
[----:B------:R-:W-:Y:S01]  /*12540*/  NOP ;  /* 0x0000000000007918 */ /* 0x000fe20000000000 */
[----:B------:R-:W-:Y:S01]  /*12550*/  ENDCOLLECTIVE ;  /* 0x000000000000791b */ /* 0x000fe20003800000 */
.L_x_5024:
[----:B------:R-:W-:Y:S05]  /*12560*/  BSYNC B0 ;  /* 0x0000000000007941 */ /* 0x000fea0003800000 */
.L_x_5023:
[----:B------:R-:W-:Y:S05]  /*12570*/  BRA `(.L_x_5025) ;  /* 0xffffffcc00f47947 */ /* 0x000fea000383ffff */
.L_x_4970:
[----:B------:R-:W-:Y:S01]  /*12580*/  BSSY B0, `(.L_x_5026) ;  /* 0x0000005000007945 */ /* 0x000fe20003800000 */
[----:B------:R-:W-:-:S07]  /*12590*/  IMAD.MOV.U32 R15, RZ, RZ, -0x1 ;  /* 0xffffffffff0f7424 */ /* 0x000fce00078e00ff */
[----:B------:R-:W-:Y:S05]  /*125a0*/  WARPSYNC.COLLECTIVE R15, `(.L_x_5027) ;  /* 0x000000000f087348 */ /* 0x000fea0003c00000 */
[----:B------:R-:W-:Y:S01]  /*125b0*/  NOP ;  /* 0x0000000000007918 */ /* 0x000fe20000000000 */
[----:B------:R-:W-:Y:S01]  /*125c0*/  ENDCOLLECTIVE ;  /* 0x000000000000791b */ /* 0x000fe20003800000 */
.L_x_5027:
[----:B------:R-:W-:Y:S05]  /*125d0*/  BSYNC B0 ;  /* 0x0000000000007941 */ /* 0x000fea0003800000 */
.L_x_5026:
[----:B------:R-:W-:Y:S05]  /*125e0*/  BRA `(.L_x_5028) ;  /* 0xffffffd400147947 */ /* 0x000fea000383ffff */
.L_x_4992:
[----:B-1----:R1:W2:Y:S02]  /*125f0*/  SYNCS.PHASECHK.TRANS64.TRYWAIT P0, [R16+URZ+0x30c20], R3 ;  /* 0x030c2003100075a7 */ /* 0x0022a4000800017f */
[----:B--2---:R-:W-:Y:S05]  /*12600*/  @!P0 NANOSLEEP.SYNCS 0x989680 ;  /* 0x009896800000895d */ /* 0x004fea0003900000 */
[----:B------:R-:W2:Y:S02]  /*12610*/  @!P0 SYNCS.PHASECHK.TRANS64 P0, [R16+URZ+0x30c20], R3 ;  /* 0x030c2003100085a7 */ /* 0x000ea4000800007f */
[----:B--2---:R-:W-:Y:S05]  /*12620*/  @!P0 BRA `(.L_x_4992) ;  /* 0xfffffffc00f08947 */ /* 0x004fea000383ffff */
[----:B------:R-:W-:Y:S05]  /*12630*/  BRA `(.L_x_5029) ;  /* 0xffffffe000dc7947 */ /* 0x000fea000383ffff */
.L_x_4996:
[----:B-1----:R1:W2:Y:S02]  /*12640*/  SYNCS.PHASECHK.TRANS64.TRYWAIT P1, [R16+URZ+0x30c40], R21 ;  /* 0x030c4015100075a7 */ /* 0x0022a4000802017f */
[----:B--2---:R-:W-:Y:S05]  /*12650*/  @!P1 NANOSLEEP.SYNCS 0x989680 ;  /* 0x009896800000995d */ /* 0x004fea0003900000 */
[----:B------:R-:W2:Y:S02]  /*12660*/  @!P1 SYNCS.PHASECHK.TRANS64 P1, [R16+URZ+0x30c40], R21 ;  /* 0x030c4015100095a7 */ /* 0x000ea4000802007f */
[----:B--2---:R-:W-:Y:S05]  /*12670*/  @!P1 BRA `(.L_x_4996) ;  /* 0xfffffffc00f09947 */ /* 0x004fea000383ffff */
[----:B------:R-:W-:Y:S05]  /*12680*/  BRA `(.L_x_5030) ;  /* 0xffffffe8003c7947 */ /* 0x000fea000383ffff */
.L_x_4998:
[----:B--2---:R2:W3:Y:S02]  /*12690*/  SYNCS.PHASECHK.TRANS64.TRYWAIT P1, [R16+URZ+0x30c28], R21 ;  /* 0x030c2815100075a7 */ /* 0x0044e4000802017f */
[----:B---3--:R-:W-:Y:S05]  /*126a0*/  @!P1 NANOSLEEP.SYNCS 0x989680 ;  /* 0x009896800000995d */ /* 0x008fea0003900000 */
[----:B------:R-:W3:Y:S02]  /*126b0*/  @!P1 SYNCS.PHASECHK.TRANS64 P1, [R16+URZ+0x30c28], R21 ;  /* 0x030c2815100095a7 */ /* 0x000ee4000802007f */
[----:B---3--:R-:W-:Y:S05]  /*126c0*/  @!P1 BRA `(.L_x_4998) ;  /* 0xfffffffc00f09947 */ /* 0x008fea000383ffff */
[----:B------:R-:W-:Y:S05]  /*126d0*/  BRA `(.L_x_5031) ;  /* 0xffffffe800b47947 */ /* 0x000fea000383ffff */
.L_x_5000:
[----:B---3--:R3:W4:Y:S02]  /*126e0*/  SYNCS.PHASECHK.TRANS64.TRYWAIT P1, [R16+URZ+0x30c48], R21 ;  /* 0x030c4815100075a7 */ /* 0x008724000802017f */
[----:B----4-:R-:W-:Y:S05]  /*126f0*/  @!P1 NANOSLEEP.SYNCS 0x989680 ;  /* 0x009896800000995d */ /* 0x010fea0003900000 */
[----:B------:R-:W4:Y:S02]  /*12700*/  @!P1 SYNCS.PHASECHK.TRANS64 P1, [R16+URZ+0x30c48], R21 ;  /* 0x030c4815100095a7 */ /* 0x000f24000802007f */
[----:B----4-:R-:W-:Y:S05]  /*12710*/  @!P1 BRA `(.L_x_5000) ;  /* 0xfffffffc00f09947 */ /* 0x010fea000383ffff */
[----:B------:R-:W-:Y:S05]  /*12720*/  BRA `(.L_x_5032) ;  /* 0xffffffec002c7947 */ /* 0x000fea000383ffff */
.L_x_5002:
[----:B------:R-:W-:-:S07]  /*12730*/  SHF.L.U32 R5, R11, 0x1f, RZ ;  /* 0x0000001f0b057819 */ /* 0x000fce00000006ff */
.L_x_5033:
[----:B------:R1:W1:Y:S02]  /*12740*/  SYNCS.PHASECHK.TRANS64.TRYWAIT P1, [R16+URZ+0x30c20], R5 ;  /* 0x030c2005100075a7 */ /* 0x000264000802017f */
[----:B-1----:R-:W-:Y:S05]  /*12750*/  @!P1 NANOSLEEP.SYNCS 0x989680 ;  /* 0x009896800000995d */ /* 0x002fea0003900000 */
[----:B------:R-:W1:Y:S02]  /*12760*/  @!P1 SYNCS.PHASECHK.TRANS64 P1, [R16+URZ+0x30c20], R5 ;  /* 0x030c2005100095a7 */ /* 0x000e64000802007f */
[----:B-1----:R-:W-:Y:S05]  /*12770*/  @!P1 BRA `(.L_x_5033) ;  /* 0xfffffffc00f09947 */ /* 0x002fea000383ffff */
[----:B------:R-:W-:Y:S05]  /*12780*/  BRA `(.L_x_5034) ;  /* 0xffffffec008c7947 */ /* 0x000fea000383ffff */
.L_x_5005:
[----:B-1----:R1:W2:Y:S02]  /*12790*/  SYNCS.PHASECHK.TRANS64.TRYWAIT P1, [R16+URZ+0x30c40], R13 ;  /* 0x030c400d100075a7 */ /* 0x0022a4000802017f */
[----:B--2---:R-:W-:Y:S05]  /*127a0*/  @!P1 NANOSLEEP.SYNCS 0x989680 ;  /* 0x009896800000995d */ /* 0x004fea0003900000 */
[----:B------:R-:W2:Y:S02]  /*127b0*/  @!P1 SYNCS.PHASECHK.TRANS64 P1, [R16+URZ+0x30c40], R13 ;  /* 0x030c400d100095a7 */ /* 0x000ea4000802007f */
[----:B--2---:R-:W-:Y:S05]  /*127c0*/  @!P1 BRA `(.L_x_5005) ;  /* 0xfffffffc00f09947 */ /* 0x004fea000383ffff */
[----:B------:R-:W-:Y:S05]  /*127d0*/  BRA `(.L_x_5035) ;  /* 0xfffffff000247947 */ /* 0x000fea000383ffff */
.L_x_5007:
[----:B-1----:R1:W2:Y:S02]  /*127e0*/  SYNCS.PHASECHK.TRANS64.TRYWAIT P1, [R16+URZ+0x30c28], R13 ;  /* 0x030c280d100075a7 */ /* 0x0022a4000802017f */
[----:B--2---:R-:W-:Y:S05]  /*127f0*/  @!P1 NANOSLEEP.SYNCS 0x989680 ;  /* 0x009896800000995d */ /* 0x004fea0003900000 */
[----:B------:R-:W2:Y:S02]  /*12800*/  @!P1 SYNCS.PHASECHK.TRANS64 P1, [R16+URZ+0x30c28], R13 ;  /* 0x030c280d100095a7 */ /* 0x000ea4000802007f */
[----:B--2---:R-:W-:Y:S05]  /*12810*/  @!P1 BRA `(.L_x_5007) ;  /* 0xfffffffc00f09947 */ /* 0x004fea000383ffff */
[----:B------:R-:W-:Y:S05]  /*12820*/  BRA `(.L_x_5036) ;  /* 0xfffffff000907947 */ /* 0x000fea000383ffff */
.L_x_5009:
[----:B--2---:R2:W1:Y:S02]  /*12830*/  SYNCS.PHASECHK.TRANS64.TRYWAIT P0, [R3+URZ+0x30c40], R0 ;  /* 0x030c4000030075a7 */ /* 0x004464000800017f */
[----:B-1----:R-:W-:Y:S05]  /*12840*/  @!P0 NANOSLEEP.SYNCS 0x989680 ;  /* 0x009896800000895d */ /* 0x002fea0003900000 */
[----:B------:R-:W1:Y:S02]  /*12850*/  @!P0 SYNCS.PHASECHK.TRANS64 P0, [R3+URZ+0x30c40], R0 ;  /* 0x030c4000030085a7 */ /* 0x000e64000800007f */
[----:B-1----:R-:W-:Y:S05]  /*12860*/  @!P0 BRA `(.L_x_5009) ;  /* 0xfffffffc00f08947 */ /* 0x002fea000383ffff */
[----:B------:R-:W-:Y:S05]  /*12870*/  BRA `(.L_x_5037) ;  /* 0xfffffff4001c7947 */ /* 0x000fea000383ffff */
.L_x_5011:
[----:B------:R-:W-:Y:S01]  /*12880*/  BSSY B0, `(.L_x_5038) ;  /* 0x0000006000007945 */ /* 0x000fe20003800000 */
[----:B------:R-:W-:-:S07]  /*12890*/  IMAD.MOV.U32 R15, RZ, RZ, -0x1 ;  /* 0xffffffffff0f7424 */ /* 0x000fce00078e00ff */
[----:B------:R-:W-:Y:S05]  /*128a0*/  WARPSYNC.COLLECTIVE R15, `(.L_x_5039) ;  /* 0x000000000f0c7348 */ /* 0x000fea0003c00000 */
[----:B------:R-:W-:Y:S02]  /*128b0*/  ELECT P6, UR62, PT ;  /* 0x00000000003e782f */ /* 0x000fe400038c0000 */
[----:B------:R-:W-:Y:S01]  /*128c0*/  MOV R14, UR62 ;  /* 0x0000003e000e7c02 */ /* 0x000fe20008000f00 */
[----:B------:R-:W-:Y:S10]  /*128d0*/  ENDCOLLECTIVE ;  /* 0x000000000000791b */ /* 0x000ff40003800000 */
.L_x_5039:
[----:B------:R-:W-:Y:S05]  /*128e0*/  BSYNC B0 ;  /* 0x0000000000007941 */ /* 0x000fea0003800000 */
.L_x_5038:
[----:B------:R-:W-:Y:S05]  /*128f0*/  BRA `(.L_x_5040) ;  /* 0xfffffff400ac7947 */ /* 0x000fea000383ffff */
.L_x_5013:
[----:B-1----:R1:W2:Y:S02]  /*12900*/  SYNCS.PHASECHK.TRANS64.TRYWAIT P0, [R6+URZ], R5 ;  /* 0x00000005060075a7 */ /* 0x0022a4000800017f */
[----:B--2---:R-:W-:Y:S05]  /*12910*/  @!P0 NANOSLEEP.SYNCS 0x989680 ;  /* 0x009896800000895d */ /* 0x004fea0003900000 */
[----:B------:R-:W2:Y:S02]  /*12920*/  @!P0 SYNCS.PHASECHK.TRANS64 P0, [R6+URZ], R5 ;  /* 0x00000005060085a7 */ /* 0x000ea4000800007f */
[----:B--2---:R-:W-:Y:S05]  /*12930*/  @!P0 BRA `(.L_x_5013) ;  /* 0xfffffffc00f08947 */ /* 0x004fea000383ffff */
[----:B------:R-:W-:Y:S05]  /*12940*/  BRA `(.L_x_5041) ;  /* 0xfffffff400ec7947 */ /* 0x000fea000383ffff */
.L_x_5014:
[----:B--2---:R2:W3:Y:S02]  /*12950*/  SYNCS.PHASECHK.TRANS64.TRYWAIT P0, [R3+URZ], R0 ;  /* 0x00000000030075a7 */ /* 0x0044e4000800017f */
[----:B---3--:R-:W-:Y:S05]  /*12960*/  @!P0 NANOSLEEP.SYNCS 0x989680 ;  /* 0x009896800000895d */ /* 0x008fea0003900000 */
[----:B------:R-:W3:Y:S02]  /*12970*/  @!P0 SYNCS.PHASECHK.TRANS64 P0, [R3+URZ], R0 ;  /* 0x00000000030085a7 */ /* 0x000ee4000800007f */
[----:B---3--:R-:W-:Y:S05]  /*12980*/  @!P0 BRA `(.L_x_5014) ;  /* 0xfffffffc00f08947 */ /* 0x008fea000383ffff */
[----:B------:R-:W-:Y:S05]  /*12990*/  BRA `(.L_x_5042) ;  /* 0xfffffff400e07947 */ /* 0x000fea000383ffff */
.L_x_5016:
[----:B--2---:R2:W3:Y:S02]  /*129a0*/  SYNCS.PHASECHK.TRANS64.TRYWAIT P0, [R2+URZ], R5 ;  /* 0x00000005020075a7 */ /* 0x0044e4000800017f */
[----:B---3--:R-:W-:Y:S05]  /*129b0*/  @!P0 NANOSLEEP.SYNCS 0x989680 ;  /* 0x009896800000895d */ /* 0x008fea0003900000 */
[----:B------:R-:W3:Y:S02]  /*129c0*/  @!P0 SYNCS.PHASECHK.TRANS64 P0, [R2+URZ], R5 ;  /* 0x00000005020085a7 */ /* 0x000ee4000800007f */
[----:B---3--:R-:W-:Y:S05]  /*129d0*/  @!P0 BRA `(.L_x_5016) ;  /* 0xfffffffc00f08947 */ /* 0x008fea000383ffff */
[----:B------:R-:W-:Y:S05]  /*129e0*/  BRA `(.L_x_5043) ;  /* 0xfffffff400e47947 */ /* 0x000fea000383ffff */
.L_x_5044:
        /* <DEDUP_REMOVED lines=9> */
.L_x_7410:


//--------------------- .text._ZN7cutlass13device_kernelIN5flash11enable_sm90INS1_16FlashAttnBwdSm90INS1_25CollectiveMainloopBwdSm90ILi2ELi2ELi2EN4cute5tupleIJNS5_1CILi1EEES8_S8_EEENS6_IJNS7_ILi128EEESA_NS7_ILi64EEEEEENS_6half_tEfNS_4arch4Sm90ELb0ELb1ELb0ELb0ELb0ELb1ELb0ELb0ELi2ELi1ELi2ELi2ELb0EEENS1_24CollectiveEpilogueBwdGQAISC_fSF_Li256ELb0ELb0EEENS1_19SingleTileSchedulerILb0ELb0ELb0ELi128EEEEEEEEEvNT_6ParamsE --------------------------
	.section	.text._ZN7cutlass13device_kernelIN5flash11enable_sm90INS1_16FlashAttnBwdSm90INS1_25CollectiveMainloopBwdSm90ILi2ELi2ELi2EN4cute5tupleIJNS5_1CILi1EEES8_S8_EEENS6_IJNS7_ILi128EEESA_NS7_ILi64EEEEEENS_6half_tEfNS_4arch4Sm90ELb0ELb1ELb0ELb0ELb0ELb1ELb0ELb0ELi2ELi1ELi2ELi2ELb0EEENS1_24CollectiveEpilogueBwdGQAISC_fSF_Li256ELb0ELb0EEENS1_19SingleTileSchedulerILb0ELb0ELb0ELi128EEEEEEEEEvNT_6ParamsE,"ax",@progbits
	.align	128
.text._ZN7cutlass13device_kernelIN5flash11enable_sm90INS1_16FlashAttnBwdSm90INS1_25CollectiveMainloopBwdSm90ILi2ELi2ELi2EN4cute5tupleIJNS5_1CILi1EEES8_S8_EEENS6_IJNS7_ILi128EEESA_NS7_ILi64EEEEEENS_6half_tEfNS_4arch4Sm90ELb0ELb1ELb0ELb0ELb0ELb1ELb0ELb0ELi2ELi1ELi2ELi2ELb0EEENS1_24CollectiveEpilogueBwdGQAISC_fSF_Li256ELb0ELb0EEENS1_19SingleTileSchedulerILb0ELb0ELb0ELi128EEEEEEEEEvNT_6ParamsE:
        .type           _ZN7cutlass13device_kernelIN5flash11enable_sm90INS1_16FlashAttnBwdSm90INS1_25CollectiveMainloopBwdSm90ILi2ELi2ELi2EN4cute5tupleIJNS5_1CILi1EEES8_S8_EEENS6_IJNS7_ILi128EEESA_NS7_ILi64EEEEEENS_6half_tEfNS_4arch4Sm90ELb0ELb1ELb0ELb0ELb0ELb1ELb0ELb0ELi2ELi1ELi2ELi2ELb0EEENS1_24CollectiveEpilogueBwdGQAISC_fSF_Li256ELb0ELb0EEENS1_19SingleTileSchedulerILb0ELb0ELb0ELi128EEEEEEEEEvNT_6ParamsE,@function
        .size           _ZN7cutlass13device_kernelIN5flash11enable_sm90INS1_16FlashAttnBwdSm90INS1_25CollectiveMainloopBwdSm90ILi2ELi2ELi2EN4cute5tupleIJNS5_1CILi1EEES8_S8_EEENS6_IJNS7_ILi128EEESA_NS7_ILi64EEEEEENS_6half_tEfNS_4arch4Sm90ELb0ELb1ELb0ELb0ELb0ELb1ELb0ELb0ELi2ELi1ELi2ELi2ELb0EEENS1_24CollectiveEpilogueBwdGQAISC_fSF_Li256ELb0ELb0EEENS1_19SingleTileSchedulerILb0ELb0ELb0ELi128EEEEEEEEEvNT_6ParamsE,(.L_x_7411 - _ZN7cutlass13device_kernelIN5flash11enable_sm90INS1_16FlashAttnBwdSm90INS1_25CollectiveMainloopBwdSm90ILi2ELi2ELi2EN4cute5tupleIJNS5_1CILi1EEES8_S8_EEENS6_IJNS7_ILi128EEESA_NS7_ILi64EEEEEENS_6half_tEfNS_4arch4Sm90ELb0ELb1ELb0ELb0ELb0ELb1ELb0ELb0ELi2ELi1ELi2ELi2ELb0EEENS1_24CollectiveEpilogueBwdGQAISC_fSF_Li256ELb0ELb0EEENS1_19SingleTileSchedulerILb0ELb0ELb0ELi128EEEEEEEEEvNT_6ParamsE)
        .other          _ZN7cutlass13device_kernelIN5flash11enable_sm90INS1_16FlashAttnBwdSm90INS1_25CollectiveMainloopBwdSm90ILi2ELi2ELi2EN4cute5tupleIJNS5_1CILi1EEES8_S8_EEENS6_IJNS7_ILi128EEESA_NS7_ILi64EEEEEENS_6half_tEfNS_4arch4Sm90ELb0ELb1ELb0ELb0ELb0ELb1ELb0ELb0ELi2ELi1ELi2ELi2ELb0EEENS1_24CollectiveEpilogueBwdGQAISC_fSF_Li256ELb0ELb0EEENS1_19SingleTileSchedulerILb0ELb0ELb0ELi128EEEEEEEEEvNT_6ParamsE,@"STO_CUDA_ENTRY STV_DEFAULT"
_ZN7cutlass13device_kernelIN5flash11enable_sm90INS1_16FlashAttnBwdSm90INS1_25CollectiveMainloopBwdSm90ILi2ELi2ELi2EN4cute5tupleIJNS5_1CILi1EEES8_S8_EEENS6_IJNS7_ILi128EEESA_NS7_ILi64EEEEEENS_6half_tEfNS_4arch4Sm90ELb0ELb1ELb0ELb0ELb0ELb1ELb0ELb0ELi2ELi1ELi2ELi2ELb0EEENS1_24CollectiveEpilogueBwdGQAISC_fSF_Li256ELb0ELb0EEENS1_19SingleTileSchedulerILb0ELb0ELb0ELi128EEEEEEEEEvNT_6ParamsE:
        /* <DEDUP_REMOVED lines=24> */
.L_x_5046:
[----:B------:R-:W-:Y:S05]  /*0180*/  BSYNC B0 ;  /* 0x0000000000007941 */ /* 0x000fea0003800000 */
.L_x_5045:
        /* <DEDUP_REMOVED lines=37> */
.L_x_5047:
        /* <DEDUP_REMOVED lines=22> */
.L_x_5048:
[----:B------:R-:W-:Y:S01]  /*0540*/  PLOP3.LUT P0, PT, PT, PT, UP0, 0x80, 0x0 ;  /* 0x000000000000781c */ /* 0x000fe20003f0f008 */
[----:B------:R-:W-:Y:S01]  /*0550*/  NOP ;  /* 0x0000000000007918 */ /* 0x000fe20000000000 */
[----:B------:R-:W-:Y:S01]  /*0560*/  BSSY B6, `(.L_x_5049) ;  /* 0x0001006000067945 */ /* 0x000fe20003800000 */
[----:B-12-4-:R-:W-:Y:S10]  /*0570*/  BAR.SYNC.DEFER_BLOCKING 0x0 ;  /* 0x0000000000007b1d */ /* 0x016ff40000010000 */
[----:B------:R-:W-:Y:S05]  /*0580*/  @!P0 BRA `(.L_x_5050) ;  /* 0x000000d400ac8947 */ /* 0x000fea0003800000 */
.L_x_5051:
        /* <DEDUP_REMOVED lines=71> */
.L_x_5053:
        /* <DEDUP_REMOVED lines=28> */
.L_x_5056:
        /* <DEDUP_REMOVED lines=15> */
.L_x_5055:
        /* <DEDUP_REMOVED lines=22> */
.L_x_5058:
        /* <DEDUP_REMOVED lines=15> */
.L_x_5057:
[----:B------:R-:W-:Y:S01]  /*0f00*/  SHF.R.S32.HI R5, RZ, 0x1f, R16 ;  /* 0x0000001fff057819 */ /* 0x000fe20000011410 */
[----:B------:R-:W-:-:S03]  /*0f10*/  UMOV UR4, 0xffffffff ;  /* 0xffffffff00047882 */ /* 0x000fc60000000000 */
[----:B------:R-:W-:-:S04]  /*0f20*/  LEA.HI R0, R5, R16, RZ, 0x7 ;  /* 0x0000001005007211 */ /* 0x000fc800078f38ff */
[----:B------:R-:W-:Y:S01]  /*0f30*/  SHF.R.S32.HI R10, RZ, 0x7, R0 ;  /* 0x00000007ff0a7819 */ /* 0x000fe20000011400 */
[----:B------:R-:W-:Y:S06]  /*0f40*/  BRA.DIV UR4, `(.L_x_5059) ;  /* 0x000000f604a47947 */ /* 0x000fec000b800000 */
[----:B------:R1:W2:Y:S02]  /*0f50*/  SHFL.IDX PT, R14, R10, RZ, 0x1f ;  /* 0x00001fff0a0e7589 */ /* 0x0002a400000e0000 */
.L_x_5155:
        /* <DEDUP_REMOVED lines=23> */
.L_x_5060:
        /* <DEDUP_REMOVED lines=74> */
[----:B------:R-:W-:Y:S02]  /*1570*/  LOP3.LUT R9, R9, 0xfffffff8, RZ, 0xc0, !PT ;  /* 0xfffffff809097812 */ /* 0x000fe400078ec0ff */
[----:B------:R-:W-:-:S02]  /*1580*/  CS2R R174, SRZ ;  /* 0x0000000000ae7805 */ /* 0x000fc4000001ff00 */
[CC--:B------:R-:W-:Y:S02]  /*1590*/  LEA.HI R4, R0.reuse, R7.reuse, RZ, 0x3 ;  /* 0x0000000700047211 */ /* 0x0c0fe400078f18ff */
[----:B------:R-:W-:Y:S02]  /*15a0*/  CS2R R172, SRZ ;  /* 0x0000000000ac7805 */ /* 0x000fe4000001ff00 */
[----:B------:R-:W-:Y:S01]  /*15b0*/  LEA.HI R7, R0, R7, RZ, 0x2 ;  /* 0x0000000700077211 */ /* 0x000fe200078f10ff */
[----:B------:R-:W-:Y:S01]  /*15c0*/  IMAD.IADD R6, R6, 0x1, -R9 ;  /* 0x0000000106067824 */ /* 0x000fe200078e0a09 */
[--C-:B------:R-:W-:Y:S02]  /*15d0*/  SHF.R.S32.HI R0, RZ, 0x3, R4.reuse ;  /* 0x00000003ff007819 */ /* 0x100fe40000011404 */
[----:B------:R-:W-:Y:S02]  /*15e0*/  CS2R R170, SRZ ;  /* 0x0000000000aa7805 */ /* 0x000fe4000001ff00 */
[----:B------:R-:W-:-:S02]  /*15f0*/  SHF.R.S32.HI R9, RZ, 0x1f, R4 ;  /* 0x0000001fff097819 */ /* 0x000fc40000011404 */
[----:B------:R-:W-:Y:S02]  /*1600*/  CS2R R168, SRZ ;  /* 0x0000000000a87805 */ /* 0x000fe4000001ff00 */
[----:B------:R-:W-:Y:S02]  /*1610*/  SHF.R.S32.HI R4, RZ, 0x2, R7 ;  /* 0x00000002ff047819 */ /* 0x000fe40000011407 */
[----:B------:R-:W-:Y:S02]  /*1620*/  CS2R R166, SRZ ;  /* 0x0000000000a67805 */ /* 0x000fe4000001ff00 */
[----:B------:R-:W-:Y:S02]  /*1630*/  LEA.HI R9, R9, R0, RZ, 0x4 ;  /* 0x0000000009097211 */ /* 0x000fe400078f20ff */
[----:B------:R-:W-:Y:S02]  /*1640*/  CS2R R164, SRZ ;  /* 0x0000000000a47805 */ /* 0x000fe4000001ff00 */
[----:B------:R-:W-:-:S02]  /*1650*/  LEA.HI R7, R7, R4, RZ, 0x1 ;  /* 0x0000000407077211 */ /* 0x000fc400078f08ff */
[----:B------:R-:W-:Y:S02]  /*1660*/  CS2R R162, SRZ ;  /* 0x0000000000a27805 */ /* 0x000fe4000001ff00 */
[----:B--2---:R-:W-:Y:S02]  /*1670*/  SHF.R.S32.HI R11, RZ, 0x5, R8 ;  /* 0x00000005ff0b7819 */ /* 0x004fe40000011408 */
[----:B------:R-:W-:Y:S02]  /*1680*/  CS2R R160, SRZ ;  /* 0x0000000000a07805 */ /* 0x000fe4000001ff00 */
[----:B------:R-:W-:Y:S02]  /*1690*/  LEA.HI R10, R12, R12, RZ, 0x1 ;  /* 0x0000000c0c0a7211 */ /* 0x000fe400078f08ff */
[----:B------:R-:W-:Y:S02]  /*16a0*/  CS2R R158, SRZ ;  /* 0x00000000009e7805 */ /* 0x000fe4000001ff00 */
[----:B------:R-:W-:Y:S01]  /*16b0*/  LOP3.LUT R7, R7, 0xfffffffe, RZ, 0xc0, !PT ;  /* 0xfffffffe07077812 */ /* 0x000fe200078ec0ff */
[----:B------:R-:W-:Y:S01]  /*16c0*/  IMAD R11, R11, 0x10, R6 ;  /* 0x000000100b0b7824 */ /* 0x000fe200078e0206 */
[----:B------:R-:W-:Y:S01]  /*16d0*/  LOP3.LUT R9, R9, 0x1ffffff0, RZ, 0xc0, !PT ;  /* 0x1ffffff009097812 */ /* 0x000fe200078ec0ff */
[C---:B------:R-:W-:Y:S01]  /*16e0*/  VIADD R6, R4.reuse, 0x8 ;  /* 0x0000000804067836 */ /* 0x040fe20000000000 */
[----:B------:R-:W-:Y:S01]  /*16f0*/  LEA.HI R5, R5, R16, RZ, 0x2 ;  /* 0x0000001005057211 */ /* 0x000fe200078f10ff */
[----:B------:R-:W-:Y:S01]  /*1700*/  IMAD.IADD R7, R4, 0x1, -R7 ;  /* 0x0000000104077824 */ /* 0x000fe200078e0a07 */
[----:B------:R-:W-:Y:S01]  /*1710*/  LOP3.LUT R10, R10, 0x3fffffe, RZ, 0xc0, !PT ;  /* 0x03fffffe0a0a7812 */ /* 0x000fe200078ec0ff */
[----:B------:R-:W-:Y:S01]  /*1720*/  IMAD.IADD R0, R0, 0x1, -R9 ;  /* 0x0000000100007824 */ /* 0x000fe200078e0a09 */
[----:B------:R-:W-:-:S02]  /*1730*/  LOP3.LUT R5, R5, 0xfffffffc, RZ, 0xc0, !PT ;  /* 0xfffffffc05057812 */ /* 0x000fc400078ec0ff */
[----:B------:R-:W-:Y:S02]  /*1740*/  CS2R R156, SRZ ;  /* 0x00000000009c7805 */ /* 0x000fe4000001ff00 */
[----:B------:R-:W-:Y:S01]  /*1750*/  LEA.HI R8, R6, R6, RZ, 0x1 ;  /* 0x0000000606087211 */ /* 0x000fe200078f08ff */
[----:B------:R-:W-:Y:S01]  /*1760*/  IMAD.IADD R10, R12, 0x1, -R10 ;  /* 0x000000010c0a7824 */ /* 0x000fe200078e0a0a */
[----:B------:R-:W-:Y:S01]  /*1770*/  CS2R R154, SRZ ;  /* 0x00000000009a7805 */ /* 0x000fe2000001ff00 */
[----:B------:R-:W-:Y:S01]  /*1780*/  IMAD R229, R0, 0x8, R7 ;  /* 0x0000000800e57824 */ /* 0x000fe200078e0207 */
[----:B------:R-:W-:Y:S01]  /*1790*/  LOP3.LUT R9, R8, 0xfffffffe, RZ, 0xc0, !PT ;  /* 0xfffffffe08097812 */ /* 0x000fe200078ec0ff */
[----:B------:R-:W1:Y:S01]  /*17a0*/  S2R R7, SR_CTAID.X ;  /* 0x0000000000077919 */ /* 0x000e620000002500 */
[----:B------:R-:W-:Y:S01]  /*17b0*/  IMAD.IADD R5, R16, 0x1, -R5 ;  /* 0x0000000110057824 */ /* 0x000fe200078e0a05 */
[----:B------:R-:W-:Y:S01]  /*17c0*/  CS2R R152, SRZ ;  /* 0x0000000000987805 */ /* 0x000fe2000001ff00 */
[----:B------:R-:W-:Y:S01]  /*17d0*/  IMAD R16, R10, 0x40, R11 ;  /* 0x000000400a107824 */ /* 0x000fe200078e020b */
[--C-:B------:R-:W-:Y:S01]  /*17e0*/  SHF.R.S32.HI R11, RZ, 0x1f, R8.reuse ;  /* 0x0000001fff0b7819 */ /* 0x100fe20000011408 */
[C---:B------:R-:W-:Y:S01]  /*17f0*/  VIADD R10, R4.reuse, 0x10 ;  /* 0x00000010040a7836 */ /* 0x040fe20000000000 */
[----:B------:R-:W-:Y:S01]  /*1800*/  CS2R R214, SRZ ;  /* 0x0000000000d67805 */ /* 0x000fe2000001ff00 */
[----:B------:R-:W-:Y:S01]  /*1810*/  VIADD R12, R4, 0x18 ;  /* 0x00000018040c7836 */ /* 0x000fe20000000000 */
[----:B------:R-:W-:Y:S01]  /*1820*/  SHF.R.S32.HI R4, RZ, 0x1, R8 ;  /* 0x00000001ff047819 */ /* 0x000fe20000011408 */
[----:B------:R-:W-:Y:S01]  /*1830*/  IMAD.IADD R9, R6, 0x1, -R9 ;  /* 0x0000000106097824 */ /* 0x000fe200078e0a09 */
[----:B------:R-:W-:Y:S01]  /*1840*/  LEA.HI R6, R10, R10, RZ, 0x1 ;  /* 0x0000000a0a067211 */ /* 0x000fe200078f08ff */
[----:B------:R-:W-:Y:S01]  /*1850*/  IMAD.MOV.U32 R0, RZ, RZ, RZ ;  /* 0x000000ffff007224 */ /* 0x000fe200078e00ff */
[----:B------:R-:W-:-:S02]  /*1860*/  LEA.HI R14, R12, R12, RZ, 0x1 ;  /* 0x0000000c0c0e7211 */ /* 0x000fc400078f08ff */
[----:B------:R-:W-:Y:S02]  /*1870*/  CS2R R212, SRZ ;  /* 0x0000000000d47805 */ /* 0x000fe4000001ff00 */
[----:B------:R-:W-:Y:S02]  /*1880*/  LOP3.LUT R13, R6, 0xfffffffe, RZ, 0xc0, !PT ;  /* 0xfffffffe060d7812 */ /* 0x000fe400078ec0ff */
[----:B------:R-:W-:Y:S02]  /*1890*/  CS2R R210, SRZ ;  /* 0x0000000000d27805 */ /* 0x000fe4000001ff00 */
[--C-:B------:R-:W-:Y:S02]  /*18a0*/  SHF.R.S32.HI R8, RZ, 0x1, R6.reuse ;  /* 0x00000001ff087819 */ /* 0x100fe40000011406 */
[----:B------:R-:W-:Y:S02]  /*18b0*/  CS2R R208, SRZ ;  /* 0x0000000000d07805 */ /* 0x000fe4000001ff00 */
[----:B------:R-:W-:Y:S01]  /*18c0*/  SHF.R.S32.HI R15, RZ, 0x1f, R6 ;  /* 0x0000001fff0f7819 */ /* 0x000fe20000011406 */
[----:B------:R-:W-:Y:S01]  /*18d0*/  IMAD.IADD R13, R10, 0x1, -R13 ;  /* 0x000000010a0d7824 */ /* 0x000fe200078e0a0d */
        /* <DEDUP_REMOVED lines=8> */
[----:B------:R-:W-:Y:S02]  /*1960*/  LEA.HI R15, R15, R8, RZ, 0x4 ;  /* 0x000000080f0f7211 */ /* 0x000fe400078f20ff */
[----:B------:R-:W-:Y:S02]  /*1970*/  CS2R R198, SRZ ;  /* 0x0000000000c67805 */ /* 0x000fe4000001ff00 */
[----:B------:R-:W-:Y:S02]  /*1980*/  LOP3.LUT R17, R14, 0xfffffffe, RZ, 0xc0, !PT ;  /* 0xfffffffe0e117812 */ /* 0x000fe400078ec0ff */
[----:B------:R-:W-:Y:S02]  /*1990*/  CS2R R196, SRZ ;  /* 0x0000000000c47805 */ /* 0x000fe4000001ff00 */
[----:B------:R-:W-:-:S02]  /*19a0*/  LOP3.LUT R19, R10, 0x1ffffff0, RZ, 0xc0, !PT ;  /* 0x1ffffff00a137812 */ /* 0x000fc400078ec0ff */
[----:B------:R-:W-:Y:S02]  /*19b0*/  CS2R R194, SRZ ;  /* 0x0000000000c27805 */ /* 0x000fe4000001ff00 */
[----:B------:R-:W-:Y:S01]  /*19c0*/  LOP3.LUT R11, R11, 0x1ffffff0, RZ, 0xc0, !PT ;  /* 0x1ffffff00b0b7812 */ /* 0x000fe200078ec0ff */
[----:B------:R-:W-:Y:S01]  /*19d0*/  IMAD.IADD R17, R12, 0x1, -R17 ;  /* 0x000000010c117824 */ /* 0x000fe200078e0a11 */
[----:B------:R-:W-:Y:S01]  /*19e0*/  LOP3.LUT R15, R15, 0x1ffffff0, RZ, 0xc0, !PT ;  /* 0x1ffffff00f0f7812 */ /* 0x000fe200078ec0ff */
[----:B------:R-:W-:Y:S01]  /*19f0*/  IMAD.IADD R6, R6, 0x1, -R19 ;  /* 0x0000000106067824 */ /* 0x000fe200078e0a13 */
[----:B------:R-:W-:Y:S01]  /*1a00*/  CS2R R192, SRZ ;  /* 0x0000000000c07805 */ /* 0x000fe2000001ff00 */
[----:B------:R-:W-:Y:S01]  /*1a10*/  IMAD.IADD R4, R4, 0x1, -R11 ;  /* 0x0000000104047824 */ /* 0x000fe200078e0a0b */
[----:B------:R-:W-:Y:S01]  /*1a20*/  CS2R R190, SRZ ;  /* 0x0000000000be7805 */ /* 0x000fe2000001ff00 */
[----:B------:R-:W-:Y:S01]  /*1a30*/  IMAD.IADD R226, R8, 0x1, -R15 ;  /* 0x0000000108e27824 */ /* 0x000fe200078e0a0f */
[----:B------:R-:W-:Y:S01]  /*1a40*/  CS2R R188, SRZ ;  /* 0x0000000000bc7805 */ /* 0x000fe2000001ff00 */
[----:B------:R-:W-:Y:S01]  /*1a50*/  IMAD R225, R6, 0x8, R17 ;  /* 0x0000000806e17824 */ /* 0x000fe200078e0211 */
[----:B------:R-:W-:Y:S01]  /*1a60*/  CS2R R186, SRZ ;  /* 0x0000000000ba7805 */ /* 0x000fe2000001ff00 */
[----:B------:R-:W-:Y:S01]  /*1a70*/  IMAD R227, R4, 0x8, R9 ;  /* 0x0000000804e37824 */ /* 0x000fe200078e0209 */
[----:B------:R-:W-:Y:S01]  /*1a80*/  CS2R R184, SRZ ;  /* 0x0000000000b87805 */ /* 0x000fe2000001ff00 */
[----:B-1----:R-:W-:Y:S01]  /*1a90*/  IMAD R6, R7, -0x80, -R16 ;  /* 0xffffff8007067824 */ /* 0x002fe200078e0a10 */
[----:B------:R-:W-:Y:S01]  /*1aa0*/  IADD3 R7, -R16, UR4, RZ ;  /* 0x0000000410077c10 */ /* 0x000fe2000fffe1ff */
[----:B------:R-:W-:-:S02]  /*1ab0*/  IMAD R226, R226, 0x8, R13 ;  /* 0x00000008e2e27824 */ /* 0x000fc400078e020d */
[----:B------:R-:W-:-:S07]  /*1ac0*/  IMAD.MOV.U32 R4, RZ, RZ, RZ ;  /* 0x000000ffff047224 */ /* 0x000fce00078e00ff */
.L_x_5073:
[----:B------:R-:W-:-:S06]  /*1ad0*/  ULOP3.LUT UR4, UR36, 0x1, URZ, 0xfc, !UPT ;  /* 0x0000000124047892 */ /* 0x000fcc000f8efc3f */
[----:B-1----:R-:W-:-:S05]  /*1ae0*/  IMAD.U32 R8, RZ, RZ, UR4 ;  /* 0x00000004ff087e24 */ /* 0x002fca000f8e00ff */
[----:B------:R-:W-:-:S13]  /*1af0*/  ISETP.NE.AND P6, PT, R8, 0x3, PT ;  /* 0x000000030800780c */ /* 0x000fda0003fc5270 */
[----:B------:R-:W-:Y:S05]  /*1b00*/  @!P6 BRA `(.L_x_5063) ;  /* 0x000000000004e947 */ /* 0x000fea0003800000 */
[----:B------:R-:W-:Y:S01]  /*1b10*/  BPT.TRAP 0x1 ;  /* 0x000000040000795c */ /* 0x000fe20000300000 */
.L_x_5063:
[----:B------:R-:W-:Y:S01]  /*1b20*/  IMAD R8, R0, 0x8, R222 ;  /* 0x0000000800087824 */ /* 0x000fe200078e02de */
[----:B------:R-:W-:-:S04]  /*1b30*/  SHF.L.U32 R21, R4, 0x1f, RZ ;  /* 0x0000001f04157819 */ /* 0x000fc800000006ff */
[----:B------:R1:W2:Y:S01]  /*1b40*/  SYNCS.PHASECHK.TRANS64.TRYWAIT P0, [R8+URZ+0x30c10], R21 ;  /* 0x030c1015080075a7 */ /* 0x0002a2000800017f */
[----:B------:R-:W-:Y:S05]  /*1b50*/  @!P6 BRA `(.L_x_5064) ;  /* 0x000000000004e947 */ /* 0x000fea0003800000 */
[----:B------:R-:W-:Y:S01]  /*1b60*/  BPT.TRAP 0x1 ;  /* 0x000000040000795c */ /* 0x000fe20000300000 */
.L_x_5064:
[----:B------:R-:W-:-:S05]  /*1b70*/  VIADD R9, R222, 0x10000 ;  /* 0x00010000de097836 */ /* 0x000fca0000000000 */
[----:B------:R-:W-:-:S04]  /*1b80*/  SHF.R.U32.HI R9, RZ, 0x4, R9 ;  /* 0x00000004ff097819 */ /* 0x000fc80000011609 */
[----:B------:R-:W-:Y:S01]  /*1b90*/  LOP3.LUT R9, R9, 0x3fff, RZ, 0xc0, !PT ;  /* 0x00003fff09097812 */ /* 0x000fe200078ec0ff */
[----:B--2---:R-:W-:Y:S06]  /*1ba0*/  @P0 BRA `(.L_x_5065) ;  /* 0x0000000000080947 */ /* 0x004fec0003800000 */
[----:B------:R-:W2:Y:S02]  /*1bb0*/  SYNCS.PHASECHK.TRANS64.TRYWAIT P0, [R8+URZ+0x30c10], R21 ;  /* 0x030c1015080075a7 */ /* 0x000ea4000800017f */
[----:B--2---:R-:W-:Y:S05]  /*1bc0*/  @!P0 BRA `(.L_x_5066) ;  /* 0x000000e800b88947 */ /* 0x004fea0003800000 */
.L_x_5065:
        /* <DEDUP_REMOVED lines=60> */
.L_x_5067:
[----:B------:R1:W1:Y:S01]  /*1f90*/  SYNCS.PHASECHK.TRANS64.TRYWAIT P0, [R8+URZ+0x30c30], R21 ;  /* 0x030c3015080075a7 */ /* 0x000262000800017f */
[----:B------:R-:W-:Y:S05]  /*1fa0*/  @!P6 BRA `(.L_x_5068) ;  /* 0x000000000004e947 */ /* 0x000fea0003800000 */
[----:B------:R-:W-:Y:S01]  /*1fb0*/  BPT.TRAP 0x1 ;  /* 0x000000040000795c */ /* 0x000fe20000300000 */
.L_x_5068:
[----:B------:R-:W-:-:S05]  /*1fc0*/  VIADD R13, R222, 0x18000 ;  /* 0x00018000de0d7836 */ /* 0x000fca0000000000 */
[----:B------:R-:W-:-:S04]  /*1fd0*/  SHF.R.U32.HI R13, RZ, 0x4, R13 ;  /* 0x00000004ff0d7819 */ /* 0x000fc8000001160d */
[----:B------:R-:W-:-:S04]  /*1fe0*/  LOP3.LUT R13, R13, 0x3fff, RZ, 0xc0, !PT ;  /* 0x00003fff0d0d7812 */ /* 0x000fc800078ec0ff */
[----:B------:R-:W-:Y:S01]  /*1ff0*/  LOP3.LUT R19, R13, 0x10000, RZ, 0xfc, !PT ;  /* 0x000100000d137812 */ /* 0x000fe200078efcff */
[----:B-1----:R-:W-:Y:S06]  /*2000*/  @P0 BRA `(.L_x_5069) ;  /* 0x0000000000080947 */ /* 0x002fec0003800000 */
[----:B------:R-:W1:Y:S02]  /*2010*/  SYNCS.PHASECHK.TRANS64.TRYWAIT P0, [R8+URZ+0x30c30], R21 ;  /* 0x030c3015080075a7 */ /* 0x000e64000800017f */
[----:B-1----:R-:W-:Y:S05]  /*2020*/  @!P0 BRA `(.L_x_5070) ;  /* 0x000000e400b48947 */ /* 0x002fea0003800000 */
.L_x_5069:
        /* <DEDUP_REMOVED lines=11> */
[C---:B------:R-:W-:Y:S01]  /*20e0*/  ISETP.GT.AND P2, PT, R6.reuse, RZ, PT ;  /* 0x000000ff0600720c */ /* 0x040fe20003f44270 */
[----:B------:R-:W-:Y:S01]  /*20f0*/  ULOP3.LUT UR9, UR9, 0x10000, URZ, 0xfc, !UPT ;  /* 0x0001000009097892 */ /* 0x000fe2000f8efc3f */
[----:B------:R-:W-:Y:S01]  /*2100*/  R2UR UR10, R13 ;  /* 0x000000000d0a72ca */ /* 0x000fe200000e0000 */
[----:B---3--:R-:W1:Y:S01]  /*2110*/  SHFL.IDX PT, R23, R20, R5, 0x1f ;  /* 0x00001f0514177589 */ /* 0x008e6200000e0000 */
[----:B------:R-:W-:Y:S01]  /*2120*/  ISETP.GT.AND P1, PT, R7, RZ, PT ;  /* 0x000000ff0700720c */ /* 0x000fe20003f24270 */
[----:B------:R-:W-:Y:S01]  /*2130*/  VIADD R220, R5, 0x8 ;  /* 0x0000000805dc7836 */ /* 0x000fe20000000000 */
[----:B------:R-:W-:Y:S01]  /*2140*/  ISETP.GT.AND P0, PT, R6, 0x8, PT ;  /* 0x000000080600780c */ /* 0x000fe20003f04270 */
[----:B------:R-:W-:Y:S01]  /*2150*/  ULDC UR11, c[0x0][0x744] ;  /* 0x0001d100000b7ab9 */ /* 0x000fe20000000800 */
        /* <DEDUP_REMOVED lines=18> */
[----:B------:R-:W-:-:S02]  /*2280*/  SEL R19, R217, 0x80, P1 ;  /* 0x00000080d9137807 */ /* 0x000fc40000800000 */
[----:B------:R-:W-:Y:S02]  /*2290*/  ISETP.GE.AND P1, PT, R21, RZ, PT ;  /* 0x000000ff1500720c */ /* 0x000fe40003f26270 */
[----:B------:R-:W-:Y:S02]  /*22a0*/  SEL R13, R13, 0x80, !P0 ;  /* 0x000000800d0d7807 */ /* 0x000fe40004000000 */
[----:B------:R-:W-:Y:S02]  /*22b0*/  ISETP.GT.OR P1, PT, R19, RZ, !P1 ;  /* 0x000000ff1300720c */ /* 0x000fe40004f24670 */
[----:B------:R-:W-:Y:S02]  /*22c0*/  ISETP.GE.AND P2, PT, R21, 0x1, PT ;  /* 0x000000011500780c */ /* 0x000fe40003f46270 */
[----:B------:R-:W-:Y:S02]  /*22d0*/  SEL R18, R216, 0x80, P3 ;  /* 0x00000080d8127807 */ /* 0x000fe40001800000 */
[----:B------:R-:W-:-:S02]  /*22e0*/  ISETP.GE.AND P0, PT, R13, 0x1, PT ;  /* 0x000000010d00780c */ /* 0x000fc40003f06270 */
[----:B------:R-:W-:Y:S02]  /*22f0*/  ISETP.GE.AND P3, PT, R13, RZ, PT ;  /* 0x000000ff0d00720c */ /* 0x000fe40003f66270 */
[----:B------:R-:W-:Y:S02]  /*2300*/  FSEL R216, R88, -INF , !P1 ;  /* 0xff80000058d87808 */ /* 0x000fe40004800000 */
[----:B------:R-:W-:Y:S02]  /*2310*/  ISETP.GE.AND P1, PT, R21, 0x8, PT ;  /* 0x000000081500780c */ /* 0x000fe40003f26270 */
[----:B------:R-:W-:Y:S01]  /*2320*/  ISETP.GT.OR P2, PT, R19, 0x1, !P2 ;  /* 0x000000011300780c */ /* 0x000fe20005744670 */
[----:B-1----:R-:W-:Y:S01]  /*2330*/  FFMA.FTZ R216, R216, UR11, -R23 ;  /* 0x0000000bd8d87c23 */ /* 0x002fe20008010817 */
[C---:B------:R-:W-:Y:S02]  /*2340*/  ISETP.GT.OR P0, PT, R18.reuse, 0x1, !P0 ;  /* 0x000000011200780c */ /* 0x040fe40004704670 */
[----:B------:R-:W-:-:S02]  /*2350*/  ISETP.GT.OR P3, PT, R18, RZ, !P3 ;  /* 0x000000ff1200720c */ /* 0x000fc40005f64670 */
[----:B------:R-:W-:Y:S01]  /*2360*/  ISETP.GT.OR P1, PT, R19, 0x8, !P1 ;  /* 0x000000081300780c */ /* 0x000fe20004f24670 */
[----:B------:R-:W1:Y:S01]  /*2370*/  MUFU.EX2 R216, R216 ;  /* 0x000000d800d87308 */ /* 0x000e620000000800 */
[----:B------:R-:W-:Y:S02]  /*2380*/  FSEL R89, R89, -INF , !P2 ;  /* 0xff80000059597808 */ /* 0x000fe40005000000 */
[----:B------:R-:W-:Y:S02]  /*2390*/  FSEL R91, R91, -INF , !P0 ;  /* 0xff8000005b5b7808 */ /* 0x000fe40004000000 */
[----:B------:R-:W-:Y:S01]  /*23a0*/  FSEL R88, R90, -INF , !P3 ;  /* 0xff8000005a587808 */ /* 0x000fe20005800000 */
[--C-:B--2---:R-:W-:Y:S01]  /*23b0*/  FFMA.FTZ R218, R89, UR11, -R22.reuse ;  /* 0x0000000b59da7c23 */ /* 0x104fe20008010816 */
[----:B------:R-:W-:Y:S01]  /*23c0*/  FSEL R90, R92, -INF , !P1 ;  /* 0xff8000005c5a7808 */ /* 0x000fe20004800000 */
[----:B------:R-:W-:Y:S01]  /*23d0*/  FFMA.FTZ R89, R91, UR11, -R22 ;  /* 0x0000000b5b597c23 */ /* 0x000fe20008010816 */
[----:B------:R-:W-:Y:S01]  /*23e0*/  ISETP.GE.AND P1, PT, R13, 0x10, PT ;  /* 0x000000100d00780c */ /* 0x000fe20003f26270 */
[----:B------:R-:W2:Y:S01]  /*23f0*/  SHFL.IDX PT, R91, R20, R220, 0x1f ;  /* 0x00001fdc145b7589 */ /* 0x000ea200000e0000 */
[----:B------:R-:W-:Y:S01]  /*2400*/  ISETP.GE.AND P4, PT, R21, 0x18, PT ;  /* 0x000000181500780c */ /* 0x000fe20003f86270 */
[----:B------:R-:W-:Y:S01]  /*2410*/  FFMA.FTZ R88, R88, UR11, -R23 ;  /* 0x0000000b58587c23 */ /* 0x000fe20008010817 */
[----:B------:R-:W-:Y:S01]  /*2420*/  ISETP.GT.OR P1, PT, R18, 0x10, !P1 ;  /* 0x000000101200780c */ /* 0x000fe20004f24670 */
[----:B------:R-:W-:Y:S01]  /*2430*/  VIADD R23, R5, 0x10 ;  /* 0x0000001005177836 */ /* 0x000fe20000000000 */
[----:B------:R-:W-:Y:S01]  /*2440*/  ISETP.GT.OR P4, PT, R19, 0x18, !P4 ;  /* 0x000000181300780c */ /* 0x000fe20006784670 */
[----:B------:R-:W-:Y:S01]  /*2450*/  VIADD R22, R5, 0xc ;  /* 0x0000000c05167836 */ /* 0x000fe20000000000 */
[----:B------:R-:W-:Y:S01]  /*2460*/  FSEL R98, R98, -INF , !P1 ;  /* 0xff80000062627808 */ /* 0x000fe20004800000 */
[----:B------:R-:W-:Y:S01]  /*2470*/  MUFU.EX2 R88, R88 ;  /* 0x0000005800587308 */ /* 0x000fe20000000800 */
[----:B------:R-:W-:Y:S01]  /*2480*/  ISETP.GE.AND P1, PT, R21, 0x11, PT ;  /* 0x000000111500780c */ /* 0x000fe20003f26270 */
[----:B------:R-:W3:Y:S01]  /*2490*/  SHFL.IDX PT, R217, R20, R23, 0x1f ;  /* 0x00001f1714d97589 */ /* 0x000ee200000e0000 */
[----:B------:R-:W-:-:S02]  /*24a0*/  FSEL R100, R100, -INF , !P4 ;  /* 0xff80000064647808 */ /* 0x000fc40006000000 */
[----:B------:R-:W-:Y:S01]  /*24b0*/  ISETP.GE.AND P4, PT, R21, 0x30, PT ;  /* 0x000000301500780c */ /* 0x000fe20003f86270 */
[----:B------:R-:W5:Y:S01]  /*24c0*/  SHFL.IDX PT, R219, R20, R22, 0x1f ;  /* 0x00001f1614db7589 */ /* 0x000f6200000e0000 */
[----:B------:R-:W-:Y:S01]  /*24d0*/  ISETP.GE.AND P0, PT, R13, 0x9, PT ;  /* 0x000000090d00780c */ /* 0x000fe20003f06270 */
[----:B------:R-:W-:Y:S01]  /*24e0*/  MUFU.EX2 R89, R89 ;  /* 0x0000005900597308 */ /* 0x000fe20000000800 */
[----:B------:R-:W-:Y:S02]  /*24f0*/  ISETP.GT.OR P1, PT, R19, 0x11, !P1 ;  /* 0x000000111300780c */ /* 0x000fe40004f24670 */
[----:B------:R-:W-:Y:S02]  /*2500*/  ISETP.GE.AND P3, PT, R13, 0x8, PT ;  /* 0x000000080d00780c */ /* 0x000fe40003f66270 */
[----:B------:R-:W-:Y:S02]  /*2510*/  ISETP.GT.OR P4, PT, R19, 0x30, !P4 ;  /* 0x000000301300780c */ /* 0x000fe40006784670 */
[----:B------:R-:W-:Y:S01]  /*2520*/  ISETP.GT.OR P0, PT, R18, 0x9, !P0 ;  /* 0x000000091200780c */ /* 0x000fe20004704670 */
[----:B--2---:R-:W-:Y:S01]  /*2530*/  FFMA.FTZ R90, R90, UR11, -R91 ;  /* 0x0000000b5a5a7c23 */ /* 0x004fe2000801085b */
[----:B------:R-:W-:-:S02]  /*2540*/  FSEL R97, R97, -INF , !P1 ;  /* 0xff80000061617808 */ /* 0x000fc40004800000 */
[C---:B------:R-:W-:Y:S02]  /*2550*/  ISETP.GE.AND P1, PT, R21.reuse, 0x29, PT ;  /* 0x000000291500780c */ /* 0x040fe40003f26270 */
[----:B------:R-:W-:Y:S02]  /*2560*/  ISETP.GT.OR P3, PT, R18, 0x8, !P3 ;  /* 0x000000081200780c */ /* 0x000fe40005f64670 */
[C---:B------:R-:W-:Y:S02]  /*2570*/  ISETP.GE.AND P2, PT, R21.reuse, 0x9, PT ;  /* 0x000000091500780c */ /* 0x040fe40003f46270 */
[----:B------:R-:W-:Y:S01]  /*2580*/  ISETP.GE.AND P5, PT, R21, 0x19, PT ;  /* 0x000000191500780c */ /* 0x000fe20003fa6270 */
[----:B------:R-:W-:Y:S02]  /*2590*/  WARPGROUP.DEPBAR.LE gsb0, 0x0 ;  /* 0x00008000000079c5 */ /* 0x000fe40000010000 */
[----:B------:R-:W-:Y:S01]  /*25a0*/  WARPGROUP.ARRIVE ;  /* 0x00000000000079c5 */ /* 0x000fe20000000000 */
[----:B------:R-:W-:Y:S01]  /*25b0*/  FSEL R112, R112, -INF , !P4 ;  /* 0xff80000070707808 */ /* 0x000fe20006000000 */
[----:B----4-:R-:W-:Y:S01]  /*25c0*/  SHFL.IDX PT, R230, R17, R22, 0x1f ;  /* 0x00001f1611e67589 */ /* 0x010fe200000e0000 */
[----:B------:R-:W-:Y:S01]  /*25d0*/  FSEL R224, R95, -INF , !P0 ;  /* 0xff8000005fe07808 */ /* 0x000fe20004000000 */
[----:B---3--:R-:W-:Y:S01]  /*25e0*/  FFMA.FTZ R95, R98, UR11, -R217 ;  /* 0x0000000b625f7c23 */ /* 0x008fe200080108d9 */
[C---:B------:R-:W-:Y:S01]  /*25f0*/  ISETP.GE.AND P4, PT, R21.reuse, 0x48, PT ;  /* 0x000000481500780c */ /* 0x040fe20003f86270 */
[----:B------:R-:W-:Y:S01]  /*2600*/  HGMMA.64x128x16.F32 R24, gdesc[UR4], R24, gsb0 ;  /* 0x01e00000041879f0 */ /* 0x000fe20008000818 */
[----:B------:R-:W-:Y:S01]  /*2610*/  UIADD3 UR6, UR8, 0x4, URZ ;  /* 0x0000000408067890 */ /* 0x000fe2000fffe03f */
[----:B------:R-:W-:Y:S01]  /*2620*/  ISETP.GE.AND P0, PT, R21, 0x10, PT ;  /* 0x000000101500780c */ /* 0x000fe20003f06270 */
[----:B------:R-:W-:Y:S01]  /*2630*/  UIADD3 UR4, UR9, 0x4, URZ ;  /* 0x0000000409047890 */ /* 0x000fe2000fffe03f */
[C---:B------:R-:W-:Y:S01]  /*2640*/  ISETP.GT.OR P1, PT, R19.reuse, 0x29, !P1 ;  /* 0x000000291300780c */ /* 0x040fe20004f24670 */
[----:B------:R-:W-:Y:S01]  /*2650*/  UMOV UR7, 0x40000040 ;  /* 0x4000004000077882 */ /* 0x000fe20000000000 */
[----:B------:R-:W-:Y:S01]  /*2660*/  UMOV UR5, 0x40000040 ;  /* 0x4000004000057882 */ /* 0x000fe20000000000 */
[----:B------:R-:W-:Y:S01]  /*2670*/  FSEL R94, R94, -INF , !P3 ;  /* 0xff8000005e5e7808 */ /* 0x000fe20005800000 */
[----:B------:R-:W-:Y:S01]  /*2680*/  MUFU.EX2 R90, R90 ;  /* 0x0000005a005a7308 */ /* 0x000fe20000000800 */
[----:B------:R-:W-:-:S02]  /*2690*/  ISETP.GT.OR P4, PT, R19, 0x48, !P4 ;  /* 0x000000481300780c */ /* 0x000fc40006784670 */
[----:B------:R-:W-:Y:S01]  /*26a0*/  ISETP.GT.OR P0, PT, R19, 0x10, !P0 ;  /* 0x000000101300780c */ /* 0x000fe20004704670 */
[----:B------:R-:W-:Y:S01]  /*26b0*/  FFMA.FTZ R91, R94, UR11, -R91 ;  /* 0x0000000b5e5b7c23 */ /* 0x000fe2000801085b */
[----:B------:R-:W-:Y:S02]  /*26c0*/  FSEL R109, R109, -INF , !P1 ;  /* 0xff8000006d6d7808 */ /* 0x000fe40004800000 */
[C---:B------:R-:W-:Y:S01]  /*26d0*/  ISETP.GE.AND P1, PT, R21.reuse, 0x41, PT ;  /* 0x000000411500780c */ /* 0x040fe20003f26270 */
[----:B------:R-:W-:Y:S01]  /*26e0*/  MUFU.EX2 R95, R95 ;  /* 0x0000005f005f7308 */ /* 0x000fe20000000800 */
[----:B------:R-:W-:Y:S02]  /*26f0*/  FSEL R124, R124, -INF , !P4 ;  /* 0xff8000007c7c7808 */ /* 0x000fe40006000000 */
[----:B------:R-:W-:Y:S02]  /*2700*/  FSEL R94, R96, -INF , !P0 ;  /* 0xff800000605e7808 */ /* 0x000fe40004000000 */
[----:B------:R-:W-:-:S02]  /*2710*/  ISETP.GE.AND P4, PT, R21, 0x60, PT ;  /* 0x000000601500780c */ /* 0x000fc40003f86270 */
[C---:B------:R-:W-:Y:S01]  /*2720*/  ISETP.GT.OR P1, PT, R19.reuse, 0x41, !P1 ;  /* 0x000000411300780c */ /* 0x040fe20004f24670 */
[----:B------:R-:W-:Y:S01]  /*2730*/  FFMA.FTZ R94, R94, UR11, -R217 ;  /* 0x0000000b5e5e7c23 */ /* 0x000fe200080108d9 */
[----:B------:R-:W-:Y:S01]  /*2740*/  ISETP.GT.OR P4, PT, R19, 0x60, !P4 ;  /* 0x000000601300780c */ /* 0x000fe20006784670 */
[----:B------:R-:W-:Y:S01]  /*2750*/  MUFU.EX2 R91, R91 ;  /* 0x0000005b005b7308 */ /* 0x000fe20000000800 */
[----:B------:R-:W-:Y:S02]  /*2760*/  FSEL R217, R121, -INF , !P1 ;  /* 0xff80000079d97808 */ /* 0x000fe40004800000 */
[----:B------:R-:W-:Y:S02]  /*2770*/  FSEL R136, R136, -INF , !P4 ;  /* 0xff80000088887808 */ /* 0x000fe40006000000 */
[----:B------:R-:W-:Y:S02]  /*2780*/  ISETP.GE.AND P4, PT, R13, 0x18, PT ;  /* 0x000000180d00780c */ /* 0x000fe40003f86270 */
[----:B------:R-:W-:Y:S01]  /*2790*/  ISETP.GE.AND P1, PT, R21, 0x59, PT ;  /* 0x000000591500780c */ /* 0x000fe20003f26270 */
[----:B------:R2:W3:Y:S01]  /*27a0*/  MUFU.EX2 R121, R218 ;  /* 0x000000da00797308 */ /* 0x0004e20000000800 */
[----:B------:R-:W-:-:S02]  /*27b0*/  ISETP.GT.OR P4, PT, R18, 0x18, !P4 ;  /* 0x000000181200780c */ /* 0x000fc40006784670 */
[----:B------:R-:W-:Y:S02]  /*27c0*/  ISETP.GT.OR P1, PT, R19, 0x59, !P1 ;  /* 0x000000591300780c */ /* 0x000fe40004f24670 */
[----:B------:R-:W-:Y:S02]  /*27d0*/  FSEL R96, R102, -INF , !P4 ;  /* 0xff80000066607808 */ /* 0x000fe40006000000 */
[----:B------:R-:W-:Y:S01]  /*27e0*/  ISETP.GE.AND P4, PT, R13, 0x21, PT ;  /* 0x000000210d00780c */ /* 0x000fe20003f86270 */
[----:B------:R-:W-:Y:S01]  /*27f0*/  MUFU.EX2 R94, R94 ;  /* 0x0000005e005e7308 */ /* 0x000fe20000000800 */
[----:B--2---:R-:W-:Y:S01]  /*2800*/  VIADD R218, R5, 0x14 ;  /* 0x0000001405da7836 */ /* 0x004fe20000000000 */
[C---:B------:R-:W-:Y:S02]  /*2810*/  ISETP.GT.OR P2, PT, R19.reuse, 0x9, !P2 ;  /* 0x000000091300780c */ /* 0x040fe40005744670 */
[----:B------:R-:W-:Y:S02]  /*2820*/  ISETP.GT.OR P5, PT, R19, 0x19, !P5 ;  /* 0x000000191300780c */ /* 0x000fe40006fa4670 */
[----:B------:R-:W2:Y:S01]  /*2830*/  SHFL.IDX PT, R98, R20, R218, 0x1f ;  /* 0x00001fda14627589 */ /* 0x000ea200000e0000 */
[----:B------:R-:W-:-:S02]  /*2840*/  ISETP.GT.OR P4, PT, R18, 0x21, !P4 ;  /* 0x000000211200780c */ /* 0x000fc40006784670 */
[----:B------:R-:W-:Y:S02]  /*2850*/  FSEL R133, R133, -INF , !P1 ;  /* 0xff80000085857808 */ /* 0x000fe40004800000 */
[----:B------:R-:W-:Y:S01]  /*2860*/  FSEL R92, R93, -INF , !P2 ;  /* 0xff8000005d5c7808 */ /* 0x000fe20005000000 */
[--C-:B-----5:R-:W-:Y:S01]  /*2870*/  FFMA.FTZ R93, R224, UR11, -R219.reuse ;  /* 0x0000000be05d7c23 */ /* 0x120fe200080108db */
[----:B------:R-:W-:Y:S02]  /*2880*/  ISETP.GE.AND P1, PT, R13, 0x11, PT ;  /* 0x000000110d00780c */ /* 0x000fe40003f26270 */
[----:B------:R-:W-:Y:S01]  /*2890*/  FSEL R101, R101, -INF , !P5 ;  /* 0xff80000065657808 */ /* 0x000fe20006800000 */
[----:B------:R-:W-:Y:S01]  /*28a0*/  FFMA.FTZ R92, R92, UR11, -R219 ;  /* 0x0000000b5c5c7c23 */ /* 0x000fe200080108db */
[----:B------:R-:W-:Y:S01]  /*28b0*/  ISETP.GE.AND P5, PT, R21, 0x31, PT ;  /* 0x000000311500780c */ /* 0x000fe20003fa6270 */
[----:B------:R-:W-:Y:S01]  /*28c0*/  VIADD R219, R5, 0x18 ;  /* 0x0000001805db7836 */ /* 0x000fe20000000000 */
[----:B------:R-:W-:Y:S01]  /*28d0*/  FSEL R224, R107, -INF , !P4 ;  /* 0xff8000006be07808 */ /* 0x000fe20006000000 */
[----:B------:R-:W4:Y:S01]  /*28e0*/  MUFU.EX2 R93, R93 ;  /* 0x0000005d005d7308 */ /* 0x000f220000000800 */
[----:B------:R-:W-:-:S02]  /*28f0*/  ISETP.GE.AND P4, PT, R13, 0x30, PT ;  /* 0x000000300d00780c */ /* 0x000fc40003f86270 */
[C---:B------:R-:W-:Y:S01]  /*2900*/  ISETP.GT.OR P1, PT, R18.reuse, 0x11, !P1 ;  /* 0x000000111200780c */ /* 0x040fe20004f24670 */
[----:B------:R-:W5:Y:S01]  /*2910*/  SHFL.IDX PT, R228, R20, R219, 0x1f ;  /* 0x00001fdb14e47589 */ /* 0x000f6200000e0000 */
[----:B------:R-:W-:Y:S02]  /*2920*/  ISETP.GT.OR P5, PT, R19, 0x31, !P5 ;  /* 0x000000311300780c */ /* 0x000fe40006fa4670 */
[----:B------:R-:W-:Y:S01]  /*2930*/  ISETP.GT.OR P4, PT, R18, 0x30, !P4 ;  /* 0x000000301200780c */ /* 0x000fe20006784670 */
[----:B------:R-:W-:Y:S01]  /*2940*/  MUFU.EX2 R92, R92 ;  /* 0x0000005c005c7308 */ /* 0x000fe20000000800 */
[----:B------:R-:W-:Y:S02]  /*2950*/  FSEL R99, R99, -INF , !P1 ;  /* 0xff80000063637808 */ /* 0x000fe40004800000 */
[----:B------:R-:W-:Y:S02]  /*2960*/  FSEL R113, R113, -INF , !P5 ;  /* 0xff80000071717808 */ /* 0x000fe40006800000 */
[----:B------:R-:W-:Y:S01]  /*2970*/  ISETP.GE.AND P5, PT, R21, 0x49, PT ;  /* 0x000000491500780c */ /* 0x000fe20003fa6270 */
[----:B--2---:R-:W-:Y:S01]  /*2980*/  FFMA.FTZ R235, R99, UR11, -R98 ;  /* 0x0000000b63eb7c23 */ /* 0x004fe20008010862 */
[----:B------:R-:W-:Y:S01]  /*2990*/  FSEL R102, R114, -INF , !P4 ;  /* 0xff80000072667808 */ /* 0x000fe20006000000 */
[----:B------:R-:W-:Y:S01]  /*29a0*/  VIADD R114, R5, 0x1c ;  /* 0x0000001c05727836 */ /* 0x000fe20000000000 */
[----:B------:R-:W-:-:S02]  /*29b0*/  ISETP.GT.OR P5, PT, R19, 0x49, !P5 ;  /* 0x000000491300780c */ /* 0x000fc40006fa4670 */
[----:B------:R-:W-:Y:S02]  /*29c0*/  ISETP.GE.AND P2, PT, R21, 0x20, PT ;  /* 0x000000201500780c */ /* 0x000fe40003f46270 */
[----:B------:R2:W1:Y:S01]  /*29d0*/  SHFL.IDX PT, R232, R20, R114, 0x1f ;  /* 0x00001f7214e87589 */ /* 0x00046200000e0000 */
[----:B------:R-:W-:Y:S02]  /*29e0*/  FSEL R125, R125, -INF , !P5 ;  /* 0xff8000007d7d7808 */ /* 0x000fe40006800000 */
[C---:B------:R-:W-:Y:S02]  /*29f0*/  ISETP.GE.AND P3, PT, R21.reuse, 0x21, PT ;  /* 0x000000211500780c */ /* 0x040fe40003f66270 */
[C---:B------:R-:W-:Y:S02]  /*2a00*/  ISETP.GE.AND P0, PT, R21.reuse, 0x28, PT ;  /* 0x000000281500780c */ /* 0x040fe40003f06270 */
[----:B------:R-:W-:Y:S01]  /*2a10*/  ISETP.GE.AND P5, PT, R21, 0x61, PT ;  /* 0x000000611500780c */ /* 0x000fe20003fa6270 */
[----:B-----5:R-:W-:Y:S01]  /*2a20*/  FFMA.FTZ R96, R96, UR11, -R228 ;  /* 0x0000000b60607c23 */ /* 0x020fe200080108e4 */
[C---:B------:R-:W-:Y:S01]  /*2a30*/  ISETP.GT.OR P2, PT, R19.reuse, 0x20, !P2 ;  /* 0x000000201300780c */ /* 0x040fe20005744670 */
[----:B--2---:R2:W-:Y:S01]  /*2a40*/  MUFU.EX2 R20, R235 ;  /* 0x000000eb00147308 */ /* 0x0045e20000000800 */
[----:B------:R-:W-:-:S02]  /*2a50*/  ISETP.GT.OR P3, PT, R19, 0x21, !P3 ;  /* 0x000000211300780c */ /* 0x000fc40005f64670 */
[C---:B------:R-:W-:Y:S02]  /*2a60*/  ISETP.GT.OR P0, PT, R19.reuse, 0x28, !P0 ;  /* 0x000000281300780c */ /* 0x040fe40004704670 */
[----:B------:R-:W-:Y:S02]  /*2a70*/  ISETP.GT.OR P5, PT, R19, 0x61, !P5 ;  /* 0x000000611300780c */ /* 0x000fe40006fa4670 */
[----:B------:R-:W-:Y:S01]  /*2a80*/  FSEL R104, R104, -INF , !P2 ;  /* 0xff80000068687808 */ /* 0x000fe20005000000 */
[----:B--2---:R-:W2:Y:S01]  /*2a90*/  LDL R235, [R1+0x1c] ;  /* 0x00001c0001eb7983 */ /* 0x004ea20000100800 */
        /* <DEDUP_REMOVED lines=15> */
[----:B------:R-:W-:Y:S01]  /*2b90*/  FSEL R120, R120, -INF , !P0 ;  /* 0xff80000078787808 */ /* 0x000fe20004000000 */
[----:B------:R-:W-:Y:S02]  /*2ba0*/  WARPGROUP.DEPBAR.LE gsb0, 0x0 ;  /* 0x00008000000079c5 */ /* 0x000fe40000010000 */
[----:B------:R-:W-:Y:S01]  /*2bb0*/  WARPGROUP.ARRIVE ;  /* 0x00000000000079c5 */ /* 0x000fe20000000000 */
[----:B------:R-:W-:Y:S02]  /*2bc0*/  FSEL R103, R103, -INF , !P5 ;  /* 0xff80000067677808 */ /* 0x000fe40006800000 */
[----:B------:R-:W-:Y:S02]  /*2bd0*/  FSEL R106, R106, -INF , !P1 ;  /* 0xff8000006a6a7808 */ /* 0x000fe40004800000 */
[C---:B------:R-:W-:Y:S01]  /*2be0*/  ISETP.GE.AND P2, PT, R21.reuse, 0x50, PT ;  /* 0x000000501500780c */ /* 0x040fe20003f46270 */
[----:B------:R-:W-:Y:S01]  /*2bf0*/  HGMMA.64x128x16.F32 R24, gdesc[UR4], R24, gsb0 ;  /* 0x01e00000041879f0 */ /* 0x000fe20008000818 */
[----:B------:R-:W-:-:S02]  /*2c00*/  ISETP.GE.AND P3, PT, R21, 0x51, PT ;  /* 0x000000511500780c */ /* 0x000fc40003f66270 */
[----:B------:R-:W-:Y:S02]  /*2c10*/  ISETP.GE.AND P0, PT, R21, 0x58, PT ;  /* 0x000000581500780c */ /* 0x000fe40003f06270 */
[C---:B------:R-:W-:Y:S02]  /*2c20*/  ISETP.GE.AND P5, PT, R13.reuse, 0x28, PT ;  /* 0x000000280d00780c */ /* 0x040fe40003fa6270 */
[----:B------:R-:W-:Y:S01]  /*2c30*/  ISETP.GE.AND P1, PT, R13, 0x29, PT ;  /* 0x000000290d00780c */ /* 0x000fe20003f26270 */
[----:B------:R-:W-:Y:S01]  /*2c40*/  UIADD3 UR6, UR8, 0x6, URZ ;  /* 0x0000000608067890 */ /* 0x000fe2000fffe03f */
[C---:B------:R-:W-:Y:S01]  /*2c50*/  ISETP.GT.OR P2, PT, R19.reuse, 0x50, !P2 ;  /* 0x000000501300780c */ /* 0x040fe20005744670 */
[----:B------:R-:W-:Y:S01]  /*2c60*/  UIADD3 UR4, UR9, 0x6, URZ ;  /* 0x0000000609047890 */ /* 0x000fe2000fffe03f */
        /* <DEDUP_REMOVED lines=8> */
[----:B------:R-:W-:Y:S01]  /*2cf0*/  FSEL R107, R111, -INF , !P1 ;  /* 0xff8000006f6b7808 */ /* 0x000fe20004800000 */
[----:B------:R-:W-:Y:S01]  /*2d00*/  UMOV UR7, 0x40000040 ;  /* 0x4000004000077882 */ /* 0x000fe20000000000 */
[C---:B------:R-:W-:Y:S01]  /*2d10*/  ISETP.GE.AND P2, PT, R21.reuse, 0x68, PT ;  /* 0x000000681500780c */ /* 0x040fe20003f46270 */
[----:B------:R-:W-:Y:S01]  /*2d20*/  UMOV UR5, 0x40000040 ;  /* 0x4000004000057882 */ /* 0x000fe20000000000 */
[C---:B------:R-:W-:Y:S02]  /*2d30*/  ISETP.GE.AND P3, PT, R21.reuse, 0x69, PT ;  /* 0x000000691500780c */ /* 0x040fe40003f66270 */
[C---:B------:R-:W-:Y:S02]  /*2d40*/  ISETP.GE.AND P0, PT, R21.reuse, 0x70, PT ;  /* 0x000000701500780c */ /* 0x040fe40003f06270 */
[C---:B------:R-:W-:Y:S02]  /*2d50*/  ISETP.GE.AND P5, PT, R21.reuse, 0x71, PT ;  /* 0x000000711500780c */ /* 0x040fe40003fa6270 */
[----:B------:R-:W-:-:S02]  /*2d60*/  ISETP.GE.AND P1, PT, R21, 0x78, PT ;  /* 0x000000781500780c */ /* 0x000fc40003f26270 */
[----:B------:R-:W-:Y:S01]  /*2d70*/  ISETP.GE.AND P4, PT, R21, 0x79, PT ;  /* 0x000000791500780c */ /* 0x000fe20003f86270 */
[----:B------:R-:W-:Y:S01]  /*2d80*/  FFMA.FTZ R21, R97, UR11, -R98 ;  /* 0x0000000b61157c23 */ /* 0x000fe20008010862 */
[----:B------:R-:W-:Y:S01]  /*2d90*/  SHFL.IDX PT, R99, R17, R221, 0x1f ;  /* 0x00001fdd11637589 */ /* 0x000fe200000e0000 */
[----:B------:R-:W-:-:S03]  /*2da0*/  FFMA.FTZ R97, R100, UR11, -R228 ;  /* 0x0000000b64617c23 */ /* 0x000fc600080108e4 */
[----:B------:R-:W5:Y:S01]  /*2db0*/  SHFL.IDX PT, R98, R17, R5, 0x1f ;  /* 0x00001f0511627589 */ /* 0x000f6200000e0000 */
[----:B------:R-:W-:Y:S01]  /*2dc0*/  ISETP.GT.OR P0, PT, R19, 0x70, !P0 ;  /* 0x000000701300780c */ /* 0x000fe20004704670 */
[----:B------:R-:W4:Y:S02]  /*2dd0*/  MUFU.EX2 R21, R21 ;  /* 0x0000001500157308 */ /* 0x000f240000000800 */
[----:B------:R-:W3:Y:S04]  /*2de0*/  SHFL.IDX PT, R100, R17, R220, 0x1f ;  /* 0x00001fdc11647589 */ /* 0x000ee800000e0000 */
[----:B------:R-:W4:Y:S01]  /*2df0*/  SHFL.IDX PT, R111, R17, R23, 0x1f ;  /* 0x00001f17116f7589 */ /* 0x000f2200000e0000 */
[----:B------:R-:W-:Y:S02]  /*2e00*/  FSEL R144, R144, -INF , !P0 ;  /* 0xff80000090907808 */ /* 0x000fe40004000000 */
[----:B------:R-:W-:-:S02]  /*2e10*/  ISETP.GE.AND P0, PT, R13, 0x39, PT ;  /* 0x000000390d00780c */ /* 0x000fc40003f06270 */
[----:B------:R-:W-:Y:S02]  /*2e20*/  ISETP.GT.OR P2, PT, R19, 0x68, !P2 ;  /* 0x000000681300780c */ /* 0x000fe40005744670 */
[----:B------:R-:W-:Y:S01]  /*2e30*/  ISETP.GT.OR P0, PT, R18, 0x39, !P0 ;  /* 0x000000391200780c */ /* 0x000fe20004704670 */
[----:B-1----:R-:W-:Y:S01]  /*2e40*/  FFMA.FTZ R228, R101, UR11, -R232 ;  /* 0x0000000b65e47c23 */ /* 0x002fe200080108e8 */
[----:B------:R-:W-:Y:S02]  /*2e50*/  FSEL R140, R140, -INF , !P2 ;  /* 0xff8000008c8c7808 */ /* 0x000fe40005000000 */
[----:B------:R-:W-:Y:S02]  /*2e60*/  ISETP.GE.AND P2, PT, R13, 0x31, PT ;  /* 0x000000310d00780c */ /* 0x000fe40003f46270 */
[----:B------:R-:W-:Y:S02]  /*2e70*/  FSEL R119, R119, -INF , !P0 ;  /* 0xff80000077777808 */ /* 0x000fe40004000000 */
[----:B------:R-:W-:Y:S01]  /*2e80*/  ISETP.GE.AND P0, PT, R13, 0x48, PT ;  /* 0x000000480d00780c */ /* 0x000fe20003f06270 */
[--C-:B-----5:R-:W-:Y:S01]  /*2e90*/  FFMA.FTZ R231, R104, UR11, -R98.reuse ;  /* 0x0000000b68e77c23 */ /* 0x120fe20008010862 */
[----:B------:R-:W-:Y:S01]  /*2ea0*/  FFMA.FTZ R101, R106, UR11, -R98 ;  /* 0x0000000b6a657c23 */ /* 0x000fe20008010862 */
[----:B------:R-:W-:Y:S01]  /*2eb0*/  ISETP.GT.OR P3, PT, R19, 0x69, !P3 ;  /* 0x000000691300780c */ /* 0x000fe20005f64670 */
[----:B------:R1:W-:Y:S01]  /*2ec0*/  MUFU.EX2 R98, R228 ;  /* 0x000000e400627308 */ /* 0x0003e20000000800 */
[----:B------:R-:W-:-:S02]  /*2ed0*/  ISETP.GT.OR P2, PT, R18, 0x31, !P2 ;  /* 0x000000311200780c */ /* 0x000fc40005744670 */
[----:B------:R-:W-:Y:S01]  /*2ee0*/  ISETP.GT.OR P0, PT, R18, 0x48, !P0 ;  /* 0x000000481200780c */ /* 0x000fe20004704670 */
[----:B---3--:R-:W-:Y:S01]  /*2ef0*/  FFMA.FTZ R104, R108, UR11, -R100 ;  /* 0x0000000b6c687c23 */ /* 0x008fe20008010864 */
[----:B------:R-:W-:Y:S01]  /*2f00*/  FFMA.FTZ R106, R109, UR11, -R230 ;  /* 0x0000000b6d6a7c23 */ /* 0x000fe200080108e6 */
[----:B------:R-:W-:Y:S01]  /*2f10*/  FSEL R141, R141, -INF , !P3 ;  /* 0xff8000008d8d7808 */ /* 0x000fe20005800000 */
[----:B-1----:R-:W-:Y:S01]  /*2f20*/  FFMA.FTZ R228, R105, UR11, -R99 ;  /* 0x0000000b69e47c23 */ /* 0x002fe20008010863 */
[----:B------:R-:W-:Y:S01]  /*2f30*/  FFMA.FTZ R105, R110, UR11, -R100 ;  /* 0x0000000b6e697c23 */ /* 0x000fe20008010864 */
[----:B------:R-:W-:Y:S01]  /*2f40*/  FSEL R110, R115, -INF , !P2 ;  /* 0xff800000736e7808 */ /* 0x000fe20005000000 */
[--C-:B----4-:R-:W-:Y:S01]  /*2f50*/  FFMA.FTZ R108, R112, UR11, -R111.reuse ;  /* 0x0000000b706c7c23 */ /* 0x110fe2000801086f */
[----:B------:R-:W-:Y:S01]  /*2f60*/  FFMA.FTZ R109, R102, UR11, -R111 ;  /* 0x0000000b666d7c23 */ /* 0x000fe2000801086f */
[C---:B------:R-:W-:Y:S01]  /*2f70*/  ISETP.GE.AND P3, PT, R13.reuse, 0x38, PT ;  /* 0x000000380d00780c */ /* 0x040fe20003f66270 */
[----:B------:R1:W-:Y:S01]  /*2f80*/  MUFU.EX2 R102, R228 ;  /* 0x000000e400667308 */ /* 0x0003e20000000800 */
[----:B------:R-:W-:-:S02]  /*2f90*/  ISETP.GE.AND P2, PT, R13, 0x40, PT ;  /* 0x000000400d00780c */ /* 0x000fc40003f46270 */
[----:B------:R-:W-:Y:S02]  /*2fa0*/  FSEL R111, R126, -INF , !P0 ;  /* 0xff8000007e6f7808 */ /* 0x000fe40004000000 */
[----:B------:R-:W-:Y:S02]  /*2fb0*/  ISETP.GE.AND P0, PT, R13, 0x51, PT ;  /* 0x000000510d00780c */ /* 0x000fe40003f06270 */
[----:B------:R-:W-:Y:S01]  /*2fc0*/  ISETP.GT.OR P3, PT, R18, 0x38, !P3 ;  /* 0x000000381200780c */ /* 0x000fe20005f64670 */
[----:B-1----:R-:W1:Y:S01]  /*2fd0*/  SHFL.IDX PT, R228, R17, R218, 0x1f ;  /* 0x00001fda11e47589 */ /* 0x002e6200000e0000 */
[----:B------:R-:W-:Y:S02]  /*2fe0*/  WARPGROUP.DEPBAR.LE gsb0, 0x0 ;  /* 0x00008000000079c5 */ /* 0x000fe40000010000 */
[----:B------:R-:W-:-:S06]  /*2ff0*/  WARPGROUP.ARRIVE ;  /* 0x00000000000079c5 */ /* 0x000fcc0000000000 */
[----:B------:R-:W-:Y:S01]  /*3000*/  HGMMA.64x128x16.F32 R24, gdesc[UR4], R24, gsb0 ;  /* 0x01e00000041879f0 */ /* 0x000fe20008000818 */
[C---:B------:R-:W-:Y:S02]  /*3010*/  ISETP.GT.OR P2, PT, R18.reuse, 0x40, !P2 ;  /* 0x000000401200780c */ /* 0x040fe40005744670 */
[----:B------:R-:W-:Y:S02]  /*3020*/  ISETP.GT.OR P0, PT, R18, 0x51, !P0 ;  /* 0x000000511200780c */ /* 0x000fe40004704670 */
[----:B------:R-:W-:Y:S02]  /*3030*/  FSEL R118, R118, -INF , !P3 ;  /* 0xff80000076767808 */ /* 0x000fe40005800000 */
[----:B------:R-:W-:Y:S02]  /*3040*/  FSEL R122, R122, -INF , !P2 ;  /* 0xff8000007a7a7808 */ /* 0x000fe40005000000 */
[C---:B------:R-:W-:Y:S02]  /*3050*/  ISETP.GE.AND P3, PT, R13.reuse, 0x41, PT ;  /* 0x000000410d00780c */ /* 0x040fe40003f66270 */
[----:B------:R-:W-:-:S02]  /*3060*/  ISETP.GE.AND P2, PT, R13, 0x49, PT ;  /* 0x000000490d00780c */ /* 0x000fc40003f46270 */
[----:B------:R-:W-:Y:S02]  /*3070*/  FSEL R115, R131, -INF , !P0 ;  /* 0xff80000083737808 */ /* 0x000fe40004000000 */
[----:B------:R-:W-:Y:S02]  /*3080*/  ISETP.GE.AND P0, PT, R13, 0x60, PT ;  /* 0x000000600d00780c */ /* 0x000fe40003f06270 */
[C---:B------:R-:W-:Y:S02]  /*3090*/  ISETP.GT.OR P3, PT, R18.reuse, 0x41, !P3 ;  /* 0x000000411200780c */ /* 0x040fe40005f64670 */
[C---:B------:R-:W-:Y:S01]  /*30a0*/  ISETP.GT.OR P2, PT, R18.reuse, 0x49, !P2 ;  /* 0x000000491200780c */ /* 0x040fe20005744670 */
[----:B------:R-:W-:Y:S01]  /*30b0*/  FFMA.FTZ R232, R103, UR11, -R232 ;  /* 0x0000000b67e87c23 */ /* 0x000fe200080108e8 */
[----:B------:R-:W-:Y:S01]  /*30c0*/  ISETP.GT.OR P0, PT, R18, 0x60, !P0 ;  /* 0x000000601200780c */ /* 0x000fe20004704670 */
[----:B------:R-:W-:Y:S01]  /*30d0*/  FFMA.FTZ R103, R224, UR11, -R99 ;  /* 0x0000000be0677c23 */ /* 0x000fe20008010863 */
[----:B------:R-:W-:-:S02]  /*30e0*/  FSEL R123, R123, -INF , !P3 ;  /* 0xff8000007b7b7808 */ /* 0x000fc40005800000 */
[----:B------:R-:W-:Y:S02]  /*30f0*/  FSEL R224, R127, -INF , !P2 ;  /* 0xff8000007fe07808 */ /* 0x000fe40005000000 */
[C---:B------:R-:W-:Y:S02]  /*3100*/  ISETP.GE.AND P3, PT, R13.reuse, 0x50, PT ;  /* 0x000000500d00780c */ /* 0x040fe40003f66270 */
[C---:B------:R-:W-:Y:S02]  /*3110*/  ISETP.GE.AND P2, PT, R13.reuse, 0x58, PT ;  /* 0x000000580d00780c */ /* 0x040fe40003f46270 */
[----:B------:R-:W-:Y:S02]  /*3120*/  FSEL R131, R138, -INF , !P0 ;  /* 0xff8000008a837808 */ /* 0x000fe40004000000 */
[----:B------:R-:W-:Y:S02]  /*3130*/  ISETP.GE.AND P0, PT, R13, 0x69, PT ;  /* 0x000000690d00780c */ /* 0x000fe40003f06270 */
[----:B------:R-:W-:-:S02]  /*3140*/  ISETP.GT.OR P3, PT, R18, 0x50, !P3 ;  /* 0x000000501200780c */ /* 0x000fc40005f64670 */
[C---:B------:R-:W-:Y:S01]  /*3150*/  ISETP.GT.OR P2, PT, R18.reuse, 0x58, !P2 ;  /* 0x000000581200780c */ /* 0x040fe20005744670 */
[----:B------:R-:W3:Y:S01]  /*3160*/  SHFL.IDX PT, R138, R17, R219, 0x1f ;  /* 0x00001fdb118a7589 */ /* 0x000ee200000e0000 */
[----:B------:R-:W-:Y:S01]  /*3170*/  ISETP.GT.OR P0, PT, R18, 0x69, !P0 ;  /* 0x000000691200780c */ /* 0x000fe20004704670 */
[--C-:B-1----:R-:W-:Y:S01]  /*3180*/  FFMA.FTZ R113, R113, UR11, -R228.reuse ;  /* 0x0000000b71717c23 */ /* 0x102fe200080108e4 */
[----:B------:R-:W-:Y:S01]  /*3190*/  FSEL R112, R130, -INF , !P3 ;  /* 0xff80000082707808 */ /* 0x000fe20005800000 */
[----:B------:R-:W-:Y:S01]  /*31a0*/  FFMA.FTZ R110, R110, UR11, -R228 ;  /* 0x0000000b6e6e7c23 */ /* 0x000fe200080108e4 */
[----:B------:R-:W-:Y:S01]  /*31b0*/  FSEL R134, R134, -INF , !P2 ;  /* 0xff80000086867808 */ /* 0x000fe20005000000 */
[----:B------:R-:W-:Y:S01]  /*31c0*/  SHFL.IDX PT, R228, R17, R114, 0x1f ;  /* 0x00001f7211e47589 */ /* 0x000fe200000e0000 */
[C---:B------:R-:W-:Y:S02]  /*31d0*/  ISETP.GE.AND P3, PT, R13.reuse, 0x59, PT ;  /* 0x000000590d00780c */ /* 0x040fe40003f66270 */
[----:B------:R-:W-:-:S02]  /*31e0*/  ISETP.GE.AND P2, PT, R13, 0x61, PT ;  /* 0x000000610d00780c */ /* 0x000fc40003f46270 */
[----:B------:R-:W-:Y:S02]  /*31f0*/  FSEL R127, R143, -INF , !P0 ;  /* 0xff8000008f7f7808 */ /* 0x000fe40004000000 */
[----:B------:R-:W1:Y:S01]  /*3200*/  SHFL.IDX PT, R143, R12, R5, 0x1f ;  /* 0x00001f050c8f7589 */ /* 0x000e6200000e0000 */
[C---:B------:R-:W-:Y:S02]  /*3210*/  ISETP.GT.OR P3, PT, R18.reuse, 0x59, !P3 ;  /* 0x000000591200780c */ /* 0x040fe40005f64670 */
[----:B------:R-:W-:Y:S02]  /*3220*/  ISETP.GT.OR P2, PT, R18, 0x61, !P2 ;  /* 0x000000611200780c */ /* 0x000fe40005744670 */
[----:B------:R-:W-:Y:S02]  /*3230*/  FSEL R135, R135, -INF , !P3 ;  /* 0xff80000087877808 */ /* 0x000fe40005800000 */
[----:B------:R-:W-:Y:S02]  /*3240*/  FSEL R139, R139, -INF , !P2 ;  /* 0xff8000008b8b7808 */ /* 0x000fe40005000000 */
[----:B------:R-:W-:-:S02]  /*3250*/  ISETP.GE.AND P3, PT, R13, 0x68, PT ;  /* 0x000000680d00780c */ /* 0x000fc40003f66270 */
[C---:B------:R-:W-:Y:S02]  /*3260*/  ISETP.GE.AND P2, PT, R13.reuse, 0x70, PT ;  /* 0x000000700d00780c */ /* 0x040fe40003f46270 */
[C---:B------:R-:W-:Y:S02]  /*3270*/  ISETP.GT.OR P3, PT, R18.reuse, 0x68, !P3 ;  /* 0x000000681200780c */ /* 0x040fe40005f64670 */
[----:B------:R-:W-:Y:S02]  /*3280*/  ISETP.GT.OR P2, PT, R18, 0x70, !P2 ;  /* 0x000000701200780c */ /* 0x000fe40005744670 */
        /* <DEDUP_REMOVED lines=8> */
[--C-:B---3--:R-:W-:Y:S01]  /*3310*/  FFMA.FTZ R19, R116, UR11, -R138.reuse ;  /* 0x0000000b74137c23 */ /* 0x108fe2000801088a */
[----:B------:R-:W-:Y:S01]  /*3320*/  ISETP.GT.OR P3, PT, R18, 0x71, !P3 ;  /* 0x000000711200780c */ /* 0x000fe20005f64670 */
[----:B------:R-:W-:Y:S01]  /*3330*/  FFMA.FTZ R138, R118, UR11, -R138 ;  /* 0x0000000b768a7c23 */ /* 0x000fe2000801088a */
[C---:B------:R-:W-:Y:S01]  /*3340*/  ISETP.GT.OR P0, PT, R18.reuse, 0x78, !P0 ;  /* 0x000000781200780c */ /* 0x040fe20004704670 */
[----:B------:R-:W3:Y:S01]  /*3350*/  SHFL.IDX PT, R142, R12, R221, 0x1f ;  /* 0x00001fdd0c8e7589 */ /* 0x000ee200000e0000 */
[----:B------:R-:W-:Y:S01]  /*3360*/  ISETP.GT.OR P2, PT, R18, 0x79, !P2 ;  /* 0x000000791200780c */ /* 0x000fe20005744670 */
[----:B------:R4:W-:Y:S02]  /*3370*/  MUFU.EX2 R13, R113 ;  /* 0x00000071000d7308 */ /* 0x0009e40000000800 */
[----:B------:R-:W5:Y:S01]  /*3380*/  SHFL.IDX PT, R116, R12, R220, 0x1f ;  /* 0x00001fdc0c747589 */ /* 0x000f6200000e0000 */
[----:B-1----:R-:W-:-:S03]  /*3390*/  FFMA.FTZ R120, R120, UR11, -R143 ;  /* 0x0000000b78787c23 */ /* 0x002fc6000801088f */
[----:B------:R-:W1:Y:S02]  /*33a0*/  SHFL.IDX PT, R146, R12, R23, 0x1f ;  /* 0x00001f170c927589 */ /* 0x000e6400000e0000 */
[----:B------:R3:W-:Y:S02]  /*33b0*/  MUFU.EX2 R18, R110 ;  /* 0x0000006e00127308 */ /* 0x0007e40000000800 */
[----:B----4-:R-:W4:Y:S01]  /*33c0*/  SHFL.IDX PT, R113, R12, R218, 0x1f ;  /* 0x00001fda0c717589 */ /* 0x010f2200000e0000 */
[--C-:B---3--:R-:W-:Y:S01]  /*33d0*/  FFMA.FTZ R110, R117, UR11, -R228.reuse ;  /* 0x0000000b756e7c23 */ /* 0x108fe200080108e4 */
[----:B------:R-:W-:Y:S01]  /*33e0*/  FFMA.FTZ R228, R119, UR11, -R228 ;  /* 0x0000000b77e47c23 */ /* 0x000fe200080108e4 */
[----:B------:R-:W-:-:S03]  /*33f0*/  FFMA.FTZ R119, R122, UR11, -R143 ;  /* 0x0000000b7a777c23 */ /* 0x000fc6000801088f */
[----:B------:R3:W-:Y:S01]  /*3400*/  MUFU.EX2 R17, R138 ;  /* 0x0000008a00117308 */ /* 0x0007e20000000800 */
[----:B------:R-:W-:Y:S04]  /*3410*/  SHFL.IDX PT, R143, R12, R219, 0x1f ;  /* 0x00001fdb0c8f7589 */ /* 0x000fe800000e0000 */
[----:B---3--:R-:W3:Y:S04]  /*3420*/  SHFL.IDX PT, R138, R12, R114, 0x1f ;  /* 0x00001f720c8a7589 */ /* 0x008ee800000e0000 */
[----:B------:R-:W2:Y:S01]  /*3430*/  SHFL.IDX PT, R118, R12, R22, 0x1f ;  /* 0x00001f160c767589 */ /* 0x000ea200000e0000 */
[----:B------:R-:W-:Y:S01]  /*3440*/  FFMA.FTZ R217, R217, UR11, -R142 ;  /* 0x0000000bd9d97c23 */ /* 0x000fe2000801088e */
[----:B-----5:R-:W-:Y:S01]  /*3450*/  FFMA.FTZ R117, R111, UR11, -R116 ;  /* 0x0000000b6f757c23 */ /* 0x020fe20008010874 */
[----:B-1----:R-:W-:Y:S01]  /*3460*/  FFMA.FTZ R122, R112, UR11, -R146 ;  /* 0x0000000b707a7c23 */ /* 0x002fe20008010892 */
[----:B------:R4:W-:Y:S08]  /*3470*/  MUFU.EX2 R111, R120 ;  /* 0x00000078006f7308 */ /* 0x0009f00000000800 */
[----:B------:R1:W-:Y:S01]  /*3480*/  MUFU.EX2 R112, R119 ;  /* 0x0000007700707308 */ /* 0x0003e20000000800 */
[----:B----4-:R-:W-:Y:S01]  /*3490*/  FFMA.FTZ R120, R115, UR11, -R113 ;  /* 0x0000000b73787c23 */ /* 0x010fe20008010871 */
[----:B------:R-:W-:-:S02]  /*34a0*/  WARPGROUP.DEPBAR.LE gsb0, 0x0 ;  /* 0x00008000000079c5 */ /* 0x000fc40000010000 */
[----:B-1----:R-:W-:-:S04]  /*34b0*/  FFMA.FTZ R119, R129, UR11, -R113 ;  /* 0x0000000b81777c23 */ /* 0x002fc80008010871 */
[----:B------:R1:W-:Y:S01]  /*34c0*/  MUFU.EX2 R113, R217 ;  /* 0x000000d900717308 */ /* 0x0003e20000000800 */
[----:B---3--:R-:W-:Y:S01]  /*34d0*/  FFMA.FTZ R133, R133, UR11, -R138 ;  /* 0x0000000b85857c23 */ /* 0x008fe2000801088a */
[----:B------:R-:W-:Y:S01]  /*34e0*/  FFMA.FTZ R142, R123, UR11, -R142 ;  /* 0x0000000b7b8e7c23 */ /* 0x000fe2000801088e */
[--C-:B-1----:R-:W-:Y:S01]  /*34f0*/  FFMA.FTZ R217, R132, UR11, -R143.reuse ;  /* 0x0000000b84d97c23 */ /* 0x102fe2000801088f */
[----:B------:R-:W-:Y:S02]  /*3500*/  FFMA.FTZ R132, R135, UR11, -R138 ;  /* 0x0000000b87847c23 */ /* 0x000fe4000801088a */
[----:B------:R-:W-:Y:S01]  /*3510*/  LDS R138, [R11+0x400] ;  /* 0x000400000b8a7984 */ /* 0x000fe20000000800 */
[----:B------:R-:W-:Y:S01]  /*3520*/  FFMA.FTZ R123, R128, UR11, -R146 ;  /* 0x0000000b807b7c23 */ /* 0x000fe20008010892 */
[----:B------:R-:W-:Y:S01]  /*3530*/  FFMA.FTZ R124, R124, UR11, -R116 ;  /* 0x0000000b7c7c7c23 */ /* 0x000fe20008010874 */
[----:B--2---:R-:W-:Y:S01]  /*3540*/  FFMA.FTZ R116, R125, UR11, -R118 ;  /* 0x0000000b7d747c23 */ /* 0x004fe20008010876 */
[----:B------:R-:W1:Y:S01]  /*3550*/  SHFL.IDX PT, R128, R16, R5, 0x1f ;  /* 0x00001f0510807589 */ /* 0x000e6200000e0000 */
[----:B------:R-:W-:-:S03]  /*3560*/  FFMA.FTZ R134, R134, UR11, -R143 ;  /* 0x0000000b86867c23 */ /* 0x000fc6000801088f */
[----:B------:R-:W2:Y:S04]  /*3570*/  SHFL.IDX PT, R125, R16, R23, 0x1f ;  /* 0x00001f17107d7589 */ /* 0x000ea800000e0000 */
[----:B------:R-:W3:Y:S01]  /*3580*/  SHFL.IDX PT, R143, R16, R220, 0x1f ;  /* 0x00001fdc108f7589 */ /* 0x000ee200000e0000 */
[----:B------:R4:W5:Y:S03]  /*3590*/  MUFU.EX2 R115, R124 ;  /* 0x0000007c00737308 */ /* 0x0009660000000800 */
[----:B------:R-:W5:Y:S04]  /*35a0*/  SHFL.IDX PT, R129, R16, R221, 0x1f ;  /* 0x00001fdd10817589 */ /* 0x000f6800000e0000 */
[----:B------:R-:W5:Y:S04]  /*35b0*/  SHFL.IDX PT, R135, R16, R22, 0x1f ;  /* 0x00001f1610877589 */ /* 0x000f6800000e0000 */
[----:B----4-:R-:W4:Y:S01]  /*35c0*/  SHFL.IDX PT, R124, R16, R219, 0x1f ;  /* 0x00001fdb107c7589 */ /* 0x010f2200000e0000 */
[--C-:B-1----:R-:W-:Y:S01]  /*35d0*/  FFMA.FTZ R136, R136, UR11, -R128.reuse ;  /* 0x0000000b88887c23 */ /* 0x102fe20008010880 */
[----:B------:R-:W-:-:S02]  /*35e0*/  FFMA.FTZ R131, R131, UR11, -R128 ;  /* 0x0000000b83837c23 */ /* 0x000fc40008010880 */
[----:B------:R-:W1:Y:S01]  /*35f0*/  SHFL.IDX PT, R128, R16, R218, 0x1f ;  /* 0x00001fda10807589 */ /* 0x000e6200000e0000 */
[--C-:B--2---:R-:W-:Y:S01]  /*3600*/  FFMA.FTZ R144, R144, UR11, -R125.reuse ;  /* 0x0000000b90907c23 */ /* 0x104fe2000801087d */
[----:B------:R-:W-:Y:S01]  /*3610*/  FFMA.FTZ R130, R130, UR11, -R125 ;  /* 0x0000000b82827c23 */ /* 0x000fe2000801087d */
[----:B------:R-:W-:Y:S01]  /*3620*/  FSEL R125, R148, -INF , !P1 ;  /* 0xff800000947d7808 */ /* 0x000fe20004800000 */
[----:B------:R2:W-:Y:S01]  /*3630*/  MUFU.EX2 R11, R142 ;  /* 0x0000008e000b7308 */ /* 0x0005e20000000800 */
[--C-:B---3--:R-:W-:Y:S01]  /*3640*/  FFMA.FTZ R140, R140, UR11, -R143.reuse ;  /* 0x0000000b8c8c7c23 */ /* 0x108fe2000801088f */
[----:B------:R-:W-:Y:S01]  /*3650*/  FFMA.FTZ R126, R126, UR11, -R143 ;  /* 0x0000000b7e7e7c23 */ /* 0x000fe2000801088f */
[----:B------:R-:W-:Y:S01]  /*3660*/  FSEL R143, R150, -INF , !P0 ;  /* 0xff800000968f7808 */ /* 0x000fe20004000000 */
[----:B--2---:R-:W2:Y:S01]  /*3670*/  SHFL.IDX PT, R142, R16, R114, 0x1f ;  /* 0x00001f72108e7589 */ /* 0x004ea200000e0000 */
[----:B-----5:R-:W-:Y:S01]  /*3680*/  FFMA.FTZ R137, R137, UR11, -R129 ;  /* 0x0000000b89897c23 */ /* 0x020fe20008010881 */
[--C-:B------:R-:W-:Y:S01]  /*3690*/  FFMA.FTZ R141, R141, UR11, -R135.reuse ;  /* 0x0000000b8d8d7c23 */ /* 0x100fe20008010887 */
[--C-:B----4-:R-:W-:Y:S01]  /*36a0*/  FFMA.FTZ R125, R125, UR11, -R124.reuse ;  /* 0x0000000b7d7d7c23 */ /* 0x110fe2000801087c */
[----:B------:R-:W-:Y:S01]  /*36b0*/  FFMA.FTZ R124, R143, UR11, -R124 ;  /* 0x0000000b8f7c7c23 */ /* 0x000fe2000801087c */
[----:B------:R-:W-:Y:S01]  /*36c0*/  FFMA.FTZ R127, R127, UR11, -R135 ;  /* 0x0000000b7f7f7c23 */ /* 0x000fe20008010887 */
[----:B------:R-:W3:Y:S01]  /*36d0*/  SHFL.IDX PT, R146, R138, R5, 0x1f ;  /* 0x00001f058a927589 */ /* 0x000ee200000e0000 */
[----:B------:R-:W-:Y:S01]  /*36e0*/  FFMA.FTZ R129, R139, UR11, -R129 ;  /* 0x0000000b8b817c23 */ /* 0x000fe20008010881 */
[----:B------:R-:W-:-:S02]  /*36f0*/  FSEL R135, R145, -INF , !P5 ;  /* 0xff80000091877808 */ /* 0x000fc40006800000 */
[----:B------:R-:W-:Y:S04]  /*3700*/  SHFL.IDX PT, R143, R138, R221, 0x1f ;  /* 0x00001fdd8a8f7589 */ /* 0x000fe800000e0000 */
[----:B------:R-:W4:Y:S04]  /*3710*/  SHFL.IDX PT, R148, R138, R220, 0x1f ;  /* 0x00001fdc8a947589 */ /* 0x000f2800000e0000 */
[----:B------:R5:W-:Y:S04]  /*3720*/  LDS R139, [R15+0x400] ;  /* 0x000400000f8b7984 */ /* 0x000be80000000800 */
[----:B------:R-:W4:Y:S01]  /*3730*/  SHFL.IDX PT, R145, R138, R22, 0x1f ;  /* 0x00001f168a917589 */ /* 0x000f2200000e0000 */
[----:B------:R-:W-:Y:S01]  /*3740*/  FSEL R147, R147, -INF , !P3 ;  /* 0xff80000093937808 */ /* 0x000fe20005800000 */
[--C-:B-1----:R-:W-:Y:S01]  /*3750*/  FFMA.FTZ R135, R135, UR11, -R128.reuse ;  /* 0x0000000b87877c23 */ /* 0x102fe20008010880 */
[----:B------:R-:W-:Y:S01]  /*3760*/  FSEL R149, R149, -INF , !P4 ;  /* 0xff80000095957808 */ /* 0x000fe20006000000 */
[----:B-----5:R2:W-:Y:S02]  /*3770*/  MUFU.EX2 R15, R123 ;  /* 0x0000007b000f7308 */ /* 0x0205e40000000800 */
[----:B------:R-:W-:Y:S01]  /*3780*/  FFMA.FTZ R128, R147, UR11, -R128 ;  /* 0x0000000b93807c23 */ /* 0x000fe20008010880 */
[----:B------:R-:W-:Y:S01]  /*3790*/  FSEL R151, R151, -INF , !P2 ;  /* 0xff80000097977808 */ /* 0x000fe20005000000 */
[----:B------:R-:W1:Y:S04]  /*37a0*/  SHFL.IDX PT, R147, R138, R23, 0x1f ;  /* 0x00001f178a937589 */ /* 0x000e6800000e0000 */
[----:B------:R-:W5:Y:S01]  /*37b0*/  SHFL.IDX PT, R150, R138, R218, 0x1f ;  /* 0x00001fda8a967589 */ /* 0x000f6200000e0000 */
[----:B--2---:R-:W-:Y:S01]  /*37c0*/  FFMA.FTZ R123, R149, UR11, -R142 ;  /* 0x0000000b957b7c23 */ /* 0x004fe2000801088e */
[----:B------:R2:W-:Y:S02]  /*37d0*/  MUFU.EX2 R16, R122 ;  /* 0x0000007a00107308 */ /* 0x0005e40000000800 */
[----:B------:R-:W5:Y:S01]  /*37e0*/  SHFL.IDX PT, R149, R138, R219, 0x1f ;  /* 0x00001fdb8a957589 */ /* 0x000f6200000e0000 */
[--C-:B---3--:R-:W-:Y:S01]  /*37f0*/  FADD.FTZ R24, R24, -R146.reuse ;  /* 0x8000009218187221 */ /* 0x108fe20000010000 */
[----:B------:R-:W-:Y:S01]  /*3800*/  FADD.FTZ R26, R26, -R146 ;  /* 0x800000921a1a7221 */ /* 0x000fe20000010000 */
[----:B----4-:R-:W-:Y:S01]  /*3810*/  FADD.FTZ R146, R28, -R148 ;  /* 0x800000941c927221 */ /* 0x010fe20000010000 */
[----:B--2---:R-:W-:Y:S01]  /*3820*/  FFMA.FTZ R122, R151, UR11, -R142 ;  /* 0x0000000b977a7c23 */ /* 0x004fe2000801088e */
[----:B------:R-:W-:Y:S01]  /*3830*/  FADD.FTZ R142, R25, -R143 ;  /* 0x8000008f198e7221 */ /* 0x000fe20000010000 */
[----:B------:R-:W-:Y:S01]  /*3840*/  FADD.FTZ R25, R30, -R148 ;  /* 0x800000941e197221 */ /* 0x000fe20000010000 */
[----:B------:R-:W-:-:S02]  /*3850*/  FADD.FTZ R148, R29, -R145 ;  /* 0x800000911d947221 */ /* 0x000fc40000010000 */
[----:B------:R2:W-:Y:S02]  /*3860*/  MUFU.EX2 R29, R134 ;  /* 0x00000086001d7308 */ /* 0x0005e40000000800 */
[----:B--2---:R2:W-:Y:S01]  /*3870*/  LDS R134, [R14+0x400] ;  /* 0x000400000e867984 */ /* 0x0045e20000000800 */
[----:B------:R-:W-:Y:S01]  /*3880*/  FADD.FTZ R143, R27, -R143 ;  /* 0x8000008f1b8f7221 */ /* 0x000fe20000010000 */
[----:B------:R-:W-:-:S04]  /*3890*/  FADD.FTZ R27, R31, -R145 ;  /* 0x800000911f1b7221 */ /* 0x000fc80000010000 */
[----:B--2---:R2:W-:Y:S01]  /*38a0*/  MUFU.EX2 R14, R133 ;  /* 0x00000085000e7308 */ /* 0x0045e20000000800 */
[--C-:B-1----:R-:W-:Y:S01]  /*38b0*/  FADD.FTZ R145, R32, -R147.reuse ;  /* 0x8000009320917221 */ /* 0x102fe20000010000 */
[----:B------:R-:W-:Y:S01]  /*38c0*/  FADD.FTZ R34, R34, -R147 ;  /* 0x8000009322227221 */ /* 0x000fe20000010000 */
[--C-:B-----5:R-:W-:Y:S01]  /*38d0*/  FADD.FTZ R147, R33, -R150.reuse ;  /* 0x8000009621937221 */ /* 0x120fe20000010000 */
[----:B--2---:R-:W-:Y:S01]  /*38e0*/  LDS R133, [R10+0x400] ;  /* 0x000400000a857984 */ /* 0x004fe20000000800 */
[----:B------:R-:W-:Y:S01]  /*38f0*/  FADD.FTZ R35, R35, -R150 ;  /* 0x8000009623237221 */ /* 0x000fe20000010000 */
[--C-:B------:R-:W-:Y:S02]  /*3900*/  FADD.FTZ R36, R36, -R149.reuse ;  /* 0x8000009524247221 */ /* 0x100fe40000010000 */
[----:B------:R-:W1:Y:S01]  /*3910*/  SHFL.IDX PT, R31, R139, R221, 0x1f ;  /* 0x00001fdd8b1f7589 */ /* 0x000e6200000e0000 */
[----:B------:R-:W-:-:S03]  /*3920*/  FADD.FTZ R38, R38, -R149 ;  /* 0x8000009526267221 */ /* 0x000fc60000010000 */
[----:B------:R-:W2:Y:S04]  /*3930*/  SHFL.IDX PT, R33, R139, R219, 0x1f ;  /* 0x00001fdb8b217589 */ /* 0x000ea800000e0000 */
[----:B------:R-:W3:Y:S04]  /*3940*/  SHFL.IDX PT, R30, R138, R114, 0x1f ;  /* 0x00001f728a1e7589 */ /* 0x000ee800000e0000 */
[----:B------:R-:W4:Y:S04]  /*3950*/  SHFL.IDX PT, R150, R139, R220, 0x1f ;  /* 0x00001fdc8b967589 */ /* 0x000f2800000e0000 */
[----:B------:R-:W5:Y:S04]  /*3960*/  SHFL.IDX PT, R149, R139, R22, 0x1f ;  /* 0x00001f168b957589 */ /* 0x000f6800000e0000 */
[----:B------:R-:W5:Y:S04]  /*3970*/  SHFL.IDX PT, R138, R139, R23, 0x1f ;  /* 0x00001f178b8a7589 */ /* 0x000f6800000e0000 */
[----:B------:R-:W5:Y:S01]  /*3980*/  SHFL.IDX PT, R32, R139, R218, 0x1f ;  /* 0x00001fda8b207589 */ /* 0x000f6200000e0000 */
[--C-:B-1----:R-:W-:Y:S01]  /*3990*/  FADD.FTZ R41, R41, -R31.reuse ;  /* 0x8000001f29297221 */ /* 0x102fe20000010000 */
[----:B------:R-:W-:-:S02]  /*39a0*/  FADD.FTZ R43, R43, -R31 ;  /* 0x8000001f2b2b7221 */ /* 0x000fc40000010000 */
[----:B------:R1:W-:Y:S01]  /*39b0*/  MUFU.EX2 R31, R131 ;  /* 0x00000083001f7308 */ /* 0x0003e20000000800 */
[--C-:B--2---:R-:W-:Y:S01]  /*39c0*/  FADD.FTZ R52, R52, -R33.reuse ;  /* 0x8000002134347221 */ /* 0x104fe20000010000 */
[----:B------:R-:W-:Y:S01]  /*39d0*/  FADD.FTZ R54, R54, -R33 ;  /* 0x8000002136367221 */ /* 0x000fe20000010000 */
[----:B------:R-:W-:Y:S01]  /*39e0*/  SHFL.IDX PT, R151, R139, R5, 0x1f ;  /* 0x00001f058b977589 */ /* 0x000fe200000e0000 */
[--C-:B---3--:R-:W-:Y:S01]  /*39f0*/  FADD.FTZ R37, R37, -R30.reuse ;  /* 0x8000001e25257221 */ /* 0x108fe20000010000 */
[----:B------:R-:W-:Y:S01]  /*3a00*/  FADD.FTZ R39, R39, -R30 ;  /* 0x8000001e27277221 */ /* 0x000fe20000010000 */
[--C-:B----4-:R-:W-:Y:S01]  /*3a10*/  FADD.FTZ R44, R44, -R150.reuse ;  /* 0x800000962c2c7221 */ /* 0x110fe20000010000 */
[----:B------:R-:W-:Y:S01]  /*3a20*/  FADD.FTZ R46, R46, -R150 ;  /* 0x800000962e2e7221 */ /* 0x000fe20000010000 */
[----:B------:R2:W-:Y:S01]  /*3a30*/  MUFU.EX2 R33, R129 ;  /* 0x0000008100217308 */ /* 0x0005e20000000800 */
[----:B-1----:R-:W1:Y:S01]  /*3a40*/  SHFL.IDX PT, R131, R134, R218, 0x1f ;  /* 0x00001fda86837589 */ /* 0x002e6200000e0000 */
[--C-:B-----5:R-:W-:Y:S01]  /*3a50*/  FADD.FTZ R45, R45, -R149.reuse ;  /* 0x800000952d2d7221 */ /* 0x120fe20000010000 */
[----:B------:R-:W-:-:S02]  /*3a60*/  FADD.FTZ R47, R47, -R149 ;  /* 0x800000952f2f7221 */ /* 0x000fc40000010000 */
[----:B------:R-:W-:Y:S01]  /*3a70*/  SHFL.IDX PT, R150, R139, R114, 0x1f ;  /* 0x00001f728b967589 */ /* 0x000fe200000e0000 */
[--C-:B------:R-:W-:Y:S01]  /*3a80*/  FADD.FTZ R48, R48, -R138.reuse ;  /* 0x8000008a30307221 */ /* 0x100fe20000010000 */
[----:B------:R-:W-:Y:S01]  /*3a90*/  FADD.FTZ R50, R50, -R138 ;  /* 0x8000008a32327221 */ /* 0x000fe20000010000 */
[----:B------:R-:W-:Y:S01]  /*3aa0*/  MUFU.EX2 R10, R132 ;  /* 0x00000084000a7308 */ /* 0x000fe20000000800 */
[----:B--2---:R-:W2:Y:S04]  /*3ab0*/  SHFL.IDX PT, R129, R134, R219, 0x1f ;  /* 0x00001fdb86817589 */ /* 0x004ea800000e0000 */
        /* <DEDUP_REMOVED lines=12> */
[----:B----4-:R4:W5:Y:S04]  /*3b80*/  SHFL.IDX PT, R137, R133, R22, 0x1f ;  /* 0x00001f1685897589 */ /* 0x01096800000e0000 */
[----:B------:R-:W5:Y:S04]  /*3b90*/  SHFL.IDX PT, R114, R133, R114, 0x1f ;  /* 0x00001f7285727589 */ /* 0x000f6800000e0000 */
[----:B------:R-:W-:Y:S04]  /*3ba0*/  SHFL.IDX PT, R221, R133, R221, 0x1f ;  /* 0x00001fdd85dd7589 */ /* 0x000fe800000e0000 */
[----:B------:R-:W-:Y:S04]  /*3bb0*/  SHFL.IDX PT, R220, R133, R220, 0x1f ;  /* 0x00001fdc85dc7589 */ /* 0x000fe800000e0000 */
[----:B------:R-:W-:Y:S04]  /*3bc0*/  SHFL.IDX PT, R218, R133, R218, 0x1f ;  /* 0x00001fda85da7589 */ /* 0x000fe800000e0000 */
[----:B------:R-:W5:Y:S01]  /*3bd0*/  SHFL.IDX PT, R133, R133, R5, 0x1f ;  /* 0x00001f0585857589 */ /* 0x000f6200000e0000 */
[----:B------:R-:W5:Y:S01]  /*3be0*/  MUFU.EX2 R116, R116 ;  /* 0x0000007400747308 */ /* 0x000f620000000800 */
[--C-:B-1----:R-:W-:Y:S01]  /*3bf0*/  FADD.FTZ R65, R65, -R131.reuse ;  /* 0x8000008341417221 */ /* 0x102fe20000010000 */
[----:B------:R-:W-:Y:S01]  /*3c00*/  FADD.FTZ R67, R67, -R131 ;  /* 0x8000008343437221 */ /* 0x000fe20000010000 */
[--C-:B--2---:R-:W-:Y:S01]  /*3c10*/  FADD.FTZ R131, R68, -R129.reuse ;  /* 0x8000008144837221 */ /* 0x104fe20000010000 */
[----:B------:R-:W-:-:S04]  /*3c20*/  FADD.FTZ R129, R70, -R129 ;  /* 0x8000008146817221 */ /* 0x000fc80000010000 */
[----:B------:R-:W1:Y:S01]  /*3c30*/  MUFU.EX2 R119, R119 ;  /* 0x0000007700777308 */ /* 0x000e620000000800 */
[----:B---3--:R-:W-:Y:S01]  /*3c40*/  FADD.FTZ R70, R69, -R134 ;  /* 0x8000008645467221 */ /* 0x008fe20000010000 */
[----:B------:R-:W-:Y:S01]  /*3c50*/  FFMA.FTZ R118, R224, UR11, -R118 ;  /* 0x0000000be0767c23 */ /* 0x000fe20008010876 */
[----:B------:R-:W-:Y:S01]  /*3c60*/  FMUL.FTZ R24, R216, R24 ;  /* 0x00000018d8187220 */ /* 0x000fe20000410000 */
[----:B------:R-:W-:Y:S01]  /*3c70*/  FMUL.FTZ R69, R121, R142 ;  /* 0x0000008e79457220 */ /* 0x000fe20000410000 */
[----:B------:R-:W-:Y:S01]  /*3c80*/  FFMA.FTZ R107, R107, UR11, -R230 ;  /* 0x0000000b6b6b7c23 */ /* 0x000fe200080108e6 */
[--C-:B------:R-:W-:Y:S01]  /*3c90*/  FADD.FTZ R53, R53, -R150.reuse ;  /* 0x8000009635357221 */ /* 0x100fe20000010000 */
[----:B------:R-:W-:Y:S01]  /*3ca0*/  FADD.FTZ R55, R55, -R150 ;  /* 0x8000009637377221 */ /* 0x000fe20000010000 */
[----:B----4-:R2:W-:Y:S01]  /*3cb0*/  MUFU.EX2 R22, R140 ;  /* 0x0000008c00167308 */ /* 0x0105e20000000800 */
[--C-:B------:R-:W-:Y:S01]  /*3cc0*/  FADD.FTZ R56, R56, -R139.reuse ;  /* 0x8000008b38387221 */ /* 0x100fe20000010000 */
[----:B------:R-:W-:Y:S01]  /*3cd0*/  FADD.FTZ R58, R58, -R139 ;  /* 0x8000008b3a3a7221 */ /* 0x000fe20000010000 */
[----:B-----5:R-:W-:Y:S01]  /*3ce0*/  FADD.FTZ R150, R84, -R219 ;  /* 0x800000db54967221 */ /* 0x020fe20000010000 */
[--C-:B------:R-:W-:Y:S01]  /*3cf0*/  FADD.FTZ R139, R77, -R137.reuse ;  /* 0x800000894d8b7221 */ /* 0x100fe20000010000 */
[----:B------:R-:W-:Y:S01]  /*3d00*/  F2FP.F16.F32.PACK_AB R84, R69, R24 ;  /* 0x000000184554723e */ /* 0x000fe200000000ff */
[----:B------:R-:W-:Y:S01]  /*3d10*/  FMUL.FTZ R25, R91, R25 ;  /* 0x000000195b197220 */ /* 0x000fe20000410000 */
[----:B------:R-:W-:Y:S01]  /*3d20*/  FMUL.FTZ R24, R93, R27 ;  /* 0x0000001b5d187220 */ /* 0x000fe20000410000 */
[----:B------:R-:W3:Y:S01]  /*3d30*/  MUFU.EX2 R117, R117 ;  /* 0x0000007500757308 */ /* 0x000ee20000000800 */
[----:B--2---:R-:W-:Y:S01]  /*3d40*/  FADD.FTZ R140, R79, -R137 ;  /* 0x800000894f8c7221 */ /* 0x004fe20000010000 */
[----:B------:R-:W-:Y:S01]  /*3d50*/  FADD.FTZ R137, R80, -R23 ;  /* 0x8000001750897221 */ /* 0x000fe20000010000 */
[----:B------:R-:W-:Y:S01]  /*3d60*/  FMUL.FTZ R80, R94, R145 ;  /* 0x000000915e507220 */ /* 0x000fe20000410000 */
[----:B------:R-:W-:Y:S01]  /*3d70*/  FMUL.FTZ R147, R21, R147 ;  /* 0x0000009315937220 */ /* 0x000fe20000410000 */
[--C-:B------:R-:W-:Y:S01]  /*3d80*/  FADD.FTZ R40, R40, -R151.reuse ;  /* 0x8000009728287221 */ /* 0x100fe20000010000 */
[----:B------:R-:W-:-:S02]  /*3d90*/  FADD.FTZ R42, R42, -R151 ;  /* 0x800000972a2a7221 */ /* 0x000fc40000010000 */
[----:B------:R-:W2:Y:S01]  /*3da0*/  MUFU.EX2 R118, R118 ;  /* 0x0000007600767308 */ /* 0x000ea20000000800 */
[----:B------:R-:W-:Y:S01]  /*3db0*/  FADD.FTZ R60, R60, -R138 ;  /* 0x8000008a3c3c7221 */ /* 0x000fe20000010000 */
[----:B------:R-:W-:Y:S01]  /*3dc0*/  FADD.FTZ R61, R61, -R136 ;  /* 0x800000883d3d7221 */ /* 0x000fe20000010000 */
[----:B------:R-:W-:Y:S01]  /*3dd0*/  FADD.FTZ R64, R64, -R132 ;  /* 0x8000008440407221 */ /* 0x000fe20000010000 */
[----:B------:R-:W-:-:S04]  /*3de0*/  FADD.FTZ R151, R85, -R114 ;  /* 0x8000007255977221 */ /* 0x000fc80000010000 */
[----:B------:R-:W4:Y:S01]  /*3df0*/  MUFU.EX2 R120, R120 ;  /* 0x0000007800787308 */ /* 0x000f220000000800 */
[----:B------:R-:W-:Y:S01]  /*3e00*/  FADD.FTZ R114, R87, -R114 ;  /* 0x8000007257727221 */ /* 0x000fe20000010000 */
[----:B------:R-:W-:Y:S01]  /*3e10*/  F2FP.F16.F32.PACK_AB R87, R24, R25 ;  /* 0x000000191857723e */ /* 0x000fe200000000ff */
[----:B------:R-:W-:-:S05]  /*3e20*/  FMUL.FTZ R60, R115, R60 ;  /* 0x0000003c733c7220 */ /* 0x000fca0000410000 */
[----:B------:R-:W5:Y:S01]  /*3e30*/  MUFU.EX2 R97, R97 ;  /* 0x0000006100617308 */ /* 0x000f620000000800 */
[----:B------:R-:W-:Y:S01]  /*3e40*/  F2FP.F16.F32.PACK_AB R80, R147, R80 ;  /* 0x000000509350723e */ /* 0x000fe200000000ff */
[----:B------:R-:W-:Y:S01]  /*3e50*/  FMUL.FTZ R61, R116, R61 ;  /* 0x0000003d743d7220 */ /* 0x000fe20000410000 */
[----:B------:R-:W-:-:S05]  /*3e60*/  FMUL.FTZ R64, R15, R64 ;  /* 0x000000400f407220 */ /* 0x000fca0000410000 */
[----:B------:R-:W5:Y:S01]  /*3e70*/  MUFU.EX2 R96, R96 ;  /* 0x0000006000607308 */ /* 0x000f620000000800 */
[----:B-1----:R-:W-:Y:S01]  /*3e80*/  FMUL.FTZ R25, R119, R65 ;  /* 0x0000004177197220 */ /* 0x002fe20000410000 */
[----:B------:R-:W-:-:S06]  /*3e90*/  FADD.FTZ R63, R63, -R136 ;  /* 0x800000883f3f7221 */ /* 0x000fcc0000010000 */
[----:B------:R-:W1:Y:S01]  /*3ea0*/  MUFU.EX2 R99, R232 ;  /* 0x000000e800637308 */ /* 0x000e620000000800 */
[----:B------:R-:W-:Y:S01]  /*3eb0*/  FADD.FTZ R66, R66, -R132 ;  /* 0x8000008442427221 */ /* 0x000fe20000010000 */
[----:B------:R-:W-:-:S06]  /*3ec0*/  FADD.FTZ R132, R72, -R133 ;  /* 0x8000008548847221 */ /* 0x000fcc0000010000 */
[----:B------:R-:W1:Y:S01]  /*3ed0*/  MUFU.EX2 R100, R231 ;  /* 0x000000e700647308 */ /* 0x000e620000000800 */
[----:B------:R-:W-:-:S07]  /*3ee0*/  FADD.FTZ R136, R73, -R221 ;  /* 0x800000dd49887221 */ /* 0x000fce0000010000 */
        /* <DEDUP_REMOVED lines=10> */
[----:B------:R-:W1:Y:S08]  /*3f90*/  MUFU.EX2 R110, R110 ;  /* 0x0000006e006e7308 */ /* 0x000e700000000800 */
[----:B------:R-:W1:Y:S01]  /*3fa0*/  MUFU.EX2 R12, R228 ;  /* 0x000000e4000c7308 */ /* 0x000e620000000800 */
[----:B------:R-:W-:-:S07]  /*3fb0*/  F2FP.F16.F32.PACK_AB R70, R61, R60 ;  /* 0x0000003c3d46723e */ /* 0x000fce00000000ff */
[----:B------:R-:W1:Y:S01]  /*3fc0*/  MUFU.EX2 R28, R217 ;  /* 0x000000d9001c7308 */ /* 0x000e620000000800 */
[----:B------:R-:W-:Y:S01]  /*3fd0*/  F2FP.F16.F32.PACK_AB R64, R25, R64 ;  /* 0x000000401940723e */ /* 0x000fe200000000ff */
[----:B------:R-:W-:-:S06]  /*3fe0*/  FMUL.FTZ R60, R30, R132 ;  /* 0x000000841e3c7220 */ /* 0x000fcc0000410000 */
[----:B------:R-:W1:Y:S01]  /*3ff0*/  MUFU.EX2 R126, R126 ;  /* 0x0000007e007e7308 */ /* 0x000e620000000800 */
[----:B------:R-:W-:-:S07]  /*4000*/  FMUL.FTZ R25, R32, R136 ;  /* 0x0000008820197220 */ /* 0x000fce0000410000 */
[----:B------:R-:W1:Y:S01]  /*4010*/  MUFU.EX2 R141, R141 ;  /* 0x0000008d008d7308 */ /* 0x000e620000000800 */
[----:B------:R-:W-:-:S07]  /*4020*/  FADD.FTZ R62, R62, -R138 ;  /* 0x8000008a3e3e7221 */ /* 0x000fce0000010000 */
[----:B------:R-:W1:Y:S01]  /*4030*/  MUFU.EX2 R127, R127 ;  /* 0x0000007f007f7308 */ /* 0x000e620000000800 */
[----:B------:R-:W-:-:S07]  /*4040*/  FADD.FTZ R57, R57, -R149 ;  /* 0x8000009539397221 */ /* 0x000fce0000010000 */
[----:B------:R-:W1:Y:S01]  /*4050*/  MUFU.EX2 R144, R144 ;  /* 0x0000009000907308 */ /* 0x000e620000000800 */
[----:B------:R-:W-:-:S07]  /*4060*/  FADD.FTZ R59, R59, -R149 ;  /* 0x800000953b3b7221 */ /* 0x000fce0000010000 */
[----:B------:R-:W1:Y:S08]  /*4070*/  MUFU.EX2 R130, R130 ;  /* 0x0000008200827308 */ /* 0x000e700000000800 */
[----:B------:R-:W1:Y:S08]  /*4080*/  MUFU.EX2 R135, R135 ;  /* 0x0000008700877308 */ /* 0x000e700000000800 */
[----:B------:R-:W1:Y:S08]  /*4090*/  MUFU.EX2 R128, R128 ;  /* 0x0000008000807308 */ /* 0x000e700000000800 */
[----:B------:R-:W1:Y:S08]  /*40a0*/  MUFU.EX2 R125, R125 ;  /* 0x0000007d007d7308 */ /* 0x000e700000000800 */
[----:B------:R-:W1:Y:S08]  /*40b0*/  MUFU.EX2 R124, R124 ;  /* 0x0000007c007c7308 */ /* 0x000e700000000800 */
[----:B------:R-:W1:Y:S08]  /*40c0*/  MUFU.EX2 R123, R123 ;  /* 0x0000007b007b7308 */ /* 0x000e700000000800 */
[----:B------:R-:W1:Y:S01]  /*40d0*/  MUFU.EX2 R147, R122 ;  /* 0x0000007a00937308 */ /* 0x000e620000000800 */
        /* <DEDUP_REMOVED lines=8> */
[----:B---3--:R-:W-:Y:S01]  /*4160*/  FMUL.FTZ R62, R117, R62 ;  /* 0x0000003e753e7220 */ /* 0x008fe20000410000 */
[----:B--2---:R-:W-:Y:S01]  /*4170*/  FMUL.FTZ R63, R118, R63 ;  /* 0x0000003f763f7220 */ /* 0x004fe20000410000 */
[----:B------:R-:W-:Y:S01]  /*4180*/  FMUL.FTZ R65, R16, R66 ;  /* 0x0000004210417220 */ /* 0x000fe20000410000 */
[----:B----4-:R-:W-:Y:S01]  /*4190*/  FMUL.FTZ R24, R120, R67 ;  /* 0x0000004378187220 */ /* 0x010fe20000410000 */
[----:B------:R-:W-:Y:S01]  /*41a0*/  F2FP.F16.F32.PACK_AB R60, R25, R60 ;  /* 0x0000003c193c723e */ /* 0x000fe200000000ff */
[----:B------:R-:W-:Y:S01]  /*41b0*/  FADD.FTZ R138, R76, -R220 ;  /* 0x800000dc4c8a7221 */ /* 0x000fe20000010000 */
        /* <DEDUP_REMOVED lines=12> */
[--C-:B------:R-:W-:Y:S01]  /*4280*/  FADD.FTZ R149, R81, -R218.reuse ;  /* 0x800000da51957221 */ /* 0x100fe20000010000 */
        /* <DEDUP_REMOVED lines=217> */
.L_x_5071:
        /* <DEDUP_REMOVED lines=68> */
.L_x_5072:
        /* <DEDUP_REMOVED lines=11> */
.L_x_5062:
        /* <DEDUP_REMOVED lines=128> */
.L_x_5085:
[----:B------:R-:W-:-:S05]  /*5d10*/  IMAD.U32 R6, RZ, RZ, UR36 ;  /* 0x00000024ff067e24 */ /* 0x000fca000f8e00ff */
[----:B------:R-:W-:-:S04]  /*5d20*/  LOP3.LUT R6, R6, 0x1, RZ, 0xfc, !PT ;  /* 0x0000000106067812 */ /* 0x000fc800078efcff */
[----:B------:R-:W-:-:S13]  /*5d30*/  ISETP.NE.AND P0, PT, R6, 0x3, PT ;  /* 0x000000030600780c */ /* 0x000fda0003f05270 */
[----:B------:R-:W-:Y:S05]  /*5d40*/  @!P0 BRA `(.L_x_5075) ;  /* 0x0000000000048947 */ /* 0x000fea0003800000 */
[----:B------:R-:W-:Y:S01]  /*5d50*/  BPT.TRAP 0x1 ;  /* 0x000000040000795c */ /* 0x000fe20000300000 */
.L_x_5075:
[----:B------:R-:W-:Y:S01]  /*5d60*/  IMAD R6, R0, 0x8, R222 ;  /* 0x0000000800067824 */ /* 0x000fe200078e02de */
[----:B-1----:R-:W-:-:S04]  /*5d70*/  SHF.L.U32 R11, R4, 0x1f, RZ ;  /* 0x0000001f040b7819 */ /* 0x002fc800000006ff */
[----:B------:R1:W2:Y:S01]  /*5d80*/  SYNCS.PHASECHK.TRANS64.TRYWAIT P1, [R6+URZ+0x30c10], R11 ;  /* 0x030c100b060075a7 */ /* 0x0002a2000802017f */
[----:B------:R-:W-:Y:S05]  /*5d90*/  @!P0 BRA `(.L_x_5076) ;  /* 0x0000000000048947 */ /* 0x000fea0003800000 */
[----:B------:R-:W-:Y:S01]  /*5da0*/  BPT.TRAP 0x1 ;  /* 0x000000040000795c */ /* 0x000fe20000300000 */
.L_x_5076:
[----:B------:R-:W-:-:S05]  /*5db0*/  VIADD R7, R222, 0x10000 ;  /* 0x00010000de077836 */ /* 0x000fca0000000000 */
[----:B------:R-:W-:-:S04]  /*5dc0*/  SHF.R.U32.HI R7, RZ, 0x4, R7 ;  /* 0x00000004ff077819 */ /* 0x000fc80000011607 */
[----:B------:R-:W-:-:S04]  /*5dd0*/  LOP3.LUT R220, R7, 0x3fff, RZ, 0xc0, !PT ;  /* 0x00003fff07dc7812 */ /* 0x000fc800078ec0ff */
[----:B------:R-:W-:Y:S01]  /*5de0*/  LOP3.LUT R7, R220, 0x10000, RZ, 0xfc, !PT ;  /* 0x00010000dc077812 */ /* 0x000fe200078efcff */
[----:B--2---:R-:W-:Y:S06]  /*5df0*/  @P1 BRA `(.L_x_5077) ;  /* 0x0000000000081947 */ /* 0x004fec0003800000 */
[----:B------:R-:W2:Y:S02]  /*5e00*/  SYNCS.PHASECHK.TRANS64.TRYWAIT P1, [R6+URZ+0x30c10], R11 ;  /* 0x030c100b060075a7 */ /* 0x000ea4000802017f */
[----:B--2---:R-:W-:Y:S05]  /*5e10*/  @!P1 BRA `(.L_x_5078) ;  /* 0x000000a8004c9947 */ /* 0x004fea0003800000 */
.L_x_5077:
        /* <DEDUP_REMOVED lines=62> */
.L_x_5079:
[----:B------:R1:W1:Y:S01]  /*6200*/  SYNCS.PHASECHK.TRANS64.TRYWAIT P1, [R6+URZ+0x30c30], R11 ;  /* 0x030c300b060075a7 */ /* 0x000262000802017f */
[----:B------:R-:W-:Y:S05]  /*6210*/  @!P0 BRA `(.L_x_5080) ;  /* 0x0000000000048947 */ /* 0x000fea0003800000 */
[----:B------:R-:W-:Y:S01]  /*6220*/  BPT.TRAP 0x1 ;  /* 0x000000040000795c */ /* 0x000fe20000300000 */
.L_x_5080:
        /* <DEDUP_REMOVED lines=8> */
.L_x_5081:
        /* <DEDUP_REMOVED lines=9> */
[----:B--2---:R-:W-:Y:S01]  /*6340*/  SHFL.IDX PT, R7, R15, R5, 0x1f ;  /* 0x00001f050f077589 */ /* 0x004fe200000e0000 */
[C---:B------:R-:W-:Y:S01]  /*6350*/  VIADD R13, R5.reuse, 0x18 ;  /* 0x00000018050d7836 */ /* 0x040fe20000000000 */
[C---:B------:R-:W-:Y:S01]  /*6360*/  ISETP.GT.AND P2, PT, R232.reuse, RZ, PT ;  /* 0x000000ffe800720c */ /* 0x040fe20003f44270 */
[C---:B------:R-:W-:Y:S01]  /*6370*/  VIADD R9, R5.reuse, 0x8 ;  /* 0x0000000805097836 */ /* 0x040fe20000000000 */
[----:B------:R-:W1:Y:S01]  /*6380*/  SHFL.IDX PT, R12, R15, R23, 0x1f ;  /* 0x00001f170f0c7589 */ /* 0x000e6200000e0000 */
[----:B------:R-:W-:Y:S01]  /*6390*/  ISETP.GT.AND P1, PT, R232, 0x8, PT ;  /* 0x00000008e800780c */ /* 0x000fe20003f24270 */
[----:B------:R-:W-:Y:S01]  /*63a0*/  VIADD R11, R5, 0x14 ;  /* 0x00000014050b7836 */ /* 0x000fe20000000000 */
[----:B------:R-:W-:Y:S01]  /*63b0*/  FSEL R93, R93, -INF , P2 ;  /* 0xff8000005d5d7808 */ /* 0x000fe20001000000 */
[----:B------:R-:W2:Y:S01]  /*63c0*/  SHFL.IDX PT, R18, R15, R13, 0x1f ;  /* 0x00001f0d0f127589 */ /* 0x000ea200000e0000 */
[----:B------:R-:W-:Y:S01]  /*63d0*/  FSEL R95, R95, -INF , P1 ;  /* 0xff8000005f5f7808 */ /* 0x000fe20000800000 */
[----:B------:R-:W-:Y:S01]  /*63e0*/  IMAD R216, R0, 0x400, R216 ;  /* 0x0000040000d87824 */ /* 0x000fe200078e02d8 */
[----:B------:R-:W-:Y:S01]  /*63f0*/  FSEL R88, R88, -INF , P2 ;  /* 0xff80000058587808 */ /* 0x000fe20001000000 */
[----:B------:R-:W4:Y:S01]  /*6400*/  SHFL.IDX PT, R10, R15, R9, 0x1f ;  /* 0x00001f090f0a7589 */ /* 0x000f2200000e0000 */
[----:B------:R-:W-:-:S02]  /*6410*/  FSEL R100, R100, -INF , P2 ;  /* 0xff80000064647808 */ /* 0x000fc40001000000 */
[----:B------:R-:W-:Y:S01]  /*6420*/  FSEL R89, R89, -INF , P2 ;  /* 0xff80000059597808 */ /* 0x000fe20001000000 */
[----:B------:R1:W-:Y:S01]  /*6430*/  SHFL.IDX PT, R16, R15, R11, 0x1f ;  /* 0x00001f0b0f107589 */ /* 0x0003e200000e0000 */
[----:B------:R-:W-:Y:S02]  /*6440*/  FSEL R92, R92, -INF , P2 ;  /* 0xff8000005c5c7808 */ /* 0x000fe40001000000 */
[----:B------:R-:W-:Y:S01]  /*6450*/  FSEL R94, R94, -INF , P1 ;  /* 0xff8000005e5e7808 */ /* 0x000fe20000800000 */
[----:B---3--:R-:W-:Y:S01]  /*6460*/  SHFL.IDX PT, R22, R227, R5, 0x1f ;  /* 0x00001f05e3167589 */ /* 0x008fe200000e0000 */
        /* <DEDUP_REMOVED lines=51> */
[--C-:B------:R-:W-:Y:S01]  /*67a0*/  FFMA.FTZ R88, R88, UR5, -R7.reuse ;  /* 0x0000000558587c23 */ /* 0x100fe20008010807 */
[----:B------:R-:W-:Y:S01]  /*67b0*/  UIADD3 UR6, UR6, 0x6, URZ ;  /* 0x0000000606067890 */ /* 0x000fe2000fffe03f */
[----:B------:R-:W1:Y:S01]  /*67c0*/  SHFL.IDX PT, R20, R15, R95, 0x1f ;  /* 0x00001f5f0f147589 */ /* 0x000e6200000e0000 */
[----:B--2---:R-:W-:Y:S01]  /*67d0*/  FFMA.FTZ R17, R100, UR5, -R18 ;  /* 0x0000000564117c23 */ /* 0x004fe20008010812 */
[----:B------:R-:W-:Y:S01]  /*67e0*/  VIADD R100, R5, 0x4 ;  /* 0x0000000405647836 */ /* 0x000fe20000000000 */
[----:B------:R2:W-:Y:S01]  /*67f0*/  MUFU.EX2 R219, R88 ;  /* 0x0000005800db7308 */ /* 0x0005e20000000800 */
[--C-:B----4-:R-:W-:Y:S01]  /*6800*/  FFMA.FTZ R9, R92, UR5, -R10.reuse ;  /* 0x000000055c097c23 */ /* 0x110fe2000801080a */
[----:B------:R-:W-:Y:S01]  /*6810*/  FFMA.FTZ R10, R94, UR5, -R10 ;  /* 0x000000055e0a7c23 */ /* 0x000fe2000801080a */
[--C-:B---3--:R-:W-:Y:S01]  /*6820*/  FFMA.FTZ R89, R89, UR5, -R8.reuse ;  /* 0x0000000559597c23 */ /* 0x108fe20008010808 */
[----:B------:R-:W-:Y:S01]  /*6830*/  FFMA.FTZ R7, R90, UR5, -R7 ;  /* 0x000000055a077c23 */ /* 0x000fe20008010807 */
[----:B------:R-:W3:Y:S01]  /*6840*/  SHFL.IDX PT, R92, R227, R23, 0x1f ;  /* 0x00001f17e35c7589 */ /* 0x000ee200000e0000 */
[----:B------:R-:W-:Y:S01]  /*6850*/  FFMA.FTZ R8, R91, UR5, -R8 ;  /* 0x000000055b087c23 */ /* 0x000fe20008010808 */
[--C-:B------:R-:W-:Y:S01]  /*6860*/  FFMA.FTZ R21, R104, UR5, -R22.reuse ;  /* 0x0000000568157c23 */ /* 0x100fe20008010816 */
        /* <DEDUP_REMOVED lines=8> */
[----:B-1----:R-:W-:-:S03]  /*68f0*/  FFMA.FTZ R19, R101, UR5, -R20 ;  /* 0x0000000565137c23 */ /* 0x002fc60008010814 */
[----:B------:R-:W1:Y:S01]  /*6900*/  SHFL.IDX PT, R94, R227, R89, 0x1f ;  /* 0x00001f59e35e7589 */ /* 0x000e6200000e0000 */
[----:B------:R-:W-:Y:S01]  /*6910*/  FFMA.FTZ R20, R103, UR5, -R20 ;  /* 0x0000000567147c23 */ /* 0x000fe20008010814 */
[----:B------:R-:W-:Y:S01]  /*6920*/  VIADD R103, R5, 0x8 ;  /* 0x0000000805677836 */ /* 0x000fe20000000000 */
[----:B------:R-:W5:Y:S01]  /*6930*/  MUFU.EX2 R10, R10 ;  /* 0x0000000a000a7308 */ /* 0x000f620000000800 */
[----:B------:R2:W5:Y:S01]  /*6940*/  SHFL.IDX PT, R14, R15, R89, 0x1f ;  /* 0x00001f590f0e7589 */ /* 0x00056200000e0000 */
[----:B---3--:R-:W-:-:S03]  /*6950*/  FFMA.FTZ R91, R109, UR5, -R92 ;  /* 0x000000056d5b7c23 */ /* 0x008fc6000801085c */
[----:B------:R-:W3:Y:S01]  /*6960*/  SHFL.IDX PT, R90, R227, R103, 0x1f ;  /* 0x00001f67e35a7589 */ /* 0x000ee200000e0000 */
[----:B------:R-:W-:Y:S01]  /*6970*/  FFMA.FTZ R92, R111, UR5, -R92 ;  /* 0x000000056f5c7c23 */ /* 0x000fe2000801085c */
[----:B------:R-:W-:Y:S01]  /*6980*/  FSEL R111, R129, -INF , P2 ;  /* 0xff800000816f7808 */ /* 0x000fe20001000000 */
[----:B--2---:R-:W-:Y:S01]  /*6990*/  FFMA.FTZ R23, R105, UR5, -R88 ;  /* 0x0000000569177c23 */ /* 0x004fe20008010858 */
[----:B------:R-:W-:Y:S01]  /*69a0*/  VIADD R105, R5, 0x14 ;  /* 0x0000001405697836 */ /* 0x000fe20000000000 */
[----:B------:R2:W3:Y:S01]  /*69b0*/  SHFL.IDX PT, R106, R218, R103, 0x1f ;  /* 0x00001f67da6a7589 */ /* 0x0004e200000e0000 */
[--C-:B------:R-:W-:Y:S01]  /*69c0*/  FFMA.FTZ R15, R97, UR5, -R16.reuse ;  /* 0x00000005610f7c23 */ /* 0x100fe20008010810 */
[----:B------:R-:W-:Y:S01]  /*69d0*/  FFMA.FTZ R16, R99, UR5, -R16 ;  /* 0x0000000563107c23 */ /* 0x000fe20008010810 */
[----:B------:R-:W-:Y:S01]  /*69e0*/  FFMA.FTZ R88, R107, UR5, -R88 ;  /* 0x000000056b587c23 */ /* 0x000fe20008010858 */
[----:B------:R-:W-:Y:S01]  /*69f0*/  VIADD R107, R5, 0xc ;  /* 0x0000000c056b7836 */ /* 0x000fe20000000000 */
[----:B------:R-:W-:Y:S01]  /*6a00*/  FSEL R129, R140, -INF , P2 ;  /* 0xff8000008c817808 */ /* 0x000fe20001000000 */
[----:B------:R-:W3:Y:S01]  /*6a10*/  MUFU.EX2 R19, R19 ;  /* 0x0000001300137308 */ /* 0x000ee20000000800 */
[----:B------:R-:W-:Y:S01]  /*6a20*/  FSEL R109, R128, -INF , P2 ;  /* 0xff800000806d7808 */ /* 0x000fe20001000000 */
[----:B----4-:R-:W-:Y:S01]  /*6a30*/  FFMA.FTZ R101, R120, UR5, -R102 ;  /* 0x0000000578657c23 */ /* 0x010fe20008010866 */
[----:B------:R-:W-:Y:S01]  /*6a40*/  FSEL R120, R148, -INF , P2 ;  /* 0xff80000094787808 */ /* 0x000fe20001000000 */
[----:B------:R-:W-:Y:S01]  /*6a50*/  SHFL.IDX PT, R107, R218, R107, 0x1f ;  /* 0x00001f6bda6b7589 */ /* 0x000fe200000e0000 */
[--C-:B-1----:R-:W-:Y:S01]  /*6a60*/  FFMA.FTZ R93, R112, UR5, -R94.reuse ;  /* 0x00000005705d7c23 */ /* 0x102fe2000801085e */
[----:B------:R-:W-:Y:S01]  /*6a70*/  FFMA.FTZ R94, R114, UR5, -R94 ;  /* 0x00000005725e7c23 */ /* 0x000fe2000801085e */
[----:B--2---:R-:W-:Y:S01]  /*6a80*/  FSEL R103, R121, -INF , P2 ;  /* 0xff80000079677808 */ /* 0x004fe20001000000 */
[----:B------:R-:W1:Y:S01]  /*6a90*/  SHFL.IDX PT, R112, R218, R105, 0x1f ;  /* 0x00001f69da707589 */ /* 0x000e6200000e0000 */
[--C-:B-----5:R-:W-:Y:S01]  /*6aa0*/  FFMA.FTZ R13, R96, UR5, -R14.reuse ;  /* 0x00000005600d7c23 */ /* 0x120fe2000801080e */
[----:B------:R-:W-:Y:S01]  /*6ab0*/  FFMA.FTZ R14, R98, UR5, -R14 ;  /* 0x00000005620e7c23 */ /* 0x000fe2000801080e */
[C---:B------:R-:W-:Y:S01]  /*6ac0*/  VIADD R148, R5.reuse, 0xc ;  /* 0x0000000c05947836 */ /* 0x040fe20000000000 */
[----:B------:R2:W4:Y:S01]  /*6ad0*/  SHFL.IDX PT, R96, R227, R105, 0x1f ;  /* 0x00001f69e3607589 */ /* 0x00052200000e0000 */
[----:B---3--:R-:W-:Y:S01]  /*6ae0*/  FFMA.FTZ R89, R108, UR5, -R90 ;  /* 0x000000056c597c23 */ /* 0x008fe2000801085a */
[----:B------:R-:W-:-:S02]  /*6af0*/  VIADD R108, R5, 0x18 ;  /* 0x00000018056c7836 */ /* 0x000fc40000000000 */
[----:B------:R-:W-:Y:S01]  /*6b00*/  FFMA.FTZ R103, R103, UR5, -R104 ;  /* 0x0000000567677c23 */ /* 0x000fe20008010868 */
[----:B------:R-:W-:Y:S01]  /*6b10*/  FFMA.FTZ R90, R110, UR5, -R90 ;  /* 0x000000056e5a7c23 */ /* 0x000fe2000801085a */
[----:B------:R-:W-:Y:S01]  /*6b20*/  FFMA.FTZ R104, R123, UR5, -R104 ;  /* 0x000000057b687c23 */ /* 0x000fe20008010868 */
[----:B------:R-:W-:Y:S01]  /*6b30*/  FFMA.FTZ R102, R122, UR5, -R102 ;  /* 0x000000057a667c23 */ /* 0x000fe20008010866 */
[----:B------:R-:W3:Y:S01]  /*6b40*/  SHFL.IDX PT, R98, R227, R108, 0x1f ;  /* 0x00001f6ce3627589 */ /* 0x000ee200000e0000 */
[----:B------:R-:W-:Y:S01]  /*6b50*/  FSEL R122, R145, -INF , P2 ;  /* 0xff800000917a7808 */ /* 0x000fe20001000000 */
[----:B------:R-:W5:Y:S01]  /*6b60*/  MUFU.EX2 R12, R12 ;  /* 0x0000000c000c7308 */ /* 0x000f620000000800 */
[----:B--2---:R-:W-:Y:S01]  /*6b70*/  FSEL R105, R124, -INF , P2 ;  /* 0xff8000007c697808 */ /* 0x004fe20001000000 */
[----:B------:R4:W2:Y:S01]  /*6b80*/  SHFL.IDX PT, R227, R227, R95, 0x1f ;  /* 0x00001f5fe3e37589 */ /* 0x0008a200000e0000 */
[----:B------:R-:W-:-:S03]  /*6b90*/  FSEL R124, R144, -INF , P2 ;  /* 0xff800000907c7808 */ /* 0x000fc60001000000 */
[----:B------:R4:W-:Y:S01]  /*6ba0*/  SHFL.IDX PT, R114, R218, R108, 0x1f ;  /* 0x00001f6cda727589 */ /* 0x0009e200000e0000 */
[--C-:B------:R-:W-:Y:S01]  /*6bb0*/  FFMA.FTZ R105, R105, UR5, -R106.reuse ;  /* 0x0000000569697c23 */ /* 0x100fe2000801086a */
[----:B------:R-:W-:Y:S01]  /*6bc0*/  FFMA.FTZ R106, R126, UR5, -R106 ;  /* 0x000000057e6a7c23 */ /* 0x000fe2000801086a */
[----:B------:R-:W-:Y:S01]  /*6bd0*/  FSEL R126, R141, -INF , P2 ;  /* 0xff8000008d7e7808 */ /* 0x000fe20001000000 */
[----:B------:R-:W5:Y:S01]  /*6be0*/  MUFU.EX2 R7, R7 ;  /* 0x0000000700077308 */ /* 0x000f620000000800 */
[--C-:B-1----:R-:W-:Y:S01]  /*6bf0*/  FFMA.FTZ R111, R111, UR5, -R112.reuse ;  /* 0x000000056f6f7c23 */ /* 0x102fe20008010870 */
[----:B------:R-:W-:Y:S01]  /*6c00*/  FFMA.FTZ R112, R131, UR5, -R112 ;  /* 0x0000000583707c23 */ /* 0x000fe20008010870 */
[----:B------:R-:W-:Y:S02]  /*6c10*/  VIADD R131, R5, 0x8 ;  /* 0x0000000805837836 */ /* 0x000fe40000000000 */
[--C-:B----4-:R-:W-:Y:S01]  /*6c20*/  FFMA.FTZ R95, R113, UR5, -R96.reuse ;  /* 0x00000005715f7c23 */ /* 0x110fe20008010860 */
[----:B------:R-:W-:Y:S01]  /*6c30*/  FSEL R108, R127, -INF , P1 ;  /* 0xff8000007f6c7808 */ /* 0x000fe20000800000 */
[----:B------:R-:W-:Y:S01]  /*6c40*/  FFMA.FTZ R96, R115, UR5, -R96 ;  /* 0x0000000573607c23 */ /* 0x000fe20008010860 */
[----:B------:R-:W1:Y:S01]  /*6c50*/  SHFL.IDX PT, R127, R217, R131, 0x1f ;  /* 0x00001f83d97f7589 */ /* 0x000e6200000e0000 */
[----:B------:R-:W-:Y:S01]  /*6c60*/  FSEL R115, R133, -INF , P2 ;  /* 0xff80000085737808 */ /* 0x000fe20001000000 */
[----:B------:R-:W-:Y:S01]  /*6c70*/  MUFU.EX2 R8, R8 ;  /* 0x0000000800087308 */ /* 0x000fe20000000800 */
[----:B------:R-:W-:Y:S01]  /*6c80*/  FSEL R113, R125, -INF , P2 ;  /* 0xff8000007d717808 */ /* 0x000fe20001000000 */
[--C-:B---3--:R-:W-:Y:S01]  /*6c90*/  FFMA.FTZ R97, R116, UR5, -R98.reuse ;  /* 0x0000000574617c23 */ /* 0x108fe20008010862 */
[----:B------:R-:W-:Y:S01]  /*6ca0*/  FFMA.FTZ R108, R108, UR5, -R107 ;  /* 0x000000056c6c7c23 */ /* 0x000fe2000801086b */
[----:B------:R-:W-:Y:S01]  /*6cb0*/  FFMA.FTZ R98, R118, UR5, -R98 ;  /* 0x0000000576627c23 */ /* 0x000fe20008010862 */
[----:B------:R-:W-:Y:S01]  /*6cc0*/  FSEL R118, R149, -INF , P2 ;  /* 0xff80000095767808 */ /* 0x000fe20001000000 */
[--C-:B--2---:R-:W-:Y:S01]  /*6cd0*/  FFMA.FTZ R99, R117, UR5, -R227.reuse ;  /* 0x0000000575637c23 */ /* 0x104fe200080108e3 */
[----:B------:R-:W-:Y:S01]  /*6ce0*/  FFMA.FTZ R100, R119, UR5, -R227 ;  /* 0x0000000577647c23 */ /* 0x000fe200080108e3 */
[----:B------:R-:W-:-:S02]  /*6cf0*/  VIADD R117, R5, 0x10 ;  /* 0x0000001005757836 */ /* 0x000fc40000000000 */
[----:B------:R-:W-:Y:S01]  /*6d00*/  FFMA.FTZ R113, R113, UR5, -R107 ;  /* 0x0000000571717c23 */ /* 0x000fe2000801086b */
[C---:B------:R-:W-:Y:S01]  /*6d10*/  VIADD R227, R5.reuse, 0x1c ;  /* 0x0000001c05e37836 */ /* 0x040fe20000000000 */
[----:B------:R-:W2:Y:S01]  /*6d20*/  SHFL.IDX PT, R125, R217, R148, 0x1f ;  /* 0x00001f94d97d7589 */ /* 0x000ea200000e0000 */
[----:B------:R-:W-:Y:S01]  /*6d30*/  VIADD R149, R5, 0x14 ;  /* 0x0000001405957836 */ /* 0x000fe20000000000 */
[----:B------:R3:W-:Y:S02]  /*6d40*/  MUFU.EX2 R107, R113 ;  /* 0x00000071006b7308 */ /* 0x0007e40000000800 */
[----:B------:R-:W4:Y:S04]  /*6d50*/  SHFL.IDX PT, R110, R218, R117, 0x1f ;  /* 0x00001f75da6e7589 */ /* 0x000f2800000e0000 */
[----:B------:R5:W4:Y:S02]  /*6d60*/  SHFL.IDX PT, R123, R217, R117, 0x1f ;  /* 0x00001f75d97b7589 */ /* 0x000b2400000e0000 */
[----:B------:R-:W-:Y:S01]  /*6d70*/  MUFU.EX2 R18, R18 ;  /* 0x0000001200127308 */ /* 0x000fe20000000800 */
[--C-:B-1----:R-:W-:Y:S01]  /*6d80*/  FFMA.FTZ R129, R129, UR5, -R127.reuse ;  /* 0x0000000581817c23 */ /* 0x102fe2000801087f */
[----:B------:R1:W4:Y:S01]  /*6d90*/  SHFL.IDX PT, R116, R218, R227, 0x1f ;  /* 0x00001fe3da747589 */ /* 0x00032200000e0000 */
[----:B------:R-:W-:Y:S01]  /*6da0*/  FFMA.FTZ R127, R142, UR5, -R127 ;  /* 0x000000058e7f7c23 */ /* 0x000fe2000801087f */
[----:B---3--:R-:W-:Y:S01]  /*6db0*/  FSEL R113, R132, -INF , P2 ;  /* 0xff80000084717808 */ /* 0x008fe20001000000 */
[----:B------:R-:W-:Y:S01]  /*6dc0*/  VIADD R132, R5, 0x4 ;  /* 0x0000000405847836 */ /* 0x000fe20000000000 */
[----:B------:R-:W3:Y:S01]  /*6dd0*/  SHFL.IDX PT, R121, R217, R149, 0x1f ;  /* 0x00001f95d9797589 */ /* 0x000ee200000e0000 */
[----:B-----5:R-:W-:Y:S01]  /*6de0*/  FSEL R117, R151, -INF , P1 ;  /* 0xff80000097757808 */ /* 0x020fe20000800000 */
[----:B------:R-:W-:-:S02]  /*6df0*/  VIADD R151, R5, 0x10 ;  /* 0x0000001005977836 */ /* 0x000fc40000000000 */
[----:B------:R-:W5:Y:S01]  /*6e00*/  SHFL.IDX PT, R128, R217, R132, 0x1f ;  /* 0x00001f84d9807589 */ /* 0x000f6200000e0000 */
[--C-:B------:R-:W-:Y:S01]  /*6e10*/  FFMA.FTZ R113, R113, UR5, -R114.reuse ;  /* 0x0000000571717c23 */ /* 0x100fe20008010872 */
[----:B-1----:R-:W-:Y:S02]  /*6e20*/  VIADD R218, R5, 0x18 ;  /* 0x0000001805da7836 */ /* 0x002fe40000000000 */
[----:B------:R-:W-:Y:S01]  /*6e30*/  FFMA.FTZ R114, R134, UR5, -R114 ;  /* 0x0000000586727c23 */ /* 0x000fe20008010872 */
[----:B------:R-:W-:Y:S01]  /*6e40*/  FSEL R134, R136, -INF , P2 ;  /* 0xff80000088867808 */ /* 0x000fe20001000000 */
[----:B--2---:R-:W-:Y:S01]  /*6e50*/  FFMA.FTZ R126, R126, UR5, -R125 ;  /* 0x000000057e7e7c23 */ /* 0x004fe2000801087d */
[----:B------:R-:W-:Y:S02]  /*6e60*/  WARPGROUP.DEPBAR.LE gsb0, 0x0 ;  /* 0x00008000000079c5 */ /* 0x000fe40000010000 */
[----:B------:R-:W-:Y:S01]  /*6e70*/  WARPGROUP.ARRIVE ;  /* 0x00000000000079c5 */ /* 0x000fe20000000000 */
[--C-:B----4-:R-:W-:Y:S01]  /*6e80*/  FFMA.FTZ R109, R109, UR5, -R110.reuse ;  /* 0x000000056d6d7c23 */ /* 0x110fe2000801086e */
[----:B------:R-:W-:Y:S01]  /*6e90*/  FFMA.FTZ R110, R130, UR5, -R110 ;  /* 0x00000005826e7c23 */ /* 0x000fe2000801086e */
[----:B------:R-:W-:Y:S01]  /*6ea0*/  FSEL R130, R139, -INF , P1 ;  /* 0xff8000008b827808 */ /* 0x000fe20000800000 */
[----:B------:R-:W1:Y:S01]  /*6eb0*/  SHFL.IDX PT, R119, R217, R218, 0x1f ;  /* 0x00001fdad9777589 */ /* 0x000e6200000e0000 */
[----:B------:R-:W-:Y:S01]  /*6ec0*/  FFMA.FTZ R124, R124, UR5, -R123 ;  /* 0x000000057c7c7c23 */ /* 0x000fe2000801087b */
[----:B------:R-:W-:Y:S01]  /*6ed0*/  HGMMA.64x128x16.F32 R24, gdesc[UR8], R24, gsb0 ;  /* 0x01e00000081879f0 */ /* 0x000fe20008000818 */
[----:B------:R-:W-:Y:S01]  /*6ee0*/  R2UR UR8, R230 ;  /* 0x00000000e60872ca */ /* 0x000fe200000e0000 */
[----:B------:R-:W-:Y:S01]  /*6ef0*/  UMOV UR10, UR4 ;  /* 0x00000004000a7c82 */ /* 0x000fe20008000000 */
[----:B------:R-:W-:Y:S01]  /*6f00*/  R2UR UR9, R231 ;  /* 0x00000000e70972ca */ /* 0x000fe200000e0000 */
[----:B------:R-:W-:Y:S01]  /*6f10*/  UMOV UR11, 0x40000040 ;  /* 0x40000040000b7882 */ /* 0x000fe20000000000 */
[--C-:B------:R-:W-:Y:S01]  /*6f20*/  FFMA.FTZ R115, R115, UR5, -R116.reuse ;  /* 0x0000000573737c23 */ /* 0x100fe20008010874 */
[----:B------:R-:W-:Y:S01]  /*6f30*/  FFMA.FTZ R116, R135, UR5, -R116 ;  /* 0x0000000587747c23 */ /* 0x000fe20008010874 */
[--C-:B---3--:R-:W-:Y:S01]  /*6f40*/  FFMA.FTZ R122, R122, UR5, -R121.reuse ;  /* 0x000000057a7a7c23 */ /* 0x108fe20008010879 */
[----:B------:R-:W2:Y:S01]  /*6f50*/  SHFL.IDX PT, R135, R217, R5, 0x1f ;  /* 0x00001f05d9877589 */ /* 0x000ea200000e0000 */
[----:B------:R-:W-:Y:S01]  /*6f60*/  FFMA.FTZ R121, R147, UR5, -R121 ;  /* 0x0000000593797c23 */ /* 0x000fe20008010879 */
[----:B-----5:R-:W-:Y:S01]  /*6f70*/  FFMA.FTZ R139, R137, UR5, -R128 ;  /* 0x00000005898b7c23 */ /* 0x020fe20008010880 */
[----:B------:R-:W-:Y:S01]  /*6f80*/  FFMA.FTZ R123, R146, UR5, -R123 ;  /* 0x00000005927b7c23 */ /* 0x000fe2000801087b */
[----:B------:R-:W3:Y:S01]  /*6f90*/  SHFL.IDX PT, R217, R217, R227, 0x1f ;  /* 0x00001fe3d9d97589 */ /* 0x000ee200000e0000 */
[----:B------:R-:W-:Y:S01]  /*6fa0*/  FFMA.FTZ R125, R143, UR5, -R125 ;  /* 0x000000058f7d7c23 */ /* 0x000fe2000801087d */
[----:B------:R-:W4:Y:S01]  /*6fb0*/  MUFU.EX2 R20, R20 ;  /* 0x0000001400147308 */ /* 0x000f220000000800 */
[----:B------:R-:W-:Y:S01]  /*6fc0*/  R2UR UR4, R216 ;  /* 0x00000000d80472ca */ /* 0x000fe200000e0000 */
[--C-:B-1----:R-:W-:Y:S01]  /*6fd0*/  FFMA.FTZ R120, R120, UR5, -R119.reuse ;  /* 0x0000000578787c23 */ /* 0x102fe20008010877 */
[----:B------:R-:W-:Y:S01]  /*6fe0*/  FFMA.FTZ R119, R150, UR5, -R119 ;  /* 0x0000000596777c23 */ /* 0x000fe20008010877 */
[----:B------:R-:W-:-:S04]  /*6ff0*/  VIADD R150, R5, 0x8 ;  /* 0x0000000805967836 */ /* 0x000fc80000000000 */
[----:B------:R-:W1:Y:S01]  /*7000*/  MUFU.EX2 R105, R105 ;  /* 0x0000006900697308 */ /* 0x000e620000000800 */
[--C-:B--2---:R-:W-:Y:S01]  /*7010*/  FFMA.FTZ R134, R134, UR5, -R135.reuse ;  /* 0x0000000586867c23 */ /* 0x104fe20008010887 */
[----:B------:R-:W-:Y:S01]  /*7020*/  FFMA.FTZ R135, R138, UR5, -R135 ;  /* 0x000000058a877c23 */ /* 0x000fe20008010887 */
[----:B------:R-:W-:-:S05]  /*7030*/  FFMA.FTZ R138, R130, UR5, -R128 ;  /* 0x00000005828a7c23 */ /* 0x000fca0008010880 */
[----:B------:R-:W2:Y:S01]  /*7040*/  MUFU.EX2 R109, R109 ;  /* 0x0000006d006d7308 */ /* 0x000ea20000000800 */
[--C-:B---3--:R-:W-:Y:S01]  /*7050*/  FFMA.FTZ R118, R118, UR5, -R217.reuse ;  /* 0x0000000576767c23 */ /* 0x108fe200080108d9 */
[----:B------:R-:W-:Y:S01]  /*7060*/  FFMA.FTZ R117, R117, UR5, -R217 ;  /* 0x0000000575757c23 */ /* 0x000fe200080108d9 */
[----:B------:R-:W-:-:S05]  /*7070*/  VIADD R217, R5, 0x4 ;  /* 0x0000000405d97836 */ /* 0x000fca0000000000 */
[----:B------:R-:W3:Y:S08]  /*7080*/  MUFU.EX2 R111, R111 ;  /* 0x0000006f006f7308 */ /* 0x000ef00000000800 */
        /* <DEDUP_REMOVED lines=9> */
[----:B------:R-:W5:Y:S08]  /*7120*/  MUFU.EX2 R15, R15 ;  /* 0x0000000f000f7308 */ /* 0x000f700000000800 */
        /* <DEDUP_REMOVED lines=9> */
[----:B------:R-:W-:Y:S08]  /*71c0*/  MUFU.EX2 R102, R102 ;  /* 0x0000006600667308 */ /* 0x000ff00000000800 */
[----:B------:R-:W5:Y:S08]  /*71d0*/  MUFU.EX2 R103, R103 ;  /* 0x0000006700677308 */ /* 0x000f700000000800 */
        /* <DEDUP_REMOVED lines=22> */
[----:B------:R-:W-:Y:S01]  /*7340*/  MUFU.EX2 R116, R116 ;  /* 0x0000007400747308 */ /* 0x000fe20000000800 */
[----:B------:R-:W-:-:S02]  /*7350*/  WARPGROUP.DEPBAR.LE gsb0, 0x0 ;  /* 0x00008000000079c5 */ /* 0x000fc40000010000 */
[----:B------:R-:W4:Y:S04]  /*7360*/  LDS R226, [R226+0x400] ;  /* 0x00040000e2e27984 */ /* 0x000f280000000800 */
[----:B------:R-:W1:Y:S04]  /*7370*/  LDS R223, [R223+0x400] ;  /* 0x00040000dfdf7984 */ /* 0x000e680000000800 */
[----:B------:R-:W-:Y:S04]  /*7380*/  LDS R225, [R225+0x400] ;  /* 0x00040000e1e17984 */ /* 0x000fe80000000800 */
[----:B------:R-:W-:Y:S04]  /*7390*/  LDS R224, [R224+0x400] ;  /* 0x00040000e0e07984 */ /* 0x000fe80000000800 */
[----:B----4-:R-:W4:Y:S04]  /*73a0*/  SHFL.IDX PT, R142, R226, R151, 0x1f ;  /* 0x00001f97e28e7589 */ /* 0x010f2800000e0000 */
[----:B------:R-:W2:Y:S04]  /*73b0*/  SHFL.IDX PT, R140, R226, R218, 0x1f ;  /* 0x00001fdae28c7589 */ /* 0x000ea800000e0000 */
[----:B-1----:R-:W-:Y:S04]  /*73c0*/  SHFL.IDX PT, R133, R223, R151, 0x1f ;  /* 0x00001f97df857589 */ /* 0x002fe800000e0000 */
[----:B------:R-:W1:Y:S04]  /*73d0*/  SHFL.IDX PT, R128, R223, R5, 0x1f ;  /* 0x00001f05df807589 */ /* 0x000e6800000e0000 */
[----:B------:R-:W3:Y:S04]  /*73e0*/  SHFL.IDX PT, R130, R223, R132, 0x1f ;  /* 0x00001f84df827589 */ /* 0x000ee800000e0000 */
[----:B------:R-:W5:Y:S01]  /*73f0*/  SHFL.IDX PT, R137, R223, R131, 0x1f ;  /* 0x00001f83df897589 */ /* 0x000f6200000e0000 */
[--C-:B----4-:R-:W-:Y:S01]  /*7400*/  FADD.FTZ R48, R48, -R142.reuse ;  /* 0x8000008e30307221 */ /* 0x110fe20000010000 */
[----:B------:R-:W-:-:S02]  /*7410*/  FADD.FTZ R50, R50, -R142 ;  /* 0x8000008e32327221 */ /* 0x000fc40000010000 */
[----:B------:R-:W4:Y:S01]  /*7420*/  SHFL.IDX PT, R131, R223, R148, 0x1f ;  /* 0x00001f94df837589 */ /* 0x000f2200000e0000 */
[--C-:B--2---:R-:W-:Y:S01]  /*7430*/  FADD.FTZ R52, R52, -R140.reuse ;  /* 0x8000008c34347221 */ /* 0x104fe20000010000 */
[----:B------:R-:W-:Y:S02]  /*7440*/  FADD.FTZ R54, R54, -R140 ;  /* 0x8000008c36367221 */ /* 0x000fe40000010000 */
[----:B------:R-:W-:Y:S04]  /*7450*/  SHFL.IDX PT, R142, R224, R151, 0x1f ;  /* 0x00001f97e08e7589 */ /* 0x000fe800000e0000 */
[----:B------:R2:W4:Y:S01]  /*7460*/  SHFL.IDX PT, R140, R225, R151, 0x1f ;  /* 0x00001f97e18c7589 */ /* 0x00052200000e0000 */
[--C-:B-1----:R-:W-:Y:S01]  /*7470*/  FADD.FTZ R24, R24, -R128.reuse ;  /* 0x8000008018187221 */ /* 0x102fe20000010000 */
[----:B------:R-:W-:-:S02]  /*7480*/  FADD.FTZ R26, R26, -R128 ;  /* 0x800000801a1a7221 */ /* 0x000fc40000010000 */
[----:B------:R-:W1:Y:S01]  /*7490*/  SHFL.IDX PT, R141, R226, R148, 0x1f ;  /* 0x00001f94e28d7589 */ /* 0x000e6200000e0000 */
[--C-:B---3--:R-:W-:Y:S01]  /*74a0*/  FADD.FTZ R128, R25, -R130.reuse ;  /* 0x8000008219807221 */ /* 0x108fe20000010000 */
[----:B------:R-:W-:Y:S02]  /*74b0*/  FADD.FTZ R130, R27, -R130 ;  /* 0x800000821b827221 */ /* 0x000fe40000010000 */
[----:B------:R-:W3:Y:S01]  /*74c0*/  SHFL.IDX PT, R136, R223, R149, 0x1f ;  /* 0x00001f95df887589 */ /* 0x000ee200000e0000 */
[--C-:B-----5:R-:W-:Y:S01]  /*74d0*/  FADD.FTZ R132, R28, -R137.reuse ;  /* 0x800000891c847221 */ /* 0x120fe20000010000 */
[----:B------:R-:W-:Y:S02]  /*74e0*/  FADD.FTZ R25, R30, -R137 ;  /* 0x800000891e197221 */ /* 0x000fe40000010000 */
[----:B--2---:R-:W2:Y:S01]  /*74f0*/  LDL R151, [R1+0x1c] ;  /* 0x00001c0001977983 */ /* 0x004ea20000100800 */
[----:B------:R5:W3:Y:S01]  /*7500*/  MUFU.EX2 R28, R134 ;  /* 0x00000086001c7308 */ /* 0x000ae20000000800 */
[----:B----4-:R-:W-:-:S02]  /*7510*/  FADD.FTZ R27, R31, -R131 ;  /* 0x800000831f1b7221 */ /* 0x010fc40000010000 */
[----:B------:R-:W4:Y:S04]  /*7520*/  SHFL.IDX PT, R147, R223, R218, 0x1f ;  /* 0x00001fdadf937589 */ /* 0x000f2800000e0000 */
[----:B------:R-:W4:Y:S01]  /*7530*/  SHFL.IDX PT, R146, R223, R227, 0x1f ;  /* 0x00001fe3df927589 */ /* 0x000f2200000e0000 */
[----:B-----5:R-:W-:Y:S01]  /*7540*/  FADD.FTZ R134, R29, -R131 ;  /* 0x800000831d867221 */ /* 0x020fe20000010000 */
[--C-:B------:R-:W-:Y:S01]  /*7550*/  FADD.FTZ R131, R32, -R133.reuse ;  /* 0x8000008520837221 */ /* 0x100fe20000010000 */
[----:B------:R5:W4:Y:S01]  /*7560*/  MUFU.EX2 R30, R139 ;  /* 0x0000008b001e7308 */ /* 0x000b220000000800 */
[----:B------:R-:W4:Y:S01]  /*7570*/  SHFL.IDX PT, R32, R226, R149, 0x1f ;  /* 0x00001f95e2207589 */ /* 0x000f2200000e0000 */
[----:B------:R-:W-:Y:S01]  /*7580*/  FADD.FTZ R133, R34, -R133 ;  /* 0x8000008522857221 */ /* 0x000fe20000010000 */
[--C-:B------:R-:W-:Y:S01]  /*7590*/  FADD.FTZ R64, R64, -R140.reuse ;  /* 0x8000008c40407221 */ /* 0x100fe20000010000 */
[--C-:B-1----:R-:W-:Y:S01]  /*75a0*/  FADD.FTZ R45, R45, -R141.reuse ;  /* 0x8000008d2d2d7221 */ /* 0x102fe20000010000 */
[----:B------:R-:W1:Y:S01]  /*75b0*/  SHFL.IDX PT, R143, R226, R150, 0x1f ;  /* 0x00001f96e28f7589 */ /* 0x000e6200000e0000 */
[----:B------:R-:W-:Y:S01]  /*75c0*/  FADD.FTZ R47, R47, -R141 ;  /* 0x8000008d2f2f7221 */ /* 0x000fe20000010000 */
[----:B------:R-:W-:Y:S01]  /*75d0*/  FADD.FTZ R66, R66, -R140 ;  /* 0x8000008c42427221 */ /* 0x000fe20000010000 */
[----:B------:R3:W1:Y:S01]  /*75e0*/  MUFU.EX2 R29, R135 ;  /* 0x00000087001d7308 */ /* 0x0006620000000800 */
[----:B-----5:R-:W5:Y:S04]  /*75f0*/  SHFL.IDX PT, R139, R225, R5, 0x1f ;  /* 0x00001f05e18b7589 */ /* 0x020f6800000e0000 */
[----:B------:R-:W5:Y:S03]  /*7600*/  SHFL.IDX PT, R141, R225, R150, 0x1f ;  /* 0x00001f96e18d7589 */ /* 0x000f6600000e0000 */
[----:B------:R5:W5:Y:S01]  /*7610*/  MUFU.EX2 R31, R138 ;  /* 0x0000008a001f7308 */ /* 0x000b620000000800 */
[--C-:B---3--:R-:W-:Y:S01]  /*7620*/  FADD.FTZ R135, R33, -R136.reuse ;  /* 0x8000008821877221 */ /* 0x108fe20000010000 */
[----:B------:R-:W-:Y:S01]  /*7630*/  FADD.FTZ R136, R35, -R136 ;  /* 0x8000008823887221 */ /* 0x000fe20000010000 */
[----:B------:R-:W3:Y:S01]  /*7640*/  SHFL.IDX PT, R33, R226, R227, 0x1f ;  /* 0x00001fe3e2217589 */ /* 0x000ee200000e0000 */
[----:B----4-:R-:W-:Y:S01]  /*7650*/  FADD.FTZ R137, R36, -R147 ;  /* 0x8000009324897221 */ /* 0x010fe20000010000 */
[--C-:B------:R-:W-:Y:S01]  /*7660*/  FADD.FTZ R37, R37, -R146.reuse ;  /* 0x8000009225257221 */ /* 0x100fe20000010000 */
[----:B------:R-:W-:Y:S01]  /*7670*/  FADD.FTZ R39, R39, -R146 ;  /* 0x8000009227277221 */ /* 0x000fe20000010000 */
[----:B------:R-:W4:Y:S04]  /*7680*/  SHFL.IDX PT, R35, R225, R148, 0x1f ;  /* 0x00001f94e1237589 */ /* 0x000f2800000e0000 */
[----:B------:R-:W-:Y:S01]  /*7690*/  SHFL.IDX PT, R144, R226, R217, 0x1f ;  /* 0x00001fd9e2907589 */ /* 0x000fe200000e0000 */
[--C-:B------:R-:W-:Y:S01]  /*76a0*/  FADD.FTZ R49, R49, -R32.reuse ;  /* 0x8000002031317221 */ /* 0x100fe20000010000 */
[----:B------:R-:W-:Y:S01]  /*76b0*/  FADD.FTZ R51, R51, -R32 ;  /* 0x8000002033337221 */ /* 0x000fe20000010000 */
[--C-:B-1----:R-:W-:Y:S01]  /*76c0*/  FADD.FTZ R44, R44, -R143.reuse ;  /* 0x8000008f2c2c7221 */ /* 0x102fe20000010000 */
[----:B------:R-:W1:Y:S01]  /*76d0*/  SHFL.IDX PT, R34, R225, R217, 0x1f ;  /* 0x00001fd9e1227589 */ /* 0x000e6200000e0000 */
[----:B------:R-:W-:Y:S01]  /*76e0*/  FADD.FTZ R46, R46, -R143 ;  /* 0x8000008f2e2e7221 */ /* 0x000fe20000010000 */
[----:B------:R4:W1:Y:S01]  /*76f0*/  MUFU.EX2 R32, R129 ;  /* 0x0000008100207308 */ /* 0x0008620000000800 */
[--C-:B-----5:R-:W-:Y:S01]  /*7700*/  FADD.FTZ R56, R56, -R139.reuse ;  /* 0x8000008b38387221 */ /* 0x120fe20000010000 */
[----:B------:R-:W5:Y:S01]  /*7710*/  SHFL.IDX PT, R138, R225, R149, 0x1f ;  /* 0x00001f95e18a7589 */ /* 0x000f6200000e0000 */
[----:B------:R-:W-:Y:S01]  /*7720*/  FADD.FTZ R58, R58, -R139 ;  /* 0x8000008b3a3a7221 */ /* 0x000fe20000010000 */
[--C-:B------:R-:W-:Y:S01]  /*7730*/  FADD.FTZ R60, R60, -R141.reuse ;  /* 0x8000008d3c3c7221 */ /* 0x100fe20000010000 */
[----:B------:R-:W-:Y:S01]  /*7740*/  FADD.FTZ R62, R62, -R141 ;  /* 0x8000008d3e3e7221 */ /* 0x000fe20000010000 */
[----:B------:R-:W-:Y:S04]  /*7750*/  SHFL.IDX PT, R36, R225, R218, 0x1f ;  /* 0x00001fdae1247589 */ /* 0x000fe800000e0000 */
[----:B------:R-:W5:Y:S01]  /*7760*/  SHFL.IDX PT, R145, R226, R5, 0x1f ;  /* 0x00001f05e2917589 */ /* 0x000f6200000e0000 */
[--C-:B---3--:R-:W-:Y:S01]  /*7770*/  FADD.FTZ R53, R53, -R33.reuse ;  /* 0x8000002135357221 */ /* 0x108fe20000010000 */
[----:B------:R-:W-:Y:S01]  /*7780*/  FADD.FTZ R55, R55, -R33 ;  /* 0x8000002137377221 */ /* 0x000fe20000010000 */
[----:B------:R-:W-:Y:S01]  /*7790*/  FMUL.FTZ R25, R10, R25 ;  /* 0x000000190a197220 */ /* 0x000fe20000410000 */
[----:B------:R-:W-:Y:S01]  /*77a0*/  SHFL.IDX PT, R146, R224, R149, 0x1f ;  /* 0x00001f95e0927589 */ /* 0x000fe200000e0000 */
[----:B------:R-:W-:Y:S01]  /*77b0*/  FMUL.FTZ R37, R19, R37 ;  /* 0x0000002513257220 */ /* 0x000fe20000410000 */
[--C-:B----4-:R-:W-:Y:S01]  /*77c0*/  FADD.FTZ R61, R61, -R35.reuse ;  /* 0x800000233d3d7221 */ /* 0x110fe20000010000 */
[----:B------:R-:W-:Y:S01]  /*77d0*/  FADD.FTZ R63, R63, -R35 ;  /* 0x800000233f3f7221 */ /* 0x000fe20000010000 */
[----:B------:R-:W-:Y:S01]  /*77e0*/  SHFL.IDX PT, R129, R224, R5, 0x1f ;  /* 0x00001f05e0817589 */ /* 0x000fe200000e0000 */
[----:B------:R-:W-:Y:S01]  /*77f0*/  FMUL.FTZ R27, R12, R27 ;  /* 0x0000001b0c1b7220 */ /* 0x000fe20000410000 */
[----:B------:R-:W-:Y:S01]  /*7800*/  MUFU.EX2 R123, R123 ;  /* 0x0000007b007b7308 */ /* 0x000fe20000000800 */
[----:B------:R-:W-:Y:S01]  /*7810*/  FADD.FTZ R38, R38, -R147 ;  /* 0x8000009326267221 */ /* 0x000fe20000010000 */
[----:B------:R-:W-:Y:S01]  /*7820*/  SHFL.IDX PT, R139, R224, R217, 0x1f ;  /* 0x00001fd9e08b7589 */ /* 0x000fe200000e0000 */
[--C-:B-1----:R-:W-:Y:S01]  /*7830*/  FADD.FTZ R57, R57, -R34.reuse ;  /* 0x8000002239397221 */ /* 0x102fe20000010000 */
[----:B------:R-:W-:-:S04]  /*7840*/  FADD.FTZ R59, R59, -R34 ;  /* 0x800000223b3b7221 */ /* 0x000fc80000010000 */
[----:B------:R-:W-:Y:S01]  /*7850*/  MUFU.EX2 R122, R122 ;  /* 0x0000007a007a7308 */ /* 0x000fe20000000800 */
[----:B------:R-:W-:Y:S01]  /*7860*/  SHFL.IDX PT, R143, R224, R150, 0x1f ;  /* 0x00001f96e08f7589 */ /* 0x000fe200000e0000 */
[----:B------:R-:W-:Y:S01]  /*7870*/  FMUL.FTZ R26, R7, R26 ;  /* 0x0000001a071a7220 */ /* 0x000fe20000410000 */
[----:B------:R-:W-:-:S05]  /*7880*/  FMUL.FTZ R39, R20, R39 ;  /* 0x0000002714277220 */ /* 0x000fca0000410000 */
[----:B------:R-:W-:Y:S01]  /*7890*/  MUFU.EX2 R121, R121 ;  /* 0x0000007900797308 */ /* 0x000fe20000000800 */
[----:B------:R-:W-:Y:S01]  /*78a0*/  SHFL.IDX PT, R148, R224, R148, 0x1f ;  /* 0x00001f94e0947589 */ /* 0x000fe200000e0000 */
[----:B------:R-:W-:Y:S01]  /*78b0*/  FADD.FTZ R141, R80, -R142 ;  /* 0x8000008e508d7221 */ /* 0x000fe20000010000 */
[----:B-----5:R-:W-:-:S05]  /*78c0*/  FADD.FTZ R65, R65, -R138 ;  /* 0x8000008a41417221 */ /* 0x020fca0000010000 */
[----:B------:R-:W-:Y:S01]  /*78d0*/  MUFU.EX2 R120, R120 ;  /* 0x0000007800787308 */ /* 0x000fe20000000800 */
[----:B------:R-:W-:Y:S01]  /*78e0*/  SHFL.IDX PT, R149, R224, R218, 0x1f ;  /* 0x00001fdae0957589 */ /* 0x000fe200000e0000 */
[----:B------:R-:W-:Y:S01]  /*78f0*/  FMUL.FTZ R60, R105, R60 ;  /* 0x0000003c693c7220 */ /* 0x000fe20000410000 */
[----:B------:R-:W-:Y:S01]  /*7900*/  FMUL.FTZ R64, R109, R64 ;  /* 0x000000406d407220 */ /* 0x000fe20000410000 */
[--C-:B------:R-:W-:Y:S01]  /*7910*/  FADD.FTZ R41, R41, -R144.reuse ;  /* 0x8000009029297221 */ /* 0x100fe20000010000 */
[----:B------:R-:W1:Y:S01]  /*7920*/  SHFL.IDX PT, R224, R224, R227, 0x1f ;  /* 0x00001fe3e0e07589 */ /* 0x000e6200000e0000 */
[----:B------:R-:W-:-:S03]  /*7930*/  FADD.FTZ R43, R43, -R144 ;  /* 0x800000902b2b7221 */ /* 0x000fc60000010000 */
[----:B------:R-:W3:Y:S01]  /*7940*/  SHFL.IDX PT, R225, R225, R227, 0x1f ;  /* 0x00001fe3e1e17589 */ /* 0x000ee200000e0000 */
[----:B------:R-:W-:Y:S01]  /*7950*/  FADD.FTZ R142, R82, -R142 ;  /* 0x8000008e528e7221 */ /* 0x000fe20000010000 */
[----:B------:R-:W-:Y:S01]  /*7960*/  FMUL.FTZ R82, R17, R137 ;  /* 0x0000008911527220 */ /* 0x000fe20000410000 */
[----:B------:R4:W-:Y:S01]  /*7970*/  MUFU.EX2 R35, R125 ;  /* 0x0000007d00237308 */ /* 0x0009e20000000800 */
[--C-:B------:R-:W-:Y:S01]  /*7980*/  FADD.FTZ R40, R40, -R145.reuse ;  /* 0x8000009128287221 */ /* 0x100fe20000010000 */
[----:B------:R-:W-:Y:S02]  /*7990*/  FADD.FTZ R42, R42, -R145 ;  /* 0x800000912a2a7221 */ /* 0x000fe40000010000 */
[----:B------:R-:W-:-:S04]  /*79a0*/  F2FP.F16.F32.PACK_AB R82, R37, R82 ;  /* 0x000000522552723e */ /* 0x000fc800000000ff */
[----:B------:R5:W3:Y:S01]  /*79b0*/  MUFU.EX2 R33, R127 ;  /* 0x0000007f00217308 */ /* 0x000ae20000000800 */
[----:B----4-:R-:W-:Y:S01]  /*79c0*/  FADD.FTZ R125, R67, -R138 ;  /* 0x8000008a437d7221 */ /* 0x010fe20000010000 */
[----:B------:R-:W-:-:S06]  /*79d0*/  FADD.FTZ R67, R70, -R36 ;  /* 0x8000002446437221 */ /* 0x000fcc0000010000 */
[----:B------:R4:W4:Y:S01]  /*79e0*/  MUFU.EX2 R34, R126 ;  /* 0x0000007e00227308 */ /* 0x0009220000000800 */
[----:B-----5:R-:W-:Y:S01]  /*79f0*/  FADD.FTZ R127, R68, -R36 ;  /* 0x80000024447f7221 */ /* 0x020fe20000010000 */
[--C-:B-1----:R-:W-:Y:S01]  /*7a00*/  FADD.FTZ R150, R85, -R224.reuse ;  /* 0x800000e055967221 */ /* 0x102fe20000010000 */
[----:B------:R-:W-:Y:S01]  /*7a10*/  FADD.FTZ R224, R87, -R224 ;  /* 0x800000e057e07221 */ /* 0x000fe20000010000 */
[----:B------:R-:W-:-:S04]  /*7a20*/  FMUL.FTZ R85, R8, R130 ;  /* 0x0000008208557220 */ /* 0x000fc80000410000 */
[----:B------:R1:W5:Y:S01]  /*7a30*/  MUFU.EX2 R36, R124 ;  /* 0x0000007c00247308 */ /* 0x0003620000000800 */
[----:B------:R-:W-:Y:S01]  /*7a40*/  F2FP.F16.F32.PACK_AB R87, R27, R25 ;  /* 0x000000191b57723e */ /* 0x000fe200000000ff */
[----:B---3--:R-:W-:Y:S01]  /*7a50*/  FADD.FTZ R70, R69, -R225 ;  /* 0x800000e145467221 */ /* 0x008fe20000010000 */
[----:B------:R-:W-:-:S05]  /*7a60*/  FMUL.FTZ R38, R18, R38 ;  /* 0x0000002612267220 */ /* 0x000fca0000410000 */
[----:B------:R-:W3:Y:S01]  /*7a70*/  MUFU.EX2 R119, R119 ;  /* 0x0000007700777308 */ /* 0x000ee20000000800 */
[----:B------:R-:W-:Y:S01]  /*7a80*/  FMUL.FTZ R61, R107, R61 ;  /* 0x0000003d6b3d7220 */ /* 0x000fe20000410000 */
[----:B------:R-:W-:-:S06]  /*7a90*/  FMUL.FTZ R25, R111, R65 ;  /* 0x000000416f197220 */ /* 0x000fcc0000410000 */
[----:B------:R-:W3:Y:S01]  /*7aa0*/  MUFU.EX2 R118, R118 ;  /* 0x0000007600767308 */ /* 0x000ee20000000800 */
[----:B----4-:R-:W-:-:S07]  /*7ab0*/  FADD.FTZ R126, R72, -R129 ;  /* 0x80000081487e7221 */ /* 0x010fce0000010000 */
[----:B------:R-:W4:Y:S01]  /*7ac0*/  MUFU.EX2 R37, R117 ;  /* 0x0000007500257308 */ /* 0x000f220000000800 */
[----:B------:R-:W-:Y:S01]  /*7ad0*/  FADD.FTZ R138, R73, -R139 ;  /* 0x8000008b498a7221 */ /* 0x000fe20000010000 */
[--C-:B------:R-:W-:Y:S01]  /*7ae0*/  FADD.FTZ R144, R81, -R146.reuse ;  /* 0x8000009251907221 */ /* 0x100fe20000010000 */
[--C-:B------:R-:W-:Y:S01]  /*7af0*/  FADD.FTZ R147, R84, -R149.reuse ;  /* 0x8000009554937221 */ /* 0x100fe20000010000 */
[----:B------:R-:W-:Y:S01]  /*7b00*/  FADD.FTZ R146, R83, -R146 ;  /* 0x8000009253927221 */ /* 0x000fe20000010000 */
[----:B------:R-:W-:Y:S01]  /*7b10*/  FADD.FTZ R149, R86, -R149 ;  /* 0x8000009556957221 */ /* 0x000fe20000010000 */
        /* <DEDUP_REMOVED lines=75> */
[----:B------:R-:W-:Y:S01]  /*7fd0*/  FMUL.FTZ R27, R118, R150 ;  /* 0x00000096761b7220 */ /* 0x000fe20000410000 */
[----:B----4-:R-:W-:Y:S01]  /*7fe0*/  FMUL.FTZ R224, R37, R224 ;  /* 0x000000e025e07220 */ /* 0x010fe20000410000 */
[----:B------:R-:W-:Y:S01]  /*7ff0*/  F2FP.F16.F32.PACK_AB R72, R49, R48 ;  /* 0x000000303148723e */ /* 0x000fe200000000ff */
[----:B------:R-:W-:Y:S01]  /*8000*/  UMOV UR6, UR4 ;  /* 0x0000000400067c82 */ /* 0x000fe20008000000 */
[----:B------:R-:W-:Y:S01]  /*8010*/  F2FP.F16.F32.PACK_AB R73, R51, R50 ;  /* 0x000000323349723e */ /* 0x000fe200000000ff */
[----:B------:R-:W-:Y:S01]  /*8020*/  UMOV UR7, 0x40000040 ;  /* 0x4000004000077882 */ /* 0x000fe20000000000 */
        /* <DEDUP_REMOVED lines=157> */
.L_x_5083:
        /* <DEDUP_REMOVED lines=70> */
.L_x_5084:
        /* <DEDUP_REMOVED lines=12> */
.L_x_5074:
        /* <DEDUP_REMOVED lines=121> */
.L_x_5097:
[----:B------:R-:W-:-:S05]  /*96b0*/  IMAD.U32 R7, RZ, RZ, UR36 ;  /* 0x00000024ff077e24 */ /* 0x000fca000f8e00ff */
[----:B------:R-:W-:-:S04]  /*96c0*/  LOP3.LUT R7, R7, 0x1, RZ, 0xfc, !PT ;  /* 0x0000000107077812 */ /* 0x000fc800078efcff */
[----:B------:R-:W-:-:S13]  /*96d0*/  ISETP.NE.AND P6, PT, R7, 0x3, PT ;  /* 0x000000030700780c */ /* 0x000fda0003fc5270 */
[----:B--2---:R-:W-:Y:S05]  /*96e0*/  @!P6 BRA `(.L_x_5087) ;  /* 0x000000000004e947 */ /* 0x004fea0003800000 */
[----:B------:R-:W-:Y:S01]  /*96f0*/  BPT.TRAP 0x1 ;  /* 0x000000040000795c */ /* 0x000fe20000300000 */
.L_x_5087:
[----:B------:R-:W-:Y:S01]  /*9700*/  IMAD R7, R0, 0x8, R222 ;  /* 0x0000000800077824 */ /* 0x000fe200078e02de */
[----:B------:R-:W-:-:S04]  /*9710*/  SHF.L.U32 R18, R4, 0x1f, RZ ;  /* 0x0000001f04127819 */ /* 0x000fc800000006ff */
[----:B------:R1:W2:Y:S01]  /*9720*/  SYNCS.PHASECHK.TRANS64.TRYWAIT P0, [R7+URZ+0x30c10], R18 ;  /* 0x030c1012070075a7 */ /* 0x0002a2000800017f */
[----:B------:R-:W-:Y:S05]  /*9730*/  @!P6 BRA `(.L_x_5088) ;  /* 0x000000000004e947 */ /* 0x000fea0003800000 */
[----:B------:R-:W-:Y:S01]  /*9740*/  BPT.TRAP 0x1 ;  /* 0x000000040000795c */ /* 0x000fe20000300000 */
.L_x_5088:
[----:B---3--:R-:W-:-:S05]  /*9750*/  VIADD R8, R222, 0x10000 ;  /* 0x00010000de087836 */ /* 0x008fca0000000000 */
[----:B------:R-:W-:-:S04]  /*9760*/  SHF.R.U32.HI R8, RZ, 0x4, R8 ;  /* 0x00000004ff087819 */ /* 0x000fc80000011608 */
[----:B------:R-:W-:-:S04]  /*9770*/  LOP3.LUT R8, R8, 0x3fff, RZ, 0xc0, !PT ;  /* 0x00003fff08087812 */ /* 0x000fc800078ec0ff */
[----:B------:R-:W-:Y:S01]  /*9780*/  LOP3.LUT R9, R8, 0x10000, RZ, 0xfc, !PT ;  /* 0x0001000008097812 */ /* 0x000fe200078efcff */
[----:B--2---:R-:W-:Y:S06]  /*9790*/  @P0 BRA `(.L_x_5089) ;  /* 0x0000000000080947 */ /* 0x004fec0003800000 */
[----:B------:R-:W2:Y:S02]  /*97a0*/  SYNCS.PHASECHK.TRANS64.TRYWAIT P0, [R7+URZ+0x30c10], R18 ;  /* 0x030c1012070075a7 */ /* 0x000ea4000800017f */
[----:B--2---:R-:W-:Y:S05]  /*97b0*/  @!P0 BRA `(.L_x_5090) ;  /* 0x00000070000c8947 */ /* 0x004fea0003800000 */
.L_x_5089:
        /* <DEDUP_REMOVED lines=27> */
[----:B------:R-:W-:Y:S02]  /*9970*/  IMAD R9, R3, 0x2, R10 ;  /* 0x0000000203097824 */ /* 0x000fe400078e020a */
[----:B------:R-:W-:-:S04]  /*9980*/  VIADD R10, R222, 0x20000 ;  /* 0x00020000de0a7836 */ /* 0x000fc80000000000 */
        /* <DEDUP_REMOVED lines=12> */
[C---:B------:R-:W-:Y:S02]  /*9a50*/  IMAD R13, R3.reuse, 0x2, R14 ;  /* 0x00000002030d7824 */ /* 0x040fe400078e020e */
[----:B------:R-:W-:Y:S02]  /*9a60*/  IMAD R219, R3, 0x2, R16 ;  /* 0x0000000203db7824 */ /* 0x000fe400078e0210 */
[--C-:B------:R-:W-:Y:S02]  /*9a70*/  IMAD R16, R9, 0x4, R222.reuse ;  /* 0x0000000409107824 */ /* 0x100fe400078e02de */
[--C-:B------:R-:W-:Y:S02]  /*9a80*/  IMAD R232, R11, 0x4, R222.reuse ;  /* 0x000000040be87824 */ /* 0x100fe400078e02de */
[--C-:B------:R-:W-:Y:S02]  /*9a90*/  IMAD R220, R13, 0x4, R222.reuse ;  /* 0x000000040ddc7824 */ /* 0x100fe400078e02de */
[----:B------:R-:W-:-:S02]  /*9aa0*/  IMAD R221, R219, 0x4, R222 ;  /* 0x00000004dbdd7824 */ /* 0x000fc400078e02de */
[--C-:B------:R-:W-:Y:S02]  /*9ab0*/  IMAD R216, R11, 0x4, R10.reuse ;  /* 0x000000040bd87824 */ /* 0x100fe400078e020a */
[--C-:B------:R-:W-:Y:S02]  /*9ac0*/  IMAD R218, R13, 0x4, R10.reuse ;  /* 0x000000040dda7824 */ /* 0x100fe400078e020a */
        /* <DEDUP_REMOVED lines=14> */
.L_x_5091:
[----:B------:R1:W1:Y:S01]  /*9bb0*/  SYNCS.PHASECHK.TRANS64.TRYWAIT P0, [R7+URZ+0x30c30], R18 ;  /* 0x030c3012070075a7 */ /* 0x000262000800017f */
[----:B------:R-:W-:Y:S05]  /*9bc0*/  @!P6 BRA `(.L_x_5092) ;  /* 0x000000000004e947 */ /* 0x000fea0003800000 */
[----:B------:R-:W-:Y:S01]  /*9bd0*/  BPT.TRAP 0x1 ;  /* 0x000000040000795c */ /* 0x000fe20000300000 */
.L_x_5092:
        /* <DEDUP_REMOVED lines=8> */
.L_x_5093:
        /* <DEDUP_REMOVED lines=41> */
[----:B------:R-:W-:Y:S01]  /*9ef0*/  ISETP.GE.AND P2, PT, R226, 0x1, PT ;  /* 0x00000001e200780c */ /* 0x000fe20003f46270 */
[----:B------:R-:W-:Y:S01]  /*9f00*/  VIADD R13, R5, 0x10 ;  /* 0x00000010050d7836 */ /* 0x000fe20000000000 */
[----:B------:R-:W-:Y:S02]  /*9f10*/  ISETP.GE.AND P0, PT, R217, 0x1, PT ;  /* 0x00000001d900780c */ /* 0x000fe40003f06270 */
[----:B------:R-:W-:-:S02]  /*9f20*/  SEL R223, R223, 0x80, P3 ;  /* 0x00000080dfdf7807 */ /* 0x000fc40001800000 */
[----:B------:R-:W-:Y:S01]  /*9f30*/  ISETP.GE.AND P1, PT, R226, RZ, PT ;  /* 0x000000ffe200720c */ /* 0x000fe20003f26270 */
[----:B------:R-:W-:Y:S01]  /*9f40*/  SHFL.IDX PT, R17, R16, R13, 0x1f ;  /* 0x00001f0d10117589 */ /* 0x000fe200000e0000 */
[----:B------:R-:W-:Y:S02]  /*9f50*/  ISETP.GT.OR P2, PT, R225, 0x1, !P2 ;  /* 0x00000001e100780c */ /* 0x000fe40005744670 */
[----:B------:R-:W-:Y:S02]  /*9f60*/  ISETP.GT.OR P0, PT, R223, 0x1, !P0 ;  /* 0x00000001df00780c */ /* 0x000fe40004704670 */
[----:B------:R-:W-:Y:S02]  /*9f70*/  ISETP.GT.OR P1, PT, R225, RZ, !P1 ;  /* 0x000000ffe100720c */ /* 0x000fe40004f24670 */
[----:B------:R-:W-:Y:S01]  /*9f80*/  FSEL R227, R89, -INF , !P2 ;  /* 0xff80000059e37808 */ /* 0x000fe20005000000 */
[----:B------:R-:W-:Y:S01]  /*9f90*/  VIADD R89, R5, 0x8 ;  /* 0x0000000805597836 */ /* 0x000fe20000000000 */
[----:B------:R-:W-:-:S02]  /*9fa0*/  FSEL R91, R91, -INF , !P0 ;  /* 0xff8000005b5b7808 */ /* 0x000fc40004000000 */
[----:B------:R-:W-:Y:S01]  /*9fb0*/  FSEL R88, R88, -INF , !P1 ;  /* 0xff80000058587808 */ /* 0x000fe20004800000 */
[--C-:B-1----:R-:W-:Y:S01]  /*9fc0*/  FFMA.FTZ R227, R227, UR5, -R11.reuse ;  /* 0x00000005e3e37c23 */ /* 0x102fe2000801080b */
[----:B------:R-:W-:Y:S01]  /*9fd0*/  ISETP.GE.AND P1, PT, R226, 0x8, PT ;  /* 0x00000008e200780c */ /* 0x000fe20003f26270 */
[----:B------:R-:W-:Y:S01]  /*9fe0*/  FFMA.FTZ R11, R91, UR5, -R11 ;  /* 0x000000055b0b7c23 */ /* 0x000fe2000801080b */
[----:B------:R-:W-:Y:S01]  /*9ff0*/  ISETP.GE.AND P0, PT, R217, 0x9, PT ;  /* 0x00000009d900780c */ /* 0x000fe20003f06270 */
[----:B------:R-:W-:Y:S01]  /*a000*/  VIADD R91, R5, 0xc ;  /* 0x0000000c055b7836 */ /* 0x000fe20000000000 */
[----:B------:R-:W-:Y:S01]  /*a010*/  ISETP.GT.OR P1, PT, R225, 0x8, !P1 ;  /* 0x00000008e100780c */ /* 0x000fe20004f24670 */
[----:B------:R-:W1:Y:S01]  /*a020*/  SHFL.IDX PT, R12, R16, R89, 0x1f ;  /* 0x00001f59100c7589 */ /* 0x000e6200000e0000 */
[----:B------:R-:W-:Y:S01]  /*a030*/  ISETP.GE.AND P3, PT, R217, RZ, PT ;  /* 0x000000ffd900720c */ /* 0x000fe20003f66270 */
[----:B------:R-:W-:Y:S01]  /*a040*/  FFMA.FTZ R88, R88, UR5, -R9 ;  /* 0x0000000558587c23 */ /* 0x000fe20008010809 */
[C---:B------:R-:W-:Y:S01]  /*a050*/  ISETP.GT.OR P0, PT, R223.reuse, 0x9, !P0 ;  /* 0x00000009df00780c */ /* 0x040fe20004704670 */
[----:B------:R-:W2:Y:S01]  /*a060*/  SHFL.IDX PT, R10, R16, R91, 0x1f ;  /* 0x00001f5b100a7589 */ /* 0x000ea200000e0000 */
[----:B------:R-:W-:Y:S01]  /*a070*/  FSEL R92, R92, -INF , !P1 ;  /* 0xff8000005c5c7808 */ /* 0x000fe20004800000 */
[----:B------:R3:W-:Y:S01]  /*a080*/  MUFU.EX2 R228, R88 ;  /* 0x0000005800e47308 */ /* 0x0007e20000000800 */
[----:B------:R-:W-:-:S02]  /*a090*/  ISETP.GT.OR P3, PT, R223, RZ, !P3 ;  /* 0x000000ffdf00720c */ /* 0x000fc40005f64670 */
[----:B------:R-:W-:Y:S02]  /*a0a0*/  ISETP.GE.AND P1, PT, R217, 0x10, PT ;  /* 0x00000010d900780c */ /* 0x000fe40003f26270 */
[----:B------:R-:W-:Y:S02]  /*a0b0*/  FSEL R95, R95, -INF , !P0 ;  /* 0xff8000005f5f7808 */ /* 0x000fe40004000000 */
[----:B------:R-:W-:Y:S01]  /*a0c0*/  ISETP.GE.AND P0, PT, R226, 0x10, PT ;  /* 0x00000010e200780c */ /* 0x000fe20003f06270 */
[----:B------:R-:W-:Y:S01]  /*a0d0*/  MUFU.EX2 R11, R11 ;  /* 0x0000000b000b7308 */ /* 0x000fe20000000800 */
[----:B------:R-:W-:Y:S01]  /*a0e0*/  FSEL R90, R90, -INF , !P3 ;  /* 0xff8000005a5a7808 */ /* 0x000fe20005800000 */
[----:B---3--:R-:W-:Y:S01]  /*a0f0*/  SHFL.IDX PT, R88, R232, R5, 0x1f ;  /* 0x00001f05e8587589 */ /* 0x008fe200000e0000 */
[----:B------:R-:W-:Y:S02]  /*a100*/  ISETP.GT.OR P1, PT, R223, 0x10, !P1 ;  /* 0x00000010df00780c */ /* 0x000fe40004f24670 */
[----:B------:R-:W-:Y:S01]  /*a110*/  ISETP.GE.AND P3, PT, R217, 0x8, PT ;  /* 0x00000008d900780c */ /* 0x000fe20003f66270 */
[----:B------:R-:W-:Y:S01]  /*a120*/  FFMA.FTZ R9, R90, UR5, -R9 ;  /* 0x000000055a097c23 */ /* 0x000fe20008010809 */
[----:B------:R-:W-:Y:S01]  /*a130*/  ISETP.GT.OR P0, PT, R225, 0x10, !P0 ;  /* 0x00000010e100780c */ /* 0x000fe20004704670 */
[----:B------:R-:W-:Y:S01]  /*a140*/  SHFL.IDX PT, R90, R232, R22, 0x1f ;  /* 0x00001f16e85a7589 */ /* 0x000fe200000e0000 */
[----:B------:R-:W-:Y:S01]  /*a150*/  ISETP.GE.AND P2, PT, R226, 0x9, PT ;  /* 0x00000009e200780c */ /* 0x000fe20003f46270 */
[----:B-1----:R-:W-:Y:S01]  /*a160*/  FFMA.FTZ R92, R92, UR5, -R12 ;  /* 0x000000055c5c7c23 */ /* 0x002fe2000801080c */
[----:B------:R-:W-:Y:S01]  /*a170*/  FSEL R98, R98, -INF , !P1 ;  /* 0xff80000062627808 */ /* 0x000fe20004800000 */
[----:B------:R-:W1:Y:S01]  /*a180*/  MUFU.EX2 R9, R9 ;  /* 0x0000000900097308 */ /* 0x000e620000000800 */
[----:B------:R-:W-:Y:S01]  /*a190*/  ISETP.GT.OR P3, PT, R223, 0x8, !P3 ;  /* 0x00000008df00780c */ /* 0x000fe20005f64670 */
[----:B--2---:R-:W-:Y:S01]  /*a1a0*/  FFMA.FTZ R14, R95, UR5, -R10 ;  /* 0x000000055f0e7c23 */ /* 0x004fe2000801080a */
[----:B------:R-:W-:Y:S01]  /*a1b0*/  ISETP.GE.AND P1, PT, R217, 0x11, PT ;  /* 0x00000011d900780c */ /* 0x000fe20003f26270 */
[----:B------:R-:W-:Y:S01]  /*a1c0*/  VIADD R95, R5, 0x14 ;  /* 0x00000014055f7836 */ /* 0x000fe20000000000 */
[----:B------:R-:W-:-:S02]  /*a1d0*/  FSEL R15, R96, -INF , !P0 ;  /* 0xff800000600f7808 */ /* 0x000fc40004000000 */
[----:B------:R-:W-:Y:S01]  /*a1e0*/  ISETP.GT.OR P2, PT, R225, 0x9, !P2 ;  /* 0x00000009e100780c */ /* 0x000fe20005744670 */
[----:B------:R-:W-:Y:S01]  /*a1f0*/  MUFU.EX2 R14, R14 ;  /* 0x0000000e000e7308 */ /* 0x000fe20000000800 */
[----:B------:R-:W-:Y:S01]  /*a200*/  ISETP.GE.AND P0, PT, R226, 0x11, PT ;  /* 0x00000011e200780c */ /* 0x000fe20003f06270 */
[----:B------:R-:W2:Y:S01]  /*a210*/  SHFL.IDX PT, R18, R16, R95, 0x1f ;  /* 0x00001f5f10127589 */ /* 0x000ea200000e0000 */
[----:B------:R-:W-:Y:S01]  /*a220*/  FSEL R94, R94, -INF , !P3 ;  /* 0xff8000005e5e7808 */ /* 0x000fe20005800000 */
[--C-:B------:R-:W-:Y:S01]  /*a230*/  FFMA.FTZ R15, R15, UR5, -R17.reuse ;  /* 0x000000050f0f7c23 */ /* 0x100fe20008010811 */
[----:B------:R-:W-:Y:S01]  /*a240*/  ISETP.GT.OR P1, PT, R223, 0x11, !P1 ;  /* 0x00000011df00780c */ /* 0x000fe20004f24670 */
[----:B------:R-:W-:Y:S01]  /*a250*/  FFMA.FTZ R17, R98, UR5, -R17 ;  /* 0x0000000562117c23 */ /* 0x000fe20008010811 */
[----:B------:R-:W-:Y:S01]  /*a260*/  ISETP.GE.AND P3, PT, R217, 0x18, PT ;  /* 0x00000018d900780c */ /* 0x000fe20003f66270 */
[----:B------:R-:W-:Y:S01]  /*a270*/  FFMA.FTZ R12, R94, UR5, -R12 ;  /* 0x000000055e0c7c23 */ /* 0x000fe2000801080c */
[----:B------:R-:W-:Y:S01]  /*a280*/  FSEL R93, R93, -INF , !P2 ;  /* 0xff8000005d5d7808 */ /* 0x000fe20005000000 */
[----:B------:R-:W-:Y:S01]  /*a290*/  SHFL.IDX PT, R94, R232, R91, 0x1f ;  /* 0x00001f5be85e7589 */ /* 0x000fe200000e0000 */
[----:B------:R-:W-:Y:S01]  /*a2a0*/  ISETP.GT.OR P0, PT, R225, 0x11, !P0 ;  /* 0x00000011e100780c */ /* 0x000fe20004704670 */
[----:B------:R-:W-:Y:S01]  /*a2b0*/  MUFU.EX2 R15, R15 ;  /* 0x0000000f000f7308 */ /* 0x000fe20000000800 */
[----:B------:R-:W-:Y:S01]  /*a2c0*/  ISETP.GE.AND P2, PT, R226, 0x18, PT ;  /* 0x00000018e200780c */ /* 0x000fe20003f46270 */
[----:B------:R-:W-:Y:S01]  /*a2d0*/  FFMA.FTZ R13, R93, UR5, -R10 ;  /* 0x000000055d0d7c23 */ /* 0x000fe2000801080a */
[----:B------:R-:W-:Y:S01]  /*a2e0*/  FSEL R99, R99, -INF , !P1 ;  /* 0xff80000063637808 */ /* 0x000fe20004800000 */
[----:B------:R-:W-:Y:S01]  /*a2f0*/  VIADD R93, R5, 0x10 ;  /* 0x00000010055d7836 */ /* 0x000fe20000000000 */
[----:B------:R-:W-:Y:S01]  /*a300*/  ISETP.GT.OR P1, PT, R223, 0x18, !P3 ;  /* 0x00000018df00780c */ /* 0x000fe20005f24670 */
[----:B------:R-:W-:Y:S01]  /*a310*/  SHFL.IDX PT, R98, R232, R95, 0x1f ;  /* 0x00001f5fe8627589 */ /* 0x000fe200000e0000 */
[----:B------:R-:W-:Y:S01]  /*a320*/  FSEL R97, R97, -INF , !P0 ;  /* 0xff80000061617808 */ /* 0x000fe20004000000 */
[----:B------:R3:W-:Y:S01]  /*a330*/  MUFU.EX2 R10, R92 ;  /* 0x0000005c000a7308 */ /* 0x0007e20000000800 */
[----:B------:R-:W-:Y:S01]  /*a340*/  ISETP.GT.OR P0, PT, R225, 0x18, !P2 ;  /* 0x00000018e100780c */ /* 0x000fe20005704670 */
[----:B------:R-:W-:Y:S01]  /*a350*/  SHFL.IDX PT, R96, R232, R93, 0x1f ;  /* 0x00001f5de8607589 */ /* 0x000fe200000e0000 */
[----:B------:R-:W-:-:S02]  /*a360*/  FSEL R102, R102, -INF , !P1 ;  /* 0xff80000066667808 */ /* 0x000fc40004800000 */
[----:B------:R-:W-:Y:S01]  /*a370*/  ISETP.GE.AND P1, PT, R226, 0x20, PT ;  /* 0x00000020e200780c */ /* 0x000fe20003f26270 */
[--C-:B--2---:R-:W-:Y:S01]  /*a380*/  FFMA.FTZ R16, R97, UR5, -R18.reuse ;  /* 0x0000000561107c23 */ /* 0x104fe20008010812 */
[----:B------:R-:W-:Y:S01]  /*a390*/  FSEL R20, R100, -INF , !P0 ;  /* 0xff80000064147808 */ /* 0x000fe20004000000 */
[----:B------:R-:W-:Y:S01]  /*a3a0*/  VIADD R97, R5, 0x18 ;  /* 0x0000001805617836 */ /* 0x000fe20000000000 */
[----:B------:R-:W-:Y:S01]  /*a3b0*/  ISETP.GE.AND P0, PT, R226, 0x19, PT ;  /* 0x00000019e200780c */ /* 0x000fe20003f06270 */
[----:B---3--:R2:W3:Y:S01]  /*a3c0*/  SHFL.IDX PT, R92, R232, R89, 0x1f ;  /* 0x00001f59e85c7589 */ /* 0x0084e200000e0000 */
[----:B------:R-:W-:Y:S01]  /*a3d0*/  ISETP.GT.OR P1, PT, R225, 0x20, !P1 ;  /* 0x00000020e100780c */ /* 0x000fe20004f24670 */
[----:B------:R-:W-:Y:S01]  /*a3e0*/  FFMA.FTZ R18, R99, UR5, -R18 ;  /* 0x0000000563127c23 */ /* 0x000fe20008010812 */
[----:B------:R-:W-:Y:S01]  /*a3f0*/  ISETP.GT.OR P0, PT, R225, 0x19, !P0 ;  /* 0x00000019e100780c */ /* 0x000fe20004704670 */
[----:B------:R-:W5:Y:S01]  /*a400*/  SHFL.IDX PT, R100, R232, R97, 0x1f ;  /* 0x00001f61e8647589 */ /* 0x000f6200000e0000 */
[C---:B------:R-:W-:Y:S01]  /*a410*/  ISETP.GE.AND P3, PT, R217.reuse, 0x20, PT ;  /* 0x00000020d900780c */ /* 0x040fe20003f66270 */
[--C-:B------:R-:W-:Y:S01]  /*a420*/  FFMA.FTZ R20, R20, UR5, -R19.reuse ;  /* 0x0000000514147c23 */ /* 0x100fe20008010813 */
[----:B------:R-:W-:Y:S01]  /*a430*/  FSEL R22, R104, -INF , !P1 ;  /* 0xff80000068167808 */ /* 0x000fe20004800000 */
[----:B------:R-:W-:Y:S01]  /*a440*/  FFMA.FTZ R19, R102, UR5, -R19 ;  /* 0x0000000566137c23 */ /* 0x000fe20008010813 */
[----:B------:R-:W-:Y:S01]  /*a450*/  ISETP.GE.AND P1, PT, R217, 0x21, PT ;  /* 0x00000021d900780c */ /* 0x000fe20003f26270 */
[----:B------:R-:W-:Y:S01]  /*a460*/  VIADD R102, R5, 0x1c ;  /* 0x0000001c05667836 */ /* 0x000fe20000000000 */
[----:B------:R-:W-:Y:S01]  /*a470*/  FSEL R21, R101, -INF , !P0 ;  /* 0xff80000065157808 */ /* 0x000fe20004000000 */
[----:B------:R-:W-:Y:S01]  /*a480*/  FFMA.FTZ R22, R22, UR5, -R88 ;  /* 0x0000000516167c23 */ /* 0x000fe20008010858 */
[----:B------:R-:W-:-:S02]  /*a490*/  WARPGROUP.DEPBAR.LE gsb0, 0x0 ;  /* 0x00008000000079c5 */ /* 0x000fc40000010000 */
[----:B------:R-:W-:Y:S01]  /*a4a0*/  WARPGROUP.ARRIVE ;  /* 0x00000000000079c5 */ /* 0x000fe20000000000 */
[----:B------:R-:W-:Y:S01]  /*a4b0*/  ISETP.GT.OR P0, PT, R223, 0x20, !P3 ;  /* 0x00000020df00780c */ /* 0x000fe20005f04670 */
[----:B------:R-:W-:Y:S01]  /*a4c0*/  SHFL.IDX PT, R232, R232, R102, 0x1f ;  /* 0x00001f66e8e87589 */ /* 0x000fe200000e0000 */
[----:B------:R-:W-:Y:S01]  /*a4d0*/  ISETP.GE.AND P2, PT, R217, 0x19, PT ;  /* 0x00000019d900780c */ /* 0x000fe20003f46270 */
[----:B------:R-:W-:Y:S01]  /*a4e0*/  FFMA.FTZ R21, R21, UR5, -R23 ;  /* 0x0000000515157c23 */ /* 0x000fe20008010817 */
[----:B------:R-:W-:Y:S01]  /*a4f0*/  ISETP.GT.OR P1, PT, R223, 0x21, !P1 ;  /* 0x00000021df00780c */ /* 0x000fe20004f24670 */
[----:B------:R-:W-:Y:S01]  /*a500*/  HGMMA.64x128x16.F32 R24, gdesc[UR12], R24, gsb0 ;  /* 0x01e000000c1879f0 */ /* 0x000fe20008000818 */
[----:B------:R-:W-:Y:S01]  /*a510*/  R2UR UR12, R234 ;  /* 0x00000000ea0c72ca */ /* 0x000fe200000e0000 */
[----:B------:R-:W-:Y:S01]  /*a520*/  UMOV UR14, UR4 ;  /* 0x00000004000e7c82 */ /* 0x000fe20008000000 */
[----:B------:R-:W-:Y:S01]  /*a530*/  R2UR UR13, R235 ;  /* 0x00000000eb0d72ca */ /* 0x000fe200000e0000 */
[----:B------:R-:W-:Y:S01]  /*a540*/  UMOV UR15, 0x40000040 ;  /* 0x40000040000f7882 */ /* 0x000fe20000000000 */
[----:B------:R-:W-:Y:S01]  /*a550*/  ISETP.GE.AND P3, PT, R217, 0x28, PT ;  /* 0x00000028d900780c */ /* 0x000fe20003f66270 */
[----:B------:R-:W1:Y:S01]  /*a560*/  MUFU.EX2 R12, R12 ;  /* 0x0000000c000c7308 */ /* 0x000e620000000800 */
[----:B------:R-:W-:-:S02]  /*a570*/  FSEL R106, R106, -INF , !P0 ;  /* 0xff8000006a6a7808 */ /* 0x000fc40004000000 */
[----:B------:R-:W-:Y:S02]  /*a580*/  ISETP.GT.OR P2, PT, R223, 0x19, !P2 ;  /* 0x00000019df00780c */ /* 0x000fe40005744670 */
[----:B------:R-:W-:Y:S01]  /*a590*/  ISETP.GE.AND P0, PT, R226, 0x21, PT ;  /* 0x00000021e200780c */ /* 0x000fe20003f06270 */
[----:B------:R-:W-:Y:S01]  /*a5a0*/  FFMA.FTZ R88, R106, UR5, -R88 ;  /* 0x000000056a587c23 */ /* 0x000fe20008010858 */
[----:B------:R-:W-:Y:S01]  /*a5b0*/  FSEL R107, R107, -INF , !P1 ;  /* 0xff8000006b6b7808 */ /* 0x000fe20004800000 */
[----:B------:R-:W-:Y:S01]  /*a5c0*/  MUFU.EX2 R16, R16 ;  /* 0x0000001000107308 */ /* 0x000fe20000000800 */
[----:B------:R-:W-:Y:S02]  /*a5d0*/  ISETP.GT.OR P1, PT, R223, 0x28, !P3 ;  /* 0x00000028df00780c */ /* 0x000fe40005f24670 */
[----:B------:R-:W-:Y:S02]  /*a5e0*/  FSEL R103, R103, -INF , !P2 ;  /* 0xff80000067677808 */ /* 0x000fe40005000000 */
[----:B------:R-:W-:-:S02]  /*a5f0*/  ISETP.GT.OR P0, PT, R225, 0x21, !P0 ;  /* 0x00000021e100780c */ /* 0x000fc40004704670 */
[----:B------:R-:W-:Y:S01]  /*a600*/  ISETP.GE.AND P2, PT, R226, 0x28, PT ;  /* 0x00000028e200780c */ /* 0x000fe20003f46270 */
[----:B------:R-:W-:Y:S01]  /*a610*/  FFMA.FTZ R23, R103, UR5, -R23 ;  /* 0x0000000567177c23 */ /* 0x000fe20008010817 */
[----:B------:R-:W-:Y:S01]  /*a620*/  FSEL R110, R110, -INF , !P1 ;  /* 0xff8000006e6e7808 */ /* 0x000fe20004800000 */
[----:B----4-:R-:W-:Y:S01]  /*a630*/  SHFL.IDX PT, R103, R220, R5, 0x1f ;  /* 0x00001f05dc677589 */ /* 0x010fe200000e0000 */
[----:B------:R-:W-:Y:S01]  /*a640*/  ISETP.GE.AND P1, PT, R217, 0x29, PT ;  /* 0x00000029d900780c */ /* 0x000fe20003f26270 */
[----:B------:R-:W4:Y:S01]  /*a650*/  MUFU.EX2 R19, R19 ;  /* 0x0000001300137308 */ /* 0x000f220000000800 */
[----:B--2---:R-:W-:Y:S02]  /*a660*/  FSEL R89, R105, -INF , !P0 ;  /* 0xff80000069597808 */ /* 0x004fe40004000000 */
[----:B------:R-:W-:Y:S02]  /*a670*/  ISETP.GT.OR P0, PT, R225, 0x28, !P2 ;  /* 0x00000028e100780c */ /* 0x000fe40005704670 */
[----:B------:R-:W-:Y:S01]  /*a680*/  ISETP.GT.OR P1, PT, R223, 0x29, !P1 ;  /* 0x00000029df00780c */ /* 0x000fe20004f24670 */
[--C-:B------:R-:W-:Y:S01]  /*a690*/  FFMA.FTZ R89, R89, UR5, -R90.reuse ;  /* 0x0000000559597c23 */ /* 0x100fe2000801085a */
[----:B------:R-:W-:Y:S01]  /*a6a0*/  FSEL R91, R108, -INF , !P0 ;  /* 0xff8000006c5b7808 */ /* 0x000fe20004000000 */
[----:B------:R-:W-:Y:S01]  /*a6b0*/  FFMA.FTZ R90, R107, UR5, -R90 ;  /* 0x000000056b5a7c23 */ /* 0x000fe2000801085a */
[----:B------:R-:W-:Y:S01]  /*a6c0*/  ISETP.GE.AND P0, PT, R226, 0x29, PT ;  /* 0x00000029e200780c */ /* 0x000fe20003f06270 */
[----:B------:R-:W2:Y:S01]  /*a6d0*/  MUFU.EX2 R23, R23 ;  /* 0x0000001700177308 */ /* 0x000ea20000000800 */
[----:B------:R-:W-:Y:S01]  /*a6e0*/  FSEL R111, R111, -INF , !P1 ;  /* 0xff8000006f6f7808 */ /* 0x000fe20004800000 */
[--C-:B---3--:R-:W-:Y:S01]  /*a6f0*/  FFMA.FTZ R91, R91, UR5, -R92.reuse ;  /* 0x000000055b5b7c23 */ /* 0x108fe2000801085c */
[----:B------:R-:W-:Y:S01]  /*a700*/  ISETP.GE.AND P1, PT, R217, 0x30, PT ;  /* 0x00000030d900780c */ /* 0x000fe20003f26270 */
[----:B------:R-:W-:Y:S01]  /*a710*/  FFMA.FTZ R92, R110, UR5, -R92 ;  /* 0x000000056e5c7c23 */ /* 0x000fe2000801085c */
[----:B------:R-:W-:Y:S01]  /*a720*/  ISETP.GE.AND P2, PT, R226, 0x38, PT ;  /* 0x00000038e200780c */ /* 0x000fe20003f46270 */
[----:B------:R-:W-:Y:S01]  /*a730*/  VIADD R110, R5, 0xc ;  /* 0x0000000c056e7836 */ /* 0x000fe20000000000 */
[----:B------:R-:W-:Y:S01]  /*a740*/  ISETP.GT.OR P0, PT, R225, 0x29, !P0 ;  /* 0x00000029e100780c */ /* 0x000fe20004704670 */
[----:B------:R-:W-:Y:S01]  /*a750*/  MUFU.EX2 R227, R227 ;  /* 0x000000e300e37308 */ /* 0x000fe20000000800 */
[----:B------:R-:W-:-:S02]  /*a760*/  ISETP.GT.OR P1, PT, R223, 0x30, !P1 ;  /* 0x00000030df00780c */ /* 0x000fc40004f24670 */
[----:B------:R-:W-:Y:S01]  /*a770*/  ISETP.GT.OR P2, PT, R225, 0x38, !P2 ;  /* 0x00000038e100780c */ /* 0x000fe20005744670 */
[----:B------:R-:W-:Y:S01]  /*a780*/  SHFL.IDX PT, R110, R220, R110, 0x1f ;  /* 0x00001f6edc6e7589 */ /* 0x000fe200000e0000 */
[----:B------:R-:W-:Y:S02]  /*a790*/  FSEL R93, R109, -INF , !P0 ;  /* 0xff8000006d5d7808 */ /* 0x000fe40004000000 */
[----:B------:R-:W-:Y:S01]  /*a7a0*/  ISETP.GE.AND P0, PT, R226, 0x30, PT ;  /* 0x00000030e200780c */ /* 0x000fe20003f06270 */
[----:B------:R-:W-:Y:S01]  /*a7b0*/  MUFU.EX2 R13, R13 ;  /* 0x0000000d000d7308 */ /* 0x000fe20000000800 */
[----:B------:R-:W-:Y:S01]  /*a7c0*/  FSEL R114, R114, -INF , !P1 ;  /* 0xff80000072727808 */ /* 0x000fe20004800000 */
[--C-:B------:R-:W-:Y:S01]  /*a7d0*/  FFMA.FTZ R93, R93, UR5, -R94.reuse ;  /* 0x000000055d5d7c23 */ /* 0x100fe2000801085e */
[----:B------:R-:W-:Y:S01]  /*a7e0*/  ISETP.GE.AND P1, PT, R226, 0x31, PT ;  /* 0x00000031e200780c */ /* 0x000fe20003f26270 */
[----:B------:R-:W-:Y:S01]  /*a7f0*/  FFMA.FTZ R94, R111, UR5, -R94 ;  /* 0x000000056f5e7c23 */ /* 0x000fe2000801085e */
[----:B------:R-:W-:Y:S01]  /*a800*/  ISETP.GE.AND P3, PT, R217, 0x31, PT ;  /* 0x00000031d900780c */ /* 0x000fe20003f66270 */
[----:B------:R-:W-:Y:S01]  /*a810*/  VIADD R111, R5, 0x8 ;  /* 0x00000008056f7836 */ /* 0x000fe20000000000 */
[----:B------:R-:W-:Y:S01]  /*a820*/  FSEL R99, R116, -INF , !P2 ;  /* 0xff80000074637808 */ /* 0x000fe20005000000 */
[----:B------:R-:W-:Y:S01]  /*a830*/  MUFU.EX2 R17, R17 ;  /* 0x0000001100117308 */ /* 0x000fe20000000800 */
[----:B------:R-:W-:-:S02]  /*a840*/  ISETP.GE.AND P2, PT, R226, 0x48, PT ;  /* 0x00000048e200780c */ /* 0x000fc40003f46270 */
[----:B------:R-:W-:Y:S01]  /*a850*/  ISETP.GT.OR P0, PT, R225, 0x30, !P0 ;  /* 0x00000030e100780c */ /* 0x000fe20004704670 */
[----:B-----5:R-:W-:Y:S01]  /*a860*/  FFMA.FTZ R99, R99, UR5, -R100 ;  /* 0x0000000563637c23 */ /* 0x020fe20008010864 */
[----:B------:R-:W-:Y:S01]  /*a870*/  ISETP.GT.OR P1, PT, R225, 0x31, !P1 ;  /* 0x00000031e100780c */ /* 0x000fe20004f24670 */
[----:B------:R-:W3:Y:S01]  /*a880*/  SHFL.IDX PT, R109, R220, R111, 0x1f ;  /* 0x00001f6fdc6d7589 */ /* 0x000ee200000e0000 */
[----:B------:R-:W-:Y:S01]  /*a890*/  ISETP.GT.OR P3, PT, R223, 0x31, !P3 ;  /* 0x00000031df00780c */ /* 0x000fe20005f64670 */
[----:B------:R-:W-:Y:S01]  /*a8a0*/  MUFU.EX2 R18, R18 ;  /* 0x0000001200127308 */ /* 0x000fe20000000800 */
[----:B------:R-:W-:Y:S02]  /*a8b0*/  ISETP.GT.OR P2, PT, R225, 0x48, !P2 ;  /* 0x00000048e100780c */ /* 0x000fe40005744670 */
[----:B------:R-:W-:Y:S01]  /*a8c0*/  FSEL R95, R112, -INF , !P0 ;  /* 0xff800000705f7808 */ /* 0x000fe20004000000 */
[----:B------:R-:W-:Y:S01]  /*a8d0*/  VIADD R112, R5, 0x10 ;  /* 0x0000001005707836 */ /* 0x000fe20000000000 */
[----:B------:R-:W-:-:S02]  /*a8e0*/  ISETP.GE.AND P0, PT, R217, 0x38, PT ;  /* 0x00000038d900780c */ /* 0x000fc40003f06270 */
[----:B------:R-:W-:Y:S01]  /*a8f0*/  FSEL R97, R113, -INF , !P1 ;  /* 0xff80000071617808 */ /* 0x000fe20004800000 */
[----:B------:R-:W-:Y:S01]  /*a900*/  FFMA.FTZ R95, R95, UR5, -R96 ;  /* 0x000000055f5f7c23 */ /* 0x000fe20008010860 */
[----:B------:R-:W-:Y:S01]  /*a910*/  FSEL R115, R115, -INF , !P3 ;  /* 0xff80000073737808 */ /* 0x000fe20005800000 */
[----:B------:R-:W-:Y:S01]  /*a920*/  SHFL.IDX PT, R112, R220, R112, 0x1f ;  /* 0x00001f70dc707589 */ /* 0x000fe200000e0000 */
[C---:B------:R-:W-:Y:S01]  /*a930*/  ISETP.GE.AND P1, PT, R226.reuse, 0x41, PT ;  /* 0x00000041e200780c */ /* 0x040fe20003f26270 */
[--C-:B------:R-:W-:Y:S01]  /*a940*/  FFMA.FTZ R97, R97, UR5, -R98.reuse ;  /* 0x0000000561617c23 */ /* 0x100fe20008010862 */
[----:B------:R-:W-:Y:S01]  /*a950*/  ISETP.GE.AND P3, PT, R226, 0x49, PT ;  /* 0x00000049e200780c */ /* 0x000fe20003f66270 */
[----:B------:R-:W-:Y:S01]  /*a960*/  FFMA.FTZ R98, R115, UR5, -R98 ;  /* 0x0000000573627c23 */ /* 0x000fe20008010862 */
[----:B------:R-:W-:Y:S01]  /*a970*/  FSEL R124, R124, -INF , !P2 ;  /* 0xff8000007c7c7808 */ /* 0x000fe20005000000 */
[----:B------:R-:W-:Y:S01]  /*a980*/  FFMA.FTZ R96, R114, UR5, -R96 ;  /* 0x0000000572607c23 */ /* 0x000fe20008010860 */
[----:B------:R-:W-:Y:S01]  /*a990*/  ISETP.GE.AND P2, PT, R226, 0x60, PT ;  /* 0x00000060e200780c */ /* 0x000fe20003f46270 */
[----:B------:R-:W-:Y:S01]  /*a9a0*/  MUFU.EX2 R20, R20 ;  /* 0x0000001400147308 */ /* 0x000fe20000000800 */
[----:B------:R-:W-:-:S02]  /*a9b0*/  ISETP.GT.OR P0, PT, R223, 0x38, !P0 ;  /* 0x00000038df00780c */ /* 0x000fc40004704670 */
[C---:B------:R-:W-:Y:S01]  /*a9c0*/  ISETP.GT.OR P1, PT, R225.reuse, 0x41, !P1 ;  /* 0x00000041e100780c */ /* 0x040fe20004f24670 */
[----:B---3--:R-:W-:Y:S01]  /*a9d0*/  FFMA.FTZ R107, R124, UR5, -R109 ;  /* 0x000000057c6b7c23 */ /* 0x008fe2000801086d */
[C---:B------:R-:W-:Y:S02]  /*a9e0*/  ISETP.GT.OR P3, PT, R225.reuse, 0x49, !P3 ;  /* 0x00000049e100780c */ /* 0x040fe40005f64670 */
[----:B------:R-:W-:Y:S01]  /*a9f0*/  ISETP.GT.OR P2, PT, R225, 0x60, !P2 ;  /* 0x00000060e100780c */ /* 0x000fe20005744670 */
[----:B------:R-:W-:Y:S01]  /*aa00*/  MUFU.EX2 R21, R21 ;  /* 0x0000001500157308 */ /* 0x000fe20000000800 */
[----:B------:R-:W-:Y:S02]  /*aa10*/  FSEL R118, R118, -INF , !P0 ;  /* 0xff80000076767808 */ /* 0x000fe40004000000 */
[----:B------:R-:W-:Y:S02]  /*aa20*/  FSEL R121, R121, -INF , !P1 ;  /* 0xff80000079797808 */ /* 0x000fe40004800000 */
[----:B------:R-:W-:Y:S01]  /*aa30*/  FSEL R108, R125, -INF , !P3 ;  /* 0xff8000007d6c7808 */ /* 0x000fe20005800000 */
[----:B------:R-:W-:Y:S01]  /*aa40*/  FFMA.FTZ R100, R118, UR5, -R100 ;  /* 0x0000000576647c23 */ /* 0x000fe20008010864 */
[C---:B------:R-:W-:Y:S01]  /*aa50*/  ISETP.GE.AND P1, PT, R226.reuse, 0x59, PT ;  /* 0x00000059e200780c */ /* 0x040fe20003f26270 */
[----:B------:R-:W-:Y:S01]  /*aa60*/  VIADD R118, R5, 0x4 ;  /* 0x0000000405767836 */ /* 0x000fe20000000000 */
[----:B------:R-:W-:Y:S01]  /*aa70*/  ISETP.GE.AND P3, PT, R226, 0x61, PT ;  /* 0x00000061e200780c */ /* 0x000fe20003f66270 */
[----:B------:R-:W-:Y:S01]  /*aa80*/  FFMA.FTZ R108, R108, UR5, -R110 ;  /* 0x000000056c6c7c23 */ /* 0x000fe2000801086e */
[----:B------:R-:W-:Y:S01]  /*aa90*/  FSEL R136, R136, -INF , !P2 ;  /* 0xff80000088887808 */ /* 0x000fe20005000000 */
[----:B------:R-:W-:Y:S01]  /*aaa0*/  MUFU.EX2 R107, R107 ;  /* 0x0000006b006b7308 */ /* 0x000fe20000000800 */
[----:B------:R-:W-:Y:S01]  /*aab0*/  ISETP.GE.AND P2, PT, R217, 0x40, PT ;  /* 0x00000040d900780c */ /* 0x000fe20003f46270 */
[----:B------:R-:W3:Y:S01]  /*aac0*/  SHFL.IDX PT, R102, R220, R118, 0x1f ;  /* 0x00001f76dc667589 */ /* 0x000ee200000e0000 */
[----:B------:R-:W-:-:S02]  /*aad0*/  ISETP.GT.OR P1, PT, R225, 0x59, !P1 ;  /* 0x00000059e100780c */ /* 0x000fc40004f24670 */
[----:B------:R-:W-:Y:S02]  /*aae0*/  ISETP.GT.OR P3, PT, R225, 0x61, !P3 ;  /* 0x00000061e100780c */ /* 0x000fe40005f64670 */
[----:B------:R-:W-:Y:S01]  /*aaf0*/  ISETP.GT.OR P2, PT, R223, 0x40, !P2 ;  /* 0x00000040df00780c */ /* 0x000fe20005744670 */
[----:B------:R-:W-:Y:S01]  /*ab00*/  MUFU.EX2 R108, R108 ;  /* 0x0000006c006c7308 */ /* 0x000fe20000000800 */
[----:B------:R-:W-:Y:S02]  /*ab10*/  FSEL R133, R133, -INF , !P1 ;  /* 0xff80000085857808 */ /* 0x000fe40004800000 */
[----:B------:R-:W-:Y:S02]  /*ab20*/  FSEL R137, R137, -INF , !P3 ;  /* 0xff80000089897808 */ /* 0x000fe40005800000 */
[----:B------:R-:W-:Y:S02]  /*ab30*/  ISETP.GE.AND P5, PT, R226, 0x39, PT ;  /* 0x00000039e200780c */ /* 0x000fe40003fa6270 */
[C---:B------:R-:W-:Y:S01]  /*ab40*/  ISETP.GE.AND P1, PT, R217.reuse, 0x39, PT ;  /* 0x00000039d900780c */ /* 0x040fe20003f26270 */
[----:B------:R-:W-:Y:S01]  /*ab50*/  MUFU.EX2 R22, R22 ;  /* 0x0000001600167308 */ /* 0x000fe20000000800 */
[----:B------:R-:W-:-:S02]  /*ab60*/  ISETP.GE.AND P3, PT, R217, 0x41, PT ;  /* 0x00000041d900780c */ /* 0x000fc40003f66270 */
[----:B------:R-:W-:Y:S02]  /*ab70*/  FSEL R104, R122, -INF , !P2 ;  /* 0xff8000007a687808 */ /* 0x000fe40005000000 */
[C---:B------:R-:W-:Y:S02]  /*ab80*/  ISETP.GE.AND P2, PT, R226.reuse, 0x71, PT ;  /* 0x00000071e200780c */ /* 0x040fe40003f46270 */
[----:B------:R-:W-:Y:S01]  /*ab90*/  ISETP.GE.AND P4, PT, R226, 0x40, PT ;  /* 0x00000040e200780c */ /* 0x000fe20003f86270 */
[----:B------:R-:W-:Y:S01]  /*aba0*/  FFMA.FTZ R104, R104, UR5, -R103 ;  /* 0x0000000568687c23 */ /* 0x000fe20008010867 */
[----:B------:R-:W-:Y:S01]  /*abb0*/  ISETP.GT.OR P5, PT, R225, 0x39, !P5 ;  /* 0x00000039e100780c */ /* 0x000fe20006fa4670 */
[----:B---3--:R-:W-:Y:S01]  /*abc0*/  FFMA.FTZ R105, R121, UR5, -R102 ;  /* 0x0000000579697c23 */ /* 0x008fe20008010866 */
[C---:B------:R-:W-:Y:S01]  /*abd0*/  ISETP.GT.OR P1, PT, R223.reuse, 0x39, !P1 ;  /* 0x00000039df00780c */ /* 0x040fe20004f24670 */
[----:B------:R-:W-:Y:S02]  /*abe0*/  WARPGROUP.DEPBAR.LE gsb0, 0x0 ;  /* 0x00008000000079c5 */ /* 0x000fe40000010000 */
[----:B------:R-:W-:Y:S01]  /*abf0*/  WARPGROUP.ARRIVE ;  /* 0x00000000000079c5 */ /* 0x000fe20000000000 */
[----:B------:R-:W-:Y:S01]  /*ac00*/  ISETP.GT.OR P3, PT, R223, 0x41, !P3 ;  /* 0x00000041df00780c */ /* 0x000fe20005f64670 */
[----:B------:R-:W-:Y:S01]  /*ac10*/  MUFU.EX2 R104, R104 ;  /* 0x0000006800687308 */ /* 0x000fe20000000800 */
[----:B------:R-:W-:-:S02]  /*ac20*/  ISETP.GT.OR P2, PT, R225, 0x71, !P2 ;  /* 0x00000071e100780c */ /* 0x000fc40005744670 */
[----:B------:R-:W-:Y:S01]  /*ac30*/  ISETP.GT.OR P4, PT, R225, 0x40, !P4 ;  /* 0x00000040e100780c */ /* 0x000fe20006784670 */
[----:B------:R-:W-:Y:S01]  /*ac40*/  HGMMA.64x128x16.F32 R24, gdesc[UR12], R24, gsb0 ;  /* 0x01e000000c1879f0 */ /* 0x000fe20008000818 */
[----:B------:R-:W-:Y:S01]  /*ac50*/  R2UR UR12, R230 ;  /* 0x00000000e60c72ca */ /* 0x000fe200000e0000 */
[----:B------:R-:W-:Y:S01]  /*ac60*/  UMOV UR14, UR6 ;  /* 0x00000006000e7c82 */ /* 0x000fe20008000000 */
[----:B------:R-:W-:Y:S01]  /*ac70*/  R2UR UR13, R231 ;  /* 0x00000000e70d72ca */ /* 0x000fe200000e0000 */
[----:B------:R-:W-:Y:S01]  /*ac80*/  UMOV UR15, 0x40000040 ;  /* 0x40000040000f7882 */ /* 0x000fe20000000000 */
[----:B------:R-:W-:Y:S01]  /*ac90*/  ISETP.GE.AND P0, PT, R226, 0x50, PT ;  /* 0x00000050e200780c */ /* 0x000fe20003f06270 */
[----:B------:R-:W-:Y:S01]  /*aca0*/  MUFU.EX2 R105, R105 ;  /* 0x0000006900697308 */ /* 0x000fe20000000800 */
[----:B------:R-:W-:Y:S02]  /*acb0*/  FSEL R117, R117, -INF , !P5 ;  /* 0xff80000075757808 */ /* 0x000fe40006800000 */
[----:B------:R-:W-:-:S02]  /*acc0*/  FSEL R119, R119, -INF , !P1 ;  /* 0xff80000077777808 */ /* 0x000fc40004800000 */
[----:B------:R-:W-:Y:S01]  /*acd0*/  FSEL R106, R123, -INF , !P3 ;  /* 0xff8000007b6a7808 */ /* 0x000fe20005800000 */
[--C-:B------:R-:W-:Y:S01]  /*ace0*/  FFMA.FTZ R101, R117, UR5, -R232.reuse ;  /* 0x0000000575657c23 */ /* 0x100fe200080108e8 */
[----:B------:R-:W-:Y:S01]  /*acf0*/  FSEL R123, R145, -INF , !P2 ;  /* 0xff800000917b7808 */ /* 0x000fe20005000000 */
[----:B------:R-:W-:Y:S01]  /*ad00*/  FFMA.FTZ R119, R119, UR5, -R232 ;  /* 0x0000000577777c23 */ /* 0x000fe200080108e8 */
[----:B------:R-:W-:Y:S01]  /*ad10*/  ISETP.GE.AND P2, PT, R217, 0x58, PT ;  /* 0x00000058d900780c */ /* 0x000fe20003f46270 */
[----:B------:R-:W-:Y:S01]  /*ad20*/  VIADD R232, R5, 0x14 ;  /* 0x0000001405e87836 */ /* 0x000fe20000000000 */
[----:B------:R-:W-:Y:S01]  /*ad30*/  ISETP.GE.AND P5, PT, R226, 0x51, PT ;  /* 0x00000051e200780c */ /* 0x000fe20003fa6270 */
[----:B------:R-:W-:Y:S01]  /*ad40*/  FFMA.FTZ R106, R106, UR5, -R102 ;  /* 0x000000056a6a7c23 */ /* 0x000fe20008010866 */
[----:B------:R-:W-:Y:S01]  /*ad50*/  FSEL R120, R120, -INF , !P4 ;  /* 0xff80000078787808 */ /* 0x000fe20006000000 */
[----:B------:R-:W-:Y:S01]  /*ad60*/  MUFU.EX2 R88, R88 ;  /* 0x0000005800587308 */ /* 0x000fe20000000800 */
[----:B------:R-:W-:-:S02]  /*ad70*/  ISETP.GE.AND P4, PT, R226, 0x58, PT ;  /* 0x00000058e200780c */ /* 0x000fc40003f86270 */
[----:B------:R-:W-:Y:S01]  /*ad80*/  ISETP.GT.OR P0, PT, R225, 0x50, !P0 ;  /* 0x00000050e100780c */ /* 0x000fe20004704670 */
[----:B------:R-:W-:Y:S01]  /*ad90*/  FFMA.FTZ R120, R120, UR5, -R103 ;  /* 0x0000000578787c23 */ /* 0x000fe20008010867 */
[----:B------:R-:W-:Y:S02]  /*ada0*/  ISETP.GE.AND P1, PT, R217, 0x48, PT ;  /* 0x00000048d900780c */ /* 0x000fe40003f26270 */
[----:B------:R-:W-:Y:S01]  /*adb0*/  ISETP.GT.OR P2, PT, R223, 0x58, !P2 ;  /* 0x00000058df00780c */ /* 0x000fe20005744670 */
[----:B------:R3:W-:Y:S01]  /*adc0*/  MUFU.EX2 R103, R119 ;  /* 0x0000007700677308 */ /* 0x0007e20000000800 */
[C---:B------:R-:W-:Y:S02]  /*add0*/  ISETP.GT.OR P5, PT, R225.reuse, 0x51, !P5 ;  /* 0x00000051e100780c */ /* 0x040fe40006fa4670 */
[----:B------:R-:W-:Y:S02]  /*ade0*/  FSEL R128, R128, -INF , !P0 ;  /* 0xff80000080807808 */ /* 0x000fe40004000000 */
[----:B------:R-:W-:-:S02]  /*adf0*/  ISETP.GT.OR P4, PT, R225, 0x58, !P4 ;  /* 0x00000058e100780c */ /* 0x000fc40006784670 */
[C---:B------:R-:W-:Y:S01]  /*ae00*/  ISETP.GE.AND P3, PT, R226.reuse, 0x78, PT ;  /* 0x00000078e200780c */ /* 0x040fe20003f66270 */
[----:B------:R5:W-:Y:S01]  /*ae10*/  MUFU.EX2 R102, R120 ;  /* 0x0000007800667308 */ /* 0x000be20000000800 */
[----:B------:R-:W-:Y:S02]  /*ae20*/  ISETP.GE.AND P0, PT, R226, 0x68, PT ;  /* 0x00000068e200780c */ /* 0x000fe40003f06270 */
[----:B------:R-:W-:Y:S02]  /*ae30*/  ISETP.GT.OR P1, PT, R223, 0x48, !P1 ;  /* 0x00000048df00780c */ /* 0x000fe40004f24670 */
[----:B------:R-:W-:Y:S02]  /*ae40*/  FSEL R116, R134, -INF , !P2 ;  /* 0xff80000086747808 */ /* 0x000fe40005000000 */
[----:B------:R-:W-:Y:S01]  /*ae50*/  FSEL R129, R129, -INF , !P5 ;  /* 0xff80000081817808 */ /* 0x000fe20006800000 */
[----:B------:R-:W1:Y:S01]  /*ae60*/  SHFL.IDX PT, R134, R220, R232, 0x1f ;  /* 0x00001fe8dc867589 */ /* 0x000e6200000e0000 */
[----:B------:R-:W-:Y:S01]  /*ae70*/  ISETP.GE.AND P5, PT, R226, 0x69, PT ;  /* 0x00000069e200780c */ /* 0x000fe20003fa6270 */
[----:B------:R-:W-:Y:S01]  /*ae80*/  MUFU.EX2 R106, R106 ;  /* 0x0000006a006a7308 */ /* 0x000fe20000000800 */
[----:B------:R-:W-:-:S02]  /*ae90*/  FSEL R132, R132, -INF , !P4 ;  /* 0xff80000084847808 */ /* 0x000fc40006000000 */
[C---:B------:R-:W-:Y:S02]  /*aea0*/  ISETP.GT.OR P3, PT, R225.reuse, 0x78, !P3 ;  /* 0x00000078e100780c */ /* 0x040fe40005f64670 */
[----:B------:R-:W-:Y:S02]  /*aeb0*/  ISETP.GE.AND P4, PT, R226, 0x70, PT ;  /* 0x00000070e200780c */ /* 0x000fe40003f86270 */
[----:B------:R-:W-:Y:S01]  /*aec0*/  ISETP.GT.OR P0, PT, R225, 0x68, !P0 ;  /* 0x00000068e100780c */ /* 0x000fe20004704670 */
[----:B------:R-:W-:Y:S01]  /*aed0*/  MUFU.EX2 R89, R89 ;  /* 0x0000005900597308 */ /* 0x000fe20000000800 */
[----:B------:R-:W-:Y:S02]  /*aee0*/  FSEL R126, R126, -INF , !P1 ;  /* 0xff8000007e7e7808 */ /* 0x000fe40004800000 */
[----:B------:R-:W-:Y:S01]  /*aef0*/  ISETP.GE.AND P1, PT, R226, 0x79, PT ;  /* 0x00000079e200780c */ /* 0x000fe20003f26270 */
[----:B------:R-:W-:Y:S01]  /*af00*/  VIADD R226, R5, 0x1c ;  /* 0x0000001c05e27836 */ /* 0x000fe20000000000 */
[C---:B------:R-:W-:Y:S01]  /*af10*/  ISETP.GT.OR P5, PT, R225.reuse, 0x69, !P5 ;  /* 0x00000069e100780c */ /* 0x040fe20006fa4670 */
[----:B------:R-:W-:Y:S01]  /*af20*/  FFMA.FTZ R109, R126, UR5, -R109 ;  /* 0x000000057e6d7c23 */ /* 0x000fe2000801086d */
[----:B------:R-:W-:Y:S01]  /*af30*/  FSEL R121, R148, -INF , !P3 ;  /* 0xff80000094797808 */ /* 0x000fe20005800000 */
[----:B------:R-:W-:Y:S01]  /*af40*/  MUFU.EX2 R90, R90 ;  /* 0x0000005a005a7308 */ /* 0x000fe20000000800 */
[----:B------:R-:W-:-:S02]  /*af50*/  ISETP.GT.OR P4, PT, R225, 0x70, !P4 ;  /* 0x00000070e100780c */ /* 0x000fc40006784670 */
[----:B------:R-:W-:Y:S02]  /*af60*/  FSEL R113, R140, -INF , !P0 ;  /* 0xff8000008c717808 */ /* 0x000fe40004000000 */
[C---:B------:R-:W-:Y:S02]  /*af70*/  ISETP.GE.AND P3, PT, R217.reuse, 0x59, PT ;  /* 0x00000059d900780c */ /* 0x040fe40003f66270 */
[----:B------:R-:W-:Y:S01]  /*af80*/  ISETP.GE.AND P0, PT, R217, 0x49, PT ;  /* 0x00000049d900780c */ /* 0x000fe20003f06270 */
[----:B------:R-:W-:Y:S01]  /*af90*/  MUFU.EX2 R109, R109 ;  /* 0x0000006d006d7308 */ /* 0x000fe20000000800 */
[----:B------:R-:W-:Y:S01]  /*afa0*/  ISETP.GT.OR P1, PT, R225, 0x79, !P1 ;  /* 0x00000079e100780c */ /* 0x000fe20004f24670 */
[----:B------:R-:W-:Y:S01]  /*afb0*/  VIADD R225, R5, 0x18 ;  /* 0x0000001805e17836 */ /* 0x000fe20000000000 */
[----:B------:R-:W-:Y:S02]  /*afc0*/  FSEL R115, R141, -INF , !P5 ;  /* 0xff8000008d737808 */ /* 0x000fe40006800000 */
[----:B------:R-:W-:-:S02]  /*afd0*/  ISETP.GE.AND P5, PT, R217, 0x50, PT ;  /* 0x00000050d900780c */ /* 0x000fc40003fa6270 */
[----:B------:R-:W-:Y:S01]  /*afe0*/  FSEL R125, R144, -INF , !P4 ;  /* 0xff800000907d7808 */ /* 0x000fe20006000000 */
[----:B------:R-:W-:Y:S01]  /*aff0*/  MUFU.EX2 R91, R91 ;  /* 0x0000005b005b7308 */ /* 0x000fe20000000800 */
[----:B------:R-:W-:Y:S02]  /*b000*/  ISETP.GT.OR P3, PT, R223, 0x59, !P3 ;  /* 0x00000059df00780c */ /* 0x000fe40005f64670 */
[----:B------:R-:W-:Y:S02]  /*b010*/  ISETP.GE.AND P4, PT, R217, 0x51, PT ;  /* 0x00000051d900780c */ /* 0x000fe40003f86270 */
[----:B------:R-:W-:Y:S02]  /*b020*/  ISETP.GT.OR P0, PT, R223, 0x49, !P0 ;  /* 0x00000049df00780c */ /* 0x000fe40004704670 */
[----:B---3--:R-:W-:Y:S01]  /*b030*/  FSEL R119, R149, -INF , !P1 ;  /* 0xff80000095777808 */ /* 0x008fe20004800000 */
[----:B------:R-:W-:Y:S01]  /*b040*/  MUFU.EX2 R92, R92 ;  /* 0x0000005c005c7308 */ /* 0x000fe20000000800 */
[----:B------:R-:W-:-:S02]  /*b050*/  ISETP.GE.AND P1, PT, R217, 0x60, PT ;  /* 0x00000060d900780c */ /* 0x000fc40003f26270 */
[----:B------:R-:W-:Y:S02]  /*b060*/  ISETP.GT.OR P5, PT, R223, 0x50, !P5 ;  /* 0x00000050df00780c */ /* 0x000fe40006fa4670 */
[----:B------:R-:W-:Y:S02]  /*b070*/  FSEL R135, R135, -INF , !P3 ;  /* 0xff80000087877808 */ /* 0x000fe40005800000 */
[----:B------:R-:W-:Y:S01]  /*b080*/  FSEL R127, R127, -INF , !P0 ;  /* 0xff8000007f7f7808 */ /* 0x000fe20004000000 */
[----:B------:R-:W-:Y:S01]  /*b090*/  MUFU.EX2 R93, R93 ;  /* 0x0000005d005d7308 */ /* 0x000fe20000000800 */
[----:B------:R-:W-:Y:S02]  /*b0a0*/  ISETP.GT.OR P4, PT, R223, 0x51, !P4 ;  /* 0x00000051df00780c */ /* 0x000fe40006784670 */
[----:B------:R-:W-:Y:S01]  /*b0b0*/  ISETP.GE.AND P3, PT, R217, 0x71, PT ;  /* 0x00000071d900780c */ /* 0x000fe20003f66270 */
[----:B------:R-:W-:Y:S01]  /*b0c0*/  FFMA.FTZ R110, R127, UR5, -R110 ;  /* 0x000000057f6e7c23 */ /* 0x000fe2000801086e */
[----:B------:R-:W-:Y:S01]  /*b0d0*/  ISETP.GT.OR P1, PT, R223, 0x60, !P1 ;  /* 0x00000060df00780c */ /* 0x000fe20004f24670 */
[----:B------:R3:W-:Y:S01]  /*b0e0*/  SHFL.IDX PT, R127, R221, R111, 0x1f ;  /* 0x00001f6fdd7f7589 */ /* 0x0007e200000e0000 */
[----:B------:R-:W-:Y:S01]  /*b0f0*/  FSEL R114, R130, -INF , !P5 ;  /* 0xff80000082727808 */ /* 0x000fe20006800000 */
[----:B------:R-:W-:Y:S01]  /*b100*/  MUFU.EX2 R94, R94 ;  /* 0x0000005e005e7308 */ /* 0x000fe20000000800 */
[----:B------:R-:W-:Y:S01]  /*b110*/  FSEL R117, R131, -INF , !P4 ;  /* 0xff80000083757808 */ /* 0x000fe20006000000 */
[----:B------:R-:W4:Y:S01]  /*b120*/  SHFL.IDX PT, R130, R221, R118, 0x1f ;  /* 0x00001f76dd827589 */ /* 0x000f2200000e0000 */
[----:B------:R-:W-:-:S02]  /*b130*/  ISETP.GT.OR P3, PT, R223, 0x71, !P3 ;  /* 0x00000071df00780c */ /* 0x000fc40005f64670 */
[----:B------:R-:W-:Y:S01]  /*b140*/  FSEL R145, R138, -INF , !P1 ;  /* 0xff8000008a917808 */ /* 0x000fe20004800000 */
[----:B------:R-:W2:Y:S01]  /*b150*/  SHFL.IDX PT, R131, R221, R5, 0x1f ;  /* 0x00001f05dd837589 */ /* 0x000ea200000e0000 */
[----:B------:R-:W-:Y:S01]  /*b160*/  FSEL R122, R147, -INF , !P3 ;  /* 0xff800000937a7808 */ /* 0x000fe20005800000 */
[--C-:B---3--:R-:W-:Y:S01]  /*b170*/  FFMA.FTZ R111, R128, UR5, -R112.reuse ;  /* 0x00000005806f7c23 */ /* 0x108fe20008010870 */
[----:B------:R-:W-:Y:S01]  /*b180*/  FFMA.FTZ R112, R114, UR5, -R112 ;  /* 0x0000000572707c23 */ /* 0x000fe20008010870 */
[----:B------:R-:W3:Y:S01]  /*b190*/  SHFL.IDX PT, R138, R220, R225, 0x1f ;  /* 0x00001fe1dc8a7589 */ /* 0x000ee200000e0000 */
[--C-:B-1----:R-:W-:Y:S01]  /*b1a0*/  FFMA.FTZ R114, R129, UR5, -R134.reuse ;  /* 0x0000000581727c23 */ /* 0x102fe20008010886 */
[----:B------:R-:W-:Y:S01]  /*b1b0*/  FFMA.FTZ R147, R117, UR5, -R134 ;  /* 0x0000000575937c23 */ /* 0x000fe20008010886 */
[C---:B------:R-:W-:Y:S01]  /*b1c0*/  ISETP.GE.AND P0, PT, R217.reuse, 0x61, PT ;  /* 0x00000061d900780c */ /* 0x040fe20003f06270 */
[----:B------:R-:W1:Y:S01]  /*b1d0*/  SHFL.IDX PT, R220, R220, R226, 0x1f ;  /* 0x00001fe2dcdc7589 */ /* 0x000e6200000e0000 */
[----:B------:R-:W-:Y:S01]  /*b1e0*/  ISETP.GE.AND P1, PT, R217, 0x78, PT ;  /* 0x00000078d900780c */ /* 0x000fe20003f26270 */
[----:B------:R-:W-:Y:S01]  /*b1f0*/  MUFU.EX2 R111, R111 ;  /* 0x0000006f006f7308 */ /* 0x000fe20000000800 */
[----:B------:R-:W-:Y:S01]  /*b200*/  ISETP.GT.OR P0, PT, R223, 0x61, !P0 ;  /* 0x00000061df00780c */ /* 0x000fe20004704670 */
[----:B------:R-:W1:Y:S01]  /*b210*/  SHFL.IDX PT, R134, R221, R232, 0x1f ;  /* 0x00001fe8dd867589 */ /* 0x000e6200000e0000 */
[----:B------:R-:W-:-:S02]  /*b220*/  ISETP.GE.AND P5, PT, R217, 0x68, PT ;  /* 0x00000068d900780c */ /* 0x000fc40003fa6270 */
[----:B------:R-:W-:Y:S02]  /*b230*/  FSEL R140, R139, -INF , !P0 ;  /* 0xff8000008b8c7808 */ /* 0x000fe40004000000 */
[----:B------:R-:W-:Y:S01]  /*b240*/  ISETP.GE.AND P0, PT, R217, 0x79, PT ;  /* 0x00000079d900780c */ /* 0x000fe20003f06270 */
[----:B------:R-:W1:Y:S01]  /*b250*/  SHFL.IDX PT, R139, R221, R225, 0x1f ;  /* 0x00001fe1dd8b7589 */ /* 0x000e6200000e0000 */
[----:B------:R-:W-:Y:S01]  /*b260*/  ISETP.GT.OR P1, PT, R223, 0x78, !P1 ;  /* 0x00000078df00780c */ /* 0x000fe20004f24670 */
[--C-:B----4-:R-:W-:Y:S01]  /*b270*/  FFMA.FTZ R141, R137, UR5, -R130.reuse ;  /* 0x00000005898d7c23 */ /* 0x110fe20008010882 */
[C---:B------:R-:W-:Y:S01]  /*b280*/  ISETP.GT.OR P0, PT, R223.reuse, 0x79, !P0 ;  /* 0x00000079df00780c */ /* 0x040fe20004704670 */
[----:B------:R-:W-:Y:S01]  /*b290*/  FFMA.FTZ R140, R140, UR5, -R130 ;  /* 0x000000058c8c7c23 */ /* 0x000fe20008010882 */
[----:B------:R-:W-:Y:S01]  /*b2a0*/  ISETP.GT.OR P5, PT, R223, 0x68, !P5 ;  /* 0x00000068df00780c */ /* 0x000fe20006fa4670 */
[----:B--2---:R-:W-:Y:S01]  /*b2b0*/  FFMA.FTZ R145, R145, UR5, -R131 ;  /* 0x0000000591917c23 */ /* 0x004fe20008010883 */
[----:B-----5:R-:W-:Y:S01]  /*b2c0*/  FSEL R120, R150, -INF , !P1 ;  /* 0xff80000096787808 */ /* 0x020fe20004800000 */
[----:B------:R-:W-:-:S02]  /*b2d0*/  WARPGROUP.DEPBAR.LE gsb0, 0x0 ;  /* 0x00008000000079c5 */ /* 0x000fc40000010000 */
[----:B------:R-:W-:Y:S01]  /*b2e0*/  WARPGROUP.ARRIVE ;  /* 0x00000000000079c5 */ /* 0x000fe20000000000 */
[----:B------:R-:W-:Y:S01]  /*b2f0*/  FSEL R118, R151, -INF , !P0 ;  /* 0xff80000097767808 */ /* 0x000fe20004000000 */
[----:B------:R-:W-:Y:S01]  /*b300*/  VIADD R151, R5, 0x4 ;  /* 0x0000000405977836 */ /* 0x000fe20000000000 */
[----:B------:R-:W-:Y:S01]  /*b310*/  ISETP.GE.AND P4, PT, R217, 0x69, PT ;  /* 0x00000069d900780c */ /* 0x000fe20003f86270 */
[----:B------:R-:W-:Y:S01]  /*b320*/  VIADD R150, R5, 0x8 ;  /* 0x0000000805967836 */ /* 0x000fe20000000000 */
[----:B------:R-:W-:Y:S01]  /*b330*/  ISETP.GE.AND P2, PT, R217, 0x70, PT ;  /* 0x00000070d900780c */ /* 0x000fe20003f46270 */
[----:B------:R-:W-:Y:S01]  /*b340*/  HGMMA.64x128x16.F32 R24, gdesc[UR12], R24, gsb0 ;  /* 0x01e000000c1879f0 */ /* 0x000fe20008000818 */
[----:B------:R-:W-:Y:S01]  /*b350*/  FSEL R142, R142, -INF , !P5 ;  /* 0xff8000008e8e7808 */ /* 0x000fe20006800000 */
[----:B------:R-:W-:Y:S02]  /*b360*/  VIADD R217, R5, 0x10 ;  /* 0x0000001005d97836 */ /* 0x000fe40000000000 */
[----:B---3--:R-:W-:Y:S01]  /*b370*/  FFMA.FTZ R144, R132, UR5, -R138 ;  /* 0x0000000584907c23 */ /* 0x008fe2000801088a */
[----:B-1----:R-:W-:Y:S01]  /*b380*/  FFMA.FTZ R132, R135, UR5, -R220 ;  /* 0x0000000587847c23 */ /* 0x002fe200080108dc */
[--C-:B------:R-:W-:Y:S01]  /*b390*/  FFMA.FTZ R123, R123, UR5, -R134.reuse ;  /* 0x000000057b7b7c23 */ /* 0x100fe20008010886 */
[----:B------:R-:W-:Y:S01]  /*b3a0*/  FFMA.FTZ R129, R142, UR5, -R127 ;  /* 0x000000058e817c23 */ /* 0x000fe2000801087f */
[----:B------:R-:W-:Y:S01]  /*b3b0*/  FFMA.FTZ R122, R122, UR5, -R134 ;  /* 0x000000057a7a7c23 */ /* 0x000fe20008010886 */
[----:B------:R-:W-:Y:S01]  /*b3c0*/  ISETP.GT.OR P4, PT, R223, 0x69, !P4 ;  /* 0x00000069df00780c */ /* 0x000fe20006784670 */
[----:B------:R-:W-:Y:S01]  /*b3d0*/  FFMA.FTZ R117, R133, UR5, -R220 ;  /* 0x0000000585757c23 */ /* 0x000fe200080108dc */
[----:B------:R-:W-:Y:S01]  /*b3e0*/  ISETP.GT.OR P2, PT, R223, 0x70, !P2 ;  /* 0x00000070df00780c */ /* 0x000fe20005744670 */
[----:B------:R-:W-:Y:S01]  /*b3f0*/  VIADD R223, R5, 0xc ;  /* 0x0000000c05df7836 */ /* 0x000fe20000000000 */
[----:B------:R-:W-:Y:S01]  /*b400*/  FSEL R126, R143, -INF , !P4 ;  /* 0xff8000008f7e7808 */ /* 0x000fe20006000000 */
[----:B------:R-:W-:Y:S01]  /*b410*/  FFMA.FTZ R116, R116, UR5, -R138 ;  /* 0x0000000574747c23 */ /* 0x000fe2000801088a */
[----:B------:R-:W1:Y:S01]  /*b420*/  SHFL.IDX PT, R143, R221, R217, 0x1f ;  /* 0x00001fd9dd8f7589 */ /* 0x000e6200000e0000 */
[----:B------:R-:W-:Y:S01]  /*b430*/  FSEL R124, R146, -INF , !P2 ;  /* 0xff800000927c7808 */ /* 0x000fe20005000000 */
[----:B------:R-:W-:Y:S01]  /*b440*/  FFMA.FTZ R138, R136, UR5, -R131 ;  /* 0x00000005888a7c23 */ /* 0x000fe20008010883 */
[----:B------:R-:W-:Y:S01]  /*b450*/  FFMA.FTZ R131, R113, UR5, -R127 ;  /* 0x0000000571837c23 */ /* 0x000fe2000801087f */
[----:B------:R-:W2:Y:S01]  /*b460*/  SHFL.IDX PT, R146, R221, R223, 0x1f ;  /* 0x00001fdfdd927589 */ /* 0x000ea200000e0000 */
[--C-:B------:R-:W-:Y:S01]  /*b470*/  FFMA.FTZ R121, R121, UR5, -R139.reuse ;  /* 0x0000000579797c23 */ /* 0x100fe2000801088b */
[----:B------:R-:W-:Y:S01]  /*b480*/  FFMA.FTZ R120, R120, UR5, -R139 ;  /* 0x0000000578787c23 */ /* 0x000fe2000801088b */
[----:B------:R-:W-:Y:S01]  /*b490*/  MUFU.EX2 R113, R147 ;  /* 0x0000009300717308 */ /* 0x000fe20000000800 */
[----:B------:R-:W3:Y:S07]  /*b4a0*/  SHFL.IDX PT, R221, R221, R226, 0x1f ;  /* 0x00001fe2dddd7589 */ /* 0x000eee00000e0000 */
[----:B------:R-:W4:Y:S08]  /*b4b0*/  MUFU.EX2 R114, R114 ;  /* 0x0000007200727308 */ /* 0x000f300000000800 */
[----:B------:R-:W5:Y:S01]  /*b4c0*/  MUFU.EX2 R112, R112 ;  /* 0x0000007000707308 */ /* 0x000f620000000800 */
[--C-:B-1----:R-:W-:Y:S01]  /*b4d0*/  FFMA.FTZ R125, R125, UR5, -R143.reuse ;  /* 0x000000057d7d7c23 */ /* 0x102fe2000801088f */
[----:B------:R-:W-:Y:S01]  /*b4e0*/  FFMA.FTZ R124, R124, UR5, -R143 ;  /* 0x000000057c7c7c23 */ /* 0x000fe2000801088f */
[--C-:B--2---:R-:W-:Y:S01]  /*b4f0*/  FFMA.FTZ R127, R115, UR5, -R146.reuse ;  /* 0x00000005737f7c23 */ /* 0x104fe20008010892 */
[----:B------:R-:W-:-:S04]  /*b500*/  FFMA.FTZ R126, R126, UR5, -R146 ;  /* 0x000000057e7e7c23 */ /* 0x000fc80008010892 */
[----:B------:R-:W-:Y:S01]  /*b510*/  MUFU.EX2 R115, R144 ;  /* 0x0000009000737308 */ /* 0x000fe20000000800 */
[--C-:B---3--:R-:W-:Y:S01]  /*b520*/  FFMA.FTZ R119, R119, UR5, -R221.reuse ;  /* 0x0000000577777c23 */ /* 0x108fe200080108dd */
[----:B------:R-:W-:-:S06]  /*b530*/  FFMA.FTZ R118, R118, UR5, -R221 ;  /* 0x0000000576767c23 */ /* 0x000fcc00080108dd */
[----:B------:R-:W1:Y:S08]  /*b540*/  MUFU.EX2 R117, R117 ;  /* 0x0000007500757308 */ /* 0x000e700000000800 */
[----:B------:R-:W2:Y:S08]  /*b550*/  MUFU.EX2 R110, R110 ;  /* 0x0000006e006e7308 */ /* 0x000eb00000000800 */
        /* <DEDUP_REMOVED lines=10> */
[----:B------:R-:W4:Y:S04]  /*b600*/  LDS R216, [R216+0x400] ;  /* 0x00040000d8d87984 */ /* 0x000f280000000800 */
[----:B------:R-:W-:Y:S04]  /*b610*/  LDS R218, [R218+0x400] ;  /* 0x00040000dada7984 */ /* 0x000fe80000000800 */
[----:B------:R-:W-:Y:S04]  /*b620*/  LDS R219, [R219+0x400] ;  /* 0x00040000dbdb7984 */ /* 0x000fe80000000800 */
[----:B---3--:R-:W3:Y:S04]  /*b630*/  SHFL.IDX PT, R128, R224, R5, 0x1f ;  /* 0x00001f05e0807589 */ /* 0x008ee800000e0000 */
[----:B------:R-:W5:Y:S04]  /*b640*/  SHFL.IDX PT, R130, R224, R151, 0x1f ;  /* 0x00001f97e0827589 */ /* 0x000f6800000e0000 */
[----:B------:R-:W1:Y:S04]  /*b650*/  SHFL.IDX PT, R135, R224, R150, 0x1f ;  /* 0x00001f96e0877589 */ /* 0x000e6800000e0000 */
[----:B------:R-:W-:Y:S04]  /*b660*/  SHFL.IDX PT, R134, R224, R217, 0x1f ;  /* 0x00001fd9e0867589 */ /* 0x000fe800000e0000 */
[----:B----4-:R-:W4:Y:S04]  /*b670*/  SHFL.IDX PT, R142, R216, R225, 0x1f ;  /* 0x00001fe1d88e7589 */ /* 0x010f2800000e0000 */
[----:B------:R-:W2:Y:S01]  /*b680*/  SHFL.IDX PT, R136, R224, R223, 0x1f ;  /* 0x00001fdfe0887589 */ /* 0x000ea200000e0000 */
[--C-:B---3--:R-:W-:Y:S01]  /*b690*/  FADD.FTZ R24, R24, -R128.reuse ;  /* 0x8000008018187221 */ /* 0x108fe20000010000 */
[----:B------:R-:W-:-:S02]  /*b6a0*/  FADD.FTZ R26, R26, -R128 ;  /* 0x800000801a1a7221 */ /* 0x000fc40000010000 */
[----:B------:R-:W3:Y:S01]  /*b6b0*/  SHFL.IDX PT, R137, R224, R232, 0x1f ;  /* 0x00001fe8e0897589 */ /* 0x000ee200000e0000 */
[--C-:B-----5:R-:W-:Y:S01]  /*b6c0*/  FADD.FTZ R128, R25, -R130.reuse ;  /* 0x8000008219807221 */ /* 0x120fe20000010000 */
[----:B------:R-:W-:Y:S02]  /*b6d0*/  FADD.FTZ R130, R27, -R130 ;  /* 0x800000821b827221 */ /* 0x000fe40000010000 */
[----:B------:R-:W5:Y:S01]  /*b6e0*/  SHFL.IDX PT, R139, R224, R225, 0x1f ;  /* 0x00001fe1e08b7589 */ /* 0x000f6200000e0000 */
[--C-:B-1----:R-:W-:Y:S01]  /*b6f0*/  FADD.FTZ R133, R28, -R135.reuse ;  /* 0x800000871c857221 */ /* 0x102fe20000010000 */
[----:B------:R-:W-:Y:S01]  /*b700*/  FADD.FTZ R25, R30, -R135 ;  /* 0x800000871e197221 */ /* 0x000fe20000010000 */
[----:B------:R1:W-:Y:S01]  /*b710*/  MUFU.EX2 R28, R132 ;  /* 0x00000084001c7308 */ /* 0x0003e20000000800 */
[----:B------:R-:W5:Y:S04]  /*b720*/  SHFL.IDX PT, R149, R224, R226, 0x1f ;  /* 0x00001fe2e0957589 */ /* 0x000f6800000e0000 */
[----:B------:R-:W5:Y:S01]  /*b730*/  SHFL.IDX PT, R148, R216, R5, 0x1f ;  /* 0x00001f05d8947589 */ /* 0x000f6200000e0000 */
[--C-:B----4-:R-:W-:Y:S01]  /*b740*/  FADD.FTZ R52, R52, -R142.reuse ;  /* 0x8000008e34347221 */ /* 0x110fe20000010000 */
[----:B------:R-:W-:Y:S01]  /*b750*/  FADD.FTZ R54, R54, -R142 ;  /* 0x8000008e36367221 */ /* 0x000fe20000010000 */
[----:B------:R4:W-:Y:S01]  /*b760*/  MUFU.EX2 R30, R145 ;  /* 0x00000091001e7308 */ /* 0x0009e20000000800 */
[----:B-1----:R-:W-:Y:S01]  /*b770*/  FADD.FTZ R132, R32, -R134 ;  /* 0x8000008620847221 */ /* 0x002fe20000010000 */
[----:B------:R-:W-:Y:S01]  /*b780*/  SHFL.IDX PT, R142, R218, R217, 0x1f ;  /* 0x00001fd9da8e7589 */ /* 0x000fe200000e0000 */
[--C-:B--2---:R-:W-:Y:S01]  /*b790*/  FADD.FTZ R135, R29, -R136.reuse ;  /* 0x800000881d877221 */ /* 0x104fe20000010000 */
[----:B------:R-:W-:Y:S01]  /*b7a0*/  FADD.FTZ R27, R31, -R136 ;  /* 0x800000881f1b7221 */ /* 0x000fe20000010000 */
[----:B------:R-:W-:Y:S01]  /*b7b0*/  FADD.FTZ R134, R34, -R134 ;  /* 0x8000008622867221 */ /* 0x000fe20000010000 */
[----:B------:R-:W1:Y:S01]  /*b7c0*/  SHFL.IDX PT, R32, R216, R217, 0x1f ;  /* 0x00001fd9d8207589 */ /* 0x000e6200000e0000 */
[--C-:B---3--:R-:W-:Y:S01]  /*b7d0*/  FADD.FTZ R136, R33, -R137.reuse ;  /* 0x8000008921887221 */ /* 0x108fe20000010000 */
[----:B------:R2:W3:Y:S02]  /*b7e0*/  MUFU.EX2 R29, R138 ;  /* 0x0000008a001d7308 */ /* 0x0004e40000000800 */
[----:B----4-:R4:W-:Y:S01]  /*b7f0*/  SHFL.IDX PT, R145, R219, R217, 0x1f ;  /* 0x00001fd9db917589 */ /* 0x0109e200000e0000 */
[----:B------:R-:W-:Y:S01]  /*b800*/  FADD.FTZ R137, R35, -R137 ;  /* 0x8000008923897221 */ /* 0x000fe20000010000 */
[----:B-----5:R-:W-:-:S02]  /*b810*/  FADD.FTZ R38, R38, -R139 ;  /* 0x8000008b26267221 */ /* 0x020fc40000010000 */
[----:B------:R-:W5:Y:S02]  /*b820*/  SHFL.IDX PT, R144, R216, R232, 0x1f ;  /* 0x00001fe8d8907589 */ /* 0x000f6400000e0000 */
[----:B------:R3:W3:Y:S02]  /*b830*/  MUFU.EX2 R31, R141 ;  /* 0x0000008d001f7308 */ /* 0x0006e40000000800 */
[----:B------:R-:W3:Y:S01]  /*b840*/  SHFL.IDX PT, R33, R216, R226, 0x1f ;  /* 0x00001fe2d8217589 */ /* 0x000ee200000e0000 */
[----:B--2---:R-:W-:Y:S01]  /*b850*/  FADD.FTZ R138, R36, -R139 ;  /* 0x8000008b248a7221 */ /* 0x004fe20000010000 */
[--C-:B------:R-:W-:Y:S01]  /*b860*/  FADD.FTZ R139, R37, -R149.reuse ;  /* 0x80000095258b7221 */ /* 0x100fe20000010000 */
[----:B------:R-:W-:Y:S01]  /*b870*/  FADD.FTZ R39, R39, -R149 ;  /* 0x8000009527277221 */ /* 0x000fe20000010000 */
[----:B----4-:R-:W2:Y:S01]  /*b880*/  LDL R217, [R1+0x1c] ;  /* 0x00001c0001d97983 */ /* 0x010ea20000100800 */
[--C-:B------:R-:W-:Y:S01]  /*b890*/  FADD.FTZ R40, R40, -R148.reuse ;  /* 0x8000009428287221 */ /* 0x100fe20000010000 */
[----:B------:R-:W-:-:S02]  /*b8a0*/  FADD.FTZ R42, R42, -R148 ;  /* 0x800000942a2a7221 */ /* 0x000fc40000010000 */
[----:B------:R-:W4:Y:S04]  /*b8b0*/  SHFL.IDX PT, R143, R216, R223, 0x1f ;  /* 0x00001fdfd88f7589 */ /* 0x000f2800000e0000 */
[----:B------:R-:W-:Y:S01]  /*b8c0*/  SHFL.IDX PT, R147, R216, R151, 0x1f ;  /* 0x00001f97d8937589 */ /* 0x000fe200000e0000 */
[--C-:B-1----:R-:W-:Y:S01]  /*b8d0*/  FADD.FTZ R48, R48, -R32.reuse ;  /* 0x8000002030307221 */ /* 0x102fe20000010000 */
[----:B------:R-:W-:Y:S02]  /*b8e0*/  FADD.FTZ R50, R50, -R32 ;  /* 0x8000002032327221 */ /* 0x000fe40000010000 */
[----:B------:R-:W-:Y:S01]  /*b8f0*/  SHFL.IDX PT, R146, R216, R150, 0x1f ;  /* 0x00001f96d8927589 */ /* 0x000fe200000e0000 */
[----:B------:R1:W4:Y:S01]  /*b900*/  MUFU.EX2 R32, R140 ;  /* 0x0000008c00207308 */ /* 0x0003220000000800 */
[----:B------:R-:W-:Y:S01]  /*b910*/  FMUL.FTZ R26, R9, R26 ;  /* 0x0000001a091a7220 */ /* 0x000fe20000410000 */
[----:B------:R-:W-:Y:S01]  /*b920*/  FMUL.FTZ R25, R12, R25 ;  /* 0x000000190c197220 */ /* 0x000fe20000410000 */
[----:B------:R-:W4:Y:S01]  /*b930*/  SHFL.IDX PT, R35, R218, R151, 0x1f ;  /* 0x00001f97da237589 */ /* 0x000f2200000e0000 */
[--C-:B-----5:R-:W-:Y:S01]  /*b940*/  FADD.FTZ R49, R49, -R144.reuse ;  /* 0x8000009031317221 */ /* 0x120fe20000010000 */
[----:B------:R-:W-:Y:S01]  /*b950*/  FADD.FTZ R51, R51, -R144 ;  /* 0x8000009033337221 */ /* 0x000fe20000010000 */
[--C-:B------:R-:W-:Y:S01]  /*b960*/  FADD.FTZ R64, R64, -R142.reuse ;  /* 0x8000008e40407221 */ /* 0x100fe20000010000 */
[----:B---3--:R-:W-:Y:S01]  /*b970*/  SHFL.IDX PT, R141, R219, R151, 0x1f ;  /* 0x00001f97db8d7589 */ /* 0x008fe200000e0000 */
[--C-:B------:R-:W-:Y:S01]  /*b980*/  FADD.FTZ R53, R53, -R33.reuse ;  /* 0x8000002135357221 */ /* 0x100fe20000010000 */
[----:B------:R-:W-:Y:S01]  /*b990*/  FADD.FTZ R55, R55, -R33 ;  /* 0x8000002137377221 */ /* 0x000fe20000010000 */
[----:B------:R-:W-:Y:S01]  /*b9a0*/  MUFU.EX2 R124, R124 ;  /* 0x0000007c007c7308 */ /* 0x000fe20000000800 */
[----:B-1----:R-:W-:Y:S01]  /*b9b0*/  SHFL.IDX PT, R140, R219, R5, 0x1f ;  /* 0x00001f05db8c7589 */ /* 0x002fe200000e0000 */
[----:B------:R-:W-:-:S03]  /*b9c0*/  FADD.FTZ R66, R66, -R142 ;  /* 0x8000008e42427221 */ /* 0x000fc60000010000 */
[----:B------:R-:W-:Y:S01]  /*b9d0*/  SHFL.IDX PT, R144, R219, R150, 0x1f ;  /* 0x00001f96db907589 */ /* 0x000fe200000e0000 */
[--C-:B----4-:R-:W-:Y:S01]  /*b9e0*/  FADD.FTZ R45, R45, -R143.reuse ;  /* 0x8000008f2d2d7221 */ /* 0x110fe20000010000 */
[----:B------:R-:W-:Y:S01]  /*b9f0*/  FADD.FTZ R47, R47, -R143 ;  /* 0x8000008f2f2f7221 */ /* 0x000fe20000010000 */
[----:B------:R1:W-:Y:S01]  /*ba00*/  MUFU.EX2 R33, R131 ;  /* 0x0000008300217308 */ /* 0x0003e20000000800 */
[----:B------:R-:W-:Y:S04]  /*ba10*/  SHFL.IDX PT, R149, R219, R223, 0x1f ;  /* 0x00001fdfdb957589 */ /* 0x000fe800000e0000 */
[----:B------:R-:W3:Y:S04]  /*ba20*/  SHFL.IDX PT, R34, R218, R5, 0x1f ;  /* 0x00001f05da227589 */ /* 0x000ee800000e0000 */
[----:B------:R-:W4:Y:S01]  /*ba30*/  SHFL.IDX PT, R36, R218, R223, 0x1f ;  /* 0x00001fdfda247589 */ /* 0x000f2200000e0000 */
[--C-:B------:R-:W-:Y:S01]  /*ba40*/  FADD.FTZ R57, R57, -R35.reuse ;  /* 0x8000002339397221 */ /* 0x100fe20000010000 */
[----:B------:R-:W-:-:S02]  /*ba50*/  FADD.FTZ R59, R59, -R35 ;  /* 0x800000233b3b7221 */ /* 0x000fc40000010000 */
[----:B------:R-:W-:Y:S01]  /*ba60*/  SHFL.IDX PT, R37, R218, R225, 0x1f ;  /* 0x00001fe1da257589 */ /* 0x000fe200000e0000 */
[----:B------:R-:W5:Y:S01]  /*ba70*/  MUFU.EX2 R35, R127 ;  /* 0x0000007f00237308 */ /* 0x000f620000000800 */
[----:B------:R-:W-:Y:S01]  /*ba80*/  FMUL.FTZ R38, R19, R38 ;  /* 0x0000002613267220 */ /* 0x000fe20000410000 */
[----:B------:R-:W-:Y:S01]  /*ba90*/  FMUL.FTZ R39, R23, R39 ;  /* 0x0000002717277220 */ /* 0x000fe20000410000 */
[----:B------:R-:W-:Y:S01]  /*baa0*/  SHFL.IDX PT, R148, R219, R232, 0x1f ;  /* 0x00001fe8db947589 */ /* 0x000fe200000e0000 */
[--C-:B------:R-:W-:Y:S01]  /*bab0*/  FADD.FTZ R44, R44, -R146.reuse ;  /* 0x800000922c2c7221 */ /* 0x100fe20000010000 */
[----:B------:R-:W-:Y:S01]  /*bac0*/  FADD.FTZ R46, R46, -R146 ;  /* 0x800000922e2e7221 */ /* 0x000fe20000010000 */
[--C-:B------:R-:W-:Y:S01]  /*bad0*/  FADD.FTZ R41, R41, -R147.reuse ;  /* 0x8000009329297221 */ /* 0x100fe20000010000 */
[----:B------:R-:W-:Y:S01]  /*bae0*/  SHFL.IDX PT, R151, R219, R225, 0x1f ;  /* 0x00001fe1db977589 */ /* 0x000fe200000e0000 */
[----:B------:R-:W-:Y:S01]  /*baf0*/  MUFU.EX2 R123, R123 ;  /* 0x0000007b007b7308 */ /* 0x000fe20000000800 */
[----:B------:R-:W-:-:S02]  /*bb00*/  FADD.FTZ R43, R43, -R147 ;  /* 0x800000932b2b7221 */ /* 0x000fc40000010000 */
[----:B------:R-:W5:Y:S04]  /*bb10*/  SHFL.IDX PT, R219, R219, R226, 0x1f ;  /* 0x00001fe2dbdb7589 */ /* 0x000f6800000e0000 */
[----:B-1----:R-:W1:Y:S01]  /*bb20*/  SHFL.IDX PT, R131, R218, R232, 0x1f ;  /* 0x00001fe8da837589 */ /* 0x002e6200000e0000 */
[--C-:B---3--:R-:W-:Y:S01]  /*bb30*/  FADD.FTZ R56, R56, -R34.reuse ;  /* 0x8000002238387221 */ /* 0x108fe20000010000 */
[----:B------:R-:W-:Y:S02]  /*bb40*/  FADD.FTZ R58, R58, -R34 ;  /* 0x800000223a3a7221 */ /* 0x000fe40000010000 */
[----:B------:R-:W3:Y:S01]  /*bb50*/  SHFL.IDX PT, R143, R218, R150, 0x1f ;  /* 0x00001f96da8f7589 */ /* 0x000ee200000e0000 */
[----:B------:R1:W3:Y:S01]  /*bb60*/  MUFU.EX2 R34, R129 ;  /* 0x0000008100227308 */ /* 0x0002e20000000800 */
[--C-:B----4-:R-:W-:Y:S01]  /*bb70*/  FADD.FTZ R61, R61, -R36.reuse ;  /* 0x800000243d3d7221 */ /* 0x110fe20000010000 */
[----:B------:R-:W-:Y:S01]  /*bb80*/  FADD.FTZ R63, R63, -R36 ;  /* 0x800000243f3f7221 */ /* 0x000fe20000010000 */
[----:B------:R-:W4:Y:S01]  /*bb90*/  SHFL.IDX PT, R218, R218, R226, 0x1f ;  /* 0x00001fe2dada7589 */ /* 0x000f2200000e0000 */
[----:B------:R-:W-:Y:S01]  /*bba0*/  FADD.FTZ R142, R80, -R145 ;  /* 0x80000091508e7221 */ /* 0x000fe20000010000 */
[----:B-----5:R-:W-:Y:S01]  /*bbb0*/  FADD.FTZ R216, R85, -R219 ;  /* 0x800000db55d87221 */ /* 0x020fe20000010000 */
[----:B------:R-:W-:-:S02]  /*bbc0*/  FMUL.FTZ R85, R11, R130 ;  /* 0x000000820b557220 */ /* 0x000fc40000410000 */
[----:B------:R-:W5:Y:S01]  /*bbd0*/  MUFU.EX2 R36, R126 ;  /* 0x0000007e00247308 */ /* 0x000f620000000800 */
[--C-:B-1----:R-:W-:Y:S01]  /*bbe0*/  FADD.FTZ R65, R65, -R131.reuse ;  /* 0x8000008341417221 */ /* 0x102fe20000010000 */
[----:B------:R-:W-:Y:S01]  /*bbf0*/  FADD.FTZ R129, R67, -R131 ;  /* 0x8000008343817221 */ /* 0x000fe20000010000 */
[----:B------:R-:W-:Y:S01]  /*bc00*/  F2FP.F16.F32.PACK_AB R85, R85, R26 ;  /* 0x0000001a5555723e */ /* 0x000fe200000000ff */
[----:B------:R-:W-:Y:S01]  /*bc10*/  FMUL.FTZ R26, R14, R27 ;  /* 0x0000001b0e1a7220 */ /* 0x000fe20000410000 */
[--C-:B------:R-:W-:Y:S01]  /*bc20*/  FADD.FTZ R131, R68, -R37.reuse ;  /* 0x8000002544837221 */ /* 0x100fe20000010000 */
[----:B------:R-:W-:Y:S02]  /*bc30*/  FADD.FTZ R67, R70, -R37 ;  /* 0x8000002546437221 */ /* 0x000fe40000010000 */
[----:B------:R-:W-:Y:S01]  /*bc40*/  MUFU.EX2 R122, R122 ;  /* 0x0000007a007a7308 */ /* 0x000fe20000000800 */
[----:B---3--:R-:W-:Y:S01]  /*bc50*/  FADD.FTZ R60, R60, -R143 ;  /* 0x8000008f3c3c7221 */ /* 0x008fe20000010000 */
[----:B------:R-:W-:Y:S01]  /*bc60*/  FADD.FTZ R219, R87, -R219 ;  /* 0x800000db57db7221 */ /* 0x000fe20000010000 */
[----:B------:R-:W-:Y:S01]  /*bc70*/  FMUL.FTZ R80, R15, R132 ;  /* 0x000000840f507220 */ /* 0x000fe20000410000 */
[----:B------:R-:W-:Y:S01]  /*bc80*/  FMUL.FTZ R27, R16, R136 ;  /* 0x00000088101b7220 */ /* 0x000fe20000410000 */
[----:B------:R-:W-:-:S03]  /*bc90*/  F2FP.F16.F32.PACK_AB R87, R26, R25 ;  /* 0x000000191a57723e */ /* 0x000fc600000000ff */
[----:B------:R-:W-:Y:S01]  /*bca0*/  MUFU.EX2 R121, R121 ;  /* 0x0000007900797308 */ /* 0x000fe20000000800 */
[----:B------:R-:W-:Y:S01]  /*bcb0*/  FMUL.FTZ R25, R114, R65 ;  /* 0x0000004172197220 */ /* 0x000fe20000410000 */
[----:B----4-:R-:W-:Y:S01]  /*bcc0*/  FADD.FTZ R70, R69, -R218 ;  /* 0x800000da45467221 */ /* 0x010fe20000010000 */
[----:B------:R-:W-:-:S05]  /*bcd0*/  FADD.FTZ R127, R72, -R140 ;  /* 0x8000008c487f7221 */ /* 0x000fca0000010000 */
[----:B------:R-:W-:Y:S01]  /*bce0*/  MUFU.EX2 R120, R120 ;  /* 0x0000007800787308 */ /* 0x000fe20000000800 */
[----:B------:R-:W-:Y:S01]  /*bcf0*/  FMUL.FTZ R60, R107, R60 ;  /* 0x0000003c6b3c7220 */ /* 0x000fe20000410000 */
[----:B------:R-:W-:Y:S01]  /*bd00*/  FMUL.FTZ R61, R108, R61 ;  /* 0x0000003d6c3d7220 */ /* 0x000fe20000410000 */
[----:B------:R-:W-:Y:S01]  /*bd10*/  FMUL.FTZ R64, R111, R64 ;  /* 0x000000406f407220 */ /* 0x000fe20000410000 */
[----:B------:R-:W-:-:S04]  /*bd20*/  FADD.FTZ R62, R62, -R143 ;  /* 0x8000008f3e3e7221 */ /* 0x000fc80000010000 */
[----:B------:R1:W3:Y:S01]  /*bd30*/  MUFU.EX2 R37, R125 ;  /* 0x0000007d00257308 */ /* 0x0002e20000000800 */
[----:B------:R-:W-:Y:S01]  /*bd40*/  FMUL.FTZ R65, R112, R66 ;  /* 0x0000004270417220 */ /* 0x000fe20000410000 */
[----:B------:R-:W-:-:S06]  /*bd50*/  FMUL.FTZ R26, R113, R129 ;  /* 0x00000081711a7220 */ /* 0x000fcc0000410000 */
[----:B------:R-:W4:Y:S01]  /*bd60*/  MUFU.EX2 R119, R119 ;  /* 0x0000007700777308 */ /* 0x000f220000000800 */
[----:B-1----:R-:W-:Y:S01]  /*bd70*/  FADD.FTZ R125, R74, -R140 ;  /* 0x8000008c4a7d7221 */ /* 0x002fe20000010000 */
[----:B------:R-:W-:-:S06]  /*bd80*/  FADD.FTZ R140, R73, -R141 ;  /* 0x8000008d498c7221 */ /* 0x000fcc0000010000 */
[----:B------:R-:W1:Y:S01]  /*bd90*/  MUFU.EX2 R118, R118 ;  /* 0x0000007600767308 */ /* 0x000e620000000800 */
[----:B------:R-:W-:Y:S01]  /*bda0*/  FADD.FTZ R141, R75, -R141 ;  /* 0x8000008d4b8d7221 */ /* 0x000fe20000010000 */
[--C-:B------:R-:W-:Y:S01]  /*bdb0*/  FADD.FTZ R146, R81, -R148.reuse ;  /* 0x8000009451927221 */ /* 0x100fe20000010000 */
[--C-:B------:R-:W-:Y:S01]  /*bdc0*/  FADD.FTZ R150, R84, -R151.reuse ;  /* 0x8000009754967221 */ /* 0x100fe20000010000 */
[----:B------:R-:W-:Y:S01]  /*bdd0*/  F2FP.F16.F32.PACK_AB R80, R27, R80 ;  /* 0x000000501b50723e */ /* 0x000fe200000000ff */
[----:B------:R-:W-:Y:S01]  /*bde0*/  FADD.FTZ R148, R83, -R148 ;  /* 0x8000009453947221 */ /* 0x000fe20000010000 */
[----:B------:R-:W-:Y:S01]  /*bdf0*/  FADD.FTZ R151, R86, -R151 ;  /* 0x8000009756977221 */ /* 0x000fe20000010000 */
        /* <DEDUP_REMOVED lines=12> */
[----:B------:R-:W-:Y:S01]  /*bec0*/  FADD.FTZ R126, R71, -R218 ;  /* 0x800000da477e7221 */ /* 0x000fe20000010000 */
[----:B------:R-:W-:Y:S01]  /*bed0*/  F2FP.F16.F32.PACK_AB R64, R25, R64 ;  /* 0x000000401940723e */ /* 0x000fe200000000ff */
[--C-:B------:R-:W-:Y:S01]  /*bee0*/  FADD.FTZ R143, R76, -R144.reuse ;  /* 0x800000904c8f7221 */ /* 0x100fe20000010000 */
[----:B------:R-:W-:Y:S01]  /*bef0*/  F2FP.F16.F32.PACK_AB R65, R26, R65 ;  /* 0x000000411a41723e */ /* 0x000fe200000000ff */
        /* <DEDUP_REMOVED lines=43> */
[----:B---3--:R-:W-:Y:S01]  /*c1b0*/  FMUL.FTZ R56, R37, R142 ;  /* 0x0000008e25387220 */ /* 0x008fe20000410000 */
        /* <DEDUP_REMOVED lines=13> */
[----:B-1----:R-:W-:Y:S01]  /*c290*/  FMUL.FTZ R26, R118, R219 ;  /* 0x000000db761a7220 */ /* 0x002fe20000410000 */
        /* <DEDUP_REMOVED lines=167> */
.L_x_5095:
        /* <DEDUP_REMOVED lines=70> */
.L_x_5096:
        /* <DEDUP_REMOVED lines=12> */
.L_x_5086:
        /* <DEDUP_REMOVED lines=34> */
.L_x_5054:
[----:B------:R-:W-:Y:S05]  /*d450*/  @P0 BRA `(.L_x_5052) ;  /* 0x0000003000580947 */ /* 0x000fea0003800000 */
[----:B------:R-:W1:Y:S01]  /*d460*/  S2UR UR8, SR_CTAID.Y ;  /* 0x00000000000879c3 */ /* 0x000e620000002600 */
        /* <DEDUP_REMOVED lines=9> */
[----:B------:R-:W4:Y:S01]  /*d500*/  S2UR UR14, SR_CTAID.Z ;  /* 0x00000000000e79c3 */ /* 0x000f220000002700 */
[----:B-1----:R-:W-:-:S07]  /*d510*/  UIMAD.WIDE.U32 UR4, UR8, UR4, URZ ;  /* 0x00000004080472a5 */ /* 0x002fce000f8e003f */
[----:B--2---:R-:W1:Y:S01]  /*d520*/  LDC.64 R10, c[0x0][0x820] ;  /* 0x00020800ff0a7b82 */ /* 0x004e620000000a00 */
[----:B------:R-:W-:Y:S02]  /*d530*/  @UP0 USHF.R.U32.HI UR8, URZ, UR7, UR5 ;  /* 0x000000073f080299 */ /* 0x000fe40008011605 */
[----:B-----5:R-:W-:-:S05]  /*d540*/  USHF.L.U32 UR6, UR6, 0xd, URZ ;  /* 0x0000000d06067899 */ /* 0x020fca000800063f */
[----:B------:R-:W2:Y:S01]  /*d550*/  LDC.64 R12, c[0x0][0x848] ;  /* 0x00021200ff0c7b82 */ /* 0x000ea20000000a00 */
[----:B------:R-:W-:Y:S01]  /*d560*/  USHF.R.S32.HI UR9, URZ, 0x1f, UR8 ;  /* 0x0000001f3f097899 */ /* 0x000fe20008011408 */
[----:B---3--:R-:W-:Y:S01]  /*d570*/  VIADD R15, R14, 0xffffff80 ;  /* 0xffffff800e0f7836 */ /* 0x008fe20000000000 */
[----:B------:R-:W-:Y:S01]  /*d580*/  USHF.R.S32.HI UR7, URZ, 0x1f, UR6 ;  /* 0x0000001f3f077899 */ /* 0x000fe20008011406 */
[----:B----4-:R-:W-:Y:S01]  /*d590*/  LEA R17, R4, R3, 0x18 ;  /* 0x0000000304117211 */ /* 0x010fe200078ec0ff */
[----:B------:R-:W-:Y:S02]  /*d5a0*/  UIMAD UR10, UR9, UR12, URZ ;  /* 0x0000000c090a72a4 */ /* 0x000fe4000f8e023f */
[----:B------:R-:W-:Y:S01]  /*d5b0*/  UIMAD.WIDE.U32 UR4, UR8, UR12, UR6 ;  /* 0x0000000c080472a5 */ /* 0x000fe2000f8e0006 */
[----:B------:R-:W-:Y:S01]  /*d5c0*/  SHF.R.S32.HI R0, RZ, 0x1f, R15 ;  /* 0x0000001fff007819 */ /* 0x000fe2000001140f */
[----:B------:R-:W-:Y:S02]  /*d5d0*/  UIMAD UR10, UR8, UR13, UR10 ;  /* 0x0000000d080a72a4 */ /* 0x000fe4000f8e020a */
[----:B------:R-:W-:Y:S01]  /*d5e0*/  USHF.R.S32.HI UR11, URZ, 0x1f, UR14 ;  /* 0x0000001f3f0b7899 */ /* 0x000fe2000801140e */
[----:B------:R-:W-:Y:S01]  /*d5f0*/  LEA.HI R2, R0, R15, RZ, 0x7 ;  /* 0x0000000f00027211 */ /* 0x000fe200078f38ff */
[----:B------:R-:W-:Y:S01]  /*d600*/  ULDC.64 UR12, c[0x0][0x840] ;  /* 0x00021000000c7ab9 */ /* 0x000fe20000000a00 */
[----:B------:R-:W-:Y:S01]  /*d610*/  IMAD.U32 R3, RZ, RZ, UR5 ;  /* 0x00000005ff037e24 */ /* 0x000fe2000f8e00ff */
[----:B------:R-:W-:Y:S01]  /*d620*/  UIMAD UR9, UR9, UR12, URZ ;  /* 0x0000000c090972a4 */ /* 0x000fe2000f8e023f */
[C---:B------:R-:W-:Y:S01]  /*d630*/  LOP3.LUT R0, R2.reuse, 0xfffff80, RZ, 0xc0, !PT ;  /* 0x0fffff8002007812 */ /* 0x040fe200078ec0ff */
[----:B------:R-:W-:Y:S01]  /*d640*/  UIMAD.WIDE.U32 UR6, UR8, UR12, UR6 ;  /* 0x0000000c080672a5 */ /* 0x000fe2000f8e0006 */
[----:B------:R-:W-:Y:S01]  /*d650*/  IMAD.SHL.U32 R2, R2, 0x20, RZ ;  /* 0x0000002002027824 */ /* 0x000fe200078e00ff */
[----:B------:R-:W-:Y:S01]  /*d660*/  UIMAD UR8, UR8, UR13, UR9 ;  /* 0x0000000d080872a4 */ /* 0x000fe2000f8e0209 */
[----:B-1----:R-:W-:Y:S01]  /*d670*/  IMAD R6, R10, UR11, RZ ;  /* 0x0000000b0a067c24 */ /* 0x002fe2000f8e02ff */
[----:B------:R-:W-:Y:S01]  /*d680*/  UIADD3 UR9, UR5, UR10, URZ ;  /* 0x0000000a05097290 */ /* 0x000fe2000fffe03f */
[----:B------:R-:W-:Y:S01]  /*d690*/  IMAD.IADD R0, R15, 0x1, -R0 ;  /* 0x000000010f007824 */ /* 0x000fe200078e0a00 */
[----:B------:R-:W-:Y:S01]  /*d6a0*/  UIADD3 UR8, UR7, UR8, URZ ;  /* 0x0000000807087290 */ /* 0x000fe2000fffe03f */
[----:B------:R-:W-:Y:S01]  /*d6b0*/  LOP3.LUT R7, R2, 0x3ffff000, RZ, 0xc0, !PT ;  /* 0x3ffff00002077812 */ /* 0x000fe200078ec0ff */
[----:B------:R-:W-:-:S02]  /*d6c0*/  IMAD.U32 R5, RZ, RZ, UR7 ;  /* 0x00000007ff057e24 */ /* 0x000fc4000f8e00ff */
[----:B------:R-:W-:Y:S02]  /*d6d0*/  IMAD.U32 R2, RZ, RZ, UR4 ;  /* 0x00000004ff027e24 */ /* 0x000fe4000f8e00ff */
[----:B------:R-:W-:Y:S02]  /*d6e0*/  IMAD.U32 R3, RZ, RZ, UR9 ;  /* 0x00000009ff037e24 */ /* 0x000fe4000f8e00ff */
[----:B------:R-:W-:Y:S02]  /*d6f0*/  IMAD.U32 R4, RZ, RZ, UR6 ;  /* 0x00000006ff047e24 */ /* 0x000fe4000f8e00ff */
[----:B------:R-:W-:Y:S02]  /*d700*/  IMAD.U32 R5, RZ, RZ, UR8 ;  /* 0x00000008ff057e24 */ /* 0x000fe4000f8e00ff */
[----:B--2---:R-:W-:Y:S02]  /*d710*/  IMAD R8, R12, UR11, RZ ;  /* 0x0000000b0c087c24 */ /* 0x004fe4000f8e02ff */
[----:B------:R-:W-:-:S02]  /*d720*/  IMAD R0, R0, 0x4, R7 ;  /* 0x0000000400007824 */ /* 0x000fc400078e0207 */
[----:B------:R-:W-:Y:S02]  /*d730*/  IMAD R7, R11, UR14, R6 ;  /* 0x0000000e0b077c24 */ /* 0x000fe4000f8e0206 */
[----:B------:R-:W-:-:S04]  /*d740*/  IMAD.WIDE.U32 R2, R10, UR14, R2 ;  /* 0x0000000e0a027c25 */ /* 0x000fc8000f8e0002 */
[----:B------:R-:W-:Y:S02]  /*d750*/  IMAD R9, R13, UR14, R8 ;  /* 0x0000000e0d097c24 */ /* 0x000fe4000f8e0208 */
[----:B------:R-:W-:Y:S01]  /*d760*/  IMAD.WIDE.U32 R4, R12, UR14, R4 ;  /* 0x0000000e0c047c25 */ /* 0x000fe2000f8e0004 */
[----:B------:R-:W-:Y:S05]  /*d770*/  WARPSYNC.ALL ;  /* 0x0000000000007948 */ /* 0x000fea0003800000 */
[----:B------:R-:W-:Y:S02]  /*d780*/  IMAD R0, R0, 0x4, R17 ;  /* 0x0000000400007824 */ /* 0x000fe400078e0211 */
[----:B------:R-:W-:-:S02]  /*d790*/  IMAD.IADD R7, R3, 0x1, R7 ;  /* 0x0000000103077824 */ /* 0x000fc400078e0207 */
        /* <DEDUP_REMOVED lines=33> */
.L_x_5100:
[----:B------:R-:W-:Y:S01]  /*d9b0*/  @P0 ELECT P1, URZ, PT ;  /* 0x00000000003f082f */ /* 0x000fe20003820000 */
[----:B------:R1:W-:-:S12]  /*d9c0*/  UBLKRED.G.S.ADD.F32.RN [UR4], [UR6], UR7, desc[UR8] ;  /* 0x00000804060073bb */ /* 0x0003d800080a1407 */
[----:B------:R-:W-:Y:S02]  /*d9d0*/  @P1 PLOP3.LUT P0, PT, P1, PT, PT, 0x8, 0x0 ;  /* 0x000000000000181c */ /* 0x000fe40000f0e170 */
[----:B------:R-:W-:-:S11]  /*d9e0*/  PLOP3.LUT P1, PT, PT, PT, PT, 0x8, 0x0 ;  /* 0x000000000000781c */ /* 0x000fd60003f2e170 */
[----:B-1----:R-:W-:Y:S05]  /*d9f0*/  @P0 BRA.U.ANY `(.L_x_5100) ;  /* 0xfffffffd00ec0947 */ /* 0x002fea000393ffff */
[----:B------:R0:W-:Y:S01]  /*da00*/  UTMACMDFLUSH ;  /* 0x00000000000079b7 */ /* 0x0001e20000000000 */
[----:B------:R-:W-:-:S04]  /*da10*/  DEPBAR.LE SB0, 0x0 ;  /* 0x000080000000791a */ /* 0x000fc80000000000 */
.L_x_5099:
[----:B------:R-:W-:Y:S05]  /*da20*/  BSYNC B0 ;  /* 0x0000000000007941 */ /* 0x000fea0003800000 */
.L_x_5098:
        /* <DEDUP_REMOVED lines=25> */
.L_x_5101:
        /* <DEDUP_REMOVED lines=8> */
.L_x_5050:
        /* <DEDUP_REMOVED lines=41> */
.L_x_5103:
        /* <DEDUP_REMOVED lines=36> */
.L_x_5106:
[----:B------:R-:W-:Y:S05]  /*e110*/  BSYNC B0 ;  /* 0x0000000000007941 */ /* 0x000fea0003800000 */
.L_x_5105:
        /* <DEDUP_REMOVED lines=19> */
.L_x_5108:
[----:B------:R-:W-:Y:S05]  /*e250*/  BSYNC B0 ;  /* 0x0000000000007941 */ /* 0x000fea0003800000 */
.L_x_5107:
[----:B------:R-:W-:Y:S06]  /*e260*/  BAR.ARV 0xa, 0xa0 ;  /* 0x0282800000007b1d */ /* 0x000fec0000002000 */
[----:B------:R-:W-:Y:S04]  /*e270*/  BSSY B0, `(.L_x_5109) ;  /* 0x0000003000007945 */ /* 0x000fe80003800000 */
[----:B------:R-:W-:Y:S05]  /*e280*/  @!P0 BRA `(.L_x_5110) ;  /* 0x0000000000048947 */ /* 0x000fea0003800000 */
[----:B------:R-:W-:-:S04]  /*e290*/  DEPBAR.LE SB0, 0x0 ;  /* 0x000080000000791a */ /* 0x000fc80000000000 */
.L_x_5110:
[----:B------:R-:W-:Y:S05]  /*e2a0*/  BSYNC B0 ;  /* 0x0000000000007941 */ /* 0x000fea0003800000 */
.L_x_5109:
[----:B------:R-:W-:Y:S06]  /*e2b0*/  BAR.ARV 0xb, 0xa0 ;  /* 0x02c2800000007b1d */ /* 0x000fec0000002000 */
[----:B------:R-:W-:Y:S01]  /*e2c0*/  UIADD3 UR9, UR5, 0x1, URZ ;  /* 0x0000000105097890 */ /* 0x000fe2000fffe03f */
[----:B------:R-:W-:Y:S11]  /*e2d0*/  BRA `(.L_x_5111) ;  /* 0x0000000000047947 */ /* 0x000ff60003800000 */
.L_x_5104:
[----:B------:R-:W-:-:S05]  /*e2e0*/  UMOV UR9, UR5 ;  /* 0x0000000500097c82 */ /* 0x000fca0008000000 */
.L_x_5111:
        /* <DEDUP_REMOVED lines=16> */
.L_x_5124:
        /* <DEDUP_REMOVED lines=20> */
.L_x_5113:
[----:B------:R-:W-:Y:S05]  /*e530*/  BSYNC B0 ;  /* 0x0000000000007941 */ /* 0x000fea0003800000 */
.L_x_5112:
        /* <DEDUP_REMOVED lines=13> */
.L_x_5115:
[----:B------:R-:W-:Y:S05]  /*e610*/  BSYNC B0 ;  /* 0x0000000000007941 */ /* 0x000fea0003800000 */
.L_x_5114:
[----:B------:R-:W-:Y:S06]  /*e620*/  BAR.ARV 0xa, 0xa0 ;  /* 0x0282800000007b1d */ /* 0x000fec0000002000 */
[----:B------:R-:W-:Y:S04]  /*e630*/  BSSY B0, `(.L_x_5116) ;  /* 0x0000003000007945 */ /* 0x000fe80003800000 */
[----:B------:R-:W-:Y:S05]  /*e640*/  @!P0 BRA `(.L_x_5117) ;  /* 0x0000000000048947 */ /* 0x000fea0003800000 */
[----:B------:R-:W-:-:S04]  /*e650*/  DEPBAR.LE SB0, 0x0 ;  /* 0x000080000000791a */ /* 0x000fc80000000000 */
.L_x_5117:
[----:B------:R-:W-:Y:S05]  /*e660*/  BSYNC B0 ;  /* 0x0000000000007941 */ /* 0x000fea0003800000 */
.L_x_5116:
        /* <DEDUP_REMOVED lines=13> */
.L_x_5119:
[----:B------:R-:W-:Y:S05]  /*e740*/  BSYNC B0 ;  /* 0x0000000000007941 */ /* 0x000fea0003800000 */
.L_x_5118:
        /* <DEDUP_REMOVED lines=13> */
.L_x_5121:
[----:B------:R-:W-:Y:S05]  /*e820*/  BSYNC B0 ;  /* 0x0000000000007941 */ /* 0x000fea0003800000 */
.L_x_5120:
[----:B------:R-:W-:Y:S01]  /*e830*/  UIADD3 UR9, UR9, 0x2, URZ ;  /* 0x0000000209097890 */ /* 0x000fe2000fffe03f */
[----:B------:R-:W-:Y:S06]  /*e840*/  BAR.ARV 0xa, 0xa0 ;  /* 0x0282800000007b1d */ /* 0x000fec0000002000 */
[----:B------:R-:W-:Y:S01]  /*e850*/  BSSY B0, `(.L_x_5122) ;  /* 0x0000004000007945 */ /* 0x000fe20003800000 */
[----:B------:R-:W-:-:S03]  /*e860*/  ISETP.LE.AND P1, PT, R0, UR9, PT ;  /* 0x0000000900007c0c */ /* 0x000fc6000bf23270 */
[----:B------:R-:W-:Y:S10]  /*e870*/  @!P0 BRA `(.L_x_5123) ;  /* 0x0000000000048947 */ /* 0x000ff40003800000 */
[----:B------:R-:W-:-:S04]  /*e880*/  DEPBAR.LE SB0, 0x0 ;  /* 0x000080000000791a */ /* 0x000fc80000000000 */
.L_x_5123:
[----:B------:R-:W-:Y:S05]  /*e890*/  BSYNC B0 ;  /* 0x0000000000007941 */ /* 0x000fea0003800000 */
.L_x_5122:
[----:B------:R-:W-:Y:S06]  /*e8a0*/  BAR.ARV 0xb, 0xa0 ;  /* 0x02c2800000007b1d */ /* 0x000fec0000002000 */
[----:B------:R-:W-:Y:S02]  /*e8b0*/  UIADD3 UR13, UR13, 0x4000, URZ ;  /* 0x000040000d0d7890 */ /* 0x000fe4000fffe03f */
[----:B------:R-:W-:Y:S01]  /*e8c0*/  UIADD3 UR4, UR4, 0x4000, URZ ;  /* 0x0000400004047890 */ /* 0x000fe2000fffe03f */
[----:B------:R-:W-:Y:S11]  /*e8d0*/  @!P1 BRA `(.L_x_5124) ;  /* 0xfffffff800c49947 */ /* 0x000ff6000383ffff */
[----:B------:R-:W-:Y:S05]  /*e8e0*/  BRA `(.L_x_5052) ;  /* 0x0000001c00347947 */ /* 0x000fea0003800000 */
.L_x_5102:
        /* <DEDUP_REMOVED lines=33> */
.L_x_5126:
        /* <DEDUP_REMOVED lines=42> */
.L_x_5156:
        /* <DEDUP_REMOVED lines=15> */
.L_x_5129:
        /* <DEDUP_REMOVED lines=75> */
.L_x_5140:
[----:B--234-:R-:W-:-:S04]  /*f340*/  SHF.L.U32 R21, R11, 0x1f, RZ ;  /* 0x0000001f0b157819 */ /* 0x01cfc800000006ff */
[----:B------:R-:W1:Y:S02]  /*f350*/  SYNCS.PHASECHK.TRANS64.TRYWAIT P1, [R16+URZ+0x30c40], R21 ;  /* 0x030c4015100075a7 */ /* 0x000e64000802017f */
[----:B-1----:R-:W-:Y:S05]  /*f360*/  @!P1 BRA `(.L_x_5132) ;  /* 0x00000014005c9947 */ /* 0x002fea0003800000 */
.L_x_5157:
[----:B------:R-:W-:Y:S05]  /*f370*/  @P0 BRA `(.L_x_5133) ;  /* 0x0000000000140947 */ /* 0x000fea0003800000 */
[----:B------:R-:W-:Y:S01]  /*f380*/  ISETP.NE.AND P1, PT, R6, RZ, PT ;  /* 0x000000ff0600720c */ /* 0x000fe20003f25270 */
[----:B------:R-:W-:-:S04]  /*f390*/  IMAD.MOV.U32 R3, RZ, RZ, 0x4200 ;  /* 0x00004200ff037424 */ /* 0x000fc800078e00ff */
[----:B------:R2:W-:Y:S08]  /*f3a0*/  SYNCS.ARRIVE.TRANS64 RZ, [R16+URZ+0x30c30], R3 ;  /* 0x030c300310ff79a7 */ /* 0x0005f0000800003f */
[----:B------:R-:W-:Y:S05]  /*f3b0*/  @!P1 BRA `(.L_x_5133) ;  /* 0x0000000000049947 */ /* 0x000fea0003800000 */
[----:B------:R-:W-:Y:S01]  /*f3c0*/  BPT.TRAP 0x1 ;  /* 0x000000040000795c */ /* 0x000fe20000300000 */
.L_x_5133:
        /* <DEDUP_REMOVED lines=29> */
.L_x_5158:
[----:B------:R-:W-:Y:S05]  /*f5a0*/  @P0 BRA `(.L_x_5135) ;  /* 0x0000000000140947 */ /* 0x000fea0003800000 */
[----:B------:R-:W-:Y:S01]  /*f5b0*/  ISETP.NE.AND P1, PT, R6, RZ, PT ;  /* 0x000000ff0600720c */ /* 0x000fe20003f25270 */
[----:B------:R-:W-:-:S04]  /*f5c0*/  IMAD.MOV.U32 R2, RZ, RZ, 0x4200 ;  /* 0x00004200ff027424 */ /* 0x000fc800078e00ff */
[----:B------:R3:W-:Y:S08]  /*f5d0*/  SYNCS.ARRIVE.TRANS64 RZ, [R16+URZ+0x30c18], R2 ;  /* 0x030c180210ff79a7 */ /* 0x0007f0000800003f */
[----:B------:R-:W-:Y:S05]  /*f5e0*/  @!P1 BRA `(.L_x_5135) ;  /* 0x0000000000049947 */ /* 0x000fea0003800000 */
[----:B------:R-:W-:Y:S01]  /*f5f0*/  BPT.TRAP 0x1 ;  /* 0x000000040000795c */ /* 0x000fe20000300000 */
.L_x_5135:
        /* <DEDUP_REMOVED lines=29> */
.L_x_5159:
[----:B------:R-:W-:Y:S05]  /*f7d0*/  @P0 BRA `(.L_x_5137) ;  /* 0x0000000000140947 */ /* 0x000fea0003800000 */
[----:B------:R-:W-:Y:S01]  /*f7e0*/  ISETP.NE.AND P1, PT, R6, RZ, PT ;  /* 0x000000ff0600720c */ /* 0x000fe20003f25270 */
[----:B-123--:R-:W-:-:S04]  /*f7f0*/  IMAD.MOV.U32 R21, RZ, RZ, 0x4200 ;  /* 0x00004200ff157424 */ /* 0x00efc800078e00ff */
[----:B------:R4:W-:Y:S08]  /*f800*/  SYNCS.ARRIVE.TRANS64 RZ, [R16+URZ+0x30c38], R21 ;  /* 0x030c381510ff79a7 */ /* 0x0009f0000800003f */
[----:B------:R-:W-:Y:S05]  /*f810*/  @!P1 BRA `(.L_x_5137) ;  /* 0x0000000000049947 */ /* 0x000fea0003800000 */
[----:B------:R-:W-:Y:S01]  /*f820*/  BPT.TRAP 0x1 ;  /* 0x000000040000795c */ /* 0x000fe20000300000 */
.L_x_5137:
        /* <DEDUP_REMOVED lines=24> */
.L_x_5161:
[----:B------:R-:W-:Y:S05]  /*f9b0*/  @P0 BRA `(.L_x_5139) ;  /* 0x0000000000140947 */ /* 0x000fea0003800000 */
[----:B------:R-:W-:Y:S01]  /*f9c0*/  ISETP.NE.AND P1, PT, R6, RZ, PT ;  /* 0x000000ff0600720c */ /* 0x000fe20003f25270 */
[----:B------:R-:W-:-:S04]  /*f9d0*/  IMAD.MOV.U32 R5, RZ, RZ, 0x4200 ;  /* 0x00004200ff057424 */ /* 0x000fc800078e00ff */
[----:B------:R1:W-:Y:S08]  /*f9e0*/  SYNCS.ARRIVE.TRANS64 RZ, [R16+URZ+0x30c10], R5 ;  /* 0x030c100510ff79a7 */ /* 0x0003f0000800003f */
[----:B------:R-:W-:Y:S05]  /*f9f0*/  @!P1 BRA `(.L_x_5139) ;  /* 0x0000000000049947 */ /* 0x000fea0003800000 */
[----:B------:R-:W-:Y:S01]  /*fa00*/  BPT.TRAP 0x1 ;  /* 0x000000040000795c */ /* 0x000fe20000300000 */
.L_x_5139:
        /* <DEDUP_REMOVED lines=30> */
.L_x_5131:
[----:B------:R-:W2:Y:S02]  /*fbf0*/  LDL.LU R4, [R1+0x4] ;  /* 0x0000040001047983 */ /* 0x000ea40000300800 */
[----:B--2---:R-:W-:Y:S02]  /*fc00*/  ISETP.NE.AND P1, PT, R4, RZ, PT ;  /* 0x000000ff0400720c */ /* 0x004fe40003f25270 */
[----:B------:R2:W5:Y:S11]  /*fc10*/  LDL R4, [R1] ;  /* 0x0000000001047983 */ /* 0x0005760000100800 */
[----:B--2---:R-:W-:Y:S05]  /*fc20*/  @!P1 BRA `(.L_x_5130) ;  /* 0x0000000400109947 */ /* 0x004fea0003800000 */
[----:B------:R-:W-:-:S04]  /*fc30*/  SHF.L.U32 R13, R11, 0x1f, RZ ;  /* 0x0000001f0b0d7819 */ /* 0x000fc800000006ff */
[----:B------:R-:W1:Y:S02]  /*fc40*/  SYNCS.PHASECHK.TRANS64.TRYWAIT P1, [R16+URZ+0x30c40], R13 ;  /* 0x030c400d100075a7 */ /* 0x000e64000802017f */
[----:B-1----:R-:W-:Y:S05]  /*fc50*/  @!P1 BRA `(.L_x_5141) ;  /* 0x0000000c00749947 */ /* 0x002fea0003800000 */
.L_x_5162:
[----:B------:R-:W-:Y:S05]  /*fc60*/  @P0 BRA `(.L_x_5142) ;  /* 0x0000000000140947 */ /* 0x000fea0003800000 */
[----:B------:R-:W-:Y:S01]  /*fc70*/  ISETP.NE.AND P1, PT, R6, RZ, PT ;  /* 0x000000ff0600720c */ /* 0x000fe20003f25270 */
[----:B------:R-:W-:-:S04]  /*fc80*/  IMAD.MOV.U32 R5, RZ, RZ, 0x4200 ;  /* 0x00004200ff057424 */ /* 0x000fc800078e00ff */
[----:B------:R2:W-:Y:S08]  /*fc90*/  SYNCS.ARRIVE.TRANS64 RZ, [R16+URZ+0x30c30], R5 ;  /* 0x030c300510ff79a7 */ /* 0x0005f0000800003f */
[----:B------:R-:W-:Y:S05]  /*fca0*/  @!P1 BRA `(.L_x_5142) ;  /* 0x0000000000049947 */ /* 0x000fea0003800000 */
[----:B------:R-:W-:Y:S01]  /*fcb0*/  BPT.TRAP 0x1 ;  /* 0x000000040000795c */ /* 0x000fe20000300000 */
.L_x_5142:
        /* <DEDUP_REMOVED lines=26> */
.L_x_5163:
[----:B------:R-:W-:Y:S05]  /*fe60*/  @P0 BRA `(.L_x_5144) ;  /* 0x0000000000140947 */ /* 0x000fea0003800000 */
[----:B------:R-:W-:Y:S01]  /*fe70*/  ISETP.NE.AND P0, PT, R6, RZ, PT ;  /* 0x000000ff0600720c */ /* 0x000fe20003f05270 */
[----:B------:R-:W-:-:S04]  /*fe80*/  IMAD.MOV.U32 R5, RZ, RZ, 0x4200 ;  /* 0x00004200ff057424 */ /* 0x000fc800078e00ff */
[----:B------:R2:W-:Y:S08]  /*fe90*/  SYNCS.ARRIVE.TRANS64 RZ, [R16+URZ+0x30c18], R5 ;  /* 0x030c180510ff79a7 */ /* 0x0005f0000800003f */
[----:B------:R-:W-:Y:S05]  /*fea0*/  @!P0 BRA `(.L_x_5144) ;  /* 0x0000000000048947 */ /* 0x000fea0003800000 */
[----:B------:R-:W-:Y:S01]  /*feb0*/  BPT.TRAP 0x1 ;  /* 0x000000040000795c */ /* 0x000fe20000300000 */
.L_x_5144:
        /* <DEDUP_REMOVED lines=27> */
.L_x_5130:
[----:B------:R-:W2:Y:S01]  /*10070*/  S2R R0, SR_TID.X ;  /* 0x0000000000007919 */ /* 0x000ea20000002100 */
[----:B------:R-:W-:Y:S01]  /*10080*/  IMAD R3, R19, 0x8, R16 ;  /* 0x0000000813037824 */ /* 0x000fe200078e0210 */
[----:B--2---:R-:W-:Y:S02]  /*10090*/  LOP3.LUT R2, R0, 0x7f, RZ, 0xc0, !PT ;  /* 0x0000007f00027812 */ /* 0x004fe400078ec0ff */
[----:B------:R-:W-:Y:S02]  /*100a0*/  SHF.L.U32 R0, R11, 0x1f, RZ ;  /* 0x0000001f0b007819 */ /* 0x000fe400000006ff */
[----:B------:R-:W-:Y:S02]  /*100b0*/  ISETP.NE.AND P1, PT, R2, RZ, PT ;  /* 0x000000ff0200720c */ /* 0x000fe40003f25270 */
[----:B------:R-:W2:Y:S02]  /*100c0*/  SYNCS.PHASECHK.TRANS64.TRYWAIT P0, [R3+URZ+0x30c40], R0 ;  /* 0x030c4000030075a7 */ /* 0x000ea4000800017f */
[----:B--2---:R-:W-:Y:S09]  /*100d0*/  @!P0 BRA `(.L_x_5145) ;  /* 0x00000008007c8947 */ /* 0x004ff20003800000 */
.L_x_5164:
[----:B------:R-:W-:Y:S05]  /*100e0*/  @P1 BRA `(.L_x_5146) ;  /* 0x0000000000181947 */ /* 0x000fea0003800000 */
[----:B------:R-:W1:Y:S01]  /*100f0*/  S2R R2, SR_TID.X ;  /* 0x0000000000027919 */ /* 0x000e620000002100 */
[----:B--2---:R-:W-:-:S04]  /*10100*/  IMAD.MOV.U32 R0, RZ, RZ, 0x4200 ;  /* 0x00004200ff007424 */ /* 0x004fc800078e00ff */
[----:B------:R2:W-:Y:S01]  /*10110*/  SYNCS.ARRIVE.TRANS64 RZ, [R3+URZ+0x30c30], R0 ;  /* 0x030c300003ff79a7 */ /* 0x0005e2000800003f */
[----:B-1----:R-:W-:-:S13]  /*10120*/  LOP3.LUT P0, RZ, R2, 0x1f, RZ, 0xc0, !PT ;  /* 0x0000001f02ff7812 */ /* 0x002fda000780c0ff */
[----:B--2---:R-:W-:Y:S05]  /*10130*/  @!P0 BRA `(.L_x_5146) ;  /* 0x0000000000048947 */ /* 0x004fea0003800000 */
[----:B------:R-:W-:Y:S01]  /*10140*/  BPT.TRAP 0x1 ;  /* 0x000000040000795c */ /* 0x000fe20000300000 */
.L_x_5146:
        /* <DEDUP_REMOVED lines=33> */
.L_x_5127:
[----:B------:R-:W-:Y:S05]  /*10360*/  BSYNC B0 ;  /* 0x0000000000007941 */ /* 0x000fea0003800000 */
.L_x_5125:
[----:B------:R-:W-:-:S03]  /*10370*/  UMOV UR8, 0xffffffff ;  /* 0xffffffff00087882 */ /* 0x000fc60000000000 */
[----:B------:R-:W-:Y:S05]  /*10380*/  BRA.DIV UR8, `(.L_x_5147) ;  /* 0x0000000608e47947 */ /* 0x000fea000b800000 */
[----:B------:R-:W-:-:S13]  /*10390*/  ELECT P6, URZ, PT ;  /* 0x00000000003f782f */ /* 0x000fda00038c0000 */
.L_x_5167:
[----:B------:R-:W-:Y:S05]  /*103a0*/  @!P6 BRA `(.L_x_5052) ;  /* 0x000000000084e947 */ /* 0x000fea0003800000 */
[----:B------:R-:W-:-:S06]  /*103b0*/  ULOP3.LUT UR8, UR36, 0x2, URZ, 0xfc, !UPT ;  /* 0x0000000224087892 */ /* 0x000fcc000f8efc3f */
[----:B------:R-:W-:-:S05]  /*103c0*/  IMAD.U32 R0, RZ, RZ, UR8 ;  /* 0x00000008ff007e24 */ /* 0x000fca000f8e00ff */
[----:B------:R-:W-:-:S13]  /*103d0*/  ISETP.NE.AND P2, PT, R0, 0x3, PT ;  /* 0x000000030000780c */ /* 0x000fda0003f45270 */
[----:B------:R-:W-:Y:S05]  /*103e0*/  @!P2 BRA `(.L_x_5148) ;  /* 0x000000000004a947 */ /* 0x000fea0003800000 */
[----:B------:R-:W-:Y:S01]  /*103f0*/  BPT.TRAP 0x1 ;  /* 0x000000040000795c */ /* 0x000fe20000300000 */
.L_x_5148:
        /* <DEDUP_REMOVED lines=15> */
.L_x_5168:
[----:B------:R-:W2:Y:S02]  /*104f0*/  SYNCS.PHASECHK.TRANS64.TRYWAIT P0, [R3+URZ], R0 ;  /* 0x00000000030075a7 */ /* 0x000ea4000800017f */
[----:B--2---:R-:W-:Y:S05]  /*10500*/  @!P0 BRA `(.L_x_5150) ;  /* 0x0000000400b88947 */ /* 0x004fea0003800000 */
.L_x_5169:
[----:B------:R-:W-:Y:S05]  /*10510*/  @!P2 BRA `(.L_x_5151) ;  /* 0x000000000004a947 */ /* 0x000fea0003800000 */
[----:B------:R-:W-:Y:S01]  /*10520*/  BPT.TRAP 0x1 ;  /* 0x000000040000795c */ /* 0x000fe20000300000 */
.L_x_5151:
[----:B--2---:R-:W-:-:S04]  /*10530*/  VIADD R3, R7, 0x30c40 ;  /* 0x00030c4007037836 */ /* 0x004fc80000000000 */
[----:B------:R-:W-:-:S04]  /*10540*/  IMAD R2, R2, 0x8, R3 ;  /* 0x0000000802027824 */ /* 0x000fc800078e0203 */
[----:B------:R-:W2:Y:S02]  /*10550*/  SYNCS.PHASECHK.TRANS64.TRYWAIT P0, [R2+URZ], R5 ;  /* 0x00000005020075a7 */ /* 0x000ea4000800017f */
[----:B--2---:R-:W-:Y:S05]  /*10560*/  @!P0 BRA `(.L_x_5152) ;  /* 0x0000000400b48947 */ /* 0x004fea0003800000 */
.L_x_5170:
[----:B------:R-:W-:-:S07]  /*10570*/  IMAD R3, R4, 0x8, R3 ;  /* 0x0000000804037824 */ /* 0x000fce00078e0203 */
.L_x_5153:
[----:B---3--:R3:W4:Y:S02]  /*10580*/  SYNCS.PHASECHK.TRANS64.TRYWAIT P0, [R3+URZ], R0 ;  /* 0x00000000030075a7 */ /* 0x008724000800017f */
[----:B----4-:R-:W-:Y:S05]  /*10590*/  @!P0 NANOSLEEP.SYNCS 0x989680 ;  /* 0x009896800000895d */ /* 0x010fea0003900000 */
[----:B------:R-:W4:Y:S02]  /*105a0*/  @!P0 SYNCS.PHASECHK.TRANS64 P0, [R3+URZ], R0 ;  /* 0x00000000030085a7 */ /* 0x000f24000800007f */
[----:B----4-:R-:W-:Y:S05]  /*105b0*/  @!P0 BRA `(.L_x_5153) ;  /* 0xfffffffc00f08947 */ /* 0x010fea000383ffff */
.L_x_5052:
[----:B------:R-:W-:Y:S05]  /*105c0*/  BSYNC B6 ;  /* 0x0000000000067941 */ /* 0x000fea0003800000 */
.L_x_5049:
[----:B------:R-:W-:Y:S05]  /*105d0*/  EXIT ;  /* 0x000000000000794d */ /* 0x000fea0003800000 */
.L_x_5059:
[----:B------:R-:W-:Y:S02]  /*105e0*/  IMAD.MOV.U32 R13, RZ, RZ, R10 ;  /* 0x000000ffff0d7224 */ /* 0x000fe400078e000a */
[----:B------:R-:W-:Y:S02]  /*105f0*/  IMAD.MOV.U32 R12, RZ, RZ, RZ ;  /* 0x000000ffff0c7224 */ /* 0x000fe400078e00ff */
[----:B------:R-:W-:Y:S02]  /*10600*/  IMAD.MOV.U32 R11, RZ, RZ, 0x1f ;  /* 0x0000001fff0b7424 */ /* 0x000fe400078e00ff */
[----:B------:R-:W-:-:S07]  /*10610*/  IMAD.MOV.U32 R15, RZ, RZ, -0x1 ;  /* 0xffffffffff0f7424 */ /* 0x000fce00078e00ff */
[----:B------:R-:W-:Y:S05]  /*10620*/  WARPSYNC.COLLECTIVE R15, `(.L_x_5154) ;  /* 0x000000000f087348 */ /* 0x000fea0003c00000 */
[----:B------:R1:W2:Y:S02]  /*10630*/  SHFL.IDX P6, R14, R13, R12, R11 ;  /* 0x0000000c0d0e7389 */ /* 0x0002a400000c000b */
[----:B-12---:R-:W-:Y:S01]  /*10640*/  ENDCOLLECTIVE ;  /* 0x000000000000791b */ /* 0x006fe20003800000 */
.L_x_5154:
[----:B------:R-:W-:Y:S05]  /*10650*/  BRA `(.L_x_5155) ;  /* 0xffffff0800407947 */ /* 0x000fea000383ffff */
.L_x_5061:
[----:B--2---:R2:W3:Y:S02]  /*10660*/  SYNCS.PHASECHK.TRANS64.TRYWAIT P0, [R222+URZ+0x30c00], R11 ;  /* 0x030c000bde0075a7 */ /* 0x0044e4000800017f */
[----:B---3--:R-:W-:Y:S05]  /*10670*/  @!P0 NANOSLEEP.SYNCS 0x989680 ;  /* 0x009896800000895d */ /* 0x008fea0003900000 */
[----:B------:R-:W3:Y:S02]  /*10680*/  @!P0 SYNCS.PHASECHK.TRANS64 P0, [R222+URZ+0x30c00], R11 ;  /* 0x030c000bde0085a7 */ /* 0x000ee4000800007f */
[----:B---3--:R-:W-:Y:S05]  /*10690*/  @!P0 BRA `(.L_x_5061) ;  /* 0xfffffffc00f08947 */ /* 0x008fea000383ffff */
[----:B------:R-:W-:Y:S05]  /*106a0*/  BRA `(.L_x_5060) ;  /* 0xffffff0800887947 */ /* 0x000fea000383ffff */
.L_x_5066:
[----:B--2---:R2:W3:Y:S02]  /*106b0*/  SYNCS.PHASECHK.TRANS64.TRYWAIT P0, [R8+URZ+0x30c10], R21 ;  /* 0x030c1015080075a7 */ /* 0x0044e4000800017f */
[----:B---3--:R-:W-:Y:S05]  /*106c0*/  @!P0 NANOSLEEP.SYNCS 0x989680 ;  /* 0x009896800000895d */ /* 0x008fea0003900000 */
[----:B------:R-:W3:Y:S02]  /*106d0*/  @!P0 SYNCS.PHASECHK.TRANS64 P0, [R8+URZ+0x30c10], R21 ;  /* 0x030c1015080085a7 */ /* 0x000ee4000800007f */
[----:B---3--:R-:W-:Y:S05]  /*106e0*/  @!P0 BRA `(.L_x_5066) ;  /* 0xfffffffc00f08947 */ /* 0x008fea000383ffff */
[----:B------:R-:W-:Y:S05]  /*106f0*/  BRA `(.L_x_5065) ;  /* 0xffffff1400347947 */ /* 0x000fea000383ffff */
.L_x_5070:
[----:B------:R1:W1:Y:S02]  /*10700*/  SYNCS.PHASECHK.TRANS64.TRYWAIT P0, [R8+URZ+0x30c30], R21 ;  /* 0x030c3015080075a7 */ /* 0x000264000800017f */
[----:B-1----:R-:W-:Y:S05]  /*10710*/  @!P0 NANOSLEEP.SYNCS 0x989680 ;  /* 0x009896800000895d */ /* 0x002fea0003900000 */
[----:B------:R-:W1:Y:S02]  /*10720*/  @!P0 SYNCS.PHASECHK.TRANS64 P0, [R8+URZ+0x30c30], R21 ;  /* 0x030c3015080085a7 */ /* 0x000e64000800007f */
[----:B-1----:R-:W-:Y:S05]  /*10730*/  @!P0 BRA `(.L_x_5070) ;  /* 0xfffffffc00f08947 */ /* 0x002fea000383ffff */
[----:B------:R-:W-:Y:S05]  /*10740*/  BRA `(.L_x_5069) ;  /* 0xffffff1800387947 */ /* 0x000fea000383ffff */
.L_x_5078:
[----:B--2---:R2:W3:Y:S02]  /*10750*/  SYNCS.PHASECHK.TRANS64.TRYWAIT P1, [R6+URZ+0x30c10], R11 ;  /* 0x030c100b060075a7 */ /* 0x0044e4000802017f */
[----:B---3--:R-:W-:Y:S05]  /*10760*/  @!P1 NANOSLEEP.SYNCS 0x989680 ;  /* 0x009896800000995d */ /* 0x008fea0003900000 */
[----:B------:R-:W3:Y:S02]  /*10770*/  @!P1 SYNCS.PHASECHK.TRANS64 P1, [R6+URZ+0x30c10], R11 ;  /* 0x030c100b060095a7 */ /* 0x000ee4000802007f */
[----:B---3--:R-:W-:Y:S05]  /*10780*/  @!P1 BRA `(.L_x_5078) ;  /* 0xfffffffc00f09947 */ /* 0x008fea000383ffff */
[----:B------:R-:W-:Y:S05]  /*10790*/  BRA `(.L_x_5077) ;  /* 0xffffff5400a07947 */ /* 0x000fea000383ffff */
.L_x_5082:
[----:B------:R1:W1:Y:S02]  /*107a0*/  SYNCS.PHASECHK.TRANS64.TRYWAIT P1, [R6+URZ+0x30c30], R11 ;  /* 0x030c300b060075a7 */ /* 0x000264000802017f */
[----:B-1----:R-:W-:Y:S05]  /*107b0*/  @!P1 NANOSLEEP.SYNCS 0x989680 ;  /* 0x009896800000995d */ /* 0x002fea0003900000 */
[----:B------:R-:W1:Y:S02]  /*107c0*/  @!P1 SYNCS.PHASECHK.TRANS64 P1, [R6+URZ+0x30c30], R11 ;  /* 0x030c300b060095a7 */ /* 0x000e64000802007f */
[----:B-1----:R-:W-:Y:S05]  /*107d0*/  @!P1 BRA `(.L_x_5082) ;  /* 0xfffffffc00f09947 */ /* 0x002fea000383ffff */
[----:B------:R-:W-:Y:S05]  /*107e0*/  BRA `(.L_x_5081) ;  /* 0xffffff5800b07947 */ /* 0x000fea000383ffff */
.L_x_5090:
[----:B--2---:R2:W3:Y:S02]  /*107f0*/  SYNCS.PHASECHK.TRANS64.TRYWAIT P0, [R7+URZ+0x30c10], R18 ;  /* 0x030c1012070075a7 */ /* 0x0044e4000800017f */
[----:B---3--:R-:W-:Y:S05]  /*10800*/  @!P0 NANOSLEEP.SYNCS 0x989680 ;  /* 0x009896800000895d */ /* 0x008fea0003900000 */
[----:B------:R-:W3:Y:S02]  /*10810*/  @!P0 SYNCS.PHASECHK.TRANS64 P0, [R7+URZ+0x30c10], R18 ;  /* 0x030c1012070085a7 */ /* 0x000ee4000800007f */
[----:B---3--:R-:W-:Y:S05]  /*10820*/  @!P0 BRA `(.L_x_5090) ;  /* 0xfffffffc00f08947 */ /* 0x008fea000383ffff */
[----:B------:R-:W-:Y:S05]  /*10830*/  BRA `(.L_x_5089) ;  /* 0xffffff8c00e07947 */ /* 0x000fea000383ffff */
.L_x_5094:
[----:B------:R1:W1:Y:S02]  /*10840*/  SYNCS.PHASECHK.TRANS64.TRYWAIT P0, [R7+URZ+0x30c30], R18 ;  /* 0x030c3012070075a7 */ /* 0x000264000800017f */
[----:B-1----:R-:W-:Y:S05]  /*10850*/  @!P0 NANOSLEEP.SYNCS 0x989680 ;  /* 0x009896800000895d */ /* 0x002fea0003900000 */
[----:B------:R-:W1:Y:S02]  /*10860*/  @!P0 SYNCS.PHASECHK.TRANS64 P0, [R7+URZ+0x30c30], R18 ;  /* 0x030c3012070085a7 */ /* 0x000e64000800007f */
[----:B-1----:R-:W-:Y:S05]  /*10870*/  @!P0 BRA `(.L_x_5094) ;  /* 0xfffffffc00f08947 */ /* 0x002fea000383ffff */
[----:B------:R-:W-:Y:S05]  /*10880*/  BRA `(.L_x_5093) ;  /* 0xffffff9000f47947 */ /* 0x000fea000383ffff */
.L_x_5128:
[----:B-1----:R1:W2:Y:S02]  /*10890*/  SYNCS.PHASECHK.TRANS64.TRYWAIT P0, [R16+URZ+0x30c20], R3 ;  /* 0x030c2003100075a7 */ /* 0x0022a4000800017f */
[----:B--2---:R-:W-:Y:S05]  /*108a0*/  @!P0 NANOSLEEP.SYNCS 0x989680 ;  /* 0x009896800000895d */ /* 0x004fea0003900000 */
[----:B------:R-:W2:Y:S02]  /*108b0*/  @!P0 SYNCS.PHASECHK.TRANS64 P0, [R16+URZ+0x30c20], R3 ;  /* 0x030c2003100085a7 */ /* 0x000ea4000800007f */
[----:B--2---:R-:W-:Y:S05]  /*108c0*/  @!P0 BRA `(.L_x_5128) ;  /* 0xfffffffc00f08947 */ /* 0x004fea000383ffff */
[----:B------:R-:W-:Y:S05]  /*108d0*/  BRA `(.L_x_5156) ;  /* 0xffffffe400307947 */ /* 0x000fea000383ffff */
.L_x_5132:
[----:B-1----:R1:W2:Y:S02]  /*108e0*/  SYNCS.PHASECHK.TRANS64.TRYWAIT P1, [R16+URZ+0x30c40], R21 ;  /* 0x030c4015100075a7 */ /* 0x0022a4000802017f */
[----:B--2---:R-:W-:Y:S05]  /*108f0*/  @!P1 NANOSLEEP.SYNCS 0x989680 ;  /* 0x009896800000995d */ /* 0x004fea0003900000 */
[----:B------:R-:W2:Y:S02]  /*10900*/  @!P1 SYNCS.PHASECHK.TRANS64 P1, [R16+URZ+0x30c40], R21 ;  /* 0x030c4015100095a7 */ /* 0x000ea4000802007f */
[----:B--2---:R-:W-:Y:S05]  /*10910*/  @!P1 BRA `(.L_x_5132) ;  /* 0xfffffffc00f09947 */ /* 0x004fea000383ffff */
[----:B------:R-:W-:Y:S05]  /*10920*/  BRA `(.L_x_5157) ;  /* 0xffffffe800907947 */ /* 0x000fea000383ffff */
.L_x_5134:
[----:B--2---:R2:W3:Y:S02]  /*10930*/  SYNCS.PHASECHK.TRANS64.TRYWAIT P1, [R16+URZ+0x30c28], R21 ;  /* 0x030c2815100075a7 */ /* 0x0044e4000802017f */
[----:B---3--:R-:W-:Y:S05]  /*10940*/  @!P1 NANOSLEEP.SYNCS 0x989680 ;  /* 0x009896800000995d */ /* 0x008fea0003900000 */
[----:B------:R-:W3:Y:S02]  /*10950*/  @!P1 SYNCS.PHASECHK.TRANS64 P1, [R16+URZ+0x30c28], R21 ;  /* 0x030c2815100095a7 */ /* 0x000ee4000802007f */
[----:B---3--:R-:W-:Y:S05]  /*10960*/  @!P1 BRA `(.L_x_5134) ;  /* 0xfffffffc00f09947 */ /* 0x008fea000383ffff */
[----:B------:R-:W-:Y:S05]  /*10970*/  BRA `(.L_x_5158) ;  /* 0xffffffec00087947 */ /* 0x000fea000383ffff */
.L_x_5136:
[----:B---3--:R3:W4:Y:S02]  /*10980*/  SYNCS.PHASECHK.TRANS64.TRYWAIT P1, [R16+URZ+0x30c48], R21 ;  /* 0x030c4815100075a7 */ /* 0x008724000802017f */
[----:B----4-:R-:W-:Y:S05]  /*10990*/  @!P1 NANOSLEEP.SYNCS 0x989680 ;  /* 0x009896800000995d */ /* 0x010fea0003900000 */
[----:B------:R-:W4:Y:S02]  /*109a0*/  @!P1 SYNCS.PHASECHK.TRANS64 P1, [R16+URZ+0x30c48], R21 ;  /* 0x030c4815100095a7 */ /* 0x000f24000802007f */
[----:B----4-:R-:W-:Y:S05]  /*109b0*/  @!P1 BRA `(.L_x_5136) ;  /* 0xfffffffc00f09947 */ /* 0x010fea000383ffff */
[----:B------:R-:W-:Y:S05]  /*109c0*/  BRA `(.L_x_5159) ;  /* 0xffffffec00807947 */ /* 0x000fea000383ffff */
.L_x_5138:
[----:B------:R-:W-:-:S07]  /*109d0*/  SHF.L.U32 R5, R11, 0x1f, RZ ;  /* 0x0000001f0b057819 */ /* 0x000fce00000006ff */
.L_x_5160:
[----:B------:R1:W1:Y:S02]  /*109e0*/  SYNCS.PHASECHK.TRANS64.TRYWAIT P1, [R16+URZ+0x30c20], R5 ;  /* 0x030c2005100075a7 */ /* 0x000264000802017f */
[----:B-1----:R-:W-:Y:S05]  /*109f0*/  @!P1 NANOSLEEP.SYNCS 0x989680 ;  /* 0x009896800000995d */ /* 0x002fea0003900000 */
[----:B------:R-:W1:Y:S02]  /*10a00*/  @!P1 SYNCS.PHASECHK.TRANS64 P1, [R16+URZ+0x30c20], R5 ;  /* 0x030c2005100095a7 */ /* 0x000e64000802007f */
[----:B-1----:R-:W-:Y:S05]  /*10a10*/  @!P1 BRA `(.L_x_5160) ;  /* 0xfffffffc00f09947 */ /* 0x002fea000383ffff */
[----:B------:R-:W-:Y:S05]  /*10a20*/  BRA `(.L_x_5161) ;  /* 0xffffffec00e07947 */ /* 0x000fea000383ffff */
.L_x_5141:
[----:B-1----:R1:W2:Y:S02]  /*10a30*/  SYNCS.PHASECHK.TRANS64.TRYWAIT P1, [R16+URZ+0x30c40], R13 ;  /* 0x030c400d100075a7 */ /* 0x0022a4000802017f */
[----:B--2---:R-:W-:Y:S05]  /*10a40*/  @!P1 NANOSLEEP.SYNCS 0x989680 ;  /* 0x009896800000995d */ /* 0x004fea0003900000 */
[----:B------:R-:W2:Y:S02]  /*10a50*/  @!P1 SYNCS.PHASECHK.TRANS64 P1, [R16+URZ+0x30c40], R13 ;  /* 0x030c400d100095a7 */ /* 0x000ea4000802007f */
[----:B--2---:R-:W-:Y:S05]  /*10a60*/  @!P1 BRA `(.L_x_5141) ;  /* 0xfffffffc00f09947 */ /* 0x004fea000383ffff */
[----:B------:R-:W-:Y:S05]  /*10a70*/  BRA `(.L_x_5162) ;  /* 0xfffffff000787947 */ /* 0x000fea000383ffff */
.L_x_5143:
[----:B-1----:R1:W2:Y:S02]  /*10a80*/  SYNCS.PHASECHK.TRANS64.TRYWAIT P1, [R16+URZ+0x30c28], R13 ;  /* 0x030c280d100075a7 */ /* 0x0022a4000802017f */
[----:B--2---:R-:W-:Y:S05]  /*10a90*/  @!P1 NANOSLEEP.SYNCS 0x989680 ;  /* 0x009896800000995d */ /* 0x004fea0003900000 */
[----:B------:R-:W2:Y:S02]  /*10aa0*/  @!P1 SYNCS.PHASECHK.TRANS64 P1, [R16+URZ+0x30c28], R13 ;  /* 0x030c280d100095a7 */ /* 0x000ea4000802007f */
[----:B--2---:R-:W-:Y:S05]  /*10ab0*/  @!P1 BRA `(.L_x_5143) ;  /* 0xfffffffc00f09947 */ /* 0x004fea000383ffff */
[----:B------:R-:W-:Y:S05]  /*10ac0*/  BRA `(.L_x_5163) ;  /* 0xfffffff000e47947 */ /* 0x000fea000383ffff */
.L_x_5145:
[----:B--2---:R2:W1:Y:S02]  /*10ad0*/  SYNCS.PHASECHK.TRANS64.TRYWAIT P0, [R3+URZ+0x30c40], R0 ;  /* 0x030c4000030075a7 */ /* 0x004464000800017f */
[----:B-1----:R-:W-:Y:S05]  /*10ae0*/  @!P0 NANOSLEEP.SYNCS 0x989680 ;  /* 0x009896800000895d */ /* 0x002fea0003900000 */
[----:B------:R-:W1:Y:S02]  /*10af0*/  @!P0 SYNCS.PHASECHK.TRANS64 P0, [R3+URZ+0x30c40], R0 ;  /* 0x030c4000030085a7 */ /* 0x000e64000800007f */
[----:B-1----:R-:W-:Y:S05]  /*10b00*/  @!P0 BRA `(.L_x_5145) ;  /* 0xfffffffc00f08947 */ /* 0x002fea000383ffff */
[----:B------:R-:W-:Y:S05]  /*10b10*/  BRA `(.L_x_5164) ;  /* 0xfffffff400707947 */ /* 0x000fea000383ffff */
.L_x_5147:
[----:B------:R-:W-:Y:S01]  /*10b20*/  BSSY B0, `(.L_x_5165) ;  /* 0x0000006000007945 */ /* 0x000fe20003800000 */
[----:B------:R-:W-:-:S07]  /*10b30*/  IMAD.MOV.U32 R15, RZ, RZ, -0x1 ;  /* 0xffffffffff0f7424 */ /* 0x000fce00078e00ff */
[----:B------:R-:W-:Y:S05]  /*10b40*/  WARPSYNC.COLLECTIVE R15, `(.L_x_5166) ;  /* 0x000000000f0c7348 */ /* 0x000fea0003c00000 */
[----:B------:R-:W-:Y:S02]  /*10b50*/  ELECT P6, UR62, PT ;  /* 0x00000000003e782f */ /* 0x000fe400038c0000 */
[----:B------:R-:W-:Y:S01]  /*10b60*/  MOV R14, UR62 ;  /* 0x0000003e000e7c02 */ /* 0x000fe20008000f00 */
[----:B------:R-:W-:Y:S10]  /*10b70*/  ENDCOLLECTIVE ;  /* 0x000000000000791b */ /* 0x000ff40003800000 */
.L_x_5166:
[----:B------:R-:W-:Y:S05]  /*10b80*/  BSYNC B0 ;  /* 0x0000000000007941 */ /* 0x000fea0003800000 */
.L_x_5165:
[----:B------:R-:W-:Y:S05]  /*10b90*/  BRA `(.L_x_5167) ;  /* 0xfffffff800007947 */ /* 0x000fea000383ffff */
.L_x_5149:
[----:B-1----:R1:W2:Y:S02]  /*10ba0*/  SYNCS.PHASECHK.TRANS64.TRYWAIT P0, [R6+URZ], R5 ;  /* 0x00000005060075a7 */ /* 0x0022a4000800017f */
[----:B--2---:R-:W-:Y:S05]  /*10bb0*/  @!P0 NANOSLEEP.SYNCS 0x989680 ;  /* 0x009896800000895d */ /* 0x004fea0003900000 */
[----:B------:R-:W2:Y:S02]  /*10bc0*/  @!P0 SYNCS.PHASECHK.TRANS64 P0, [R6+URZ], R5 ;  /* 0x00000005060085a7 */ /* 0x000ea4000800007f */
[----:B--2---:R-:W-:Y:S05]  /*10bd0*/  @!P0 BRA `(.L_x_5149) ;  /* 0xfffffffc00f08947 */ /* 0x004fea000383ffff */
[----:B------:R-:W-:Y:S05]  /*10be0*/  BRA `(.L_x_5168) ;  /* 0xfffffff800407947 */ /* 0x000fea000383ffff */
.L_x_5150:
[----:B--2---:R2:W3:Y:S02]  /*10bf0*/  SYNCS.PHASECHK.TRANS64.TRYWAIT P0, [R3+URZ], R0 ;  /* 0x00000000030075a7 */ /* 0x0044e4000800017f */
[----:B---3--:R-:W-:Y:S05]  /*10c00*/  @!P0 NANOSLEEP.SYNCS 0x989680 ;  /* 0x009896800000895d */ /* 0x008fea0003900000 */
[----:B------:R-:W3:Y:S02]  /*10c10*/  @!P0 SYNCS.PHASECHK.TRANS64 P0, [R3+URZ], R0 ;  /* 0x00000000030085a7 */ /* 0x000ee4000800007f */
[----:B---3--:R-:W-:Y:S05]  /*10c20*/  @!P0 BRA `(.L_x_5150) ;  /* 0xfffffffc00f08947 */ /* 0x008fea000383ffff */
[----:B------:R-:W-:Y:S05]  /*10c30*/  BRA `(.L_x_5169) ;  /* 0xfffffff800347947 */ /* 0x000fea000383ffff */
.L_x_5152:
[----:B--2---:R2:W3:Y:S02]  /*10c40*/  SYNCS.PHASECHK.TRANS64.TRYWAIT P0, [R2+URZ], R5 ;  /* 0x00000005020075a7 */ /* 0x0044e4000800017f */
[----:B---3--:R-:W-:Y:S05]  /*10c50*/  @!P0 NANOSLEEP.SYNCS 0x989680 ;  /* 0x009896800000895d */ /* 0x008fea0003900000 */
[----:B------:R-:W3:Y:S02]  /*10c60*/  @!P0 SYNCS.PHASECHK.TRANS64 P0, [R2+URZ], R5 ;  /* 0x00000005020085a7 */ /* 0x000ee4000800007f */
[----:B---3--:R-:W-:Y:S05]  /*10c70*/  @!P0 BRA `(.L_x_5152) ;  /* 0xfffffffc00f08947 */ /* 0x008fea000383ffff */
[----:B------:R-:W-:Y:S05]  /*10c80*/  BRA `(.L_x_5170) ;  /* 0xfffffff800387947 */ /* 0x000fea000383ffff */
.L_x_5171:
        /* <DEDUP_REMOVED lines=15> */
.L_x_7411:


//--------------------- .text._ZN7cutlass13device_kernelIN5flash11enable_sm90INS1_16FlashAttnBwdSm90INS1_25CollectiveMainloopBwdSm90ILi2ELi2ELi2EN4cute5tupleIJNS5_1CILi1EEES8_S8_EEENS6_IJNS7_ILi128EEESA_NS7_ILi64EEEEEENS_6half_tEfNS_4arch4Sm90ELb0ELb1ELb0ELb0ELb1ELb1ELb0ELb0ELi2ELi1ELi2ELi2ELb0EEENS1_24CollectiveEpilogueBwdGQAISC_fSF_Li256ELb0ELb1EEENS1_19SingleTileSchedulerILb0ELb0ELb0ELi128EEEEEEEEEvNT_6ParamsE --------------------------
	.section	.text._ZN7cutlass13device_kernelIN5flash11enable_sm90INS1_16FlashAttnBwdSm90INS1_25CollectiveMainloopBwdSm90ILi2ELi2ELi2EN4cute5tupleIJNS5_1CILi1EEES8_S8_EEENS6_IJNS7_ILi128EEESA_NS7_ILi64EEEEEENS_6half_tEfNS_4arch4Sm90ELb0ELb1ELb0ELb0ELb1ELb1ELb0ELb0ELi2ELi1ELi2ELi2ELb0EEENS1_24CollectiveEpilogueBwdGQAISC_fSF_Li256ELb0ELb1EEENS1_19SingleTileSchedulerILb0ELb0ELb0ELi128EEEEEEEEEvNT_6ParamsE,"ax",@progbits
	.align	128
.text._ZN7cutlass13device_kernelIN5flash11enable_sm90INS1_16FlashAttnBwdSm90INS1_25CollectiveMainloopBwdSm90ILi2ELi2ELi2EN4cute5tupleIJNS5_1CILi1EEES8_S8_EEENS6_IJNS7_ILi128EEESA_NS7_ILi64EEEEEENS_6half_tEfNS_4arch4Sm90ELb0ELb1ELb0ELb0ELb1ELb1ELb0ELb0ELi2ELi1ELi2ELi2ELb0EEENS1_24CollectiveEpilogueBwdGQAISC_fSF_Li256ELb0ELb1EEENS1_19SingleTileSchedulerILb0ELb0ELb0ELi128EEEEEEEEEvNT_6ParamsE:
        .type           _ZN7cutlass13device_kernelIN5flash11enable_sm90INS1_16FlashAttnBwdSm90INS1_25CollectiveMainloopBwdSm90ILi2ELi2ELi2EN4cute5tupleIJNS5_1CILi1EEES8_S8_EEENS6_IJNS7_ILi128EEESA_NS7_ILi64EEEEEENS_6half_tEfNS_4arch4Sm90ELb0ELb1ELb0ELb0ELb1ELb1ELb0ELb0ELi2ELi1ELi2ELi2ELb0EEENS1_24CollectiveEpilogueBwdGQAISC_fSF_Li256ELb0ELb1EEENS1_19SingleTileSchedulerILb0ELb0ELb0ELi128EEEEEEEEEvNT_6ParamsE,@function
        .size           _ZN7cutlass13device_kernelIN5flash11enable_sm90INS1_16FlashAttnBwdSm90INS1_25CollectiveMainloopBwdSm90ILi2ELi2ELi2EN4cute5tupleIJNS5_1CILi1EEES8_S8_EEENS6_IJNS7_ILi128EEESA_NS7_ILi64EEEEEENS_6half_tEfNS_4arch4Sm90ELb0ELb1ELb0ELb0ELb1ELb1ELb0ELb0ELi2ELi1ELi2ELi2ELb0EEENS1_24CollectiveEpilogueBwdGQAISC_fSF_Li256ELb0ELb1EEENS1_19SingleTileSchedulerILb0ELb0ELb0ELi128EEEEEEEEEvNT_6ParamsE,(.L_x_7412 - _ZN7cutlass13device_kernelIN5flash11enable_sm90INS1_16FlashAttnBwdSm90INS1_25CollectiveMainloopBwdSm90ILi2ELi2ELi2EN4cute5tupleIJNS5_1CILi1EEES8_S8_EEENS6_IJNS7_ILi128EEESA_NS7_ILi64EEEEEENS_6half_tEfNS_4arch4Sm90ELb0ELb1ELb0ELb0ELb1ELb1ELb0ELb0ELi2ELi1ELi2ELi2ELb0EEENS1_24CollectiveEpilogueBwdGQAISC_fSF_Li256ELb0ELb1EEENS1_19SingleTileSchedulerILb0ELb0ELb0ELi128EEEEEEEEEvNT_6ParamsE)
        .other          _ZN7cutlass13device_kernelIN5flash11enable_sm90INS1_16FlashAttnBwdSm90INS1_25CollectiveMainloopBwdSm90ILi2ELi2ELi2EN4cute5tupleIJNS5_1CILi1EEES8_S8_EEENS6_IJNS7_ILi128EEESA_NS7_ILi64EEEEEENS_6half_tEfNS_4arch4Sm90ELb0ELb1ELb0ELb0ELb1ELb1ELb0ELb0ELi2ELi1ELi2ELi2ELb0EEENS1_24CollectiveEpilogueBwdGQAISC_fSF_Li256ELb0ELb1EEENS1_19SingleTileSchedulerILb0ELb0ELb0ELi128EEEEEEEEEvNT_6ParamsE,@"STO_CUDA_ENTRY STV_DEFAULT"
_ZN7cutlass13device_kernelIN5flash11enable_sm90INS1_16FlashAttnBwdSm90INS1_25CollectiveMainloopBwdSm90ILi2ELi2ELi2EN4cute5tupleIJNS5_1CILi1EEES8_S8_EEENS6_IJNS7_ILi128EEESA_NS7_ILi64EEEEEENS_6half_tEfNS_4arch4Sm90ELb0ELb1ELb0ELb0ELb1ELb1ELb0ELb0ELi2ELi1ELi2ELi2ELb0EEENS1_24CollectiveEpilogueBwdGQAISC_fSF_Li256ELb0ELb1EEENS1_19SingleTileSchedulerILb0ELb0ELb0ELi128EEEEEEEEEvNT_6ParamsE:
        /* <DEDUP_REMOVED lines=24> */
.L_x_5173:
[----:B------:R-:W-:Y:S05]  /*0180*/  BSYNC B0 ;  /* 0x0000000000007941 */ /* 0x000fea0003800000 */
.L_x_5172:
        /* <DEDUP_REMOVED lines=37> */
.L_x_5174:
        /* <DEDUP_REMOVED lines=22> */
.L_x_5175:
[----:B------:R-:W-:Y:S01]  /*0540*/  PLOP3.LUT P0, PT, PT, PT, UP0, 0x80, 0x0 ;  /* 0x000000000000781c */ /* 0x000fe20003f0f008 */
[----:B------:R-:W-:Y:S01]  /*0550*/  NOP ;  /* 0x0000000000007918 */ /* 0x000fe20000000000 */
[----:B------:R-:W-:Y:S01]  /*0560*/  ULDC.64 UR38, c[0x0][0x208] ;  /* 0x0000820000267ab9 */ /* 0x000fe20000000a00 */
[----:B------:R-:W-:Y:S01]  /*0570*/  BSSY B6, `(.L_x_5176) ;  /* 0x000113b000067945 */ /* 0x000fe20003800000 */
[----:B-12-4-:R-:W-:Y:S09]  /*0580*/  BAR.SYNC.DEFER_BLOCKING 0x0 ;  /* 0x0000000000007b1d */ /* 0x016ff20000010000 */
[----:B------:R-:W-:Y:S05]  /*0590*/  @!P0 BRA `(.L_x_5177) ;  /* 0x000000d800bc8947 */ /* 0x000fea0003800000 */
.L_x_5178:
        /* <DEDUP_REMOVED lines=71> */
.L_x_5180:
        /* <DEDUP_REMOVED lines=28> */
.L_x_5183:
        /* <DEDUP_REMOVED lines=15> */
.L_x_5182:
        /* <DEDUP_REMOVED lines=22> */
.L_x_5185:
        /* <DEDUP_REMOVED lines=15> */
.L_x_5184:
[----:B------:R-:W-:Y:S01]  /*0f10*/  SHF.R.S32.HI R5, RZ, 0x1f, R16 ;  /* 0x0000001fff057819 */ /* 0x000fe20000011410 */
[----:B------:R-:W-:-:S03]  /*0f20*/  UMOV UR4, 0xffffffff ;  /* 0xffffffff00047882 */ /* 0x000fc60000000000 */
[----:B------:R-:W-:-:S04]  /*0f30*/  LEA.HI R0, R5, R16, RZ, 0x7 ;  /* 0x0000001005007211 */ /* 0x000fc800078f38ff */
[----:B------:R-:W-:Y:S01]  /*0f40*/  SHF.R.S32.HI R10, RZ, 0x7, R0 ;  /* 0x00000007ff0a7819 */ /* 0x000fe20000011400 */
[----:B------:R-:W-:Y:S06]  /*0f50*/  BRA.DIV UR4, `(.L_x_5186) ;  /* 0x0000010a04787947 */ /* 0x000fec000b800000 */
[----:B------:R1:W2:Y:S02]  /*0f60*/  SHFL.IDX PT, R14, R10, RZ, 0x1f ;  /* 0x00001fff0a0e7589 */ /* 0x0002a400000e0000 */
.L_x_5323:
        /* <DEDUP_REMOVED lines=23> */
.L_x_5187:
        /* <DEDUP_REMOVED lines=160> */
.L_x_5200:
[----:B------:R-:W-:-:S06]  /*1ae0*/  ULOP3.LUT UR4, UR36, 0x1, URZ, 0xfc, !UPT ;  /* 0x0000000124047892 */ /* 0x000fcc000f8efc3f */
[----:B-1----:R-:W-:-:S05]  /*1af0*/  IMAD.U32 R8, RZ, RZ, UR4 ;  /* 0x00000004ff087e24 */ /* 0x002fca000f8e00ff */
[----:B------:R-:W-:-:S13]  /*1b00*/  ISETP.NE.AND P6, PT, R8, 0x3, PT ;  /* 0x000000030800780c */ /* 0x000fda0003fc5270 */
[----:B------:R-:W-:Y:S05]  /*1b10*/  @!P6 BRA `(.L_x_5190) ;  /* 0x000000000004e947 */ /* 0x000fea0003800000 */
[----:B------:R-:W-:Y:S01]  /*1b20*/  BPT.TRAP 0x1 ;  /* 0x000000040000795c */ /* 0x000fe20000300000 */
.L_x_5190:
[----:B------:R-:W-:Y:S01]  /*1b30*/  IMAD R8, R0, 0x8, R222 ;  /* 0x0000000800087824 */ /* 0x000fe200078e02de */
[----:B------:R-:W-:-:S04]  /*1b40*/  SHF.L.U32 R21, R4, 0x1f, RZ ;  /* 0x0000001f04157819 */ /* 0x000fc800000006ff */
[----:B------:R1:W2:Y:S01]  /*1b50*/  SYNCS.PHASECHK.TRANS64.TRYWAIT P0, [R8+URZ+0x30c10], R21 ;  /* 0x030c1015080075a7 */ /* 0x0002a2000800017f */
[----:B------:R-:W-:Y:S05]  /*1b60*/  @!P6 BRA `(.L_x_5191) ;  /* 0x000000000004e947 */ /* 0x000fea0003800000 */
[----:B------:R-:W-:Y:S01]  /*1b70*/  BPT.TRAP 0x1 ;  /* 0x000000040000795c */ /* 0x000fe20000300000 */
.L_x_5191:
[----:B------:R-:W-:-:S05]  /*1b80*/  VIADD R9, R222, 0x10000 ;  /* 0x00010000de097836 */ /* 0x000fca0000000000 */
[----:B------:R-:W-:-:S04]  /*1b90*/  SHF.R.U32.HI R9, RZ, 0x4, R9 ;  /* 0x00000004ff097819 */ /* 0x000fc80000011609 */
[----:B------:R-:W-:Y:S01]  /*1ba0*/  LOP3.LUT R9, R9, 0x3fff, RZ, 0xc0, !PT ;  /* 0x00003fff09097812 */ /* 0x000fe200078ec0ff */
[----:B--2---:R-:W-:Y:S06]  /*1bb0*/  @P0 BRA `(.L_x_5192) ;  /* 0x0000000000080947 */ /* 0x004fec0003800000 */
[----:B------:R-:W2:Y:S02]  /*1bc0*/  SYNCS.PHASECHK.TRANS64.TRYWAIT P0, [R8+URZ+0x30c10], R21 ;  /* 0x030c1015080075a7 */ /* 0x000ea4000800017f */
[----:B--2---:R-:W-:Y:S05]  /*1bd0*/  @!P0 BRA `(.L_x_5193) ;  /* 0x000000fc008c8947 */ /* 0x004fea0003800000 */
.L_x_5192:
        /* <DEDUP_REMOVED lines=60> */
.L_x_5194:
[----:B------:R1:W1:Y:S01]  /*1fa0*/  SYNCS.PHASECHK.TRANS64.TRYWAIT P0, [R8+URZ+0x30c30], R21 ;  /* 0x030c3015080075a7 */ /* 0x000262000800017f */
[----:B------:R-:W-:Y:S05]  /*1fb0*/  @!P6 BRA `(.L_x_5195) ;  /* 0x000000000004e947 */ /* 0x000fea0003800000 */
[----:B------:R-:W-:Y:S01]  /*1fc0*/  BPT.TRAP 0x1 ;  /* 0x000000040000795c */ /* 0x000fe20000300000 */
.L_x_5195:
[----:B------:R-:W-:-:S05]  /*1fd0*/  VIADD R13, R222, 0x18000 ;  /* 0x00018000de0d7836 */ /* 0x000fca0000000000 */
[----:B------:R-:W-:-:S04]  /*1fe0*/  SHF.R.U32.HI R13, RZ, 0x4, R13 ;  /* 0x00000004ff0d7819 */ /* 0x000fc8000001160d */
[----:B------:R-:W-:-:S04]  /*1ff0*/  LOP3.LUT R13, R13, 0x3fff, RZ, 0xc0, !PT ;  /* 0x00003fff0d0d7812 */ /* 0x000fc800078ec0ff */
[----:B------:R-:W-:Y:S01]  /*2000*/  LOP3.LUT R19, R13, 0x10000, RZ, 0xfc, !PT ;  /* 0x000100000d137812 */ /* 0x000fe200078efcff */
[----:B-1----:R-:W-:Y:S06]  /*2010*/  @P0 BRA `(.L_x_5196) ;  /* 0x0000000000080947 */ /* 0x002fec0003800000 */
[----:B------:R-:W1:Y:S02]  /*2020*/  SYNCS.PHASECHK.TRANS64.TRYWAIT P0, [R8+URZ+0x30c30], R21 ;  /* 0x030c3015080075a7 */ /* 0x000e64000800017f */
[----:B-1----:R-:W-:Y:S05]  /*2030*/  @!P0 BRA `(.L_x_5197) ;  /* 0x000000f800888947 */ /* 0x002fea0003800000 */
.L_x_5196:
        /* <DEDUP_REMOVED lines=767> */
.L_x_5198:
        /* <DEDUP_REMOVED lines=68> */
.L_x_5199:
        /* <DEDUP_REMOVED lines=11> */
.L_x_5189:
        /* <DEDUP_REMOVED lines=128> */
.L_x_5212:
[----:B------:R-:W-:-:S05]  /*5d20*/  IMAD.U32 R6, RZ, RZ, UR36 ;  /* 0x00000024ff067e24 */ /* 0x000fca000f8e00ff */
[----:B------:R-:W-:-:S04]  /*5d30*/  LOP3.LUT R6, R6, 0x1, RZ, 0xfc, !PT ;  /* 0x0000000106067812 */ /* 0x000fc800078efcff */
[----:B------:R-:W-:-:S13]  /*5d40*/  ISETP.NE.AND P0, PT, R6, 0x3, PT ;  /* 0x000000030600780c */ /* 0x000fda0003f05270 */
[----:B------:R-:W-:Y:S05]  /*5d50*/  @!P0 BRA `(.L_x_5202) ;  /* 0x0000000000048947 */ /* 0x000fea0003800000 */
[----:B------:R-:W-:Y:S01]  /*5d60*/  BPT.TRAP 0x1 ;  /* 0x000000040000795c */ /* 0x000fe20000300000 */
.L_x_5202:
[----:B------:R-:W-:Y:S01]  /*5d70*/  IMAD R6, R0, 0x8, R222 ;  /* 0x0000000800067824 */ /* 0x000fe200078e02de */
[----:B-1----:R-:W-:-:S04]  /*5d80*/  SHF.L.U32 R11, R4, 0x1f, RZ ;  /* 0x0000001f040b7819 */ /* 0x002fc800000006ff */
[----:B------:R1:W2:Y:S01]  /*5d90*/  SYNCS.PHASECHK.TRANS64.TRYWAIT P1, [R6+URZ+0x30c10], R11 ;  /* 0x030c100b060075a7 */ /* 0x0002a2000802017f */
[----:B------:R-:W-:Y:S05]  /*5da0*/  @!P0 BRA `(.L_x_5203) ;  /* 0x0000000000048947 */ /* 0x000fea0003800000 */
[----:B------:R-:W-:Y:S01]  /*5db0*/  BPT.TRAP 0x1 ;  /* 0x000000040000795c */ /* 0x000fe20000300000 */
.L_x_5203:
[----:B------:R-:W-:-:S05]  /*5dc0*/  VIADD R7, R222, 0x10000 ;  /* 0x00010000de077836 */ /* 0x000fca0000000000 */
[----:B------:R-:W-:-:S04]  /*5dd0*/  SHF.R.U32.HI R7, RZ, 0x4, R7 ;  /* 0x00000004ff077819 */ /* 0x000fc80000011607 */
[----:B------:R-:W-:-:S04]  /*5de0*/  LOP3.LUT R220, R7, 0x3fff, RZ, 0xc0, !PT ;  /* 0x00003fff07dc7812 */ /* 0x000fc800078ec0ff */
[----:B------:R-:W-:Y:S01]  /*5df0*/  LOP3.LUT R7, R220, 0x10000, RZ, 0xfc, !PT ;  /* 0x00010000dc077812 */ /* 0x000fe200078efcff */
[----:B--2---:R-:W-:Y:S06]  /*5e00*/  @P1 BRA `(.L_x_5204) ;  /* 0x0000000000081947 */ /* 0x004fec0003800000 */
[----:B------:R-:W2:Y:S02]  /*5e10*/  SYNCS.PHASECHK.TRANS64.TRYWAIT P1, [R6+URZ+0x30c10], R11 ;  /* 0x030c100b060075a7 */ /* 0x000ea4000802017f */
[----:B--2---:R-:W-:Y:S05]  /*5e20*/  @!P1 BRA `(.L_x_5205) ;  /* 0x000000bc00209947 */ /* 0x004fea0003800000 */
.L_x_5204:
        /* <DEDUP_REMOVED lines=62> */
.L_x_5206:
[----:B------:R1:W1:Y:S01]  /*6210*/  SYNCS.PHASECHK.TRANS64.TRYWAIT P1, [R6+URZ+0x30c30], R11 ;  /* 0x030c300b060075a7 */ /* 0x000262000802017f */
[----:B------:R-:W-:Y:S05]  /*6220*/  @!P0 BRA `(.L_x_5207) ;  /* 0x0000000000048947 */ /* 0x000fea0003800000 */
[----:B------:R-:W-:Y:S01]  /*6230*/  BPT.TRAP 0x1 ;  /* 0x000000040000795c */ /* 0x000fe20000300000 */
.L_x_5207:
        /* <DEDUP_REMOVED lines=8> */
.L_x_5208:
        /* <DEDUP_REMOVED lines=629> */
.L_x_5210:
        /* <DEDUP_REMOVED lines=70> */
.L_x_5211:
        /* <DEDUP_REMOVED lines=12> */
.L_x_5201:
        /* <DEDUP_REMOVED lines=121> */
.L_x_5224:
[----:B------:R-:W-:-:S05]  /*96c0*/  IMAD.U32 R7, RZ, RZ, UR36 ;  /* 0x00000024ff077e24 */ /* 0x000fca000f8e00ff */
[----:B------:R-:W-:-:S04]  /*96d0*/  LOP3.LUT R7, R7, 0x1, RZ, 0xfc, !PT ;  /* 0x0000000107077812 */ /* 0x000fc800078efcff */
[----:B------:R-:W-:-:S13]  /*96e0*/  ISETP.NE.AND P6, PT, R7, 0x3, PT ;  /* 0x000000030700780c */ /* 0x000fda0003fc5270 */
[----:B--2---:R-:W-:Y:S05]  /*96f0*/  @!P6 BRA `(.L_x_5214) ;  /* 0x000000000004e947 */ /* 0x004fea0003800000 */
[----:B------:R-:W-:Y:S01]  /*9700*/  BPT.TRAP 0x1 ;  /* 0x000000040000795c */ /* 0x000fe20000300000 */
.L_x_5214:
[----:B------:R-:W-:Y:S01]  /*9710*/  IMAD R7, R0, 0x8, R222 ;  /* 0x0000000800077824 */ /* 0x000fe200078e02de */
[----:B------:R-:W-:-:S04]  /*9720*/  SHF.L.U32 R18, R4, 0x1f, RZ ;  /* 0x0000001f04127819 */ /* 0x000fc800000006ff */
[----:B------:R1:W2:Y:S01]  /*9730*/  SYNCS.PHASECHK.TRANS64.TRYWAIT P0, [R7+URZ+0x30c10], R18 ;  /* 0x030c1012070075a7 */ /* 0x0002a2000800017f */
[----:B------:R-:W-:Y:S05]  /*9740*/  @!P6 BRA `(.L_x_5215) ;  /* 0x000000000004e947 */ /* 0x000fea0003800000 */
[----:B------:R-:W-:Y:S01]  /*9750*/  BPT.TRAP 0x1 ;  /* 0x000000040000795c */ /* 0x000fe20000300000 */
.L_x_5215:
[----:B---3--:R-:W-:-:S05]  /*9760*/  VIADD R8, R222, 0x10000 ;  /* 0x00010000de087836 */ /* 0x008fca0000000000 */
[----:B------:R-:W-:-:S04]  /*9770*/  SHF.R.U32.HI R8, RZ, 0x4, R8 ;  /* 0x00000004ff087819 */ /* 0x000fc80000011608 */
[----:B------:R-:W-:-:S04]  /*9780*/  LOP3.LUT R8, R8, 0x3fff, RZ, 0xc0, !PT ;  /* 0x00003fff08087812 */ /* 0x000fc800078ec0ff */
[----:B------:R-:W-:Y:S01]  /*9790*/  LOP3.LUT R9, R8, 0x10000, RZ, 0xfc, !PT ;  /* 0x0001000008097812 */ /* 0x000fe200078efcff */
[----:B--2---:R-:W-:Y:S06]  /*97a0*/  @P0 BRA `(.L_x_5216) ;  /* 0x0000000000080947 */ /* 0x004fec0003800000 */
[----:B------:R-:W2:Y:S02]  /*97b0*/  SYNCS.PHASECHK.TRANS64.TRYWAIT P0, [R7+URZ+0x30c10], R18 ;  /* 0x030c1012070075a7 */ /* 0x000ea4000800017f */
[----:B--2---:R-:W-:Y:S05]  /*97c0*/  @!P0 BRA `(.L_x_5217) ;  /* 0x0000008000e08947 */ /* 0x004fea0003800000 */
.L_x_5216:
        /* <DEDUP_REMOVED lines=63> */
.L_x_5218:
[----:B------:R1:W1:Y:S01]  /*9bc0*/  SYNCS.PHASECHK.TRANS64.TRYWAIT P0, [R7+URZ+0x30c30], R18 ;  /* 0x030c3012070075a7 */ /* 0x000262000800017f */
[----:B------:R-:W-:Y:S05]  /*9bd0*/  @!P6 BRA `(.L_x_5219) ;  /* 0x000000000004e947 */ /* 0x000fea0003800000 */
[----:B------:R-:W-:Y:S01]  /*9be0*/  BPT.TRAP 0x1 ;  /* 0x000000040000795c */ /* 0x000fe20000300000 */
.L_x_5219:
        /* <DEDUP_REMOVED lines=8> */
.L_x_5220:
        /* <DEDUP_REMOVED lines=779> */
.L_x_5222:
        /* <DEDUP_REMOVED lines=70> */
.L_x_5223:
        /* <DEDUP_REMOVED lines=12> */
.L_x_5213:
        /* <DEDUP_REMOVED lines=34> */
.L_x_5181:
[----:B------:R-:W-:Y:S05]  /*d460*/  @P0 BRA `(.L_x_5179) ;  /* 0x00000044002c0947 */ /* 0x000fea0003800000 */
[----:B------:R-:W1:Y:S01]  /*d470*/  LDC R17, c[0x0][0x850] ;  /* 0x00021400ff117b82 */ /* 0x000e620000000800 */
[----:B------:R-:W3:Y:S01]  /*d480*/  S2R R14, SR_TID.X ;  /* 0x00000000000e7919 */ /* 0x000ee20000002100 */
[----:B------:R-:W-:Y:S01]  /*d490*/  MOV R4, 0x400 ;  /* 0x0000040000047802 */ /* 0x000fe20000000f00 */
[----:B------:R-:W-:Y:S01]  /*d4a0*/  ULDC.64 UR4, c[0x0][0x818] ;  /* 0x0002060000047ab9 */ /* 0x000fe20000000a00 */
[----:B------:R-:W-:Y:S01]  /*d4b0*/  ULDC.64 UR6, c[0x0][0x840] ;  /* 0x0002100000067ab9 */ /* 0x000fe20000000a00 */
[----:B------:R-:W4:Y:S01]  /*d4c0*/  S2R R10, SR_CTAID.Y ;  /* 0x00000000000a7919 */ /* 0x000f220000002600 */
[----:B--2---:R-:W2:Y:S01]  /*d4d0*/  S2R R9, SR_CgaCtaId ;  /* 0x0000000000097919 */ /* 0x004ea20000008800 */
[----:B------:R-:W5:Y:S01]  /*d4e0*/  S2R R12, SR_CTAID.X ;  /* 0x00000000000c7919 */ /* 0x000f620000002500 */
[----:B------:R-:W5:Y:S01]  /*d4f0*/  S2R R21, SR_CTAID.Z ;  /* 0x0000000000157919 */ /* 0x000f620000002700 */
[----:B-1----:R-:W-:Y:S01]  /*d500*/  ISETP.NE.AND P0, PT, R17, 0x1, PT ;  /* 0x000000011100780c */ /* 0x002fe20003f05270 */
[----:B---3--:R-:W-:-:S12]  /*d510*/  VIADD R19, R14, 0xffffff80 ;  /* 0xffffff800e137836 */ /* 0x008fd80000000000 */
[----:B------:R-:W1:Y:S01]  /*d520*/  @P0 LDC R3, c[0x0][0x854] ;  /* 0x00021500ff030b82 */ /* 0x000e620000000800 */
[----:B----4-:R-:W-:Y:S01]  /*d530*/  IMAD.MOV.U32 R7, RZ, RZ, R10 ;  /* 0x000000ffff077224 */ /* 0x010fe200078e000a */
[----:B------:R-:W-:Y:S02]  /*d540*/  SHF.R.S32.HI R2, RZ, 0x1f, R19 ;  /* 0x0000001fff027819 */ /* 0x000fe40000011413 */
[----:B--2---:R-:W-:Y:S02]  /*d550*/  LEA R23, R9, R4, 0x18 ;  /* 0x0000000409177211 */ /* 0x004fe400078ec0ff */
[----:B------:R-:W-:Y:S02]  /*d560*/  LEA.HI R2, R2, R19, RZ, 0x7 ;  /* 0x0000001302027211 */ /* 0x000fe400078f38ff */
[----:B------:R-:W2:Y:S01]  /*d570*/  @P0 LDC R5, c[0x0][0x858] ;  /* 0x00021600ff050b82 */ /* 0x000ea20000000800 */
[----:B-----5:R-:W-:Y:S02]  /*d580*/  IMAD.SHL.U32 R4, R12, 0x2000, RZ ;  /* 0x000020000c047824 */ /* 0x020fe400078e00ff */
[----:B-1----:R-:W-:-:S05]  /*d590*/  @P0 IMAD.HI.U32 R0, R10, R3, RZ ;  /* 0x000000030a000227 */ /* 0x002fca00078e00ff */
[----:B--2---:R-:W-:Y:S02]  /*d5a0*/  @P0 SHF.R.U32.HI R7, RZ, R5, R0 ;  /* 0x00000005ff070219 */ /* 0x004fe40000011600 */
[C---:B------:R-:W-:Y:S01]  /*d5b0*/  LOP3.LUT R0, R2.reuse, 0xfffff80, RZ, 0xc0, !PT ;  /* 0x0fffff8002007812 */ /* 0x040fe200078ec0ff */
[----:B------:R-:W-:Y:S01]  /*d5c0*/  IMAD.SHL.U32 R2, R2, 0x20, RZ ;  /* 0x0000002002027824 */ /* 0x000fe200078e00ff */
[----:B------:R-:W-:Y:S02]  /*d5d0*/  SHF.R.S32.HI R11, RZ, 0x1f, R7 ;  /* 0x0000001fff0b7819 */ /* 0x000fe40000011407 */
[----:B------:R-:W-:Y:S01]  /*d5e0*/  SHF.R.S32.HI R5, RZ, 0x1f, R4 ;  /* 0x0000001fff057819 */ /* 0x000fe20000011404 */
[----:B------:R-:W-:Y:S01]  /*d5f0*/  IMAD.IADD R0, R19, 0x1, -R0 ;  /* 0x0000000113007824 */ /* 0x000fe200078e0a00 */
[----:B------:R-:W-:Y:S01]  /*d600*/  LOP3.LUT R9, R2, 0x3ffff000, RZ, 0xc0, !PT ;  /* 0x3ffff00002097812 */ /* 0x000fe200078ec0ff */
[C---:B------:R-:W-:Y:S02]  /*d610*/  IMAD R6, R11.reuse, UR4, RZ ;  /* 0x000000040b067c24 */ /* 0x040fe4000f8e02ff */
[----:B------:R-:W-:-:S02]  /*d620*/  IMAD R8, R11, UR6, RZ ;  /* 0x000000060b087c24 */ /* 0x000fc4000f8e02ff */
[C---:B------:R-:W-:Y:S01]  /*d630*/  IMAD R13, R7.reuse, UR5, R6 ;  /* 0x00000005070d7c24 */ /* 0x040fe2000f8e0206 */
[----:B------:R-:W-:Y:S01]  /*d640*/  SHF.R.S32.HI R6, RZ, 0x1f, R21 ;  /* 0x0000001fff067819 */ /* 0x000fe20000011415 */
[----:B------:R-:W-:Y:S01]  /*d650*/  IMAD.WIDE.U32 R2, R7, UR4, R4 ;  /* 0x0000000407027c25 */ /* 0x000fe2000f8e0004 */
[----:B------:R-:W-:-:S03]  /*d660*/  ULDC.64 UR4, c[0x0][0x820] ;  /* 0x0002080000047ab9 */ /* 0x000fc60000000a00 */
[----:B------:R-:W-:-:S04]  /*d670*/  IMAD.WIDE.U32 R4, R7, UR6, R4 ;  /* 0x0000000607047c25 */ /* 0x000fc8000f8e0004 */
[----:B------:R-:W-:Y:S01]  /*d680*/  IMAD R15, R7, UR7, R8 ;  /* 0x00000007070f7c24 */ /* 0x000fe2000f8e0208 */
[----:B------:R-:W-:Y:S01]  /*d690*/  ULDC.64 UR6, c[0x0][0x848] ;  /* 0x0002120000067ab9 */ /* 0x000fe20000000a00 */
[C---:B------:R-:W-:Y:S02]  /*d6a0*/  IMAD R8, R6.reuse, UR4, RZ ;  /* 0x0000000406087c24 */ /* 0x040fe4000f8e02ff */
[----:B------:R-:W-:Y:S02]  /*d6b0*/  IMAD.IADD R3, R3, 0x1, R13 ;  /* 0x0000000103037824 */ /* 0x000fe400078e020d */
[----:B------:R-:W-:Y:S02]  /*d6c0*/  IMAD.IADD R5, R5, 0x1, R15 ;  /* 0x0000000105057824 */ /* 0x000fe400078e020f */
[----:B------:R-:W-:Y:S02]  /*d6d0*/  IMAD R6, R6, UR6, RZ ;  /* 0x0000000606067c24 */ /* 0x000fe4000f8e02ff */
[----:B------:R-:W-:-:S02]  /*d6e0*/  IMAD R0, R0, 0x4, R9 ;  /* 0x0000000400007824 */ /* 0x000fc400078e0209 */
[C---:B------:R-:W-:Y:S02]  /*d6f0*/  IMAD R13, R21.reuse, UR5, R8 ;  /* 0x00000005150d7c24 */ /* 0x040fe4000f8e0208 */
[----:B------:R-:W-:-:S04]  /*d700*/  IMAD.WIDE.U32 R2, R21, UR4, R2 ;  /* 0x0000000415027c25 */ /* 0x000fc8000f8e0002 */
[C---:B------:R-:W-:Y:S02]  /*d710*/  IMAD R9, R21.reuse, UR7, R6 ;  /* 0x0000000715097c24 */ /* 0x040fe4000f8e0206 */
[----:B------:R-:W-:Y:S01]  /*d720*/  IMAD.WIDE.U32 R4, R21, UR6, R4 ;  /* 0x0000000615047c25 */ /* 0x000fe2000f8e0004 */
[----:B------:R-:W-:Y:S05]  /*d730*/  WARPSYNC.ALL ;  /* 0x0000000000007948 */ /* 0x000fea0003800000 */
[----:B------:R-:W-:Y:S02]  /*d740*/  IMAD R0, R0, 0x4, R23 ;  /* 0x0000000400007824 */ /* 0x000fe400078e0217 */
[----:B------:R-:W-:-:S02]  /*d750*/  IMAD.IADD R13, R3, 0x1, R13 ;  /* 0x00000001030d7824 */ /* 0x000fc400078e020d */
        /* <DEDUP_REMOVED lines=18> */
[C---:B------:R-:W-:Y:S01]  /*d880*/  IMAD.SHL.U32 R12, R6.reuse, 0x4, RZ ;  /* 0x00000004060c7824 */ /* 0x040fe200078e00ff */
[----:B------:R3:W-:Y:S02]  /*d890*/  STS.128 [R0+0x800], R188 ;  /* 0x000800bc00007388 */ /* 0x0007e40000000c00 */
[----:B------:R-:W-:Y:S01]  /*d8a0*/  SHF.L.U64.HI R11, R6, 0x2, R11 ;  /* 0x00000002060b7819 */ /* 0x000fe2000001020b */
[----:B------:R-:W-:Y:S01]  /*d8b0*/  IMAD.MOV R8, RZ, RZ, -R7 ;  /* 0x000000ffff087224 */ /* 0x000fe200078e0a07 */
[----:B------:R-:W-:Y:S01]  /*d8c0*/  IADD3 R6, P4, R12, UR4, RZ ;  /* 0x000000040c067c10 */ /* 0x000fe2000ff9e0ff */
[----:B------:R3:W-:Y:S01]  /*d8d0*/  STS.128 [R0+0x1000], R192 ;  /* 0x001000c000007388 */ /* 0x0007e20000000c00 */
[----:B-1----:R-:W-:Y:S01]  /*d8e0*/  LEA R14, P2, R2, R14, 0x2 ;  /* 0x0000000e020e7211 */ /* 0x002fe200078410ff */
[----:B------:R-:W-:Y:S01]  /*d8f0*/  IMAD R17, R17, R8, R10 ;  /* 0x0000000811117224 */ /* 0x000fe200078e020a */
        /* <DEDUP_REMOVED lines=8> */
.L_x_5227:
[----:B------:R-:W2:Y:S04]  /*d980*/  LDG.E.STRONG.GPU R8, desc[UR38][R6.64] ;  /* 0x0000002606087981 */ /* 0x000ea8000c1ef900 */
[----:B--2---:R-:W-:Y:S01]  /*d990*/  CCTL.IVALL ;  /* 0x00000000ff00798f */ /* 0x004fe20002000000 */
[----:B------:R-:W-:Y:S05]  /*d9a0*/  YIELD ;  /* 0x0000000000007946 */ /* 0x000fea0003800000 */
[----:B------:R-:W-:-:S13]  /*d9b0*/  ISETP.NE.AND P0, PT, R8, R17, PT ;  /* 0x000000110800720c */ /* 0x000fda0003f05270 */
[----:B------:R-:W-:Y:S05]  /*d9c0*/  @P0 BRA `(.L_x_5227) ;  /* 0xfffffffc00ec0947 */ /* 0x000fea000383ffff */
.L_x_5226:
[----:B------:R-:W-:Y:S05]  /*d9d0*/  BSYNC B0 ;  /* 0x0000000000007941 */ /* 0x000fea0003800000 */
.L_x_5225:
[----:B------:R-:W-:Y:S01]  /*d9e0*/  UMOV UR4, 0xffffffff ;  /* 0xffffffff00047882 */ /* 0x000fe20000000000 */
[----:B------:R-:W-:Y:S02]  /*d9f0*/  LEA.HI.X R13, R2, R15, R13, 0x2, P2 ;  /* 0x0000000f020d7211 */ /* 0x000fe400010f140d */
[----:B------:R-:W-:Y:S01]  /*da00*/  LEA.HI.X R9, R4, R19, R9, 0x2, P3 ;  /* 0x0000001304097211 */ /* 0x000fe200018f1409 */
[----:B------:R-:W-:Y:S06]  /*da10*/  BRA.DIV UR4, `(.L_x_5228) ;  /* 0x0000004204747947 */ /* 0x000fec000b800000 */
[----:B------:R-:W-:Y:S01]  /*da20*/  NOP ;  /* 0x0000000000007918 */ /* 0x000fe20000000000 */
.L_x_5326:
        /* <DEDUP_REMOVED lines=17> */
.L_x_5231:
[----:B------:R-:W-:Y:S01]  /*db40*/  @P0 ELECT P2, URZ, PT ;  /* 0x00000000003f082f */ /* 0x000fe20003840000 */
[----:B------:R1:W-:-:S12]  /*db50*/  UBLKRED.G.S.ADD.F32.RN [UR4], [UR6], UR7, desc[UR8] ;  /* 0x00000804060073bb */ /* 0x0003d800080a1407 */
[----:B------:R-:W-:Y:S02]  /*db60*/  @P2 PLOP3.LUT P0, PT, P2, PT, PT, 0x8, 0x0 ;  /* 0x000000000000281c */ /* 0x000fe4000170e170 */
[----:B------:R-:W-:-:S11]  /*db70*/  PLOP3.LUT P2, PT, PT, PT, PT, 0x8, 0x0 ;  /* 0x000000000000781c */ /* 0x000fd60003f4e170 */
[----:B-1----:R-:W-:Y:S05]  /*db80*/  @P0 BRA.U.ANY `(.L_x_5231) ;  /* 0xfffffffd00ec0947 */ /* 0x002fea000393ffff */
[----:B------:R0:W-:Y:S01]  /*db90*/  UTMACMDFLUSH ;  /* 0x00000000000079b7 */ /* 0x0001e20000000000 */
[----:B------:R-:W-:-:S04]  /*dba0*/  DEPBAR.LE SB0, 0x0 ;  /* 0x000080000000791a */ /* 0x000fc80000000000 */
.L_x_5230:
[----:B------:R-:W-:Y:S05]  /*dbb0*/  BSYNC B0 ;  /* 0x0000000000007941 */ /* 0x000fea0003800000 */
.L_x_5229:
        /* <DEDUP_REMOVED lines=14> */
.L_x_5233:
[----:B------:R-:W-:Y:S05]  /*dca0*/  BSYNC B0 ;  /* 0x0000000000007941 */ /* 0x000fea0003800000 */
.L_x_5232:
        /* <DEDUP_REMOVED lines=14> */
.L_x_5236:
[----:B-1-3--:R-:W2:Y:S04]  /*dd90*/  LDG.E.STRONG.GPU R0, desc[UR38][R2.64] ;  /* 0x0000002602007981 */ /* 0x00aea8000c1ef900 */
[----:B--2---:R-:W-:Y:S01]  /*dda0*/  CCTL.IVALL ;  /* 0x00000000ff00798f */ /* 0x004fe20002000000 */
[----:B------:R-:W-:Y:S05]  /*ddb0*/  YIELD ;  /* 0x0000000000007946 */ /* 0x000fea0003800000 */
[----:B------:R-:W-:-:S13]  /*ddc0*/  ISETP.NE.AND P0, PT, R0, R17, PT ;  /* 0x000000110000720c */ /* 0x000fda0003f05270 */
[----:B------:R-:W-:Y:S05]  /*ddd0*/  @P0 BRA `(.L_x_5236) ;  /* 0xfffffffc00ec0947 */ /* 0x000fea000383ffff */
.L_x_5235:
[----:B------:R-:W-:Y:S05]  /*dde0*/  BSYNC B0 ;  /* 0x0000000000007941 */ /* 0x000fea0003800000 */
.L_x_5234:
[----:B------:R-:W-:-:S03]  /*ddf0*/  UMOV UR4, 0xffffffff ;  /* 0xffffffff00047882 */ /* 0x000fc60000000000 */
[----:B------:R-:W-:Y:S05]  /*de00*/  BRA.DIV UR4, `(.L_x_5237) ;  /* 0x0000003e04947947 */ /* 0x000fea000b800000 */
[----:B------:R-:W-:Y:S01]  /*de10*/  NOP ;  /* 0x0000000000007918 */ /* 0x000fe20000000000 */
.L_x_5329:
        /* <DEDUP_REMOVED lines=17> */
.L_x_5240:
[----:B------:R-:W-:Y:S01]  /*df30*/  @P0 ELECT P2, URZ, PT ;  /* 0x00000000003f082f */ /* 0x000fe20003840000 */
[----:B------:R2:W-:-:S12]  /*df40*/  UBLKRED.G.S.ADD.F32.RN [UR4], [UR6], UR7, desc[UR8] ;  /* 0x00000804060073bb */ /* 0x0005d800080a1407 */
[----:B------:R-:W-:Y:S02]  /*df50*/  @P2 PLOP3.LUT P0, PT, P2, PT, PT, 0x8, 0x0 ;  /* 0x000000000000281c */ /* 0x000fe4000170e170 */
[----:B------:R-:W-:-:S11]  /*df60*/  PLOP3.LUT P2, PT, PT, PT, PT, 0x8, 0x0 ;  /* 0x000000000000781c */ /* 0x000fd60003f4e170 */
[----:B--2---:R-:W-:Y:S05]  /*df70*/  @P0 BRA.U.ANY `(.L_x_5240) ;  /* 0xfffffffd00ec0947 */ /* 0x004fea000393ffff */
[----:B------:R0:W-:Y:S01]  /*df80*/  UTMACMDFLUSH ;  /* 0x00000000000079b7 */ /* 0x0001e20000000000 */
[----:B------:R-:W-:-:S04]  /*df90*/  DEPBAR.LE SB0, 0x0 ;  /* 0x000080000000791a */ /* 0x000fc80000000000 */
.L_x_5239:
[----:B------:R-:W-:Y:S05]  /*dfa0*/  BSYNC B0 ;  /* 0x0000000000007941 */ /* 0x000fea0003800000 */
.L_x_5238:
        /* <DEDUP_REMOVED lines=14> */
.L_x_5177:
        /* <DEDUP_REMOVED lines=34> */
.L_x_5242:
[----:B------:R-:W-:-:S07]  /*e2b0*/  IMAD.U32 R9, RZ, RZ, UR5 ;  /* 0x00000005ff097e24 */ /* 0x000fce000f8e00ff */
.L_x_5243:
        /* <DEDUP_REMOVED lines=46> */
.L_x_5248:
[----:B------:R-:W2:Y:S04]  /*e5a0*/  LDG.E.STRONG.GPU R0, desc[UR38][R2.64] ;  /* 0x0000002602007981 */ /* 0x000ea8000c1ef900 */
[----:B--2---:R-:W-:Y:S01]  /*e5b0*/  CCTL.IVALL ;  /* 0x00000000ff00798f */ /* 0x004fe20002000000 */
[----:B------:R-:W-:Y:S05]  /*e5c0*/  YIELD ;  /* 0x0000000000007946 */ /* 0x000fea0003800000 */
[----:B------:R-:W-:-:S13]  /*e5d0*/  ISETP.NE.AND P1, PT, R0, UR22, PT ;  /* 0x0000001600007c0c */ /* 0x000fda000bf25270 */
[----:B------:R-:W-:Y:S05]  /*e5e0*/  @P1 BRA `(.L_x_5248) ;  /* 0xfffffffc00ec1947 */ /* 0x000fea000383ffff */
.L_x_5247:
[----:B------:R-:W-:Y:S05]  /*e5f0*/  BSYNC B0 ;  /* 0x0000000000007941 */ /* 0x000fea0003800000 */
.L_x_5246:
[----:B------:R-:W-:-:S03]  /*e600*/  UMOV UR4, 0xffffffff ;  /* 0xffffffff00047882 */ /* 0x000fc60000000000 */
[----:B------:R-:W-:Y:S05]  /*e610*/  BRA.DIV UR4, `(.L_x_5249) ;  /* 0x0000003604ac7947 */ /* 0x000fea000b800000 */
[----:B------:R-:W-:Y:S01]  /*e620*/  NOP ;  /* 0x0000000000007918 */ /* 0x000fe20000000000 */
.L_x_5332:
        /* <DEDUP_REMOVED lines=22> */
.L_x_5251:
[----:B------:R-:W-:Y:S05]  /*e790*/  BSYNC B0 ;  /* 0x0000000000007941 */ /* 0x000fea0003800000 */
.L_x_5250:
        /* <DEDUP_REMOVED lines=20> */
.L_x_5253:
[----:B------:R-:W-:Y:S05]  /*e8e0*/  BSYNC B0 ;  /* 0x0000000000007941 */ /* 0x000fea0003800000 */
.L_x_5252:
[----:B------:R-:W-:Y:S06]  /*e8f0*/  BAR.ARV 0xa, 0xa0 ;  /* 0x0282800000007b1d */ /* 0x000fec0000002000 */
[----:B------:R-:W-:Y:S04]  /*e900*/  BSSY B0, `(.L_x_5254) ;  /* 0x0000003000007945 */ /* 0x000fe80003800000 */
[----:B------:R-:W-:Y:S05]  /*e910*/  @!P0 BRA `(.L_x_5255) ;  /* 0x0000000000048947 */ /* 0x000fea0003800000 */
[----:B------:R-:W-:-:S04]  /*e920*/  DEPBAR.LE SB0, 0x0 ;  /* 0x000080000000791a */ /* 0x000fc80000000000 */
.L_x_5255:
[----:B------:R-:W-:Y:S05]  /*e930*/  BSYNC B0 ;  /* 0x0000000000007941 */ /* 0x000fea0003800000 */
.L_x_5254:
        /* <DEDUP_REMOVED lines=19> */
.L_x_5257:
[----:B------:R-:W-:Y:S05]  /*ea70*/  BSYNC B0 ;  /* 0x0000000000007941 */ /* 0x000fea0003800000 */
.L_x_5256:
[----:B------:R-:W-:Y:S01]  /*ea80*/  UIADD3 UR13, UR6, 0x1, URZ ;  /* 0x00000001060d7890 */ /* 0x000fe2000fffe03f */
[----:B------:R-:W-:Y:S11]  /*ea90*/  BRA `(.L_x_5258) ;  /* 0x0000000000047947 */ /* 0x000ff60003800000 */
.L_x_5245:
[----:B------:R-:W-:-:S05]  /*eaa0*/  UMOV UR13, UR6 ;  /* 0x00000006000d7c82 */ /* 0x000fca0008000000 */
.L_x_5258:
        /* <DEDUP_REMOVED lines=11> */
.L_x_5283:
        /* <DEDUP_REMOVED lines=11> */
.L_x_5261:
[----:B------:R-:W2:Y:S04]  /*ec10*/  LDG.E.STRONG.GPU R0, desc[UR38][R2.64] ;  /* 0x0000002602007981 */ /* 0x000ea8000c1ef900 */
[----:B--2---:R-:W-:Y:S01]  /*ec20*/  CCTL.IVALL ;  /* 0x00000000ff00798f */ /* 0x004fe20002000000 */
[----:B------:R-:W-:Y:S05]  /*ec30*/  YIELD ;  /* 0x0000000000007946 */ /* 0x000fea0003800000 */
[----:B------:R-:W-:-:S13]  /*ec40*/  ISETP.NE.AND P1, PT, R0, UR22, PT ;  /* 0x0000001600007c0c */ /* 0x000fda000bf25270 */
[----:B------:R-:W-:Y:S05]  /*ec50*/  @P1 BRA `(.L_x_5261) ;  /* 0xfffffffc00ec1947 */ /* 0x000fea000383ffff */
.L_x_5260:
[----:B------:R-:W-:Y:S05]  /*ec60*/  BSYNC B0 ;  /* 0x0000000000007941 */ /* 0x000fea0003800000 */
.L_x_5259:
[----:B------:R-:W-:-:S03]  /*ec70*/  UMOV UR16, 0xffffffff ;  /* 0xffffffff00107882 */ /* 0x000fc60000000000 */
[----:B------:R-:W-:Y:S05]  /*ec80*/  BRA.DIV UR16, `(.L_x_5262) ;  /* 0x00000032102c7947 */ /* 0x000fea000b800000 */
[----:B------:R-:W-:Y:S01]  /*ec90*/  NOP ;  /* 0x0000000000007918 */ /* 0x000fe20000000000 */
.L_x_5335:
        /* <DEDUP_REMOVED lines=19> */
.L_x_5264:
[----:B------:R-:W-:Y:S05]  /*edd0*/  BSYNC B0 ;  /* 0x0000000000007941 */ /* 0x000fea0003800000 */
.L_x_5263:
        /* <DEDUP_REMOVED lines=15> */
.L_x_5266:
[----:B------:R-:W-:Y:S05]  /*eed0*/  BSYNC B0 ;  /* 0x0000000000007941 */ /* 0x000fea0003800000 */
.L_x_5265:
[----:B------:R-:W-:Y:S06]  /*eee0*/  BAR.ARV 0xa, 0xa0 ;  /* 0x0282800000007b1d */ /* 0x000fec0000002000 */
[----:B------:R-:W-:Y:S04]  /*eef0*/  BSSY B0, `(.L_x_5267) ;  /* 0x0000003000007945 */ /* 0x000fe80003800000 */
[----:B------:R-:W-:Y:S05]  /*ef00*/  @!P0 BRA `(.L_x_5268) ;  /* 0x0000000000048947 */ /* 0x000fea0003800000 */
[----:B------:R-:W-:-:S04]  /*ef10*/  DEPBAR.LE SB0, 0x0 ;  /* 0x000080000000791a */ /* 0x000fc80000000000 */
.L_x_5268:
[----:B------:R-:W-:Y:S05]  /*ef20*/  BSYNC B0 ;  /* 0x0000000000007941 */ /* 0x000fea0003800000 */
.L_x_5267:
        /* <DEDUP_REMOVED lines=19> */
.L_x_5270:
[----:B------:R-:W-:Y:S05]  /*f060*/  BSYNC B0 ;  /* 0x0000000000007941 */ /* 0x000fea0003800000 */
.L_x_5269:
        /* <DEDUP_REMOVED lines=9> */
.L_x_5273:
[----:B------:R-:W2:Y:S04]  /*f100*/  LDG.E.STRONG.GPU R0, desc[UR38][R2.64] ;  /* 0x0000002602007981 */ /* 0x000ea8000c1ef900 */
[----:B--2---:R-:W-:Y:S01]  /*f110*/  CCTL.IVALL ;  /* 0x00000000ff00798f */ /* 0x004fe20002000000 */
[----:B------:R-:W-:Y:S05]  /*f120*/  YIELD ;  /* 0x0000000000007946 */ /* 0x000fea0003800000 */
[----:B------:R-:W-:-:S13]  /*f130*/  ISETP.NE.AND P1, PT, R0, UR22, PT ;  /* 0x0000001600007c0c */ /* 0x000fda000bf25270 */
[----:B------:R-:W-:Y:S05]  /*f140*/  @P1 BRA `(.L_x_5273) ;  /* 0xfffffffc00ec1947 */ /* 0x000fea000383ffff */
.L_x_5272:
[----:B------:R-:W-:Y:S05]  /*f150*/  BSYNC B0 ;  /* 0x0000000000007941 */ /* 0x000fea0003800000 */
.L_x_5271:
[----:B------:R-:W-:-:S03]  /*f160*/  UMOV UR14, 0xffffffff ;  /* 0xffffffff000e7882 */ /* 0x000fc60000000000 */
[----:B------:R-:W-:Y:S05]  /*f170*/  BRA.DIV UR14, `(.L_x_5274) ;  /* 0x0000002e0e0c7947 */ /* 0x000fea000b800000 */
[----:B------:R-:W-:Y:S01]  /*f180*/  NOP ;  /* 0x0000000000007918 */ /* 0x000fe20000000000 */
.L_x_5338:
        /* <DEDUP_REMOVED lines=15> */
.L_x_5276:
[----:B------:R-:W-:Y:S05]  /*f280*/  BSYNC B0 ;  /* 0x0000000000007941 */ /* 0x000fea0003800000 */
.L_x_5275:
        /* <DEDUP_REMOVED lines=15> */
.L_x_5278:
[----:B------:R-:W-:Y:S05]  /*f380*/  BSYNC B0 ;  /* 0x0000000000007941 */ /* 0x000fea0003800000 */
.L_x_5277:
[----:B------:R-:W-:Y:S06]  /*f390*/  BAR.ARV 0xa, 0xa0 ;  /* 0x0282800000007b1d */ /* 0x000fec0000002000 */
[----:B------:R-:W-:Y:S04]  /*f3a0*/  BSSY B0, `(.L_x_5279) ;  /* 0x0000003000007945 */ /* 0x000fe80003800000 */
[----:B------:R-:W-:Y:S05]  /*f3b0*/  @!P0 BRA `(.L_x_5280) ;  /* 0x0000000000048947 */ /* 0x000fea0003800000 */
[----:B------:R-:W-:-:S04]  /*f3c0*/  DEPBAR.LE SB0, 0x0 ;  /* 0x000080000000791a */ /* 0x000fc80000000000 */
.L_x_5280:
[----:B------:R-:W-:Y:S05]  /*f3d0*/  BSYNC B0 ;  /* 0x0000000000007941 */ /* 0x000fea0003800000 */
.L_x_5279:
        /* <DEDUP_REMOVED lines=19> */
.L_x_5282:
[----:B------:R-:W-:Y:S05]  /*f510*/  BSYNC B0 ;  /* 0x0000000000007941 */ /* 0x000fea0003800000 */
.L_x_5281:
[----:B------:R-:W-:Y:S02]  /*f520*/  UIADD3 UR6, UR6, 0x2, URZ ;  /* 0x0000000206067890 */ /* 0x000fe4000fffe03f */
[----:B------:R-:W-:-:S04]  /*f530*/  UIADD3 UR4, UR4, 0x4000, URZ ;  /* 0x0000400004047890 */ /* 0x000fc8000fffe03f */
[----:B------:R-:W-:-:S13]  /*f540*/  ISETP.LE.AND P1, PT, R9, UR6, PT ;  /* 0x0000000609007c0c */ /* 0x000fda000bf23270 */
[----:B------:R-:W-:Y:S05]  /*f550*/  @!P1 BRA `(.L_x_5283) ;  /* 0xfffffff400809947 */ /* 0x000fea000383ffff */
.L_x_5244:
        /* <DEDUP_REMOVED lines=41> */
.L_x_5286:
[----:B------:R-:W-:Y:S05]  /*f7f0*/  BSYNC B0 ;  /* 0x0000000000007941 */ /* 0x000fea0003800000 */
.L_x_5285:
[----:B------:R-:W-:Y:S05]  /*f800*/  BRA `(.L_x_5287) ;  /* 0x0000000000047947 */ /* 0x000fea0003800000 */
.L_x_5284:
[----:B------:R-:W-:-:S05]  /*f810*/  UMOV UR4, UR6 ;  /* 0x0000000600047c82 */ /* 0x000fca0008000000 */
.L_x_5287:
        /* <DEDUP_REMOVED lines=11> */
.L_x_5292:
        /* <DEDUP_REMOVED lines=24> */
.L_x_5289:
[----:B------:R-:W-:Y:S05]  /*fa50*/  BSYNC B0 ;  /* 0x0000000000007941 */ /* 0x000fea0003800000 */
.L_x_5288:
        /* <DEDUP_REMOVED lines=24> */
.L_x_5291:
[----:B------:R-:W-:Y:S05]  /*fbe0*/  BSYNC B0 ;  /* 0x0000000000007941 */ /* 0x000fea0003800000 */
.L_x_5290:
[----:B------:R-:W-:Y:S02]  /*fbf0*/  UIADD3 UR11, UR11, 0x2, URZ ;  /* 0x000000020b0b7890 */ /* 0x000fe4000fffe03f */
[----:B------:R-:W-:Y:S02]  /*fc00*/  ULEA UR8, UR18, UR8, 0x1 ;  /* 0x0000000812087291 */ /* 0x000fe4000f8e083f */
[----:B------:R-:W-:Y:S02]  /*fc10*/  ULEA UR9, UR18, UR9, 0x1 ;  /* 0x0000000912097291 */ /* 0x000fe4000f8e083f */
[----:B------:R-:W-:-:S13]  /*fc20*/  ISETP.NE.AND P0, PT, RZ, UR11, PT ;  /* 0x0000000bff007c0c */ /* 0x000fda000bf05270 */
[----:B------:R-:W-:Y:S05]  /*fc30*/  @!P0 BRA `(.L_x_5179) ;  /* 0x0000001c00388947 */ /* 0x000fea0003800000 */
[----:B------:R-:W-:Y:S05]  /*fc40*/  BRA `(.L_x_5292) ;  /* 0xfffffffc00207947 */ /* 0x000fea000383ffff */
.L_x_5241:
        /* <DEDUP_REMOVED lines=33> */
.L_x_5294:
        /* <DEDUP_REMOVED lines=42> */
.L_x_5339:
        /* <DEDUP_REMOVED lines=15> */
.L_x_5297:
        /* <DEDUP_REMOVED lines=75> */
.L_x_5308:
[----:B--234-:R-:W-:-:S04]  /*106a0*/  SHF.L.U32 R21, R11, 0x1f, RZ ;  /* 0x0000001f0b157819 */ /* 0x01cfc800000006ff */
[----:B------:R-:W1:Y:S02]  /*106b0*/  SYNCS.PHASECHK.TRANS64.TRYWAIT P1, [R16+URZ+0x30c40], R21 ;  /* 0x030c4015100075a7 */ /* 0x000e64000802017f */
[----:B-1----:R-:W-:Y:S05]  /*106c0*/  @!P1 BRA `(.L_x_5300) ;  /* 0x0000001400e89947 */ /* 0x002fea0003800000 */
.L_x_5340:
[----:B------:R-:W-:Y:S05]  /*106d0*/  @P0 BRA `(.L_x_5301) ;  /* 0x0000000000140947 */ /* 0x000fea0003800000 */
[----:B------:R-:W-:Y:S01]  /*106e0*/  ISETP.NE.AND P1, PT, R6, RZ, PT ;  /* 0x000000ff0600720c */ /* 0x000fe20003f25270 */
[----:B------:R-:W-:-:S04]  /*106f0*/  IMAD.MOV.U32 R3, RZ, RZ, 0x4200 ;  /* 0x00004200ff037424 */ /* 0x000fc800078e00ff */
[----:B------:R2:W-:Y:S08]  /*10700*/  SYNCS.ARRIVE.TRANS64 RZ, [R16+URZ+0x30c30], R3 ;  /* 0x030c300310ff79a7 */ /* 0x0005f0000800003f */
[----:B------:R-:W-:Y:S05]  /*10710*/  @!P1 BRA `(.L_x_5301) ;  /* 0x0000000000049947 */ /* 0x000fea0003800000 */
[----:B------:R-:W-:Y:S01]  /*10720*/  BPT.TRAP 0x1 ;  /* 0x000000040000795c */ /* 0x000fe20000300000 */
.L_x_5301:
        /* <DEDUP_REMOVED lines=29> */
.L_x_5341:
[----:B------:R-:W-:Y:S05]  /*10900*/  @P0 BRA `(.L_x_5303) ;  /* 0x0000000000140947 */ /* 0x000fea0003800000 */
[----:B------:R-:W-:Y:S01]  /*10910*/  ISETP.NE.AND P1, PT, R6, RZ, PT ;  /* 0x000000ff0600720c */ /* 0x000fe20003f25270 */
[----:B------:R-:W-:-:S04]  /*10920*/  IMAD.MOV.U32 R2, RZ, RZ, 0x4200 ;  /* 0x00004200ff027424 */ /* 0x000fc800078e00ff */
[----:B------:R3:W-:Y:S08]  /*10930*/  SYNCS.ARRIVE.TRANS64 RZ, [R16+URZ+0x30c18], R2 ;  /* 0x030c180210ff79a7 */ /* 0x0007f0000800003f */
[----:B------:R-:W-:Y:S05]  /*10940*/  @!P1 BRA `(.L_x_5303) ;  /* 0x0000000000049947 */ /* 0x000fea0003800000 */
[----:B------:R-:W-:Y:S01]  /*10950*/  BPT.TRAP 0x1 ;  /* 0x000000040000795c */ /* 0x000fe20000300000 */
.L_x_5303:
        /* <DEDUP_REMOVED lines=29> */
.L_x_5342:
[----:B------:R-:W-:Y:S05]  /*10b30*/  @P0 BRA `(.L_x_5305) ;  /* 0x0000000000140947 */ /* 0x000fea0003800000 */
[----:B------:R-:W-:Y:S01]  /*10b40*/  ISETP.NE.AND P1, PT, R6, RZ, PT ;  /* 0x000000ff0600720c */ /* 0x000fe20003f25270 */
[----:B-123--:R-:W-:-:S04]  /*10b50*/  IMAD.MOV.U32 R21, RZ, RZ, 0x4200 ;  /* 0x00004200ff157424 */ /* 0x00efc800078e00ff */
[----:B------:R4:W-:Y:S08]  /*10b60*/  SYNCS.ARRIVE.TRANS64 RZ, [R16+URZ+0x30c38], R21 ;  /* 0x030c381510ff79a7 */ /* 0x0009f0000800003f */
[----:B------:R-:W-:Y:S05]  /*10b70*/  @!P1 BRA `(.L_x_5305) ;  /* 0x0000000000049947 */ /* 0x000fea0003800000 */
[----:B------:R-:W-:Y:S01]  /*10b80*/  BPT.TRAP 0x1 ;  /* 0x000000040000795c */ /* 0x000fe20000300000 */
.L_x_5305:
        /* <DEDUP_REMOVED lines=24> */
.L_x_5344:
[----:B------:R-:W-:Y:S05]  /*10d10*/  @P0 BRA `(.L_x_5307) ;  /* 0x0000000000140947 */ /* 0x000fea0003800000 */
[----:B------:R-:W-:Y:S01]  /*10d20*/  ISETP.NE.AND P1, PT, R6, RZ, PT ;  /* 0x000000ff0600720c */ /* 0x000fe20003f25270 */
[----:B------:R-:W-:-:S04]  /*10d30*/  IMAD.MOV.U32 R5, RZ, RZ, 0x4200 ;  /* 0x00004200ff057424 */ /* 0x000fc800078e00ff */
[----:B------:R1:W-:Y:S08]  /*10d40*/  SYNCS.ARRIVE.TRANS64 RZ, [R16+URZ+0x30c10], R5 ;  /* 0x030c100510ff79a7 */ /* 0x0003f0000800003f */
[----:B------:R-:W-:Y:S05]  /*10d50*/  @!P1 BRA `(.L_x_5307) ;  /* 0x0000000000049947 */ /* 0x000fea0003800000 */
[----:B------:R-:W-:Y:S01]  /*10d60*/  BPT.TRAP 0x1 ;  /* 0x000000040000795c */ /* 0x000fe20000300000 */
.L_x_5307:
        /* <DEDUP_REMOVED lines=30> */
.L_x_5299:
[----:B------:R-:W2:Y:S02]  /*10f50*/  LDL.LU R4, [R1+0x4] ;  /* 0x0000040001047983 */ /* 0x000ea40000300800 */
[----:B--2---:R-:W-:Y:S02]  /*10f60*/  ISETP.NE.AND P1, PT, R4, RZ, PT ;  /* 0x000000ff0400720c */ /* 0x004fe40003f25270 */
[----:B------:R2:W5:Y:S11]  /*10f70*/  LDL R4, [R1] ;  /* 0x0000000001047983 */ /* 0x0005760000100800 */
[----:B--2---:R-:W-:Y:S05]  /*10f80*/  @!P1 BRA `(.L_x_5298) ;  /* 0x0000000400109947 */ /* 0x004fea0003800000 */
[----:B------:R-:W-:-:S04]  /*10f90*/  SHF.L.U32 R13, R11, 0x1f, RZ ;  /* 0x0000001f0b0d7819 */ /* 0x000fc800000006ff */
[----:B------:R-:W1:Y:S02]  /*10fa0*/  SYNCS.PHASECHK.TRANS64.TRYWAIT P1, [R16+URZ+0x30c40], R13 ;  /* 0x030c400d100075a7 */ /* 0x000e64000802017f */
[----:B-1----:R-:W-:Y:S05]  /*10fb0*/  @!P1 BRA `(.L_x_5309) ;  /* 0x0000001000009947 */ /* 0x002fea0003800000 */
.L_x_5345:
[----:B------:R-:W-:Y:S05]  /*10fc0*/  @P0 BRA `(.L_x_5310) ;  /* 0x0000000000140947 */ /* 0x000fea0003800000 */
[----:B------:R-:W-:Y:S01]  /*10fd0*/  ISETP.NE.AND P1, PT, R6, RZ, PT ;  /* 0x000000ff0600720c */ /* 0x000fe20003f25270 */
[----:B------:R-:W-:-:S04]  /*10fe0*/  IMAD.MOV.U32 R5, RZ, RZ, 0x4200 ;  /* 0x00004200ff057424 */ /* 0x000fc800078e00ff */
[----:B------:R2:W-:Y:S08]  /*10ff0*/  SYNCS.ARRIVE.TRANS64 RZ, [R16+URZ+0x30c30], R5 ;  /* 0x030c300510ff79a7 */ /* 0x0005f0000800003f */
[----:B------:R-:W-:Y:S05]  /*11000*/  @!P1 BRA `(.L_x_5310) ;  /* 0x0000000000049947 */ /* 0x000fea0003800000 */
[----:B------:R-:W-:Y:S01]  /*11010*/  BPT.TRAP 0x1 ;  /* 0x000000040000795c */ /* 0x000fe20000300000 */
.L_x_5310:
        /* <DEDUP_REMOVED lines=26> */
.L_x_5346:
[----:B------:R-:W-:Y:S05]  /*111c0*/  @P0 BRA `(.L_x_5312) ;  /* 0x0000000000140947 */ /* 0x000fea0003800000 */
[----:B------:R-:W-:Y:S01]  /*111d0*/  ISETP.NE.AND P0, PT, R6, RZ, PT ;  /* 0x000000ff0600720c */ /* 0x000fe20003f05270 */
[----:B------:R-:W-:-:S04]  /*111e0*/  IMAD.MOV.U32 R5, RZ, RZ, 0x4200 ;  /* 0x00004200ff057424 */ /* 0x000fc800078e00ff */
[----:B------:R2:W-:Y:S08]  /*111f0*/  SYNCS.ARRIVE.TRANS64 RZ, [R16+URZ+0x30c18], R5 ;  /* 0x030c180510ff79a7 */ /* 0x0005f0000800003f */
[----:B------:R-:W-:Y:S05]  /*11200*/  @!P0 BRA `(.L_x_5312) ;  /* 0x0000000000048947 */ /* 0x000fea0003800000 */
[----:B------:R-:W-:Y:S01]  /*11210*/  BPT.TRAP 0x1 ;  /* 0x000000040000795c */ /* 0x000fe20000300000 */
.L_x_5312:
        /* <DEDUP_REMOVED lines=27> */
.L_x_5298:
[----:B------:R-:W2:Y:S01]  /*113d0*/  S2R R0, SR_TID.X ;  /* 0x0000000000007919 */ /* 0x000ea20000002100 */
[----:B------:R-:W-:Y:S01]  /*113e0*/  IMAD R3, R19, 0x8, R16 ;  /* 0x0000000813037824 */ /* 0x000fe200078e0210 */
[----:B--2---:R-:W-:Y:S02]  /*113f0*/  LOP3.LUT R2, R0, 0x7f, RZ, 0xc0, !PT ;  /* 0x0000007f00027812 */ /* 0x004fe400078ec0ff */
[----:B------:R-:W-:Y:S02]  /*11400*/  SHF.L.U32 R0, R11, 0x1f, RZ ;  /* 0x0000001f0b007819 */ /* 0x000fe400000006ff */
[----:B------:R-:W-:Y:S02]  /*11410*/  ISETP.NE.AND P1, PT, R2, RZ, PT ;  /* 0x000000ff0200720c */ /* 0x000fe40003f25270 */
[----:B------:R-:W2:Y:S02]  /*11420*/  SYNCS.PHASECHK.TRANS64.TRYWAIT P0, [R3+URZ+0x30c40], R0 ;  /* 0x030c4000030075a7 */ /* 0x000ea4000800017f */
[----:B--2---:R-:W-:Y:S09]  /*11430*/  @!P0 BRA `(.L_x_5313) ;  /* 0x0000000c00088947 */ /* 0x004ff20003800000 */
.L_x_5347:
[----:B------:R-:W-:Y:S05]  /*11440*/  @P1 BRA `(.L_x_5314) ;  /* 0x0000000000181947 */ /* 0x000fea0003800000 */
[----:B------:R-:W1:Y:S01]  /*11450*/  S2R R2, SR_TID.X ;  /* 0x0000000000027919 */ /* 0x000e620000002100 */
[----:B--2---:R-:W-:-:S04]  /*11460*/  IMAD.MOV.U32 R0, RZ, RZ, 0x4200 ;  /* 0x00004200ff007424 */ /* 0x004fc800078e00ff */
[----:B------:R2:W-:Y:S01]  /*11470*/  SYNCS.ARRIVE.TRANS64 RZ, [R3+URZ+0x30c30], R0 ;  /* 0x030c300003ff79a7 */ /* 0x0005e2000800003f */
[----:B-1----:R-:W-:-:S13]  /*11480*/  LOP3.LUT P0, RZ, R2, 0x1f, RZ, 0xc0, !PT ;  /* 0x0000001f02ff7812 */ /* 0x002fda000780c0ff */
[----:B--2---:R-:W-:Y:S05]  /*11490*/  @!P0 BRA `(.L_x_5314) ;  /* 0x0000000000048947 */ /* 0x004fea0003800000 */
[----:B------:R-:W-:Y:S01]  /*114a0*/  BPT.TRAP 0x1 ;  /* 0x000000040000795c */ /* 0x000fe20000300000 */
.L_x_5314:
        /* <DEDUP_REMOVED lines=33> */
.L_x_5295:
[----:B------:R-:W-:Y:S05]  /*116c0*/  BSYNC B0 ;  /* 0x0000000000007941 */ /* 0x000fea0003800000 */
.L_x_5293:
[----:B------:R-:W-:-:S03]  /*116d0*/  UMOV UR8, 0xffffffff ;  /* 0xffffffff00087882 */ /* 0x000fc60000000000 */
[----:B------:R-:W-:Y:S05]  /*116e0*/  BRA.DIV UR8, `(.L_x_5315) ;  /* 0x0000000a08707947 */ /* 0x000fea000b800000 */
[----:B------:R-:W-:-:S13]  /*116f0*/  ELECT P6, URZ, PT ;  /* 0x00000000003f782f */ /* 0x000fda00038c0000 */
.L_x_5350:
[----:B------:R-:W-:Y:S05]  /*11700*/  @!P6 BRA `(.L_x_5179) ;  /* 0x000000000084e947 */ /* 0x000fea0003800000 */
[----:B------:R-:W-:-:S06]  /*11710*/  ULOP3.LUT UR8, UR36, 0x2, URZ, 0xfc, !UPT ;  /* 0x0000000224087892 */ /* 0x000fcc000f8efc3f */
[----:B------:R-:W-:-:S05]  /*11720*/  IMAD.U32 R0, RZ, RZ, UR8 ;  /* 0x00000008ff007e24 */ /* 0x000fca000f8e00ff */
[----:B------:R-:W-:-:S13]  /*11730*/  ISETP.NE.AND P2, PT, R0, 0x3, PT ;  /* 0x000000030000780c */ /* 0x000fda0003f45270 */
[----:B------:R-:W-:Y:S05]  /*11740*/  @!P2 BRA `(.L_x_5316) ;  /* 0x000000000004a947 */ /* 0x000fea0003800000 */
[----:B------:R-:W-:Y:S01]  /*11750*/  BPT.TRAP 0x1 ;  /* 0x000000040000795c */ /* 0x000fe20000300000 */
.L_x_5316:
        /* <DEDUP_REMOVED lines=15> */
.L_x_5351:
[----:B------:R-:W2:Y:S02]  /*11850*/  SYNCS.PHASECHK.TRANS64.TRYWAIT P0, [R3+URZ], R0 ;  /* 0x00000000030075a7 */ /* 0x000ea4000800017f */
[----:B--2---:R-:W-:Y:S05]  /*11860*/  @!P0 BRA `(.L_x_5318) ;  /* 0x0000000800448947 */ /* 0x004fea0003800000 */
.L_x_5352:
[----:B------:R-:W-:Y:S05]  /*11870*/  @!P2 BRA `(.L_x_5319) ;  /* 0x000000000004a947 */ /* 0x000fea0003800000 */
[----:B------:R-:W-:Y:S01]  /*11880*/  BPT.TRAP 0x1 ;  /* 0x000000040000795c */ /* 0x000fe20000300000 */
.L_x_5319:
[----:B--2---:R-:W-:-:S04]  /*11890*/  VIADD R3, R7, 0x30c40 ;  /* 0x00030c4007037836 */ /* 0x004fc80000000000 */
[----:B------:R-:W-:-:S04]  /*118a0*/  IMAD R2, R2, 0x8, R3 ;  /* 0x0000000802027824 */ /* 0x000fc800078e0203 */
[----:B------:R-:W2:Y:S02]  /*118b0*/  SYNCS.PHASECHK.TRANS64.TRYWAIT P0, [R2+URZ], R5 ;  /* 0x00000005020075a7 */ /* 0x000ea4000800017f */
[----:B--2---:R-:W-:Y:S05]  /*118c0*/  @!P0 BRA `(.L_x_5320) ;  /* 0x0000000800408947 */ /* 0x004fea0003800000 */
.L_x_5353:
[----:B------:R-:W-:-:S07]  /*118d0*/  IMAD R3, R4, 0x8, R3 ;  /* 0x0000000804037824 */ /* 0x000fce00078e0203 */
.L_x_5321:
[----:B---3--:R3:W4:Y:S02]  /*118e0*/  SYNCS.PHASECHK.TRANS64.TRYWAIT P0, [R3+URZ], R0 ;  /* 0x00000000030075a7 */ /* 0x008724000800017f */
[----:B----4-:R-:W-:Y:S05]  /*118f0*/  @!P0 NANOSLEEP.SYNCS 0x989680 ;  /* 0x009896800000895d */ /* 0x010fea0003900000 */
[----:B------:R-:W4:Y:S02]  /*11900*/  @!P0 SYNCS.PHASECHK.TRANS64 P0, [R3+URZ], R0 ;  /* 0x00000000030085a7 */ /* 0x000f24000800007f */
[----:B----4-:R-:W-:Y:S05]  /*11910*/  @!P0 BRA `(.L_x_5321) ;  /* 0xfffffffc00f08947 */ /* 0x010fea000383ffff */
.L_x_5179:
[----:B------:R-:W-:Y:S05]  /*11920*/  BSYNC B6 ;  /* 0x0000000000067941 */ /* 0x000fea0003800000 */
.L_x_5176:
[----:B------:R-:W-:Y:S05]  /*11930*/  EXIT ;  /* 0x000000000000794d */ /* 0x000fea0003800000 */
.L_x_5186:
[----:B------:R-:W-:Y:S02]  /*11940*/  IMAD.MOV.U32 R13, RZ, RZ, R10 ;  /* 0x000000ffff0d7224 */ /* 0x000fe400078e000a */
[----:B------:R-:W-:Y:S02]  /*11950*/  IMAD.MOV.U32 R12, RZ, RZ, RZ ;  /* 0x000000ffff0c7224 */ /* 0x000fe400078e00ff */
[----:B------:R-:W-:Y:S02]  /*11960*/  IMAD.MOV.U32 R11, RZ, RZ, 0x1f ;  /* 0x0000001fff0b7424 */ /* 0x000fe400078e00ff */
[----:B------:R-:W-:-:S07]  /*11970*/  IMAD.MOV.U32 R15, RZ, RZ, -0x1 ;  /* 0xffffffffff0f7424 */ /* 0x000fce00078e00ff */
[----:B------:R-:W-:Y:S05]  /*11980*/  WARPSYNC.COLLECTIVE R15, `(.L_x_5322) ;  /* 0x000000000f087348 */ /* 0x000fea0003c00000 */
[----:B------:R1:W2:Y:S02]  /*11990*/  SHFL.IDX P6, R14, R13, R12, R11 ;  /* 0x0000000c0d0e7389 */ /* 0x0002a400000c000b */
[----:B-12---:R-:W-:Y:S01]  /*119a0*/  ENDCOLLECTIVE ;  /* 0x000000000000791b */ /* 0x006fe20003800000 */
.L_x_5322:
[----:B------:R-:W-:Y:S05]  /*119b0*/  BRA `(.L_x_5323) ;  /* 0xfffffef4006c7947 */ /* 0x000fea000383ffff */
.L_x_5188:
[----:B--2---:R2:W3:Y:S02]  /*119c0*/  SYNCS.PHASECHK.TRANS64.TRYWAIT P0, [R222+URZ+0x30c00], R11 ;  /* 0x030c000bde0075a7 */ /* 0x0044e4000800017f */
[----:B---3--:R-:W-:Y:S05]  /*119d0*/  @!P0 NANOSLEEP.SYNCS 0x989680 ;  /* 0x009896800000895d */ /* 0x008fea0003900000 */
[----:B------:R-:W3:Y:S02]  /*119e0*/  @!P0 SYNCS.PHASECHK.TRANS64 P0, [R222+URZ+0x30c00], R11 ;  /* 0x030c000bde0085a7 */ /* 0x000ee4000800007f */
[----:B---3--:R-:W-:Y:S05]  /*119f0*/  @!P0 BRA `(.L_x_5188) ;  /* 0xfffffffc00f08947 */ /* 0x008fea000383ffff */
[----:B------:R-:W-:Y:S05]  /*11a00*/  BRA `(.L_x_5187) ;  /* 0xfffffef400b47947 */ /* 0x000fea000383ffff */
.L_x_5193:
[----:B--2---:R2:W3:Y:S02]  /*11a10*/  SYNCS.PHASECHK.TRANS64.TRYWAIT P0, [R8+URZ+0x30c10], R21 ;  /* 0x030c1015080075a7 */ /* 0x0044e4000800017f */
[----:B---3--:R-:W-:Y:S05]  /*11a20*/  @!P0 NANOSLEEP.SYNCS 0x989680 ;  /* 0x009896800000895d */ /* 0x008fea0003900000 */
[----:B------:R-:W3:Y:S02]  /*11a30*/  @!P0 SYNCS.PHASECHK.TRANS64 P0, [R8+URZ+0x30c10], R21 ;  /* 0x030c1015080085a7 */ /* 0x000ee4000800007f */
[----:B---3--:R-:W-:Y:S05]  /*11a40*/  @!P0 BRA `(.L_x_5193) ;  /* 0xfffffffc00f08947 */ /* 0x008fea000383ffff */
[----:B------:R-:W-:Y:S05]  /*11a50*/  BRA `(.L_x_5192) ;  /* 0xffffff0000607947 */ /* 0x000fea000383ffff */
.L_x_5197:
[----:B------:R1:W1:Y:S02]  /*11a60*/  SYNCS.PHASECHK.TRANS64.TRYWAIT P0, [R8+URZ+0x30c30], R21 ;  /* 0x030c3015080075a7 */ /* 0x000264000800017f */
[----:B-1----:R-:W-:Y:S05]  /*11a70*/  @!P0 NANOSLEEP.SYNCS 0x989680 ;  /* 0x009896800000895d */ /* 0x002fea0003900000 */
[----:B------:R-:W1:Y:S02]  /*11a80*/  @!P0 SYNCS.PHASECHK.TRANS64 P0, [R8+URZ+0x30c30], R21 ;  /* 0x030c3015080085a7 */ /* 0x000e64000800007f */
[----:B-1----:R-:W-:Y:S05]  /*11a90*/  @!P0 BRA `(.L_x_5197) ;  /* 0xfffffffc00f08947 */ /* 0x002fea000383ffff */
[----:B------:R-:W-:Y:S05]  /*11aa0*/  BRA `(.L_x_5196) ;  /* 0xffffff0400647947 */ /* 0x000fea000383ffff */
.L_x_5205:
[----:B--2---:R2:W3:Y:S02]  /*11ab0*/  SYNCS.PHASECHK.TRANS64.TRYWAIT P1, [R6+URZ+0x30c10], R11 ;  /* 0x030c100b060075a7 */ /* 0x0044e4000802017f */
[----:B---3--:R-:W-:Y:S05]  /*11ac0*/  @!P1 NANOSLEEP.SYNCS 0x989680 ;  /* 0x009896800000995d */ /* 0x008fea0003900000 */
[----:B------:R-:W3:Y:S02]  /*11ad0*/  @!P1 SYNCS.PHASECHK.TRANS64 P1, [R6+URZ+0x30c10], R11 ;  /* 0x030c100b060095a7 */ /* 0x000ee4000802007f */
[----:B---3--:R-:W-:Y:S05]  /*11ae0*/  @!P1 BRA `(.L_x_5205) ;  /* 0xfffffffc00f09947 */ /* 0x008fea000383ffff */
[----:B------:R-:W-:Y:S05]  /*11af0*/  BRA `(.L_x_5204) ;  /* 0xffffff4000cc7947 */ /* 0x000fea000383ffff */
.L_x_5209:
[----:B------:R1:W1:Y:S02]  /*11b00*/  SYNCS.PHASECHK.TRANS64.TRYWAIT P1, [R6+URZ+0x30c30], R11 ;  /* 0x030c300b060075a7 */ /* 0x000264000802017f */
[----:B-1----:R-:W-:Y:S05]  /*11b10*/  @!P1 NANOSLEEP.SYNCS 0x989680 ;  /* 0x009896800000995d */ /* 0x002fea0003900000 */
[----:B------:R-:W1:Y:S02]  /*11b20*/  @!P1 SYNCS.PHASECHK.TRANS64 P1, [R6+URZ+0x30c30], R11 ;  /* 0x030c300b060095a7 */ /* 0x000e64000802007f */
[----:B-1----:R-:W-:Y:S05]  /*11b30*/  @!P1 BRA `(.L_x_5209) ;  /* 0xfffffffc00f09947 */ /* 0x002fea000383ffff */
[----:B------:R-:W-:Y:S05]  /*11b40*/  BRA `(.L_x_5208) ;  /* 0xffffff4400dc7947 */ /* 0x000fea000383ffff */
.L_x_5217:
[----:B--2---:R2:W3:Y:S02]  /*11b50*/  SYNCS.PHASECHK.TRANS64.TRYWAIT P0, [R7+URZ+0x30c10], R18 ;  /* 0x030c1012070075a7 */ /* 0x0044e4000800017f */
[----:B---3--:R-:W-:Y:S05]  /*11b60*/  @!P0 NANOSLEEP.SYNCS 0x989680 ;  /* 0x009896800000895d */ /* 0x008fea0003900000 */
[----:B------:R-:W3:Y:S02]  /*11b70*/  @!P0 SYNCS.PHASECHK.TRANS64 P0, [R7+URZ+0x30c10], R18 ;  /* 0x030c1012070085a7 */ /* 0x000ee4000800007f */
[----:B---3--:R-:W-:Y:S05]  /*11b80*/  @!P0 BRA `(.L_x_5217) ;  /* 0xfffffffc00f08947 */ /* 0x008fea000383ffff */
[----:B------:R-:W-:Y:S05]  /*11b90*/  BRA `(.L_x_5216) ;  /* 0xffffff7c000c7947 */ /* 0x000fea000383ffff */
.L_x_5221:
[----:B------:R1:W1:Y:S02]  /*11ba0*/  SYNCS.PHASECHK.TRANS64.TRYWAIT P0, [R7+URZ+0x30c30], R18 ;  /* 0x030c3012070075a7 */ /* 0x000264000800017f */
[----:B-1----:R-:W-:Y:S05]  /*11bb0*/  @!P0 NANOSLEEP.SYNCS 0x989680 ;  /* 0x009896800000895d */ /* 0x002fea0003900000 */
[----:B------:R-:W1:Y:S02]  /*11bc0*/  @!P0 SYNCS.PHASECHK.TRANS64 P0, [R7+URZ+0x30c30], R18 ;  /* 0x030c3012070085a7 */ /* 0x000e64000800007f */
[----:B-1----:R-:W-:Y:S05]  /*11bd0*/  @!P0 BRA `(.L_x_5221) ;  /* 0xfffffffc00f08947 */ /* 0x002fea000383ffff */
[----:B------:R-:W-:Y:S05]  /*11be0*/  BRA `(.L_x_5220) ;  /* 0xffffff8000207947 */ /* 0x000fea000383ffff */
.L_x_5228:
[----:B------:R-:W-:Y:S01]  /*11bf0*/  BSSY B0, `(.L_x_5324) ;  /* 0x0000005000007945 */ /* 0x000fe20003800000 */
[----:B------:R-:W-:-:S07]  /*11c00*/  IMAD.MOV.U32 R15, RZ, RZ, -0x1 ;  /* 0xffffffffff0f7424 */ /* 0x000fce00078e00ff */
[----:B---3--:R-:W-:Y:S05]  /*11c10*/  WARPSYNC.COLLECTIVE R15, `(.L_x_5325) ;  /* 0x000000000f087348 */ /* 0x008fea0003c00000 */
[----:B------:R-:W-:Y:S01]  /*11c20*/  NOP ;  /* 0x0000000000007918 */ /* 0x000fe20000000000 */
[----:B---3--:R-:W-:Y:S01]  /*11c30*/  ENDCOLLECTIVE ;  /* 0x000000000000791b */ /* 0x008fe20003800000 */
.L_x_5325:
[----:B------:R-:W-:Y:S05]  /*11c40*/  BSYNC B0 ;  /* 0x0000000000007941 */ /* 0x000fea0003800000 */
.L_x_5324:
[----:B------:R-:W-:Y:S05]  /*11c50*/  BRA `(.L_x_5326) ;  /* 0xffffffbc00747947 */ /* 0x000fea000383ffff */
.L_x_5237:
[----:B------:R-:W-:Y:S01]  /*11c60*/  BSSY B0, `(.L_x_5327) ;  /* 0x0000005000007945 */ /* 0x000fe20003800000 */
[----:B------:R-:W-:-:S07]  /*11c70*/  IMAD.MOV.U32 R15, RZ, RZ, -0x1 ;  /* 0xffffffffff0f7424 */ /* 0x000fce00078e00ff */
[----:B-1-3--:R-:W-:Y:S05]  /*11c80*/  WARPSYNC.COLLECTIVE R15, `(.L_x_5328) ;  /* 0x000000000f087348 */ /* 0x00afea0003c00000 */
[----:B------:R-:W-:Y:S01]  /*11c90*/  NOP ;  /* 0x0000000000007918 */ /* 0x000fe20000000000 */
[----:B-1-3--:R-:W-:Y:S01]  /*11ca0*/  ENDCOLLECTIVE ;  /* 0x000000000000791b */ /* 0x00afe20003800000 */
.L_x_5328:
[----:B------:R-:W-:Y:S05]  /*11cb0*/  BSYNC B0 ;  /* 0x0000000000007941 */ /* 0x000fea0003800000 */
.L_x_5327:
[----:B------:R-:W-:Y:S05]  /*11cc0*/  BRA `(.L_x_5329) ;  /* 0xffffffc000547947 */ /* 0x000fea000383ffff */
.L_x_5249:
[----:B------:R-:W-:Y:S01]  /*11cd0*/  BSSY B0, `(.L_x_5330) ;  /* 0x0000005000007945 */ /* 0x000fe20003800000 */
[----:B------:R-:W-:-:S07]  /*11ce0*/  IMAD.MOV.U32 R15, RZ, RZ, -0x1 ;  /* 0xffffffffff0f7424 */ /* 0x000fce00078e00ff */
[----:B------:R-:W-:Y:S05]  /*11cf0*/  WARPSYNC.COLLECTIVE R15, `(.L_x_5331) ;  /* 0x000000000f087348 */ /* 0x000fea0003c00000 */
[----:B------:R-:W-:Y:S01]  /*11d00*/  NOP ;  /* 0x0000000000007918 */ /* 0x000fe20000000000 */
[----:B------:R-:W-:Y:S01]  /*11d10*/  ENDCOLLECTIVE ;  /* 0x000000000000791b */ /* 0x000fe20003800000 */
.L_x_5331:
[----:B------:R-:W-:Y:S05]  /*11d20*/  BSYNC B0 ;  /* 0x0000000000007941 */ /* 0x000fea0003800000 */
.L_x_5330:
[----:B------:R-:W-:Y:S05]  /*11d30*/  BRA `(.L_x_5332) ;  /* 0xffffffc8003c7947 */ /* 0x000fea000383ffff */
.L_x_5262:
[----:B------:R-:W-:Y:S01]  /*11d40*/  BSSY B0, `(.L_x_5333) ;  /* 0x0000005000007945 */ /* 0x000fe20003800000 */
[----:B------:R-:W-:-:S07]  /*11d50*/  IMAD.MOV.U32 R15, RZ, RZ, -0x1 ;  /* 0xffffffffff0f7424 */ /* 0x000fce00078e00ff */
[----:B------:R-:W-:Y:S05]  /*11d60*/  WARPSYNC.COLLECTIVE R15, `(.L_x_5334) ;  /* 0x000000000f087348 */ /* 0x000fea0003c00000 */
[----:B------:R-:W-:Y:S01]  /*11d70*/  NOP ;  /* 0x0000000000007918 */ /* 0x000fe20000000000 */
[----:B------:R-:W-:Y:S01]  /*11d80*/  ENDCOLLECTIVE ;  /* 0x000000000000791b */ /* 0x000fe20003800000 */
.L_x_5334:
[----:B------:R-:W-:Y:S05]  /*11d90*/  BSYNC B0 ;  /* 0x0000000000007941 */ /* 0x000fea0003800000 */
.L_x_5333:
[----:B------:R-:W-:Y:S05]  /*11da0*/  BRA `(.L_x_5335) ;  /* 0xffffffcc00bc7947 */ /* 0x000fea000383ffff */
.L_x_5274:
[----:B------:R-:W-:Y:S01]  /*11db0*/  BSSY B0, `(.L_x_5336) ;  /* 0x0000005000007945 */ /* 0x000fe20003800000 */
[----:B------:R-:W-:-:S07]  /*11dc0*/  IMAD.MOV.U32 R15, RZ, RZ, -0x1 ;  /* 0xffffffffff0f7424 */ /* 0x000fce00078e00ff */
[----:B------:R-:W-:Y:S05]  /*11dd0*/  WARPSYNC.COLLECTIVE R15, `(.L_x_5337) ;  /* 0x000000000f087348 */ /* 0x000fea0003c00000 */
[----:B------:R-:W-:Y:S01]  /*11de0*/  NOP ;  /* 0x0000000000007918 */ /* 0x000fe20000000000 */
[----:B------:R-:W-:Y:S01]  /*11df0*/  ENDCOLLECTIVE ;  /* 0x000000000000791b */ /* 0x000fe20003800000 */
.L_x_5337:
[----:B------:R-:W-:Y:S05]  /*11e00*/  BSYNC B0 ;  /* 0x0000000000007941 */ /* 0x000fea0003800000 */
.L_x_5336:
[----:B------:R-:W-:Y:S05]  /*11e10*/  BRA `(.L_x_5338) ;  /* 0xffffffd000dc7947 */ /* 0x000fea000383ffff */
.L_x_5296:
[----:B-1----:R1:W2:Y:S02]  /*11e20*/  SYNCS.PHASECHK.TRANS64.TRYWAIT P0, [R16+URZ+0x30c20], R3 ;  /* 0x030c2003100075a7 */ /* 0x0022a4000800017f */
[----:B--2---:R-:W-:Y:S05]  /*11e30*/  @!P0 NANOSLEEP.SYNCS 0x989680 ;  /* 0x009896800000895d */ /* 0x004fea0003900000 */
[----:B------:R-:W2:Y:S02]  /*11e40*/  @!P0 SYNCS.PHASECHK.TRANS64 P0, [R16+URZ+0x30c20], R3 ;  /* 0x030c2003100085a7 */ /* 0x000ea4000800007f */
[----:B--2---:R-:W-:Y:S05]  /*11e50*/  @!P0 BRA `(.L_x_5296) ;  /* 0xfffffffc00f08947 */ /* 0x004fea000383ffff */
[----:B------:R-:W-:Y:S05]  /*11e60*/  BRA `(.L_x_5339) ;  /* 0xffffffe000a47947 */ /* 0x000fea000383ffff */
.L_x_5300:
[----:B-1----:R1:W2:Y:S02]  /*11e70*/  SYNCS.PHASECHK.TRANS64.TRYWAIT P1, [R16+URZ+0x30c40], R21 ;  /* 0x030c4015100075a7 */ /* 0x0022a4000802017f */
[----:B--2---:R-:W-:Y:S05]  /*11e80*/  @!P1 NANOSLEEP.SYNCS 0x989680 ;  /* 0x009896800000995d */ /* 0x004fea0003900000 */
[----:B------:R-:W2:Y:S02]  /*11e90*/  @!P1 SYNCS.PHASECHK.TRANS64 P1, [R16+URZ+0x30c40], R21 ;  /* 0x030c4015100095a7 */ /* 0x000ea4000802007f */
[----:B--2---:R-:W-:Y:S05]  /*11ea0*/  @!P1 BRA `(.L_x_5300) ;  /* 0xfffffffc00f09947 */ /* 0x004fea000383ffff */
[----:B------:R-:W-:Y:S05]  /*11eb0*/  BRA `(.L_x_5340) ;  /* 0xffffffe800047947 */ /* 0x000fea000383ffff */
.L_x_5302:
[----:B--2---:R2:W3:Y:S02]  /*11ec0*/  SYNCS.PHASECHK.TRANS64.TRYWAIT P1, [R16+URZ+0x30c28], R21 ;  /* 0x030c2815100075a7 */ /* 0x0044e4000802017f */
[----:B---3--:R-:W-:Y:S05]  /*11ed0*/  @!P1 NANOSLEEP.SYNCS 0x989680 ;  /* 0x009896800000995d */ /* 0x008fea0003900000 */
[----:B------:R-:W3:Y:S02]  /*11ee0*/  @!P1 SYNCS.PHASECHK.TRANS64 P1, [R16+URZ+0x30c28], R21 ;  /* 0x030c2815100095a7 */ /* 0x000ee4000802007f */
[----:B---3--:R-:W-:Y:S05]  /*11ef0*/  @!P1 BRA `(.L_x_5302) ;  /* 0xfffffffc00f09947 */ /* 0x008fea000383ffff */
[----:B------:R-:W-:Y:S05]  /*11f00*/  BRA `(.L_x_5341) ;  /* 0xffffffe8007c7947 */ /* 0x000fea000383ffff */
.L_x_5304:
[----:B---3--:R3:W4:Y:S02]  /*11f10*/  SYNCS.PHASECHK.TRANS64.TRYWAIT P1, [R16+URZ+0x30c48], R21 ;  /* 0x030c4815100075a7 */ /* 0x008724000802017f */
[----:B----4-:R-:W-:Y:S05]  /*11f20*/  @!P1 NANOSLEEP.SYNCS 0x989680 ;  /* 0x009896800000995d */ /* 0x010fea0003900000 */
[----:B------:R-:W4:Y:S02]  /*11f30*/  @!P1 SYNCS.PHASECHK.TRANS64 P1, [R16+URZ+0x30c48], R21 ;  /* 0x030c4815100095a7 */ /* 0x000f24000802007f */
[----:B----4-:R-:W-:Y:S05]  /*11f40*/  @!P1 BRA `(.L_x_5304) ;  /* 0xfffffffc00f09947 */ /* 0x010fea000383ffff */
[----:B------:R-:W-:Y:S05]  /*11f50*/  BRA `(.L_x_5342) ;  /* 0xffffffe800f47947 */ /* 0x000fea000383ffff */
.L_x_5306:
[----:B------:R-:W-:-:S07]  /*11f60*/  SHF.L.U32 R5, R11, 0x1f, RZ ;  /* 0x0000001f0b057819 */ /* 0x000fce00000006ff */
.L_x_5343:
[----:B------:R1:W1:Y:S02]  /*11f70*/  SYNCS.PHASECHK.TRANS64.TRYWAIT P1, [R16+URZ+0x30c20], R5 ;  /* 0x030c2005100075a7 */ /* 0x000264000802017f */
[----:B-1----:R-:W-:Y:S05]  /*11f80*/  @!P1 NANOSLEEP.SYNCS 0x989680 ;  /* 0x009896800000995d */ /* 0x002fea0003900000 */
[----:B------:R-:W1:Y:S02]  /*11f90*/  @!P1 SYNCS.PHASECHK.TRANS64 P1, [R16+URZ+0x30c20], R5 ;  /* 0x030c2005100095a7 */ /* 0x000e64000802007f */
[----:B-1----:R-:W-:Y:S05]  /*11fa0*/  @!P1 BRA `(.L_x_5343) ;  /* 0xfffffffc00f09947 */ /* 0x002fea000383ffff */
[----:B------:R-:W-:Y:S05]  /*11fb0*/  BRA `(.L_x_5344) ;  /* 0xffffffec00547947 */ /* 0x000fea000383ffff */
.L_x_5309:
[----:B-1----:R1:W2:Y:S02]  /*11fc0*/  SYNCS.PHASECHK.TRANS64.TRYWAIT P1, [R16+URZ+0x30c40], R13 ;  /* 0x030c400d100075a7 */ /* 0x0022a4000802017f */
[----:B--2---:R-:W-:Y:S05]  /*11fd0*/  @!P1 NANOSLEEP.SYNCS 0x989680 ;  /* 0x009896800000995d */ /* 0x004fea0003900000 */
[----:B------:R-:W2:Y:S02]  /*11fe0*/  @!P1 SYNCS.PHASECHK.TRANS64 P1, [R16+URZ+0x30c40], R13 ;  /* 0x030c400d100095a7 */ /* 0x000ea4000802007f */
[----:B--2---:R-:W-:Y:S05]  /*11ff0*/  @!P1 BRA `(.L_x_5309) ;  /* 0xfffffffc00f09947 */ /* 0x004fea000383ffff */
[----:B------:R-:W-:Y:S05]  /*12000*/  BRA `(.L_x_5345) ;  /* 0xffffffec00ec7947 */ /* 0x000fea000383ffff */
.L_x_5311:
[----:B-1----:R1:W2:Y:S02]  /*12010*/  SYNCS.PHASECHK.TRANS64.TRYWAIT P1, [R16+URZ+0x30c28], R13 ;  /* 0x030c280d100075a7 */ /* 0x0022a4000802017f */
[----:B--2---:R-:W-:Y:S05]  /*12020*/  @!P1 NANOSLEEP.SYNCS 0x989680 ;  /* 0x009896800000995d */ /* 0x004fea0003900000 */
[----:B------:R-:W2:Y:S02]  /*12030*/  @!P1 SYNCS.PHASECHK.TRANS64 P1, [R16+URZ+0x30c28], R13 ;  /* 0x030c280d100095a7 */ /* 0x000ea4000802007f */
[----:B--2---:R-:W-:Y:S05]  /*12040*/  @!P1 BRA `(.L_x_5311) ;  /* 0xfffffffc00f09947 */ /* 0x004fea000383ffff */
[----:B------:R-:W-:Y:S05]  /*12050*/  BRA `(.L_x_5346) ;  /* 0xfffffff000587947 */ /* 0x000fea000383ffff */
.L_x_5313:
[----:B--2---:R2:W1:Y:S02]  /*12060*/  SYNCS.PHASECHK.TRANS64.TRYWAIT P0, [R3+URZ+0x30c40], R0 ;  /* 0x030c4000030075a7 */ /* 0x004464000800017f */
[----:B-1----:R-:W-:Y:S05]  /*12070*/  @!P0 NANOSLEEP.SYNCS 0x989680 ;  /* 0x009896800000895d */ /* 0x002fea0003900000 */
[----:B------:R-:W1:Y:S02]  /*12080*/  @!P0 SYNCS.PHASECHK.TRANS64 P0, [R3+URZ+0x30c40], R0 ;  /* 0x030c4000030085a7 */ /* 0x000e64000800007f */
[----:B-1----:R-:W-:Y:S05]  /*12090*/  @!P0 BRA `(.L_x_5313) ;  /* 0xfffffffc00f08947 */ /* 0x002fea000383ffff */
[----:B------:R-:W-:Y:S05]  /*120a0*/  BRA `(.L_x_5347) ;  /* 0xfffffff000e47947 */ /* 0x000fea000383ffff */
.L_x_5315:
[----:B------:R-:W-:Y:S01]  /*120b0*/  BSSY B0, `(.L_x_5348) ;  /* 0x0000006000007945 */ /* 0x000fe20003800000 */
[----:B------:R-:W-:-:S07]  /*120c0*/  IMAD.MOV.U32 R15, RZ, RZ, -0x1 ;  /* 0xffffffffff0f7424 */ /* 0x000fce00078e00ff */
[----:B------:R-:W-:Y:S05]  /*120d0*/  WARPSYNC.COLLECTIVE R15, `(.L_x_5349) ;  /* 0x000000000f0c7348 */ /* 0x000fea0003c00000 */
[----:B------:R-:W-:Y:S02]  /*120e0*/  ELECT P6, UR62, PT ;  /* 0x00000000003e782f */ /* 0x000fe400038c0000 */
[----:B------:R-:W-:Y:S01]  /*120f0*/  MOV R14, UR62 ;  /* 0x0000003e000e7c02 */ /* 0x000fe20008000f00 */
[----:B------:R-:W-:Y:S10]  /*12100*/  ENDCOLLECTIVE ;  /* 0x000000000000791b */ /* 0x000ff40003800000 */
.L_x_5349:
[----:B------:R-:W-:Y:S05]  /*12110*/  BSYNC B0 ;  /* 0x0000000000007941 */ /* 0x000fea0003800000 */
.L_x_5348:
[----:B------:R-:W-:Y:S05]  /*12120*/  BRA `(.L_x_5350) ;  /* 0xfffffff400747947 */ /* 0x000fea000383ffff */
.L_x_5317:
[----:B-1----:R1:W2:Y:S02]  /*12130*/  SYNCS.PHASECHK.TRANS64.TRYWAIT P0, [R6+URZ], R5 ;  /* 0x00000005060075a7 */ /* 0x0022a4000800017f */
[----:B--2---:R-:W-:Y:S05]  /*12140*/  @!P0 NANOSLEEP.SYNCS 0x989680 ;  /* 0x009896800000895d */ /* 0x004fea0003900000 */
[----:B------:R-:W2:Y:S02]  /*12150*/  @!P0 SYNCS.PHASECHK.TRANS64 P0, [R6+URZ], R5 ;  /* 0x00000005060085a7 */ /* 0x000ea4000800007f */
[----:B--2---:R-:W-:Y:S05]  /*12160*/  @!P0 BRA `(.L_x_5317) ;  /* 0xfffffffc00f08947 */ /* 0x004fea000383ffff */
[----:B------:R-:W-:Y:S05]  /*12170*/  BRA `(.L_x_5351) ;  /* 0xfffffff400b47947 */ /* 0x000fea000383ffff */
.L_x_5318:
[----:B--2---:R2:W3:Y:S02]  /*12180*/  SYNCS.PHASECHK.TRANS64.TRYWAIT P0, [R3+URZ], R0 ;  /* 0x00000000030075a7 */ /* 0x0044e4000800017f */
[----:B---3--:R-:W-:Y:S05]  /*12190*/  @!P0 NANOSLEEP.SYNCS 0x989680 ;  /* 0x009896800000895d */ /* 0x008fea0003900000 */
[----:B------:R-:W3:Y:S02]  /*121a0*/  @!P0 SYNCS.PHASECHK.TRANS64 P0, [R3+URZ], R0 ;  /* 0x00000000030085a7 */ /* 0x000ee4000800007f */
[----:B---3--:R-:W-:Y:S05]  /*121b0*/  @!P0 BRA `(.L_x_5318) ;  /* 0xfffffffc00f08947 */ /* 0x008fea000383ffff */
[----:B------:R-:W-:Y:S05]  /*121c0*/  BRA `(.L_x_5352) ;  /* 0xfffffff400a87947 */ /* 0x000fea000383ffff */
.L_x_5320:
[----:B--2---:R2:W3:Y:S02]  /*121d0*/  SYNCS.PHASECHK.TRANS64.TRYWAIT P0, [R2+URZ], R5 ;  /* 0x00000005020075a7 */ /* 0x0044e4000800017f */
[----:B---3--:R-:W-:Y:S05]  /*121e0*/  @!P0 NANOSLEEP.SYNCS 0x989680 ;  /* 0x009896800000895d */ /* 0x008fea0003900000 */
[----:B------:R-:W3:Y:S02]  /*121f0*/  @!P0 SYNCS.PHASECHK.TRANS64 P0, [R2+URZ], R5 ;  /* 0x00000005020085a7 */ /* 0x000ee4000800007f */
[----:B---3--:R-:W-:Y:S05]  /*12200*/  @!P0 BRA `(.L_x_5320) ;  /* 0xfffffffc00f08947 */ /* 0x008fea000383ffff */
[----:B------:R-:W-:Y:S05]  /*12210*/  BRA `(.L_x_5353) ;  /* 0xfffffff400ac7947 */ /* 0x000fea000383ffff */
.L_x_5354:
        /* <DEDUP_REMOVED lines=14> */
.L_x_7412:


//--------------------- .text._ZN7cutlass13device_kernelIN5flash11enable_sm90INS1_16FlashAttnBwdSm90INS1_25CollectiveMainloopBwdSm90ILi2ELi2ELi2EN4cute5tupleIJNS5_1CILi1EEES8_S8_EEENS6_IJNS7_ILi128EEESA_NS7_ILi64EEEEEENS_6half_tEfNS_4arch4Sm90ELb0ELb1ELb0ELb1ELb0ELb1ELb0ELb0ELi2ELi1ELi2ELi2ELb0EEENS1_21CollectiveEpilogueBwdISC_SD_SF_Li256ELb1ELb0ELi1EEENS1_19SingleTileSchedulerILb1ELb0ELb0ELi128EEEEEEEEEvNT_6ParamsE --------------------------
	.section	.text._ZN7cutlass13device_kernelIN5flash11enable_sm90INS1_16FlashAttnBwdSm90INS1_25CollectiveMainloopBwdSm90ILi2ELi2ELi2EN4cute5tupleIJNS5_1CILi1EEES8_S8_EEENS6_IJNS7_ILi128EEESA_NS7_ILi64EEEEEENS_6half_tEfNS_4arch4Sm90ELb0ELb1ELb0ELb1ELb0ELb1ELb0ELb0ELi2ELi1ELi2ELi2ELb0EEENS1_21CollectiveEpilogueBwdISC_SD_SF_Li256ELb1ELb0ELi1EEENS1_19SingleTileSchedulerILb1ELb0ELb0ELi128EEEEEEEEEvNT_6ParamsE,"ax",@progbits
	.align	128
.text._ZN7cutlass13device_kernelIN5flash11enable_sm90INS1_16FlashAttnBwdSm90INS1_25CollectiveMainloopBwdSm90ILi2ELi2ELi2EN4cute5tupleIJNS5_1CILi1EEES8_S8_EEENS6_IJNS7_ILi128EEESA_NS7_ILi64EEEEEENS_6half_tEfNS_4arch4Sm90ELb0ELb1ELb0ELb1ELb0ELb1ELb0ELb0ELi2ELi1ELi2ELi2ELb0EEENS1_21CollectiveEpilogueBwdISC_SD_SF_Li256ELb1ELb0ELi1EEENS1_19SingleTileSchedulerILb1ELb0ELb0ELi128EEEEEEEEEvNT_6ParamsE:
        .type           _ZN7cutlass13device_kernelIN5flash11enable_sm90INS1_16FlashAttnBwdSm90INS1_25CollectiveMainloopBwdSm90ILi2ELi2ELi2EN4cute5tupleIJNS5_1CILi1EEES8_S8_EEENS6_IJNS7_ILi128EEESA_NS7_ILi64EEEEEENS_6half_tEfNS_4arch4Sm90ELb0ELb1ELb0ELb1ELb0ELb1ELb0ELb0ELi2ELi1ELi2ELi2ELb0EEENS1_21CollectiveEpilogueBwdISC_SD_SF_Li256ELb1ELb0ELi1EEENS1_19SingleTileSchedulerILb1ELb0ELb0ELi128EEEEEEEEEvNT_6ParamsE,@function
        .size           _ZN7cutlass13device_kernelIN5flash11enable_sm90INS1_16FlashAttnBwdSm90INS1_25CollectiveMainloopBwdSm90ILi2ELi2ELi2EN4cute5tupleIJNS5_1CILi1EEES8_S8_EEENS6_IJNS7_ILi128EEESA_NS7_ILi64EEEEEENS_6half_tEfNS_4arch4Sm90ELb0ELb1ELb0ELb1ELb0ELb1ELb0ELb0ELi2ELi1ELi2ELi2ELb0EEENS1_21CollectiveEpilogueBwdISC_SD_SF_Li256ELb1ELb0ELi1EEENS1_19SingleTileSchedulerILb1ELb0ELb0ELi128EEEEEEEEEvNT_6ParamsE,(.L_x_7413 - _ZN7cutlass13device_kernelIN5flash11enable_sm90INS1_16FlashAttnBwdSm90INS1_25CollectiveMainloopBwdSm90ILi2ELi2ELi2EN4cute5tupleIJNS5_1CILi1EEES8_S8_EEENS6_IJNS7_ILi128EEESA_NS7_ILi64EEEEEENS_6half_tEfNS_4arch4Sm90ELb0ELb1ELb0ELb1ELb0ELb1ELb0ELb0ELi2ELi1ELi2ELi2ELb0EEENS1_21CollectiveEpilogueBwdISC_SD_SF_Li256ELb1ELb0ELi1EEENS1_19SingleTileSchedulerILb1ELb0ELb0ELi128EEEEEEEEEvNT_6ParamsE)
        .other          _ZN7cutlass13device_kernelIN5flash11enable_sm90INS1_16FlashAttnBwdSm90INS1_25CollectiveMainloopBwdSm90ILi2ELi2ELi2EN4cute5tupleIJNS5_1CILi1EEES8_S8_EEENS6_IJNS7_ILi128EEESA_NS7_ILi64EEEEEENS_6half_tEfNS_4arch4Sm90ELb0ELb1ELb0ELb1ELb0ELb1ELb0ELb0ELi2ELi1ELi2ELi2ELb0EEENS1_21CollectiveEpilogueBwdISC_SD_SF_Li256ELb1ELb0ELi1EEENS1_19SingleTileSchedulerILb1ELb0ELb0ELi128EEEEEEEEEvNT_6ParamsE,@"STO_CUDA_ENTRY STV_DEFAULT"
_ZN7cutlass13device_kernelIN5flash11enable_sm90INS1_16FlashAttnBwdSm90INS1_25CollectiveMainloopBwdSm90ILi2ELi2ELi2EN4cute5tupleIJNS5_1CILi1EEES8_S8_EEENS6_IJNS7_ILi128EEESA_NS7_ILi64EEEEEENS_6half_tEfNS_4arch4Sm90ELb0ELb1ELb0ELb1ELb0ELb1ELb0ELb0ELi2ELi1ELi2ELi2ELb0EEENS1_21CollectiveEpilogueBwdISC_SD_SF_Li256ELb1ELb0ELi1EEENS1_19SingleTileSchedulerILb1ELb0ELb0ELi128EEEEEEEEEvNT_6ParamsE:
        /* <DEDUP_REMOVED lines=24> */
.L_x_5356:
[----:B------:R-:W-:Y:S05]  /*0180*/  BSYNC B0 ;  /* 0x0000000000007941 */ /* 0x000fea0003800000 */
.L_x_5355:
        /* <DEDUP_REMOVED lines=37> */
.L_x_5357:
        /* <DEDUP_REMOVED lines=22> */
.L_x_5358:
[----:B------:R-:W-:Y:S01]  /*0540*/  PLOP3.LUT P0, PT, PT, PT, UP0, 0x80, 0x0 ;  /* 0x000000000000781c */ /* 0x000fe20003f0f008 */
[----:B------:R-:W-:Y:S01]  /*0550*/  NOP ;  /* 0x0000000000007918 */ /* 0x000fe20000000000 */
[----:B------:R-:W-:Y:S01]  /*0560*/  ULDC.64 UR38, c[0x0][0x208] ;  /* 0x0000820000267ab9 */ /* 0x000fe20000000a00 */
[----:B------:R-:W-:Y:S01]  /*0570*/  BSSY B6, `(.L_x_5359) ;  /* 0x0001283000067945 */ /* 0x000fe20003800000 */
[----:B-12-4-:R-:W-:Y:S09]  /*0580*/  BAR.SYNC.DEFER_BLOCKING 0x0 ;  /* 0x0000000000007b1d */ /* 0x016ff20000010000 */
[----:B------:R-:W-:Y:S05]  /*0590*/  @!P0 BRA `(.L_x_5360) ;  /* 0x000000f0003c8947 */ /* 0x000fea0003800000 */
.L_x_5361:
        /* <DEDUP_REMOVED lines=19> */
[----:B------:R-:W-:Y:S02]  /*06d0*/  IMAD.U32 R2, RZ, RZ, UR4 ;  /* 0x00000004ff027e24 */ /* 0x000fe4000f8e00ff */
[----:B------:R-:W-:-:S05]  /*06e0*/  IMAD.U32 R3, RZ, RZ, UR5 ;  /* 0x00000005ff037e24 */ /* 0x000fca000f8e00ff */
[----:B------:R-:W2:Y:S02]  /*06f0*/  LDG.E R2, desc[UR38][R2.64] ;  /* 0x0000002602027981 */ /* 0x000ea4000c1e1900 */
[----:B--2---:R-:W-:Y:S01]  /*0700*/  R2UR UR4, R2 ;  /* 0x00000000020472ca */ /* 0x004fe200000e0000 */
[----:B------:R-:W-:-:S14]  /*0710*/  BRA `(.L_x_5363) ;  /* 0x00000000003c7947 */ /* 0x000fdc0003800000 */
.L_x_5362:
        /* <DEDUP_REMOVED lines=14> */
.L_x_5364:
[----:B------:R-:W-:-:S05]  /*0800*/  ULDC UR4, c[0x0][0x8bc] ;  /* 0x00022f0000047ab9 */ /* 0x000fca0000000800 */
.L_x_5363:
        /* <DEDUP_REMOVED lines=19> */
.L_x_5366:
        /* <DEDUP_REMOVED lines=14> */
.L_x_5367:
        /* <DEDUP_REMOVED lines=11> */
.L_x_5368:
        /* <DEDUP_REMOVED lines=13> */
.L_x_5369:
        /* <DEDUP_REMOVED lines=50> */
.L_x_5370:
        /* <DEDUP_REMOVED lines=28> */
.L_x_5373:
        /* <DEDUP_REMOVED lines=15> */
.L_x_5372:
        /* <DEDUP_REMOVED lines=22> */
.L_x_5375:
        /* <DEDUP_REMOVED lines=15> */
.L_x_5374:
[----:B------:R-:W-:Y:S01]  /*13c0*/  SHF.R.S32.HI R6, RZ, 0x1f, R17 ;  /* 0x0000001fff067819 */ /* 0x000fe20000011411 */
[----:B------:R-:W-:-:S03]  /*13d0*/  UMOV UR4, 0xffffffff ;  /* 0xffffffff00047882 */ /* 0x000fc60000000000 */
[----:B------:R-:W-:-:S04]  /*13e0*/  LEA.HI R0, R6, R17, RZ, 0x7 ;  /* 0x0000001106007211 */ /* 0x000fc800078f38ff */
[----:B------:R-:W-:Y:S01]  /*13f0*/  SHF.R.S32.HI R10, RZ, 0x7, R0 ;  /* 0x00000007ff0a7819 */ /* 0x000fe20000011400 */
[----:B------:R-:W-:Y:S06]  /*1400*/  BRA.DIV UR4, `(.L_x_5376) ;  /* 0x0000011a046c7947 */ /* 0x000fec000b800000 */
[----:B------:R1:W2:Y:S02]  /*1410*/  SHFL.IDX PT, R14, R10, RZ, 0x1f ;  /* 0x00001fff0a0e7589 */ /* 0x0002a400000e0000 */
.L_x_5511:
        /* <DEDUP_REMOVED lines=23> */
.L_x_5377:
[----:B------:R-:W-:Y:S01]  /*1590*/  UIADD3 UR4, UR44, UR45, -UR41 ;  /* 0x0000002d2c047290 */ /* 0x000fe2000fffe829 */
[----:B------:R-:W-:Y:S01]  /*15a0*/  IMAD.U32 R3, R2, 0x200, R3 ;  /* 0x0000020002037824 */ /* 0x000fe200078e0003 */
[----:B------:R-:W-:Y:S01]  /*15b0*/  ULDC UR5, c[0x0][0x74c] ;  /* 0x0001d30000057ab9 */ /* 0x000fe20000000800 */
[----:B------:R-:W-:Y:S01]  /*15c0*/  LOP3.LUT R2, R0, 0xffffff80, RZ, 0xc0, !PT ;  /* 0xffffff8000027812 */ /* 0x000fe200078ec0ff */
[----:B------:R-:W-:Y:S01]  /*15d0*/  UIADD3 UR4, UR4, -UR5, URZ ;  /* 0x8000000504047290 */ /* 0x000fe2000fffe03f */
[----:B------:R-:W-:Y:S01]  /*15e0*/  LEA.HI R12, R6, R17, RZ, 0x7 ;  /* 0x00000011060c7211 */ /* 0x000fe200078f38ff */
[----:B------:R3:W-:Y:S01]  /*15f0*/  STL [R1+0x2c], R3 ;  /* 0x00002c0301007387 */ /* 0x0007e20000100800 */
[----:B------:R-:W-:Y:S01]  /*1600*/  IMAD.MOV.U32 R0, RZ, RZ, RZ ;  /* 0x000000ffff007224 */ /* 0x000fe200078e00ff */
[----:B------:R-:W-:Y:S01]  /*1610*/  USHF.R.S32.HI UR5, URZ, 0x1f, UR4 ;  /* 0x0000001f3f057899 */ /* 0x000fe20008011404 */
[----:B--2---:R-:W-:Y:S01]  /*1620*/  IMAD.IADD R11, R17, 0x1, -R2 ;  /* 0x00000001110b7824 */ /* 0x004fe200078e0a02 */
[----:B------:R-:W-:Y:S01]  /*1630*/  SHF.R.S32.HI R12, RZ, 0x7, R12 ;  /* 0x00000007ff0c7819 */ /* 0x000fe2000001140c */
[----:B------:R-:W-:Y:S01]  /*1640*/  IMAD.MOV.U32 R4, RZ, RZ, RZ ;  /* 0x000000ffff047224 */ /* 0x000fe200078e00ff */
[----:B------:R-:W-:Y:S01]  /*1650*/  ULEA.HI UR5, UR5, UR4, URZ, 0x7 ;  /* 0x0000000405057291 */ /* 0x000fe2000f8f383f */
[----:B------:R-:W-:-:S02]  /*1660*/  CS2R R182, SRZ ;  /* 0x0000000000b67805 */ /* 0x000fc4000001ff00 */
[--C-:B-1----:R-:W-:Y:S01]  /*1670*/  SHF.R.S32.HI R10, RZ, 0x1f, R11.reuse ;  /* 0x0000001fff0a7819 */ /* 0x102fe2000001140b */
[----:B------:R1:W-:Y:S01]  /*1680*/  STL [R1+0x44], R11 ;  /* 0x0000440b01007387 */ /* 0x0003e20000100800 */
[----:B------:R-:W-:Y:S01]  /*1690*/  ULEA.HI.SX32 UR5, UR5, 0x1, 0x19 ;  /* 0x0000000105057891 */ /* 0x000fe2000f8fca3f */
[----:B------:R-:W-:Y:S01]  /*16a0*/  IMAD R7, R12, 0x400, R11 ;  /* 0x000004000c077824 */ /* 0x000fe200078e020b */
[----:B------:R-:W-:Y:S01]  /*16b0*/  LEA.HI R9, R10, R11, RZ, 0x2 ;  /* 0x0000000b0a097211 */ /* 0x000fe200078f10ff */
[----:B------:R1:W-:Y:S01]  /*16c0*/  STL [R1+0x4c], R10 ;  /* 0x00004c0a01007387 */ /* 0x0003e20000100800 */
[----:B------:R-:W-:Y:S01]  /*16d0*/  CS2R R180, SRZ ;  /* 0x0000000000b47805 */ /* 0x000fe2000001ff00 */
[----:B------:R-:W-:Y:S01]  /*16e0*/  IMAD.SHL.U32 R7, R7, 0x4, RZ ;  /* 0x0000000407077824 */ /* 0x000fe200078e00ff */
[----:B---3--:R-:W-:Y:S01]  /*16f0*/  LOP3.LUT R3, R9, 0x7ffffffc, RZ, 0xc0, !PT ;  /* 0x7ffffffc09037812 */ /* 0x008fe200078ec0ff */
[----:B------:R-:W-:Y:S01]  /*1700*/  IMAD.U32 R224, RZ, RZ, UR5 ;  /* 0x00000005ffe07e24 */ /* 0x000fe2000f8e00ff */
[----:B------:R1:W-:Y:S01]  /*1710*/  STL [R1+0x48], R9 ;  /* 0x0000480901007387 */ /* 0x0003e20000100800 */
[----:B------:R-:W-:-:S02]  /*1720*/  CS2R R178, SRZ ;  /* 0x0000000000b27805 */ /* 0x000fc4000001ff00 */
[----:B------:R-:W-:Y:S02]  /*1730*/  CS2R R176, SRZ ;  /* 0x0000000000b07805 */ /* 0x000fe4000001ff00 */
[----:B------:R-:W-:Y:S02]  /*1740*/  CS2R R174, SRZ ;  /* 0x0000000000ae7805 */ /* 0x000fe4000001ff00 */
[----:B------:R-:W-:Y:S02]  /*1750*/  VIMNMX R224, R224, UR42, PT ;  /* 0x0000002ae0e07c48 */ /* 0x000fe4000bfe0100 */
[----:B------:R-:W-:Y:S02]  /*1760*/  CS2R R172, SRZ ;  /* 0x0000000000ac7805 */ /* 0x000fe4000001ff00 */
[----:B------:R-:W-:Y:S02]  /*1770*/  CS2R R170, SRZ ;  /* 0x0000000000aa7805 */ /* 0x000fe4000001ff00 */
[----:B------:R-:W-:-:S02]  /*1780*/  CS2R R168, SRZ ;  /* 0x0000000000a87805 */ /* 0x000fc4000001ff00 */
[----:B------:R-:W-:Y:S02]  /*1790*/  ISETP.LE.AND P0, PT, R224, UR43, PT ;  /* 0x0000002be0007c0c */ /* 0x000fe4000bf03270 */
        /* <DEDUP_REMOVED lines=24> */
[----:B------:R-:W-:Y:S02]  /*1920*/  IMAD R2, R7, 0x4, R16 ;  /* 0x0000000407027824 */ /* 0x000fe400078e0210 */
[----:B------:R-:W-:Y:S01]  /*1930*/  IMAD.IADD R3, R11, 0x1, -R3 ;  /* 0x000000010b037824 */ /* 0x000fe200078e0a03 */
[----:B-1----:R-:W-:Y:S06]  /*1940*/  @P0 BRA `(.L_x_5379) ;  /* 0x0000003c009c0947 */ /* 0x002fec0003800000 */
        /* <DEDUP_REMOVED lines=9> */
[----:B------:R-:W-:Y:S01]  /*19e0*/  LOP3.LUT R9, R5, 0xfffffff8, RZ, 0xc0, !PT ;  /* 0xfffffff805097812 */ /* 0x000fe200078ec0ff */
[----:B------:R-:W-:Y:S01]  /*19f0*/  IMAD.IADD R5, R17, 0x1, -R6 ;  /* 0x0000000111057824 */ /* 0x000fe200078e0a06 */
[CC--:B------:R-:W-:Y:S02]  /*1a00*/  LEA.HI R4, R7.reuse, R0.reuse, RZ, 0x3 ;  /* 0x0000000007047211 */ /* 0x0c0fe400078f18ff */
[----:B------:R-:W-:Y:S01]  /*1a10*/  LEA.HI R7, R7, R0, RZ, 0x2 ;  /* 0x0000000007077211 */ /* 0x000fe200078f10ff */
[----:B------:R-:W-:Y:S01]  /*1a20*/  IMAD.IADD R8, R8, 0x1, -R9 ;  /* 0x0000000108087824 */ /* 0x000fe200078e0a09 */
[----:B------:R-:W-:Y:S02]  /*1a30*/  LEA.HI R6, R10, R11, RZ, 0x5 ;  /* 0x0000000b0a067211 */ /* 0x000fe400078f28ff */
[----:B------:R-:W-:-:S02]  /*1a40*/  LEA.HI R10, R12, R12, RZ, 0x1 ;  /* 0x0000000c0c0a7211 */ /* 0x000fc400078f08ff */
[--C-:B------:R-:W-:Y:S02]  /*1a50*/  SHF.R.S32.HI R0, RZ, 0x3, R4.reuse ;  /* 0x00000003ff007819 */ /* 0x100fe40000011404 */
[----:B------:R-:W-:Y:S02]  /*1a60*/  SHF.R.S32.HI R9, RZ, 0x1f, R4 ;  /* 0x0000001fff097819 */ /* 0x000fe40000011404 */
[----:B------:R-:W-:Y:S02]  /*1a70*/  SHF.R.S32.HI R4, RZ, 0x2, R7 ;  /* 0x00000002ff047819 */ /* 0x000fe40000011407 */
[----:B------:R-:W-:Y:S02]  /*1a80*/  SHF.R.S32.HI R11, RZ, 0x5, R6 ;  /* 0x00000005ff0b7819 */ /* 0x000fe40000011406 */
[----:B------:R-:W-:Y:S01]  /*1a90*/  LOP3.LUT R10, R10, 0x3fffffe, RZ, 0xc0, !PT ;  /* 0x03fffffe0a0a7812 */ /* 0x000fe200078ec0ff */
[----:B------:R-:W-:Y:S01]  /*1aa0*/  VIADD R6, R4, 0x8 ;  /* 0x0000000804067836 */ /* 0x000fe20000000000 */
[----:B------:R-:W-:Y:S01]  /*1ab0*/  LEA.HI R9, R9, R0, RZ, 0x4 ;  /* 0x0000000009097211 */ /* 0x000fe200078f20ff */
[----:B------:R-:W-:Y:S01]  /*1ac0*/  IMAD R11, R11, 0x10, R8 ;  /* 0x000000100b0b7824 */ /* 0x000fe200078e0208 */
[----:B------:R-:W-:Y:S01]  /*1ad0*/  LEA.HI R7, R7, R4, RZ, 0x1 ;  /* 0x0000000407077211 */ /* 0x000fe200078f08ff */
[----:B------:R-:W-:Y:S01]  /*1ae0*/  IMAD.IADD R10, R12, 0x1, -R10 ;  /* 0x000000010c0a7824 */ /* 0x000fe200078e0a0a */
[----:B------:R-:W-:Y:S01]  /*1af0*/  LOP3.LUT R9, R9, 0x1ffffff0, RZ, 0xc0, !PT ;  /* 0x1ffffff009097812 */ /* 0x000fe200078ec0ff */
[----:B------:R-:W-:Y:S01]  /*1b00*/  VIADD R12, R4, 0x18 ;  /* 0x00000018040c7836 */ /* 0x000fe20000000000 */
[----:B------:R-:W-:Y:S01]  /*1b10*/  LEA.HI R8, R6, R6, RZ, 0x1 ;  /* 0x0000000606087211 */ /* 0x000fe200078f08ff */
[----:B------:R-:W-:Y:S01]  /*1b20*/  IMAD R18, R10, 0x40, R11 ;  /* 0x000000400a127824 */ /* 0x000fe200078e020b */
[----:B------:R-:W-:Y:S01]  /*1b30*/  LOP3.LUT R7, R7, 0xfffffffe, RZ, 0xc0, !PT ;  /* 0xfffffffe07077812 */ /* 0x000fe200078ec0ff */
        /* <DEDUP_REMOVED lines=10> */
[--C-:B------:R-:W-:Y:S01]  /*1be0*/  SHF.R.S32.HI R6, RZ, 0x1, R4.reuse ;  /* 0x00000001ff067819 */ /* 0x100fe20000011404 */
[----:B------:R-:W-:Y:S01]  /*1bf0*/  IMAD.U32 R7, RZ, RZ, UR44 ;  /* 0x0000002cff077e24 */ /* 0x000fe2000f8e00ff */
[----:B------:R-:W-:Y:S01]  /*1c00*/  SHF.R.S32.HI R15, RZ, 0x1f, R4 ;  /* 0x0000001fff0f7819 */ /* 0x000fe20000011404 */
[----:B------:R-:W-:Y:S01]  /*1c10*/  IMAD.IADD R13, R10, 0x1, -R13 ;  /* 0x000000010a0d7824 */ /* 0x000fe200078e0a0d */
[----:B------:R-:W-:Y:S02]  /*1c20*/  SHF.R.S32.HI R11, RZ, 0x1f, R8 ;  /* 0x0000001fff0b7819 */ /* 0x000fe40000011408 */
        /* <DEDUP_REMOVED lines=10> */
[----:B------:R-:W-:Y:S02]  /*1cd0*/  IMAD.IADD R0, R0, 0x1, -R11 ;  /* 0x0000000100007824 */ /* 0x000fe400078e0a0b */
[----:B------:R-:W-:Y:S02]  /*1ce0*/  IMAD.IADD R4, R4, 0x1, -R19 ;  /* 0x0000000104047824 */ /* 0x000fe400078e0a13 */
[----:B------:R-:W-:Y:S01]  /*1cf0*/  IMAD.IADD R226, R6, 0x1, -R15 ;  /* 0x0000000106e27824 */ /* 0x000fe200078e0a0f */
[----:B------:R-:W-:Y:S01]  /*1d00*/  IADD3 R6, -R18, UR41, -R7 ;  /* 0x0000002912067c10 */ /* 0x000fe2000fffe907 */
[----:B------:R-:W-:Y:S01]  /*1d10*/  IMAD R227, R0, 0x8, R9 ;  /* 0x0000000800e37824 */ /* 0x000fe200078e0209 */
[----:B------:R-:W-:Y:S01]  /*1d20*/  IADD3 R7, RZ, -UR44, -R18 ;  /* 0x8000002cff077c10 */ /* 0x000fe2000fffe812 */
[----:B------:R-:W-:-:S02]  /*1d30*/  IMAD R225, R4, 0x8, R17 ;  /* 0x0000000804e17824 */ /* 0x000fc400078e0211 */
[----:B------:R-:W-:Y:S02]  /*1d40*/  IMAD R226, R226, 0x8, R13 ;  /* 0x00000008e2e27824 */ /* 0x000fe400078e020d */
[----:B------:R-:W-:Y:S02]  /*1d50*/  IMAD.MOV.U32 R4, RZ, RZ, RZ ;  /* 0x000000ffff047224 */ /* 0x000fe400078e00ff */
[----:B------:R-:W-:-:S07]  /*1d60*/  IMAD.MOV.U32 R0, RZ, RZ, RZ ;  /* 0x000000ffff007224 */ /* 0x000fce00078e00ff */
.L_x_5390:
[----:B------:R-:W-:-:S06]  /*1d70*/  ULOP3.LUT UR4, UR36, 0x1, URZ, 0xfc, !UPT ;  /* 0x0000000124047892 */ /* 0x000fcc000f8efc3f */
[----:B-1----:R-:W-:-:S05]  /*1d80*/  IMAD.U32 R8, RZ, RZ, UR4 ;  /* 0x00000004ff087e24 */ /* 0x002fca000f8e00ff */
[----:B------:R-:W-:-:S13]  /*1d90*/  ISETP.NE.AND P6, PT, R8, 0x3, PT ;  /* 0x000000030800780c */ /* 0x000fda0003fc5270 */
[----:B------:R-:W-:Y:S05]  /*1da0*/  @!P6 BRA `(.L_x_5380) ;  /* 0x000000000004e947 */ /* 0x000fea0003800000 */
[----:B------:R-:W-:Y:S01]  /*1db0*/  BPT.TRAP 0x1 ;  /* 0x000000040000795c */ /* 0x000fe20000300000 */
.L_x_5380:
[----:B------:R-:W-:Y:S01]  /*1dc0*/  IMAD R8, R0, 0x8, R16 ;  /* 0x0000000800087824 */ /* 0x000fe200078e0210 */
[----:B------:R-:W-:-:S04]  /*1dd0*/  SHF.L.U32 R23, R4, 0x1f, RZ ;  /* 0x0000001f04177819 */ /* 0x000fc800000006ff */
[----:B------:R1:W2:Y:S01]  /*1de0*/  SYNCS.PHASECHK.TRANS64.TRYWAIT P0, [R8+URZ+0x30c10], R23 ;  /* 0x030c1017080075a7 */ /* 0x0002a2000800017f */
[----:B------:R-:W-:Y:S05]  /*1df0*/  @!P6 BRA `(.L_x_5381) ;  /* 0x000000000004e947 */ /* 0x000fea0003800000 */
[----:B------:R-:W-:Y:S01]  /*1e00*/  BPT.TRAP 0x1 ;  /* 0x000000040000795c */ /* 0x000fe20000300000 */
.L_x_5381:
[----:B------:R-:W-:-:S05]  /*1e10*/  VIADD R9, R16, 0x10000 ;  /* 0x0001000010097836 */ /* 0x000fca0000000000 */
[----:B------:R-:W-:-:S04]  /*1e20*/  SHF.R.U32.HI R9, RZ, 0x4, R9 ;  /* 0x00000004ff097819 */ /* 0x000fc80000011609 */
[----:B------:R-:W-:Y:S01]  /*1e30*/  LOP3.LUT R9, R9, 0x3fff, RZ, 0xc0, !PT ;  /* 0x00003fff09097812 */ /* 0x000fe200078ec0ff */
[----:B--2---:R-:W-:Y:S06]  /*1e40*/  @P0 BRA `(.L_x_5382) ;  /* 0x0000000000080947 */ /* 0x004fec0003800000 */
[----:B------:R-:W2:Y:S02]  /*1e50*/  SYNCS.PHASECHK.TRANS64.TRYWAIT P0, [R8+URZ+0x30c10], R23 ;  /* 0x030c1017080075a7 */ /* 0x000ea4000800017f */
[----:B--2---:R-:W-:Y:S05]  /*1e60*/  @!P0 BRA `(.L_x_5383) ;  /* 0x0000011000088947 */ /* 0x004fea0003800000 */
.L_x_5382:
        /* <DEDUP_REMOVED lines=60> */
.L_x_5384:
[----:B------:R1:W1:Y:S01]  /*2230*/  SYNCS.PHASECHK.TRANS64.TRYWAIT P0, [R8+URZ+0x30c30], R23 ;  /* 0x030c3017080075a7 */ /* 0x000262000800017f */
[----:B------:R-:W-:Y:S05]  /*2240*/  @!P6 BRA `(.L_x_5385) ;  /* 0x000000000004e947 */ /* 0x000fea0003800000 */
[----:B------:R-:W-:Y:S01]  /*2250*/  BPT.TRAP 0x1 ;  /* 0x000000040000795c */ /* 0x000fe20000300000 */
.L_x_5385:
[----:B------:R-:W2:Y:S01]  /*2260*/  LDC.64 R24, c[0x0][0x748] ;  /* 0x0001d200ff187b82 */ /* 0x000ea20000000a00 */
[----:B------:R-:W-:-:S05]  /*2270*/  VIADD R13, R16, 0x18000 ;  /* 0x00018000100d7836 */ /* 0x000fca0000000000 */
[----:B------:R-:W-:Y:S01]  /*2280*/  SHF.R.U32.HI R13, RZ, 0x4, R13 ;  /* 0x00000004ff0d7819 */ /* 0x000fe2000001160d */
[----:B-1----:R-:W-:Y:S06]  /*2290*/  @P0 BRA `(.L_x_5386) ;  /* 0x0000000000080947 */ /* 0x002fec0003800000 */
[----:B------:R-:W1:Y:S02]  /*22a0*/  SYNCS.PHASECHK.TRANS64.TRYWAIT P0, [R8+URZ+0x30c30], R23 ;  /* 0x030c3017080075a7 */ /* 0x000e64000800017f */
[----:B-1----:R-:W-:Y:S05]  /*22b0*/  @!P0 BRA `(.L_x_5387) ;  /* 0x0000010c00088947 */ /* 0x002fea0003800000 */
.L_x_5386:
[----:B------:R-:W-:Y:S01]  /*22c0*/  ULEA UR4, UR43, -UR40, 0x7 ;  /* 0x800000282b047291 */ /* 0x000fe2000f8e383f */
[----:B------:R-:W-:Y:S01]  /*22d0*/  LOP3.LUT R13, R13, 0x3fff, RZ, 0xc0, !PT ;  /* 0x00003fff0d0d7812 */ /* 0x000fe200078ec0ff */
[----:B------:R-:W5:Y:S01]  /*22e0*/  LDL R234, [R1+0x2c] ;  /* 0x00002c0001ea7983 */ /* 0x000f620000100800 */
[----:B------:R-:W-:Y:S01]  /*22f0*/  ISETP.GT.AND P2, PT, R7, RZ, PT ;  /* 0x000000ff0700720c */ /* 0x000fe20003f44270 */
[----:B------:R-:W-:Y:S01]  /*2300*/  UIADD3 UR9, UR9, 0x4000, URZ ;  /* 0x0000400009097890 */ /* 0x000fe2000fffe03f */
[----:B--2---:R-:W-:Y:S01]  /*2310*/  LOP3.LUT R23, R13, 0x10000, RZ, 0xfc, !PT ;  /* 0x000100000d177812 */ /* 0x004fe200078efcff */
[C---:B------:R-:W-:Y:S01]  /*2320*/  IMAD R13, R0.reuse, 0x400, R13 ;  /* 0x00000400000d7824 */ /* 0x040fe200078e020d */
[----:B------:R-:W-:Y:S01]  /*2330*/  LEA R19, R3, UR4, 0x1 ;  /* 0x0000000403137c11 */ /* 0x000fe2000f8e08ff */
[----:B------:R-:W-:Y:S01]  /*2340*/  USHF.R.U32.HI UR9, URZ, 0x4, UR9 ;  /* 0x000000043f097899 */ /* 0x000fe20008011609 */
[----:B------:R-:W-:Y:S01]  /*2350*/  ISETP.GT.AND P0, PT, R7, 0x8, PT ;  /* 0x000000080700780c */ /* 0x000fe20003f04270 */
[----:B------:R-:W-:Y:S01]  /*2360*/  IMAD R23, R0, 0x400, R23 ;  /* 0x0000040000177824 */ /* 0x000fe200078e0217 */
[----:B------:R-:W-:Y:S01]  /*2370*/  R2UR UR8, R13 ;  /* 0x000000000d0872ca */ /* 0x000fe200000e0000 */
[C---:B------:R-:W-:Y:S01]  /*2380*/  IMAD.IADD R19, R6.reuse, 0x1, R19 ;  /* 0x0000000106137824 */ /* 0x040fe200078e0213 */
[----:B------:R-:W-:Y:S01]  /*2390*/  ISETP.GT.AND P1, PT, R6, RZ, PT ;  /* 0x000000ff0600720c */ /* 0x000fe20003f24270 */
[----:B------:R-:W-:Y:S01]  /*23a0*/  ULOP3.LUT UR9, UR9, 0x3fff, URZ, 0xc0, !UPT ;  /* 0x00003fff09097892 */ /* 0x000fe2000f8ec03f */
[----:B------:R-:W-:Y:S01]  /*23b0*/  R2UR UR10, R23 ;  /* 0x00000000170a72ca */ /* 0x000fe200000e0000 */
[C-C-:B------:R-:W-:Y:S01]  /*23c0*/  IMAD.IADD R22, R24.reuse, 0x1, -R19.reuse ;  /* 0x0000000118167824 */ /* 0x140fe200078e0a13 */
[----:B------:R-:W-:Y:S01]  /*23d0*/  IADD3 R13, R24, 0x8, -R19 ;  /* 0x00000008180d7810 */ /* 0x000fe20007ffe813 */
[----:B------:R-:W-:Y:S01]  /*23e0*/  ULOP3.LUT UR9, UR9, 0x10000, URZ, 0xfc, !UPT ;  /* 0x0001000009097892 */ /* 0x000fe2000f8efc3f */
[--C-:B------:R-:W-:Y:S01]  /*23f0*/  IADD3 R20, RZ, -R19, -R25.reuse ;  /* 0x80000013ff147210 */ /* 0x100fe20007ffe819 */
[----:B------:R-:W-:Y:S01]  /*2400*/  UMOV UR7, 0x40000040 ;  /* 0x4000004000077882 */ /* 0x000fe20000000000 */
[----:B------:R-:W-:Y:S01]  /*2410*/  IADD3 R23, -R19, 0x8, -R25 ;  /* 0x0000000813177810 */ /* 0x000fe20007ffe919 */
[----:B------:R-:W-:Y:S01]  /*2420*/  UMOV UR5, 0x40000040 ;  /* 0x4000004000057882 */ /* 0x000fe20000000000 */
[----:B------:R-:W-:Y:S01]  /*2430*/  ISETP.GT.AND P3, PT, R6, 0x8, PT ;  /* 0x000000080600780c */ /* 0x000fe20003f64270 */
[----:B---3--:R-:W1:Y:S01]  /*2440*/  SHFL.IDX PT, R220, R21, R5, 0x1f ;  /* 0x00001f0515dc7589 */ /* 0x008e6200000e0000 */
[----:B------:R-:W-:Y:S01]  /*2450*/  SEL R22, R22, 0x80, !P2 ;  /* 0x0000008016167807 */ /* 0x000fe20005000000 */
[----:B------:R-:W-:Y:S01]  /*2460*/  UMOV UR4, UR9 ;  /* 0x0000000900047c82 */ /* 0x000fe20008000000 */
[----:B------:R-:W-:Y:S01]  /*2470*/  SEL R13, R13, 0x80, !P0 ;  /* 0x000000800d0d7807 */ /* 0x000fe20004000000 */
[----:B------:R-:W-:Y:S01]  /*2480*/  UMOV UR6, UR10 ;  /* 0x0000000a00067c82 */ /* 0x000fe20008000000 */
[----:B------:R-:W-:Y:S01]  /*2490*/  SEL R20, R20, 0x80, P1 ;  /* 0x0000008014147807 */ /* 0x000fe20000800000 */
[----:B------:R-:W-:Y:S01]  /*24a0*/  VIADD R223, R5, 0x4 ;  /* 0x0000000405df7836 */ /* 0x000fe20000000000 */
[----:B------:R-:W-:Y:S01]  /*24b0*/  SEL R19, R23, 0x80, P3 ;  /* 0x0000008017137807 */ /* 0x000fe20001800000 */
[----:B------:R-:W-:Y:S01]  /*24c0*/  ULDC UR11, c[0x0][0x744] ;  /* 0x0001d100000b7ab9 */ /* 0x000fe20000000800 */
[C---:B------:R-:W-:Y:S01]  /*24d0*/  ISETP.GE.AND P1, PT, R22.reuse, RZ, PT ;  /* 0x000000ff1600720c */ /* 0x040fe20003f26270 */
[----:B------:R-:W-:Y:S01]  /*24e0*/  VIADD R221, R5, 0x8 ;  /* 0x0000000805dd7836 */ /* 0x000fe20000000000 */
[----:B------:R-:W-:Y:S01]  /*24f0*/  ISETP.GE.AND P3, PT, R13, RZ, PT ;  /* 0x000000ff0d00720c */ /* 0x000fe20003f66270 */
[----:B------:R-:W2:Y:S01]  /*2500*/  SHFL.IDX PT, R217, R21, R223, 0x1f ;  /* 0x00001fdf15d97589 */ /* 0x000ea200000e0000 */
[----:B------:R-:W-:-:S02]  /*2510*/  ISETP.GE.AND P2, PT, R22, 0x1, PT ;  /* 0x000000011600780c */ /* 0x000fc40003f46270 */
[----:B------:R-:W-:Y:S01]  /*2520*/  ISETP.GE.AND P0, PT, R13, 0x1, PT ;  /* 0x000000010d00780c */ /* 0x000fe20003f06270 */
[----:B------:R-:W3:Y:S01]  /*2530*/  SHFL.IDX PT, R149, R21, R221, 0x1f ;  /* 0x00001fdd15957589 */ /* 0x000ee200000e0000 */
[C---:B------:R-:W-:Y:S02]  /*2540*/  ISETP.GT.OR P1, PT, R20.reuse, RZ, !P1 ;  /* 0x000000ff1400720c */ /* 0x040fe40004f24670 */
[C---:B------:R-:W-:Y:S02]  /*2550*/  ISETP.GT.OR P3, PT, R19.reuse, RZ, !P3 ;  /* 0x000000ff1300720c */ /* 0x040fe40005f64670 */
[----:B------:R-:W-:Y:S02]  /*2560*/  ISETP.GT.OR P2, PT, R20, 0x1, !P2 ;  /* 0x000000011400780c */ /* 0x000fe40005744670 */
[----:B------:R-:W-:Y:S02]  /*2570*/  ISETP.GT.OR P0, PT, R19, 0x1, !P0 ;  /* 0x000000011300780c */ /* 0x000fe40004704670 */
[----:B------:R-:W-:-:S02]  /*2580*/  FSEL R219, R84, -INF , !P1 ;  /* 0xff80000054db7808 */ /* 0x000fc40004800000 */
[----:B------:R-:W-:Y:S02]  /*2590*/  FSEL R23, R86, -INF , !P3 ;  /* 0xff80000056177808 */ /* 0x000fe40005800000 */
[----:B------:R-:W-:Y:S01]  /*25a0*/  FSEL R222, R85, -INF , !P2 ;  /* 0xff80000055de7808 */ /* 0x000fe20005000000 */
[--C-:B-1----:R-:W-:Y:S01]  /*25b0*/  FFMA.FTZ R219, R219, UR11, -R220.reuse ;  /* 0x0000000bdbdb7c23 */ /* 0x102fe200080108dc */
[----:B------:R-:W-:Y:S01]  /*25c0*/  FSEL R148, R87, -INF , !P0 ;  /* 0xff80000057947808 */ /* 0x000fe20004000000 */
[----:B------:R-:W-:Y:S01]  /*25d0*/  FFMA.FTZ R220, R23, UR11, -R220 ;  /* 0x0000000b17dc7c23 */ /* 0x000fe200080108dc */
[----:B------:R-:W-:Y:S01]  /*25e0*/  WARPGROUP.ARRIVE ;  /* 0x00000000000079c5 */ /* 0x000fe20000000000 */
[C---:B------:R-:W-:Y:S01]  /*25f0*/  VIADD R23, R5.reuse, 0xc ;  /* 0x0000000c05177836 */ /* 0x040fe20000000000 */
[----:B------:R-:W-:Y:S01]  /*2600*/  ISETP.GE.AND P1, PT, R22, 0x8, PT ;  /* 0x000000081600780c */ /* 0x000fe20003f26270 */
[--C-:B--2---:R-:W-:Y:S01]  /*2610*/  FFMA.FTZ R222, R222, UR11, -R217.reuse ;  /* 0x0000000bdede7c23 */ /* 0x104fe200080108d9 */
[----:B------:R-:W-:Y:S01]  /*2620*/  FFMA.FTZ R217, R148, UR11, -R217 ;  /* 0x0000000b94d97c23 */ /* 0x000fe200080108d9 */
[----:B------:R-:W-:Y:S01]  /*2630*/  VIADD R148, R5, 0x10 ;  /* 0x0000001005947836 */ /* 0x000fe20000000000 */
[----:B------:R-:W-:Y:S01]  /*2640*/  HGMMA.64x128x16.F32 R24, gdesc[UR4], RZ, !UPT, gsb0 ;  /* 0x01e00000041879f0 */ /* 0x000fe2000c0008ff */
[----:B------:R-:W-:Y:S01]  /*2650*/  UIADD3 UR6, UR10, 0x2, URZ ;  /* 0x000000020a067890 */ /* 0x000fe2000fffe03f */
[----:B------:R-:W1:Y:S01]  /*2660*/  SHFL.IDX PT, R216, R21, R23, 0x1f ;  /* 0x00001f1715d87589 */ /* 0x000e6200000e0000 */
[----:B------:R-:W-:Y:S01]  /*2670*/  UIADD3 UR4, UR9, 0x2, URZ ;  /* 0x0000000209047890 */ /* 0x000fe2000fffe03f */
[C---:B------:R-:W-:Y:S01]  /*2680*/  ISETP.GE.AND P3, PT, R13.reuse, 0x8, PT ;  /* 0x000000080d00780c */ /* 0x040fe20003f66270 */
[----:B------:R-:W-:Y:S01]  /*2690*/  UMOV UR7, 0x40000040 ;  /* 0x4000004000077882 */ /* 0x000fe20000000000 */
[----:B------:R-:W-:Y:S01]  /*26a0*/  UMOV UR5, 0x40000040 ;  /* 0x4000004000057882 */ /* 0x000fe20000000000 */
[----:B------:R-:W2:Y:S01]  /*26b0*/  SHFL.IDX PT, R150, R21, R148, 0x1f ;  /* 0x00001f9415967589 */ /* 0x000ea200000e0000 */
[----:B------:R-:W-:Y:S01]  /*26c0*/  ISETP.GE.AND P0, PT, R13, 0x9, PT ;  /* 0x000000090d00780c */ /* 0x000fe20003f06270 */
[----:B------:R-:W-:Y:S01]  /*26d0*/  MUFU.EX2 R219, R219 ;  /* 0x000000db00db7308 */ /* 0x000fe20000000800 */
[----:B------:R-:W-:-:S02]  /*26e0*/  ISETP.GT.OR P1, PT, R20, 0x8, !P1 ;  /* 0x000000081400780c */ /* 0x000fc40004f24670 */
[----:B------:R-:W-:Y:S02]  /*26f0*/  ISETP.GE.AND P2, PT, R22, 0x9, PT ;  /* 0x000000091600780c */ /* 0x000fe40003f46270 */
[C---:B------:R-:W-:Y:S02]  /*2700*/  ISETP.GT.OR P3, PT, R19.reuse, 0x8, !P3 ;  /* 0x000000081300780c */ /* 0x040fe40005f64670 */
[----:B------:R-:W-:Y:S02]  /*2710*/  ISETP.GT.OR P0, PT, R19, 0x9, !P0 ;  /* 0x000000091300780c */ /* 0x000fe40004704670 */
[----:B------:R-:W-:Y:S02]  /*2720*/  FSEL R88, R88, -INF , !P1 ;  /* 0xff80000058587808 */ /* 0x000fe40004800000 */
[----:B------:R-:W-:Y:S02]  /*2730*/  ISETP.GE.AND P1, PT, R13, 0x10, PT ;  /* 0x000000100d00780c */ /* 0x000fe40003f26270 */
[----:B------:R-:W-:-:S02]  /*2740*/  ISETP.GT.OR P2, PT, R20, 0x9, !P2 ;  /* 0x000000091400780c */ /* 0x000fc40005744670 */
[----:B------:R-:W-:Y:S01]  /*2750*/  FSEL R218, R90, -INF , !P3 ;  /* 0xff8000005ada7808 */ /* 0x000fe20005800000 */
[--C-:B---3--:R-:W-:Y:S01]  /*2760*/  FFMA.FTZ R90, R88, UR11, -R149.reuse ;  /* 0x0000000b585a7c23 */ /* 0x108fe20008010895 */
[----:B------:R-:W-:Y:S01]  /*2770*/  FSEL R151, R91, -INF , !P0 ;  /* 0xff8000005b977808 */ /* 0x000fe20004000000 */
[----:B------:R-:W-:Y:S01]  /*2780*/  MUFU.EX2 R88, R220 ;  /* 0x000000dc00587308 */ /* 0x000fe20000000800 */
[----:B------:R-:W-:Y:S01]  /*2790*/  ISETP.GE.AND P0, PT, R22, 0x10, PT ;  /* 0x000000101600780c */ /* 0x000fe20003f06270 */
[----:B------:R-:W-:Y:S01]  /*27a0*/  FFMA.FTZ R91, R218, UR11, -R149 ;  /* 0x0000000bda5b7c23 */ /* 0x000fe20008010895 */
[----:B------:R-:W-:Y:S02]  /*27b0*/  ISETP.GT.OR P1, PT, R19, 0x10, !P1 ;  /* 0x000000101300780c */ /* 0x000fe40004f24670 */
[----:B------:R-:W-:Y:S02]  /*27c0*/  FSEL R89, R89, -INF , !P2 ;  /* 0xff80000059597808 */ /* 0x000fe40005000000 */
[----:B------:R-:W-:Y:S01]  /*27d0*/  ISETP.GT.OR P0, PT, R20, 0x10, !P0 ;  /* 0x000000101400780c */ /* 0x000fe20004704670 */
[----:B------:R-:W-:Y:S01]  /*27e0*/  MUFU.EX2 R91, R91 ;  /* 0x0000005b005b7308 */ /* 0x000fe20000000800 */
[----:B------:R-:W-:Y:S01]  /*27f0*/  FSEL R149, R94, -INF , !P1 ;  /* 0xff8000005e957808 */ /* 0x000fe20004800000 */
[--C-:B-1----:R-:W-:Y:S01]  /*2800*/  FFMA.FTZ R218, R89, UR11, -R216.reuse ;  /* 0x0000000b59da7c23 */ /* 0x102fe200080108d8 */
[C---:B------:R-:W-:Y:S01]  /*2810*/  ISETP.GE.AND P1, PT, R22.reuse, 0x11, PT ;  /* 0x000000111600780c */ /* 0x040fe20003f26270 */
[----:B------:R-:W-:Y:S01]  /*2820*/  FFMA.FTZ R216, R151, UR11, -R216 ;  /* 0x0000000b97d87c23 */ /* 0x000fe200080108d8 */
[----:B------:R-:W-:-:S02]  /*2830*/  ISETP.GE.AND P4, PT, R22, 0x18, PT ;  /* 0x000000181600780c */ /* 0x000fc40003f86270 */
[----:B------:R-:W-:Y:S01]  /*2840*/  ISETP.GE.AND P5, PT, R22, 0x19, PT ;  /* 0x000000191600780c */ /* 0x000fe20003fa6270 */
[----:B------:R-:W-:Y:S01]  /*2850*/  MUFU.EX2 R90, R90 ;  /* 0x0000005a005a7308 */ /* 0x000fe20000000800 */
[----:B------:R-:W-:Y:S02]  /*2860*/  FSEL R89, R92, -INF , !P0 ;  /* 0xff8000005c597808 */ /* 0x000fe40004000000 */
[C---:B------:R-:W-:Y:S02]  /*2870*/  ISETP.GT.OR P1, PT, R20.reuse, 0x11, !P1 ;  /* 0x000000111400780c */ /* 0x040fe40004f24670 */
[C---:B------:R-:W-:Y:S01]  /*2880*/  ISETP.GT.OR P4, PT, R20.reuse, 0x18, !P4 ;  /* 0x000000181400780c */ /* 0x040fe20006784670 */
[--C-:B--2---:R-:W-:Y:S01]  /*2890*/  FFMA.FTZ R94, R89, UR11, -R150.reuse ;  /* 0x0000000b595e7c23 */ /* 0x104fe20008010896 */
[----:B------:R-:W-:Y:S01]  /*28a0*/  ISETP.GT.OR P5, PT, R20, 0x19, !P5 ;  /* 0x000000191400780c */ /* 0x000fe20006fa4670 */
[----:B------:R-:W-:Y:S01]  /*28b0*/  FFMA.FTZ R150, R149, UR11, -R150 ;  /* 0x0000000b95967c23 */ /* 0x000fe20008010896 */
[----:B------:R-:W-:Y:S01]  /*28c0*/  FSEL R151, R93, -INF , !P1 ;  /* 0xff8000005d977808 */ /* 0x000fe20004800000 */
[----:B------:R1:W-:Y:S01]  /*28d0*/  MUFU.EX2 R89, R217 ;  /* 0x000000d900597308 */ /* 0x0003e20000000800 */
[----:B------:R-:W-:-:S02]  /*28e0*/  FSEL R96, R96, -INF , !P4 ;  /* 0xff80000060607808 */ /* 0x000fc40006000000 */
[C---:B------:R-:W-:Y:S02]  /*28f0*/  ISETP.GE.AND P1, PT, R22.reuse, 0x29, PT ;  /* 0x000000291600780c */ /* 0x040fe40003f26270 */
[C---:B------:R-:W-:Y:S02]  /*2900*/  ISETP.GE.AND P4, PT, R22.reuse, 0x30, PT ;  /* 0x000000301600780c */ /* 0x040fe40003f86270 */
[----:B------:R-:W-:Y:S01]  /*2910*/  FSEL R149, R97, -INF , !P5 ;  /* 0xff80000061957808 */ /* 0x000fe20006800000 */
[----:B------:R2:W3:Y:S01]  /*2920*/  MUFU.EX2 R92, R218 ;  /* 0x000000da005c7308 */ /* 0x0004e20000000800 */
[----:B------:R-:W-:Y:S01]  /*2930*/  ISETP.GE.AND P5, PT, R22, 0x31, PT ;  /* 0x000000311600780c */ /* 0x000fe20003fa6270 */
[----:B-1----:R-:W-:Y:S01]  /*2940*/  VIADD R217, R5, 0x18 ;  /* 0x0000001805d97836 */ /* 0x002fe20000000000 */
[C---:B------:R-:W-:Y:S02]  /*2950*/  ISETP.GT.OR P1, PT, R20.reuse, 0x29, !P1 ;  /* 0x000000291400780c */ /* 0x040fe40004f24670 */
[----:B------:R-:W-:-:S02]  /*2960*/  ISETP.GT.OR P4, PT, R20, 0x30, !P4 ;  /* 0x000000301400780c */ /* 0x000fc40006784670 */
[----:B------:R-:W-:Y:S01]  /*2970*/  ISETP.GT.OR P5, PT, R20, 0x31, !P5 ;  /* 0x000000311400780c */ /* 0x000fe20006fa4670 */
[----:B------:R-:W1:Y:S01]  /*2980*/  SHFL.IDX PT, R229, R21, R217, 0x1f ;  /* 0x00001fd915e57589 */ /* 0x000e6200000e0000 */
[----:B------:R-:W-:Y:S01]  /*2990*/  FSEL R105, R105, -INF , !P1 ;  /* 0xff80000069697808 */ /* 0x000fe20004800000 */
[----:B--2---:R-:W-:Y:S01]  /*29a0*/  VIADD R218, R5, 0x14 ;  /* 0x0000001405da7836 */ /* 0x004fe20000000000 */
[----:B------:R-:W-:Y:S01]  /*29b0*/  FSEL R108, R108, -INF , !P4 ;  /* 0xff8000006c6c7808 */ /* 0x000fe20006000000 */
[----:B------:R4:W-:Y:S01]  /*29c0*/  MUFU.EX2 R93, R216 ;  /* 0x000000d8005d7308 */ /* 0x0009e20000000800 */
[C---:B------:R-:W-:Y:S02]  /*29d0*/  ISETP.GE.AND P1, PT, R22.reuse, 0x41, PT ;  /* 0x000000411600780c */ /* 0x040fe40003f26270 */
[----:B------:R-:W-:Y:S01]  /*29e0*/  ISETP.GE.AND P4, PT, R22, 0x48, PT ;  /* 0x000000481600780c */ /* 0x000fe20003f86270 */
[----:B------:R-:W2:Y:S01]  /*29f0*/  SHFL.IDX PT, R228, R21, R218, 0x1f ;  /* 0x00001fda15e47589 */ /* 0x000ea200000e0000 */
[----:B------:R-:W-:-:S02]  /*2a00*/  FSEL R109, R109, -INF , !P5 ;  /* 0xff8000006d6d7808 */ /* 0x000fc40006800000 */
[----:B------:R-:W-:Y:S01]  /*2a10*/  ISETP.GE.AND P5, PT, R22, 0x49, PT ;  /* 0x000000491600780c */ /* 0x000fe20003fa6270 */
[----:B------:R-:W-:Y:S01]  /*2a20*/  MUFU.EX2 R94, R94 ;  /* 0x0000005e005e7308 */ /* 0x000fe20000000800 */
[C---:B------:R-:W-:Y:S01]  /*2a30*/  ISETP.GT.OR P1, PT, R20.reuse, 0x41, !P1 ;  /* 0x000000411400780c */ /* 0x040fe20004f24670 */
[----:B----4-:R-:W-:Y:S01]  /*2a40*/  SHFL.IDX PT, R216, R18, R23, 0x1f ;  /* 0x00001f1712d87589 */ /* 0x010fe200000e0000 */
[C---:B------:R-:W-:Y:S02]  /*2a50*/  ISETP.GT.OR P4, PT, R20.reuse, 0x48, !P4 ;  /* 0x000000481400780c */ /* 0x040fe40006784670 */
[----:B------:R-:W-:Y:S02]  /*2a60*/  ISETP.GT.OR P5, PT, R20, 0x49, !P5 ;  /* 0x000000491400780c */ /* 0x000fe40006fa4670 */
[----:B------:R-:W-:Y:S02]  /*2a70*/  FSEL R117, R117, -INF , !P1 ;  /* 0xff80000075757808 */ /* 0x000fe40004800000 */
[----:B------:R-:W-:-:S02]  /*2a80*/  FSEL R220, R120, -INF , !P4 ;  /* 0xff80000078dc7808 */ /* 0x000fc40006000000 */
[C---:B------:R-:W-:Y:S01]  /*2a90*/  ISETP.GE.AND P1, PT, R22.reuse, 0x59, PT ;  /* 0x000000591600780c */ /* 0x040fe20003f26270 */
[----:B------:R-:W-:Y:S01]  /*2aa0*/  MUFU.EX2 R120, R222 ;  /* 0x000000de00787308 */ /* 0x000fe20000000800 */
[----:B------:R-:W-:Y:S01]  /*2ab0*/  ISETP.GE.AND P4, PT, R22, 0x60, PT ;  /* 0x000000601600780c */ /* 0x000fe20003f86270 */
[----:B-1----:R-:W-:Y:S01]  /*2ac0*/  FFMA.FTZ R96, R96, UR11, -R229 ;  /* 0x0000000b60607c23 */ /* 0x002fe200080108e5 */
[----:B------:R-:W-:Y:S02]  /*2ad0*/  FSEL R121, R121, -INF , !P5 ;  /* 0xff80000079797808 */ /* 0x000fe40006800000 */
[----:B------:R-:W-:Y:S02]  /*2ae0*/  ISETP.GE.AND P5, PT, R22, 0x61, PT ;  /* 0x000000611600780c */ /* 0x000fe40003fa6270 */
[C---:B------:R-:W-:Y:S02]  /*2af0*/  ISETP.GT.OR P1, PT, R20.reuse, 0x59, !P1 ;  /* 0x000000591400780c */ /* 0x040fe40004f24670 */
[----:B------:R-:W-:-:S02]  /*2b00*/  ISETP.GT.OR P4, PT, R20, 0x60, !P4 ;  /* 0x000000601400780c */ /* 0x000fc40006784670 */
[----:B------:R-:W-:Y:S02]  /*2b10*/  ISETP.GT.OR P5, PT, R20, 0x61, !P5 ;  /* 0x000000611400780c */ /* 0x000fe40006fa4670 */
[----:B------:R-:W-:Y:S02]  /*2b20*/  FSEL R129, R129, -INF , !P1 ;  /* 0xff80000081817808 */ /* 0x000fe40004800000 */
[----:B------:R-:W-:Y:S02]  /*2b30*/  FSEL R132, R132, -INF , !P4 ;  /* 0xff80000084847808 */ /* 0x000fe40006000000 */
[C---:B------:R-:W-:Y:S02]  /*2b40*/  ISETP.GE.AND P2, PT, R22.reuse, 0x20, PT ;  /* 0x000000201600780c */ /* 0x040fe40003f46270 */
[C---:B------:R-:W-:Y:S02]  /*2b50*/  ISETP.GE.AND P3, PT, R22.reuse, 0x21, PT ;  /* 0x000000211600780c */ /* 0x040fe40003f66270 */
[----:B------:R-:W-:-:S02]  /*2b60*/  ISETP.GE.AND P0, PT, R22, 0x28, PT ;  /* 0x000000281600780c */ /* 0x000fc40003f06270 */
[C---:B------:R-:W-:Y:S02]  /*2b70*/  ISETP.GE.AND P1, PT, R13.reuse, 0x11, PT ;  /* 0x000000110d00780c */ /* 0x040fe40003f26270 */
[----:B------:R-:W-:Y:S02]  /*2b80*/  ISETP.GE.AND P4, PT, R13, 0x18, PT ;  /* 0x000000180d00780c */ /* 0x000fe40003f86270 */
[----:B------:R-:W-:Y:S02]  /*2b90*/  FSEL R133, R133, -INF , !P5 ;  /* 0xff80000085857808 */ /* 0x000fe40006800000 */
[----:B------:R-:W-:Y:S02]  /*2ba0*/  ISETP.GE.AND P5, PT, R13, 0x19, PT ;  /* 0x000000190d00780c */ /* 0x000fe40003fa6270 */
[C---:B------:R-:W-:Y:S02]  /*2bb0*/  ISETP.GT.OR P2, PT, R20.reuse, 0x20, !P2 ;  /* 0x000000201400780c */ /* 0x040fe40005744670 */
[----:B------:R-:W-:-:S02]  /*2bc0*/  ISETP.GT.OR P3, PT, R20, 0x21, !P3 ;  /* 0x000000211400780c */ /* 0x000fc40005f64670 */
[----:B------:R-:W-:Y:S02]  /*2bd0*/  ISETP.GT.OR P0, PT, R20, 0x28, !P0 ;  /* 0x000000281400780c */ /* 0x000fe40004704670 */
[C---:B------:R-:W-:Y:S02]  /*2be0*/  ISETP.GT.OR P1, PT, R19.reuse, 0x11, !P1 ;  /* 0x000000111300780c */ /* 0x040fe40004f24670 */
[C---:B------:R-:W-:Y:S01]  /*2bf0*/  ISETP.GT.OR P4, PT, R19.reuse, 0x18, !P4 ;  /* 0x000000181300780c */ /* 0x040fe20006784670 */
[----:B------:R-:W-:Y:S02]  /*2c00*/  WARPGROUP.DEPBAR.LE gsb0, 0x0 ;  /* 0x00008000000079c5 */ /* 0x000fe40000010000 */
[----:B------:R-:W-:Y:S01]  /*2c10*/  WARPGROUP.ARRIVE ;  /* 0x00000000000079c5 */ /* 0x000fe20000000000 */
[----:B------:R-:W-:Y:S02]  /*2c20*/  ISETP.GT.OR P5, PT, R19, 0x19, !P5 ;  /* 0x000000191300780c */ /* 0x000fe40006fa4670 */
[----:B------:R-:W-:-:S02]  /*2c30*/  FSEL R100, R100, -INF , !P2 ;  /* 0xff80000064647808 */ /* 0x000fc40005000000 */
[----:B------:R-:W-:Y:S01]  /*2c40*/  FSEL R101, R101, -INF , !P3 ;  /* 0xff80000065657808 */ /* 0x000fe20005800000 */
[----:B------:R-:W-:Y:S01]  /*2c50*/  HGMMA.64x128x16.F32 R24, gdesc[UR4], R24, gsb0 ;  /* 0x01e00000041879f0 */ /* 0x000fe20008000818 */
[----:B------:R-:W-:Y:S01]  /*2c60*/  UIADD3 UR6, UR10, 0x4, URZ ;  /* 0x000000040a067890 */ /* 0x000fe2000fffe03f */
[----:B------:R-:W-:Y:S01]  /*2c70*/  FSEL R104, R104, -INF , !P0 ;  /* 0xff80000068687808 */ /* 0x000fe20004000000 */
[----:B------:R-:W-:Y:S01]  /*2c80*/  UIADD3 UR4, UR9, 0x4, URZ ;  /* 0x0000000409047890 */ /* 0x000fe2000fffe03f */
[----:B------:R-:W-:Y:S01]  /*2c90*/  FSEL R97, R95, -INF , !P1 ;  /* 0xff8000005f617808 */ /* 0x000fe20004800000 */
[----:B------:R-:W-:Y:S01]  /*2ca0*/  UMOV UR7, 0x40000040 ;  /* 0x4000004000077882 */ /* 0x000fe20000000000 */
[----:B------:R-:W-:Y:S01]  /*2cb0*/  UMOV UR5, 0x40000040 ;  /* 0x4000004000057882 */ /* 0x000fe20000000000 */
[----:B------:R-:W-:Y:S01]  /*2cc0*/  FSEL R98, R98, -INF , !P4 ;  /* 0xff80000062627808 */ /* 0x000fe20006000000 */
[----:B------:R1:W-:Y:S01]  /*2cd0*/  MUFU.EX2 R95, R150 ;  /* 0x00000096005f7308 */ /* 0x0003e20000000800 */
[C---:B------:R-:W-:Y:S01]  /*2ce0*/  ISETP.GE.AND P2, PT, R22.reuse, 0x38, PT ;  /* 0x000000381600780c */ /* 0x040fe20003f46270 */
[----:B--2---:R-:W-:Y:S01]  /*2cf0*/  FFMA.FTZ R233, R97, UR11, -R228 ;  /* 0x0000000b61e97c23 */ /* 0x004fe200080108e4 */
[----:B------:R-:W-:Y:S01]  /*2d00*/  ISETP.GE.AND P3, PT, R22, 0x39, PT ;  /* 0x000000391600780c */ /* 0x000fe20003f66270 */
[----:B------:R-:W-:Y:S01]  /*2d10*/  FFMA.FTZ R229, R98, UR11, -R229 ;  /* 0x0000000b62e57c23 */ /* 0x000fe200080108e5 */
[----:B------:R-:W-:Y:S01]  /*2d20*/  ISETP.GE.AND P0, PT, R22, 0x40, PT ;  /* 0x000000401600780c */ /* 0x000fe20003f06270 */
[----:B------:R-:W2:Y:S01]  /*2d30*/  SHFL.IDX PT, R98, R18, R5, 0x1f ;  /* 0x00001f0512627589 */ /* 0x000ea200000e0000 */
[C---:B------:R-:W-:Y:S01]  /*2d40*/  ISETP.GE.AND P1, PT, R13.reuse, 0x20, PT ;  /* 0x000000200d00780c */ /* 0x040fe20003f26270 */
[----:B------:R-:W4:Y:S01]  /*2d50*/  MUFU.EX2 R97, R96 ;  /* 0x0000006000617308 */ /* 0x000f220000000800 */
[----:B------:R-:W-:Y:S01]  /*2d60*/  ISETP.GE.AND P4, PT, R13, 0x21, PT ;  /* 0x000000210d00780c */ /* 0x000fe20003f86270 */
[----:B-1----:R-:W-:Y:S01]  /*2d70*/  VIADD R150, R5, 0x1c ;  /* 0x0000001c05967836 */ /* 0x002fe20000000000 */
[----:B------:R-:W-:-:S02]  /*2d80*/  FSEL R99, R99, -INF , !P5 ;  /* 0xff80000063637808 */ /* 0x000fc40006800000 */
[----:B------:R-:W-:Y:S02]  /*2d90*/  ISETP.GE.AND P5, PT, R13, 0x28, PT ;  /* 0x000000280d00780c */ /* 0x000fe40003fa6270 */
[C---:B------:R-:W-:Y:S01]  /*2da0*/  ISETP.GT.OR P2, PT, R20.reuse, 0x38, !P2 ;  /* 0x000000381400780c */ /* 0x040fe20005744670 */
[----:B------:R1:W3:Y:S01]  /*2db0*/  SHFL.IDX PT, R232, R21, R150, 0x1f ;  /* 0x00001f9615e87589 */ /* 0x0002e200000e0000 */
[C---:B------:R-:W-:Y:S01]  /*2dc0*/  ISETP.GT.OR P3, PT, R20.reuse, 0x39, !P3 ;  /* 0x000000391400780c */ /* 0x040fe20005f64670 */
[----:B------:R3:W-:Y:S01]  /*2dd0*/  MUFU.EX2 R96, R229 ;  /* 0x000000e500607308 */ /* 0x0007e20000000800 */
[----:B------:R-:W-:Y:S02]  /*2de0*/  ISETP.GT.OR P0, PT, R20, 0x40, !P0 ;  /* 0x000000401400780c */ /* 0x000fe40004704670 */
[C---:B------:R-:W-:Y:S02]  /*2df0*/  ISETP.GT.OR P1, PT, R19.reuse, 0x20, !P1 ;  /* 0x000000201300780c */ /* 0x040fe40004f24670 */
[----:B------:R-:W-:-:S02]  /*2e00*/  ISETP.GT.OR P4, PT, R19, 0x21, !P4 ;  /* 0x000000211300780c */ /* 0x000fc40006784670 */
[----:B------:R-:W-:Y:S01]  /*2e10*/  ISETP.GT.OR P5, PT, R19, 0x28, !P5 ;  /* 0x000000281300780c */ /* 0x000fe20006fa4670 */
[----:B-1----:R-:W1:Y:S01]  /*2e20*/  MUFU.EX2 R21, R233 ;  /* 0x000000e900157308 */ /* 0x002e620000000800 */
[----:B------:R-:W-:Y:S02]  /*2e30*/  FSEL R112, R112, -INF , !P2 ;  /* 0xff80000070707808 */ /* 0x000fe40005000000 */
[----:B------:R-:W-:Y:S01]  /*2e40*/  FSEL R113, R113, -INF , !P3 ;  /* 0xff80000071717808 */ /* 0x000fe20005800000 */
[----:B--2---:R-:W-:Y:S01]  /*2e50*/  FFMA.FTZ R100, R100, UR11, -R98 ;  /* 0x0000000b64647c23 */ /* 0x004fe20008010862 */
[----:B------:R-:W-:Y:S02]  /*2e60*/  FSEL R116, R116, -INF , !P0 ;  /* 0xff80000074747808 */ /* 0x000fe40004000000 */
[----:B------:R-:W-:Y:S02]  /*2e70*/  FSEL R102, R102, -INF , !P1 ;  /* 0xff80000066667808 */ /* 0x000fe40004800000 */
[----:B------:R-:W-:Y:S01]  /*2e80*/  FSEL R103, R103, -INF , !P4 ;  /* 0xff80000067677808 */ /* 0x000fe20006000000 */
[----:B------:R-:W-:Y:S01]  /*2e90*/  MUFU.EX2 R100, R100 ;  /* 0x0000006400647308 */ /* 0x000fe20000000800 */
[----:B------:R-:W-:-:S02]  /*2ea0*/  ISETP.GE.AND P2, PT, R22, 0x50, PT ;  /* 0x000000501600780c */ /* 0x000fc40003f46270 */
[C---:B------:R-:W-:Y:S01]  /*2eb0*/  ISETP.GE.AND P3, PT, R22.reuse, 0x51, PT ;  /* 0x000000511600780c */ /* 0x040fe20003f66270 */
[----:B---3--:R-:W-:Y:S01]  /*2ec0*/  FFMA.FTZ R229, R149, UR11, -R232 ;  /* 0x0000000b95e57c23 */ /* 0x008fe200080108e8 */
[----:B------:R-:W-:Y:S01]  /*2ed0*/  ISETP.GE.AND P0, PT, R22, 0x58, PT ;  /* 0x000000581600780c */ /* 0x000fe20003f06270 */
[----:B------:R-:W-:Y:S01]  /*2ee0*/  FFMA.FTZ R149, R102, UR11, -R98 ;  /* 0x0000000b66957c23 */ /* 0x000fe20008010862 */
[C---:B------:R-:W-:Y:S01]  /*2ef0*/  ISETP.GE.AND P1, PT, R13.reuse, 0x29, PT ;  /* 0x000000290d00780c */ /* 0x040fe20003f26270 */
[----:B------:R-:W-:Y:S01]  /*2f00*/  MUFU.EX2 R98, R229 ;  /* 0x000000e500627308 */ /* 0x000fe20000000800 */
[----:B------:R-:W-:Y:S01]  /*2f10*/  ISETP.GE.AND P4, PT, R13, 0x30, PT ;  /* 0x000000300d00780c */ /* 0x000fe20003f86270 */
[----:B------:R-:W-:Y:S01]  /*2f20*/  FFMA.FTZ R99, R99, UR11, -R232 ;  /* 0x0000000b63637c23 */ /* 0x000fe200080108e8 */
[----:B------:R-:W-:Y:S02]  /*2f30*/  FSEL R222, R106, -INF , !P5 ;  /* 0xff8000006ade7808 */ /* 0x000fe40006800000 */
[----:B------:R-:W2:Y:S01]  /*2f40*/  SHFL.IDX PT, R106, R18, R221, 0x1f ;  /* 0x00001fdd126a7589 */ /* 0x000ea200000e0000 */
[----:B------:R-:W-:-:S02]  /*2f50*/  ISETP.GT.OR P2, PT, R20, 0x50, !P2 ;  /* 0x000000501400780c */ /* 0x000fc40005744670 */
[C---:B------:R-:W-:Y:S01]  /*2f60*/  ISETP.GT.OR P3, PT, R20.reuse, 0x51, !P3 ;  /* 0x000000511400780c */ /* 0x040fe20005f64670 */
[----:B------:R-:W-:Y:S01]  /*2f70*/  MUFU.EX2 R99, R99 ;  /* 0x0000006300637308 */ /* 0x000fe20000000800 */
[----:B------:R-:W-:Y:S02]  /*2f80*/  ISETP.GT.OR P0, PT, R20, 0x58, !P0 ;  /* 0x000000581400780c */ /* 0x000fe40004704670 */
[C---:B------:R-:W-:Y:S02]  /*2f90*/  ISETP.GT.OR P1, PT, R19.reuse, 0x29, !P1 ;  /* 0x000000291300780c */ /* 0x040fe40004f24670 */
[----:B------:R-:W-:Y:S02]  /*2fa0*/  ISETP.GT.OR P4, PT, R19, 0x30, !P4 ;  /* 0x000000301300780c */ /* 0x000fe40006784670 */
[----:B------:R-:W-:Y:S02]  /*2fb0*/  FSEL R124, R124, -INF , !P2 ;  /* 0xff8000007c7c7808 */ /* 0x000fe40005000000 */
[----:B------:R-:W-:-:S02]  /*2fc0*/  FSEL R125, R125, -INF , !P3 ;  /* 0xff8000007d7d7808 */ /* 0x000fc40005800000 */
[----:B------:R-:W-:Y:S02]  /*2fd0*/  FSEL R128, R128, -INF , !P0 ;  /* 0xff80000080807808 */ /* 0x000fe40004000000 */
[----:B------:R-:W-:Y:S02]  /*2fe0*/  FSEL R107, R107, -INF , !P1 ;  /* 0xff8000006b6b7808 */ /* 0x000fe40004800000 */
[----:B------:R-:W-:Y:S02]  /*2ff0*/  FSEL R110, R110, -INF , !P4 ;  /* 0xff8000006e6e7808 */ /* 0x000fe40006000000 */
[C---:B------:R-:W-:Y:S01]  /*3000*/  ISETP.GE.AND P2, PT, R22.reuse, 0x68, PT ;  /* 0x000000681600780c */ /* 0x040fe20003f46270 */
[----:B------:R-:W-:Y:S01]  /*3010*/  FFMA.FTZ R107, R107, UR11, -R216 ;  /* 0x0000000b6b6b7c23 */ /* 0x000fe200080108d8 */
[----:B------:R-:W-:Y:S01]  /*3020*/  ISETP.GE.AND P3, PT, R22, 0x69, PT ;  /* 0x000000691600780c */ /* 0x000fe20003f66270 */
[--C-:B--2---:R-:W-:Y:S01]  /*3030*/  FFMA.FTZ R104, R104, UR11, -R106.reuse ;  /* 0x0000000b68687c23 */ /* 0x104fe2000801086a */
[----:B------:R-:W-:Y:S01]  /*3040*/  ISETP.GE.AND P0, PT, R22, 0x70, PT ;  /* 0x000000701600780c */ /* 0x000fe20003f06270 */
[----:B------:R-:W-:Y:S01]  /*3050*/  FFMA.FTZ R222, R222, UR11, -R106 ;  /* 0x0000000bdede7c23 */ /* 0x000fe2000801086a */
[C---:B------:R-:W-:Y:S01]  /*3060*/  ISETP.GE.AND P5, PT, R22.reuse, 0x71, PT ;  /* 0x000000711600780c */ /* 0x040fe20003fa6270 */
[----:B------:R-:W-:Y:S01]  /*3070*/  FFMA.FTZ R106, R105, UR11, -R216 ;  /* 0x0000000b696a7c23 */ /* 0x000fe200080108d8 */
[C---:B------:R-:W-:Y:S01]  /*3080*/  ISETP.GE.AND P1, PT, R22.reuse, 0x78, PT ;  /* 0x000000781600780c */ /* 0x040fe20003f26270 */
[----:B------:R2:W-:Y:S01]  /*3090*/  MUFU.EX2 R105, R222 ;  /* 0x000000de00697308 */ /* 0x0005e20000000800 */
[----:B------:R-:W-:Y:S01]  /*30a0*/  ISETP.GE.AND P4, PT, R22, 0x79, PT ;  /* 0x000000791600780c */ /* 0x000fe20003f86270 */
[----:B------:R-:W-:Y:S01]  /*30b0*/  FFMA.FTZ R22, R151, UR11, -R228 ;  /* 0x0000000b97167c23 */ /* 0x000fe200080108e4 */
[C---:B------:R-:W-:Y:S01]  /*30c0*/  ISETP.GT.OR P2, PT, R20.reuse, 0x68, !P2 ;  /* 0x000000681400780c */ /* 0x040fe20005744670 */
[----:B------:R-:W3:Y:S01]  /*30d0*/  SHFL.IDX PT, R228, R18, R223, 0x1f ;  /* 0x00001fdf12e47589 */ /* 0x000ee200000e0000 */
[----:B------:R-:W-:-:S02]  /*30e0*/  ISETP.GT.OR P0, PT, R20, 0x70, !P0 ;  /* 0x000000701400780c */ /* 0x000fc40004704670 */
[----:B------:R-:W-:Y:S01]  /*30f0*/  FSEL R136, R136, -INF , !P2 ;  /* 0xff80000088887808 */ /* 0x000fe20005000000 */
[----:B------:R-:W4:Y:S01]  /*3100*/  SHFL.IDX PT, R151, R18, R148, 0x1f ;  /* 0x00001f9412977589 */ /* 0x000f2200000e0000 */
[C---:B------:R-:W-:Y:S01]  /*3110*/  ISETP.GE.AND P2, PT, R13.reuse, 0x31, PT ;  /* 0x000000310d00780c */ /* 0x040fe20003f46270 */
[----:B------:R-:W-:Y:S01]  /*3120*/  MUFU.EX2 R22, R22 ;  /* 0x0000001600167308 */ /* 0x000fe20000000800 */
[----:B------:R-:W-:Y:S01]  /*3130*/  FSEL R140, R140, -INF , !P0 ;  /* 0xff8000008c8c7808 */ /* 0x000fe20004000000 */
[----:B--2---:R-:W2:Y:S01]  /*3140*/  SHFL.IDX PT, R222, R18, R218, 0x1f ;  /* 0x00001fda12de7589 */ /* 0x004ea200000e0000 */
[----:B------:R-:W-:Y:S02]  /*3150*/  ISETP.GE.AND P0, PT, R13, 0x39, PT ;  /* 0x000000390d00780c */ /* 0x000fe40003f06270 */
[C---:B------:R-:W-:Y:S02]  /*3160*/  ISETP.GT.OR P2, PT, R19.reuse, 0x31, !P2 ;  /* 0x000000311300780c */ /* 0x040fe40005744670 */
[----:B------:R-:W-:Y:S01]  /*3170*/  ISETP.GT.OR P0, PT, R19, 0x39, !P0 ;  /* 0x000000391300780c */ /* 0x000fe20004704670 */
[----:B------:R-:W-:Y:S01]  /*3180*/  MUFU.EX2 R104, R104 ;  /* 0x0000006800687308 */ /* 0x000fe20000000800 */
[----:B------:R-:W-:-:S02]  /*3190*/  ISETP.GT.OR P3, PT, R20, 0x69, !P3 ;  /* 0x000000691400780c */ /* 0x000fc40005f64670 */
[----:B------:R-:W-:Y:S02]  /*31a0*/  FSEL R216, R111, -INF , !P2 ;  /* 0xff8000006fd87808 */ /* 0x000fe40005000000 */
[----:B------:R-:W-:Y:S02]  /*31b0*/  ISETP.GE.AND P2, PT, R13, 0x40, PT ;  /* 0x000000400d00780c */ /* 0x000fe40003f46270 */
[----:B------:R-:W-:Y:S01]  /*31c0*/  FSEL R111, R115, -INF , !P0 ;  /* 0xff800000736f7808 */ /* 0x000fe20004000000 */
[----:B------:R-:W-:Y:S01]  /*31d0*/  MUFU.EX2 R106, R106 ;  /* 0x0000006a006a7308 */ /* 0x000fe20000000800 */
[----:B------:R-:W-:Y:S01]  /*31e0*/  ISETP.GE.AND P0, PT, R13, 0x48, PT ;  /* 0x000000480d00780c */ /* 0x000fe20003f06270 */
[--C-:B---3--:R-:W-:Y:S01]  /*31f0*/  FFMA.FTZ R102, R101, UR11, -R228.reuse ;  /* 0x0000000b65667c23 */ /* 0x108fe200080108e4 */
[----:B------:R-:W-:Y:S01]  /*3200*/  FSEL R137, R137, -INF , !P3 ;  /* 0xff80000089897808 */ /* 0x000fe20005800000 */
[----:B------:R-:W-:Y:S01]  /*3210*/  FFMA.FTZ R103, R103, UR11, -R228 ;  /* 0x0000000b67677c23 */ /* 0x000fe200080108e4 */
[----:B------:R-:W-:Y:S01]  /*3220*/  ISETP.GE.AND P3, PT, R13, 0x38, PT ;  /* 0x000000380d00780c */ /* 0x000fe20003f66270 */
[--C-:B----4-:R-:W-:Y:S01]  /*3230*/  FFMA.FTZ R108, R108, UR11, -R151.reuse ;  /* 0x0000000b6c6c7c23 */ /* 0x110fe20008010897 */
[C---:B------:R-:W-:Y:S01]  /*3240*/  ISETP.GT.OR P2, PT, R19.reuse, 0x40, !P2 ;  /* 0x000000401300780c */ /* 0x040fe20005744670 */
[----:B------:R3:W-:Y:S01]  /*3250*/  MUFU.EX2 R101, R149 ;  /* 0x0000009500657308 */ /* 0x0007e20000000800 */
[C---:B------:R-:W-:Y:S01]  /*3260*/  ISETP.GT.OR P0, PT, R19.reuse, 0x48, !P0 ;  /* 0x000000481300780c */ /* 0x040fe20004704670 */
[----:B------:R-:W-:Y:S01]  /*3270*/  FFMA.FTZ R110, R110, UR11, -R151 ;  /* 0x0000000b6e6e7c23 */ /* 0x000fe20008010897 */
[----:B------:R-:W-:Y:S01]  /*3280*/  ISETP.GT.OR P3, PT, R19, 0x38, !P3 ;  /* 0x000000381300780c */ /* 0x000fe20005f64670 */
[----:B------:R-:W-:Y:S01]  /*3290*/  SHFL.IDX PT, R228, R18, R150, 0x1f ;  /* 0x00001f9612e47589 */ /* 0x000fe200000e0000 */
[----:B------:R-:W-:Y:S01]  /*32a0*/  FSEL R118, R118, -INF , !P2 ;  /* 0xff80000076767808 */ /* 0x000fe20005000000 */
[--C-:B--2---:R-:W-:Y:S01]  /*32b0*/  FFMA.FTZ R216, R216, UR11, -R222.reuse ;  /* 0x0000000bd8d87c23 */ /* 0x104fe200080108de */
[----:B------:R-:W-:Y:S01]  /*32c0*/  ISETP.GE.AND P2, PT, R13, 0x49, PT ;  /* 0x000000490d00780c */ /* 0x000fe20003f46270 */
[----:B------:R-:W-:Y:S01]  /*32d0*/  FFMA.FTZ R109, R109, UR11, -R222 ;  /* 0x0000000b6d6d7c23 */ /* 0x000fe200080108de */
[----:B---3--:R-:W-:Y:S01]  /*32e0*/  FSEL R149, R122, -INF , !P0 ;  /* 0xff8000007a957808 */ /* 0x008fe20004000000 */
[----:B------:R-:W-:Y:S01]  /*32f0*/  SHFL.IDX PT, R222, R12, R23, 0x1f ;  /* 0x00001f170cde7589 */ /* 0x000fe200000e0000 */
[----:B------:R-:W-:Y:S01]  /*3300*/  ISETP.GE.AND P0, PT, R13, 0x51, PT ;  /* 0x000000510d00780c */ /* 0x000fe20003f06270 */
[----:B------:R-:W2:Y:S01]  /*3310*/  MUFU.EX2 R102, R102 ;  /* 0x0000006600667308 */ /* 0x000ea20000000800 */
[----:B------:R-:W-:-:S02]  /*3320*/  WARPGROUP.DEPBAR.LE gsb0, 0x0 ;  /* 0x00008000000079c5 */ /* 0x000fc40000010000 */
[----:B------:R-:W-:Y:S01]  /*3330*/  WARPGROUP.ARRIVE ;  /* 0x00000000000079c5 */ /* 0x000fe20000000000 */
[----:B------:R-:W-:Y:S02]  /*3340*/  FSEL R151, R114, -INF , !P3 ;  /* 0xff80000072977808 */ /* 0x000fe40005800000 */
[----:B------:R-:W-:Y:S02]  /*3350*/  ISETP.GE.AND P3, PT, R13, 0x41, PT ;  /* 0x000000410d00780c */ /* 0x000fe40003f66270 */
[C---:B------:R-:W-:Y:S01]  /*3360*/  ISETP.GT.OR P2, PT, R19.reuse, 0x49, !P2 ;  /* 0x000000491300780c */ /* 0x040fe20005744670 */
[----:B------:R-:W-:Y:S01]  /*3370*/  HGMMA.64x128x16.F32 R24, gdesc[UR4], R24, gsb0 ;  /* 0x01e00000041879f0 */ /* 0x000fe20008000818 */
[----:B------:R-:W-:Y:S01]  /*3380*/  UIADD3 UR6, UR10, 0x6, URZ ;  /* 0x000000060a067890 */ /* 0x000fe2000fffe03f */
[C---:B------:R-:W-:Y:S01]  /*3390*/  ISETP.GT.OR P0, PT, R19.reuse, 0x51, !P0 ;  /* 0x000000511300780c */ /* 0x040fe20004704670 */
[----:B------:R-:W-:Y:S01]  /*33a0*/  UIADD3 UR4, UR9, 0x6, URZ ;  /* 0x0000000609047890 */ /* 0x000fe2000fffe03f */
[----:B------:R-:W-:Y:S01]  /*33b0*/  ISETP.GT.OR P3, PT, R19, 0x41, !P3 ;  /* 0x000000411300780c */ /* 0x000fe20005f64670 */
[----:B------:R-:W-:Y:S01]  /*33c0*/  UMOV UR7, 0x40000040 ;  /* 0x4000004000077882 */ /* 0x000fe20000000000 */
[----:B------:R-:W-:Y:S01]  /*33d0*/  UMOV UR5, 0x40000040 ;  /* 0x4000004000057882 */ /* 0x000fe20000000000 */
[----:B------:R-:W-:Y:S01]  /*33e0*/  FSEL R123, R123, -INF , !P2 ;  /* 0xff8000007b7b7808 */ /* 0x000fe20005000000 */
[----:B------:R-:W3:Y:S01]  /*33f0*/  MUFU.EX2 R103, R103 ;  /* 0x0000006700677308 */ /* 0x000ee20000000800 */
[----:B------:R-:W-:-:S02]  /*3400*/  ISETP.GE.AND P2, PT, R13, 0x58, PT ;  /* 0x000000580d00780c */ /* 0x000fc40003f46270 */
[----:B------:R-:W-:Y:S02]  /*3410*/  FSEL R122, R127, -INF , !P0 ;  /* 0xff8000007f7a7808 */ /* 0x000fe40004000000 */
[----:B------:R-:W-:Y:S02]  /*3420*/  ISETP.GE.AND P0, PT, R13, 0x60, PT ;  /* 0x000000600d00780c */ /* 0x000fe40003f06270 */
[----:B------:R-:W-:Y:S01]  /*3430*/  FSEL R119, R119, -INF , !P3 ;  /* 0xff80000077777808 */ /* 0x000fe20005800000 */
[----:B------:R-:W4:Y:S01]  /*3440*/  MUFU.EX2 R107, R107 ;  /* 0x0000006b006b7308 */ /* 0x000f220000000800 */
[----:B------:R-:W-:Y:S02]  /*3450*/  ISETP.GE.AND P3, PT, R13, 0x50, PT ;  /* 0x000000500d00780c */ /* 0x000fe40003f66270 */
[C---:B------:R-:W-:Y:S02]  /*3460*/  ISETP.GT.OR P2, PT, R19.reuse, 0x58, !P2 ;  /* 0x000000581300780c */ /* 0x040fe40005744670 */
[----:B------:R-:W-:-:S02]  /*3470*/  ISETP.GT.OR P0, PT, R19, 0x60, !P0 ;  /* 0x000000601300780c */ /* 0x000fc40004704670 */
[----:B------:R-:W-:Y:S01]  /*3480*/  ISETP.GT.OR P3, PT, R19, 0x50, !P3 ;  /* 0x000000501300780c */ /* 0x000fe20005f64670 */
[----:B------:R-:W5:Y:S01]  /*3490*/  MUFU.EX2 R108, R108 ;  /* 0x0000006c006c7308 */ /* 0x000f620000000800 */
[----:B------:R-:W-:Y:S02]  /*34a0*/  FSEL R114, R130, -INF , !P2 ;  /* 0xff80000082727808 */ /* 0x000fe40005000000 */
[----:B------:R-:W-:Y:S02]  /*34b0*/  FSEL R130, R134, -INF , !P0 ;  /* 0xff80000086827808 */ /* 0x000fe40004000000 */
[----:B------:R-:W-:Y:S01]  /*34c0*/  SHFL.IDX PT, R134, R18, R217, 0x1f ;  /* 0x00001fd912867589 */ /* 0x000fe200000e0000 */
[----:B------:R-:W-:Y:S02]  /*34d0*/  FSEL R126, R126, -INF , !P3 ;  /* 0xff8000007e7e7808 */ /* 0x000fe40005800000 */
[C---:B------:R-:W-:Y:S01]  /*34e0*/  ISETP.GE.AND P3, PT, R13.reuse, 0x59, PT ;  /* 0x000000590d00780c */ /* 0x040fe20003f66270 */
[----:B------:R-:W-:Y:S01]  /*34f0*/  MUFU.EX2 R110, R110 ;  /* 0x0000006e006e7308 */ /* 0x000fe20000000800 */
[----:B------:R-:W-:-:S02]  /*3500*/  ISETP.GE.AND P2, PT, R13, 0x61, PT ;  /* 0x000000610d00780c */ /* 0x000fc40003f46270 */
[C---:B------:R-:W-:Y:S02]  /*3510*/  ISETP.GT.OR P3, PT, R19.reuse, 0x59, !P3 ;  /* 0x000000591300780c */ /* 0x040fe40005f64670 */
[----:B------:R-:W-:Y:S02]  /*3520*/  ISETP.GT.OR P2, PT, R19, 0x61, !P2 ;  /* 0x000000611300780c */ /* 0x000fe40005744670 */
[----:B------:R-:W-:Y:S02]  /*3530*/  FSEL R131, R131, -INF , !P3 ;  /* 0xff80000083837808 */ /* 0x000fe40005800000 */
[----:B------:R-:W-:Y:S02]  /*3540*/  FSEL R115, R135, -INF , !P2 ;  /* 0xff80000087737808 */ /* 0x000fe40005000000 */
[C---:B------:R-:W-:Y:S01]  /*3550*/  ISETP.GE.AND P3, PT, R13.reuse, 0x68, PT ;  /* 0x000000680d00780c */ /* 0x040fe20003f66270 */
[----:B------:R-:W1:Y:S01]  /*3560*/  SHFL.IDX PT, R135, R12, R5, 0x1f ;  /* 0x00001f050c877589 */ /* 0x000e6200000e0000 */
[----:B------:R-:W-:-:S02]  /*3570*/  ISETP.GE.AND P0, PT, R13, 0x69, PT ;  /* 0x000000690d00780c */ /* 0x000fc40003f06270 */
[----:B------:R-:W-:Y:S02]  /*3580*/  ISETP.GE.AND P2, PT, R13, 0x70, PT ;  /* 0x000000700d00780c */ /* 0x000fe40003f46270 */
[C---:B------:R-:W-:Y:S02]  /*3590*/  ISETP.GT.OR P3, PT, R19.reuse, 0x68, !P3 ;  /* 0x000000681300780c */ /* 0x040fe40005f64670 */
[C---:B------:R-:W-:Y:S02]  /*35a0*/  ISETP.GT.OR P0, PT, R19.reuse, 0x69, !P0 ;  /* 0x000000691300780c */ /* 0x040fe40004704670 */
[----:B------:R-:W-:Y:S02]  /*35b0*/  ISETP.GT.OR P2, PT, R19, 0x70, !P2 ;  /* 0x000000701300780c */ /* 0x000fe40005744670 */
[----:B------:R-:W-:Y:S02]  /*35c0*/  FSEL R138, R138, -INF , !P3 ;  /* 0xff8000008a8a7808 */ /* 0x000fe40005800000 */
[----:B------:R-:W-:-:S02]  /*35d0*/  FSEL R127, R139, -INF , !P0 ;  /* 0xff8000008b7f7808 */ /* 0x000fc40004000000 */
[----:B------:R-:W-:Y:S01]  /*35e0*/  FSEL R142, R142, -INF , !P2 ;  /* 0xff8000008e8e7808 */ /* 0x000fe20005000000 */
[----:B------:R-:W2:Y:S01]  /*35f0*/  SHFL.IDX PT, R139, R12, R150, 0x1f ;  /* 0x00001f960c8b7589 */ /* 0x000ea200000e0000 */
[C---:B------:R-:W-:Y:S02]  /*3600*/  ISETP.GE.AND P3, PT, R13.reuse, 0x71, PT ;  /* 0x000000710d00780c */ /* 0x040fe40003f66270 */
[C---:B------:R-:W-:Y:S02]  /*3610*/  ISETP.GE.AND P0, PT, R13.reuse, 0x78, PT ;  /* 0x000000780d00780c */ /* 0x040fe40003f06270 */
[----:B------:R-:W-:Y:S02]  /*3620*/  ISETP.GE.AND P2, PT, R13, 0x79, PT ;  /* 0x000000790d00780c */ /* 0x000fe40003f46270 */
[C---:B------:R-:W-:Y:S01]  /*3630*/  ISETP.GT.OR P5, PT, R20.reuse, 0x71, !P5 ;  /* 0x000000711400780c */ /* 0x040fe20006fa4670 */
[----:B------:R3:W5:Y:S01]  /*3640*/  MUFU.EX2 R13, R109 ;  /* 0x0000006d000d7308 */ /* 0x0007620000000800 */
[----:B------:R-:W-:Y:S01]  /*3650*/  ISETP.GT.OR P1, PT, R20, 0x78, !P1 ;  /* 0x000000781400780c */ /* 0x000fe20004f24670 */
[--C-:B-1----:R-:W-:Y:S01]  /*3660*/  FFMA.FTZ R118, R118, UR11, -R135.reuse ;  /* 0x0000000b76767c23 */ /* 0x102fe20008010887 */
[----:B------:R-:W-:Y:S01]  /*3670*/  ISETP.GT.OR P4, PT, R20, 0x79, !P4 ;  /* 0x000000791400780c */ /* 0x000fe20006784670 */
[--C-:B------:R-:W-:Y:S01]  /*3680*/  FFMA.FTZ R20, R112, UR11, -R134.reuse ;  /* 0x0000000b70147c23 */ /* 0x100fe20008010886 */
[----:B------:R-:W-:Y:S01]  /*3690*/  ISETP.GT.OR P3, PT, R19, 0x71, !P3 ;  /* 0x000000711300780c */ /* 0x000fe20005f64670 */
[----:B------:R-:W-:Y:S01]  /*36a0*/  FFMA.FTZ R134, R151, UR11, -R134 ;  /* 0x0000000b97867c23 */ /* 0x000fe20008010886 */
[C---:B------:R-:W-:Y:S01]  /*36b0*/  ISETP.GT.OR P0, PT, R19.reuse, 0x78, !P0 ;  /* 0x000000781300780c */ /* 0x040fe20004704670 */
[----:B------:R-:W1:Y:S01]  /*36c0*/  SHFL.IDX PT, R151, R12, R221, 0x1f ;  /* 0x00001fdd0c977589 */ /* 0x000e6200000e0000 */
[----:B------:R-:W-:Y:S01]  /*36d0*/  ISETP.GT.OR P2, PT, R19, 0x79, !P2 ;  /* 0x000000791300780c */ /* 0x000fe20005744670 */
[--C-:B---3--:R-:W-:Y:S01]  /*36e0*/  FFMA.FTZ R109, R113, UR11, -R228.reuse ;  /* 0x0000000b716d7c23 */ /* 0x108fe200080108e4 */
[----:B------:R3:W5:Y:S01]  /*36f0*/  MUFU.EX2 R19, R216 ;  /* 0x000000d800137308 */ /* 0x0007620000000800 */
[----:B------:R-:W4:Y:S01]  /*3700*/  SHFL.IDX PT, R112, R12, R148, 0x1f ;  /* 0x00001f940c707589 */ /* 0x000f2200000e0000 */
[----:B------:R-:W-:Y:S01]  /*3710*/  FFMA.FTZ R228, R111, UR11, -R228 ;  /* 0x0000000b6fe47c23 */ /* 0x000fe200080108e4 */
[----:B------:R-:W-:Y:S01]  /*3720*/  FFMA.FTZ R111, R116, UR11, -R135 ;  /* 0x0000000b746f7c23 */ /* 0x000fe20008010887 */
[----:B------:R-:W-:Y:S01]  /*3730*/  FSEL R141, R141, -INF , !P5 ;  /* 0xff8000008d8d7808 */ /* 0x000fe20006800000 */
[----:B------:R-:W-:Y:S01]  /*3740*/  SHFL.IDX PT, R113, R12, R218, 0x1f ;  /* 0x00001fda0c717589 */ /* 0x000fe200000e0000 */
[----:B--2---:R-:W-:Y:S01]  /*3750*/  FFMA.FTZ R131, R131, UR11, -R139 ;  /* 0x0000000b83837c23 */ /* 0x004fe2000801088b */
[----:B------:R-:W-:Y:S01]  /*3760*/  FSEL R143, R143, -INF , !P3 ;  /* 0xff8000008f8f7808 */ /* 0x000fe20005800000 */
[----:B------:R2:W-:Y:S01]  /*3770*/  MUFU.EX2 R18, R134 ;  /* 0x0000008600127308 */ /* 0x0005e20000000800 */
[----:B---3--:R-:W2:Y:S01]  /*3780*/  SHFL.IDX PT, R216, R12, R223, 0x1f ;  /* 0x00001fdf0cd87589 */ /* 0x008ea200000e0000 */
[----:B------:R-:W-:-:S02]  /*3790*/  FSEL R146, R146, -INF , !P0 ;  /* 0xff80000092927808 */ /* 0x000fc40004000000 */
[----:B------:R-:W-:Y:S01]  /*37a0*/  FSEL R147, R147, -INF , !P2 ;  /* 0xff80000093937808 */ /* 0x000fe20005000000 */
[----:B------:R-:W3:Y:S03]  /*37b0*/  SHFL.IDX PT, R135, R12, R217, 0x1f ;  /* 0x00001fd90c877589 */ /* 0x000ee600000e0000 */
[----:B------:R-:W-:Y:S01]  /*37c0*/  MUFU.EX2 R111, R111 ;  /* 0x0000006f006f7308 */ /* 0x000fe20000000800 */
[--C-:B-1----:R-:W-:Y:S01]  /*37d0*/  FFMA.FTZ R220, R220, UR11, -R151.reuse ;  /* 0x0000000bdcdc7c23 */ /* 0x102fe20008010897 */
[----:B------:R-:W-:Y:S01]  /*37e0*/  FFMA.FTZ R116, R149, UR11, -R151 ;  /* 0x0000000b95747c23 */ /* 0x000fe20008010897 */
[----:B------:R-:W-:-:S05]  /*37f0*/  FFMA.FTZ R151, R121, UR11, -R222 ;  /* 0x0000000b79977c23 */ /* 0x000fca00080108de */
[----:B------:R-:W1:Y:S01]  /*3800*/  MUFU.EX2 R20, R20 ;  /* 0x0000001400147308 */ /* 0x000e620000000800 */
[--C-:B----4-:R-:W-:Y:S01]  /*3810*/  FFMA.FTZ R124, R124, UR11, -R112.reuse ;  /* 0x0000000b7c7c7c23 */ /* 0x110fe20008010870 */
[----:B------:R-:W-:Y:S02]  /*3820*/  FFMA.FTZ R121, R126, UR11, -R112 ;  /* 0x0000000b7e797c23 */ /* 0x000fe40008010870 */
[----:B------:R-:W-:Y:S04]  /*3830*/  SHFL.IDX PT, R126, R17, R218, 0x1f ;  /* 0x00001fda117e7589 */ /* 0x000fe800000e0000 */
[----:B------:R4:W-:Y:S01]  /*3840*/  MUFU.EX2 R112, R118 ;  /* 0x0000007600707308 */ /* 0x0009e20000000800 */
[--C-:B--2---:R-:W-:Y:S01]  /*3850*/  FFMA.FTZ R134, R117, UR11, -R216.reuse ;  /* 0x0000000b75867c23 */ /* 0x104fe200080108d8 */
[----:B------:R-:W-:Y:S01]  /*3860*/  FFMA.FTZ R216, R119, UR11, -R216 ;  /* 0x0000000b77d87c23 */ /* 0x000fe200080108d8 */
[----:B------:R-:W-:Y:S01]  /*3870*/  FFMA.FTZ R119, R122, UR11, -R113 ;  /* 0x0000000b7a777c23 */ /* 0x000fe20008010871 */
[----:B------:R-:W-:Y:S01]  /*3880*/  FFMA.FTZ R117, R123, UR11, -R222 ;  /* 0x0000000b7b757c23 */ /* 0x000fe200080108de */
[----:B------:R-:W2:Y:S01]  /*3890*/  SHFL.IDX PT, R122, R17, R223, 0x1f ;  /* 0x00001fdf117a7589 */ /* 0x000ea200000e0000 */
[--C-:B---3--:R-:W-:Y:S01]  /*38a0*/  FFMA.FTZ R149, R128, UR11, -R135.reuse ;  /* 0x0000000b80957c23 */ /* 0x108fe20008010887 */
[----:B------:R-:W-:Y:S01]  /*38b0*/  FFMA.FTZ R135, R114, UR11, -R135 ;  /* 0x0000000b72877c23 */ /* 0x000fe20008010887 */
[----:B------:R-:W-:Y:S01]  /*38c0*/  MUFU.EX2 R116, R116 ;  /* 0x0000007400747308 */ /* 0x000fe20000000800 */
[----:B----4-:R-:W-:Y:S01]  /*38d0*/  FFMA.FTZ R118, R125, UR11, -R113 ;  /* 0x0000000b7d767c23 */ /* 0x010fe20008010871 */
[----:B------:R-:W3:Y:S04]  /*38e0*/  SHFL.IDX PT, R123, R17, R5, 0x1f ;  /* 0x00001f05117b7589 */ /* 0x000ee800000e0000 */
[----:B------:R-:W4:Y:S02]  /*38f0*/  SHFL.IDX PT, R125, R17, R221, 0x1f ;  /* 0x00001fdd117d7589 */ /* 0x000f2400000e0000 */
[----:B------:R5:W1:Y:S01]  /*3900*/  MUFU.EX2 R113, R134 ;  /* 0x0000008600717308 */ /* 0x000a620000000800 */
[----:B------:R-:W-:-:S02]  /*3910*/  WARPGROUP.DEPBAR.LE gsb0, 0x0 ;  /* 0x00008000000079c5 */ /* 0x000fc40000010000 */
[----:B------:R-:W-:Y:S01]  /*3920*/  WARPGROUP.ARRIVE ;  /* 0x00000000000079c5 */ /* 0x000fe20000000000 */
[----:B-----5:R-:W-:-:S04]  /*3930*/  FFMA.FTZ R134, R129, UR11, -R139 ;  /* 0x0000000b81867c23 */ /* 0x020fc8000801088b */
[----:B------:R-:W5:Y:S01]  /*3940*/  MUFU.EX2 R114, R220 ;  /* 0x000000dc00727308 */ /* 0x000f620000000800 */
[----:B------:R-:W1:Y:S01]  /*3950*/  SHFL.IDX PT, R129, R17, R148, 0x1f ;  /* 0x00001f9411817589 */ /* 0x000e6200000e0000 */
[--C-:B--2---:R-:W-:Y:S01]  /*3960*/  FFMA.FTZ R128, R115, UR11, -R122.reuse ;  /* 0x0000000b73807c23 */ /* 0x104fe2000801087a */
[----:B------:R-:W-:Y:S01]  /*3970*/  HGMMA.64x128x16.F32 R24, gdesc[UR4], R24, gsb0 ;  /* 0x01e00000041879f0 */ /* 0x000fe20008000818 */
[----:B------:R-:W-:Y:S01]  /*3980*/  FFMA.FTZ R133, R133, UR11, -R122 ;  /* 0x0000000b85857c23 */ /* 0x000fe2000801087a */
[----:B------:R-:W-:Y:S01]  /*3990*/  FSEL R122, R144, -INF , !P1 ;  /* 0xff800000907a7808 */ /* 0x000fe20004800000 */
[----:B------:R-:W-:Y:S01]  /*39a0*/  UMOV UR6, UR8 ;  /* 0x0000000800067c82 */ /* 0x000fe20008000000 */
[--C-:B---3--:R-:W-:Y:S01]  /*39b0*/  FFMA.FTZ R132, R132, UR11, -R123.reuse ;  /* 0x0000000b84847c23 */ /* 0x108fe2000801087b */
[----:B------:R-:W-:Y:S01]  /*39c0*/  FFMA.FTZ R130, R130, UR11, -R123 ;  /* 0x0000000b82827c23 */ /* 0x000fe2000801087b */
[----:B------:R2:W3:Y:S01]  /*39d0*/  MUFU.EX2 R115, R151 ;  /* 0x0000009700737308 */ /* 0x0004e20000000800 */
[----:B------:R-:W5:Y:S01]  /*39e0*/  SHFL.IDX PT, R123, R17, R217, 0x1f ;  /* 0x00001fd9117b7589 */ /* 0x000f6200000e0000 */
[--C-:B----4-:R-:W-:Y:S01]  /*39f0*/  FFMA.FTZ R136, R136, UR11, -R125.reuse ;  /* 0x0000000b88887c23 */ /* 0x110fe2000801087d */
[----:B------:R-:W-:Y:S01]  /*3a00*/  FFMA.FTZ R125, R138, UR11, -R125 ;  /* 0x0000000b8a7d7c23 */ /* 0x000fe2000801087d */
[--C-:B------:R-:W-:Y:S01]  /*3a10*/  FFMA.FTZ R138, R141, UR11, -R126.reuse ;  /* 0x0000000b8d8a7c23 */ /* 0x100fe2000801087e */
[----:B------:R-:W-:Y:S01]  /*3a20*/  FFMA.FTZ R126, R143, UR11, -R126 ;  /* 0x0000000b8f7e7c23 */ /* 0x000fe2000801087e */
[----:B------:R-:W-:Y:S01]  /*3a30*/  UMOV UR7, 0x40000040 ;  /* 0x4000004000077882 */ /* 0x000fe20000000000 */
[----:B------:R-:W-:Y:S01]  /*3a40*/  UIADD3 UR4, UR8, 0x80, URZ ;  /* 0x0000008008047890 */ /* 0x000fe2000fffe03f */
[----:B------:R-:W-:Y:S01]  /*3a50*/  MUFU.EX2 R118, R118 ;  /* 0x0000007600767308 */ /* 0x000fe20000000800 */
[----:B--2---:R-:W-:Y:S01]  /*3a60*/  FSEL R151, R145, -INF , !P4 ;  /* 0xff80000091977808 */ /* 0x004fe20006000000 */
[----:B------:R-:W-:Y:S01]  /*3a70*/  UMOV UR5, 0x40000040 ;  /* 0x4000004000057882 */ /* 0x000fe20000000000 */
[--C-:B-1----:R-:W-:Y:S01]  /*3a80*/  FFMA.FTZ R140, R140, UR11, -R129.reuse ;  /* 0x0000000b8c8c7c23 */ /* 0x102fe20008010881 */
[----:B------:R-:W-:-:S04]  /*3a90*/  FFMA.FTZ R129, R142, UR11, -R129 ;  /* 0x0000000b8e817c23 */ /* 0x000fc80008010881 */
[----:B------:R-:W-:Y:S01]  /*3aa0*/  MUFU.EX2 R119, R119 ;  /* 0x0000007700777308 */ /* 0x000fe20000000800 */
[----:B------:R-:W1:Y:S07]  /*3ab0*/  SHFL.IDX PT, R142, R17, R150, 0x1f ;  /* 0x00001f96118e7589 */ /* 0x000e6e00000e0000 */
        /* <DEDUP_REMOVED lines=9> */
[----:B------:R2:W4:Y:S04]  /*3b50*/  LDS R139, [R10+0x400] ;  /* 0x000400000a8b7984 */ /* 0x0005280000000800 */
[----:B------:R3:W-:Y:S01]  /*3b60*/  LDS R141, [R15+0x400] ;  /* 0x000400000f8d7984 */ /* 0x0007e20000000800 */
[----:B--2---:R2:W-:Y:S08]  /*3b70*/  MUFU.EX2 R10, R216 ;  /* 0x000000d8000a7308 */ /* 0x0045f00000000800 */
[----:B---3--:R5:W3:Y:S01]  /*3b80*/  MUFU.EX2 R15, R124 ;  /* 0x0000007c000f7308 */ /* 0x008ae20000000800 */
[----:B--2---:R2:W3:Y:S01]  /*3b90*/  SHFL.IDX PT, R216, R17, R23, 0x1f ;  /* 0x00001f1711d87589 */ /* 0x0044e200000e0000 */
[--C-:B-----5:R-:W-:Y:S01]  /*3ba0*/  FFMA.FTZ R124, R122, UR11, -R123.reuse ;  /* 0x0000000b7a7c7c23 */ /* 0x120fe2000801087b */
[----:B------:R-:W-:Y:S01]  /*3bb0*/  FFMA.FTZ R123, R146, UR11, -R123 ;  /* 0x0000000b927b7c23 */ /* 0x000fe2000801087b */
[----:B-1----:R-:W-:-:S04]  /*3bc0*/  FFMA.FTZ R122, R151, UR11, -R142 ;  /* 0x0000000b977a7c23 */ /* 0x002fc8000801088e */
[----:B--2---:R1:W2:Y:S08]  /*3bd0*/  MUFU.EX2 R17, R121 ;  /* 0x0000007900117308 */ /* 0x0042b00000000800 */
[----:B------:R-:W-:Y:S01]  /*3be0*/  MUFU.EX2 R124, R124 ;  /* 0x0000007c007c7308 */ /* 0x000fe20000000800 */
[----:B-1----:R-:W-:Y:S01]  /*3bf0*/  FFMA.FTZ R121, R147, UR11, -R142 ;  /* 0x0000000b93797c23 */ /* 0x002fe2000801088e */
[----:B----4-:R-:W1:Y:S01]  /*3c00*/  SHFL.IDX PT, R145, R139, R23, 0x1f ;  /* 0x00001f178b917589 */ /* 0x010e6200000e0000 */
[--C-:B---3--:R-:W-:Y:S01]  /*3c10*/  FFMA.FTZ R137, R137, UR11, -R216.reuse ;  /* 0x0000000b89897c23 */ /* 0x108fe200080108d8 */
[----:B------:R-:W-:-:S02]  /*3c20*/  FFMA.FTZ R127, R127, UR11, -R216 ;  /* 0x0000000b7f7f7c23 */ /* 0x000fc400080108d8 */
[----:B------:R-:W3:Y:S02]  /*3c30*/  SHFL.IDX PT, R143, R139, R223, 0x1f ;  /* 0x00001fdf8b8f7589 */ /* 0x000ee400000e0000 */
[----:B------:R-:W-:Y:S02]  /*3c40*/  MUFU.EX2 R123, R123 ;  /* 0x0000007b007b7308 */ /* 0x000fe40000000800 */
[----:B------:R-:W4:Y:S04]  /*3c50*/  SHFL.IDX PT, R144, R139, R5, 0x1f ;  /* 0x00001f058b907589 */ /* 0x000f2800000e0000 */
[----:B------:R-:W5:Y:S02]  /*3c60*/  SHFL.IDX PT, R146, R139, R148, 0x1f ;  /* 0x00001f948b927589 */ /* 0x000f6400000e0000 */
[----:B------:R-:W-:Y:S02]  /*3c70*/  MUFU.EX2 R137, R137 ;  /* 0x0000008900897308 */ /* 0x000fe40000000800 */
[----:B------:R-:W2:Y:S04]  /*3c80*/  SHFL.IDX PT, R220, R139, R221, 0x1f ;  /* 0x00001fdd8bdc7589 */ /* 0x000ea800000e0000 */
[----:B------:R-:W2:Y:S02]  /*3c90*/  SHFL.IDX PT, R216, R139, R218, 0x1f ;  /* 0x00001fda8bd87589 */ /* 0x000ea400000e0000 */
[----:B------:R-:W-:Y:S02]  /*3ca0*/  MUFU.EX2 R127, R127 ;  /* 0x0000007f007f7308 */ /* 0x000fe40000000800 */
[----:B------:R-:W2:Y:S01]  /*3cb0*/  SHFL.IDX PT, R151, R139, R217, 0x1f ;  /* 0x00001fd98b977589 */ /* 0x000ea200000e0000 */
[----:B-1----:R-:W-:Y:S01]  /*3cc0*/  FADD.FTZ R147, R29, -R145 ;  /* 0x800000911d937221 */ /* 0x002fe20000010000 */
[----:B---3--:R-:W-:-:S04]  /*3cd0*/  FADD.FTZ R142, R25, -R143 ;  /* 0x8000008f198e7221 */ /* 0x008fc80000010000 */
[----:B------:R1:W-:Y:S01]  /*3ce0*/  MUFU.EX2 R29, R135 ;  /* 0x00000087001d7308 */ /* 0x0003e20000000800 */
[----:B------:R-:W-:Y:S01]  /*3cf0*/  FADD.FTZ R143, R27, -R143 ;  /* 0x8000008f1b8f7221 */ /* 0x000fe20000010000 */
[----:B------:R-:W-:Y:S01]  /*3d00*/  FADD.FTZ R27, R31, -R145 ;  /* 0x800000911f1b7221 */ /* 0x000fe20000010000 */
[--C-:B----4-:R-:W-:Y:S01]  /*3d10*/  FADD.FTZ R24, R24, -R144.reuse ;  /* 0x8000009018187221 */ /* 0x110fe20000010000 */
[----:B------:R-:W-:Y:S01]  /*3d20*/  FADD.FTZ R26, R26, -R144 ;  /* 0x800000901a1a7221 */ /* 0x000fe20000010000 */
[----:B------:R-:W3:Y:S01]  /*3d30*/  SHFL.IDX PT, R31, R141, R223, 0x1f ;  /* 0x00001fdf8d1f7589 */ /* 0x000ee200000e0000 */
[----:B------:R-:W-:Y:S01]  /*3d40*/  FMUL.FTZ R147, R92, R147 ;  /* 0x000000935c937220 */ /* 0x000fe20000410000 */
[--C-:B-----5:R-:W-:Y:S01]  /*3d50*/  FADD.FTZ R145, R32, -R146.reuse ;  /* 0x8000009220917221 */ /* 0x120fe20000010000 */
[----:B------:R-:W-:Y:S01]  /*3d60*/  FADD.FTZ R34, R34, -R146 ;  /* 0x8000009222227221 */ /* 0x000fe20000010000 */
[----:B-1----:R1:W-:Y:S01]  /*3d70*/  LDS R135, [R14+0x400] ;  /* 0x000400000e877984 */ /* 0x0023e20000000800 */
[----:B------:R-:W-:Y:S01]  /*3d80*/  FMUL.FTZ R26, R88, R26 ;  /* 0x0000001a581a7220 */ /* 0x000fe20000410000 */
[--C-:B--2---:R-:W-:Y:S01]  /*3d90*/  FADD.FTZ R144, R28, -R220.reuse ;  /* 0x800000dc1c907221 */ /* 0x104fe20000010000 */
[----:B------:R-:W-:Y:S01]  /*3da0*/  FADD.FTZ R25, R30, -R220 ;  /* 0x800000dc1e197221 */ /* 0x000fe20000010000 */
[----:B------:R2:W4:Y:S01]  /*3db0*/  MUFU.EX2 R28, R149 ;  /* 0x00000095001c7308 */ /* 0x0005220000000800 */
[----:B------:R-:W5:Y:S01]  /*3dc0*/  SHFL.IDX PT, R30, R139, R150, 0x1f ;  /* 0x00001f968b1e7589 */ /* 0x000f6200000e0000 */
[--C-:B------:R-:W-:Y:S01]  /*3dd0*/  FADD.FTZ R146, R33, -R216.reuse ;  /* 0x800000d821927221 */ /* 0x100fe20000010000 */
[----:B------:R-:W-:Y:S01]  /*3de0*/  FADD.FTZ R35, R35, -R216 ;  /* 0x800000d823237221 */ /* 0x000fe20000010000 */
[----:B------:R-:W-:Y:S01]  /*3df0*/  FMUL.FTZ R25, R91, R25 ;  /* 0x000000195b197220 */ /* 0x000fe20000410000 */
[----:B------:R-:W4:Y:S01]  /*3e00*/  SHFL.IDX PT, R33, R141, R217, 0x1f ;  /* 0x00001fd98d217589 */ /* 0x000f2200000e0000 */
[--C-:B------:R-:W-:Y:S01]  /*3e10*/  FADD.FTZ R36, R36, -R151.reuse ;  /* 0x8000009724247221 */ /* 0x100fe20000010000 */
[----:B------:R-:W-:Y:S01]  /*3e20*/  FADD.FTZ R38, R38, -R151 ;  /* 0x8000009726267221 */ /* 0x000fe20000010000 */
[----:B-1----:R1:W4:Y:S01]  /*3e30*/  MUFU.EX2 R14, R134 ;  /* 0x00000086000e7308 */ /* 0x0023220000000800 */
[----:B------:R-:W4:Y:S01]  /*3e40*/  SHFL.IDX PT, R151, R141, R221, 0x1f ;  /* 0x00001fdd8d977589 */ /* 0x000f2200000e0000 */
[----:B------:R-:W-:Y:S01]  /*3e50*/  FMUL.FTZ R36, R97, R36 ;  /* 0x0000002461247220 */ /* 0x000fe20000410000 */
[----:B------:R-:W-:Y:S01]  /*3e60*/  FMUL.FTZ R34, R95, R34 ;  /* 0x000000225f227220 */ /* 0x000fe20000410000 */
[----:B------:R-:W-:Y:S01]  /*3e70*/  FMUL.FTZ R35, R21, R35 ;  /* 0x0000002315237220 */ /* 0x000fe20000410000 */
[----:B--2---:R-:W2:Y:S01]  /*3e80*/  SHFL.IDX PT, R149, R141, R23, 0x1f ;  /* 0x00001f178d957589 */ /* 0x004ea200000e0000 */
[----:B------:R-:W-:Y:S01]  /*3e90*/  FMUL.FTZ R38, R96, R38 ;  /* 0x0000002660267220 */ /* 0x000fe20000410000 */
[----:B---3--:R-:W-:-:S02]  /*3ea0*/  FADD.FTZ R41, R41, -R31 ;  /* 0x8000001f29297221 */ /* 0x008fc40000010000 */
[----:B-1----:R1:W-:Y:S01]  /*3eb0*/  LDS R134, [R11+0x400] ;  /* 0x000400000b867984 */ /* 0x0023e20000000800 */
[----:B------:R-:W-:Y:S01]  /*3ec0*/  FADD.FTZ R43, R43, -R31 ;  /* 0x8000001f2b2b7221 */ /* 0x000fe20000010000 */
[----:B------:R-:W-:Y:S01]  /*3ed0*/  MUFU.EX2 R122, R122 ;  /* 0x0000007a007a7308 */ /* 0x000fe20000000800 */
[----:B------:R-:W-:Y:S01]  /*3ee0*/  FMUL.FTZ R41, R102, R41 ;  /* 0x0000002966297220 */ /* 0x000fe20000410000 */
[----:B------:R-:W3:Y:S01]  /*3ef0*/  SHFL.IDX PT, R139, R141, R148, 0x1f ;  /* 0x00001f948d8b7589 */ /* 0x000ee200000e0000 */
[----:B------:R-:W-:-:S03]  /*3f00*/  FMUL.FTZ R43, R103, R43 ;  /* 0x0000002b672b7220 */ /* 0x000fc60000410000 */
[----:B------:R-:W3:Y:S01]  /*3f10*/  SHFL.IDX PT, R32, R141, R218, 0x1f ;  /* 0x00001fda8d207589 */ /* 0x000ee200000e0000 */
[--C-:B-----5:R-:W-:Y:S01]  /*3f20*/  FADD.FTZ R37, R37, -R30.reuse ;  /* 0x8000001e25257221 */ /* 0x120fe20000010000 */
[----:B------:R-:W-:Y:S01]  /*3f30*/  FADD.FTZ R39, R39, -R30 ;  /* 0x8000001e27277221 */ /* 0x000fe20000010000 */
[----:B-1----:R-:W-:Y:S01]  /*3f40*/  MUFU.EX2 R11, R131 ;  /* 0x00000083000b7308 */ /* 0x002fe20000000800 */
[--C-:B----4-:R-:W-:Y:S01]  /*3f50*/  FADD.FTZ R52, R52, -R33.reuse ;  /* 0x8000002134347221 */ /* 0x110fe20000010000 */
[----:B------:R-:W-:Y:S01]  /*3f60*/  FADD.FTZ R54, R54, -R33 ;  /* 0x8000002136367221 */ /* 0x000fe20000010000 */
[----:B------:R-:W1:Y:S01]  /*3f70*/  SHFL.IDX PT, R216, R141, R5, 0x1f ;  /* 0x00001f058dd87589 */ /* 0x000e6200000e0000 */
[----:B------:R-:W-:Y:S01]  /*3f80*/  FMUL.FTZ R37, R98, R37 ;  /* 0x0000002562257220 */ /* 0x000fe20000410000 */
[--C-:B------:R-:W-:Y:S01]  /*3f90*/  FADD.FTZ R44, R44, -R151.reuse ;  /* 0x800000972c2c7221 */ /* 0x100fe20000010000 */
[----:B------:R-:W-:Y:S01]  /*3fa0*/  FADD.FTZ R46, R46, -R151 ;  /* 0x800000972e2e7221 */ /* 0x000fe20000010000 */
[----:B------:R-:W-:Y:S01]  /*3fb0*/  FMUL.FTZ R39, R99, R39 ;  /* 0x0000002763277220 */ /* 0x000fe20000410000 */
[----:B------:R4:W-:Y:S01]  /*3fc0*/  MUFU.EX2 R30, R132 ;  /* 0x00000084001e7308 */ /* 0x0009e20000000800 */
[--C-:B--2---:R-:W-:Y:S01]  /*3fd0*/  FADD.FTZ R45, R45, -R149.reuse ;  /* 0x800000952d2d7221 */ /* 0x104fe20000010000 */
[----:B------:R-:W-:Y:S01]  /*3fe0*/  FADD.FTZ R47, R47, -R149 ;  /* 0x800000952f2f7221 */ /* 0x000fe20000010000 */
[----:B------:R-:W2:Y:S01]  /*3ff0*/  SHFL.IDX PT, R151, R141, R150, 0x1f ;  /* 0x00001f968d977589 */ /* 0x000ea200000e0000 */
[----:B------:R-:W-:Y:S01]  /*4000*/  FMUL.FTZ R44, R104, R44 ;  /* 0x0000002c682c7220 */ /* 0x000fe20000410000 */
[----:B------:R-:W-:Y:S01]  /*4010*/  FMUL.FTZ R45, R106, R45 ;  /* 0x0000002d6a2d7220 */ /* 0x000fe20000410000 */
[----:B------:R-:W-:Y:S01]  /*4020*/  FMUL.FTZ R46, R105, R46 ;  /* 0x0000002e692e7220 */ /* 0x000fe20000410000 */
[----:B------:R-:W5:Y:S01]  /*4030*/  SHFL.IDX PT, R141, R135, R5, 0x1f ;  /* 0x00001f05878d7589 */ /* 0x000f6200000e0000 */
[----:B------:R1:W-:Y:S01]  /*4040*/  MUFU.EX2 R31, R130 ;  /* 0x00000082001f7308 */ /* 0x0003e20000000800 */
[--C-:B---3--:R-:W-:Y:S01]  /*4050*/  FADD.FTZ R48, R48, -R139.reuse ;  /* 0x8000008b30307221 */ /* 0x108fe20000010000 */
[----:B------:R-:W-:Y:S01]  /*4060*/  FADD.FTZ R50, R50, -R139 ;  /* 0x8000008b32327221 */ /* 0x000fe20000010000 */
[----:B------:R-:W3:Y:S01]  /*4070*/  SHFL.IDX PT, R149, R135, R223, 0x1f ;  /* 0x00001fdf87957589 */ /* 0x000ee200000e0000 */
[----:B------:R-:W-:Y:S01]  /*4080*/  FMUL.FTZ R47, R107, R47 ;  /* 0x0000002f6b2f7220 */ /* 0x000fe20000410000 */
[--C-:B------:R-:W-:Y:S01]  /*4090*/  FADD.FTZ R49, R49, -R32.reuse ;  /* 0x8000002031317221 */ /* 0x100fe20000010000 */
[----:B------:R-:W-:Y:S01]  /*40a0*/  FADD.FTZ R51, R51, -R32 ;  /* 0x8000002033337221 */ /* 0x000fe20000010000 */
[----:B------:R-:W3:Y:S01]  /*40b0*/  SHFL.IDX PT, R139, R135, R221, 0x1f ;  /* 0x00001fdd878b7589 */ /* 0x000ee200000e0000 */
[----:B------:R2:W3:Y:S01]  /*40c0*/  MUFU.EX2 R33, R128 ;  /* 0x0000008000217308 */ /* 0x0004e20000000800 */
[----:B------:R-:W-:Y:S01]  /*40d0*/  FMUL.FTZ R48, R108, R48 ;  /* 0x000000306c307220 */ /* 0x000fe20000410000 */
[----:B------:R-:W-:Y:S01]  /*40e0*/  FMUL.FTZ R49, R13, R49 ;  /* 0x000000310d317220 */ /* 0x000fe20000410000 */
[----:B----4-:R-:W4:Y:S01]  /*40f0*/  SHFL.IDX PT, R132, R135, R23, 0x1f ;  /* 0x00001f1787847589 */ /* 0x010f2200000e0000 */
[--C-:B-1----:R-:W-:Y:S01]  /*4100*/  FADD.FTZ R40, R40, -R216.reuse ;  /* 0x800000d828287221 */ /* 0x102fe20000010000 */
[----:B------:R-:W-:Y:S01]  /*4110*/  FADD.FTZ R42, R42, -R216 ;  /* 0x800000d82a2a7221 */ /* 0x000fe20000010000 */
[----:B------:R-:W-:Y:S01]  /*4120*/  FMUL.FTZ R50, R110, R50 ;  /* 0x000000326e327220 */ /* 0x000fe20000410000 */
[----:B------:R-:W1:Y:S01]  /*4130*/  SHFL.IDX PT, R131, R135, R148, 0x1f ;  /* 0x00001f9487837589 */ /* 0x000e6200000e0000 */
[----:B------:R3:W1:Y:S01]  /*4140*/  MUFU.EX2 R32, R133 ;  /* 0x0000008500207308 */ /* 0x0006620000000800 */
[----:B------:R-:W-:Y:S01]  /*4150*/  FMUL.FTZ R40, R100, R40 ;  /* 0x0000002864287220 */ /* 0x000fe20000410000 */
[----:B------:R-:W-:Y:S01]  /*4160*/  FMUL.FTZ R42, R101, R42 ;  /* 0x0000002a652a7220 */ /* 0x000fe20000410000 */
[----:B------:R-:W1:Y:S01]  /*4170*/  SHFL.IDX PT, R130, R135, R218, 0x1f ;  /* 0x00001fda87827589 */ /* 0x000e6200000e0000 */
[--C-:B--2---:R-:W-:Y:S01]  /*4180*/  FADD.FTZ R53, R53, -R151.reuse ;  /* 0x8000009735357221 */ /* 0x104fe20000010000 */
[----:B------:R-:W-:Y:S01]  /*4190*/  FADD.FTZ R55, R55, -R151 ;  /* 0x8000009737377221 */ /* 0x000fe20000010000 */
[----:B------:R-:W-:Y:S01]  /*41a0*/  FMUL.FTZ R51, R19, R51 ;  /* 0x0000003313337220 */ /* 0x000fe20000410000 */
[----:B------:R-:W2:Y:S01]  /*41b0*/  SHFL.IDX PT, R128, R135, R217, 0x1f ;  /* 0x00001fd987807589 */ /* 0x000ea200000e0000 */
[--C-:B-----5:R-:W-:Y:S01]  /*41c0*/  FADD.FTZ R56, R56, -R141.reuse ;  /* 0x8000008d38387221 */ /* 0x120fe20000010000 */
[----:B------:R-:W-:Y:S01]  /*41d0*/  FADD.FTZ R58, R58, -R141 ;  /* 0x8000008d3a3a7221 */ /* 0x000fe20000010000 */
[----:B------:R-:W-:Y:S01]  /*41e0*/  FMUL.FTZ R52, R20, R52 ;  /* 0x0000003414347220 */ /* 0x000fe20000410000 */
[----:B------:R-:W5:Y:S01]  /*41f0*/  SHFL.IDX PT, R135, R135, R150, 0x1f ;  /* 0x00001f9687877589 */ /* 0x000f6200000e0000 */
[--C-:B---3--:R-:W-:Y:S01]  /*4200*/  FADD.FTZ R57, R57, -R149.reuse ;  /* 0x8000009539397221 */ /* 0x108fe20000010000 */
[----:B------:R-:W-:Y:S01]  /*4210*/  FADD.FTZ R59, R59, -R149 ;  /* 0x800000953b3b7221 */ /* 0x000fe20000010000 */
[----:B------:R-:W-:Y:S01]  /*4220*/  FMUL.FTZ R56, R111, R56 ;  /* 0x000000386f387220 */ /* 0x000fe20000410000 */
[----:B------:R-:W3:Y:S01]  /*4230*/  SHFL.IDX PT, R150, R134, R150, 0x1f ;  /* 0x00001f9686967589 */ /* 0x000ee200000e0000 */
[--C-:B------:R-:W-:Y:S01]  /*4240*/  FADD.FTZ R60, R60, -R139.reuse ;  /* 0x8000008b3c3c7221 */ /* 0x100fe20000010000 */
[----:B------:R-:W-:Y:S01]  /*4250*/  FADD.FTZ R62, R62, -R139 ;  /* 0x8000008b3e3e7221 */ /* 0x000fe20000010000 */
[----:B------:R-:W-:Y:S01]  /*4260*/  FMUL.FTZ R57, R113, R57 ;  /* 0x0000003971397220 */ /* 0x000fe20000410000 */
[----:B------:R2:W3:Y:S01]  /*4270*/  SHFL.IDX PT, R133, R134, R23, 0x1f ;  /* 0x00001f1786857589 */ /* 0x0004e200000e0000 */
[--C-:B----4-:R-:W-:Y:S01]  /*4280*/  FADD.FTZ R61, R61, -R132.reuse ;  /* 0x800000843d3d7221 */ /* 0x110fe20000010000 */
[----:B------:R-:W-:Y:S01]  /*4290*/  FADD.FTZ R63, R63, -R132 ;  /* 0x800000843f3f7221 */ /* 0x000fe20000010000 */
[----:B------:R-:W-:Y:S01]  /*42a0*/  FMUL.FTZ R60, R114, R60 ;  /* 0x0000003c723c7220 */ /* 0x000fe20000410000 */
[----:B------:R-:W4:Y:S01]  /*42b0*/  SHFL.IDX PT, R148, R134, R148, 0x1f ;  /* 0x00001f9486947589 */ /* 0x000f2200000e0000 */
[--C-:B-1----:R-:W-:Y:S01]  /*42c0*/  FADD.FTZ R66, R66, -R131.reuse ;  /* 0x8000008342427221 */ /* 0x102fe20000010000 */
[----:B------:R-:W-:Y:S01]  /*42d0*/  FADD.FTZ R64, R64, -R131 ;  /* 0x8000008340407221 */ /* 0x000fe20000010000 */
[----:B------:R-:W-:Y:S01]  /*42e0*/  FMUL.FTZ R61, R115, R61 ;  /* 0x0000003d733d7220 */ /* 0x000fe20000410000 */
[----:B------:R-:W1:Y:S01]  /*42f0*/  SHFL.IDX PT, R223, R134, R223, 0x1f ;  /* 0x00001fdf86df7589 */ /* 0x000e6200000e0000 */
[--C-:B------:R-:W-:Y:S01]  /*4300*/  FADD.FTZ R65, R65, -R130.reuse ;  /* 0x8000008241417221 */ /* 0x100fe20000010000 */
[----:B------:R-:W-:Y:S01]  /*4310*/  FADD.FTZ R67, R67, -R130 ;  /* 0x8000008243437221 */ /* 0x000fe20000010000 */
[----:B--2---:R2:W2:Y:S01]  /*4320*/  MUFU.EX2 R23, R136 ;  /* 0x0000008800177308 */ /* 0x0044a20000000800 */
[----:B------:R-:W-:Y:S01]  /*4330*/  SHFL.IDX PT, R221, R134, R221, 0x1f ;  /* 0x00001fdd86dd7589 */ /* 0x000fe200000e0000 */
[--C-:B------:R-:W-:Y:S01]  /*4340*/  FADD.FTZ R130, R68, -R128.reuse ;  /* 0x8000008044827221 */ /* 0x100fe20000010000 */
[----:B------:R-:W-:Y:S01]  /*4350*/  FADD.FTZ R128, R70, -R128 ;  /* 0x8000008046807221 */ /* 0x000fe20000010000 */
[----:B------:R-:W-:Y:S01]  /*4360*/  FMUL.FTZ R64, R15, R64 ;  /* 0x000000400f407220 */ /* 0x000fe20000410000 */
[----:B------:R-:W2:Y:S01]  /*4370*/  SHFL.IDX PT, R218, R134, R218, 0x1f ;  /* 0x00001fda86da7589 */ /* 0x000ea200000e0000 */
[----:B-----5:R-:W-:Y:S01]  /*4380*/  FADD.FTZ R70, R69, -R135 ;  /* 0x8000008745467221 */ /* 0x020fe20000010000 */
[----:B------:R-:W-:Y:S01]  /*4390*/  FMUL.FTZ R69, R120, R142 ;  /* 0x0000008e78457220 */ /* 0x000fe20000410000 */
[----:B------:R-:W-:Y:S01]  /*43a0*/  FMUL.FTZ R62, R116, R62 ;  /* 0x0000003e743e7220 */ /* 0x000fe20000410000 */
[----:B------:R-:W5:Y:S01]  /*43b0*/  SHFL.IDX PT, R217, R134, R217, 0x1f ;  /* 0x00001fd986d97589 */ /* 0x000f6200000e0000 */
[--C-:B---3--:R-:W-:Y:S01]  /*43c0*/  FADD.FTZ R216, R85, -R150.reuse ;  /* 0x8000009655d87221 */ /* 0x108fe20000010000 */
[----:B------:R-:W-:Y:S01]  /*43d0*/  FMUL.FTZ R85, R89, R143 ;  /* 0x0000008f59557220 */ /* 0x000fe20000410000 */
[----:B------:R-:W-:Y:S01]  /*43e0*/  FADD.FTZ R150, R87, -R150 ;  /* 0x8000009657967221 */ /* 0x000fe20000010000 */
[----:B------:R-:W3:Y:S01]  /*43f0*/  SHFL.IDX PT, R134, R134, R5, 0x1f ;  /* 0x00001f0586867589 */ /* 0x000ee200000e0000 */
[--C-:B------:R-:W-:Y:S01]  /*4400*/  FADD.FTZ R139, R77, -R133.reuse ;  /* 0x800000854d8b7221 */ /* 0x100fe20000010000 */
[----:B------:R-:W-:Y:S01]  /*4410*/  FADD.FTZ R141, R79, -R133 ;  /* 0x800000854f8d7221 */ /* 0x000fe20000010000 */
[----:B------:R-:W-:Y:S01]  /*4420*/  F2FP.F16.F32.PACK_AB R85, R85, R26 ;  /* 0x0000001a5555723e */ /* 0x000fe200000000ff */
[--C-:B----4-:R-:W-:Y:S01]  /*4430*/  FADD.FTZ R133, R80, -R148.reuse ;  /* 0x8000009450857221 */ /* 0x110fe20000010000 */
[----:B------:R-:W-:Y:S01]  /*4440*/  FMUL.FTZ R26, R93, R27 ;  /* 0x0000001b5d1a7220 */ /* 0x000fe20000410000 */
[----:B------:R-:W-:Y:S01]  /*4450*/  FADD.FTZ R148, R82, -R148 ;  /* 0x8000009452947221 */ /* 0x000fe20000010000 */
[----:B------:R-:W-:Y:S01]  /*4460*/  FMUL.FTZ R80, R94, R145 ;  /* 0x000000915e507220 */ /* 0x000fe20000410000 */
[----:B------:R-:W-:Y:S01]  /*4470*/  FMUL.FTZ R27, R22, R146 ;  /* 0x00000092161b7220 */ /* 0x000fe20000410000 */
[----:B------:R-:W-:Y:S01]  /*4480*/  F2FP.F16.F32.PACK_AB R82, R37, R36 ;  /* 0x000000242552723e */ /* 0x000fe200000000ff */
[--C-:B-1----:R-:W-:Y:S01]  /*4490*/  FADD.FTZ R132, R73, -R223.reuse ;  /* 0x800000df49847221 */ /* 0x102fe20000010000 */
[----:B------:R-:W1:Y:S01]  /*44a0*/  MUFU.EX2 R36, R121 ;  /* 0x0000007900247308 */ /* 0x000e620000000800 */
[----:B------:R-:W-:Y:S01]  /*44b0*/  F2FP.F16.F32.PACK_AB R87, R26, R25 ;  /* 0x000000191a57723e */ /* 0x000fe200000000ff */
[----:B------:R-:W-:Y:S01]  /*44c0*/  FMUL.FTZ R25, R118, R65 ;  /* 0x0000004176197220 */ /* 0x000fe20000410000 */
[----:B------:R-:W-:Y:S01]  /*44d0*/  F2FP.F16.F32.PACK_AB R80, R27, R80 ;  /* 0x000000501b50723e */ /* 0x000fe200000000ff */
[----:B------:R-:W-:Y:S01]  /*44e0*/  FMUL.FTZ R65, R17, R66 ;  /* 0x0000004211417220 */ /* 0x000fe20000410000 */
[----:B------:R-:W-:Y:S01]  /*44f0*/  FADD.FTZ R223, R75, -R223 ;  /* 0x800000df4bdf7221 */ /* 0x000fe20000010000 */
[----:B------:R-:W-:Y:S01]  /*4500*/  FMUL.FTZ R66, R28, R130 ;  /* 0x000000821c427220 */ /* 0x000fe20000410000 */
[----:B------:R-:W-:Y:S01]  /*4510*/  FMUL.FTZ R27, R14, R70 ;  /* 0x000000460e1b7220 */ /* 0x000fe20000410000 */
[----:B--2---:R-:W-:Y:S01]  /*4520*/  FADD.FTZ R149, R81, -R218 ;  /* 0x800000da51957221 */ /* 0x004fe20000010000 */
[--C-:B-----5:R-:W-:Y:S01]  /*4530*/  FADD.FTZ R151, R84, -R217.reuse ;  /* 0x800000d954977221 */ /* 0x120fe20000010000 */
[----:B------:R-:W-:Y:S01]  /*4540*/  F2FP.F16.F32.PACK_AB R81, R35, R34 ;  /* 0x000000222351723e */ /* 0x000fe200000000ff */
[----:B------:R-:W-:Y:S01]  /*4550*/  FADD.FTZ R217, R86, -R217 ;  /* 0x800000d956d97221 */ /* 0x000fe20000010000 */
[----:B------:R-:W-:Y:S01]  /*4560*/  F2FP.F16.F32.PACK_AB R70, R61, R60 ;  /* 0x0000003c3d46723e */ /* 0x000fe200000000ff */
[--C-:B---3--:R-:W-:Y:S01]  /*4570*/  FADD.FTZ R131, R72, -R134.reuse ;  /* 0x8000008648837221 */ /* 0x108fe20000010000 */
        /* <DEDUP_REMOVED lines=8> */
[----:B------:R-:W-:Y:S01]  /*4600*/  FADD.FTZ R135, R71, -R135 ;  /* 0x8000008747877221 */ /* 0x000fe20000010000 */
[----:B------:R-:W-:Y:S01]  /*4610*/  F2FP.F16.F32.PACK_AB R66, R27, R66 ;  /* 0x000000421b42723e */ /* 0x000fe200000000ff */
[----:B------:R-:W-:Y:S01]  /*4620*/  FADD.FTZ R136, R76, -R221 ;  /* 0x800000dd4c887221 */ /* 0x000fe20000010000 */
        /* <DEDUP_REMOVED lines=37> */
[----:B-1----:R-:W-:Y:S01]  /*4880*/  FMUL.FTZ R150, R36, R150 ;  /* 0x0000009624967220 */ /* 0x002fe20000410000 */
        /* <DEDUP_REMOVED lines=22> */
[----:B------:R1:W-:Y:S01]  /*49f0*/  STSM.16.MT88.4 [R34+0x24400], R56 ;  /* 0x0244003822007844 */ /* 0x0003e20000004200 */
[----:B------:R-:W-:Y:S02]  /*4a00*/  F2FP.F16.F32.PACK_AB R100, R102, R100 ;  /* 0x000000646664723e */ /* 0x000fe400000000ff */
[----:B------:R-:W-:Y:S01]  /*4a10*/  WARPGROUP.ARRIVE ;  /* 0x00000000000079c5 */ /* 0x000fe20000000000 */
[----:B------:R-:W-:Y:S02]  /*4a20*/  F2FP.F16.F32.PACK_AB R101, R103, R101 ;  /* 0x000000656765723e */ /* 0x000fe400000000ff */
[----:B------:R-:W-:Y:S02]  /*4a30*/  F2FP.F16.F32.PACK_AB R102, R106, R104 ;  /* 0x000000686a66723e */ /* 0x000fe400000000ff */
[----:B------:R-:W-:Y:S01]  /*4a40*/  F2FP.F16.F32.PACK_AB R103, R107, R105 ;  /* 0x000000696b67723e */ /* 0x000fe200000000ff */
[----:B------:R-:W-:Y:S01]  /*4a50*/  HGMMA.64x64x16.F32 R184, R24, gdesc[UR4].tnspB, R184, gsb0 ;  /* 0x40e0000418b87df0 */ /* 0x000fe200080008b8 */
[----:B------:R-:W-:Y:S01]  /*4a60*/  UMOV UR6, UR4 ;  /* 0x0000000400067c82 */ /* 0x000fe20008000000 */
[----:B------:R-:W-:Y:S01]  /*4a70*/  UMOV UR7, 0x40000040 ;  /* 0x4000004000077882 */ /* 0x000fe20000000000 */
[----:B------:R-:W-:Y:S01]  /*4a80*/  UIADD3 UR4, UR8, 0x100, URZ ;  /* 0x0000010008047890 */ /* 0x000fe2000fffe03f */
[----:B------:R-:W-:-:S02]  /*4a90*/  F2FP.F16.F32.PACK_AB R32, R32, R30 ;  /* 0x0000001e2020723e */ /* 0x000fc400000000ff */
[----:B------:R-:W-:Y:S02]  /*4aa0*/  F2FP.F16.F32.PACK_AB R33, R33, R31 ;  /* 0x0000001f2121723e */ /* 0x000fe400000000ff */
[----:B-1----:R-:W-:Y:S02]  /*4ab0*/  F2FP.F16.F32.PACK_AB R34, R137, R23 ;  /* 0x000000178922723e */ /* 0x002fe400000000ff */
[----:B------:R-:W-:Y:S02]  /*4ac0*/  F2FP.F16.F32.PACK_AB R35, R127, R125 ;  /* 0x0000007d7f23723e */ /* 0x000fe400000000ff */
[----:B------:R-:W-:Y:S02]  /*4ad0*/  F2FP.F16.F32.PACK_AB R120, R138, R140 ;  /* 0x0000008c8a78723e */ /* 0x000fe400000000ff */
[----:B------:R-:W-:Y:S02]  /*4ae0*/  F2FP.F16.F32.PACK_AB R121, R126, R129 ;  /* 0x000000817e79723e */ /* 0x000fe400000000ff */
[----:B------:R-:W-:-:S02]  /*4af0*/  F2FP.F16.F32.PACK_AB R122, R122, R124 ;  /* 0x0000007c7a7a723e */ /* 0x000fc400000000ff */
[----:B------:R-:W-:Y:S01]  /*4b00*/  F2FP.F16.F32.PACK_AB R123, R36, R123 ;  /* 0x0000007b247b723e */ /* 0x000fe200000000ff */
[----:B------:R-:W-:Y:S02]  /*4b10*/  WARPGROUP.DEPBAR.LE gsb0, 0x0 ;  /* 0x00008000000079c5 */ /* 0x000fe40000010000 */
[----:B------:R-:W-:Y:S02]  /*4b20*/  F2FP.F16.F32.PACK_AB R24, R22, R94 ;  /* 0x0000005e1618723e */ /* 0x000fe400000000ff */
[----:B------:R-:W-:Y:S02]  /*4b30*/  F2FP.F16.F32.PACK_AB R25, R21, R95 ;  /* 0x0000005f1519723e */ /* 0x000fe400000000ff */
[----:B------:R-:W-:Y:S02]  /*4b40*/  F2FP.F16.F32.PACK_AB R26, R98, R97 ;  /* 0x00000061621a723e */ /* 0x000fe400000000ff */
[----:B------:R-:W-:-:S04]  /*4b50*/  F2FP.F16.F32.PACK_AB R27, R99, R96 ;  /* 0x00000060631b723e */ /* 0x000fc800000000ff */
[----:B------:R-:W-:-:S06]  /*4b60*/  WARPGROUP.ARRIVE ;  /* 0x00000000000079c5 */ /* 0x000fcc0000000000 */
[----:B------:R-:W-:Y:S01]  /*4b70*/  HGMMA.64x64x16.F32 R184, R24, gdesc[UR4].tnspB, R184, gsb0 ;  /* 0x40e0000418b87df0 */ /* 0x000fe200080008b8 */
[----:B------:R-:W-:Y:S01]  /*4b80*/  UMOV UR6, UR4 ;  /* 0x0000000400067c82 */ /* 0x000fe20008000000 */
[----:B------:R-:W-:Y:S01]  /*4b90*/  UMOV UR7, 0x40000040 ;  /* 0x4000004000077882 */ /* 0x000fe20000000000 */
[----:B------:R-:W-:Y:S01]  /*4ba0*/  UIADD3 UR4, UR8, 0x180, URZ ;  /* 0x0000018008047890 */ /* 0x000fe2000fffe03f */
[----:B------:R-:W-:Y:S02]  /*4bb0*/  WARPGROUP.DEPBAR.LE gsb0, 0x0 ;  /* 0x00008000000079c5 */ /* 0x000fe40000010000 */
[----:B------:R-:W-:Y:S01]  /*4bc0*/  WARPGROUP.ARRIVE ;  /* 0x00000000000079c5 */ /* 0x000fe20000000000 */
[----:B------:R-:W-:Y:S02]  /*4bd0*/  F2FP.F16.F32.PACK_AB R24, R13, R108 ;  /* 0x0000006c0d18723e */ /* 0x000fe400000000ff */
[----:B------:R-:W-:Y:S02]  /*4be0*/  F2FP.F16.F32.PACK_AB R25, R19, R110 ;  /* 0x0000006e1319723e */ /* 0x000fe400000000ff */
[----:B------:R-:W-:Y:S01]  /*4bf0*/  F2FP.F16.F32.PACK_AB R26, R109, R20 ;  /* 0x000000146d1a723e */ /* 0x000fe200000000ff */
[----:B------:R-:W-:Y:S01]  /*4c00*/  HGMMA.64x64x16.F32 R184, R100, gdesc[UR4].tnspB, R184, gsb0 ;  /* 0x40e0000464b87df0 */ /* 0x000fe200080008b8 */
[----:B------:R-:W-:Y:S01]  /*4c10*/  F2FP.F16.F32.PACK_AB R27, R12, R18 ;  /* 0x000000120c1b723e */ /* 0x000fe200000000ff */
[----:B------:R-:W-:Y:S01]  /*4c20*/  UMOV UR6, UR4 ;  /* 0x0000000400067c82 */ /* 0x000fe20008000000 */
[----:B------:R-:W-:Y:S01]  /*4c30*/  UMOV UR7, 0x40000040 ;  /* 0x4000004000077882 */ /* 0x000fe20000000000 */
[----:B------:R-:W-:Y:S01]  /*4c40*/  UIADD3 UR4, UR8, 0x200, URZ ;  /* 0x0000020008047890 */ /* 0x000fe2000fffe03f */
[----:B------:R-:W-:-:S02]  /*4c50*/  WARPGROUP.DEPBAR.LE gsb0, 0x0 ;  /* 0x00008000000079c5 */ /* 0x000fc40000010000 */
[----:B------:R-:W-:-:S06]  /*4c60*/  WARPGROUP.ARRIVE ;  /* 0x00000000000079c5 */ /* 0x000fcc0000000000 */
[----:B------:R-:W-:Y:S01]  /*4c70*/  HGMMA.64x64x16.F32 R184, R24, gdesc[UR4].tnspB, R184, gsb0 ;  /* 0x40e0000418b87df0 */ /* 0x000fe200080008b8 */
[----:B------:R-:W-:Y:S01]  /*4c80*/  UMOV UR6, UR4 ;  /* 0x0000000400067c82 */ /* 0x000fe20008000000 */
[----:B------:R-:W-:Y:S01]  /*4c90*/  UMOV UR7, 0x40000040 ;  /* 0x4000004000077882 */ /* 0x000fe20000000000 */
[----:B------:R-:W-:Y:S01]  /*4ca0*/  UIADD3 UR4, UR8, 0x280, URZ ;  /* 0x0000028008047890 */ /* 0x000fe2000fffe03f */
[----:B------:R-:W-:Y:S02]  /*4cb0*/  WARPGROUP.DEPBAR.LE gsb0, 0x0 ;  /* 0x00008000000079c5 */ /* 0x000fe40000010000 */
[----:B------:R-:W-:Y:S02]  /*4cc0*/  F2FP.F16.F32.PACK_AB R24, R113, R111 ;  /* 0x0000006f7118723e */ /* 0x000fe400000000ff */
[----:B------:R-:W-:Y:S01]  /*4cd0*/  F2FP.F16.F32.PACK_AB R25, R10, R112 ;  /* 0x000000700a19723e */ /* 0x000fe200000000ff */
[----:B------:R-:W-:Y:S01]  /*4ce0*/  IMAD R10, R235, 0x2000, R231 ;  /* 0x00002000eb0a7824 */ /* 0x000fe200078e02e7 */
[----:B------:R-:W-:-:S02]  /*4cf0*/  F2FP.F16.F32.PACK_AB R26, R115, R114 ;  /* 0x00000072731a723e */ /* 0x000fc400000000ff */
[----:B------:R-:W-:Y:S02]  /*4d00*/  F2FP.F16.F32.PACK_AB R27, R117, R116 ;  /* 0x00000074751b723e */ /* 0x000fe400000000ff */
[----:B------:R-:W-:Y:S02]  /*4d10*/  SHF.R.U32.HI R10, RZ, 0x4, R10 ;  /* 0x00000004ff0a7819 */ /* 0x000fe4000001160a */
[----:B------:R-:W-:Y:S02]  /*4d20*/  WARPGROUP.ARRIVE ;  /* 0x00000000000079c5 */ /* 0x000fe40000000000 */
[----:B------:R-:W-:-:S04]  /*4d30*/  LOP3.LUT R10, R10, 0x3fff, RZ, 0xc0, !PT ;  /* 0x00003fff0a0a7812 */ /* 0x000fc800078ec0ff */
[----:B------:R-:W-:Y:S01]  /*4d40*/  HGMMA.64x64x16.F32 R184, R24, gdesc[UR4].tnspB, R184, gsb0 ;  /* 0x40e0000418b87df0 */ /* 0x000fe200080008b8 */
[----:B------:R-:W-:Y:S01]  /*4d50*/  UMOV UR6, UR4 ;  /* 0x0000000400067c82 */ /* 0x000fe20008000000 */
[----:B------:R-:W-:Y:S01]  /*4d60*/  UMOV UR7, 0x40000040 ;  /* 0x4000004000077882 */ /* 0x000fe20000000000 */
[----:B------:R-:W-:Y:S02]  /*4d70*/  UIADD3 UR4, UR8, 0x300, URZ ;  /* 0x0000030008047890 */ /* 0x000fe4000fffe03f */
[----:B------:R-:W-:Y:S01]  /*4d80*/  UIADD3 UR8, UR8, 0x380, URZ ;  /* 0x0000038008087890 */ /* 0x000fe2000fffe03f */
[----:B------:R-:W-:Y:S02]  /*4d90*/  WARPGROUP.DEPBAR.LE gsb0, 0x0 ;  /* 0x00008000000079c5 */ /* 0x000fe40000010000 */
[----:B------:R-:W-:Y:S02]  /*4da0*/  F2FP.F16.F32.PACK_AB R24, R118, R15 ;  /* 0x0000000f7618723e */ /* 0x000fe400000000ff */
[----:B------:R-:W-:-:S02]  /*4db0*/  F2FP.F16.F32.PACK_AB R25, R119, R17 ;  /* 0x000000117719723e */ /* 0x000fc400000000ff */
[----:B------:R-:W-:Y:S02]  /*4dc0*/  F2FP.F16.F32.PACK_AB R26, R14, R28 ;  /* 0x0000001c0e1a723e */ /* 0x000fe400000000ff */
[----:B------:R-:W-:Y:S02]  /*4dd0*/  F2FP.F16.F32.PACK_AB R27, R11, R29 ;  /* 0x0000001d0b1b723e */ /* 0x000fe400000000ff */
[----:B------:R-:W-:Y:S02]  /*4de0*/  LOP3.LUT R11, R10, 0x10000, RZ, 0xfc, !PT ;  /* 0x000100000a0b7812 */ /* 0x000fe400078efcff */
[----:B------:R-:W-:-:S03]  /*4df0*/  WARPGROUP.ARRIVE ;  /* 0x00000000000079c5 */ /* 0x000fc60000000000 */
[----:B------:R-:W-:-:S03]  /*4e00*/  IMAD R11, R0, 0x800, R11 ;  /* 0x00000800000b7824 */ /* 0x000fc600078e020b */
[----:B------:R-:W-:Y:S01]  /*4e10*/  HGMMA.64x64x16.F32 R184, R24, gdesc[UR4].tnspB, R184, gsb0 ;  /* 0x40e0000418b87df0 */ /* 0x000fe200080008b8 */
[----:B------:R-:W-:Y:S01]  /*4e20*/  UMOV UR6, UR4 ;  /* 0x0000000400067c82 */ /* 0x000fe20008000000 */
[----:B------:R-:W-:Y:S01]  /*4e30*/  UMOV UR7, 0x40000040 ;  /* 0x4000004000077882 */ /* 0x000fe20000000000 */
[----:B------:R-:W-:Y:S02]  /*4e40*/  R2UR UR4, R16 ;  /* 0x00000000100472ca */ /* 0x000fe400000e0000 */
[----:B------:R-:W-:-:S11]  /*4e50*/  R2UR UR9, R11 ;  /* 0x000000000b0972ca */ /* 0x000fd600000e0000 */
[----:B------:R-:W-:-:S04]  /*4e60*/  USHF.R.U32.HI UR4, URZ, 0x4, UR4 ;  /* 0x000000043f047899 */ /* 0x000fc80008011604 */
[----:B------:R-:W-:-:S03]  /*4e70*/  ULOP3.LUT UR10, UR4, 0x3fff, URZ, 0xc0, !UPT ;  /* 0x00003fff040a7892 */ /* 0x000fc6000f8ec03f */
[----:B------:R-:W-:Y:S01]  /*4e80*/  UMOV UR4, UR9 ;  /* 0x0000000900047c82 */ /* 0x000fe20008000000 */
[----:B------:R-:W-:Y:S02]  /*4e90*/  WARPGROUP.DEPBAR.LE gsb0, 0x0 ;  /* 0x00008000000079c5 */ /* 0x000fe40000010000 */
[----:B------:R-:W-:-:S06]  /*4ea0*/  WARPGROUP.ARRIVE ;  /* 0x00000000000079c5 */ /* 0x000fcc0000000000 */
[----:B------:R-:W-:Y:S01]  /*4eb0*/  HGMMA.64x64x16.F32 R184, R32, gdesc[UR4].tnspB, R184, gsb0 ;  /* 0x40e0000420b87df0 */ /* 0x000fe200080008b8 */
[----:B------:R-:W-:Y:S01]  /*4ec0*/  UMOV UR6, UR8 ;  /* 0x0000000800067c82 */ /* 0x000fe20008000000 */
[----:B------:R-:W-:Y:S01]  /*4ed0*/  UMOV UR7, 0x40000040 ;  /* 0x4000004000077882 */ /* 0x000fe20000000000 */
[----:B------:R-:W-:Y:S02]  /*4ee0*/  WARPGROUP.DEPBAR.LE gsb0, 0x0 ;  /* 0x00008000000079c5 */ /* 0x000fe40000010000 */
[----:B------:R-:W-:-:S06]  /*4ef0*/  WARPGROUP.ARRIVE ;  /* 0x00000000000079c5 */ /* 0x000fcc0000000000 */
[----:B------:R-:W-:Y:S01]  /*4f00*/  HGMMA.64x64x16.F32 R184, R120, gdesc[UR4].tnspB, R184, gsb0 ;  /* 0x40e0000478b87df0 */ /* 0x000fe200080008b8 */
[----:B------:R-:W-:Y:S01]  /*4f10*/  UMOV UR6, UR10 ;  /* 0x0000000a00067c82 */ /* 0x000fe20008000000 */
[----:B------:R-:W-:Y:S01]  /*4f20*/  UMOV UR7, 0x40000040 ;  /* 0x4000004000077882 */ /* 0x000fe20000000000 */
        /* <DEDUP_REMOVED lines=58> */
.L_x_5388:
        /* <DEDUP_REMOVED lines=68> */
.L_x_5389:
        /* <DEDUP_REMOVED lines=11> */
.L_x_5379:
        /* <DEDUP_REMOVED lines=14> */
[----:B------:R-:W2:Y:S04]  /*58a0*/  LDL R10, [R1+0x4c] ;  /* 0x00004c00010a7983 */ /* 0x000ea80000100800 */
[----:B------:R-:W3:Y:S01]  /*58b0*/  LDL R9, [R1+0x48] ;  /* 0x0000480001097983 */ /* 0x000ee20000100800 */
[----:B------:R-:W-:Y:S01]  /*58c0*/  UIMAD UR4, UR6, -0x80, UR41 ;  /* 0xffffff80060478a4 */ /* 0x000fe2000f8e0229 */
[----:B------:R-:W-:Y:S01]  /*58d0*/  IMAD.MOV.U32 R237, RZ, RZ, 0x40000040 ;  /* 0x40000040ffed7424 */ /* 0x000fe200078e00ff */
[----:B------:R-:W4:Y:S01]  /*58e0*/  S2R R5, SR_TID.X ;  /* 0x0000000000057919 */ /* 0x000f220000002100 */
[----:B------:R-:W-:-:S03]  /*58f0*/  IMAD.MOV.U32 R233, RZ, RZ, 0x40000040 ;  /* 0x40000040ffe97424 */ /* 0x000fc600078e00ff */
[----:B------:R-:W-:Y:S02]  /*5900*/  IMAD.U32 R13, RZ, RZ, UR4 ;  /* 0x00000004ff0d7e24 */ /* 0x000fe4000f8e00ff */
[----:B----4-:R-:W-:-:S05]  /*5910*/  VIADD R7, R5, 0xffffff80 ;  /* 0xffffff8005077836 */ /* 0x010fca0000000000 */
[----:B-1----:R-:W-:-:S04]  /*5920*/  SHF.R.S32.HI R8, RZ, 0x1f, R7 ;  /* 0x0000001fff087819 */ /* 0x002fc80000011407 */
[----:B------:R-:W-:Y:S02]  /*5930*/  LEA.HI R5, R8, R7, RZ, 0x5 ;  /* 0x0000000708057211 */ /* 0x000fe400078f28ff */
[----:B--2---:R-:W-:Y:S02]  /*5940*/  LEA.HI R6, R10, R11, RZ, 0x5 ;  /* 0x0000000b0a067211 */ /* 0x004fe400078f28ff */
[--C-:B---3--:R-:W-:Y:S02]  /*5950*/  SHF.R.S32.HI R11, RZ, 0x2, R9.reuse ;  /* 0x00000002ff0b7819 */ /* 0x108fe40000011409 */
[----:B------:R-:W-:Y:S02]  /*5960*/  SHF.R.S32.HI R10, RZ, 0x1f, R9 ;  /* 0x0000001fff0a7819 */ /* 0x000fe40000011409 */
[----:B------:R-:W1:Y:S01]  /*5970*/  S2R R9, SR_TID.X ;  /* 0x0000000000097919 */ /* 0x000e620000002100 */
[----:B------:R-:W-:Y:S02]  /*5980*/  SHF.R.S32.HI R12, RZ, 0x5, R6 ;  /* 0x00000005ff0c7819 */ /* 0x000fe40000011406 */
[----:B------:R-:W-:-:S02]  /*5990*/  LOP3.LUT R6, R5, 0xffffffe0, RZ, 0xc0, !PT ;  /* 0xffffffe005067812 */ /* 0x000fc400078ec0ff */
[----:B------:R-:W-:Y:S01]  /*59a0*/  LEA.HI R10, R10, R11, RZ, 0x3 ;  /* 0x0000000b0a0a7211 */ /* 0x000fe200078f18ff */
[C---:B-1----:R-:W-:Y:S02]  /*59b0*/  VIADD R14, R9.reuse, 0xffffff80 ;  /* 0xffffff80090e7836 */ /* 0x042fe40000000000 */
[----:B------:R-:W-:Y:S02]  /*59c0*/  VIADD R15, R9, 0xffffff80 ;  /* 0xffffff80090f7836 */ /* 0x000fe40000000000 */
[----:B------:R-:W-:Y:S01]  /*59d0*/  IMAD.IADD R9, R7, 0x1, -R6 ;  /* 0x0000000107097824 */ /* 0x000fe200078e0a06 */
[----:B------:R-:W-:Y:S01]  /*59e0*/  SHF.R.S32.HI R14, RZ, 0x1f, R14 ;  /* 0x0000001fff0e7819 */ /* 0x000fe2000001140e */
[----:B------:R-:W-:Y:S01]  /*59f0*/  IMAD R6, R12, -0x10, R13 ;  /* 0xfffffff00c067824 */ /* 0x000fe200078e020d */
[----:B------:R-:W-:Y:S02]  /*5a00*/  LOP3.LUT R12, R10, 0xfffffff8, RZ, 0xc0, !PT ;  /* 0xfffffff80a0c7812 */ /* 0x000fe400078ec0ff */
[----:B------:R-:W-:-:S02]  /*5a10*/  LEA.HI R14, R14, R15, RZ, 0x7 ;  /* 0x0000000f0e0e7211 */ /* 0x000fc400078f38ff */
[----:B------:R-:W-:Y:S02]  /*5a20*/  SHF.R.S32.HI R10, RZ, 0x1f, R9 ;  /* 0x0000001fff0a7819 */ /* 0x000fe40000011409 */
[----:B------:R-:W-:Y:S02]  /*5a30*/  SHF.R.S32.HI R14, RZ, 0x7, R14 ;  /* 0x00000007ff0e7819 */ /* 0x000fe4000001140e */
[----:B------:R-:W-:Y:S02]  /*5a40*/  IADD3 R6, R6, R12, -R11 ;  /* 0x0000000c06067210 */ /* 0x000fe40007ffe80b */
[----:B------:R-:W-:Y:S02]  /*5a50*/  LEA.HI R5, R14, R14, RZ, 0x1 ;  /* 0x0000000e0e057211 */ /* 0x000fe400078f08ff */
[CC--:B------:R-:W-:Y:S02]  /*5a60*/  LEA.HI R11, R10.reuse, R9.reuse, RZ, 0x3 ;  /* 0x000000090a0b7211 */ /* 0x0c0fe400078f18ff */
[----:B------:R-:W-:-:S02]  /*5a70*/  LEA.HI R10, R10, R9, RZ, 0x2 ;  /* 0x000000090a0a7211 */ /* 0x000fc400078f10ff */
[----:B------:R-:W-:Y:S02]  /*5a80*/  LOP3.LUT R5, R5, 0xfffffffe, RZ, 0xc0, !PT ;  /* 0xfffffffe05057812 */ /* 0x000fe400078ec0ff */
[--C-:B------:R-:W-:Y:S02]  /*5a90*/  SHF.R.S32.HI R9, RZ, 0x3, R11.reuse ;  /* 0x00000003ff097819 */ /* 0x100fe4000001140b */
[----:B------:R-:W-:Y:S01]  /*5aa0*/  SHF.R.S32.HI R12, RZ, 0x1f, R11 ;  /* 0x0000001fff0c7819 */ /* 0x000fe2000001140b */
[----:B------:R-:W-:Y:S01]  /*5ab0*/  IMAD.IADD R5, R14, 0x1, -R5 ;  /* 0x000000010e057824 */ /* 0x000fe200078e0a05 */
[----:B------:R-:W-:Y:S02]  /*5ac0*/  SHF.R.S32.HI R11, RZ, 0x2, R10 ;  /* 0x00000002ff0b7819 */ /* 0x000fe4000001140a */
[----:B------:R-:W-:Y:S01]  /*5ad0*/  LEA.HI R12, R12, R9, RZ, 0x4 ;  /* 0x000000090c0c7211 */ /* 0x000fe200078f20ff */
[----:B------:R-:W-:Y:S01]  /*5ae0*/  IMAD R5, R5, -0x40, R6 ;  /* 0xffffffc005057824 */ /* 0x000fe200078e0206 */
[----:B------:R-:W-:Y:S01]  /*5af0*/  LEA.HI R10, R10, R11, RZ, 0x1 ;  /* 0x0000000b0a0a7211 */ /* 0x000fe200078f08ff */
[C---:B------:R-:W-:Y:S01]  /*5b00*/  VIADD R15, R11.reuse, 0x18 ;  /* 0x000000180b0f7836 */ /* 0x040fe20000000000 */
[----:B------:R-:W-:Y:S01]  /*5b10*/  LEA.HI R6, R8, R7, RZ, 0x2 ;  /* 0x0000000708067211 */ /* 0x000fe200078f10ff */
[----:B------:R-:W-:Y:S01]  /*5b20*/  VIADD R8, R11, 0x8 ;  /* 0x000000080b087836 */ /* 0x000fe20000000000 */
[----:B------:R-:W-:-:S02]  /*5b30*/  LOP3.LUT R12, R12, 0x1ffffff0, RZ, 0xc0, !PT ;  /* 0x1ffffff00c0c7812 */ /* 0x000fc400078ec0ff */
[----:B------:R-:W-:Y:S02]  /*5b40*/  LOP3.LUT R10, R10, 0xfffffffe, RZ, 0xc0, !PT ;  /* 0xfffffffe0a0a7812 */ /* 0x000fe400078ec0ff */
[----:B------:R-:W-:Y:S01]  /*5b50*/  LOP3.LUT R6, R6, 0xfffffffc, RZ, 0xc0, !PT ;  /* 0xfffffffc06067812 */ /* 0x000fe200078ec0ff */
[----:B------:R-:W-:Y:S01]  /*5b60*/  IMAD.IADD R9, R9, 0x1, -R12 ;  /* 0x0000000109097824 */ /* 0x000fe200078e0a0c */
[----:B------:R-:W-:Y:S01]  /*5b70*/  LEA.HI R13, R8, R8, RZ, 0x1 ;  /* 0x00000008080d7211 */ /* 0x000fe200078f08ff */
[----:B------:R-:W-:Y:S01]  /*5b80*/  IMAD.IADD R10, R11, 0x1, -R10 ;  /* 0x000000010b0a7824 */ /* 0x000fe200078e0a0a */
[----:B------:R-:W-:Y:S01]  /*5b90*/  LEA.HI R17, R15, R15, RZ, 0x1 ;  /* 0x0000000f0f117211 */ /* 0x000fe200078f08ff */
[----:B------:R-:W-:Y:S02]  /*5ba0*/  VIADD R12, R11, 0x10 ;  /* 0x000000100b0c7836 */ /* 0x000fe40000000000 */
[----:B------:R-:W-:Y:S01]  /*5bb0*/  IMAD.IADD R6, R7, 0x1, -R6 ;  /* 0x0000000107067824 */ /* 0x000fe200078e0a06 */
[----:B------:R-:W-:Y:S01]  /*5bc0*/  LOP3.LUT R7, R13, 0xfffffffe, RZ, 0xc0, !PT ;  /* 0xfffffffe0d077812 */ /* 0x000fe200078ec0ff */
[----:B------:R-:W-:Y:S01]  /*5bd0*/  IMAD R10, R9, 0x8, R10 ;  /* 0x00000008090a7824 */ /* 0x000fe200078e020a */
[----:B------:R-:W-:-:S02]  /*5be0*/  LEA.HI R9, R12, R12, RZ, 0x1 ;  /* 0x0000000c0c097211 */ /* 0x000fc400078f08ff */
[----:B------:R-:W-:Y:S01]  /*5bf0*/  SHF.R.S32.HI R18, RZ, 0x1f, R17 ;  /* 0x0000001fff127819 */ /* 0x000fe20000011411 */
[----:B------:R-:W-:Y:S01]  /*5c00*/  IMAD.IADD R8, R8, 0x1, -R7 ;  /* 0x0000000108087824 */ /* 0x000fe200078e0a07 */
[----:B------:R1:W-:Y:S01]  /*5c10*/  STL [R1+0x3c], R10 ;  /* 0x00003c0a01007387 */ /* 0x0003e20000100800 */
[----:B------:R-:W-:Y:S02]  /*5c20*/  SHF.R.S32.HI R7, RZ, 0x1, R13 ;  /* 0x00000001ff077819 */ /* 0x000fe4000001140d */
[--C-:B------:R-:W-:Y:S02]  /*5c30*/  SHF.R.S32.HI R11, RZ, 0x1, R9.reuse ;  /* 0x00000001ff0b7819 */ /* 0x100fe40000011409 */
[----:B------:R-:W-:-:S04]  /*5c40*/  SHF.R.S32.HI R14, RZ, 0x1f, R9 ;  /* 0x0000001fff0e7819 */ /* 0x000fc80000011409 */
[----:B------:R-:W-:Y:S02]  /*5c50*/  LEA.HI R14, R14, R11, RZ, 0x4 ;  /* 0x0000000b0e0e7211 */ /* 0x000fe400078f20ff */
[----:B-1----:R-:W-:Y:S02]  /*5c60*/  SHF.R.S32.HI R10, RZ, 0x1f, R13 ;  /* 0x0000001fff0a7819 */ /* 0x002fe4000001140d */
[----:B------:R-:W-:Y:S02]  /*5c70*/  LOP3.LUT R13, R9, 0xfffffffe, RZ, 0xc0, !PT ;  /* 0xfffffffe090d7812 */ /* 0x000fe400078ec0ff */
[----:B------:R-:W-:Y:S02]  /*5c80*/  LEA.HI R10, R10, R7, RZ, 0x4 ;  /* 0x000000070a0a7211 */ /* 0x000fe400078f20ff */
[----:B------:R-:W-:Y:S01]  /*5c90*/  SHF.R.S32.HI R9, RZ, 0x1, R17 ;  /* 0x00000001ff097819 */ /* 0x000fe20000011411 */
[----:B------:R-:W-:Y:S01]  /*5ca0*/  IMAD.IADD R13, R12, 0x1, -R13 ;  /* 0x000000010c0d7824 */ /* 0x000fe200078e0a0d */
        /* <DEDUP_REMOVED lines=10> */
[----:B------:R1:W-:Y:S01]  /*5d50*/  STL [R1+0x38], R10 ;  /* 0x0000380a01007387 */ /* 0x0003e20000100800 */
[----:B------:R-:W-:-:S02]  /*5d60*/  IMAD.IADD R9, R9, 0x1, -R18 ;  /* 0x0000000109097824 */ /* 0x000fc400078e0a12 */
[----:B------:R-:W-:Y:S01]  /*5d70*/  IMAD R8, R235, 0x2000, R16 ;  /* 0x00002000eb087824 */ /* 0x000fe200078e0210 */
[----:B------:R2:W-:Y:S01]  /*5d80*/  STL [R1+0x34], R7 ;  /* 0x0000340701007387 */ /* 0x0005e20000100800 */
[----:B------:R-:W-:Y:S02]  /*5d90*/  IMAD.MOV.U32 R15, RZ, RZ, 0x40000040 ;  /* 0x40000040ff0f7424 */ /* 0x000fe400078e00ff */
[----:B------:R-:W-:Y:S02]  /*5da0*/  IMAD.MOV.U32 R13, RZ, RZ, 0x40000040 ;  /* 0x40000040ff0d7424 */ /* 0x000fe400078e00ff */
[----:B------:R-:W-:Y:S02]  /*5db0*/  IMAD.MOV.U32 R11, RZ, RZ, 0x40000040 ;  /* 0x40000040ff0b7424 */ /* 0x000fe400078e00ff */
[----:B-1----:R-:W-:Y:S02]  /*5dc0*/  IMAD R10, R9, 0x8, R12 ;  /* 0x00000008090a7824 */ /* 0x002fe400078e020c */
[----:B------:R-:W-:-:S02]  /*5dd0*/  VIADD R9, R8, 0x4000 ;  /* 0x0000400008097836 */ /* 0x000fc40000000000 */
[----:B--2---:R-:W-:Y:S01]  /*5de0*/  VIADD R7, R8, 0x20c00 ;  /* 0x00020c0008077836 */ /* 0x004fe20000000000 */
[----:B------:R-:W-:Y:S01]  /*5df0*/  SHF.R.U32.HI R8, RZ, 0x4, R8 ;  /* 0x00000004ff087819 */ /* 0x000fe20000011608 */
[----:B------:R1:W-:Y:S01]  /*5e00*/  STL [R1+0x30], R10 ;  /* 0x0000300a01007387 */ /* 0x0003e20000100800 */
[----:B------:R-:W-:Y:S01]  /*5e10*/  SHF.R.U32.HI R9, RZ, 0x4, R9 ;  /* 0x00000004ff097819 */ /* 0x000fe20000011609 */
[C---:B------:R-:W-:Y:S01]  /*5e20*/  VIADD R18, R6.reuse, 0x8 ;  /* 0x0000000806127836 */ /* 0x040fe20000000000 */
[----:B------:R-:W-:Y:S01]  /*5e30*/  SHF.R.U32.HI R7, RZ, 0x4, R7 ;  /* 0x00000004ff077819 */ /* 0x000fe20000011607 */
[----:B------:R-:W-:Y:S01]  /*5e40*/  VIADD R18, R6, 0x14 ;  /* 0x0000001406127836 */ /* 0x000fe20000000000 */
[----:B------:R-:W-:Y:S02]  /*5e50*/  LOP3.LUT R8, R8, 0x3fff, RZ, 0xc0, !PT ;  /* 0x00003fff08087812 */ /* 0x000fe400078ec0ff */
[----:B------:R-:W-:Y:S02]  /*5e60*/  LOP3.LUT R9, R9, 0x3fff, RZ, 0xc0, !PT ;  /* 0x00003fff09097812 */ /* 0x000fe400078ec0ff */
[----:B------:R-:W-:-:S02]  /*5e70*/  LOP3.LUT R7, R7, 0x3fff, RZ, 0xc0, !PT ;  /* 0x00003fff07077812 */ /* 0x000fc400078ec0ff */
[----:B------:R-:W-:Y:S02]  /*5e80*/  LOP3.LUT R8, R8, 0x10000, RZ, 0xfc, !PT ;  /* 0x0001000008087812 */ /* 0x000fe400078efcff */
[----:B------:R-:W-:Y:S01]  /*5e90*/  LOP3.LUT R17, R9, 0x10000, RZ, 0xfc, !PT ;  /* 0x0001000009117812 */ /* 0x000fe200078efcff */
[----:B------:R-:W-:Y:S01]  /*5ea0*/  IMAD.MOV.U32 R9, RZ, RZ, 0x40000040 ;  /* 0x40000040ff097424 */ /* 0x000fe200078e00ff */
[----:B------:R-:W-:Y:S01]  /*5eb0*/  LOP3.LUT R7, R7, 0x10000, RZ, 0xfc, !PT ;  /* 0x0001000007077812 */ /* 0x000fe200078efcff */
[C---:B------:R-:W-:Y:S01]  /*5ec0*/  VIADD R14, R8.reuse, 0x2 ;  /* 0x00000002080e7836 */ /* 0x040fe20000000000 */
[----:B------:R2:W-:Y:S01]  /*5ed0*/  STL [R1+0x24], R8 ;  /* 0x0000240801007387 */ /* 0x0005e20000100800 */
[C---:B------:R-:W-:Y:S02]  /*5ee0*/  VIADD R12, R8.reuse, 0x4 ;  /* 0x00000004080c7836 */ /* 0x040fe40000000000 */
[----:B-1----:R-:W-:Y:S01]  /*5ef0*/  VIADD R10, R8, 0x6 ;  /* 0x00000006080a7836 */ /* 0x002fe20000000000 */
[----:B------:R1:W-:Y:S01]  /*5f00*/  STL [R1+0x40], R7 ;  /* 0x0000400701007387 */ /* 0x0003e20000100800 */
[----:B------:R-:W-:-:S02]  /*5f10*/  VIADD R236, R17, 0x4 ;  /* 0x0000000411ec7836 */ /* 0x000fc40000000000 */
[C---:B------:R-:W-:Y:S01]  /*5f20*/  VIADD R232, R17.reuse, 0x6 ;  /* 0x0000000611e87836 */ /* 0x040fe20000000000 */
[----:B------:R3:W-:Y:S01]  /*5f30*/  STL [R1+0x20], R17 ;  /* 0x0000201101007387 */ /* 0x0007e20000100800 */
[----:B--2---:R-:W-:-:S03]  /*5f40*/  VIADD R8, R17, 0x2 ;  /* 0x0000000211087836 */ /* 0x004fc60000000000 */
[----:B------:R2:W-:Y:S01]  /*5f50*/  STL.64 [R1+0x18], R14 ;  /* 0x0000180e01007387 */ /* 0x0005e20000100a00 */
[----:B-1----:R-:W-:-:S03]  /*5f60*/  VIADD R7, R6, 0x4 ;  /* 0x0000000406077836 */ /* 0x002fc60000000000 */
[----:B------:R2:W-:Y:S01]  /*5f70*/  STL.64 [R1+0x10], R12 ;  /* 0x0000100c01007387 */ /* 0x0005e20000100a00 */
[C---:B------:R-:W-:Y:S02]  /*5f80*/  VIADD R7, R6.reuse, 0x10 ;  /* 0x0000001006077836 */ /* 0x040fe40000000000 */
[C---:B---3--:R-:W-:Y:S01]  /*5f90*/  VIADD R17, R6.reuse, 0xc ;  /* 0x0000000c06117836 */ /* 0x048fe20000000000 */
[----:B------:R2:W-:Y:S01]  /*5fa0*/  STL.64 [R1+0x8], R10 ;  /* 0x0000080a01007387 */ /* 0x0005e20000100a00 */
[C---:B------:R-:W-:Y:S02]  /*5fb0*/  VIADD R17, R6.reuse, 0x18 ;  /* 0x0000001806117836 */ /* 0x040fe40000000000 */
[----:B------:R-:W-:Y:S01]  /*5fc0*/  VIADD R7, R6, 0x1c ;  /* 0x0000001c06077836 */ /* 0x000fe20000000000 */
[----:B------:R2:W-:Y:S06]  /*5fd0*/  STL.64 [R1], R8 ;  /* 0x0000000801007387 */ /* 0x0005ec0000100a00 */
.L_x_5402:
[----:B------:R-:W-:-:S05]  /*5fe0*/  IMAD.U32 R7, RZ, RZ, UR36 ;  /* 0x00000024ff077e24 */ /* 0x000fca000f8e00ff */
[----:B------:R-:W-:-:S04]  /*5ff0*/  LOP3.LUT R7, R7, 0x1, RZ, 0xfc, !PT ;  /* 0x0000000107077812 */ /* 0x000fc800078efcff */
[----:B------:R-:W-:-:S13]  /*6000*/  ISETP.NE.AND P0, PT, R7, 0x3, PT ;  /* 0x000000030700780c */ /* 0x000fda0003f05270 */
[----:B------:R-:W-:Y:S05]  /*6010*/  @!P0 BRA `(.L_x_5392) ;  /* 0x0000000000048947 */ /* 0x000fea0003800000 */
[----:B------:R-:W-:Y:S01]  /*6020*/  BPT.TRAP 0x1 ;  /* 0x000000040000795c */ /* 0x000fe20000300000 */
.L_x_5392:
[----:B------:R-:W-:Y:S01]  /*6030*/  IMAD R7, R0, 0x8, R16 ;  /* 0x0000000800077824 */ /* 0x000fe200078e0210 */
[----:B------:R-:W-:-:S04]  /*6040*/  SHF.L.U32 R20, R4, 0x1f, RZ ;  /* 0x0000001f04147819 */ /* 0x000fc800000006ff */
[----:B------:R1:W3:Y:S01]  /*6050*/  SYNCS.PHASECHK.TRANS64.TRYWAIT P1, [R7+URZ+0x30c10], R20 ;  /* 0x030c1014070075a7 */ /* 0x0002e2000802017f */
[----:B------:R-:W-:Y:S05]  /*6060*/  @!P0 BRA `(.L_x_5393) ;  /* 0x0000000000048947 */ /* 0x000fea0003800000 */
[----:B------:R-:W-:Y:S01]  /*6070*/  BPT.TRAP 0x1 ;  /* 0x000000040000795c */ /* 0x000fe20000300000 */
.L_x_5393:
[----:B--2---:R-:W-:-:S05]  /*6080*/  VIADD R8, R16, 0x10000 ;  /* 0x0001000010087836 */ /* 0x004fca0000000000 */
[----:B------:R-:W-:-:S04]  /*6090*/  SHF.R.U32.HI R8, RZ, 0x4, R8 ;  /* 0x00000004ff087819 */ /* 0x000fc80000011608 */
[----:B------:R-:W-:-:S04]  /*60a0*/  LOP3.LUT R8, R8, 0x3fff, RZ, 0xc0, !PT ;  /* 0x00003fff08087812 */ /* 0x000fc800078ec0ff */
[----:B------:R-:W-:Y:S01]  /*60b0*/  LOP3.LUT R9, R8, 0x10000, RZ, 0xfc, !PT ;  /* 0x0001000008097812 */ /* 0x000fe200078efcff */
[----:B---3--:R-:W-:Y:S06]  /*60c0*/  @P1 BRA `(.L_x_5394) ;  /* 0x0000000000081947 */ /* 0x008fec0003800000 */
[----:B------:R-:W2:Y:S02]  /*60d0*/  SYNCS.PHASECHK.TRANS64.TRYWAIT P1, [R7+URZ+0x30c10], R20 ;  /* 0x030c1014070075a7 */ /* 0x000ea4000802017f */
[----:B--2---:R-:W-:Y:S05]  /*60e0*/  @!P1 BRA `(.L_x_5395) ;  /* 0x000000cc00909947 */ /* 0x004fea0003800000 */
.L_x_5394:
        /* <DEDUP_REMOVED lines=63> */
.L_x_5396:
[----:B------:R1:W1:Y:S01]  /*64e0*/  SYNCS.PHASECHK.TRANS64.TRYWAIT P1, [R7+URZ+0x30c30], R20 ;  /* 0x030c3014070075a7 */ /* 0x000262000802017f */
[----:B------:R-:W-:Y:S05]  /*64f0*/  @!P0 BRA `(.L_x_5397) ;  /* 0x0000000000048947 */ /* 0x000fea0003800000 */
[----:B------:R-:W-:Y:S01]  /*6500*/  BPT.TRAP 0x1 ;  /* 0x000000040000795c */ /* 0x000fe20000300000 */
.L_x_5397:
        /* <DEDUP_REMOVED lines=8> */
.L_x_5398:
[----:B------:R-:W5:Y:S04]  /*6590*/  LDL R12, [R1+0x20] ;  /* 0x00002000010c7983 */ /* 0x000f680000100800 */
[----:B------:R-:W4:Y:S01]  /*65a0*/  LDL.64 R10, [R1] ;  /* 0x00000000010a7983 */ /* 0x000f220000100a00 */
[----:B------:R-:W-:Y:S01]  /*65b0*/  R2UR UR6, R9 ;  /* 0x00000000090672ca */ /* 0x000fe200000e0000 */
[----:B------:R-:W-:Y:S01]  /*65c0*/  WARPGROUP.ARRIVE ;  /* 0x00000000000079c5 */ /* 0x000fe20000000000 */
[----:B------:R-:W-:Y:S01]  /*65d0*/  UMOV UR5, 0x40000040 ;  /* 0x4000004000057882 */ /* 0x000fe20000000000 */
[----:B------:R-:W-:Y:S01]  /*65e0*/  UMOV UR7, 0x40000040 ;  /* 0x4000004000077882 */ /* 0x000fe20000000000 */
[----:B------:R-:W-:Y:S01]  /*65f0*/  UMOV UR11, 0x40000040 ;  /* 0x40000040000b7882 */ /* 0x000fe20000000000 */
[C---:B------:R-:W-:Y:S01]  /*6600*/  VIADD R13, R6.reuse, 0x14 ;  /* 0x00000014060d7836 */ /* 0x040fe20000000000 */
[----:B--2---:R-:W1:Y:S01]  /*6610*/  SHFL.IDX PT, R17, R15, R6, 0x1f ;  /* 0x00001f060f117589 */ /* 0x004e6200000e0000 */
[C---:B------:R-:W-:Y:S01]  /*6620*/  VIADD R14, R6.reuse, 0x18 ;  /* 0x00000018060e7836 */ /* 0x040fe20000000000 */
[C---:B------:R-:W-:Y:S01]  /*6630*/  ISETP.GT.AND P2, PT, R5.reuse, RZ, PT ;  /* 0x000000ff0500720c */ /* 0x040fe20003f44270 */
[C---:B------:R-:W-:Y:S01]  /*6640*/  VIADD R21, R6.reuse, 0x4 ;  /* 0x0000000406157836 */ /* 0x040fe20000000000 */
[----:B------:R-:W-:Y:S01]  /*6650*/  ISETP.GT.AND P1, PT, R5, 0x8, PT ;  /* 0x000000080500780c */ /* 0x000fe20003f24270 */
[C---:B------:R-:W-:Y:S01]  /*6660*/  VIADD R19, R6.reuse, 0x8 ;  /* 0x0000000806137836 */ /* 0x040fe20000000000 */
[----:B------:R-:W2:Y:S01]  /*6670*/  SHFL.IDX PT, R13, R15, R13, 0x1f ;  /* 0x00001f0d0f0d7589 */ /* 0x000ea200000e0000 */
[----:B------:R-:W-:Y:S01]  /*6680*/  VIADD R18, R6, 0x1c ;  /* 0x0000001c06127836 */ /* 0x000fe20000000000 */
[----:B------:R-:W-:Y:S01]  /*6690*/  FSEL R101, R101, -INF , P2 ;  /* 0xff80000065657808 */ /* 0x000fe20001000000 */
[----:B------:R-:W-:Y:S01]  /*66a0*/  IMAD R220, R0, 0x400, R220 ;  /* 0x0000040000dc7824 */ /* 0x000fe200078e02dc */
[----:B------:R-:W2:Y:S01]  /*66b0*/  SHFL.IDX PT, R9, R15, R21, 0x1f ;  /* 0x00001f150f097589 */ /* 0x000ea200000e0000 */
[----:B------:R-:W-:-:S02]  /*66c0*/  FSEL R93, R93, -INF , P2 ;  /* 0xff8000005d5d7808 */ /* 0x000fc40001000000 */
[----:B------:R-:W-:Y:S01]  /*66d0*/  FSEL R222, R88, -INF , P2 ;  /* 0xff80000058de7808 */ /* 0x000fe20001000000 */
[----:B------:R-:W2:Y:S01]  /*66e0*/  SHFL.IDX PT, R14, R15, R14, 0x1f ;  /* 0x00001f0e0f0e7589 */ /* 0x000ea200000e0000 */
[----:B------:R-:W-:Y:S02]  /*66f0*/  FSEL R90, R90, -INF , P1 ;  /* 0xff8000005a5a7808 */ /* 0x000fe40000800000 */
[----:B------:R-:W-:Y:S01]  /*6700*/  FSEL R96, R96, -INF , P2 ;  /* 0xff80000060607808 */ /* 0x000fe20001000000 */
[----:B---3--:R-:W-:Y:S01]  /*6710*/  SHFL.IDX PT, R20, R234, R21, 0x1f ;  /* 0x00001f15ea147589 */ /* 0x008fe200000e0000 */
[----:B------:R-:W-:Y:S02]  /*6720*/  FSEL R104, R104, -INF , P2 ;  /* 0xff80000068687808 */ /* 0x000fe40001000000 */
[----:B------:R-:W-:Y:S01]  /*6730*/  FSEL R98, R98, -INF , P1 ;  /* 0xff80000062627808 */ /* 0x000fe20000800000 */
[----:B------:R-:W3:Y:S01]  /*6740*/  SHFL.IDX PT, R22, R234, R19, 0x1f ;  /* 0x00001f13ea167589 */ /* 0x000ee200000e0000 */
        /* <DEDUP_REMOVED lines=40> */
[----:B-----5:R-:W-:Y:S01]  /*69d0*/  R2UR UR4, R12 ;  /* 0x000000000c0472ca */ /* 0x020fe200000e0000 */
[----:B------:R-:W-:Y:S01]  /*69e0*/  VIADD R12, R6, 0x10 ;  /* 0x00000010060c7836 */ /* 0x000fe20000000000 */
[----:B----4-:R-:W-:Y:S02]  /*69f0*/  R2UR UR8, R10 ;  /* 0x000000000a0872ca */ /* 0x010fe400000e0000 */
[----:B------:R-:W-:Y:S01]  /*6a00*/  R2UR UR9, R11 ;  /* 0x000000000b0972ca */ /* 0x000fe200000e0000 */
[----:B------:R-:W-:Y:S01]  /*6a10*/  VIADD R11, R6, 0xc ;  /* 0x0000000c060b7836 */ /* 0x000fe20000000000 */
[----:B------:R-:W4:Y:S04]  /*6a20*/  SHFL.IDX PT, R10, R15, R19, 0x1f ;  /* 0x00001f130f0a7589 */ /* 0x000f2800000e0000 */
[----:B------:R-:W5:Y:S03]  /*6a30*/  SHFL.IDX PT, R12, R15, R12, 0x1f ;  /* 0x00001f0c0f0c7589 */ /* 0x000f6600000e0000 */
[----:B------:R-:W-:Y:S01]  /*6a40*/  HGMMA.64x128x16.F32 R24, gdesc[UR4], RZ, !UPT, gsb0 ;  /* 0x01e00000041879f0 */ /* 0x000fe2000c0008ff */
[----:B------:R-:W-:Y:S01]  /*6a50*/  UIADD3 UR4, UR6, 0x2, URZ ;  /* 0x0000000206047890 */ /* 0x000fe2000fffe03f */
[----:B------:R-:W5:Y:S01]  /*6a60*/  SHFL.IDX PT, R11, R15, R11, 0x1f ;  /* 0x00001f0b0f0b7589 */ /* 0x000f6200000e0000 */
[----:B------:R-:W-:-:S02]  /*6a70*/  ULDC UR5, c[0x0][0x744] ;  /* 0x0001d10000057ab9 */ /* 0x000fc40000000800 */
[--C-:B-1----:R-:W-:Y:S01]  /*6a80*/  FFMA.FTZ R222, R222, UR5, -R17.reuse ;  /* 0x00000005dede7c23 */ /* 0x102fe20008010811 */
[----:B------:R-:W1:Y:S02]  /*6a90*/  SHFL.IDX PT, R15, R15, R18, 0x1f ;  /* 0x00001f120f0f7589 */ /* 0x000e6400000e0000 */
[----:B------:R-:W-:Y:S01]  /*6aa0*/  UMOV UR10, UR4 ;  /* 0x00000004000a7c82 */ /* 0x000fe20008000000 */
[----:B------:R-:W-:Y:S01]  /*6ab0*/  UIADD3 UR4, UR6, 0x4, URZ ;  /* 0x0000000406047890 */ /* 0x000fe2000fffe03f */
[----:B------:R-:W-:Y:S01]  /*6ac0*/  FFMA.FTZ R90, R90, UR5, -R17 ;  /* 0x000000055a5a7c23 */ /* 0x000fe20008010811 */
[----:B------:R-:W1:Y:S01]  /*6ad0*/  SHFL.IDX PT, R18, R234, R6, 0x1f ;  /* 0x00001f06ea127589 */ /* 0x000e6200000e0000 */
[----:B--2---:R-:W-:Y:S01]  /*6ae0*/  FFMA.FTZ R97, R97, UR5, -R13 ;  /* 0x0000000561617c23 */ /* 0x004fe2000801080d */
[----:B------:R-:W-:Y:S01]  /*6af0*/  UIADD3 UR6, UR6, 0x6, URZ ;  /* 0x0000000606067890 */ /* 0x000fe2000fffe03f */
[----:B------:R2:W-:Y:S01]  /*6b00*/  MUFU.EX2 R225, R90 ;  /* 0x0000005a00e17308 */ /* 0x0005e20000000800 */
[--C-:B------:R-:W-:Y:S01]  /*6b10*/  FFMA.FTZ R89, R89, UR5, -R9.reuse ;  /* 0x0000000559597c23 */ /* 0x100fe20008010809 */
[----:B------:R-:W-:Y:S01]  /*6b20*/  FFMA.FTZ R9, R91, UR5, -R9 ;  /* 0x000000055b097c23 */ /* 0x000fe20008010809 */
[----:B------:R-:W-:Y:S01]  /*6b30*/  FFMA.FTZ R100, R100, UR5, -R14 ;  /* 0x0000000564647c23 */ /* 0x000fe2000801080e */
[----:B---3--:R-:W-:Y:S01]  /*6b40*/  FFMA.FTZ R21, R108, UR5, -R22 ;  /* 0x000000056c157c23 */ /* 0x008fe20008010816 */
[--C-:B----4-:R-:W-:Y:S01]  /*6b50*/  FFMA.FTZ R231, R231, UR5, -R10.reuse ;  /* 0x00000005e7e77c23 */ /* 0x110fe2000801080a */
[----:B------:R-:W-:Y:S01]  /*6b60*/  FFMA.FTZ R10, R94, UR5, -R10 ;  /* 0x000000055e0a7c23 */ /* 0x000fe2000801080a */
[----:B------:R-:W-:Y:S01]  /*6b70*/  FFMA.FTZ R22, R110, UR5, -R22 ;  /* 0x000000056e167c23 */ /* 0x000fe20008010816 */
[----:B------:R-:W-:Y:S01]  /*6b80*/  MUFU.EX2 R227, R97 ;  /* 0x0000006100e37308 */ /* 0x000fe20000000800 */
[--C-:B-----5:R-:W-:Y:S01]  /*6b90*/  FFMA.FTZ R96, R96, UR5, -R12.reuse ;  /* 0x0000000560607c23 */ /* 0x120fe2000801080c */
[----:B------:R-:W-:Y:S01]  /*6ba0*/  FFMA.FTZ R12, R98, UR5, -R12 ;  /* 0x00000005620c7c23 */ /* 0x000fe2000801080c */
[----:B------:R-:W-:Y:S01]  /*6bb0*/  FFMA.FTZ R14, R102, UR5, -R14 ;  /* 0x00000005660e7c23 */ /* 0x000fe2000801080e */
[----:B------:R-:W3:Y:S01]  /*6bc0*/  SHFL.IDX PT, R98, R223, R6, 0x1f ;  /* 0x00001f06df627589 */ /* 0x000ee200000e0000 */
[--C-:B------:R-:W-:Y:S01]  /*6bd0*/  FFMA.FTZ R93, R93, UR5, -R11.reuse ;  /* 0x000000055d5d7c23 */ /* 0x100fe2000801080b */
[----:B------:R-:W-:Y:S01]  /*6be0*/  FFMA.FTZ R11, R95, UR5, -R11 ;  /* 0x000000055f0b7c23 */ /* 0x000fe2000801080b */
[----:B------:R-:W-:Y:S01]  /*6bf0*/  FFMA.FTZ R13, R99, UR5, -R13 ;  /* 0x00000005630d7c23 */ /* 0x000fe2000801080d */
[----:B------:R-:W-:Y:S01]  /*6c00*/  MUFU.EX2 R224, R89 ;  /* 0x0000005900e07308 */ /* 0x000fe20000000800 */
[--C-:B-1----:R-:W-:Y:S01]  /*6c10*/  FFMA.FTZ R101, R101, UR5, -R15.reuse ;  /* 0x0000000565657c23 */ /* 0x102fe2000801080f */
[----:B------:R-:W-:Y:S01]  /*6c20*/  FFMA.FTZ R15, R103, UR5, -R15 ;  /* 0x00000005670f7c23 */ /* 0x000fe2000801080f */
[----:B------:R-:W-:Y:S01]  /*6c30*/  VIADD R103, R6, 0xc ;  /* 0x0000000c06677836 */ /* 0x000fe20000000000 */
[----:B------:R-:W-:Y:S01]  /*6c40*/  FSEL R99, R121, -INF , P2 ;  /* 0xff80000079637808 */ /* 0x000fe20001000000 */
[--C-:B------:R-:W-:Y:S01]  /*6c50*/  FFMA.FTZ R17, R104, UR5, -R18.reuse ;  /* 0x0000000568117c23 */ /* 0x100fe20008010812 */
[----:B------:R-:W-:Y:S01]  /*6c60*/  FFMA.FTZ R18, R106, UR5, -R18 ;  /* 0x000000056a127c23 */ /* 0x000fe20008010812 */
[C---:B------:R-:W-:Y:S01]  /*6c70*/  VIADD R106, R6.reuse, 0x10 ;  /* 0x00000010066a7836 */ /* 0x040fe20000000000 */
[----:B------:R1:W-:Y:S01]  /*6c80*/  MUFU.EX2 R226, R101 ;  /* 0x0000006500e27308 */ /* 0x0003e20000000800 */
[----:B------:R-:W-:Y:S01]  /*6c90*/  VIADD R104, R6, 0x18 ;  /* 0x0000001806687836 */ /* 0x000fe20000000000 */
[----:B------:R-:W4:Y:S01]  /*6ca0*/  SHFL.IDX PT, R88, R234, R103, 0x1f ;  /* 0x00001f67ea587589 */ /* 0x000f2200000e0000 */
[--C-:B------:R-:W-:Y:S01]  /*6cb0*/  FFMA.FTZ R19, R105, UR5, -R20.reuse ;  /* 0x0000000569137c23 */ /* 0x100fe20008010814 */
[----:B------:R-:W-:Y:S01]  /*6cc0*/  FFMA.FTZ R20, R107, UR5, -R20 ;  /* 0x000000056b147c23 */ /* 0x000fe20008010814 */
[----:B------:R-:W-:Y:S01]  /*6cd0*/  FSEL R107, R129, -INF , P2 ;  /* 0xff800000816b7808 */ /* 0x000fe20001000000 */
[----:B--2---:R-:W2:Y:S01]  /*6ce0*/  SHFL.IDX PT, R90, R234, R106, 0x1f ;  /* 0x00001f6aea5a7589 */ /* 0x004ea200000e0000 */
[----:B------:R-:W-:Y:S01]  /*6cf0*/  FSEL R105, R128, -INF , P2 ;  /* 0xff80000080697808 */ /* 0x000fe20001000000 */
[----:B------:R5:W-:Y:S01]  /*6d00*/  MUFU.EX2 R228, R93 ;  /* 0x0000005d00e47308 */ /* 0x000be20000000800 */
[----:B-1----:R-:W-:Y:S01]  /*6d10*/  VIADD R101, R6, 0x14 ;  /* 0x0000001406657836 */ /* 0x002fe20000000000 */
[----:B------:R-:W1:Y:S01]  /*6d20*/  SHFL.IDX PT, R94, R234, R104, 0x1f ;  /* 0x00001f68ea5e7589 */ /* 0x000e6200000e0000 */
[----:B---3--:R-:W-:Y:S01]  /*6d30*/  FFMA.FTZ R97, R120, UR5, -R98 ;  /* 0x0000000578617c23 */ /* 0x008fe20008010862 */
[----:B------:R-:W-:-:S02]  /*6d40*/  FSEL R120, R144, -INF , P2 ;  /* 0xff80000090787808 */ /* 0x000fc40001000000 */
[----:B------:R-:W3:Y:S01]  /*6d50*/  SHFL.IDX PT, R92, R234, R101, 0x1f ;  /* 0x00001f65ea5c7589 */ /* 0x000ee200000e0000 */
[C---:B------:R-:W-:Y:S01]  /*6d60*/  VIADD R144, R6.reuse, 0x14 ;  /* 0x0000001406907836 */ /* 0x040fe20000000000 */
[----:B------:R3:W-:Y:S01]  /*6d70*/  MUFU.EX2 R229, R100 ;  /* 0x0000006400e57308 */ /* 0x0007e20000000800 */
[----:B-----5:R-:W-:Y:S01]  /*6d80*/  VIADD R93, R6, 0x1c ;  /* 0x0000001c065d7836 */ /* 0x020fe20000000000 */
[----:B------:R-:W5:Y:S01]  /*6d90*/  SHFL.IDX PT, R103, R223, R103, 0x1f ;  /* 0x00001f67df677589 */ /* 0x000f6200000e0000 */
[----:B------:R-:W-:Y:S01]  /*6da0*/  FFMA.FTZ R98, R122, UR5, -R98 ;  /* 0x000000057a627c23 */ /* 0x000fe20008010862 */
[----:B------:R-:W-:Y:S02]  /*6db0*/  FSEL R122, R141, -INF , P2 ;  /* 0xff8000008d7a7808 */ /* 0x000fe40001000000 */
[----:B------:R1:W5:Y:S02]  /*6dc0*/  SHFL.IDX PT, R234, R234, R93, 0x1f ;  /* 0x00001f5deaea7589 */ /* 0x00036400000e0000 */
[----:B------:R5:W-:Y:S02]  /*6dd0*/  MUFU.EX2 R230, R96 ;  /* 0x0000006000e67308 */ /* 0x000be40000000800 */
[----:B------:R3:W-:Y:S01]  /*6de0*/  SHFL.IDX PT, R110, R223, R104, 0x1f ;  /* 0x00001f68df6e7589 */ /* 0x0007e200000e0000 */
[--C-:B----4-:R-:W-:Y:S01]  /*6df0*/  FFMA.FTZ R23, R109, UR5, -R88.reuse ;  /* 0x000000056d177c23 */ /* 0x110fe20008010858 */
[----:B------:R-:W-:Y:S01]  /*6e00*/  FSEL R109, R125, -INF , P2 ;  /* 0xff8000007d6d7808 */ /* 0x000fe20001000000 */
[----:B------:R-:W-:Y:S01]  /*6e10*/  FFMA.FTZ R88, R111, UR5, -R88 ;  /* 0x000000056f587c23 */ /* 0x000fe20008010858 */
[--C-:B--2---:R-:W-:Y:S01]  /*6e20*/  FFMA.FTZ R89, R112, UR5, -R90.reuse ;  /* 0x0000000570597c23 */ /* 0x104fe2000801085a */
[----:B------:R-:W-:Y:S01]  /*6e30*/  FFMA.FTZ R90, R114, UR5, -R90 ;  /* 0x00000005725a7c23 */ /* 0x000fe2000801085a */
[----:B------:R-:W-:Y:S01]  /*6e40*/  VIADD R114, R6, 0x8 ;  /* 0x0000000806727836 */ /* 0x000fe20000000000 */
[----:B------:R2:W4:Y:S01]  /*6e50*/  SHFL.IDX PT, R108, R223, R101, 0x1f ;  /* 0x00001f65df6c7589 */ /* 0x00052200000e0000 */
[--C-:B-1----:R-:W-:Y:S01]  /*6e60*/  FFMA.FTZ R93, R116, UR5, -R94.reuse ;  /* 0x00000005745d7c23 */ /* 0x102fe2000801085e */
[----:B------:R-:W-:Y:S01]  /*6e70*/  FFMA.FTZ R94, R118, UR5, -R94 ;  /* 0x00000005765e7c23 */ /* 0x000fe2000801085e */
[----:B------:R-:W-:Y:S01]  /*6e80*/  FSEL R118, R145, -INF , P2 ;  /* 0xff80000091767808 */ /* 0x000fe20001000000 */
[----:B------:R-:W1:Y:S01]  /*6e90*/  SHFL.IDX PT, R102, R223, R114, 0x1f ;  /* 0x00001f72df667589 */ /* 0x000e6200000e0000 */
[----:B---3--:R-:W-:Y:S01]  /*6ea0*/  FFMA.FTZ R91, R113, UR5, -R92 ;  /* 0x00000005715b7c23 */ /* 0x008fe2000801085c */
[----:B------:R-:W-:Y:S01]  /*6eb0*/  VIADD R113, R6, 0x4 ;  /* 0x0000000406717836 */ /* 0x000fe20000000000 */
[----:B------:R-:W-:Y:S01]  /*6ec0*/  FSEL R104, R127, -INF , P1 ;  /* 0xff8000007f687808 */ /* 0x000fe20000800000 */
[----:B------:R-:W3:Y:S01]  /*6ed0*/  SHFL.IDX PT, R106, R223, R106, 0x1f ;  /* 0x00001f6adf6a7589 */ /* 0x000ee200000e0000 */
[--C-:B-----5:R-:W-:Y:S01]  /*6ee0*/  FFMA.FTZ R109, R109, UR5, -R103.reuse ;  /* 0x000000056d6d7c23 */ /* 0x120fe20008010867 */
[----:B--2---:R-:W-:Y:S01]  /*6ef0*/  FSEL R101, R124, -INF , P2 ;  /* 0xff8000007c657808 */ /* 0x004fe20001000000 */
[----:B------:R-:W-:Y:S01]  /*6f00*/  VIADD R145, R6, 0x10 ;  /* 0x0000001006917836 */ /* 0x000fe20000000000 */
[----:B------:R-:W2:Y:S01]  /*6f10*/  SHFL.IDX PT, R100, R223, R113, 0x1f ;  /* 0x00001f71df647589 */ /* 0x000ea200000e0000 */
[--C-:B------:R-:W-:Y:S01]  /*6f20*/  FFMA.FTZ R95, R117, UR5, -R234.reuse ;  /* 0x00000005755f7c23 */ /* 0x100fe200080108ea */
[----:B------:R-:W-:Y:S01]  /*6f30*/  FFMA.FTZ R104, R104, UR5, -R103 ;  /* 0x0000000568687c23 */ /* 0x000fe20008010867 */
[----:B------:R-:W-:Y:S01]  /*6f40*/  FFMA.FTZ R96, R119, UR5, -R234 ;  /* 0x0000000577607c23 */ /* 0x000fe200080108ea */
[----:B------:R-:W5:Y:S01]  /*6f50*/  SHFL.IDX PT, R117, R219, R144, 0x1f ;  /* 0x00001f90db757589 */ /* 0x000f6200000e0000 */
[----:B------:R1:W-:Y:S01]  /*6f60*/  MUFU.EX2 R103, R109 ;  /* 0x0000006d00677308 */ /* 0x0003e20000000800 */
[----:B------:R-:W-:Y:S01]  /*6f70*/  VIADD R234, R6, 0x1c ;  /* 0x0000001c06ea7836 */ /* 0x000fe20000000000 */
[----:B------:R-:W-:Y:S01]  /*6f80*/  FSEL R116, R148, -INF , P2 ;  /* 0xff80000094747808 */ /* 0x000fe20001000000 */
[----:B------:R-:W-:Y:S01]  /*6f90*/  VIADD R148, R6, 0xc ;  /* 0x0000000c06947836 */ /* 0x000fe20000000000 */
[----:B------:R-:W-:Y:S01]  /*6fa0*/  FSEL R111, R133, -INF , P2 ;  /* 0xff800000856f7808 */ /* 0x000fe20001000000 */
[----:B------:R-:W-:Y:S01]  /*6fb0*/  FFMA.FTZ R92, R115, UR5, -R92 ;  /* 0x00000005735c7c23 */ /* 0x000fe2000801085c */
[----:B------:R5:W5:Y:S01]  /*6fc0*/  SHFL.IDX PT, R112, R223, R234, 0x1f ;  /* 0x00001feadf707589 */ /* 0x000b6200000e0000 */
[--C-:B----4-:R-:W-:Y:S01]  /*6fd0*/  FFMA.FTZ R107, R107, UR5, -R108.reuse ;  /* 0x000000056b6b7c23 */ /* 0x110fe2000801086c */
[----:B------:R-:W-:Y:S01]  /*6fe0*/  FFMA.FTZ R108, R131, UR5, -R108 ;  /* 0x00000005836c7c23 */ /* 0x000fe2000801086c */
[----:B-1----:R-:W-:Y:S01]  /*6ff0*/  FSEL R109, R132, -INF , P2 ;  /* 0xff800000846d7808 */ /* 0x002fe20001000000 */
[----:B------:R-:W1:Y:S01]  /*7000*/  SHFL.IDX PT, R131, R219, R6, 0x1f ;  /* 0x00001f06db837589 */ /* 0x000e6200000e0000 */
[--C-:B------:R-:W-:Y:S01]  /*7010*/  FFMA.FTZ R101, R101, UR5, -R102.reuse ;  /* 0x0000000565657c23 */ /* 0x100fe20008010866 */
[----:B------:R-:W-:Y:S01]  /*7020*/  FFMA.FTZ R102, R126, UR5, -R102 ;  /* 0x000000057e667c23 */ /* 0x000fe20008010866 */
[----:B------:R-:W-:Y:S01]  /*7030*/  FSEL R125, R140, -INF , P2 ;  /* 0xff8000008c7d7808 */ /* 0x000fe20001000000 */
[--C-:B------:R-:W-:Y:S01]  /*7040*/  FFMA.FTZ R109, R109, UR5, -R110.reuse ;  /* 0x000000056d6d7c23 */ /* 0x100fe2000801086e */
[----:B------:R-:W-:Y:S01]  /*7050*/  FFMA.FTZ R110, R134, UR5, -R110 ;  /* 0x00000005866e7c23 */ /* 0x000fe2000801086e */
[----:B------:R-:W4:Y:S01]  /*7060*/  SHFL.IDX PT, R121, R219, R148, 0x1f ;  /* 0x00001f94db797589 */ /* 0x000f2200000e0000 */
[--C-:B---3--:R-:W-:Y:S01]  /*7070*/  FFMA.FTZ R105, R105, UR5, -R106.reuse ;  /* 0x0000000569697c23 */ /* 0x108fe2000801086a */
[----:B------:R-:W-:Y:S01]  /*7080*/  FFMA.FTZ R106, R130, UR5, -R106 ;  /* 0x00000005826a7c23 */ /* 0x000fe2000801086a */
[--C-:B--2---:R-:W-:Y:S01]  /*7090*/  FFMA.FTZ R99, R99, UR5, -R100.reuse ;  /* 0x0000000563637c23 */ /* 0x104fe20008010864 */
[----:B------:R-:W-:Y:S01]  /*70a0*/  FFMA.FTZ R100, R123, UR5, -R100 ;  /* 0x000000057b647c23 */ /* 0x000fe20008010864 */
[----:B------:R2:W3:Y:S01]  /*70b0*/  SHFL.IDX PT, R134, R219, R113, 0x1f ;  /* 0x00001f71db867589 */ /* 0x0004e200000e0000 */
[----:B------:R-:W-:Y:S01]  /*70c0*/  FSEL R130, R136, -INF , P2 ;  /* 0xff80000088827808 */ /* 0x000fe20001000000 */
[--C-:B-----5:R-:W-:Y:S01]  /*70d0*/  FFMA.FTZ R118, R118, UR5, -R117.reuse ;  /* 0x0000000576767c23 */ /* 0x120fe20008010875 */
[----:B------:R-:W-:Y:S01]  /*70e0*/  FFMA.FTZ R117, R147, UR5, -R117 ;  /* 0x0000000593757c23 */ /* 0x000fe20008010875 */
[----:B------:R5:W3:Y:S01]  /*70f0*/  SHFL.IDX PT, R123, R219, R114, 0x1f ;  /* 0x00001f72db7b7589 */ /* 0x000ae200000e0000 */
[C---:B------:R-:W-:Y:S01]  /*7100*/  VIADD R223, R6.reuse, 0x18 ;  /* 0x0000001806df7836 */ /* 0x040fe20000000000 */
[----:B------:R-:W3:Y:S02]  /*7110*/  MUFU.EX2 R10, R10 ;  /* 0x0000000a000a7308 */ /* 0x000ee40000000800 */
[----:B------:R-:W3:Y:S01]  /*7120*/  LDL R147, [R1+0x2c] ;  /* 0x00002c0001937983 */ /* 0x000ee20000100800 */
[----:B------:R-:W-:Y:S01]  /*7130*/  FFMA.FTZ R111, R111, UR5, -R112 ;  /* 0x000000056f6f7c23 */ /* 0x000fe20008010870 */
[----:B--2---:R-:W-:Y:S01]  /*7140*/  FSEL R113, R151, -INF , P1 ;  /* 0xff80000097717808 */ /* 0x004fe20000800000 */
[----:B------:R-:W-:-:S02]  /*7150*/  VIADD R151, R6, 0x4 ;  /* 0x0000000406977836 */ /* 0x000fc40000000000 */
[----:B------:R-:W-:Y:S01]  /*7160*/  FFMA.FTZ R112, R135, UR5, -R112 ;  /* 0x0000000587707c23 */ /* 0x000fe20008010870 */
[----:B------:R-:W-:Y:S01]  /*7170*/  FSEL R135, R137, -INF , P2 ;  /* 0xff80000089877808 */ /* 0x000fe20001000000 */
[--C-:B-1----:R-:W-:Y:S01]  /*7180*/  FFMA.FTZ R130, R130, UR5, -R131.reuse ;  /* 0x0000000582827c23 */ /* 0x102fe20008010883 */
[----:B-----5:R-:W-:Y:S01]  /*7190*/  FSEL R114, R149, -INF , P2 ;  /* 0xff80000095727808 */ /* 0x020fe20001000000 */
[----:B------:R-:W-:Y:S02]  /*71a0*/  VIADD R149, R6, 0x8 ;  /* 0x0000000806957836 */ /* 0x000fe40000000000 */
[----:B------:R-:W-:Y:S01]  /*71b0*/  FFMA.FTZ R131, R138, UR5, -R131 ;  /* 0x000000058a837c23 */ /* 0x000fe20008010883 */
[----:B------:R-:W1:Y:S01]  /*71c0*/  SHFL.IDX PT, R119, R219, R145, 0x1f ;  /* 0x00001f91db777589 */ /* 0x000e6200000e0000 */
[--C-:B----4-:R-:W-:Y:S01]  /*71d0*/  FFMA.FTZ R122, R122, UR5, -R121.reuse ;  /* 0x000000057a7a7c23 */ /* 0x110fe20008010879 */
[----:B------:R-:W-:Y:S01]  /*71e0*/  FFMA.FTZ R121, R143, UR5, -R121 ;  /* 0x000000058f797c23 */ /* 0x000fe20008010879 */
[----:B------:R-:W2:Y:S01]  /*71f0*/  MUFU.EX2 R11, R11 ;  /* 0x0000000b000b7308 */ /* 0x000ea20000000800 */
[----:B------:R-:W4:Y:S01]  /*7200*/  SHFL.IDX PT, R115, R219, R223, 0x1f ;  /* 0x00001fdfdb737589 */ /* 0x000f2200000e0000 */
[----:B---3--:R-:W-:Y:S01]  /*7210*/  FFMA.FTZ R135, R135, UR5, -R134 ;  /* 0x0000000587877c23 */ /* 0x008fe20008010886 */
[----:B------:R-:W-:-:S02]  /*7220*/  WARPGROUP.DEPBAR.LE gsb0, 0x0 ;  /* 0x00008000000079c5 */ /* 0x000fc40000010000 */
[----:B------:R-:W-:Y:S01]  /*7230*/  WARPGROUP.ARRIVE ;  /* 0x00000000000079c5 */ /* 0x000fe20000000000 */
[----:B------:R-:W-:Y:S01]  /*7240*/  FFMA.FTZ R134, R139, UR5, -R134 ;  /* 0x000000058b867c23 */ /* 0x000fe20008010886 */
[--C-:B------:R-:W-:Y:S01]  /*7250*/  FFMA.FTZ R125, R125, UR5, -R123.reuse ;  /* 0x000000057d7d7c23 */ /* 0x100fe2000801087b */
[----:B------:R-:W-:Y:S01]  /*7260*/  FFMA.FTZ R123, R142, UR5, -R123 ;  /* 0x000000058e7b7c23 */ /* 0x000fe2000801087b */
[----:B------:R-:W3:Y:S01]  /*7270*/  SHFL.IDX PT, R219, R219, R234, 0x1f ;  /* 0x00001feadbdb7589 */ /* 0x000ee200000e0000 */
[----:B------:R-:W5:Y:S01]  /*7280*/  MUFU.EX2 R9, R9 ;  /* 0x0000000900097308 */ /* 0x000f620000000800 */
[----:B------:R-:W-:Y:S01]  /*7290*/  HGMMA.64x128x16.F32 R24, gdesc[UR8], R24, gsb0 ;  /* 0x01e00000081879f0 */ /* 0x000fe20008000818 */
[----:B------:R-:W-:Y:S01]  /*72a0*/  R2UR UR8, R236 ;  /* 0x00000000ec0872ca */ /* 0x000fe200000e0000 */
[----:B------:R-:W-:Y:S01]  /*72b0*/  UMOV UR10, UR4 ;  /* 0x00000004000a7c82 */ /* 0x000fe20008000000 */
[----:B------:R-:W-:Y:S01]  /*72c0*/  R2UR UR9, R237 ;  /* 0x00000000ed0972ca */ /* 0x000fe200000e0000 */
[----:B------:R-:W-:Y:S01]  /*72d0*/  UMOV UR11, 0x40000040 ;  /* 0x40000040000b7882 */ /* 0x000fe20000000000 */
[----:B------:R-:W-:-:S02]  /*72e0*/  R2UR UR4, R220 ;  /* 0x00000000dc0472ca */ /* 0x000fc400000e0000 */
[----:B------:R-:W5:Y:S01]  /*72f0*/  MUFU.EX2 R107, R107 ;  /* 0x0000006b006b7308 */ /* 0x000f620000000800 */
[--C-:B-1----:R-:W-:Y:S01]  /*7300*/  FFMA.FTZ R120, R120, UR5, -R119.reuse ;  /* 0x0000000578787c23 */ /* 0x102fe20008010877 */
[----:B------:R-:W-:Y:S01]  /*7310*/  FFMA.FTZ R119, R146, UR5, -R119 ;  /* 0x0000000592777c23 */ /* 0x000fe20008010877 */
[--C-:B----4-:R-:W-:Y:S01]  /*7320*/  FFMA.FTZ R116, R116, UR5, -R115.reuse ;  /* 0x0000000574747c23 */ /* 0x110fe20008010873 */
[----:B------:R-:W-:-:S04]  /*7330*/  FFMA.FTZ R115, R150, UR5, -R115 ;  /* 0x0000000596737c23 */ /* 0x000fc80008010873 */
[----:B------:R-:W-:Y:S01]  /*7340*/  MUFU.EX2 R106, R106 ;  /* 0x0000006a006a7308 */ /* 0x000fe20000000800 */
[----:B---3--:R-:W-:-:S07]  /*7350*/  FFMA.FTZ R114, R114, UR5, -R219 ;  /* 0x0000000572727c23 */ /* 0x008fce00080108db */
[----:B------:R-:W1:Y:S01]  /*7360*/  MUFU.EX2 R14, R14 ;  /* 0x0000000e000e7308 */ /* 0x000e620000000800 */
[----:B------:R-:W-:-:S07]  /*7370*/  FFMA.FTZ R113, R113, UR5, -R219 ;  /* 0x0000000571717c23 */ /* 0x000fce00080108db */
[----:B------:R-:W3:Y:S08]  /*7380*/  MUFU.EX2 R15, R15 ;  /* 0x0000000f000f7308 */ /* 0x000ef00000000800 */
        /* <DEDUP_REMOVED lines=12> */
[----:B------:R-:W-:-:S02]  /*7450*/  WARPGROUP.DEPBAR.LE gsb0, 0x0 ;  /* 0x00008000000079c5 */ /* 0x000fc40000010000 */
[----:B------:R-:W-:-:S05]  /*7460*/  WARPGROUP.ARRIVE ;  /* 0x00000000000079c5 */ /* 0x000fca0000000000 */
[----:B------:R-:W-:Y:S01]  /*7470*/  MUFU.EX2 R98, R98 ;  /* 0x0000006200627308 */ /* 0x000fe20000000800 */
[----:B------:R-:W-:Y:S01]  /*7480*/  HGMMA.64x128x16.F32 R24, gdesc[UR8], R24, gsb0 ;  /* 0x01e00000081879f0 */ /* 0x000fe20008000818 */
[----:B------:R-:W-:Y:S01]  /*7490*/  R2UR UR8, R232 ;  /* 0x00000000e80872ca */ /* 0x000fe200000e0000 */
[----:B------:R-:W-:Y:S01]  /*74a0*/  UMOV UR10, UR6 ;  /* 0x00000006000a7c82 */ /* 0x000fe20008000000 */
[----:B------:R-:W-:Y:S01]  /*74b0*/  R2UR UR9, R233 ;  /* 0x00000000e90972ca */ /* 0x000fe200000e0000 */
[----:B------:R-:W-:-:S03]  /*74c0*/  UMOV UR11, 0x40000040 ;  /* 0x40000040000b7882 */ /* 0x000fc60000000000 */
[----:B------:R-:W4:Y:S08]  /*74d0*/  MUFU.EX2 R99, R99 ;  /* 0x0000006300637308 */ /* 0x000f300000000800 */
[----:B------:R-:W4:Y:S08]  /*74e0*/  MUFU.EX2 R100, R100 ;  /* 0x0000006400647308 */ /* 0x000f300000000800 */
        /* <DEDUP_REMOVED lines=20> */
[----:B------:R-:W-:Y:S01]  /*7630*/  MUFU.EX2 R112, R112 ;  /* 0x0000007000707308 */ /* 0x000fe20000000800 */
[----:B------:R-:W-:-:S02]  /*7640*/  WARPGROUP.DEPBAR.LE gsb0, 0x0 ;  /* 0x00008000000079c5 */ /* 0x000fc40000010000 */
[----:B------:R-:W2:Y:S04]  /*7650*/  LDS R221, [R221+0x400] ;  /* 0x00040000dddd7984 */ /* 0x000ea80000000800 */
[----:B------:R-:W5:Y:S04]  /*7660*/  LDS R218, [R218+0x400] ;  /* 0x00040000dada7984 */ /* 0x000f680000000800 */
[----:B------:R-:W-:Y:S04]  /*7670*/  LDS R217, [R217+0x400] ;  /* 0x00040000d9d97984 */ /* 0x000fe80000000800 */
[----:B------:R-:W-:Y:S04]  /*7680*/  LDS R216, [R216+0x400] ;  /* 0x00040000d8d87984 */ /* 0x000fe80000000800 */
[----:B--2---:R-:W2:Y:S04]  /*7690*/  SHFL.IDX PT, R124, R221, R6, 0x1f ;  /* 0x00001f06dd7c7589 */ /* 0x004ea800000e0000 */
[----:B------:R-:W1:Y:S04]  /*76a0*/  SHFL.IDX PT, R126, R221, R151, 0x1f ;  /* 0x00001f97dd7e7589 */ /* 0x000e6800000e0000 */
[----:B------:R-:W4:Y:S04]  /*76b0*/  SHFL.IDX PT, R133, R221, R149, 0x1f ;  /* 0x00001f95dd857589 */ /* 0x000f2800000e0000 */
[----:B------:R-:W3:Y:S04]  /*76c0*/  SHFL.IDX PT, R128, R221, R148, 0x1f ;  /* 0x00001f94dd807589 */ /* 0x000ee800000e0000 */
[----:B------:R-:W3:Y:S04]  /*76d0*/  SHFL.IDX PT, R129, R221, R145, 0x1f ;  /* 0x00001f91dd817589 */ /* 0x000ee800000e0000 */
[----:B-----5:R-:W5:Y:S01]  /*76e0*/  SHFL.IDX PT, R137, R218, R148, 0x1f ;  /* 0x00001f94da897589 */ /* 0x020f6200000e0000 */
[--C-:B--2---:R-:W-:Y:S01]  /*76f0*/  FADD.FTZ R24, R24, -R124.reuse ;  /* 0x8000007c18187221 */ /* 0x104fe20000010000 */
[----:B------:R-:W-:-:S02]  /*7700*/  FADD.FTZ R26, R26, -R124 ;  /* 0x8000007c1a1a7221 */ /* 0x000fc40000010000 */
[----:B------:R-:W2:Y:S01]  /*7710*/  SHFL.IDX PT, R139, R218, R149, 0x1f ;  /* 0x00001f95da8b7589 */ /* 0x000ea200000e0000 */
[--C-:B-1----:R-:W-:Y:S01]  /*7720*/  FADD.FTZ R124, R25, -R126.reuse ;  /* 0x8000007e197c7221 */ /* 0x102fe20000010000 */
[----:B------:R-:W-:Y:S02]  /*7730*/  FADD.FTZ R126, R27, -R126 ;  /* 0x8000007e1b7e7221 */ /* 0x000fe40000010000 */
[----:B------:R-:W-:Y:S01]  /*7740*/  SHFL.IDX PT, R132, R221, R144, 0x1f ;  /* 0x00001f90dd847589 */ /* 0x000fe200000e0000 */
[--C-:B----4-:R-:W-:Y:S01]  /*7750*/  FADD.FTZ R127, R28, -R133.reuse ;  /* 0x800000851c7f7221 */ /* 0x110fe20000010000 */
[----:B------:R-:W-:Y:S01]  /*7760*/  FADD.FTZ R25, R30, -R133 ;  /* 0x800000851e197221 */ /* 0x000fe20000010000 */
[----:B------:R1:W4:Y:S01]  /*7770*/  MUFU.EX2 R28, R130 ;  /* 0x00000082001c7308 */ /* 0x0003220000000800 */
[----:B------:R-:W4:Y:S01]  /*7780*/  SHFL.IDX PT, R136, R218, R223, 0x1f ;  /* 0x00001fdfda887589 */ /* 0x000f2200000e0000 */
[----:B---3--:R-:W-:-:S03]  /*7790*/  FADD.FTZ R27, R31, -R128 ;  /* 0x800000801f1b7221 */ /* 0x008fc60000010000 */
[----:B------:R-:W3:Y:S03]  /*77a0*/  SHFL.IDX PT, R143, R221, R223, 0x1f ;  /* 0x00001fdfdd8f7589 */ /* 0x000ee600000e0000 */
[----:B------:R2:W3:Y:S01]  /*77b0*/  MUFU.EX2 R30, R135 ;  /* 0x00000087001e7308 */ /* 0x0004e20000000800 */
[----:B-1----:R-:W-:Y:S01]  /*77c0*/  FADD.FTZ R130, R29, -R128 ;  /* 0x800000801d827221 */ /* 0x002fe20000010000 */
[----:B------:R-:W-:Y:S01]  /*77d0*/  FADD.FTZ R128, R32, -R129 ;  /* 0x8000008120807221 */ /* 0x000fe20000010000 */
[----:B------:R-:W1:Y:S01]  /*77e0*/  SHFL.IDX PT, R141, R218, R6, 0x1f ;  /* 0x00001f06da8d7589 */ /* 0x000e6200000e0000 */
[--C-:B-----5:R-:W-:Y:S01]  /*77f0*/  FADD.FTZ R45, R45, -R137.reuse ;  /* 0x800000892d2d7221 */ /* 0x120fe20000010000 */
[----:B------:R-:W-:Y:S01]  /*7800*/  FADD.FTZ R47, R47, -R137 ;  /* 0x800000892f2f7221 */ /* 0x000fe20000010000 */
[----:B------:R-:W-:Y:S01]  /*7810*/  FADD.FTZ R129, R34, -R129 ;  /* 0x8000008122817221 */ /* 0x000fe20000010000 */
[----:B------:R-:W5:Y:S01]  /*7820*/  SHFL.IDX PT, R32, R218, R144, 0x1f ;  /* 0x00001f90da207589 */ /* 0x000f6200000e0000 */
[--C-:B--2---:R-:W-:Y:S01]  /*7830*/  FADD.FTZ R44, R44, -R139.reuse ;  /* 0x8000008b2c2c7221 */ /* 0x104fe20000010000 */
[----:B------:R-:W-:Y:S01]  /*7840*/  FADD.FTZ R46, R46, -R139 ;  /* 0x8000008b2e2e7221 */ /* 0x000fe20000010000 */
[----:B------:R2:W5:Y:S01]  /*7850*/  MUFU.EX2 R29, R131 ;  /* 0x00000083001d7308 */ /* 0x0005620000000800 */
[----:B------:R-:W5:Y:S04]  /*7860*/  SHFL.IDX PT, R138, R218, R145, 0x1f ;  /* 0x00001f91da8a7589 */ /* 0x000f6800000e0000 */
[----:B------:R-:W5:Y:S01]  /*7870*/  SHFL.IDX PT, R135, R217, R6, 0x1f ;  /* 0x00001f06d9877589 */ /* 0x000f6200000e0000 */
[--C-:B----4-:R-:W-:Y:S01]  /*7880*/  FADD.FTZ R52, R52, -R136.reuse ;  /* 0x8000008834347221 */ /* 0x110fe20000010000 */
[----:B------:R-:W-:-:S02]  /*7890*/  FADD.FTZ R54, R54, -R136 ;  /* 0x8000008836367221 */ /* 0x000fc40000010000 */
[----:B------:R-:W4:Y:S01]  /*78a0*/  SHFL.IDX PT, R142, R221, R234, 0x1f ;  /* 0x00001feadd8e7589 */ /* 0x000f2200000e0000 */
[--C-:B--2---:R-:W-:Y:S01]  /*78b0*/  FADD.FTZ R131, R33, -R132.reuse ;  /* 0x8000008421837221 */ /* 0x104fe20000010000 */
[----:B------:R-:W-:Y:S01]  /*78c0*/  FADD.FTZ R132, R35, -R132 ;  /* 0x8000008423847221 */ /* 0x000fe20000010000 */
[--C-:B---3--:R-:W-:Y:S01]  /*78d0*/  FADD.FTZ R133, R36, -R143.reuse ;  /* 0x8000008f24857221 */ /* 0x108fe20000010000 */
[----:B------:R-:W2:Y:S01]  /*78e0*/  SHFL.IDX PT, R137, R217, R149, 0x1f ;  /* 0x00001f95d9897589 */ /* 0x000ea200000e0000 */
[----:B------:R-:W-:Y:S01]  /*78f0*/  FADD.FTZ R38, R38, -R143 ;  /* 0x8000008f26267221 */ /* 0x000fe20000010000 */
[----:B------:R-:W3:Y:S02]  /*7900*/  MUFU.EX2 R31, R134 ;  /* 0x00000086001f7308 */ /* 0x000ee40000000800 */
[----:B------:R-:W-:Y:S01]  /*7910*/  SHFL.IDX PT, R139, R216, R145, 0x1f ;  /* 0x00001f91d88b7589 */ /* 0x000fe200000e0000 */
[--C-:B-1----:R-:W-:Y:S01]  /*7920*/  FADD.FTZ R40, R40, -R141.reuse ;  /* 0x8000008d28287221 */ /* 0x102fe20000010000 */
[----:B------:R-:W-:-:S02]  /*7930*/  FADD.FTZ R42, R42, -R141 ;  /* 0x8000008d2a2a7221 */ /* 0x000fc40000010000 */
[----:B------:R-:W1:Y:S01]  /*7940*/  SHFL.IDX PT, R34, R217, R151, 0x1f ;  /* 0x00001f97d9227589 */ /* 0x000e6200000e0000 */
[--C-:B-----5:R-:W-:Y:S01]  /*7950*/  FADD.FTZ R49, R49, -R32.reuse ;  /* 0x8000002031317221 */ /* 0x120fe20000010000 */
[----:B------:R-:W-:Y:S01]  /*7960*/  FADD.FTZ R51, R51, -R32 ;  /* 0x8000002033337221 */ /* 0x000fe20000010000 */
[--C-:B------:R-:W-:Y:S01]  /*7970*/  FADD.FTZ R48, R48, -R138.reuse ;  /* 0x8000008a30307221 */ /* 0x100fe20000010000 */
[----:B------:R-:W-:Y:S01]  /*7980*/  FADD.FTZ R50, R50, -R138 ;  /* 0x8000008a32327221 */ /* 0x000fe20000010000 */
[----:B------:R-:W5:Y:S01]  /*7990*/  SHFL.IDX PT, R35, R217, R148, 0x1f ;  /* 0x00001f94d9237589 */ /* 0x000f6200000e0000 */
[----:B------:R3:W5:Y:S01]  /*79a0*/  MUFU.EX2 R32, R125 ;  /* 0x0000007d00207308 */ /* 0x0007620000000800 */
[--C-:B------:R-:W-:Y:S01]  /*79b0*/  FADD.FTZ R56, R56, -R135.reuse ;  /* 0x8000008738387221 */ /* 0x100fe20000010000 */
[----:B------:R-:W-:Y:S01]  /*79c0*/  FADD.FTZ R58, R58, -R135 ;  /* 0x800000873a3a7221 */ /* 0x000fe20000010000 */
[----:B------:R-:W5:Y:S01]  /*79d0*/  SHFL.IDX PT, R136, R217, R145, 0x1f ;  /* 0x00001f91d9887589 */ /* 0x000f6200000e0000 */
[----:B----4-:R-:W-:-:S03]  /*79e0*/  FADD.FTZ R37, R37, -R142 ;  /* 0x8000008e25257221 */ /* 0x010fc60000010000 */
[----:B------:R-:W-:Y:S01]  /*79f0*/  SHFL.IDX PT, R140, R218, R151, 0x1f ;  /* 0x00001f97da8c7589 */ /* 0x000fe200000e0000 */
[----:B------:R-:W-:Y:S01]  /*7a00*/  FMUL.FTZ R25, R10, R25 ;  /* 0x000000190a197220 */ /* 0x000fe20000410000 */
[--C-:B--2---:R-:W-:Y:S01]  /*7a10*/  FADD.FTZ R60, R60, -R137.reuse ;  /* 0x800000893c3c7221 */ /* 0x104fe20000010000 */
[----:B------:R-:W-:Y:S01]  /*7a20*/  FADD.FTZ R62, R62, -R137 ;  /* 0x800000893e3e7221 */ /* 0x000fe20000010000 */
[----:B---3--:R-:W-:Y:S01]  /*7a30*/  SHFL.IDX PT, R125, R216, R6, 0x1f ;  /* 0x00001f06d87d7589 */ /* 0x008fe200000e0000 */
[----:B------:R-:W-:Y:S01]  /*7a40*/  FMUL.FTZ R27, R11, R27 ;  /* 0x0000001b0b1b7220 */ /* 0x000fe20000410000 */
[----:B------:R-:W-:Y:S01]  /*7a50*/  FMUL.FTZ R26, R225, R26 ;  /* 0x0000001ae11a7220 */ /* 0x000fe20000410000 */
[----:B------:R-:W-:Y:S01]  /*7a60*/  MUFU.EX2 R119, R119 ;  /* 0x0000007700777308 */ /* 0x000fe20000000800 */
[----:B------:R-:W-:Y:S01]  /*7a70*/  SHFL.IDX PT, R135, R216, R151, 0x1f ;  /* 0x00001f97d8877589 */ /* 0x000fe200000e0000 */
[----:B------:R-:W-:Y:S01]  /*7a80*/  FADD.FTZ R39, R39, -R142 ;  /* 0x8000008e27277221 */ /* 0x000fe20000010000 */
[--C-:B-1----:R-:W-:Y:S01]  /*7a90*/  FADD.FTZ R57, R57, -R34.reuse ;  /* 0x8000002239397221 */ /* 0x102fe20000010000 */
[----:B------:R-:W-:Y:S01]  /*7aa0*/  FADD.FTZ R59, R59, -R34 ;  /* 0x800000223b3b7221 */ /* 0x000fe20000010000 */
[----:B------:R-:W-:Y:S04]  /*7ab0*/  SHFL.IDX PT, R138, R216, R149, 0x1f ;  /* 0x00001f95d88a7589 */ /* 0x000fe800000e0000 */
[----:B------:R-:W-:Y:S01]  /*7ac0*/  SHFL.IDX PT, R143, R216, R148, 0x1f ;  /* 0x00001f94d88f7589 */ /* 0x000fe200000e0000 */
[--C-:B-----5:R-:W-:Y:S01]  /*7ad0*/  FADD.FTZ R61, R61, -R35.reuse ;  /* 0x800000233d3d7221 */ /* 0x120fe20000010000 */
[----:B------:R-:W-:-:S02]  /*7ae0*/  FADD.FTZ R63, R63, -R35 ;  /* 0x800000233f3f7221 */ /* 0x000fc40000010000 */
[----:B------:R-:W-:Y:S04]  /*7af0*/  SHFL.IDX PT, R141, R216, R144, 0x1f ;  /* 0x00001f90d88d7589 */ /* 0x000fe800000e0000 */
[----:B------:R-:W-:Y:S04]  /*7b00*/  SHFL.IDX PT, R145, R216, R223, 0x1f ;  /* 0x00001fdfd8917589 */ /* 0x000fe800000e0000 */
[----:B------:R-:W1:Y:S04]  /*7b10*/  SHFL.IDX PT, R33, R218, R234, 0x1f ;  /* 0x00001feada217589 */ /* 0x000e6800000e0000 */
[----:B------:R-:W2:Y:S04]  /*7b20*/  SHFL.IDX PT, R134, R217, R144, 0x1f ;  /* 0x00001f90d9867589 */ /* 0x000ea800000e0000 */
[----:B------:R-:W3:Y:S01]  /*7b30*/  SHFL.IDX PT, R36, R217, R223, 0x1f ;  /* 0x00001fdfd9247589 */ /* 0x000ee200000e0000 */
[----:B------:R-:W-:Y:S01]  /*7b40*/  FADD.FTZ R137, R80, -R139 ;  /* 0x8000008b50897221 */ /* 0x000fe20000010000 */
[----:B------:R3:W4:Y:S01]  /*7b50*/  MUFU.EX2 R34, R122 ;  /* 0x0000007a00227308 */ /* 0x0007220000000800 */
[----:B------:R-:W-:Y:S01]  /*7b60*/  FMUL.FTZ R37, R226, R37 ;  /* 0x00000025e2257220 */ /* 0x000fe20000410000 */
[----:B------:R-:W5:Y:S01]  /*7b70*/  SHFL.IDX PT, R216, R216, R234, 0x1f ;  /* 0x00001fead8d87589 */ /* 0x000f6200000e0000 */
[--C-:B------:R-:W-:Y:S01]  /*7b80*/  FADD.FTZ R66, R66, -R136.reuse ;  /* 0x8000008842427221 */ /* 0x100fe20000010000 */
[----:B------:R-:W-:-:S04]  /*7b90*/  FADD.FTZ R64, R64, -R136 ;  /* 0x8000008840407221 */ /* 0x000fc80000010000 */
[----:B------:R-:W-:Y:S01]  /*7ba0*/  MUFU.EX2 R118, R118 ;  /* 0x0000007600767308 */ /* 0x000fe20000000800 */
[----:B------:R-:W4:Y:S01]  /*7bb0*/  SHFL.IDX PT, R217, R217, R234, 0x1f ;  /* 0x00001fead9d97589 */ /* 0x000f2200000e0000 */
[----:B------:R-:W-:Y:S01]  /*7bc0*/  FADD.FTZ R139, R82, -R139 ;  /* 0x8000008b528b7221 */ /* 0x000fe20000010000 */
[----:B------:R-:W-:-:S05]  /*7bd0*/  FMUL.FTZ R82, R229, R133 ;  /* 0x00000085e5527220 */ /* 0x000fca0000410000 */
[----:B------:R-:W-:Y:S01]  /*7be0*/  MUFU.EX2 R117, R117 ;  /* 0x0000007500757308 */ /* 0x000fe20000000800 */
[--C-:B-1----:R-:W-:Y:S01]  /*7bf0*/  FADD.FTZ R53, R53, -R33.reuse ;  /* 0x8000002135357221 */ /* 0x102fe20000010000 */
[----:B------:R-:W-:Y:S01]  /*7c00*/  FADD.FTZ R55, R55, -R33 ;  /* 0x8000002137377221 */ /* 0x000fe20000010000 */
[----:B--2---:R-:W-:Y:S01]  /*7c10*/  FADD.FTZ R65, R65, -R134 ;  /* 0x8000008641417221 */ /* 0x004fe20000010000 */
[----:B------:R-:W-:-:S04]  /*7c20*/  F2FP.F16.F32.PACK_AB R82, R37, R82 ;  /* 0x000000522552723e */ /* 0x000fc800000000ff */
[----:B------:R-:W-:Y:S01]  /*7c30*/  MUFU.EX2 R116, R116 ;  /* 0x0000007400747308 */ /* 0x000fe20000000800 */
[----:B---3--:R-:W-:Y:S01]  /*7c40*/  FADD.FTZ R122, R68, -R36 ;  /* 0x80000024447a7221 */ /* 0x008fe20000010000 */
[--C-:B-----5:R-:W-:Y:S01]  /*7c50*/  FADD.FTZ R146, R85, -R216.reuse ;  /* 0x800000d855927221 */ /* 0x120fe20000010000 */
[----:B------:R-:W-:Y:S01]  /*7c60*/  FMUL.FTZ R85, R9, R126 ;  /* 0x0000007e09557220 */ /* 0x000fe20000410000 */
[----:B------:R-:W-:-:S04]  /*7c70*/  FADD.FTZ R216, R87, -R216 ;  /* 0x800000d857d87221 */ /* 0x000fc80000010000 */
[----:B------:R-:W-:Y:S01]  /*7c80*/  MUFU.EX2 R115, R115 ;  /* 0x0000007300737308 */ /* 0x000fe20000000800 */
[----:B------:R-:W-:Y:S01]  /*7c90*/  F2FP.F16.F32.PACK_AB R87, R27, R25 ;  /* 0x000000191b57723e */ /* 0x000fe200000000ff */
[----:B------:R-:W-:Y:S01]  /*7ca0*/  FMUL.FTZ R25, R107, R65 ;  /* 0x000000416b197220 */ /* 0x000fe20000410000 */
[----:B------:R-:W-:Y:S01]  /*7cb0*/  FMUL.FTZ R38, R14, R38 ;  /* 0x000000260e267220 */ /* 0x000fe20000410000 */
[--C-:B------:R-:W-:Y:S01]  /*7cc0*/  FADD.FTZ R41, R41, -R140.reuse ;  /* 0x8000008c29297221 */ /* 0x100fe20000010000 */
[----:B------:R-:W-:-:S03]  /*7cd0*/  FADD.FTZ R43, R43, -R140 ;  /* 0x8000008c2b2b7221 */ /* 0x000fc60000010000 */
[----:B------:R1:W-:Y:S01]  /*7ce0*/  MUFU.EX2 R35, R121 ;  /* 0x0000007900237308 */ /* 0x0003e20000000800 */
[----:B------:R-:W-:Y:S01]  /*7cf0*/  F2FP.F16.F32.PACK_AB R85, R85, R26 ;  /* 0x0000001a5555723e */ /* 0x000fe200000000ff */
[----:B------:R-:W-:-:S06]  /*7d00*/  FMUL.FTZ R65, R106, R66 ;  /* 0x000000426a417220 */ /* 0x000fcc0000410000 */
[----:B------:R2:W3:Y:S01]  /*7d10*/  MUFU.EX2 R33, R123 ;  /* 0x0000007b00217308 */ /* 0x0004e20000000800 */
[----:B-1----:R-:W-:Y:S01]  /*7d20*/  FADD.FTZ R121, R67, -R134 ;  /* 0x8000008643797221 */ /* 0x002fe20000010000 */
[----:B------:R-:W-:Y:S01]  /*7d30*/  FADD.FTZ R67, R70, -R36 ;  /* 0x8000002446437221 */ /* 0x000fe20000010000 */
[----:B----4-:R-:W-:-:S05]  /*7d40*/  FADD.FTZ R70, R69, -R217 ;  /* 0x800000d945467221 */ /* 0x010fca0000010000 */
[----:B------:R1:W4:Y:S01]  /*7d50*/  MUFU.EX2 R36, R120 ;  /* 0x0000007800247308 */ /* 0x0003220000000800 */
[----:B------:R-:W-:Y:S01]  /*7d60*/  FMUL.FTZ R39, R15, R39 ;  /* 0x000000270f277220 */ /* 0x000fe20000410000 */
[----:B------:R-:W-:Y:S01]  /*7d70*/  FMUL.FTZ R60, R101, R60 ;  /* 0x0000003c653c7220 */ /* 0x000fe20000410000 */
[----:B------:R-:W-:-:S05]  /*7d80*/  FMUL.FTZ R61, R103, R61 ;  /* 0x0000003d673d7220 */ /* 0x000fca0000410000 */
[----:B------:R-:W5:Y:S01]  /*7d90*/  MUFU.EX2 R114, R114 ;  /* 0x0000007200727308 */ /* 0x000f620000000800 */
[----:B------:R-:W-:Y:S01]  /*7da0*/  FMUL.FTZ R62, R102, R62 ;  /* 0x0000003e663e7220 */ /* 0x000fe20000410000 */
[----:B------:R-:W-:Y:S01]  /*7db0*/  FMUL.FTZ R63, R104, R63 ;  /* 0x0000003f683f7220 */ /* 0x000fe20000410000 */
[----:B------:R-:W-:-:S05]  /*7dc0*/  FMUL.FTZ R64, R105, R64 ;  /* 0x0000004069407220 */ /* 0x000fca0000410000 */
[----:B------:R-:W5:Y:S01]  /*7dd0*/  MUFU.EX2 R37, R113 ;  /* 0x0000007100257308 */ /* 0x000f620000000800 */
[----:B------:R-:W-:Y:S01]  /*7de0*/  FMUL.FTZ R26, R108, R121 ;  /* 0x000000796c1a7220 */ /* 0x000fe20000410000 */
[----:B------:R-:W-:Y:S01]  /*7df0*/  FMUL.FTZ R66, R109, R122 ;  /* 0x0000007a6d427220 */ /* 0x000fe20000410000 */
[----:B------:R-:W-:Y:S01]  /*7e00*/  FMUL.FTZ R27, R111, R70 ;  /* 0x000000466f1b7220 */ /* 0x000fe20000410000 */
[----:B--2---:R-:W-:Y:S01]  /*7e10*/  FADD.FTZ R123, R72, -R125 ;  /* 0x8000007d487b7221 */ /* 0x004fe20000010000 */
[----:B------:R-:W-:Y:S01]  /*7e20*/  FADD.FTZ R134, R73, -R135 ;  /* 0x8000008749867221 */ /* 0x000fe20000010000 */
[----:B------:R-:W-:Y:S01]  /*7e30*/  FADD.FTZ R125, R74, -R125 ;  /* 0x8000007d4a7d7221 */ /* 0x000fe20000010000 */
[----:B------:R-:W-:Y:S01]  /*7e40*/  FADD.FTZ R135, R75, -R135 ;  /* 0x800000874b877221 */ /* 0x000fe20000010000 */
[----:B------:R-:W-:Y:S01]  /*7e50*/  FADD.FTZ R136, R76, -R138 ;  /* 0x8000008a4c887221 */ /* 0x000fe20000010000 */
        /* <DEDUP_REMOVED lines=55> */
[----:B---3--:R-:W-:Y:S01]  /*81d0*/  FMUL.FTZ R63, R33, R138 ;  /* 0x0000008a213f7220 */ /* 0x008fe20000410000 */
[----:B------:R-:W-:Y:S01]  /*81e0*/  F2FP.F16.F32.PACK_AB R81, R132, R81 ;  /* 0x000000518451723e */ /* 0x000fe200000000ff */
[----:B------:R-:W-:Y:S01]  /*81f0*/  FMUL.FTZ R38, R35, R143 ;  /* 0x0000008f23267220 */ /* 0x000fe20000410000 */
[----:B------:R-:W-:Y:S01]  /*8200*/  F2FP.F16.F32.PACK_AB R68, R57, R56 ;  /* 0x000000383944723e */ /* 0x000fe200000000ff */
[----:B----4-:R-:W-:Y:S01]  /*8210*/  FMUL.FTZ R56, R36, R137 ;  /* 0x0000008924387220 */ /* 0x010fe20000410000 */
        /* <DEDUP_REMOVED lines=14> */
[----:B------:R-:W-:-:S02]  /*8300*/  F2FP.F16.F32.PACK_AB R79, R47, R46 ;  /* 0x0000002e2f4f723e */ /* 0x000fc400000000ff */
[----:B------:R-:W-:Y:S02]  /*8310*/  F2FP.F16.F32.PACK_AB R72, R49, R48 ;  /* 0x000000303148723e */ /* 0x000fe400000000ff */
        /* <DEDUP_REMOVED lines=19> */
[----:B------:R-:W-:Y:S04]  /*8450*/  STSM.16.MT88.4 [R39+0x23c00], R60 ;  /* 0x023c003c27007844 */ /* 0x000fe80000004200 */
[----:B------:R1:W-:Y:S01]  /*8460*/  STSM.16.MT88.4 [R39+0x24400], R56 ;  /* 0x0244003827007844 */ /* 0x0003e20000004200 */
[----:B------:R-:W-:Y:S01]  /*8470*/  WARPGROUP.ARRIVE ;  /* 0x00000000000079c5 */ /* 0x000fe20000000000 */
[----:B------:R-:W-:Y:S01]  /*8480*/  UMOV UR6, UR4 ;  /* 0x0000000400067c82 */ /* 0x000fe20008000000 */
[----:B------:R-:W-:Y:S01]  /*8490*/  UMOV UR7, 0x40000040 ;  /* 0x4000004000077882 */ /* 0x000fe20000000000 */
[----:B------:R-:W2:Y:S03]  /*84a0*/  LDL R38, [R1+0x40] ;  /* 0x0000400001267983 */ /* 0x000ea60000100800 */
[----:B------:R-:W-:Y:S01]  /*84b0*/  HGMMA.64x64x16.F32 R184, R24, gdesc[UR4].tnspB, R184, gsb0 ;  /* 0x40e0000418b87df0 */ /* 0x000fe200080008b8 */
[----:B------:R-:W-:Y:S01]  /*84c0*/  UIADD3 UR6, UR4, 0x80, URZ ;  /* 0x0000008004067890 */ /* 0x000fe2000fffe03f */
[----:B------:R-:W-:Y:S01]  /*84d0*/  UMOV UR7, 0x40000040 ;  /* 0x4000004000077882 */ /* 0x000fe20000000000 */
[----:B------:R-:W-:-:S02]  /*84e0*/  WARPGROUP.DEPBAR.LE gsb0, 0x0 ;  /* 0x00008000000079c5 */ /* 0x000fc40000010000 */
        /* <DEDUP_REMOVED lines=127> */
.L_x_5400:
        /* <DEDUP_REMOVED lines=70> */
.L_x_5401:
[----:B--2---:R-:W2:Y:S01]  /*9140*/  LDL R8, [R1+0x28] ;  /* 0x0000280001087983 */ /* 0x004ea20000100800 */
[----:B------:R-:W-:Y:S01]  /*9150*/  UIADD3 UR43, UR43, 0x1, URZ ;  /* 0x000000012b2b7890 */ /* 0x000fe2000fffe03f */
        /* <DEDUP_REMOVED lines=8> */
[----:B--2---:R-:W-:-:S13]  /*91e0*/  ISETP.LE.AND P1, PT, R8, UR43, PT ;  /* 0x0000002b08007c0c */ /* 0x004fda000bf23270 */
[----:B------:R-:W-:Y:S05]  /*91f0*/  @!P1 BRA `(.L_x_5402) ;  /* 0xffffffcc00789947 */ /* 0x000fea000383ffff */
.L_x_5391:
[----:B------:R-:W-:-:S06]  /*9200*/  UISETP.GE.AND UP0, UPT, UR43, UR42, UPT ;  /* 0x0000002a2b00728c */ /* 0x000fcc000bf06270 */
[----:B------:R-:W-:-:S13]  /*9210*/  PLOP3.LUT P0, PT, PT, PT, UP0, 0x80, 0x0 ;  /* 0x000000000000781c */ /* 0x000fda0003f0f008 */
[----:B------:R-:W-:Y:S05]  /*9220*/  @P0 BRA `(.L_x_5403) ;  /* 0x0000004000b80947 */ /* 0x000fea0003800000 */
[----:B-1----:R-:W2:Y:S04]  /*9230*/  LDL.LU R8, [R1+0x48] ;  /* 0x0000480001087983 */ /* 0x002ea80000300800 */
[----:B------:R-:W3:Y:S04]  /*9240*/  LDL.LU R12, [R1+0x44] ;  /* 0x00004400010c7983 */ /* 0x000ee80000300800 */
[----:B------:R-:W3:Y:S01]  /*9250*/  LDL.LU R11, [R1+0x4c] ;  /* 0x00004c00010b7983 */ /* 0x000ee20000300800 */
[----:B------:R-:W-:Y:S01]  /*9260*/  IMAD R235, R235, 0x2000, R16 ;  /* 0x00002000ebeb7824 */ /* 0x000fe200078e0210 */
[----:B------:R-:W1:Y:S01]  /*9270*/  S2UR UR4, SR_CTAID.X ;  /* 0x00000000000479c3 */ /* 0x000e620000002500 */
[----:B------:R-:W-:Y:S01]  /*9280*/  IMAD.MOV.U32 R237, RZ, RZ, 0x40000040 ;  /* 0x40000040ffed7424 */ /* 0x000fe200078e00ff */
[----:B------:R-:W4:Y:S01]  /*9290*/  S2R R5, SR_TID.X ;  /* 0x0000000000057919 */ /* 0x000f220000002100 */
[----:B------:R-:W-:-:S02]  /*92a0*/  IMAD.MOV.U32 R233, RZ, RZ, 0x40000040 ;  /* 0x40000040ffe97424 */ /* 0x000fc400078e00ff */
[----:B------:R-:W-:Y:S01]  /*92b0*/  IMAD.MOV.U32 R229, RZ, RZ, 0x40000040 ;  /* 0x40000040ffe57424 */ /* 0x000fe200078e00ff */
[----:B------:R-:W5:Y:S01]  /*92c0*/  S2R R7, SR_TID.X ;  /* 0x0000000000077919 */ /* 0x000f620000002100 */
[----:B-1----:R-:W-:Y:S01]  /*92d0*/  UIMAD UR4, UR4, -0x80, UR41 ;  /* 0xffffff80040478a4 */ /* 0x002fe2000f8e0229 */
[----:B----4-:R-:W-:Y:S02]  /*92e0*/  VIADD R5, R5, 0xffffff80 ;  /* 0xffffff8005057836 */ /* 0x010fe40000000000 */
[----:B-----5:R-:W-:-:S03]  /*92f0*/  VIADD R13, R7, 0xffffff80 ;  /* 0xffffff80070d7836 */ /* 0x020fc60000000000 */
[----:B------:R-:W-:Y:S01]  /*9300*/  SHF.R.S32.HI R6, RZ, 0x1f, R5 ;  /* 0x0000001fff067819 */ /* 0x000fe20000011405 */
[----:B------:R-:W-:Y:S01]  /*9310*/  VIADD R14, R7, 0xffffff80 ;  /* 0xffffff80070e7836 */ /* 0x000fe20000000000 */
[----:B------:R-:W-:Y:S02]  /*9320*/  SHF.R.S32.HI R13, RZ, 0x1f, R13 ;  /* 0x0000001fff0d7819 */ /* 0x000fe4000001140d */
[----:B------:R-:W-:Y:S02]  /*9330*/  LEA.HI R7, R6, R5, RZ, 0x5 ;  /* 0x0000000506077211 */ /* 0x000fe400078f28ff */
[----:B------:R-:W-:-:S04]  /*9340*/  LEA.HI R13, R13, R14, RZ, 0x7 ;  /* 0x0000000e0d0d7211 */ /* 0x000fc800078f38ff */
[----:B------:R-:W-:Y:S02]  /*9350*/  SHF.R.S32.HI R13, RZ, 0x7, R13 ;  /* 0x00000007ff0d7819 */ /* 0x000fe4000001140d */
[--C-:B--2---:R-:W-:Y:S02]  /*9360*/  SHF.R.S32.HI R9, RZ, 0x2, R8.reuse ;  /* 0x00000002ff097819 */ /* 0x104fe40000011408 */
[----:B------:R-:W-:-:S04]  /*9370*/  SHF.R.S32.HI R8, RZ, 0x1f, R8 ;  /* 0x0000001fff087819 */ /* 0x000fc80000011408 */
[----:B------:R-:W-:Y:S02]  /*9380*/  LEA.HI R10, R8, R9, RZ, 0x3 ;  /* 0x00000009080a7211 */ /* 0x000fe400078f18ff */
[----:B------:R-:W-:Y:S02]  /*9390*/  LOP3.LUT R8, R7, 0xffffffe0, RZ, 0xc0, !PT ;  /* 0xffffffe007087812 */ /* 0x000fe400078ec0ff */
[----:B------:R-:W-:Y:S02]  /*93a0*/  LEA.HI R7, R13, R13, RZ, 0x1 ;  /* 0x0000000d0d077211 */ /* 0x000fe400078f08ff */
[----:B------:R-:W-:Y:S01]  /*93b0*/  LOP3.LUT R10, R10, 0xfffffff8, RZ, 0xc0, !PT ;  /* 0xfffffff80a0a7812 */ /* 0x000fe200078ec0ff */
[----:B------:R-:W-:Y:S01]  /*93c0*/  IMAD.IADD R8, R5, 0x1, -R8 ;  /* 0x0000000105087824 */ /* 0x000fe200078e0a08 */
[----:B---3--:R-:W-:Y:S02]  /*93d0*/  LEA.HI R11, R11, R12, RZ, 0x5 ;  /* 0x0000000c0b0b7211 */ /* 0x008fe400078f28ff */
[----:B------:R-:W-:Y:S01]  /*93e0*/  LOP3.LUT R12, R7, 0x3fffffe, RZ, 0xc0, !PT ;  /* 0x03fffffe070c7812 */ /* 0x000fe200078ec0ff */
[----:B------:R-:W-:Y:S01]  /*93f0*/  IMAD.IADD R10, R9, 0x1, -R10 ;  /* 0x00000001090a7824 */ /* 0x000fe200078e0a0a */
[----:B------:R-:W-:-:S02]  /*9400*/  SHF.R.S32.HI R7, RZ, 0x1f, R8 ;  /* 0x0000001fff077819 */ /* 0x000fc40000011408 */
[----:B------:R-:W-:Y:S01]  /*9410*/  LEA.HI R9, R6, R5, RZ, 0x2 ;  /* 0x0000000506097211 */ /* 0x000fe200078f10ff */
[----:B------:R-:W-:Y:S01]  /*9420*/  IMAD.IADD R13, R13, 0x1, -R12 ;  /* 0x000000010d0d7824 */ /* 0x000fe200078e0a0c */
[----:B------:R-:W-:Y:S02]  /*9430*/  SHF.R.S32.HI R11, RZ, 0x5, R11 ;  /* 0x00000005ff0b7819 */ /* 0x000fe4000001140b */
[CC--:B------:R-:W-:Y:S02]  /*9440*/  LEA.HI R6, R7.reuse, R8.reuse, RZ, 0x3 ;  /* 0x0000000807067211 */ /* 0x0c0fe400078f18ff */
[----:B------:R-:W-:Y:S01]  /*9450*/  LEA.HI R8, R7, R8, RZ, 0x2 ;  /* 0x0000000807087211 */ /* 0x000fe200078f10ff */
[----:B------:R-:W-:Y:S01]  /*9460*/  IMAD R10, R11, 0x10, R10 ;  /* 0x000000100b0a7824 */ /* 0x000fe200078e020a */
[----:B------:R-:W-:Y:S02]  /*9470*/  LOP3.LUT R12, R9, 0xfffffffc, RZ, 0xc0, !PT ;  /* 0xfffffffc090c7812 */ /* 0x000fe400078ec0ff */
[----:B------:R-:W-:Y:S01]  /*9480*/  SHF.R.S32.HI R9, RZ, 0x2, R8 ;  /* 0x00000002ff097819 */ /* 0x000fe20000011408 */
[----:B------:R-:W-:Y:S01]  /*9490*/  IMAD R20, R13, 0x40, R10 ;  /* 0x000000400d147824 */ /* 0x000fe200078e020a */
[----:B------:R-:W-:Y:S01]  /*94a0*/  SHF.R.S32.HI R7, RZ, 0x3, R6 ;  /* 0x00000003ff077819 */ /* 0x000fe20000011406 */
[----:B------:R-:W-:Y:S01]  /*94b0*/  IMAD.IADD R5, R5, 0x1, -R12 ;  /* 0x0000000105057824 */ /* 0x000fe200078e0a0c */
[----:B------:R-:W-:Y:S01]  /*94c0*/  SHF.R.S32.HI R6, RZ, 0x1f, R6 ;  /* 0x0000001fff067819 */ /* 0x000fe20000011406 */
[C---:B------:R-:W-:Y:S01]  /*94d0*/  VIADD R10, R9.reuse, 0x8 ;  /* 0x00000008090a7836 */ /* 0x040fe20000000000 */
[----:B------:R-:W-:Y:S01]  /*94e0*/  LEA.HI R8, R8, R9, RZ, 0x1 ;  /* 0x0000000908087211 */ /* 0x000fe200078f08ff */
[C---:B------:R-:W-:Y:S01]  /*94f0*/  VIADD R12, R9.reuse, 0x10 ;  /* 0x00000010090c7836 */ /* 0x040fe20000000000 */
[----:B------:R-:W-:Y:S01]  /*9500*/  LEA.HI R6, R6, R7, RZ, 0x4 ;  /* 0x0000000706067211 */ /* 0x000fe200078f20ff */
[----:B------:R-:W-:Y:S01]  /*9510*/  VIADD R17, R9, 0x18 ;  /* 0x0000001809117836 */ /* 0x000fe20000000000 */
[----:B------:R-:W-:-:S02]  /*9520*/  LEA.HI R11, R10, R10, RZ, 0x1 ;  /* 0x0000000a0a0b7211 */ /* 0x000fc400078f08ff */
[----:B------:R-:W-:Y:S02]  /*9530*/  LEA.HI R14, R12, R12, RZ, 0x1 ;  /* 0x0000000c0c0e7211 */ /* 0x000fe400078f08ff */
[----:B------:R-:W-:Y:S02]  /*9540*/  LOP3.LUT R13, R11, 0xfffffffe, RZ, 0xc0, !PT ;  /* 0xfffffffe0b0d7812 */ /* 0x000fe400078ec0ff */
[----:B------:R-:W-:Y:S02]  /*9550*/  LOP3.LUT R6, R6, 0x1ffffff0, RZ, 0xc0, !PT ;  /* 0x1ffffff006067812 */ /* 0x000fe400078ec0ff */
[----:B------:R-:W-:Y:S01]  /*9560*/  LOP3.LUT R8, R8, 0xfffffffe, RZ, 0xc0, !PT ;  /* 0xfffffffe08087812 */ /* 0x000fe200078ec0ff */
[----:B------:R-:W-:Y:S01]  /*9570*/  IMAD.IADD R13, R10, 0x1, -R13 ;  /* 0x000000010a0d7824 */ /* 0x000fe200078e0a0d */
[----:B------:R-:W-:Y:S01]  /*9580*/  LOP3.LUT R15, R14, 0xfffffffe, RZ, 0xc0, !PT ;  /* 0xfffffffe0e0f7812 */ /* 0x000fe200078ec0ff */
[----:B------:R-:W-:Y:S01]  /*9590*/  IMAD.IADD R7, R7, 0x1, -R6 ;  /* 0x0000000107077824 */ /* 0x000fe200078e0a06 */
[----:B------:R-:W-:Y:S01]  /*95a0*/  LEA.HI R10, R17, R17, RZ, 0x1 ;  /* 0x00000011110a7211 */ /* 0x000fe200078f08ff */
[----:B------:R-:W-:Y:S01]  /*95b0*/  IMAD.IADD R8, R9, 0x1, -R8 ;  /* 0x0000000109087824 */ /* 0x000fe200078e0a08 */
[----:B------:R-:W-:Y:S01]  /*95c0*/  SHF.R.S32.HI R6, RZ, 0x1, R11 ;  /* 0x00000001ff067819 */ /* 0x000fe2000001140b */
[----:B------:R-:W-:Y:S01]  /*95d0*/  IMAD.IADD R15, R12, 0x1, -R15 ;  /* 0x000000010c0f7824 */ /* 0x000fe200078e0a0f */
[----:B------:R-:W-:Y:S01]  /*95e0*/  SHF.R.S32.HI R11, RZ, 0x1f, R11 ;  /* 0x0000001fff0b7819 */ /* 0x000fe2000001140b */
[----:B------:R-:W-:Y:S01]  /*95f0*/  IMAD R7, R7, 0x8, R8 ;  /* 0x0000000807077824 */ /* 0x000fe200078e0208 */
[----:B------:R-:W-:-:S02]  /*9600*/  SHF.R.S32.HI R9, RZ, 0x1, R14 ;  /* 0x00000001ff097819 */ /* 0x000fc4000001140e */
[----:B------:R-:W-:Y:S02]  /*9610*/  SHF.R.S32.HI R14, RZ, 0x1f, R14 ;  /* 0x0000001fff0e7819 */ /* 0x000fe4000001140e */
[--C-:B------:R-:W-:Y:S01]  /*9620*/  SHF.R.S32.HI R12, RZ, 0x1, R10.reuse ;  /* 0x00000001ff0c7819 */ /* 0x100fe2000001140a */
[----:B------:R1:W-:Y:S01]  /*9630*/  STL [R1+0x28], R7 ;  /* 0x0000280701007387 */ /* 0x0003e20000100800 */
[----:B------:R-:W-:Y:S02]  /*9640*/  SHF.R.S32.HI R19, RZ, 0x1f, R10 ;  /* 0x0000001fff137819 */ /* 0x000fe4000001140a */
[----:B------:R-:W-:Y:S02]  /*9650*/  LEA.HI R11, R11, R6, RZ, 0x4 ;  /* 0x000000060b0b7211 */ /* 0x000fe400078f20ff */
[----:B------:R-:W-:Y:S02]  /*9660*/  LEA.HI R14, R14, R9, RZ, 0x4 ;  /* 0x000000090e0e7211 */ /* 0x000fe400078f20ff */
[----:B------:R-:W-:-:S02]  /*9670*/  LEA.HI R19, R19, R12, RZ, 0x4 ;  /* 0x0000000c13137211 */ /* 0x000fc400078f20ff */
[----:B------:R-:W-:Y:S02]  /*9680*/  LOP3.LUT R11, R11, 0x1ffffff0, RZ, 0xc0, !PT ;  /* 0x1ffffff00b0b7812 */ /* 0x000fe400078ec0ff */
[----:B------:R-:W-:Y:S02]  /*9690*/  LOP3.LUT R14, R14, 0x1ffffff0, RZ, 0xc0, !PT ;  /* 0x1ffffff00e0e7812 */ /* 0x000fe400078ec0ff */
[----:B------:R-:W-:Y:S01]  /*96a0*/  LOP3.LUT R18, R10, 0xfffffffe, RZ, 0xc0, !PT ;  /* 0xfffffffe0a127812 */ /* 0x000fe200078ec0ff */
[----:B------:R-:W-:Y:S01]  /*96b0*/  IMAD.IADD R6, R6, 0x1, -R11 ;  /* 0x0000000106067824 */ /* 0x000fe200078e0a0b */
[----:B------:R-:W-:Y:S01]  /*96c0*/  LOP3.LUT R19, R19, 0x1ffffff0, RZ, 0xc0, !PT ;  /* 0x1ffffff013137812 */ /* 0x000fe200078ec0ff */
[----:B------:R-:W-:Y:S02]  /*96d0*/  IMAD.IADD R14, R9, 0x1, -R14 ;  /* 0x00000001090e7824 */ /* 0x000fe400078e0a0e */
[----:B------:R-:W-:Y:S02]  /*96e0*/  IMAD.IADD R18, R17, 0x1, -R18 ;  /* 0x0000000111127824 */ /* 0x000fe400078e0a12 */
[----:B------:R-:W-:Y:S01]  /*96f0*/  IMAD.IADD R19, R12, 0x1, -R19 ;  /* 0x000000010c137824 */ /* 0x000fe200078e0a13 */
[----:B------:R-:W2:Y:S01]  /*9700*/  S2R R17, SR_CTAID.X ;  /* 0x0000000000117919 */ /* 0x000ea20000002500 */
[----:B------:R-:W-:-:S02]  /*9710*/  IMAD R8, R6, 0x8, R13 ;  /* 0x0000000806087824 */ /* 0x000fc400078e020d */
[----:B------:R-:W-:Y:S02]  /*9720*/  IMAD R6, R14, 0x8, R15 ;  /* 0x000000080e067824 */ /* 0x000fe400078e020f */
[----:B-1----:R-:W-:Y:S01]  /*9730*/  IMAD R7, R19, 0x8, R18 ;  /* 0x0000000813077824 */ /* 0x002fe200078e0212 */
[----:B------:R-:W-:Y:S01]  /*9740*/  STL [R1+0x24], R8 ;  /* 0x0000240801007387 */ /* 0x000fe20000100800 */
[----:B------:R-:W-:Y:S02]  /*9750*/  IMAD.MOV.U32 R11, RZ, RZ, 0x40000040 ;  /* 0x40000040ff0b7424 */ /* 0x000fe400078e00ff */
[----:B------:R-:W-:Y:S01]  /*9760*/  IMAD.MOV.U32 R9, RZ, RZ, 0x40000040 ;  /* 0x40000040ff097424 */ /* 0x000fe200078e00ff */
[----:B------:R1:W-:Y:S01]  /*9770*/  STL [R1+0x20], R6 ;  /* 0x0000200601007387 */ /* 0x0003e20000100800 */
[C---:B------:R-:W-:Y:S02]  /*9780*/  VIADD R13, R5.reuse, 0x8 ;  /* 0x00000008050d7836 */ /* 0x040fe40000000000 */
[----:B------:R-:W-:Y:S01]  /*9790*/  VIADD R13, R5, 0x14 ;  /* 0x00000014050d7836 */ /* 0x000fe20000000000 */
[----:B------:R3:W-:Y:S01]  /*97a0*/  STL [R1+0x1c], R7 ;  /* 0x00001c0701007387 */ /* 0x0007e20000100800 */
[----:B-1----:R-:W-:-:S02]  /*97b0*/  VIADD R6, R235, 0x4000 ;  /* 0x00004000eb067836 */ /* 0x002fc40000000000 */
[----:B---3--:R-:W-:Y:S01]  /*97c0*/  VIADD R7, R235, 0x20c00 ;  /* 0x00020c00eb077836 */ /* 0x008fe20000000000 */
[----:B------:R-:W-:Y:S02]  /*97d0*/  SHF.R.U32.HI R235, RZ, 0x4, R235 ;  /* 0x00000004ffeb7819 */ /* 0x000fe400000116eb */
[----:B------:R-:W-:Y:S02]  /*97e0*/  SHF.R.U32.HI R6, RZ, 0x4, R6 ;  /* 0x00000004ff067819 */ /* 0x000fe40000011606 */
[----:B------:R-:W-:Y:S02]  /*97f0*/  SHF.R.U32.HI R7, RZ, 0x4, R7 ;  /* 0x00000004ff077819 */ /* 0x000fe40000011607 */
[----:B------:R-:W-:Y:S01]  /*9800*/  LOP3.LUT R235, R235, 0x3fff, RZ, 0xc0, !PT ;  /* 0x00003fffebeb7812 */ /* 0x000fe200078ec0ff */
[----:B--2---:R-:W-:Y:S01]  /*9810*/  IMAD R230, R17, -0x80, -R20 ;  /* 0xffffff8011e67824 */ /* 0x004fe200078e0a14 */
[----:B------:R-:W-:Y:S02]  /*9820*/  LOP3.LUT R7, R7, 0x3fff, RZ, 0xc0, !PT ;  /* 0x00003fff07077812 */ /* 0x000fe400078ec0ff */
[----:B------:R-:W-:-:S02]  /*9830*/  LOP3.LUT R6, R6, 0x3fff, RZ, 0xc0, !PT ;  /* 0x00003fff06067812 */ /* 0x000fc400078ec0ff */
[----:B------:R-:W-:Y:S01]  /*9840*/  LOP3.LUT R12, R235, 0x10000, RZ, 0xfc, !PT ;  /* 0x00010000eb0c7812 */ /* 0x000fe200078efcff */
[----:B------:R-:W-:Y:S01]  /*9850*/  IMAD.MOV.U32 R235, RZ, RZ, 0x40000040 ;  /* 0x40000040ffeb7424 */ /* 0x000fe200078e00ff */
        /* <DEDUP_REMOVED lines=9> */
[----:B------:R3:W-:Y:S01]  /*98f0*/  STL [R1+0x10], R6 ;  /* 0x0000100601007387 */ /* 0x0007e20000100800 */
[----:B------:R-:W-:Y:S02]  /*9900*/  VIADD R228, R6, 0x6 ;  /* 0x0000000606e47836 */ /* 0x000fe40000000000 */
[C---:B-1----:R-:W-:Y:S01]  /*9910*/  VIADD R12, R5.reuse, 0xc ;  /* 0x0000000c050c7836 */ /* 0x042fe20000000000 */
[----:B------:R1:W-:Y:S01]  /*9920*/  STL.64 [R1+0x8], R10 ;  /* 0x0000080a01007387 */ /* 0x0003e20000100a00 */
[C---:B------:R-:W-:Y:S02]  /*9930*/  VIADD R12, R5.reuse, 0x18 ;  /* 0x00000018050c7836 */ /* 0x040fe40000000000 */
[C---:B--2---:R-:W-:Y:S01]  /*9940*/  VIADD R7, R5.reuse, 0x4 ;  /* 0x0000000405077836 */ /* 0x044fe20000000000 */
[----:B------:R1:W-:Y:S01]  /*9950*/  STL.64 [R1], R8 ;  /* 0x0000000801007387 */ /* 0x0003e20000100a00 */
[C---:B------:R-:W-:Y:S01]  /*9960*/  VIADD R7, R5.reuse, 0x10 ;  /* 0x0000001005077836 */ /* 0x040fe20000000000 */
[----:B---3--:R-:W-:Y:S01]  /*9970*/  IADD3 R6, -R20, UR4, RZ ;  /* 0x0000000414067c10 */ /* 0x008fe2000fffe1ff */
[----:B------:R-:W-:-:S07]  /*9980*/  VIADD R7, R5, 0x1c ;  /* 0x0000001c05077836 */ /* 0x000fce0000000000 */
.L_x_5414:
[----:B------:R-:W-:-:S05]  /*9990*/  IMAD.U32 R7, RZ, RZ, UR36 ;  /* 0x00000024ff077e24 */ /* 0x000fca000f8e00ff */
[----:B------:R-:W-:-:S04]  /*99a0*/  LOP3.LUT R7, R7, 0x1, RZ, 0xfc, !PT ;  /* 0x0000000107077812 */ /* 0x000fc800078efcff */
[----:B------:R-:W-:-:S13]  /*99b0*/  ISETP.NE.AND P6, PT, R7, 0x3, PT ;  /* 0x000000030700780c */ /* 0x000fda0003fc5270 */
[----:B--2---:R-:W-:Y:S05]  /*99c0*/  @!P6 BRA `(.L_x_5404) ;  /* 0x000000000004e947 */ /* 0x004fea0003800000 */
[----:B------:R-:W-:Y:S01]  /*99d0*/  BPT.TRAP 0x1 ;  /* 0x000000040000795c */ /* 0x000fe20000300000 */
.L_x_5404:
[----:B------:R-:W-:Y:S01]  /*99e0*/  IMAD R7, R0, 0x8, R16 ;  /* 0x0000000800077824 */ /* 0x000fe200078e0210 */
[----:B------:R-:W-:-:S04]  /*99f0*/  SHF.L.U32 R20, R4, 0x1f, RZ ;  /* 0x0000001f04147819 */ /* 0x000fc800000006ff */
[----:B------:R2:W3:Y:S01]  /*9a00*/  SYNCS.PHASECHK.TRANS64.TRYWAIT P0, [R7+URZ+0x30c10], R20 ;  /* 0x030c1014070075a7 */ /* 0x0004e2000800017f */
[----:B------:R-:W-:Y:S05]  /*9a10*/  @!P6 BRA `(.L_x_5405) ;  /* 0x000000000004e947 */ /* 0x000fea0003800000 */
[----:B------:R-:W-:Y:S01]  /*9a20*/  BPT.TRAP 0x1 ;  /* 0x000000040000795c */ /* 0x000fe20000300000 */
.L_x_5405:
[----:B-1----:R-:W-:-:S05]  /*9a30*/  VIADD R8, R16, 0x10000 ;  /* 0x0001000010087836 */ /* 0x002fca0000000000 */
[----:B------:R-:W-:-:S04]  /*9a40*/  SHF.R.U32.HI R8, RZ, 0x4, R8 ;  /* 0x00000004ff087819 */ /* 0x000fc80000011608 */
[----:B------:R-:W-:-:S04]  /*9a50*/  LOP3.LUT R8, R8, 0x3fff, RZ, 0xc0, !PT ;  /* 0x00003fff08087812 */ /* 0x000fc800078ec0ff */
[----:B------:R-:W-:Y:S01]  /*9a60*/  LOP3.LUT R9, R8, 0x10000, RZ, 0xfc, !PT ;  /* 0x0001000008097812 */ /* 0x000fe200078efcff */
[----:B---3--:R-:W-:Y:S06]  /*9a70*/  @P0 BRA `(.L_x_5406) ;  /* 0x0000000000080947 */ /* 0x008fec0003800000 */
[----:B------:R-:W1:Y:S02]  /*9a80*/  SYNCS.PHASECHK.TRANS64.TRYWAIT P0, [R7+URZ+0x30c10], R20 ;  /* 0x030c1014070075a7 */ /* 0x000e64000800017f */
[----:B-1----:R-:W-:Y:S05]  /*9a90*/  @!P0 BRA `(.L_x_5407) ;  /* 0x00000094004c8947 */ /* 0x002fea0003800000 */
.L_x_5406:
        /* <DEDUP_REMOVED lines=26> */
[----:B-----5:R-:W-:Y:S02]  /*9c40*/  IMAD R12, R0, 0x80, R12 ;  /* 0x00000080000c7824 */ /* 0x020fe400078e020c */
[C---:B------:R-:W-:Y:S02]  /*9c50*/  IMAD R223, R3.reuse, 0x2, R10 ;  /* 0x0000000203df7824 */ /* 0x040fe400078e020a */
[----:B------:R-:W-:Y:S02]  /*9c60*/  IMAD R219, R3, 0x2, R12 ;  /* 0x0000000203db7824 */ /* 0x000fe400078e020c */
[----:B------:R-:W-:-:S02]  /*9c70*/  IMAD R17, R223, 0x4, R16 ;  /* 0x00000004df117824 */ /* 0x000fc400078e0210 */
[----:B------:R-:W-:Y:S02]  /*9c80*/  IMAD R18, R0, 0x80, R11 ;  /* 0x0000008000127824 */ /* 0x000fe400078e020b */
[----:B------:R-:W-:Y:S02]  /*9c90*/  IMAD R231, R219, 0x4, R16 ;  /* 0x00000004dbe77824 */ /* 0x000fe400078e0210 */
[----:B------:R-:W-:Y:S02]  /*9ca0*/  IMAD R9, R3, 0x2, R18 ;  /* 0x0000000203097824 */ /* 0x000fe400078e0212 */
[----:B------:R-:W-:Y:S02]  /*9cb0*/  IMAD R223, R223, 0x4, R216 ;  /* 0x00000004dfdf7824 */ /* 0x000fe400078e02d8 */
[----:B------:R-:W-:Y:S02]  /*9cc0*/  IMAD R221, R9, 0x4, R16 ;  /* 0x0000000409dd7824 */ /* 0x000fe400078e0210 */
[----:B------:R-:W-:Y:S01]  /*9cd0*/  IMAD R219, R219, 0x4, R216 ;  /* 0x00000004dbdb7824 */ /* 0x000fe200078e02d8 */
[----:B------:R-:W-:-:S02]  /*9ce0*/  WARPGROUP.DEPBAR.LE gsb0, 0x0 ;  /* 0x00008000000079c5 */ /* 0x000fc40000010000 */
[----:B------:R-:W-:-:S06]  /*9cf0*/  WARPGROUP.ARRIVE ;  /* 0x00000000000079c5 */ /* 0x000fcc0000000000 */
[----:B------:R-:W-:Y:S01]  /*9d00*/  HGMMA.64x128x16.F32 R88, gdesc[UR8], R88, gsb0 ;  /* 0x01e00000085879f0 */ /* 0x000fe20008000858 */
[----:B------:R-:W-:Y:S01]  /*9d10*/  R2UR UR8, R14 ;  /* 0x000000000e0872ca */ /* 0x000fe200000e0000 */
[----:B------:R-:W-:Y:S01]  /*9d20*/  UMOV UR10, UR4 ;  /* 0x00000004000a7c82 */ /* 0x000fe20008000000 */
[----:B------:R-:W-:Y:S01]  /*9d30*/  R2UR UR9, R15 ;  /* 0x000000000f0972ca */ /* 0x000fe200000e0000 */
[----:B------:R-:W-:Y:S01]  /*9d40*/  UMOV UR11, 0x40000040 ;  /* 0x40000040000b7882 */ /* 0x000fe20000000000 */
[----:B------:R-:W-:Y:S01]  /*9d50*/  R2UR UR4, R236 ;  /* 0x00000000ec0472ca */ /* 0x000fe200000e0000 */
[----:B------:R-:W-:-:S04]  /*9d60*/  IMAD R14, R0, 0x80, R13 ;  /* 0x00000080000e7824 */ /* 0x000fc800078e020d */
[----:B------:R-:W-:-:S04]  /*9d70*/  IMAD R217, R3, 0x2, R14 ;  /* 0x0000000203d97824 */ /* 0x000fc800078e020e */
[C---:B------:R-:W-:Y:S02]  /*9d80*/  IMAD R220, R217.reuse, 0x4, R16 ;  /* 0x00000004d9dc7824 */ /* 0x040fe400078e0210 */
        /* <DEDUP_REMOVED lines=15> */
.L_x_5408:
[----:B------:R1:W1:Y:S01]  /*9e80*/  SYNCS.PHASECHK.TRANS64.TRYWAIT P0, [R7+URZ+0x30c30], R20 ;  /* 0x030c3014070075a7 */ /* 0x000262000800017f */
[----:B------:R-:W-:Y:S05]  /*9e90*/  @!P6 BRA `(.L_x_5409) ;  /* 0x000000000004e947 */ /* 0x000fea0003800000 */
[----:B------:R-:W-:Y:S01]  /*9ea0*/  BPT.TRAP 0x1 ;  /* 0x000000040000795c */ /* 0x000fe20000300000 */
.L_x_5409:
        /* <DEDUP_REMOVED lines=8> */
.L_x_5410:
        /* <DEDUP_REMOVED lines=8> */
[----:B------:R-:W1:Y:S01]  /*9fb0*/  LDC R13, c[0x0][0x74c] ;  /* 0x0001d300ff0d7b82 */ /* 0x000e620000000800 */
[----:B------:R-:W-:Y:S01]  /*9fc0*/  ISETP.GT.AND P2, PT, R230, RZ, PT ;  /* 0x000000ffe600720c */ /* 0x000fe20003f44270 */
[----:B------:R-:W-:Y:S01]  /*9fd0*/  IMAD R9, R0, 0x400, R9 ;  /* 0x0000040000097824 */ /* 0x000fe200078e0209 */
[----:B------:R-:W-:Y:S01]  /*9fe0*/  ISETP.GT.AND P1, PT, R6, RZ, PT ;  /* 0x000000ff0600720c */ /* 0x000fe20003f24270 */
[C---:B------:R-:W-:Y:S01]  /*9ff0*/  VIADD R21, R5.reuse, 0x1c ;  /* 0x0000001c05157836 */ /* 0x040fe20000000000 */
[----:B------:R-:W-:Y:S01]  /*a000*/  ISETP.GT.AND P0, PT, R230, 0x8, PT ;  /* 0x00000008e600780c */ /* 0x000fe20003f04270 */
[----:B------:R-:W-:Y:S01]  /*a010*/  VIADD R14, R5, 0x4 ;  /* 0x00000004050e7836 */ /* 0x000fe20000000000 */
[----:B------:R-:W-:-:S02]  /*a020*/  ISETP.GT.AND P3, PT, R6, 0x8, PT ;  /* 0x000000080600780c */ /* 0x000fc40003f64270 */
[----:B------:R-:W-:Y:S02]  /*a030*/  R2UR UR8, R9 ;  /* 0x00000000090872ca */ /* 0x000fe400000e0000 */
[----:B--2---:R-:W2:Y:S01]  /*a040*/  SHFL.IDX PT, R9, R17, R5, 0x1f ;  /* 0x00001f0511097589 */ /* 0x004ea200000e0000 */
[----:B-1----:R-:W-:Y:S02]  /*a050*/  IADD3 R13, -R13, 0x8, RZ ;  /* 0x000000080d0d7810 */ /* 0x002fe40007ffe1ff */
[----:B-----5:R-:W-:Y:S02]  /*a060*/  R2UR UR4, R10 ;  /* 0x000000000a0472ca */ /* 0x020fe400000e0000 */
[----:B------:R-:W1:Y:S11]  /*a070*/  LDC.64 R10, c[0x0][0x748] ;  /* 0x0001d200ff0a7b82 */ /* 0x000e760000000a00 */
[----:B------:R-:W-:Y:S01]  /*a080*/  HGMMA.64x128x16.F32 R24, gdesc[UR4], RZ, !UPT, gsb0 ;  /* 0x01e00000041879f0 */ /* 0x000fe2000c0008ff */
[----:B------:R-:W-:Y:S01]  /*a090*/  ULEA UR4, UR43, -UR40, 0x7 ;  /* 0x800000282b047291 */ /* 0x000fe2000f8e383f */
[----:B------:R-:W-:-:S05]  /*a0a0*/  ULDC UR5, c[0x0][0x744] ;  /* 0x0001d10000057ab9 */ /* 0x000fca0000000800 */
[----:B------:R-:W-:Y:S01]  /*a0b0*/  LEA R12, R3, UR4, 0x1 ;  /* 0x00000004030c7c11 */ /* 0x000fe2000f8e08ff */
[----:B------:R-:W-:-:S04]  /*a0c0*/  UIADD3 UR4, UR6, 0x2, URZ ;  /* 0x0000000206047890 */ /* 0x000fc8000fffe03f */
[----:B------:R-:W-:-:S03]  /*a0d0*/  IMAD.IADD R12, R6, 0x1, R12 ;  /* 0x00000001060c7824 */ /* 0x000fc600078e020c */
[----:B------:R-:W-:Y:S01]  /*a0e0*/  UMOV UR14, UR4 ;  /* 0x00000004000e7c82 */ /* 0x000fe20008000000 */
[----:B------:R-:W-:Y:S01]  /*a0f0*/  UIADD3 UR4, UR6, 0x4, URZ ;  /* 0x0000000406047890 */ /* 0x000fe2000fffe03f */
[C-C-:B-1----:R-:W-:Y:S01]  /*a100*/  IMAD.IADD R225, R10.reuse, 0x1, -R12.reuse ;  /* 0x000000010ae17824 */ /* 0x142fe200078e0a0c */
[----:B------:R-:W-:Y:S01]  /*a110*/  IADD3 R224, RZ, -R12, -R11 ;  /* 0x8000000cffe07210 */ /* 0x000fe20007ffe80b */
[--C-:B------:R-:W-:Y:S01]  /*a120*/  IMAD.IADD R222, R13, 0x1, -R12.reuse ;  /* 0x000000010dde7824 */ /* 0x100fe200078e0a0c */
[----:B------:R-:W-:Y:S01]  /*a130*/  IADD3 R218, R10, 0x8, -R12 ;  /* 0x000000080ada7810 */ /* 0x000fe20007ffe80c */
[----:B------:R-:W-:Y:S01]  /*a140*/  VIADD R13, R5, 0xc ;  /* 0x0000000c050d7836 */ /* 0x000fe20000000000 */
[----:B------:R-:W-:Y:S01]  /*a150*/  SEL R225, R225, 0x80, !P2 ;  /* 0x00000080e1e17807 */ /* 0x000fe20005000000 */
[----:B------:R-:W-:Y:S01]  /*a160*/  UIADD3 UR6, UR6, 0x6, URZ ;  /* 0x0000000606067890 */ /* 0x000fe2000fffe03f */
[----:B------:R-:W-:Y:S01]  /*a170*/  SEL R224, R224, 0x80, P1 ;  /* 0x00000080e0e07807 */ /* 0x000fe20000800000 */
[----:B------:R-:W-:Y:S01]  /*a180*/  SHFL.IDX PT, R11, R17, R14, 0x1f ;  /* 0x00001f0e110b7589 */ /* 0x000fe200000e0000 */
[----:B------:R-:W-:-:S02]  /*a190*/  SEL R218, R218, 0x80, !P0 ;  /* 0x00000080dada7807 */ /* 0x000fc40004000000 */
[----:B------:R-:W-:Y:S01]  /*a1a0*/  ISETP.GE.AND P1, PT, R225, RZ, PT ;  /* 0x000000ffe100720c */ /* 0x000fe20003f26270 */
[----:B------:R1:W5:Y:S01]  /*a1b0*/  SHFL.IDX PT, R10, R17, R13, 0x1f ;  /* 0x00001f0d110a7589 */ /* 0x00036200000e0000 */
[----:B------:R-:W-:Y:S02]  /*a1c0*/  SEL R222, R222, 0x80, P3 ;  /* 0x00000080dede7807 */ /* 0x000fe40001800000 */
[----:B------:R-:W-:Y:S02]  /*a1d0*/  ISETP.GE.AND P0, PT, R218, 0x1, PT ;  /* 0x00000001da00780c */ /* 0x000fe40003f06270 */
[----:B------:R-:W-:Y:S02]  /*a1e0*/  ISETP.GT.OR P1, PT, R224, RZ, !P1 ;  /* 0x000000ffe000720c */ /* 0x000fe40004f24670 */
[----:B------:R-:W-:Y:S02]  /*a1f0*/  ISETP.GT.OR P0, PT, R222, 0x1, !P0 ;  /* 0x00000001de00780c */ /* 0x000fe40004704670 */
[----:B------:R-:W-:Y:S01]  /*a200*/  FSEL R88, R88, -INF , !P1 ;  /* 0xff80000058587808 */ /* 0x000fe20004800000 */
[----:B-1----:R-:W-:Y:S01]  /*a210*/  VIADD R13, R5, 0x10 ;  /* 0x00000010050d7836 */ /* 0x002fe20000000000 */
[----:B------:R-:W-:-:S02]  /*a220*/  ISETP.GE.AND P1, PT, R225, 0x8, PT ;  /* 0x00000008e100780c */ /* 0x000fc40003f26270 */
[----:B------:R-:W-:Y:S01]  /*a230*/  FSEL R91, R91, -INF , !P0 ;  /* 0xff8000005b5b7808 */ /* 0x000fe20004000000 */
[----:B--2---:R-:W-:Y:S01]  /*a240*/  FFMA.FTZ R88, R88, UR5, -R9 ;  /* 0x0000000558587c23 */ /* 0x004fe20008010809 */
[----:B------:R-:W-:Y:S01]  /*a250*/  ISETP.GE.AND P0, PT, R218, 0x9, PT ;  /* 0x00000009da00780c */ /* 0x000fe20003f06270 */
[----:B------:R-:W1:Y:S01]  /*a260*/  SHFL.IDX PT, R18, R17, R13, 0x1f ;  /* 0x00001f0d11127589 */ /* 0x000e6200000e0000 */
[----:B------:R-:W-:Y:S01]  /*a270*/  ISETP.GT.OR P1, PT, R224, 0x8, !P1 ;  /* 0x00000008e000780c */ /* 0x000fe20004f24670 */
[----:B------:R2:W-:Y:S01]  /*a280*/  MUFU.EX2 R227, R88 ;  /* 0x0000005800e37308 */ /* 0x0005e20000000800 */
[----:B------:R-:W-:Y:S02]  /*a290*/  ISETP.GE.AND P3, PT, R218, RZ, PT ;  /* 0x000000ffda00720c */ /* 0x000fe40003f66270 */
[----:B------:R-:W-:Y:S02]  /*a2a0*/  ISETP.GT.OR P0, PT, R222, 0x9, !P0 ;  /* 0x00000009de00780c */ /* 0x000fe40004704670 */
[----:B------:R-:W-:-:S02]  /*a2b0*/  FSEL R92, R92, -INF , !P1 ;  /* 0xff8000005c5c7808 */ /* 0x000fc40004800000 */
[----:B------:R-:W-:Y:S02]  /*a2c0*/  ISETP.GE.AND P2, PT, R225, 0x1, PT ;  /* 0x00000001e100780c */ /* 0x000fe40003f46270 */
[----:B------:R-:W-:Y:S01]  /*a2d0*/  ISETP.GT.OR P3, PT, R222, RZ, !P3 ;  /* 0x000000ffde00720c */ /* 0x000fe20005f64670 */
[----:B--2---:R-:W-:Y:S01]  /*a2e0*/  SHFL.IDX PT, R88, R17, R21, 0x1f ;  /* 0x00001f1511587589 */ /* 0x004fe200000e0000 */
[----:B------:R-:W-:Y:S02]  /*a2f0*/  ISETP.GE.AND P1, PT, R218, 0x10, PT ;  /* 0x00000010da00780c */ /* 0x000fe40003f26270 */
[----:B------:R-:W-:Y:S02]  /*a300*/  FSEL R95, R95, -INF , !P0 ;  /* 0xff8000005f5f7808 */ /* 0x000fe40004000000 */
[----:B------:R-:W-:Y:S02]  /*a310*/  ISETP.GT.OR P2, PT, R224, 0x1, !P2 ;  /* 0x00000001e000780c */ /* 0x000fe40005744670 */
[----:B------:R-:W-:Y:S01]  /*a320*/  FSEL R90, R90, -INF , !P3 ;  /* 0xff8000005a5a7808 */ /* 0x000fe20005800000 */
[----:B-----5:R-:W-:Y:S01]  /*a330*/  FFMA.FTZ R14, R95, UR5, -R10 ;  /* 0x000000055f0e7c23 */ /* 0x020fe2000801080a */
[----:B------:R-:W-:-:S02]  /*a340*/  ISETP.GE.AND P0, PT, R225, 0x10, PT ;  /* 0x00000010e100780c */ /* 0x000fc40003f06270 */
[----:B------:R-:W-:Y:S01]  /*a350*/  ISETP.GT.OR P1, PT, R222, 0x10, !P1 ;  /* 0x00000010de00780c */ /* 0x000fe20004f24670 */
[----:B------:R-:W-:Y:S01]  /*a360*/  FFMA.FTZ R9, R90, UR5, -R9 ;  /* 0x000000055a097c23 */ /* 0x000fe20008010809 */
[----:B------:R-:W-:Y:S01]  /*a370*/  ISETP.GE.AND P3, PT, R218, 0x8, PT ;  /* 0x00000008da00780c */ /* 0x000fe20003f66270 */
[----:B------:R-:W-:Y:S01]  /*a380*/  VIADD R90, R5, 0x8 ;  /* 0x00000008055a7836 */ /* 0x000fe20000000000 */
[----:B------:R-:W-:Y:S01]  /*a390*/  FSEL R226, R89, -INF , !P2 ;  /* 0xff80000059e27808 */ /* 0x000fe20005000000 */
[----:B------:R-:W-:Y:S01]  /*a3a0*/  MUFU.EX2 R14, R14 ;  /* 0x0000000e000e7308 */ /* 0x000fe20000000800 */
[----:B------:R-:W-:Y:S01]  /*a3b0*/  ISETP.GT.OR P0, PT, R224, 0x10, !P0 ;  /* 0x00000010e000780c */ /* 0x000fe20004704670 */
[----:B---3--:R-:W-:Y:S01]  /*a3c0*/  SHFL.IDX PT, R89, R231, R5, 0x1f ;  /* 0x00001f05e7597589 */ /* 0x008fe200000e0000 */
[----:B------:R-:W-:Y:S01]  /*a3d0*/  FSEL R98, R98, -INF , !P1 ;  /* 0xff80000062627808 */ /* 0x000fe20004800000 */
[--C-:B------:R-:W-:Y:S01]  /*a3e0*/  FFMA.FTZ R226, R226, UR5, -R11.reuse ;  /* 0x00000005e2e27c23 */ /* 0x100fe2000801080b */
[----:B------:R-:W-:Y:S01]  /*a3f0*/  ISETP.GE.AND P2, PT, R225, 0x9, PT ;  /* 0x00000009e100780c */ /* 0x000fe20003f46270 */
[----:B------:R-:W2:Y:S01]  /*a400*/  SHFL.IDX PT, R12, R17, R90, 0x1f ;  /* 0x00001f5a110c7589 */ /* 0x000ea200000e0000 */
[----:B------:R-:W-:Y:S01]  /*a410*/  ISETP.GT.OR P3, PT, R222, 0x8, !P3 ;  /* 0x00000008de00780c */ /* 0x000fe20005f64670 */
[----:B------:R-:W-:Y:S01]  /*a420*/  FFMA.FTZ R11, R91, UR5, -R11 ;  /* 0x000000055b0b7c23 */ /* 0x000fe2000801080b */
[----:B------:R-:W-:Y:S01]  /*a430*/  ISETP.GE.AND P1, PT, R218, 0x11, PT ;  /* 0x00000011da00780c */ /* 0x000fe20003f26270 */
[----:B------:R-:W3:Y:S01]  /*a440*/  MUFU.EX2 R9, R9 ;  /* 0x0000000900097308 */ /* 0x000ee20000000800 */
[----:B------:R-:W-:Y:S01]  /*a450*/  FSEL R15, R96, -INF , !P0 ;  /* 0xff800000600f7808 */ /* 0x000fe20004000000 */
[----:B------:R-:W-:Y:S01]  /*a460*/  VIADD R96, R5, 0x14 ;  /* 0x0000001405607836 */ /* 0x000fe20000000000 */
[----:B------:R-:W-:-:S02]  /*a470*/  ISETP.GT.OR P2, PT, R224, 0x9, !P2 ;  /* 0x00000009e000780c */ /* 0x000fc40005744670 */
[----:B------:R-:W-:Y:S01]  /*a480*/  FSEL R94, R94, -INF , !P3 ;  /* 0xff8000005e5e7808 */ /* 0x000fe20005800000 */
[--C-:B-1----:R-:W-:Y:S01]  /*a490*/  FFMA.FTZ R15, R15, UR5, -R18.reuse ;  /* 0x000000050f0f7c23 */ /* 0x102fe20008010812 */
[----:B------:R-:W-:Y:S01]  /*a4a0*/  ISETP.GE.AND P0, PT, R225, 0x11, PT ;  /* 0x00000011e100780c */ /* 0x000fe20003f06270 */
[----:B------:R-:W-:Y:S01]  /*a4b0*/  FFMA.FTZ R18, R98, UR5, -R18 ;  /* 0x0000000562127c23 */ /* 0x000fe20008010812 */
[----:B------:R-:W-:Y:S01]  /*a4c0*/  ISETP.GT.OR P1, PT, R222, 0x11, !P1 ;  /* 0x00000011de00780c */ /* 0x000fe20004f24670 */
[----:B------:R-:W-:Y:S01]  /*a4d0*/  VIADD R98, R5, 0x18 ;  /* 0x0000001805627836 */ /* 0x000fe20000000000 */
[----:B------:R-:W-:Y:S01]  /*a4e0*/  ISETP.GE.AND P3, PT, R218, 0x18, PT ;  /* 0x00000018da00780c */ /* 0x000fe20003f66270 */
[----:B------:R-:W1:Y:S01]  /*a4f0*/  SHFL.IDX PT, R19, R17, R96, 0x1f ;  /* 0x00001f6011137589 */ /* 0x000e6200000e0000 */
[----:B------:R-:W-:Y:S01]  /*a500*/  FSEL R93, R93, -INF , !P2 ;  /* 0xff8000005d5d7808 */ /* 0x000fe20005000000 */
[----:B------:R-:W-:Y:S01]  /*a510*/  MUFU.EX2 R11, R11 ;  /* 0x0000000b000b7308 */ /* 0x000fe20000000800 */
[----:B------:R-:W-:Y:S01]  /*a520*/  ISETP.GT.OR P0, PT, R224, 0x11, !P0 ;  /* 0x00000011e000780c */ /* 0x000fe20004704670 */
[----:B------:R1:W5:Y:S01]  /*a530*/  SHFL.IDX PT, R20, R17, R98, 0x1f ;  /* 0x00001f6211147589 */ /* 0x00036200000e0000 */
[----:B------:R-:W-:Y:S01]  /*a540*/  FSEL R99, R99, -INF , !P1 ;  /* 0xff80000063637808 */ /* 0x000fe20004800000 */
[----:B------:R-:W-:Y:S01]  /*a550*/  FFMA.FTZ R13, R93, UR5, -R10 ;  /* 0x000000055d0d7c23 */ /* 0x000fe2000801080a */
[----:B------:R-:W-:Y:S01]  /*a560*/  ISETP.GE.AND P2, PT, R225, 0x18, PT ;  /* 0x00000018e100780c */ /* 0x000fe20003f46270 */
[----:B------:R-:W-:Y:S01]  /*a570*/  SHFL.IDX PT, R93, R231, R90, 0x1f ;  /* 0x00001f5ae75d7589 */ /* 0x000fe200000e0000 */
[----:B------:R-:W-:Y:S01]  /*a580*/  ISETP.GT.OR P1, PT, R222, 0x18, !P3 ;  /* 0x00000018de00780c */ /* 0x000fe20005f24670 */
[--C-:B--2---:R-:W-:Y:S01]  /*a590*/  FFMA.FTZ R92, R92, UR5, -R12.reuse ;  /* 0x000000055c5c7c23 */ /* 0x104fe2000801080c */
[----:B------:R-:W-:Y:S01]  /*a5a0*/  FSEL R97, R97, -INF , !P0 ;  /* 0xff80000061617808 */ /* 0x000fe20004000000 */
[----:B------:R-:W-:Y:S01]  /*a5b0*/  FFMA.FTZ R12, R94, UR5, -R12 ;  /* 0x000000055e0c7c23 */ /* 0x000fe2000801080c */
[----:B------:R-:W-:Y:S01]  /*a5c0*/  ISETP.GT.OR P0, PT, R224, 0x18, !P2 ;  /* 0x00000018e000780c */ /* 0x000fe20005704670 */
[----:B------:R-:W-:Y:S01]  /*a5d0*/  VIADD R94, R5, 0xc ;  /* 0x0000000c055e7836 */ /* 0x000fe20000000000 */
[----:B------:R-:W-:Y:S01]  /*a5e0*/  FSEL R102, R102, -INF , !P1 ;  /* 0xff80000066667808 */ /* 0x000fe20004800000 */
[----:B------:R2:W-:Y:S01]  /*a5f0*/  MUFU.EX2 R10, R92 ;  /* 0x0000005c000a7308 */ /* 0x0005e20000000800 */
[----:B------:R-:W-:-:S02]  /*a600*/  ISETP.GE.AND P1, PT, R225, 0x20, PT ;  /* 0x00000020e100780c */ /* 0x000fc40003f26270 */
[----:B------:R-:W-:Y:S01]  /*a610*/  FSEL R21, R100, -INF , !P0 ;  /* 0xff80000064157808 */ /* 0x000fe20004000000 */
[----:B------:R4:W-:Y:S01]  /*a620*/  SHFL.IDX PT, R95, R231, R94, 0x1f ;  /* 0x00001f5ee75f7589 */ /* 0x0009e200000e0000 */
[----:B------:R-:W-:Y:S02]  /*a630*/  ISETP.GE.AND P0, PT, R225, 0x19, PT ;  /* 0x00000019e100780c */ /* 0x000fe40003f06270 */
[C---:B------:R-:W-:Y:S01]  /*a640*/  ISETP.GT.OR P1, PT, R224.reuse, 0x20, !P1 ;  /* 0x00000020e000780c */ /* 0x040fe20004f24670 */
[--C-:B-1----:R-:W-:Y:S01]  /*a650*/  FFMA.FTZ R17, R97, UR5, -R19.reuse ;  /* 0x0000000561117c23 */ /* 0x102fe20008010813 */
[----:B------:R-:W-:Y:S01]  /*a660*/  ISETP.GT.OR P0, PT, R224, 0x19, !P0 ;  /* 0x00000019e000780c */ /* 0x000fe20004704670 */
[----:B------:R-:W-:Y:S01]  /*a670*/  FFMA.FTZ R19, R99, UR5, -R19 ;  /* 0x0000000563137c23 */ /* 0x000fe20008010813 */
[----:B------:R-:W-:Y:S01]  /*a680*/  FSEL R23, R104, -INF , !P1 ;  /* 0xff80000068177808 */ /* 0x000fe20004800000 */
[--C-:B-----5:R-:W-:Y:S01]  /*a690*/  FFMA.FTZ R21, R21, UR5, -R20.reuse ;  /* 0x0000000515157c23 */ /* 0x120fe20008010814 */
[C---:B------:R-:W-:Y:S01]  /*a6a0*/  ISETP.GE.AND P3, PT, R218.reuse, 0x20, PT ;  /* 0x00000020da00780c */ /* 0x040fe20003f66270 */
[----:B----4-:R-:W-:Y:S01]  /*a6b0*/  VIADD R94, R5, 0x10 ;  /* 0x00000010055e7836 */ /* 0x010fe20000000000 */
[----:B------:R-:W-:Y:S01]  /*a6c0*/  ISETP.GE.AND P1, PT, R218, 0x21, PT ;  /* 0x00000021da00780c */ /* 0x000fe20003f26270 */
[----:B------:R-:W-:Y:S01]  /*a6d0*/  FFMA.FTZ R20, R102, UR5, -R20 ;  /* 0x0000000566147c23 */ /* 0x000fe20008010814 */
[----:B------:R-:W-:Y:S01]  /*a6e0*/  FSEL R22, R101, -INF , !P0 ;  /* 0xff80000065167808 */ /* 0x000fe20004000000 */
[----:B------:R-:W-:Y:S01]  /*a6f0*/  VIADD R102, R5, 0x4 ;  /* 0x0000000405667836 */ /* 0x000fe20000000000 */
[C---:B------:R-:W-:Y:S01]  /*a700*/  ISETP.GT.OR P0, PT, R222.reuse, 0x20, !P3 ;  /* 0x00000020de00780c */ /* 0x040fe20005f04670 */
[----:B------:R-:W-:Y:S01]  /*a710*/  SHFL.IDX PT, R101, R231, R98, 0x1f ;  /* 0x00001f62e7657589 */ /* 0x000fe200000e0000 */
[----:B------:R-:W-:Y:S01]  /*a720*/  ISETP.GT.OR P1, PT, R222, 0x21, !P1 ;  /* 0x00000021de00780c */ /* 0x000fe20004f24670 */
[----:B------:R-:W-:Y:S01]  /*a730*/  FFMA.FTZ R22, R22, UR5, -R88 ;  /* 0x0000000516167c23 */ /* 0x000fe20008010858 */
[----:B------:R-:W-:-:S02]  /*a740*/  WARPGROUP.DEPBAR.LE gsb0, 0x0 ;  /* 0x00008000000079c5 */ /* 0x000fc40000010000 */
[----:B------:R-:W-:Y:S01]  /*a750*/  WARPGROUP.ARRIVE ;  /* 0x00000000000079c5 */ /* 0x000fe20000000000 */
[----:B------:R-:W-:Y:S01]  /*a760*/  ISETP.GE.AND P3, PT, R218, 0x28, PT ;  /* 0x00000028da00780c */ /* 0x000fe20003f66270 */
[----:B------:R-:W-:Y:S01]  /*a770*/  SHFL.IDX PT, R97, R231, R94, 0x1f ;  /* 0x00001f5ee7617589 */ /* 0x000fe200000e0000 */
[----:B------:R-:W-:Y:S01]  /*a780*/  FSEL R107, R107, -INF , !P1 ;  /* 0xff8000006b6b7808 */ /* 0x000fe20004800000 */
[----:B------:R-:W-:Y:S01]  /*a790*/  FFMA.FTZ R23, R23, UR5, -R89 ;  /* 0x0000000517177c23 */ /* 0x000fe20008010859 */
[----:B------:R-:W-:Y:S01]  /*a7a0*/  ISETP.GT.OR P1, PT, R222, 0x28, !P3 ;  /* 0x00000028de00780c */ /* 0x000fe20005f24670 */
[----:B------:R-:W-:Y:S01]  /*a7b0*/  HGMMA.64x128x16.F32 R24, gdesc[UR12], R24, gsb0 ;  /* 0x01e000000c1879f0 */ /* 0x000fe20008000818 */
[----:B------:R-:W-:Y:S01]  /*a7c0*/  R2UR UR12, R232 ;  /* 0x00000000e80c72ca */ /* 0x000fe200000e0000 */
[----:B------:R-:W-:Y:S01]  /*a7d0*/  UMOV UR14, UR4 ;  /* 0x00000004000e7c82 */ /* 0x000fe20008000000 */
[----:B------:R-:W-:Y:S01]  /*a7e0*/  R2UR UR13, R233 ;  /* 0x00000000e90d72ca */ /* 0x000fe200000e0000 */
[----:B------:R-:W-:Y:S01]  /*a7f0*/  UMOV UR15, 0x40000040 ;  /* 0x40000040000f7882 */ /* 0x000fe20000000000 */
[----:B------:R-:W-:Y:S01]  /*a800*/  FSEL R110, R110, -INF , !P1 ;  /* 0xff8000006e6e7808 */ /* 0x000fe20004800000 */
[----:B------:R-:W1:Y:S01]  /*a810*/  SHFL.IDX PT, R91, R231, R102, 0x1f ;  /* 0x00001f66e75b7589 */ /* 0x000e6200000e0000 */
[C---:B------:R-:W-:Y:S01]  /*a820*/  ISETP.GE.AND P1, PT, R218.reuse, 0x29, PT ;  /* 0x00000029da00780c */ /* 0x040fe20003f26270 */
[----:B------:R-:W4:Y:S01]  /*a830*/  MUFU.EX2 R12, R12 ;  /* 0x0000000c000c7308 */ /* 0x000f220000000800 */
[----:B------:R-:W-:Y:S01]  /*a840*/  ISETP.GE.AND P2, PT, R218, 0x19, PT ;  /* 0x00000019da00780c */ /* 0x000fe20003f46270 */
[----:B------:R-:W5:Y:S01]  /*a850*/  SHFL.IDX PT, R99, R231, R96, 0x1f ;  /* 0x00001f60e7637589 */ /* 0x000f6200000e0000 */
[----:B------:R-:W-:-:S02]  /*a860*/  ISETP.GT.OR P1, PT, R222, 0x29, !P1 ;  /* 0x00000029de00780c */ /* 0x000fc40004f24670 */
[----:B------:R-:W-:Y:S01]  /*a870*/  FSEL R106, R106, -INF , !P0 ;  /* 0xff8000006a6a7808 */ /* 0x000fe20004000000 */
[----:B------:R-:W-:Y:S01]  /*a880*/  SHFL.IDX PT, R104, R220, R5, 0x1f ;  /* 0x00001f05dc687589 */ /* 0x000fe200000e0000 */
[----:B------:R-:W-:Y:S01]  /*a890*/  ISETP.GT.OR P2, PT, R222, 0x19, !P2 ;  /* 0x00000019de00780c */ /* 0x000fe20005744670 */
[----:B------:R-:W4:Y:S01]  /*a8a0*/  MUFU.EX2 R20, R20 ;  /* 0x0000001400147308 */ /* 0x000f220000000800 */
[----:B------:R-:W-:Y:S01]  /*a8b0*/  ISETP.GE.AND P0, PT, R225, 0x21, PT ;  /* 0x00000021e100780c */ /* 0x000fe20003f06270 */
[----:B------:R-:W-:Y:S01]  /*a8c0*/  FFMA.FTZ R89, R106, UR5, -R89 ;  /* 0x000000056a597c23 */ /* 0x000fe20008010859 */
[----:B------:R-:W-:Y:S02]  /*a8d0*/  FSEL R111, R111, -INF , !P1 ;  /* 0xff8000006f6f7808 */ /* 0x000fe40004800000 */
[----:B------:R-:W-:Y:S02]  /*a8e0*/  ISETP.GE.AND P1, PT, R218, 0x30, PT ;  /* 0x00000030da00780c */ /* 0x000fe40003f26270 */
[----:B------:R-:W-:Y:S01]  /*a8f0*/  FSEL R103, R103, -INF , !P2 ;  /* 0xff80000067677808 */ /* 0x000fe20005000000 */
[----:B------:R-:W-:Y:S01]  /*a900*/  MUFU.EX2 R21, R21 ;  /* 0x0000001500157308 */ /* 0x000fe20000000800 */
[----:B------:R-:W-:-:S02]  /*a910*/  ISETP.GT.OR P0, PT, R224, 0x21, !P0 ;  /* 0x00000021e000780c */ /* 0x000fc40004704670 */
[----:B------:R-:W-:Y:S01]  /*a920*/  ISETP.GE.AND P2, PT, R225, 0x28, PT ;  /* 0x00000028e100780c */ /* 0x000fe20003f46270 */
[----:B------:R-:W-:Y:S01]  /*a930*/  FFMA.FTZ R88, R103, UR5, -R88 ;  /* 0x0000000567587c23 */ /* 0x000fe20008010858 */
[----:B------:R-:W-:Y:S01]  /*a940*/  ISETP.GT.OR P1, PT, R222, 0x30, !P1 ;  /* 0x00000030de00780c */ /* 0x000fe20004f24670 */
[----:B------:R-:W-:Y:S01]  /*a950*/  VIADD R103, R5, 0x1c ;  /* 0x0000001c05677836 */ /* 0x000fe20000000000 */
[----:B------:R-:W-:Y:S01]  /*a960*/  FSEL R90, R105, -INF , !P0 ;  /* 0xff800000695a7808 */ /* 0x000fe20004000000 */
[----:B------:R-:W-:Y:S01]  /*a970*/  MUFU.EX2 R22, R22 ;  /* 0x0000001600167308 */ /* 0x000fe20000000800 */
[----:B------:R-:W-:Y:S02]  /*a980*/  ISETP.GT.OR P0, PT, R224, 0x28, !P2 ;  /* 0x00000028e000780c */ /* 0x000fe40005704670 */
[----:B------:R-:W-:Y:S01]  /*a990*/  FSEL R114, R114, -INF , !P1 ;  /* 0xff80000072727808 */ /* 0x000fe20004800000 */
[----:B------:R-:W-:Y:S01]  /*a9a0*/  SHFL.IDX PT, R231, R231, R103, 0x1f ;  /* 0x00001f67e7e77589 */ /* 0x000fe200000e0000 */
[C---:B------:R-:W-:Y:S01]  /*a9b0*/  ISETP.GE.AND P1, PT, R225.reuse, 0x31, PT ;  /* 0x00000031e100780c */ /* 0x040fe20003f26270 */
[--C-:B-1----:R-:W-:Y:S01]  /*a9c0*/  FFMA.FTZ R90, R90, UR5, -R91.reuse ;  /* 0x000000055a5a7c23 */ /* 0x102fe2000801085b */
[----:B--2---:R-:W-:Y:S01]  /*a9d0*/  FSEL R92, R108, -INF , !P0 ;  /* 0xff8000006c5c7808 */ /* 0x004fe20004000000 */
[----:B------:R-:W1:Y:S01]  /*a9e0*/  SHFL.IDX PT, R103, R220, R102, 0x1f ;  /* 0x00001f66dc677589 */ /* 0x000e6200000e0000 */
[----:B------:R-:W-:Y:S01]  /*a9f0*/  ISETP.GE.AND P0, PT, R225, 0x29, PT ;  /* 0x00000029e100780c */ /* 0x000fe20003f06270 */
[----:B------:R-:W-:Y:S01]  /*aa00*/  FFMA.FTZ R91, R107, UR5, -R91 ;  /* 0x000000056b5b7c23 */ /* 0x000fe2000801085b */
[----:B------:R-:W-:Y:S01]  /*aa10*/  ISETP.GT.OR P1, PT, R224, 0x31, !P1 ;  /* 0x00000031e000780c */ /* 0x000fe20004f24670 */
[--C-:B------:R-:W-:Y:S01]  /*aa20*/  FFMA.FTZ R92, R92, UR5, -R93.reuse ;  /* 0x000000055c5c7c23 */ /* 0x100fe2000801085d */
[----:B------:R-:W-:Y:S01]  /*aa30*/  ISETP.GT.OR P0, PT, R224, 0x29, !P0 ;  /* 0x00000029e000780c */ /* 0x000fe20004704670 */
[----:B------:R-:W-:Y:S01]  /*aa40*/  FFMA.FTZ R93, R110, UR5, -R93 ;  /* 0x000000056e5d7c23 */ /* 0x000fe2000801085d */
[----:B------:R-:W-:Y:S01]  /*aa50*/  ISETP.GE.AND P2, PT, R225, 0x38, PT ;  /* 0x00000038e100780c */ /* 0x000fe20003f46270 */
[----:B------:R-:W2:Y:S01]  /*aa60*/  MUFU.EX2 R88, R88 ;  /* 0x0000005800587308 */ /* 0x000ea20000000800 */
[----:B------:R-:W-:-:S02]  /*aa70*/  FSEL R98, R113, -INF , !P1 ;  /* 0xff80000071627808 */ /* 0x000fc40004800000 */
[----:B------:R-:W-:Y:S02]  /*aa80*/  ISETP.GE.AND P3, PT, R218, 0x31, PT ;  /* 0x00000031da00780c */ /* 0x000fe40003f66270 */
[----:B------:R-:W-:Y:S01]  /*aa90*/  ISETP.GE.AND P1, PT, R225, 0x41, PT ;  /* 0x00000041e100780c */ /* 0x000fe20003f26270 */
[----:B-----5:R-:W-:Y:S01]  /*aaa0*/  FFMA.FTZ R98, R98, UR5, -R99 ;  /* 0x0000000562627c23 */ /* 0x020fe20008010863 */
[----:B------:R-:W-:Y:S01]  /*aab0*/  FSEL R94, R109, -INF , !P0 ;  /* 0xff8000006d5e7808 */ /* 0x000fe20004000000 */
[----:B------:R-:W-:Y:S01]  /*aac0*/  VIADD R109, R5, 0xc ;  /* 0x0000000c056d7836 */ /* 0x000fe20000000000 */
[----:B------:R-:W-:Y:S01]  /*aad0*/  ISETP.GT.OR P2, PT, R224, 0x38, !P2 ;  /* 0x00000038e000780c */ /* 0x000fe20005744670 */
[----:B------:R-:W-:Y:S01]  /*aae0*/  MUFU.EX2 R226, R226 ;  /* 0x000000e200e27308 */ /* 0x000fe20000000800 */
[----:B------:R-:W-:Y:S01]  /*aaf0*/  ISETP.GE.AND P0, PT, R225, 0x30, PT ;  /* 0x00000030e100780c */ /* 0x000fe20003f06270 */
[--C-:B------:R-:W-:Y:S01]  /*ab00*/  FFMA.FTZ R94, R94, UR5, -R95.reuse ;  /* 0x000000055e5e7c23 */ /* 0x100fe2000801085f */
[----:B------:R-:W-:Y:S01]  /*ab10*/  ISETP.GT.OR P3, PT, R222, 0x31, !P3 ;  /* 0x00000031de00780c */ /* 0x000fe20005f64670 */
[----:B------:R-:W-:Y:S01]  /*ab20*/  FFMA.FTZ R95, R111, UR5, -R95 ;  /* 0x000000056f5f7c23 */ /* 0x000fe2000801085f */
[----:B------:R-:W-:Y:S01]  /*ab30*/  ISETP.GT.OR P1, PT, R224, 0x41, !P1 ;  /* 0x00000041e000780c */ /* 0x000fe20004f24670 */
[----:B------:R5:W3:Y:S01]  /*ab40*/  SHFL.IDX PT, R111, R220, R109, 0x1f ;  /* 0x00001f6ddc6f7589 */ /* 0x000ae200000e0000 */
[----:B------:R-:W-:Y:S01]  /*ab50*/  FSEL R100, R116, -INF , !P2 ;  /* 0xff80000074647808 */ /* 0x000fe20005000000 */
[----:B------:R-:W-:Y:S01]  /*ab60*/  MUFU.EX2 R13, R13 ;  /* 0x0000000d000d7308 */ /* 0x000fe20000000800 */
[----:B------:R-:W-:-:S02]  /*ab70*/  ISETP.GT.OR P0, PT, R224, 0x30, !P0 ;  /* 0x00000030e000780c */ /* 0x000fc40004704670 */
[----:B------:R-:W-:Y:S01]  /*ab80*/  FSEL R115, R115, -INF , !P3 ;  /* 0xff80000073737808 */ /* 0x000fe20005800000 */
[----:B------:R-:W-:Y:S01]  /*ab90*/  FFMA.FTZ R100, R100, UR5, -R101 ;  /* 0x0000000564647c23 */ /* 0x000fe20008010865 */
[----:B------:R-:W-:Y:S02]  /*aba0*/  ISETP.GE.AND P2, PT, R225, 0x48, PT ;  /* 0x00000048e100780c */ /* 0x000fe40003f46270 */
[----:B------:R-:W-:Y:S01]  /*abb0*/  FSEL R121, R121, -INF , !P1 ;  /* 0xff80000079797808 */ /* 0x000fe20004800000 */
[----:B-----5:R-:W-:Y:S01]  /*abc0*/  VIADD R109, R5, 0x10 ;  /* 0x00000010056d7836 */ /* 0x020fe20000000000 */
[----:B------:R-:W-:Y:S01]  /*abd0*/  ISETP.GE.AND P3, PT, R225, 0x49, PT ;  /* 0x00000049e100780c */ /* 0x000fe20003f66270 */
[----:B------:R-:W-:Y:S01]  /*abe0*/  FFMA.FTZ R99, R115, UR5, -R99 ;  /* 0x0000000573637c23 */ /* 0x000fe20008010863 */
[----:B------:R-:W-:Y:S01]  /*abf0*/  ISETP.GE.AND P1, PT, R225, 0x59, PT ;  /* 0x00000059e100780c */ /* 0x000fe20003f26270 */
[----:B-1----:R-:W-:Y:S01]  /*ac00*/  FFMA.FTZ R106, R121, UR5, -R103 ;  /* 0x00000005796a7c23 */ /* 0x002fe20008010867 */
[----:B------:R-:W-:Y:S01]  /*ac10*/  FSEL R96, R112, -INF , !P0 ;  /* 0xff80000070607808 */ /* 0x000fe20004000000 */
[----:B------:R-:W-:Y:S01]  /*ac20*/  VIADD R112, R5, 0x8 ;  /* 0x0000000805707836 */ /* 0x000fe20000000000 */
[C---:B------:R-:W-:Y:S01]  /*ac30*/  ISETP.GT.OR P2, PT, R224.reuse, 0x48, !P2 ;  /* 0x00000048e000780c */ /* 0x040fe20005744670 */
[----:B------:R3:W-:Y:S01]  /*ac40*/  SHFL.IDX PT, R113, R220, R109, 0x1f ;  /* 0x00001f6ddc717589 */ /* 0x0007e200000e0000 */
[----:B------:R-:W-:Y:S01]  /*ac50*/  ISETP.GT.OR P3, PT, R224, 0x49, !P3 ;  /* 0x00000049e000780c */ /* 0x000fe20005f64670 */
[--C-:B------:R-:W-:Y:S01]  /*ac60*/  FFMA.FTZ R96, R96, UR5, -R97.reuse ;  /* 0x0000000560607c23 */ /* 0x100fe20008010861 */
[----:B------:R-:W-:Y:S01]  /*ac70*/  ISETP.GT.OR P1, PT, R224, 0x59, !P1 ;  /* 0x00000059e000780c */ /* 0x000fe20004f24670 */
[----:B------:R-:W1:Y:S01]  /*ac80*/  SHFL.IDX PT, R110, R220, R112, 0x1f ;  /* 0x00001f70dc6e7589 */ /* 0x000e6200000e0000 */
[----:B------:R-:W-:Y:S01]  /*ac90*/  FSEL R124, R124, -INF , !P2 ;  /* 0xff8000007c7c7808 */ /* 0x000fe20005000000 */
[----:B------:R-:W-:Y:S01]  /*aca0*/  FFMA.FTZ R97, R114, UR5, -R97 ;  /* 0x0000000572617c23 */ /* 0x000fe20008010861 */
[----:B------:R-:W-:Y:S01]  /*acb0*/  ISETP.GE.AND P2, PT, R225, 0x60, PT ;  /* 0x00000060e100780c */ /* 0x000fe20003f46270 */
[----:B------:R-:W-:Y:S01]  /*acc0*/  MUFU.EX2 R15, R15 ;  /* 0x0000000f000f7308 */ /* 0x000fe20000000800 */
[----:B------:R-:W-:-:S02]  /*acd0*/  FSEL R125, R125, -INF , !P3 ;  /* 0xff8000007d7d7808 */ /* 0x000fc40005800000 */
[----:B------:R-:W-:Y:S02]  /*ace0*/  FSEL R133, R133, -INF , !P1 ;  /* 0xff80000085857808 */ /* 0x000fe40004800000 */
[----:B------:R-:W-:Y:S01]  /*acf0*/  ISETP.GE.AND P3, PT, R225, 0x61, PT ;  /* 0x00000061e100780c */ /* 0x000fe20003f66270 */
[----:B---3--:R-:W-:Y:S01]  /*ad00*/  FFMA.FTZ R109, R125, UR5, -R111 ;  /* 0x000000057d6d7c23 */ /* 0x008fe2000801086f */
[----:B------:R-:W-:Y:S01]  /*ad10*/  ISETP.GE.AND P1, PT, R218, 0x39, PT ;  /* 0x00000039da00780c */ /* 0x000fe20003f26270 */
[----:B------:R-:W-:Y:S01]  /*ad20*/  MUFU.EX2 R18, R18 ;  /* 0x0000001200127308 */ /* 0x000fe20000000800 */
[C---:B------:R-:W-:Y:S02]  /*ad30*/  ISETP.GT.OR P2, PT, R224.reuse, 0x60, !P2 ;  /* 0x00000060e000780c */ /* 0x040fe40005744670 */
[----:B------:R-:W-:Y:S02]  /*ad40*/  ISETP.GT.OR P3, PT, R224, 0x61, !P3 ;  /* 0x00000061e000780c */ /* 0x000fe40005f64670 */
[----:B------:R-:W-:-:S02]  /*ad50*/  ISETP.GT.OR P1, PT, R222, 0x39, !P1 ;  /* 0x00000039de00780c */ /* 0x000fc40004f24670 */
[----:B------:R-:W-:Y:S01]  /*ad60*/  FSEL R136, R136, -INF , !P2 ;  /* 0xff80000088887808 */ /* 0x000fe20005000000 */
[----:B------:R-:W-:Y:S01]  /*ad70*/  MUFU.EX2 R109, R109 ;  /* 0x0000006d006d7308 */ /* 0x000fe20000000800 */
[----:B------:R-:W-:Y:S02]  /*ad80*/  ISETP.GE.AND P0, PT, R218, 0x38, PT ;  /* 0x00000038da00780c */ /* 0x000fe40003f06270 */
[C---:B------:R-:W-:Y:S01]  /*ad90*/  ISETP.GE.AND P5, PT, R225.reuse, 0x39, PT ;  /* 0x00000039e100780c */ /* 0x040fe20003fa6270 */
[----:B-1----:R-:W-:Y:S01]  /*ada0*/  FFMA.FTZ R108, R124, UR5, -R110 ;  /* 0x000000057c6c7c23 */ /* 0x002fe2000801086e */
[----:B------:R-:W-:Y:S02]  /*adb0*/  ISETP.GE.AND P4, PT, R225, 0x40, PT ;  /* 0x00000040e100780c */ /* 0x000fe40003f86270 */
[----:B------:R-:W-:Y:S01]  /*adc0*/  ISETP.GE.AND P2, PT, R218, 0x40, PT ;  /* 0x00000040da00780c */ /* 0x000fe20003f46270 */
[----:B------:R-:W-:Y:S01]  /*add0*/  MUFU.EX2 R17, R17 ;  /* 0x0000001100117308 */ /* 0x000fe20000000800 */
[----:B------:R-:W-:-:S02]  /*ade0*/  FSEL R137, R137, -INF , !P3 ;  /* 0xff80000089897808 */ /* 0x000fc40005800000 */
[----:B------:R-:W-:Y:S02]  /*adf0*/  FSEL R119, R119, -INF , !P1 ;  /* 0xff80000077777808 */ /* 0x000fe40004800000 */
[C---:B------:R-:W-:Y:S02]  /*ae00*/  ISETP.GE.AND P3, PT, R218.reuse, 0x41, PT ;  /* 0x00000041da00780c */ /* 0x040fe40003f66270 */
[----:B------:R-:W-:Y:S01]  /*ae10*/  ISETP.GE.AND P1, PT, R218, 0x48, PT ;  /* 0x00000048da00780c */ /* 0x000fe20003f26270 */
[----:B------:R-:W-:Y:S01]  /*ae20*/  FFMA.FTZ R119, R119, UR5, -R231 ;  /* 0x0000000577777c23 */ /* 0x000fe200080108e7 */
[----:B------:R-:W-:Y:S01]  /*ae30*/  ISETP.GT.OR P0, PT, R222, 0x38, !P0 ;  /* 0x00000038de00780c */ /* 0x000fe20004704670 */
[----:B------:R-:W-:Y:S01]  /*ae40*/  MUFU.EX2 R108, R108 ;  /* 0x0000006c006c7308 */ /* 0x000fe20000000800 */
[C---:B------:R-:W-:Y:S02]  /*ae50*/  ISETP.GT.OR P5, PT, R224.reuse, 0x39, !P5 ;  /* 0x00000039e000780c */ /* 0x040fe40006fa4670 */
[----:B------:R-:W-:-:S02]  /*ae60*/  ISETP.GT.OR P4, PT, R224, 0x40, !P4 ;  /* 0x00000040e000780c */ /* 0x000fc40006784670 */
[C---:B------:R-:W-:Y:S02]  /*ae70*/  ISETP.GT.OR P2, PT, R222.reuse, 0x40, !P2 ;  /* 0x00000040de00780c */ /* 0x040fe40005744670 */
[C---:B------:R-:W-:Y:S01]  /*ae80*/  ISETP.GT.OR P3, PT, R222.reuse, 0x41, !P3 ;  /* 0x00000041de00780c */ /* 0x040fe20005f64670 */
[----:B------:R-:W-:Y:S01]  /*ae90*/  MUFU.EX2 R19, R19 ;  /* 0x0000001300137308 */ /* 0x000fe20000000800 */
[----:B------:R-:W-:Y:S01]  /*aea0*/  ISETP.GT.OR P1, PT, R222, 0x48, !P1 ;  /* 0x00000048de00780c */ /* 0x000fe20004f24670 */
[----:B------:R-:W-:Y:S02]  /*aeb0*/  WARPGROUP.DEPBAR.LE gsb0, 0x0 ;  /* 0x00008000000079c5 */ /* 0x000fe40000010000 */
[----:B------:R-:W-:Y:S01]  /*aec0*/  WARPGROUP.ARRIVE ;  /* 0x00000000000079c5 */ /* 0x000fe20000000000 */
[----:B------:R-:W-:Y:S02]  /*aed0*/  FSEL R118, R118, -INF , !P0 ;  /* 0xff80000076767808 */ /* 0x000fe40004000000 */
[----:B------:R-:W-:Y:S01]  /*aee0*/  FSEL R117, R117, -INF , !P5 ;  /* 0xff80000075757808 */ /* 0x000fe20006800000 */
[----:B------:R-:W-:Y:S01]  /*aef0*/  MUFU.EX2 R106, R106 ;  /* 0x0000006a006a7308 */ /* 0x000fe20000000800 */
[----:B------:R-:W-:Y:S01]  /*af00*/  FSEL R120, R120, -INF , !P4 ;  /* 0xff80000078787808 */ /* 0x000fe20006000000 */
[----:B------:R-:W-:Y:S01]  /*af10*/  HGMMA.64x128x16.F32 R24, gdesc[UR12], R24, gsb0 ;  /* 0x01e000000c1879f0 */ /* 0x000fe20008000818 */
[----:B------:R-:W-:Y:S01]  /*af20*/  R2UR UR12, R228 ;  /* 0x00000000e40c72ca */ /* 0x000fe200000e0000 */
[----:B------:R-:W-:Y:S01]  /*af30*/  UMOV UR14, UR6 ;  /* 0x00000006000e7c82 */ /* 0x000fe20008000000 */
[----:B------:R-:W-:Y:S01]  /*af40*/  R2UR UR13, R229 ;  /* 0x00000000e50d72ca */ /* 0x000fe200000e0000 */
[----:B------:R-:W-:Y:S01]  /*af50*/  UMOV UR15, 0x40000040 ;  /* 0x40000040000f7882 */ /* 0x000fe20000000000 */
[----:B------:R-:W-:Y:S01]  /*af60*/  FSEL R105, R122, -INF , !P2 ;  /* 0xff8000007a697808 */ /* 0x000fe20005000000 */
[--C-:B------:R-:W-:Y:S01]  /*af70*/  FFMA.FTZ R120, R120, UR5, -R104.reuse ;  /* 0x0000000578787c23 */ /* 0x100fe20008010868 */
[----:B------:R-:W-:Y:S01]  /*af80*/  ISETP.GE.AND P0, PT, R225, 0x50, PT ;  /* 0x00000050e100780c */ /* 0x000fe20003f06270 */
[----:B------:R-:W-:Y:S01]  /*af90*/  FFMA.FTZ R102, R117, UR5, -R231 ;  /* 0x0000000575667c23 */ /* 0x000fe200080108e7 */
[----:B------:R-:W-:Y:S01]  /*afa0*/  ISETP.GE.AND P5, PT, R225, 0x51, PT ;  /* 0x00000051e100780c */ /* 0x000fe20003fa6270 */
[----:B------:R-:W-:Y:S01]  /*afb0*/  VIADD R231, R5, 0x14 ;  /* 0x0000001405e77836 */ /* 0x000fe20000000000 */
[C---:B------:R-:W-:Y:S01]  /*afc0*/  ISETP.GE.AND P4, PT, R225.reuse, 0x58, PT ;  /* 0x00000058e100780c */ /* 0x040fe20003f86270 */
[----:B------:R-:W-:Y:S01]  /*afd0*/  FFMA.FTZ R101, R118, UR5, -R101 ;  /* 0x0000000576657c23 */ /* 0x000fe20008010865 */
[----:B------:R-:W-:Y:S01]  /*afe0*/  ISETP.GE.AND P2, PT, R225, 0x71, PT ;  /* 0x00000071e100780c */ /* 0x000fe20003f46270 */
[----:B------:R-:W-:Y:S01]  /*aff0*/  FFMA.FTZ R105, R105, UR5, -R104 ;  /* 0x0000000569697c23 */ /* 0x000fe20008010868 */
[----:B------:R-:W-:Y:S01]  /*b000*/  FSEL R107, R123, -INF , !P3 ;  /* 0xff8000007b6b7808 */ /* 0x000fe20005800000 */
[----:B------:R-:W-:Y:S01]  /*b010*/  VIADD R123, R5, 0x4 ;  /* 0x00000004057b7836 */ /* 0x000fe20000000000 */
[----:B------:R-:W-:Y:S01]  /*b020*/  FSEL R126, R126, -INF , !P1 ;  /* 0xff8000007e7e7808 */ /* 0x000fe20004800000 */
[----:B------:R-:W-:Y:S01]  /*b030*/  MUFU.EX2 R104, R119 ;  /* 0x0000007700687308 */ /* 0x000fe20000000800 */
[----:B------:R-:W-:Y:S01]  /*b040*/  ISETP.GE.AND P3, PT, R225, 0x78, PT ;  /* 0x00000078e100780c */ /* 0x000fe20003f66270 */
[----:B------:R-:W-:Y:S01]  /*b050*/  FFMA.FTZ R107, R107, UR5, -R103 ;  /* 0x000000056b6b7c23 */ /* 0x000fe20008010867 */
[----:B------:R-:W-:Y:S01]  /*b060*/  ISETP.GE.AND P1, PT, R225, 0x79, PT ;  /* 0x00000079e100780c */ /* 0x000fe20003f26270 */
[----:B------:R-:W-:Y:S01]  /*b070*/  FFMA.FTZ R110, R126, UR5, -R110 ;  /* 0x000000057e6e7c23 */ /* 0x000fe2000801086e */
[----:B------:R-:W-:-:S02]  /*b080*/  ISETP.GT.OR P0, PT, R224, 0x50, !P0 ;  /* 0x00000050e000780c */ /* 0x000fc40004704670 */
[C---:B------:R-:W-:Y:S01]  /*b090*/  ISETP.GT.OR P5, PT, R224.reuse, 0x51, !P5 ;  /* 0x00000051e000780c */ /* 0x040fe20006fa4670 */
[----:B------:R1:W-:Y:S01]  /*b0a0*/  MUFU.EX2 R103, R120 ;  /* 0x0000007800677308 */ /* 0x0003e20000000800 */
[C---:B------:R-:W-:Y:S02]  /*b0b0*/  ISETP.GT.OR P4, PT, R224.reuse, 0x58, !P4 ;  /* 0x00000058e000780c */ /* 0x040fe40006784670 */
[C---:B------:R-:W-:Y:S02]  /*b0c0*/  ISETP.GT.OR P2, PT, R224.reuse, 0x71, !P2 ;  /* 0x00000071e000780c */ /* 0x040fe40005744670 */
[C---:B------:R-:W-:Y:S02]  /*b0d0*/  ISETP.GT.OR P3, PT, R224.reuse, 0x78, !P3 ;  /* 0x00000078e000780c */ /* 0x040fe40005f64670 */
[----:B------:R-:W-:Y:S01]  /*b0e0*/  ISETP.GT.OR P1, PT, R224, 0x79, !P1 ;  /* 0x00000079e000780c */ /* 0x000fe20004f24670 */
[----:B------:R-:W3:Y:S01]  /*b0f0*/  MUFU.EX2 R110, R110 ;  /* 0x0000006e006e7308 */ /* 0x000ee20000000800 */
[----:B------:R-:W-:-:S02]  /*b100*/  FSEL R128, R128, -INF , !P0 ;  /* 0xff80000080807808 */ /* 0x000fc40004000000 */
[----:B------:R-:W-:Y:S02]  /*b110*/  FSEL R129, R129, -INF , !P5 ;  /* 0xff80000081817808 */ /* 0x000fe40006800000 */
[----:B------:R-:W-:Y:S02]  /*b120*/  FSEL R132, R132, -INF , !P4 ;  /* 0xff80000084847808 */ /* 0x000fe40006000000 */
[----:B------:R-:W-:Y:S01]  /*b130*/  FSEL R124, R145, -INF , !P2 ;  /* 0xff800000917c7808 */ /* 0x000fe20005000000 */
[----:B------:R-:W-:Y:S01]  /*b140*/  MUFU.EX2 R105, R105 ;  /* 0x0000006900697308 */ /* 0x000fe20000000800 */
[C---:B------:R-:W-:Y:S02]  /*b150*/  ISETP.GE.AND P0, PT, R225.reuse, 0x68, PT ;  /* 0x00000068e100780c */ /* 0x040fe40003f06270 */
[C---:B------:R-:W-:Y:S02]  /*b160*/  ISETP.GE.AND P5, PT, R225.reuse, 0x69, PT ;  /* 0x00000069e100780c */ /* 0x040fe40003fa6270 */
[----:B------:R-:W-:Y:S01]  /*b170*/  ISETP.GE.AND P4, PT, R225, 0x70, PT ;  /* 0x00000070e100780c */ /* 0x000fe20003f86270 */
[----:B------:R-:W-:Y:S01]  /*b180*/  VIADD R225, R5, 0x1c ;  /* 0x0000001c05e17836 */ /* 0x000fe20000000000 */
[----:B------:R-:W-:Y:S01]  /*b190*/  ISETP.GE.AND P2, PT, R218, 0x58, PT ;  /* 0x00000058da00780c */ /* 0x000fe20003f46270 */
[----:B------:R-:W-:Y:S01]  /*b1a0*/  MUFU.EX2 R107, R107 ;  /* 0x0000006b006b7308 */ /* 0x000fe20000000800 */
[----:B------:R-:W-:-:S02]  /*b1b0*/  FSEL R122, R148, -INF , !P3 ;  /* 0xff800000947a7808 */ /* 0x000fc40005800000 */
[----:B-1----:R-:W-:Y:S01]  /*b1c0*/  FSEL R120, R149, -INF , !P1 ;  /* 0xff80000095787808 */ /* 0x002fe20004800000 */
[----:B------:R-:W-:Y:S01]  /*b1d0*/  SHFL.IDX PT, R148, R221, R5, 0x1f ;  /* 0x00001f05dd947589 */ /* 0x000fe200000e0000 */
[C---:B------:R-:W-:Y:S02]  /*b1e0*/  ISETP.GE.AND P3, PT, R218.reuse, 0x59, PT ;  /* 0x00000059da00780c */ /* 0x040fe40003f66270 */
[----:B------:R-:W-:Y:S01]  /*b1f0*/  ISETP.GE.AND P1, PT, R218, 0x60, PT ;  /* 0x00000060da00780c */ /* 0x000fe20003f26270 */
[----:B------:R-:W-:Y:S01]  /*b200*/  MUFU.EX2 R23, R23 ;  /* 0x0000001700177308 */ /* 0x000fe20000000800 */
[C---:B------:R-:W-:Y:S02]  /*b210*/  ISETP.GT.OR P0, PT, R224.reuse, 0x68, !P0 ;  /* 0x00000068e000780c */ /* 0x040fe40004704670 */
[C---:B------:R-:W-:Y:S02]  /*b220*/  ISETP.GT.OR P5, PT, R224.reuse, 0x69, !P5 ;  /* 0x00000069e000780c */ /* 0x040fe40006fa4670 */
[----:B------:R-:W-:Y:S01]  /*b230*/  ISETP.GT.OR P4, PT, R224, 0x70, !P4 ;  /* 0x00000070e000780c */ /* 0x000fe20006784670 */
[----:B------:R-:W-:Y:S01]  /*b240*/  VIADD R224, R5, 0x18 ;  /* 0x0000001805e07836 */ /* 0x000fe20000000000 */
[C---:B------:R-:W-:Y:S01]  /*b250*/  ISETP.GT.OR P2, PT, R222.reuse, 0x58, !P2 ;  /* 0x00000058de00780c */ /* 0x040fe20005744670 */
[----:B------:R-:W-:Y:S01]  /*b260*/  MUFU.EX2 R89, R89 ;  /* 0x0000005900597308 */ /* 0x000fe20000000800 */
[----:B------:R-:W-:-:S02]  /*b270*/  ISETP.GT.OR P3, PT, R222, 0x59, !P3 ;  /* 0x00000059de00780c */ /* 0x000fc40005f64670 */
[----:B------:R-:W-:Y:S02]  /*b280*/  ISETP.GT.OR P1, PT, R222, 0x60, !P1 ;  /* 0x00000060de00780c */ /* 0x000fe40004f24670 */
[----:B------:R-:W-:Y:S02]  /*b290*/  FSEL R117, R134, -INF , !P2 ;  /* 0xff80000086757808 */ /* 0x000fe40005000000 */
[----:B------:R-:W-:Y:S01]  /*b2a0*/  FSEL R134, R135, -INF , !P3 ;  /* 0xff80000087867808 */ /* 0x000fe20005800000 */
[----:B------:R-:W-:Y:S01]  /*b2b0*/  MUFU.EX2 R90, R90 ;  /* 0x0000005a005a7308 */ /* 0x000fe20000000800 */
[----:B------:R-:W-:Y:S01]  /*b2c0*/  FSEL R114, R138, -INF , !P1 ;  /* 0xff8000008a727808 */ /* 0x000fe20004800000 */
[----:B------:R-:W-:Y:S01]  /*b2d0*/  SHFL.IDX PT, R135, R220, R231, 0x1f ;  /* 0x00001fe7dc877589 */ /* 0x000fe200000e0000 */
[----:B------:R-:W-:Y:S02]  /*b2e0*/  FSEL R116, R141, -INF , !P5 ;  /* 0xff8000008d747808 */ /* 0x000fe40006800000 */
[----:B------:R-:W-:Y:S01]  /*b2f0*/  ISETP.GE.AND P5, PT, R218, 0x50, PT ;  /* 0x00000050da00780c */ /* 0x000fe20003fa6270 */
[----:B------:R-:W1:Y:S01]  /*b300*/  SHFL.IDX PT, R138, R220, R224, 0x1f ;  /* 0x00001fe0dc8a7589 */ /* 0x000e6200000e0000 */
[----:B------:R-:W-:Y:S01]  /*b310*/  FSEL R126, R144, -INF , !P4 ;  /* 0xff800000907e7808 */ /* 0x000fe20006000000 */
[----:B------:R-:W-:Y:S01]  /*b320*/  MUFU.EX2 R91, R91 ;  /* 0x0000005b005b7308 */ /* 0x000fe20000000800 */
[----:B------:R-:W-:Y:S01]  /*b330*/  ISETP.GE.AND P4, PT, R218, 0x51, PT ;  /* 0x00000051da00780c */ /* 0x000fe20003f86270 */
[----:B------:R-:W5:Y:S01]  /*b340*/  SHFL.IDX PT, R220, R220, R225, 0x1f ;  /* 0x00001fe1dcdc7589 */ /* 0x000f6200000e0000 */
[----:B------:R-:W-:-:S02]  /*b350*/  ISETP.GT.OR P5, PT, R222, 0x50, !P5 ;  /* 0x00000050de00780c */ /* 0x000fc40006fa4670 */
[----:B------:R-:W-:Y:S02]  /*b360*/  FSEL R140, R140, -INF , !P0 ;  /* 0xff8000008c8c7808 */ /* 0x000fe40004000000 */
[----:B------:R-:W-:Y:S01]  /*b370*/  ISETP.GT.OR P4, PT, R222, 0x51, !P4 ;  /* 0x00000051de00780c */ /* 0x000fe20006784670 */
[----:B------:R-:W-:Y:S01]  /*b380*/  MUFU.EX2 R92, R92 ;  /* 0x0000005c005c7308 */ /* 0x000fe20000000800 */
[----:B------:R-:W-:Y:S02]  /*b390*/  ISETP.GE.AND P0, PT, R218, 0x49, PT ;  /* 0x00000049da00780c */ /* 0x000fe40003f06270 */
[----:B------:R-:W-:Y:S02]  /*b3a0*/  FSEL R115, R130, -INF , !P5 ;  /* 0xff80000082737808 */ /* 0x000fe40006800000 */
[----:B------:R-:W-:Y:S01]  /*b3b0*/  FSEL R118, R131, -INF , !P4 ;  /* 0xff80000083767808 */ /* 0x000fe20006000000 */
[----:B------:R4:W-:Y:S01]  /*b3c0*/  SHFL.IDX PT, R130, R221, R112, 0x1f ;  /* 0x00001f70dd827589 */ /* 0x0009e200000e0000 */
[----:B------:R-:W-:Y:S01]  /*b3d0*/  ISETP.GT.OR P0, PT, R222, 0x49, !P0 ;  /* 0x00000049de00780c */ /* 0x000fe20004704670 */
[----:B------:R-:W-:Y:S01]  /*b3e0*/  MUFU.EX2 R93, R93 ;  /* 0x0000005d005d7308 */ /* 0x000fe20000000800 */
[----:B------:R-:W-:Y:S01]  /*b3f0*/  ISETP.GE.AND P3, PT, R218, 0x71, PT ;  /* 0x00000071da00780c */ /* 0x000fe20003f66270 */
[----:B------:R-:W2:Y:S01]  /*b400*/  SHFL.IDX PT, R131, R221, R123, 0x1f ;  /* 0x00001f7bdd837589 */ /* 0x000ea200000e0000 */
[----:B------:R-:W-:-:S02]  /*b410*/  FSEL R127, R127, -INF , !P0 ;  /* 0xff8000007f7f7808 */ /* 0x000fc40004000000 */
[----:B------:R-:W-:Y:S01]  /*b420*/  ISETP.GE.AND P0, PT, R218, 0x61, PT ;  /* 0x00000061da00780c */ /* 0x000fe20003f06270 */
[--C-:B-1----:R-:W-:Y:S01]  /*b430*/  FFMA.FTZ R145, R132, UR5, -R138.reuse ;  /* 0x0000000584917c23 */ /* 0x102fe2000801088a */
[----:B------:R-:W-:Y:S01]  /*b440*/  FFMA.FTZ R117, R117, UR5, -R138 ;  /* 0x0000000575757c23 */ /* 0x000fe2000801088a */
[--C-:B----4-:R-:W-:Y:S01]  /*b450*/  FFMA.FTZ R112, R128, UR5, -R113.reuse ;  /* 0x0000000580707c23 */ /* 0x110fe20008010871 */
[----:B------:R-:W-:Y:S01]  /*b460*/  FFMA.FTZ R113, R115, UR5, -R113 ;  /* 0x0000000573717c23 */ /* 0x000fe20008010871 */
[--C-:B------:R-:W-:Y:S01]  /*b470*/  FFMA.FTZ R115, R129, UR5, -R135.reuse ;  /* 0x0000000581737c23 */ /* 0x100fe20008010887 */
[----:B------:R-:W-:Y:S01]  /*b480*/  FFMA.FTZ R128, R118, UR5, -R135 ;  /* 0x0000000576807c23 */ /* 0x000fe20008010887 */
[----:B------:R-:W-:Y:S01]  /*b490*/  SHFL.IDX PT, R138, R221, R224, 0x1f ;  /* 0x00001fe0dd8a7589 */ /* 0x000fe200000e0000 */
[----:B------:R-:W-:Y:S01]  /*b4a0*/  ISETP.GT.OR P0, PT, R222, 0x61, !P0 ;  /* 0x00000061de00780c */ /* 0x000fe20004704670 */
[--C-:B-----5:R-:W-:Y:S01]  /*b4b0*/  FFMA.FTZ R118, R133, UR5, -R220.reuse ;  /* 0x0000000585767c23 */ /* 0x120fe200080108dc */
[----:B------:R-:W-:Y:S01]  /*b4c0*/  ISETP.GE.AND P1, PT, R218, 0x78, PT ;  /* 0x00000078da00780c */ /* 0x000fe20003f26270 */
[----:B------:R-:W1:Y:S01]  /*b4d0*/  SHFL.IDX PT, R135, R221, R231, 0x1f ;  /* 0x00001fe7dd877589 */ /* 0x000e6200000e0000 */
[----:B------:R-:W-:Y:S01]  /*b4e0*/  FSEL R141, R139, -INF , !P0 ;  /* 0xff8000008b8d7808 */ /* 0x000fe20004000000 */
[----:B------:R-:W-:Y:S01]  /*b4f0*/  FFMA.FTZ R134, R134, UR5, -R220 ;  /* 0x0000000586867c23 */ /* 0x000fe200080108dc */
[C---:B------:R-:W-:Y:S01]  /*b500*/  ISETP.GE.AND P0, PT, R218.reuse, 0x79, PT ;  /* 0x00000079da00780c */ /* 0x040fe20003f06270 */
[----:B------:R-:W-:Y:S01]  /*b510*/  VIADD R220, R5, 0x4 ;  /* 0x0000000405dc7836 */ /* 0x000fe20000000000 */
[----:B------:R-:W-:Y:S01]  /*b520*/  ISETP.GE.AND P5, PT, R218, 0x68, PT ;  /* 0x00000068da00780c */ /* 0x000fe20003fa6270 */
[----:B------:R-:W-:Y:S01]  /*b530*/  FFMA.FTZ R139, R136, UR5, -R148 ;  /* 0x00000005888b7c23 */ /* 0x000fe20008010894 */
[----:B------:R-:W-:Y:S01]  /*b540*/  ISETP.GT.OR P0, PT, R222, 0x79, !P0 ;  /* 0x00000079de00780c */ /* 0x000fe20004704670 */
[----:B------:R-:W-:Y:S01]  /*b550*/  FFMA.FTZ R111, R127, UR5, -R111 ;  /* 0x000000057f6f7c23 */ /* 0x000fe2000801086f */
[C---:B------:R-:W-:Y:S01]  /*b560*/  ISETP.GE.AND P4, PT, R218.reuse, 0x69, PT ;  /* 0x00000069da00780c */ /* 0x040fe20003f86270 */
[----:B--2---:R-:W-:Y:S01]  /*b570*/  FFMA.FTZ R141, R141, UR5, -R131 ;  /* 0x000000058d8d7c23 */ /* 0x004fe20008010883 */
[----:B------:R-:W-:Y:S01]  /*b580*/  ISETP.GE.AND P2, PT, R218, 0x70, PT ;  /* 0x00000070da00780c */ /* 0x000fe20003f46270 */
[----:B------:R-:W-:Y:S01]  /*b590*/  VIADD R218, R5, 0x10 ;  /* 0x0000001005da7836 */ /* 0x000fe20000000000 */
[----:B------:R-:W-:Y:S01]  /*b5a0*/  ISETP.GT.OR P3, PT, R222, 0x71, !P3 ;  /* 0x00000071de00780c */ /* 0x000fe20005f64670 */
[----:B------:R-:W-:Y:S01]  /*b5b0*/  FFMA.FTZ R132, R140, UR5, -R130 ;  /* 0x000000058c847c23 */ /* 0x000fe20008010882 */
[C---:B------:R-:W-:Y:S01]  /*b5c0*/  ISETP.GT.OR P1, PT, R222.reuse, 0x78, !P1 ;  /* 0x00000078de00780c */ /* 0x040fe20004f24670 */
[----:B------:R-:W2:Y:S01]  /*b5d0*/  MUFU.EX2 R111, R111 ;  /* 0x0000006f006f7308 */ /* 0x000ea20000000800 */
[----:B------:R-:W-:-:S02]  /*b5e0*/  ISETP.GT.OR P5, PT, R222, 0x68, !P5 ;  /* 0x00000068de00780c */ /* 0x000fc40006fa4670 */
[----:B------:R-:W-:Y:S01]  /*b5f0*/  FSEL R119, R151, -INF , !P0 ;  /* 0xff80000097777808 */ /* 0x000fe20004000000 */
[----:B------:R-:W-:Y:S02]  /*b600*/  WARPGROUP.DEPBAR.LE gsb0, 0x0 ;  /* 0x00008000000079c5 */ /* 0x000fe40000010000 */
[----:B------:R-:W-:Y:S01]  /*b610*/  WARPGROUP.ARRIVE ;  /* 0x00000000000079c5 */ /* 0x000fe20000000000 */
[C---:B------:R-:W-:Y:S01]  /*b620*/  ISETP.GT.OR P4, PT, R222.reuse, 0x69, !P4 ;  /* 0x00000069de00780c */ /* 0x040fe20006784670 */
[C---:B------:R-:W-:Y:S01]  /*b630*/  VIADD R151, R5.reuse, 0x8 ;  /* 0x0000000805977836 */ /* 0x040fe20000000000 */
[----:B------:R-:W-:Y:S01]  /*b640*/  ISETP.GT.OR P2, PT, R222, 0x70, !P2 ;  /* 0x00000070de00780c */ /* 0x000fe20005744670 */
[----:B------:R-:W-:Y:S01]  /*b650*/  VIADD R222, R5, 0xc ;  /* 0x0000000c05de7836 */ /* 0x000fe20000000000 */
[----:B------:R-:W-:Y:S01]  /*b660*/  FSEL R123, R147, -INF , !P3 ;  /* 0xff800000937b7808 */ /* 0x000fe20005800000 */
[----:B------:R-:W-:Y:S01]  /*b670*/  HGMMA.64x128x16.F32 R24, gdesc[UR12], R24, gsb0 ;  /* 0x01e000000c1879f0 */ /* 0x000fe20008000818 */
[----:B------:R-:W-:Y:S01]  /*b680*/  FSEL R121, R150, -INF , !P1 ;  /* 0xff80000096797808 */ /* 0x000fe20004800000 */
[----:B-1----:R-:W-:Y:S01]  /*b690*/  FFMA.FTZ R124, R124, UR5, -R135 ;  /* 0x000000057c7c7c23 */ /* 0x002fe20008010887 */
[----:B------:R-:W-:Y:S01]  /*b6a0*/  FSEL R144, R142, -INF , !P5 ;  /* 0xff8000008e907808 */ /* 0x000fe20006800000 */
[----:B------:R-:W-:Y:S01]  /*b6b0*/  FFMA.FTZ R142, R137, UR5, -R131 ;  /* 0x00000005898e7c23 */ /* 0x000fe20008010883 */
[----:B------:R-:W-:Y:S01]  /*b6c0*/  FSEL R127, R143, -INF , !P4 ;  /* 0xff8000008f7f7808 */ /* 0x000fe20006000000 */
[----:B------:R-:W1:Y:S01]  /*b6d0*/  SHFL.IDX PT, R147, R221, R222, 0x1f ;  /* 0x00001fdedd937589 */ /* 0x000e6200000e0000 */
[----:B------:R-:W-:Y:S01]  /*b6e0*/  FFMA.FTZ R123, R123, UR5, -R135 ;  /* 0x000000057b7b7c23 */ /* 0x000fe20008010887 */
[--C-:B------:R-:W-:Y:S01]  /*b6f0*/  FFMA.FTZ R122, R122, UR5, -R138.reuse ;  /* 0x000000057a7a7c23 */ /* 0x100fe2000801088a */
[----:B------:R-:W-:Y:S01]  /*b700*/  FFMA.FTZ R121, R121, UR5, -R138 ;  /* 0x0000000579797c23 */ /* 0x000fe2000801088a */
[----:B------:R-:W4:Y:S01]  /*b710*/  SHFL.IDX PT, R143, R221, R218, 0x1f ;  /* 0x00001fdadd8f7589 */ /* 0x000f2200000e0000 */
[----:B------:R-:W-:Y:S01]  /*b720*/  FSEL R125, R146, -INF , !P2 ;  /* 0xff800000927d7808 */ /* 0x000fe20005000000 */
[----:B------:R-:W-:Y:S01]  /*b730*/  FFMA.FTZ R146, R114, UR5, -R148 ;  /* 0x0000000572927c23 */ /* 0x000fe20008010894 */
[----:B------:R-:W-:Y:S01]  /*b740*/  FFMA.FTZ R130, R144, UR5, -R130 ;  /* 0x0000000590827c23 */ /* 0x000fe20008010882 */
[----:B------:R1:W-:Y:S01]  /*b750*/  MUFU.EX2 R114, R128 ;  /* 0x0000008000727308 */ /* 0x0003e20000000800 */
[----:B------:R-:W5:Y:S07]  /*b760*/  SHFL.IDX PT, R221, R221, R225, 0x1f ;  /* 0x00001fe1dddd7589 */ /* 0x000f6e00000e0000 */
[----:B------:R-:W2:Y:S01]  /*b770*/  MUFU.EX2 R112, R112 ;  /* 0x0000007000707308 */ /* 0x000ea20000000800 */
[--C-:B-1----:R-:W-:Y:S01]  /*b780*/  FFMA.FTZ R128, R116, UR5, -R147.reuse ;  /* 0x0000000574807c23 */ /* 0x102fe20008010893 */
[----:B------:R-:W-:-:S06]  /*b790*/  FFMA.FTZ R127, R127, UR5, -R147 ;  /* 0x000000057f7f7c23 */ /* 0x000fcc0008010893 */
[----:B------:R1:W-:Y:S01]  /*b7a0*/  MUFU.EX2 R116, R145 ;  /* 0x0000009100747308 */ /* 0x0003e20000000800 */
[--C-:B----4-:R-:W-:Y:S01]  /*b7b0*/  FFMA.FTZ R126, R126, UR5, -R143.reuse ;  /* 0x000000057e7e7c23 */ /* 0x110fe2000801088f */
[----:B------:R-:W-:Y:S01]  /*b7c0*/  FFMA.FTZ R125, R125, UR5, -R143 ;  /* 0x000000057d7d7c23 */ /* 0x000fe2000801088f */
[----:B-----5:R-:W-:-:S05]  /*b7d0*/  FFMA.FTZ R120, R120, UR5, -R221 ;  /* 0x0000000578787c23 */ /* 0x020fca00080108dd */
[----:B------:R-:W4:Y:S01]  /*b7e0*/  MUFU.EX2 R115, R115 ;  /* 0x0000007300737308 */ /* 0x000f220000000800 */
[----:B------:R-:W-:-:S07]  /*b7f0*/  FFMA.FTZ R119, R119, UR5, -R221 ;  /* 0x0000000577777c23 */ /* 0x000fce00080108dd */
        /* <DEDUP_REMOVED lines=12> */
[----:B------:R-:W5:Y:S05]  /*b8c0*/  LDS R223, [R223+0x400] ;  /* 0x00040000dfdf7984 */ /* 0x000f6a0000000800 */
[----:B------:R-:W-:Y:S01]  /*b8d0*/  MUFU.EX2 R117, R117 ;  /* 0x0000007500757308 */ /* 0x000fe20000000800 */
[----:B------:R-:W-:Y:S04]  /*b8e0*/  LDS R219, [R219+0x400] ;  /* 0x00040000dbdb7984 */ /* 0x000fe80000000800 */
[----:B------:R-:W-:Y:S04]  /*b8f0*/  LDS R217, [R217+0x400] ;  /* 0x00040000d9d97984 */ /* 0x000fe80000000800 */
[----:B------:R-:W-:Y:S04]  /*b900*/  LDS R216, [R216+0x400] ;  /* 0x00040000d8d87984 */ /* 0x000fe80000000800 */
[----:B-----5:R-:W5:Y:S04]  /*b910*/  SHFL.IDX PT, R129, R223, R5, 0x1f ;  /* 0x00001f05df817589 */ /* 0x020f6800000e0000 */
[----:B------:R-:W3:Y:S04]  /*b920*/  SHFL.IDX PT, R131, R223, R220, 0x1f ;  /* 0x00001fdcdf837589 */ /* 0x000ee800000e0000 */
[----:B------:R-:W2:Y:S04]  /*b930*/  SHFL.IDX PT, R136, R223, R151, 0x1f ;  /* 0x00001f97df887589 */ /* 0x000ea800000e0000 */
[----:B------:R-:W1:Y:S04]  /*b940*/  SHFL.IDX PT, R137, R223, R222, 0x1f ;  /* 0x00001fdedf897589 */ /* 0x000e6800000e0000 */
[----:B------:R-:W4:Y:S04]  /*b950*/  SHFL.IDX PT, R135, R223, R218, 0x1f ;  /* 0x00001fdadf877589 */ /* 0x000f2800000e0000 */
[----:B------:R-:W4:Y:S01]  /*b960*/  SHFL.IDX PT, R138, R223, R231, 0x1f ;  /* 0x00001fe7df8a7589 */ /* 0x000f2200000e0000 */
[--C-:B-----5:R-:W-:Y:S01]  /*b970*/  FADD.FTZ R24, R24, -R129.reuse ;  /* 0x8000008118187221 */ /* 0x120fe20000010000 */
[----:B------:R-:W-:-:S02]  /*b980*/  FADD.FTZ R26, R26, -R129 ;  /* 0x800000811a1a7221 */ /* 0x000fc40000010000 */
[----:B------:R-:W5:Y:S01]  /*b990*/  SHFL.IDX PT, R149, R219, R5, 0x1f ;  /* 0x00001f05db957589 */ /* 0x000f6200000e0000 */
[--C-:B---3--:R-:W-:Y:S01]  /*b9a0*/  FADD.FTZ R129, R25, -R131.reuse ;  /* 0x8000008319817221 */ /* 0x108fe20000010000 */
[----:B------:R-:W-:Y:S02]  /*b9b0*/  FADD.FTZ R131, R27, -R131 ;  /* 0x800000831b837221 */ /* 0x000fe40000010000 */
[----:B------:R-:W-:Y:S01]  /*b9c0*/  SHFL.IDX PT, R148, R219, R220, 0x1f ;  /* 0x00001fdcdb947589 */ /* 0x000fe200000e0000 */
[--C-:B--2---:R-:W-:Y:S01]  /*b9d0*/  FADD.FTZ R133, R28, -R136.reuse ;  /* 0x800000881c857221 */ /* 0x104fe20000010000 */
[----:B------:R-:W-:Y:S01]  /*b9e0*/  FADD.FTZ R25, R30, -R136 ;  /* 0x800000881e197221 */ /* 0x000fe20000010000 */
[----:B------:R4:W-:Y:S01]  /*b9f0*/  MUFU.EX2 R28, R134 ;  /* 0x00000086001c7308 */ /* 0x0009e20000000800 */
[----:B------:R-:W-:Y:S01]  /*ba00*/  SHFL.IDX PT, R147, R219, R151, 0x1f ;  /* 0x00001f97db937589 */ /* 0x000fe200000e0000 */
[--C-:B-1----:R-:W-:Y:S01]  /*ba10*/  FADD.FTZ R136, R29, -R137.reuse ;  /* 0x800000891d887221 */ /* 0x102fe20000010000 */
[----:B------:R-:W-:-:S02]  /*ba20*/  FADD.FTZ R27, R31, -R137 ;  /* 0x800000891f1b7221 */ /* 0x000fc40000010000 */
[----:B------:R-:W1:Y:S03]  /*ba30*/  SHFL.IDX PT, R145, R219, R222, 0x1f ;  /* 0x00001fdedb917589 */ /* 0x000e6600000e0000 */
[----:B------:R2:W-:Y:S01]  /*ba40*/  MUFU.EX2 R29, R139 ;  /* 0x0000008b001d7308 */ /* 0x0005e20000000800 */
[--C-:B----4-:R-:W-:Y:S01]  /*ba50*/  FADD.FTZ R134, R32, -R135.reuse ;  /* 0x8000008720867221 */ /* 0x110fe20000010000 */
[--C-:B------:R-:W-:Y:S01]  /*ba60*/  FADD.FTZ R137, R33, -R138.reuse ;  /* 0x8000008a21897221 */ /* 0x100fe20000010000 */
[----:B------:R-:W3:Y:S01]  /*ba70*/  SHFL.IDX PT, R32, R219, R218, 0x1f ;  /* 0x00001fdadb207589 */ /* 0x000ee200000e0000 */
[----:B------:R-:W-:Y:S01]  /*ba80*/  FADD.FTZ R135, R34, -R135 ;  /* 0x8000008722877221 */ /* 0x000fe20000010000 */
[----:B------:R-:W-:Y:S02]  /*ba90*/  FADD.FTZ R138, R35, -R138 ;  /* 0x8000008a238a7221 */ /* 0x000fe40000010000 */
[----:B------:R-:W4:Y:S01]  /*baa0*/  SHFL.IDX PT, R144, R219, R231, 0x1f ;  /* 0x00001fe7db907589 */ /* 0x000f2200000e0000 */
[----:B------:R-:W-:Y:S01]  /*bab0*/  MUFU.EX2 R30, R146 ;  /* 0x00000092001e7308 */ /* 0x000fe20000000800 */
[--C-:B-----5:R-:W-:Y:S01]  /*bac0*/  FADD.FTZ R40, R40, -R149.reuse ;  /* 0x8000009528287221 */ /* 0x120fe20000010000 */
[----:B------:R-:W-:Y:S01]  /*bad0*/  FADD.FTZ R42, R42, -R149 ;  /* 0x800000952a2a7221 */ /* 0x000fe20000010000 */
[----:B------:R-:W5:Y:S04]  /*bae0*/  SHFL.IDX PT, R143, R219, R224, 0x1f ;  /* 0x00001fe0db8f7589 */ /* 0x000f6800000e0000 */
[----:B------:R-:W2:Y:S01]  /*baf0*/  SHFL.IDX PT, R140, R223, R224, 0x1f ;  /* 0x00001fe0df8c7589 */ /* 0x000ea200000e0000 */
[----:B------:R-:W-:Y:S03]  /*bb00*/  MUFU.EX2 R31, R142 ;  /* 0x0000008e001f7308 */ /* 0x000fe60000000800 */
[----:B------:R-:W2:Y:S01]  /*bb10*/  SHFL.IDX PT, R150, R223, R225, 0x1f ;  /* 0x00001fe1df967589 */ /* 0x000ea200000e0000 */
[----:B------:R-:W-:Y:S01]  /*bb20*/  FMUL.FTZ R26, R9, R26 ;  /* 0x0000001a091a7220 */ /* 0x000fe20000410000 */
[--C-:B-1----:R-:W-:Y:S01]  /*bb30*/  FADD.FTZ R45, R45, -R145.reuse ;  /* 0x800000912d2d7221 */ /* 0x102fe20000010000 */
[----:B------:R-:W-:Y:S01]  /*bb40*/  FADD.FTZ R47, R47, -R145 ;  /* 0x800000912f2f7221 */ /* 0x000fe20000010000 */
[----:B------:R1:W2:Y:S01]  /*bb50*/  SHFL.IDX PT, R33, R219, R225, 0x1f ;  /* 0x00001fe1db217589 */ /* 0x0002a200000e0000 */
[----:B------:R-:W-:Y:S01]  /*bb60*/  FMUL.FTZ R25, R12, R25 ;  /* 0x000000190c197220 */ /* 0x000fe20000410000 */
[--C-:B------:R-:W-:Y:S01]  /*bb70*/  FADD.FTZ R41, R41, -R148.reuse ;  /* 0x8000009429297221 */ /* 0x100fe20000010000 */
[----:B------:R-:W-:Y:S01]  /*bb80*/  FADD.FTZ R43, R43, -R148 ;  /* 0x800000942b2b7221 */ /* 0x000fe20000010000 */
[----:B------:R-:W2:Y:S01]  /*bb90*/  SHFL.IDX PT, R145, R217, R151, 0x1f ;  /* 0x00001f97d9917589 */ /* 0x000ea200000e0000 */
[--C-:B---3--:R-:W-:Y:S01]  /*bba0*/  FADD.FTZ R48, R48, -R32.reuse ;  /* 0x8000002030307221 */ /* 0x108fe20000010000 */
[----:B------:R-:W-:Y:S01]  /*bbb0*/  FADD.FTZ R50, R50, -R32 ;  /* 0x8000002032327221 */ /* 0x000fe20000010000 */
[----:B------:R-:W-:Y:S01]  /*bbc0*/  MUFU.EX2 R125, R125 ;  /* 0x0000007d007d7308 */ /* 0x000fe20000000800 */
[--C-:B----4-:R-:W-:Y:S01]  /*bbd0*/  FADD.FTZ R49, R49, -R144.reuse ;  /* 0x8000009031317221 */ /* 0x110fe20000010000 */
[----:B------:R-:W-:Y:S01]  /*bbe0*/  FADD.FTZ R51, R51, -R144 ;  /* 0x8000009033337221 */ /* 0x000fe20000010000 */
[----:B-1----:R-:W3:Y:S01]  /*bbf0*/  LDL R219, [R1+0x2c] ;  /* 0x00002c0001db7983 */ /* 0x002ee20000100800 */
[----:B------:R-:W-:Y:S01]  /*bc00*/  FADD.FTZ R44, R44, -R147 ;  /* 0x800000932c2c7221 */ /* 0x000fe20000010000 */
[--C-:B-----5:R-:W-:Y:S01]  /*bc10*/  FADD.FTZ R52, R52, -R143.reuse ;  /* 0x8000008f34347221 */ /* 0x120fe20000010000 */
[----:B------:R-:W-:Y:S01]  /*bc20*/  FADD.FTZ R54, R54, -R143 ;  /* 0x8000008f36367221 */ /* 0x000fe20000010000 */
[----:B------:R-:W1:Y:S01]  /*bc30*/  SHFL.IDX PT, R34, R217, R5, 0x1f ;  /* 0x00001f05d9227589 */ /* 0x000e6200000e0000 */
[----:B------:R-:W-:Y:S01]  /*bc40*/  MUFU.EX2 R32, R141 ;  /* 0x0000008d00207308 */ /* 0x000fe20000000800 */
[--C-:B--2---:R-:W-:Y:S01]  /*bc50*/  FADD.FTZ R139, R36, -R140.reuse ;  /* 0x8000008c248b7221 */ /* 0x104fe20000010000 */
[----:B------:R-:W-:Y:S01]  /*bc60*/  FADD.FTZ R38, R38, -R140 ;  /* 0x8000008c26267221 */ /* 0x000fe20000010000 */
[----:B------:R-:W2:Y:S01]  /*bc70*/  SHFL.IDX PT, R35, R217, R220, 0x1f ;  /* 0x00001fdcd9237589 */ /* 0x000ea200000e0000 */
[----:B------:R-:W-:Y:S01]  /*bc80*/  FADD.FTZ R46, R46, -R147 ;  /* 0x800000932e2e7221 */ /* 0x000fe20000010000 */
[--C-:B------:R-:W-:Y:S01]  /*bc90*/  FADD.FTZ R140, R37, -R150.reuse ;  /* 0x80000096258c7221 */ /* 0x100fe20000010000 */
[----:B------:R-:W-:Y:S01]  /*bca0*/  FADD.FTZ R39, R39, -R150 ;  /* 0x8000009627277221 */ /* 0x000fe20000010000 */
[----:B------:R-:W4:Y:S01]  /*bcb0*/  SHFL.IDX PT, R36, R217, R222, 0x1f ;  /* 0x00001fded9247589 */ /* 0x000f2200000e0000 */
[--C-:B------:R-:W-:Y:S01]  /*bcc0*/  FADD.FTZ R53, R53, -R33.reuse ;  /* 0x8000002135357221 */ /* 0x100fe20000010000 */
[----:B------:R-:W-:-:S02]  /*bcd0*/  FADD.FTZ R55, R55, -R33 ;  /* 0x8000002137377221 */ /* 0x000fc40000010000 */
[----:B------:R-:W5:Y:S01]  /*bce0*/  SHFL.IDX PT, R144, R217, R218, 0x1f ;  /* 0x00001fdad9907589 */ /* 0x000f6200000e0000 */
[----:B------:R1:W5:Y:S01]  /*bcf0*/  MUFU.EX2 R33, R132 ;  /* 0x0000008400217308 */ /* 0x0003620000000800 */
[--C-:B------:R-:W-:Y:S01]  /*bd00*/  FADD.FTZ R60, R60, -R145.reuse ;  /* 0x800000913c3c7221 */ /* 0x100fe20000010000 */
[----:B------:R-:W-:Y:S01]  /*bd10*/  FADD.FTZ R62, R62, -R145 ;  /* 0x800000913e3e7221 */ /* 0x000fe20000010000 */
[----:B------:R-:W-:Y:S04]  /*bd20*/  SHFL.IDX PT, R37, R217, R224, 0x1f ;  /* 0x00001fe0d9257589 */ /* 0x000fe800000e0000 */
[----:B------:R-:W-:Y:S04]  /*bd30*/  SHFL.IDX PT, R143, R217, R225, 0x1f ;  /* 0x00001fe1d98f7589 */ /* 0x000fe800000e0000 */
[----:B-1----:R-:W-:Y:S01]  /*bd40*/  SHFL.IDX PT, R132, R217, R231, 0x1f ;  /* 0x00001fe7d9847589 */ /* 0x002fe200000e0000 */
[--C-:B------:R-:W-:Y:S01]  /*bd50*/  FADD.FTZ R56, R56, -R34.reuse ;  /* 0x8000002238387221 */ /* 0x100fe20000010000 */
[----:B------:R-:W-:-:S02]  /*bd60*/  FADD.FTZ R58, R58, -R34 ;  /* 0x800000223a3a7221 */ /* 0x000fc40000010000 */
[----:B------:R-:W-:Y:S01]  /*bd70*/  SHFL.IDX PT, R145, R216, R218, 0x1f ;  /* 0x00001fdad8917589 */ /* 0x000fe200000e0000 */
[--C-:B--2---:R-:W-:Y:S01]  /*bd80*/  FADD.FTZ R57, R57, -R35.reuse ;  /* 0x8000002339397221 */ /* 0x104fe20000010000 */
[----:B------:R-:W-:Y:S01]  /*bd90*/  FADD.FTZ R59, R59, -R35 ;  /* 0x800000233b3b7221 */ /* 0x000fe20000010000 */
[----:B------:R1:W-:Y:S01]  /*bda0*/  MUFU.EX2 R34, R130 ;  /* 0x0000008200227308 */ /* 0x0003e20000000800 */
[----:B------:R-:W2:Y:S01]  /*bdb0*/  SHFL.IDX PT, R217, R216, R224, 0x1f ;  /* 0x00001fe0d8d97589 */ /* 0x000ea200000e0000 */
[--C-:B----4-:R-:W-:Y:S01]  /*bdc0*/  FADD.FTZ R61, R61, -R36.reuse ;  /* 0x800000243d3d7221 */ /* 0x110fe20000010000 */
[----:B------:R-:W-:Y:S02]  /*bdd0*/  FADD.FTZ R63, R63, -R36 ;  /* 0x800000243f3f7221 */ /* 0x000fe40000010000 */
[----:B------:R-:W4:Y:S01]  /*bde0*/  SHFL.IDX PT, R218, R216, R225, 0x1f ;  /* 0x00001fe1d8da7589 */ /* 0x000f2200000e0000 */
[----:B-----5:R-:W-:-:S03]  /*bdf0*/  FADD.FTZ R64, R64, -R144 ;  /* 0x8000009040407221 */ /* 0x020fc60000010000 */
[----:B------:R2:W5:Y:S01]  /*be00*/  SHFL.IDX PT, R146, R216, R151, 0x1f ;  /* 0x00001f97d8927589 */ /* 0x00056200000e0000 */
[----:B------:R-:W5:Y:S03]  /*be10*/  MUFU.EX2 R35, R128 ;  /* 0x0000008000237308 */ /* 0x000f660000000800 */
[----:B------:R-:W5:Y:S04]  /*be20*/  SHFL.IDX PT, R149, R216, R222, 0x1f ;  /* 0x00001fded8957589 */ /* 0x000f6800000e0000 */
[----:B------:R-:W5:Y:S04]  /*be30*/  SHFL.IDX PT, R150, R216, R231, 0x1f ;  /* 0x00001fe7d8967589 */ /* 0x000f6800000e0000 */
[----:B------:R-:W5:Y:S04]  /*be40*/  SHFL.IDX PT, R141, R216, R5, 0x1f ;  /* 0x00001f05d88d7589 */ /* 0x000f6800000e0000 */
[----:B------:R1:W5:Y:S01]  /*be50*/  SHFL.IDX PT, R142, R216, R220, 0x1f ;  /* 0x00001fdcd88e7589 */ /* 0x00036200000e0000 */
[--C-:B--2---:R-:W-:Y:S01]  /*be60*/  FADD.FTZ R151, R84, -R217.reuse ;  /* 0x800000d954977221 */ /* 0x104fe20000010000 */
[----:B------:R2:W5:Y:S01]  /*be70*/  MUFU.EX2 R36, R127 ;  /* 0x0000007f00247308 */ /* 0x0005620000000800 */
[----:B------:R-:W-:Y:S01]  /*be80*/  FMUL.FTZ R38, R20, R38 ;  /* 0x0000002614267220 */ /* 0x000fe20000410000 */
[----:B------:R-:W-:Y:S01]  /*be90*/  FMUL.FTZ R39, R88, R39 ;  /* 0x0000002758277220 */ /* 0x000fe20000410000 */
[----:B------:R-:W-:Y:S01]  /*bea0*/  FADD.FTZ R66, R66, -R144 ;  /* 0x8000009042427221 */ /* 0x000fe20000010000 */
[----:B-1----:R-:W-:Y:S01]  /*beb0*/  FADD.FTZ R216, R86, -R217 ;  /* 0x800000d956d87221 */ /* 0x002fe20000010000 */
[----:B----4-:R-:W-:Y:S01]  /*bec0*/  FADD.FTZ R217, R85, -R218 ;  /* 0x800000da55d97221 */ /* 0x010fe20000010000 */
[----:B------:R-:W-:Y:S01]  /*bed0*/  FMUL.FTZ R85, R11, R131 ;  /* 0x000000830b557220 */ /* 0x000fe20000410000 */
[----:B------:R-:W-:-:S04]  /*bee0*/  FADD.FTZ R65, R65, -R132 ;  /* 0x8000008441417221 */ /* 0x000fc80000010000 */
[----:B------:R-:W-:Y:S01]  /*bef0*/  F2FP.F16.F32.PACK_AB R85, R85, R26 ;  /* 0x0000001a5555723e */ /* 0x000fe200000000ff */
[----:B------:R-:W-:Y:S01]  /*bf00*/  FMUL.FTZ R26, R14, R27 ;  /* 0x0000001b0e1a7220 */ /* 0x000fe20000410000 */
[----:B------:R-:W-:Y:S01]  /*bf10*/  FADD.FTZ R218, R87, -R218 ;  /* 0x800000da57da7221 */ /* 0x000fe20000010000 */
[----:B------:R-:W-:Y:S01]  /*bf20*/  FADD.FTZ R130, R67, -R132 ;  /* 0x8000008443827221 */ /* 0x000fe20000010000 */
[--C-:B------:R-:W-:Y:S01]  /*bf30*/  FADD.FTZ R132, R68, -R37.reuse ;  /* 0x8000002544847221 */ /* 0x100fe20000010000 */
[----:B------:R-:W-:Y:S01]  /*bf40*/  FADD.FTZ R67, R70, -R37 ;  /* 0x8000002546437221 */ /* 0x000fe20000010000 */
[----:B------:R-:W-:Y:S01]  /*bf50*/  F2FP.F16.F32.PACK_AB R87, R26, R25 ;  /* 0x000000191a57723e */ /* 0x000fe200000000ff */
[----:B------:R-:W-:Y:S01]  /*bf60*/  FMUL.FTZ R62, R110, R62 ;  /* 0x0000003e6e3e7220 */ /* 0x000fe20000410000 */
[----:B------:R-:W-:Y:S01]  /*bf70*/  FMUL.FTZ R63, R111, R63 ;  /* 0x0000003f6f3f7220 */ /* 0x000fe20000410000 */
[----:B------:R-:W-:Y:S01]  /*bf80*/  FMUL.FTZ R64, R112, R64 ;  /* 0x0000004070407220 */ /* 0x000fe20000410000 */
[----:B------:R-:W-:Y:S01]  /*bf90*/  FMUL.FTZ R25, R115, R65 ;  /* 0x0000004173197220 */ /* 0x000fe20000410000 */
[--C-:B------:R-:W-:Y:S01]  /*bfa0*/  FADD.FTZ R70, R69, -R143.reuse ;  /* 0x8000008f45467221 */ /* 0x100fe20000010000 */
[----:B--2---:R-:W-:Y:S01]  /*bfb0*/  FADD.FTZ R127, R71, -R143 ;  /* 0x8000008f477f7221 */ /* 0x004fe20000010000 */
[----:B------:R1:W2:Y:S01]  /*bfc0*/  MUFU.EX2 R37, R126 ;  /* 0x0000007e00257308 */ /* 0x0002a20000000800 */
[----:B-----5:R-:W-:Y:S01]  /*bfd0*/  FADD.FTZ R143, R76, -R146 ;  /* 0x800000924c8f7221 */ /* 0x020fe20000010000 */
[----:B------:R-:W-:Y:S01]  /*bfe0*/  FADD.FTZ R148, R77, -R149 ;  /* 0x800000954d947221 */ /* 0x000fe20000010000 */
[----:B------:R-:W-:-:S05]  /*bff0*/  F2FP.F16.F32.PACK_AB R71, R63, R62 ;  /* 0x0000003e3f47723e */ /* 0x000fca00000000ff */
[----:B------:R-:W4:Y:S01]  /*c000*/  MUFU.EX2 R124, R124 ;  /* 0x0000007c007c7308 */ /* 0x000f220000000800 */
[----:B------:R-:W-:Y:S01]  /*c010*/  F2FP.F16.F32.PACK_AB R64, R25, R64 ;  /* 0x000000401940723e */ /* 0x000fe200000000ff */
[----:B------:R-:W-:Y:S01]  /*c020*/  FADD.FTZ R146, R78, -R146 ;  /* 0x800000924e927221 */ /* 0x000fe20000010000 */
[----:B------:R-:W-:-:S05]  /*c030*/  FADD.FTZ R149, R79, -R149 ;  /* 0x800000954f957221 */ /* 0x000fca0000010000 */
[----:B------:R-:W5:Y:S01]  /*c040*/  MUFU.EX2 R123, R123 ;  /* 0x0000007b007b7308 */ /* 0x000f620000000800 */
[----:B------:R-:W-:Y:S01]  /*c050*/  FMUL.FTZ R62, R33, R143 ;  /* 0x0000008f213e7220 */ /* 0x000fe20000410000 */
[----:B------:R-:W-:-:S06]  /*c060*/  FMUL.FTZ R25, R35, R148 ;  /* 0x0000009423197220 */ /* 0x000fcc0000410000 */
[----:B------:R-:W5:Y:S01]  /*c070*/  MUFU.EX2 R122, R122 ;  /* 0x0000007a007a7308 */ /* 0x000f620000000800 */
[----:B------:R-:W-:Y:S01]  /*c080*/  FADD.FTZ R144, R80, -R145 ;  /* 0x8000009150907221 */ /* 0x000fe20000010000 */
[----:B------:R-:W-:-:S06]  /*c090*/  FADD.FTZ R147, R81, -R150 ;  /* 0x8000009651937221 */ /* 0x000fcc0000010000 */
[----:B------:R-:W5:Y:S01]  /*c0a0*/  MUFU.EX2 R121, R121 ;  /* 0x0000007900797308 */ /* 0x000f620000000800 */
[----:B------:R-:W-:-:S07]  /*c0b0*/  FADD.FTZ R145, R82, -R145 ;  /* 0x8000009152917221 */ /* 0x000fce0000010000 */
[----:B------:R-:W5:Y:S01]  /*c0c0*/  MUFU.EX2 R120, R120 ;  /* 0x0000007800787308 */ /* 0x000f620000000800 */
[----:B------:R-:W-:-:S07]  /*c0d0*/  FADD.FTZ R150, R83, -R150 ;  /* 0x8000009653967221 */ /* 0x000fce0000010000 */
[----:B------:R-:W5:Y:S01]  /*c0e0*/  MUFU.EX2 R119, R119 ;  /* 0x0000007700777308 */ /* 0x000f620000000800 */
[----:B------:R-:W-:Y:S01]  /*c0f0*/  FMUL.FTZ R82, R21, R139 ;  /* 0x0000008b15527220 */ /* 0x000fe20000410000 */
[----:B------:R-:W-:Y:S01]  /*c100*/  FMUL.FTZ R27, R22, R140 ;  /* 0x0000008c161b7220 */ /* 0x000fe20000410000 */
[----:B------:R-:W-:Y:S01]  /*c110*/  F2FP.F16.F32.PACK_AB R83, R39, R38 ;  /* 0x000000262753723e */ /* 0x000fe200000000ff */
[----:B------:R-:W-:Y:S01]  /*c120*/  FMUL.FTZ R63, R34, R146 ;  /* 0x00000092223f7220 */ /* 0x000fe20000410000 */
[----:B------:R-:W-:Y:S01]  /*c130*/  FMUL.FTZ R38, R36, R149 ;  /* 0x0000009524267220 */ /* 0x000fe20000410000 */
[--C-:B------:R-:W-:Y:S01]  /*c140*/  FADD.FTZ R128, R72, -R141.reuse ;  /* 0x8000008d48807221 */ /* 0x100fe20000010000 */
[----:B-1----:R-:W-:Y:S01]  /*c150*/  FADD.FTZ R126, R74, -R141 ;  /* 0x8000008d4a7e7221 */ /* 0x002fe20000010000 */
[----:B------:R-:W-:Y:S01]  /*c160*/  FMUL.FTZ R84, R227, R24 ;  /* 0x00000018e3547220 */ /* 0x000fe20000410000 */
[----:B------:R-:W-:Y:S01]  /*c170*/  FMUL.FTZ R129, R226, R129 ;  /* 0x00000081e2817220 */ /* 0x000fe20000410000 */
[----:B------:R-:W-:Y:S01]  /*c180*/  FMUL.FTZ R86, R10, R133 ;  /* 0x000000850a567220 */ /* 0x000fe20000410000 */
[----:B------:R-:W-:Y:S01]  /*c190*/  FMUL.FTZ R136, R13, R136 ;  /* 0x000000880d887220 */ /* 0x000fe20000410000 */
[----:B------:R-:W-:Y:S01]  /*c1a0*/  FMUL.FTZ R60, R108, R60 ;  /* 0x0000003c6c3c7220 */ /* 0x000fe20000410000 */
[----:B------:R-:W-:Y:S01]  /*c1b0*/  FMUL.FTZ R61, R109, R61 ;  /* 0x0000003d6d3d7220 */ /* 0x000fe20000410000 */
        /* <DEDUP_REMOVED lines=51> */
[----:B----4-:R-:W-:Y:S01]  /*c4f0*/  FMUL.FTZ R147, R124, R147 ;  /* 0x000000937c937220 */ /* 0x010fe20000410000 */
[----:B------:R-:W-:Y:S01]  /*c500*/  F2FP.F16.F32.PACK_AB R79, R47, R46 ;  /* 0x0000002e2f4f723e */ /* 0x000fe200000000ff */
[----:B-----5:R-:W-:Y:S01]  /*c510*/  FMUL.FTZ R150, R123, R150 ;  /* 0x000000967b967220 */ /* 0x020fe20000410000 */
        /* <DEDUP_REMOVED lines=24> */
[----:B---3--:R-:W-:-:S04]  /*c6a0*/  IMAD R25, R0, 0x4000, R219 ;  /* 0x0000400000197824 */ /* 0x008fc800078e02db */
        /* <DEDUP_REMOVED lines=148> */
.L_x_5412:
        /* <DEDUP_REMOVED lines=70> */
.L_x_5413:
        /* <DEDUP_REMOVED lines=12> */
.L_x_5403:
        /* <DEDUP_REMOVED lines=34> */
.L_x_5371:
[----:B------:R-:W-:Y:S05]  /*d730*/  @P0 BRA `(.L_x_5415) ;  /* 0x0000001000a00947 */ /* 0x000fea0003800000 */
[----:B------:R-:W3:Y:S01]  /*d740*/  S2R R0, SR_TID.X ;  /* 0x0000000000007919 */ /* 0x000ee20000002100 */
[----:B------:R-:W4:Y:S01]  /*d750*/  S2UR UR5, SR_CgaCtaId ;  /* 0x00000000000579c3 */ /* 0x000f220000008800 */
        /* <DEDUP_REMOVED lines=13> */
[----:B----4-:R-:W-:Y:S01]  /*d830*/  ULEA UR6, UR5, UR4, 0x18 ;  /* 0x0000000405067291 */ /* 0x010fe2000f8ec03f */
[----:B------:R-:W-:Y:S02]  /*d840*/  F2FP.F16.F32.PACK_AB R202, R205, R204 ;  /* 0x000000cccdca723e */ /* 0x000fe400000000ff */
[----:B------:R-:W-:Y:S01]  /*d850*/  F2FP.F16.F32.PACK_AB R203, R207, R206 ;  /* 0x000000cecfcb723e */ /* 0x000fe200000000ff */
[----:B------:R-:W-:Y:S01]  /*d860*/  ULDC.64 UR4, c[0x0][0x870] ;  /* 0x00021c0000047ab9 */ /* 0x000fe20000000a00 */
[----:B------:R-:W-:Y:S01]  /*d870*/  F2FP.F16.F32.PACK_AB R209, R211, R210 ;  /* 0x000000d2d3d1723e */ /* 0x000fe200000000ff */
[----:B---3--:R-:W-:Y:S01]  /*d880*/  VIADD R11, R0, 0xffffff80 ;  /* 0xffffff80000b7836 */ /* 0x008fe20000000000 */
        /* <DEDUP_REMOVED lines=24> */
[----:B------:R-:W-:Y:S01]  /*da10*/  R2P PR, R5, 0x6 ;  /* 0x0000000605007804 */ /* 0x000fe20000000000 */
[----:B------:R-:W-:Y:S01]  /*da20*/  IMAD.MOV.U32 R5, RZ, RZ, 0x40 ;  /* 0x00000040ff057424 */ /* 0x000fe200078e00ff */
[----:B------:R-:W-:Y:S02]  /*da30*/  F2FP.F16.F32.PACK_AB R169, R171, R170 ;  /* 0x000000aaaba9723e */ /* 0x000fe400000000ff */
[----:B------:R-:W-:Y:S02]  /*da40*/  LOP3.LUT R0, R0, 0x1c0, RZ, 0xc0, !PT ;  /* 0x000001c000007812 */ /* 0x000fe400078ec0ff */
[----:B------:R-:W-:Y:S02]  /*da50*/  SEL R5, R5, 0xffffffc0, !P2 ;  /* 0xffffffc005057807 */ /* 0x000fe40005000000 */
[----:B------:R-:W-:-:S02]  /*da60*/  LOP3.LUT R7, R0, 0x8, R7, 0xf8, !PT ;  /* 0x0000000800077812 */ /* 0x000fc400078ef807 */
[----:B--2---:R-:W-:Y:S01]  /*da70*/  SHF.R.U32.HI R2, RZ, 0x3, R0 ;  /* 0x00000003ff027819 */ /* 0x004fe20000011600 */
        /* <DEDUP_REMOVED lines=18> */
[----:B------:R-:W-:Y:S01]  /*dba0*/  ISETP.NE.U32.AND P4, PT, RZ, UR4, PT ;  /* 0x00000004ff007c0c */ /* 0x000fe2000bf85070 */
[----:B------:R-:W-:Y:S03]  /*dbb0*/  STSM.16.M88.4 [R6], R200 ;  /* 0x000000c806007844 */ /* 0x000fe60000000200 */
[----:B------:R-:W-:Y:S01]  /*dbc0*/  ISETP.NE.AND.EX P4, PT, RZ, UR5, PT, P4 ;  /* 0x00000005ff007c0c */ /* 0x000fe2000bf85340 */
[----:B------:R-:W-:Y:S01]  /*dbd0*/  STSM.16.M88.4 [R3], R208 ;  /* 0x000000d003007844 */ /* 0x000fe20000000200 */
[----:B------:R-:W-:Y:S02]  /*dbe0*/  ULDC.64 UR4, c[0x0][0x870] ;  /* 0x00021c0000047ab9 */ /* 0x000fe40000000a00 */
[----:B------:R-:W-:Y:S01]  /*dbf0*/  UIMAD.WIDE UR4, UR37, 0x4, UR4 ;  /* 0x00000004250478a5 */ /* 0x000fe2000f8e0204 */
[----:B------:R-:W-:Y:S04]  /*dc00*/  STSM.16.M88.4 [R0], R152 ;  /* 0x0000009800007844 */ /* 0x000fe80000000200 */
[----:B------:R-:W-:Y:S01]  /*dc10*/  STSM.16.M88.4 [R2+-0x4000], R160 ;  /* 0xffc000a002007844 */ /* 0x000fe20000000200 */
[----:B------:R-:W-:-:S02]  /*dc20*/  IMAD.U32 R4, RZ, RZ, UR4 ;  /* 0x00000004ff047e24 */ /* 0x000fc4000f8e00ff */
[----:B------:R-:W-:Y:S01]  /*dc30*/  IMAD.U32 R5, RZ, RZ, UR5 ;  /* 0x00000005ff057e24 */ /* 0x000fe2000f8e00ff */
[----:B------:R2:W-:Y:S01]  /*dc40*/  STSM.16.M88.4 [R6+-0x4000], R168 ;  /* 0xffc000a806007844 */ /* 0x0005e20000000200 */
[----:B------:R-:W-:-:S03]  /*dc50*/  ULDC.64 UR4, c[0x0][0x878] ;  /* 0x00021e0000047ab9 */ /* 0x000fc60000000a00 */
[----:B------:R3:W-:Y:S01]  /*dc60*/  STSM.16.M88.4 [R3+-0x4000], R176 ;  /* 0xffc000b003007844 */ /* 0x0007e20000000200 */
        /* <DEDUP_REMOVED lines=10> */
[----:B------:R-:W2:Y:S01]  /*dd10*/  S2R R31, SR_CTAID.Y ;  /* 0x00000000001f7919 */ /* 0x000ea20000002600 */
[----:B------:R-:W-:Y:S01]  /*dd20*/  IMAD.IADD R6, R11, 0x1, -R6 ;  /* 0x000000010b067824 */ /* 0x000fe200078e0a06 */
[----:B------:R-:W-:Y:S01]  /*dd30*/  PLOP3.LUT P0, PT, PT, PT, UP0, 0x80, 0x0 ;  /* 0x000000000000781c */ /* 0x000fe20003f0f008 */
[----:B-1----:R-:W-:-:S03]  /*dd40*/  IMAD.SHL.U32 R8, R19, 0x40, RZ ;  /* 0x0000004013087824 */ /* 0x002fc600078e00ff */
[----:B------:R-:W-:Y:S01]  /*dd50*/  @UP0 ULDC.64 UR4, c[0x0][0x878] ;  /* 0x00021e0000040ab9 */ /* 0x000fe20000000a00 */
[----:B------:R-:W-:Y:S01]  /*dd60*/  IMAD.SHL.U32 R20, R6, 0x8, RZ ;  /* 0x0000000806147824 */ /* 0x000fe200078e00ff */
[----:B------:R-:W-:Y:S01]  /*dd70*/  @UP0 UIMAD.WIDE UR4, UR37, 0x4, UR4 ;  /* 0x00000004250408a5 */ /* 0x000fe2000f8e0204 */
[----:B------:R-:W-:Y:S02]  /*dd80*/  LOP3.LUT R9, R8, 0x1c0, RZ, 0xc0, !PT ;  /* 0x000001c008097812 */ /* 0x000fe400078ec0ff */
[----:B------:R-:W-:Y:S02]  /*dd90*/  LEA.HI R8, R10, R11, RZ, 0x6 ;  /* 0x0000000b0a087211 */ /* 0x000fe400078f30ff */
[----:B------:R-:W-:Y:S01]  /*dda0*/  LOP3.LUT R6, R9, 0x38, R20, 0xf8, !PT ;  /* 0x0000003809067812 */ /* 0x000fe200078ef814 */
[----:B------:R-:W-:Y:S01]  /*ddb0*/  IMAD.U32 R2, RZ, RZ, UR4 ;  /* 0x00000004ff027e24 */ /* 0x000fe2000f8e00ff */
[----:B------:R-:W-:Y:S01]  /*ddc0*/  SHF.R.U32.HI R9, RZ, 0x3, R9 ;  /* 0x00000003ff097819 */ /* 0x000fe20000011609 */
[----:B---3--:R-:W-:-:S02]  /*ddd0*/  IMAD.U32 R3, RZ, RZ, UR5 ;  /* 0x00000005ff037e24 */ /* 0x008fc4000f8e00ff */
[----:B------:R-:W-:Y:S01]  /*dde0*/  IMAD.SHL.U32 R8, R8, 0x8, RZ ;  /* 0x0000000808087824 */ /* 0x000fe200078e00ff */
[----:B------:R-:W-:Y:S02]  /*ddf0*/  LOP3.LUT R9, R6, R9, RZ, 0x3c, !PT ;  /* 0x0000000906097212 */ /* 0x000fe400078e3cff */
[----:B------:R1:W5:Y:S02]  /*de00*/  @P0 LDG.E R0, desc[UR38][R2.64] ;  /* 0x0000002602000981 */ /* 0x000364000c1e1900 */
[----:B------:R-:W-:Y:S02]  /*de10*/  LOP3.LUT R8, R9, 0x7ffffe00, R8, 0xf8, !PT ;  /* 0x7ffffe0009087812 */ /* 0x000fe400078ef808 */
[----:B-1----:R-:W-:Y:S02]  /*de20*/  CS2R R2, SRZ ;  /* 0x0000000000027805 */ /* 0x002fe4000001ff00 */
[--C-:B----4-:R-:W-:Y:S01]  /*de30*/  @P4 SHF.R.S32.HI R3, RZ, 0x1f, R7.reuse ;  /* 0x0000001fff034819 */ /* 0x110fe20000011407 */
[----:B------:R-:W-:Y:S01]  /*de40*/  @P4 IMAD.MOV.U32 R2, RZ, RZ, R7 ;  /* 0x000000ffff024224 */ /* 0x000fe200078e0007 */
[----:B--2---:R-:W-:Y:S06]  /*de50*/  @P0 BRA `(.L_x_5416) ;  /* 0x0000000000100947 */ /* 0x004fec0003800000 */
[----:B------:R-:W-:Y:S05]  /*de60*/  @!P4 BRA `(.L_x_5416) ;  /* 0x00000000000cc947 */ /* 0x000fea0003800000 */
[----:B------:R-:W2:Y:S04]  /*de70*/  LDG.E R7, desc[UR38][R4.64] ;  /* 0x0000002604077981 */ /* 0x000ea8000c1e1900 */
[----:B-----5:R-:W2:Y:S02]  /*de80*/  LDG.E R0, desc[UR38][R4.64+0x4] ;  /* 0x0000042604007981 */ /* 0x020ea4000c1e1900 */
[----:B--2---:R-:W-:-:S07]  /*de90*/  IMAD.IADD R0, R0, 0x1, -R7 ;  /* 0x0000000100007824 */ /* 0x004fce00078e0a07 */
.L_x_5416:
        /* <DEDUP_REMOVED lines=15> */
[C---:B------:R-:W-:Y:S01]  /*df90*/  VIADD R0, R19.reuse, 0x20 ;  /* 0x0000002013007836 */ /* 0x040fe20000000000 */
[-C--:B------:R-:W-:Y:S01]  /*dfa0*/  ISETP.GE.AND P3, PT, R19, R22.reuse, PT ;  /* 0x000000161300720c */ /* 0x080fe20003f66270 */
[----:B------:R-:W-:Y:S01]  /*dfb0*/  IMAD.U32 R34, RZ, RZ, UR4 ;  /* 0x00000004ff227e24 */ /* 0x000fe2000f8e00ff */
[----:B------:R-:W-:Y:S01]  /*dfc0*/  SEL R37, RZ, UR37, P4 ;  /* 0x00000025ff257c07 */ /* 0x000fe2000a000000 */
[----:B------:R-:W-:Y:S01]  /*dfd0*/  IMAD R23, R31, UR5, R18 ;  /* 0x000000051f177c24 */ /* 0x000fe2000f8e0212 */
[----:B------:R-:W-:Y:S01]  /*dfe0*/  ULDC.64 UR4, c[0x0][0x858] ;  /* 0x0002160000047ab9 */ /* 0x000fe20000000a00 */
[----:B------:R-:W-:Y:S01]  /*dff0*/  VIADD R18, R19, 0x40 ;  /* 0x0000004013127836 */ /* 0x000fe20000000000 */
[----:B------:R-:W-:Y:S01]  /*e000*/  SEL R34, R34, RZ, !P4 ;  /* 0x000000ff22227207 */ /* 0x000fe20006000000 */
[----:B------:R-:W-:Y:S01]  /*e010*/  IMAD.IADD R17, R17, 0x1, R23 ;  /* 0x0000000111117824 */ /* 0x000fe200078e0217 */
[-C--:B------:R-:W-:Y:S01]  /*e020*/  ISETP.GE.AND P2, PT, R0, R22.reuse, PT ;  /* 0x000000160000720c */ /* 0x080fe20003f46270 */
[----:B------:R-:W-:Y:S01]  /*e030*/  BSSY B0, `(.L_x_5417) ;  /* 0x0000019000007945 */ /* 0x000fe20003800000 */
[----:B-1----:R-:W-:Y:S01]  /*e040*/  ISETP.GE.OR P6, PT, R20, R33, P3 ;  /* 0x000000211400720c */ /* 0x002fe20001fc6670 */
[----:B------:R-:W-:Y:S01]  /*e050*/  IMAD R0, R34, UR4, RZ ;  /* 0x0000000422007c24 */ /* 0x000fe2000f8e02ff */
        /* <DEDUP_REMOVED lines=22> */
.L_x_5418:
[----:B------:R-:W-:Y:S05]  /*e1c0*/  BSYNC B0 ;  /* 0x0000000000007941 */ /* 0x000fea0003800000 */
.L_x_5417:
[----:B-1----:R1:W2:Y:S01]  /*e1d0*/  LDS.128 R16, [R30+0x5000] ;  /* 0x005000001e107984 */ /* 0x0022a20000000c00 */
[----:B------:R-:W-:Y:S01]  /*e1e0*/  BSSY B0, `(.L_x_5419) ;  /* 0x0000010000007945 */ /* 0x000fe20003800000 */
[----:B------:R-:W-:-:S03]  /*e1f0*/  ISETP.GE.OR P6, PT, R20, R33, P0 ;  /* 0x000000211400720c */ /* 0x000fc600007c6670 */
        /* <DEDUP_REMOVED lines=14> */
.L_x_5420:
[----:B------:R-:W-:Y:S05]  /*e2e0*/  BSYNC B0 ;  /* 0x0000000000007941 */ /* 0x000fea0003800000 */
.L_x_5419:
[----:B--23--:R2:W3:Y:S01]  /*e2f0*/  LDS.128 R16, [R30+0x6000] ;  /* 0x006000001e107984 */ /* 0x00c4e20000000c00 */
        /* <DEDUP_REMOVED lines=15> */
.L_x_5422:
[----:B------:R-:W-:Y:S05]  /*e3f0*/  BSYNC B0 ;  /* 0x0000000000007941 */ /* 0x000fea0003800000 */
.L_x_5421:
[----:B---34-:R3:W4:Y:S01]  /*e400*/  LDS.128 R16, [R30+0x7000] ;  /* 0x007000001e107984 */ /* 0x0187220000000c00 */
        /* <DEDUP_REMOVED lines=15> */
.L_x_5424:
[----:B------:R-:W-:Y:S05]  /*e500*/  BSYNC B0 ;  /* 0x0000000000007941 */ /* 0x000fea0003800000 */
.L_x_5423:
        /* <DEDUP_REMOVED lines=27> */
.L_x_5426:
[----:B------:R-:W-:Y:S05]  /*e6c0*/  BSYNC B0 ;  /* 0x0000000000007941 */ /* 0x000fea0003800000 */
.L_x_5425:
        /* <DEDUP_REMOVED lines=15> */
.L_x_5428:
[----:B------:R-:W-:Y:S05]  /*e7c0*/  BSYNC B0 ;  /* 0x0000000000007941 */ /* 0x000fea0003800000 */
.L_x_5427:
        /* <DEDUP_REMOVED lines=15> */
.L_x_5430:
[----:B------:R-:W-:Y:S05]  /*e8c0*/  BSYNC B0 ;  /* 0x0000000000007941 */ /* 0x000fea0003800000 */
.L_x_5429:
        /* <DEDUP_REMOVED lines=15> */
.L_x_5415:
        /* <DEDUP_REMOVED lines=9> */
[----:B------:R-:W-:Y:S01]  /*ea50*/  UISETP.NE.AND.EX UP0, UPT, UR5, URZ, UPT, UP0 ;  /* 0x0000003f0500728c */ /* 0x000fe2000bf05300 */
[----:B------:R-:W-:Y:S02]  /*ea60*/  ULDC UR6, c[0x0][0x808] ;  /* 0x0002020000067ab9 */ /* 0x000fe40000000800 */
[----:B--2---:R-:W2:Y:S01]  /*ea70*/  @P4 LDG.E R9, desc[UR38][R4.64] ;  /* 0x0000002604094981 */ /* 0x004ea2000c1e1900 */
[----:B------:R-:W-:Y:S02]  /*ea80*/  IMAD.U32 R0, RZ, RZ, UR6 ;  /* 0x00000006ff007e24 */ /* 0x000fe4000f8e00ff */
[----:B------:R-:W-:-:S05]  /*ea90*/  PLOP3.LUT P0, PT, PT, PT, UP0, 0x80, 0x0 ;  /* 0x000000000000781c */ /* 0x000fca0003f0f008 */
[----:B------:R-:W-:Y:S02]  /*eaa0*/  @UP0 ULDC.64 UR4, c[0x0][0x878] ;  /* 0x00021e0000040ab9 */ /* 0x000fe40000000a00 */
[----:B------:R-:W-:-:S06]  /*eab0*/  @UP0 UIMAD.WIDE UR4, UR37, 0x4, UR4 ;  /* 0x00000004250408a5 */ /* 0x000fcc000f8e0204 */
[----:B------:R-:W-:Y:S02]  /*eac0*/  IMAD.U32 R6, RZ, RZ, UR4 ;  /* 0x00000004ff067e24 */ /* 0x000fe4000f8e00ff */
[----:B------:R-:W-:-:S05]  /*ead0*/  IMAD.U32 R7, RZ, RZ, UR5 ;  /* 0x00000005ff077e24 */ /* 0x000fca000f8e00ff */
[----:B------:R3:W5:Y:S01]  /*eae0*/  @P0 LDG.E R0, desc[UR38][R6.64] ;  /* 0x0000002606000981 */ /* 0x000762000c1e1900 */
[----:B------:R-:W1:Y:S01]  /*eaf0*/  S2R R2, SR_TID.X ;  /* 0x0000000000027919 */ /* 0x000e620000002100 */
[----:B------:R-:W4:Y:S01]  /*eb00*/  S2R R15, SR_CTAID.X ;  /* 0x00000000000f7919 */ /* 0x000f220000002500 */
[----:B------:R-:W2:Y:S01]  /*eb10*/  S2R R19, SR_CTAID.Y ;  /* 0x0000000000137919 */ /* 0x000ea20000002600 */
[----:B-1----:R-:W-:-:S05]  /*eb20*/  VIADD R8, R2, 0xffffff80 ;  /* 0xffffff8002087836 */ /* 0x002fca0000000000 */
[----:B------:R-:W-:-:S04]  /*eb30*/  SHF.R.S32.HI R3, RZ, 0x1f, R8 ;  /* 0x0000001fff037819 */ /* 0x000fc80000011408 */
[----:B------:R-:W-:Y:S02]  /*eb40*/  LEA.HI R10, R3, R8, RZ, 0x3 ;  /* 0x00000008030a7211 */ /* 0x000fe400078f18ff */
[----:B------:R-:W-:Y:S02]  /*eb50*/  CS2R R2, SRZ ;  /* 0x0000000000027805 */ /* 0x000fe4000001ff00 */
[----:B------:R-:W-:-:S05]  /*eb60*/  LOP3.LUT R11, R10, 0x1ffffff8, RZ, 0xc0, !PT ;  /* 0x1ffffff80a0b7812 */ /* 0x000fca00078ec0ff */
[----:B------:R-:W-:Y:S01]  /*eb70*/  IMAD.IADD R11, R8, 0x1, -R11 ;  /* 0x00000001080b7824 */ /* 0x000fe200078e0a0b */
[--C-:B--2---:R-:W-:Y:S01]  /*eb80*/  @P4 SHF.R.S32.HI R3, RZ, 0x1f, R9.reuse ;  /* 0x0000001fff034819 */ /* 0x104fe20000011409 */
[----:B------:R-:W-:Y:S01]  /*eb90*/  @P4 IMAD.MOV.U32 R2, RZ, RZ, R9 ;  /* 0x000000ffff024224 */ /* 0x000fe200078e0009 */
[----:B---34-:R-:W-:Y:S06]  /*eba0*/  @P0 BRA `(.L_x_5431) ;  /* 0x0000000000100947 */ /* 0x018fec0003800000 */
[----:B------:R-:W-:Y:S05]  /*ebb0*/  @!P4 BRA `(.L_x_5431) ;  /* 0x00000000000cc947 */ /* 0x000fea0003800000 */
[----:B------:R-:W2:Y:S04]  /*ebc0*/  LDG.E R7, desc[UR38][R4.64] ;  /* 0x0000002604077981 */ /* 0x000ea8000c1e1900 */
[----:B-----5:R-:W2:Y:S02]  /*ebd0*/  LDG.E R0, desc[UR38][R4.64+0x4] ;  /* 0x0000042604007981 */ /* 0x020ea4000c1e1900 */
[----:B--2---:R-:W-:-:S07]  /*ebe0*/  IMAD.IADD R0, R0, 0x1, -R7 ;  /* 0x0000000100007824 */ /* 0x004fce00078e0a07 */
.L_x_5431:
        /* <DEDUP_REMOVED lines=11> */
[CC--:B------:R-:W-:Y:S01]  /*eca0*/  ISETP.GE.AND P3, PT, R7.reuse, R0.reuse, PT ;  /* 0x000000000700720c */ /* 0x0c0fe20003f66270 */
[C---:B------:R-:W-:Y:S01]  /*ecb0*/  VIADD R17, R7.reuse, 0x40 ;  /* 0x0000004007117836 */ /* 0x040fe20000000000 */
[----:B------:R-:W-:Y:S01]  /*ecc0*/  LEA.HI.X.SX32 R3, R7, R3, 0x1, P0 ;  /* 0x0000000307037211 */ /* 0x000fe200000f0eff */
[----:B------:R-:W-:Y:S01]  /*ecd0*/  IMAD.WIDE.U32 R4, R19, UR4, R10 ;  /* 0x0000000413047c25 */ /* 0x000fe2000f8e000a */
[----:B------:R-:W-:Y:S01]  /*ece0*/  USHF.R.S32.HI UR4, URZ, 0x1f, UR37 ;  /* 0x0000001f3f047899 */ /* 0x000fe20008011425 */
[-C--:B------:R-:W-:Y:S01]  /*ecf0*/  ISETP.GE.AND P2, PT, R13, R0.reuse, PT ;  /* 0x000000000d00720c */ /* 0x080fe20003f46270 */
[----:B------:R-:W-:Y:S01]  /*ed00*/  BSSY B0, `(.L_x_5432) ;  /* 0x000001d000007945 */ /* 0x000fe20003800000 */
[----:B------:R-:W-:Y:S01]  /*ed10*/  VIADD R7, R7, 0x60 ;  /* 0x0000006007077836 */ /* 0x000fe20000000000 */
[-C--:B------:R-:W-:Y:S01]  /*ed20*/  ISETP.GE.AND P1, PT, R17, R0.reuse, PT ;  /* 0x000000001100720c */ /* 0x080fe20003f26270 */
[----:B------:R-:W-:Y:S01]  /*ed30*/  IMAD R9, R19, UR5, R6 ;  /* 0x0000000513097c24 */ /* 0x000fe2000f8e0206 */
[----:B------:R-:W-:Y:S01]  /*ed40*/  SEL R17, RZ, UR37, P4 ;  /* 0x00000025ff117c07 */ /* 0x000fe2000a000000 */
[----:B------:R-:W-:Y:S01]  /*ed50*/  IMAD.U32 R12, RZ, RZ, UR4 ;  /* 0x00000004ff0c7e24 */ /* 0x000fe2000f8e00ff */
[----:B------:R-:W-:Y:S01]  /*ed60*/  ULDC.64 UR4, c[0x0][0x828] ;  /* 0x00020a0000047ab9 */ /* 0x000fe20000000a00 */
[----:B-1----:R-:W-:Y:S01]  /*ed70*/  ISETP.GE.OR P6, PT, R10, R21, P3 ;  /* 0x000000150a00720c */ /* 0x002fe20001fc6670 */
[----:B------:R-:W-:Y:S01]  /*ed80*/  IMAD.IADD R5, R5, 0x1, R9 ;  /* 0x0000000105057824 */ /* 0x000fe200078e0209 */
[----:B------:R-:W-:Y:S01]  /*ed90*/  ISETP.GE.AND P0, PT, R7, R0, PT ;  /* 0x000000000700720c */ /* 0x000fe20003f06270 */
[----:B------:R-:W-:Y:S01]  /*eda0*/  IMAD.WIDE R6, R15, 0x80, R2 ;  /* 0x000000800f067825 */ /* 0x000fe200078e0202 */
[----:B------:R-:W-:-:S02]  /*edb0*/  SEL R12, R12, RZ, !P4 ;  /* 0x000000ff0c0c7207 */ /* 0x000fc40006000000 */
[CC--:B------:R-:W-:Y:S01]  /*edc0*/  ISETP.GE.OR P5, PT, R10.reuse, R21.reuse, P2 ;  /* 0x000000150a00720c */ /* 0x0c0fe200017a6670 */
[----:B------:R-:W-:Y:S01]  /*edd0*/  IMAD.WIDE.U32 R8, R17, UR4, R4 ;  /* 0x0000000411087c25 */ /* 0x000fe2000f8e0004 */
[----:B------:R-:W-:-:S03]  /*ede0*/  ISETP.GE.OR P4, PT, R10, R21, P1 ;  /* 0x000000150a00720c */ /* 0x000fc60000f86670 */
[----:B------:R-:W-:-:S04]  /*edf0*/  IMAD R0, R12, UR4, RZ ;  /* 0x000000040c007c24 */ /* 0x000fc8000f8e02ff */
[----:B------:R-:W-:-:S04]  /*ee00*/  IMAD R13, R17, UR5, R0 ;  /* 0x00000005110d7c24 */ /* 0x000fc8000f8e0200 */
        /* <DEDUP_REMOVED lines=12> */
.L_x_5433:
[----:B------:R-:W-:Y:S05]  /*eed0*/  BSYNC B0 ;  /* 0x0000000000007941 */ /* 0x000fea0003800000 */
.L_x_5432:
        /* <DEDUP_REMOVED lines=16> */
.L_x_5435:
[----:B------:R-:W-:Y:S05]  /*efe0*/  BSYNC B0 ;  /* 0x0000000000007941 */ /* 0x000fea0003800000 */
.L_x_5434:
        /* <DEDUP_REMOVED lines=15> */
.L_x_5437:
[----:B------:R-:W-:Y:S05]  /*f0e0*/  BSYNC B0 ;  /* 0x0000000000007941 */ /* 0x000fea0003800000 */
.L_x_5436:
        /* <DEDUP_REMOVED lines=15> */
.L_x_5439:
[----:B------:R-:W-:Y:S05]  /*f1e0*/  BSYNC B0 ;  /* 0x0000000000007941 */ /* 0x000fea0003800000 */
.L_x_5438:
        /* <DEDUP_REMOVED lines=26> */
.L_x_5441:
[----:B------:R-:W-:Y:S05]  /*f390*/  BSYNC B0 ;  /* 0x0000000000007941 */ /* 0x000fea0003800000 */
.L_x_5440:
        /* <DEDUP_REMOVED lines=15> */
.L_x_5443:
[----:B------:R-:W-:Y:S05]  /*f490*/  BSYNC B0 ;  /* 0x0000000000007941 */ /* 0x000fea0003800000 */
.L_x_5442:
        /* <DEDUP_REMOVED lines=15> */
.L_x_5445:
[----:B------:R-:W-:Y:S05]  /*f590*/  BSYNC B0 ;  /* 0x0000000000007941 */ /* 0x000fea0003800000 */
.L_x_5444:
        /* <DEDUP_REMOVED lines=15> */
.L_x_5360:
        /* <DEDUP_REMOVED lines=21> */
.L_x_5447:
        /* <DEDUP_REMOVED lines=13> */
.L_x_5449:
[----:B------:R-:W-:-:S05]  /*f8b0*/  ULDC UR4, c[0x0][0x8bc] ;  /* 0x00022f0000047ab9 */ /* 0x000fca0000000800 */
.L_x_5448:
        /* <DEDUP_REMOVED lines=34> */
[----:B------:R-:W-:-:S04]  /*fae0*/  @UP0 USHF.L.U32 UR5, UR5, 0x6, URZ ;  /* 0x0000000605050899 */ /* 0x000fc8000800063f */
[----:B------:R-:W-:Y:S01]  /*faf0*/  @UP0 ULOP3.LUT UR7, UR5, 0xffffe000, URZ, 0xc0, !UPT ;  /* 0xffffe00005070892 */ /* 0x000fe2000f8ec03f */
        /* <DEDUP_REMOVED lines=8> */
.L_x_5450:
        /* <DEDUP_REMOVED lines=13> */
.L_x_5451:
        /* <DEDUP_REMOVED lines=10> */
[----:B--2---:R-:W-:-:S05]  /*fcf0*/  IMAD.IADD R0, R5, 0x1, -R0 ;  /* 0x0000000105007824 */ /* 0x004fca00078e0a00 */
[----:B------:R-:W-:-:S15]  /*fd00*/  R2UR UR6, R0 ;  /* 0x00000000000672ca */ /* 0x000fde00000e0000 */
.L_x_5452:
        /* <DEDUP_REMOVED lines=22> */
.L_x_5453:
        /* <DEDUP_REMOVED lines=40> */
.L_x_5456:
[----:B------:R-:W-:Y:S05]  /*100f0*/  BSYNC B0 ;  /* 0x0000000000007941 */ /* 0x000fea0003800000 */
.L_x_5455:
        /* <DEDUP_REMOVED lines=19> */
.L_x_5458:
[----:B------:R-:W-:Y:S05]  /*10230*/  BSYNC B0 ;  /* 0x0000000000007941 */ /* 0x000fea0003800000 */
.L_x_5457:
[----:B------:R-:W-:Y:S06]  /*10240*/  BAR.ARV 0xa, 0xa0 ;  /* 0x0282800000007b1d */ /* 0x000fec0000002000 */
[----:B------:R-:W-:Y:S04]  /*10250*/  BSSY B0, `(.L_x_5459) ;  /* 0x0000003000007945 */ /* 0x000fe80003800000 */
[----:B------:R-:W-:Y:S05]  /*10260*/  @!P0 BRA `(.L_x_5460) ;  /* 0x0000000000048947 */ /* 0x000fea0003800000 */
[----:B------:R-:W-:-:S04]  /*10270*/  DEPBAR.LE SB0, 0x0 ;  /* 0x000080000000791a */ /* 0x000fc80000000000 */
.L_x_5460:
[----:B------:R-:W-:Y:S05]  /*10280*/  BSYNC B0 ;  /* 0x0000000000007941 */ /* 0x000fea0003800000 */
.L_x_5459:
[----:B------:R-:W-:Y:S06]  /*10290*/  BAR.ARV 0xb, 0xa0 ;  /* 0x02c2800000007b1d */ /* 0x000fec0000002000 */
[----:B------:R-:W-:Y:S01]  /*102a0*/  UIADD3 UR15, UR7, 0x1, URZ ;  /* 0x00000001070f7890 */ /* 0x000fe2000fffe03f */
[----:B------:R-:W-:Y:S11]  /*102b0*/  BRA `(.L_x_5461) ;  /* 0x0000000000047947 */ /* 0x000ff60003800000 */
.L_x_5454:
[----:B------:R-:W-:-:S05]  /*102c0*/  UMOV UR15, UR7 ;  /* 0x00000007000f7c82 */ /* 0x000fca0008000000 */
.L_x_5461:
        /* <DEDUP_REMOVED lines=21> */
.L_x_5474:
        /* <DEDUP_REMOVED lines=20> */
.L_x_5463:
[----:B------:R-:W-:Y:S05]  /*10560*/  BSYNC B0 ;  /* 0x0000000000007941 */ /* 0x000fea0003800000 */
.L_x_5462:
        /* <DEDUP_REMOVED lines=13> */
.L_x_5465:
[----:B------:R-:W-:Y:S05]  /*10640*/  BSYNC B0 ;  /* 0x0000000000007941 */ /* 0x000fea0003800000 */
.L_x_5464:
[----:B------:R-:W-:Y:S06]  /*10650*/  BAR.ARV 0xa, 0xa0 ;  /* 0x0282800000007b1d */ /* 0x000fec0000002000 */
[----:B------:R-:W-:Y:S04]  /*10660*/  BSSY B0, `(.L_x_5466) ;  /* 0x0000003000007945 */ /* 0x000fe80003800000 */
[----:B------:R-:W-:Y:S05]  /*10670*/  @!P0 BRA `(.L_x_5467) ;  /* 0x0000000000048947 */ /* 0x000fea0003800000 */
[----:B------:R-:W-:-:S04]  /*10680*/  DEPBAR.LE SB0, 0x0 ;  /* 0x000080000000791a */ /* 0x000fc80000000000 */
.L_x_5467:
[----:B------:R-:W-:Y:S05]  /*10690*/  BSYNC B0 ;  /* 0x0000000000007941 */ /* 0x000fea0003800000 */
.L_x_5466:
        /* <DEDUP_REMOVED lines=13> */
.L_x_5469:
[----:B------:R-:W-:Y:S05]  /*10770*/  BSYNC B0 ;  /* 0x0000000000007941 */ /* 0x000fea0003800000 */
.L_x_5468:
        /* <DEDUP_REMOVED lines=13> */
.L_x_5471:
[----:B------:R-:W-:Y:S05]  /*10850*/  BSYNC B0 ;  /* 0x0000000000007941 */ /* 0x000fea0003800000 */
.L_x_5470:
[----:B------:R-:W-:Y:S01]  /*10860*/  UIADD3 UR15, UR15, 0x2, URZ ;  /* 0x000000020f0f7890 */ /* 0x000fe2000fffe03f */
[----:B------:R-:W-:Y:S06]  /*10870*/  BAR.ARV 0xa, 0xa0 ;  /* 0x0282800000007b1d */ /* 0x000fec0000002000 */
[----:B------:R-:W-:Y:S01]  /*10880*/  BSSY B0, `(.L_x_5472) ;  /* 0x0000004000007945 */ /* 0x000fe20003800000 */
[----:B------:R-:W-:-:S03]  /*10890*/  ISETP.LE.AND P1, PT, R2, UR15, PT ;  /* 0x0000000f02007c0c */ /* 0x000fc6000bf23270 */
[----:B------:R-:W-:Y:S10]  /*108a0*/  @!P0 BRA `(.L_x_5473) ;  /* 0x0000000000048947 */ /* 0x000ff40003800000 */
[----:B------:R-:W-:-:S04]  /*108b0*/  DEPBAR.LE SB0, 0x0 ;  /* 0x000080000000791a */ /* 0x000fc80000000000 */
.L_x_5473:
[----:B------:R-:W-:Y:S05]  /*108c0*/  BSYNC B0 ;  /* 0x0000000000007941 */ /* 0x000fea0003800000 */
.L_x_5472:
[----:B------:R-:W-:Y:S06]  /*108d0*/  BAR.ARV 0xb, 0xa0 ;  /* 0x02c2800000007b1d */ /* 0x000fec0000002000 */
[----:B------:R-:W-:Y:S02]  /*108e0*/  UIADD3 UR19, UR19, 0x4000, URZ ;  /* 0x0000400013137890 */ /* 0x000fe4000fffe03f */
[----:B------:R-:W-:Y:S01]  /*108f0*/  UIADD3 UR6, UR6, 0x4000, URZ ;  /* 0x0000400006067890 */ /* 0x000fe2000fffe03f */
[----:B------:R-:W-:Y:S11]  /*10900*/  @!P1 BRA `(.L_x_5474) ;  /* 0xfffffff800c49947 */ /* 0x000ff6000383ffff */
[----:B------:R-:W-:Y:S05]  /*10910*/  BRA `(.L_x_5365) ;  /* 0x0000002400207947 */ /* 0x000fea0003800000 */
.L_x_5446:
        /* <DEDUP_REMOVED lines=14> */
.L_x_5475:
        /* <DEDUP_REMOVED lines=14> */
.L_x_5477:
[----:B------:R-:W-:-:S05]  /*10ae0*/  ULDC UR4, c[0x0][0x8bc] ;  /* 0x00022f0000047ab9 */ /* 0x000fca0000000800 */
.L_x_5476:
[----:B-1----:R-:W-:Y:S01]  /*10af0*/  USHF.L.U32 UR8, UR21, 0x7, URZ ;  /* 0x0000000715087899 */ /* 0x002fe2000800063f */
[----:B------:R-:W-:Y:S02]  /*10b00*/  IMAD.MOV.U32 R10, RZ, RZ, 0x1 ;  /* 0x00000001ff0a7424 */ /* 0x000fe400078e00ff */
[----:B------:R-:W-:Y:S01]  /*10b10*/  IMAD.MOV.U32 R0, RZ, RZ, RZ ;  /* 0x000000ffff007224 */ /* 0x000fe200078e00ff */
        /* <DEDUP_REMOVED lines=12> */
[----:B------:R-:W-:Y:S01]  /*10be0*/  ULDC.64 UR16, c[0x0][0x778] ;  /* 0x0001de0000107ab9 */ /* 0x000fe20000000a00 */
[----:B------:R-:W-:Y:S01]  /*10bf0*/  PLOP3.LUT P1, PT, PT, PT, UP1, 0x80, 0x0 ;  /* 0x000000000000781c */ /* 0x000fe20003f2f018 */
[----:B------:R-:W-:Y:S01]  /*10c00*/  IMAD.U32 R3, RZ, RZ, UR15 ;  /* 0x0000000fff037e24 */ /* 0x000fe2000f8e00ff */
[----:B------:R-:W-:-:S02]  /*10c10*/  UISETP.NE.U32.AND UP0, UPT, UR4, URZ, UPT ;  /* 0x0000003f0400728c */ /* 0x000fc4000bf05070 */
[----:B------:R-:W-:Y:S02]  /*10c20*/  UISETP.NE.U32.AND UP2, UPT, UR6, URZ, UPT ;  /* 0x0000003f0600728c */ /* 0x000fe4000bf45070 */
[----:B------:R-:W-:Y:S02]  /*10c30*/  UISETP.NE.AND.EX UP0, UPT, UR5, URZ, UPT, UP0 ;  /* 0x0000003f0500728c */ /* 0x000fe4000bf05300 */
[----:B------:R-:W-:Y:S01]  /*10c40*/  UISETP.NE.AND.EX UP2, UPT, UR7, URZ, UPT, UP2 ;  /* 0x0000003f0700728c */ /* 0x000fe2000bf45320 */
[----:B------:R-:W-:-:S04]  /*10c50*/  ULDC.64 UR22, c[0x0][0x788] ;  /* 0x0001e20000167ab9 */ /* 0x000fc80000000a00 */
[----:B------:R-:W2:Y:S01]  /*10c60*/  @P1 LDG.E R6, desc[UR38][R2.64] ;  /* 0x0000002602061981 */ /* 0x000ea2000c1e1900 */
[----:B------:R-:W-:Y:S01]  /*10c70*/  PLOP3.LUT P2, PT, PT, PT, UP0, 0x80, 0x0 ;  /* 0x000000000000781c */ /* 0x000fe20003f4f008 */
[----:B------:R-:W-:Y:S01]  /*10c80*/  UIMAD.WIDE UR16, UR13, 0x4, UR16 ;  /* 0x000000040d1078a5 */ /* 0x000fe2000f8e0210 */
[----:B------:R-:W-:Y:S01]  /*10c90*/  PLOP3.LUT P3, PT, PT, PT, UP2, 0x80, 0x0 ;  /* 0x000000000000781c */ /* 0x000fe20003f6f028 */
[----:B------:R1:W4:Y:S02]  /*10ca0*/  @P1 LDG.E R0, desc[UR38][R2.64] ;  /* 0x0000002602001981 */ /* 0x000324000c1e1900 */
[----:B------:R-:W-:Y:S02]  /*10cb0*/  @UP2 ULDC.64 UR4, c[0x0][0x780] ;  /* 0x0001e00000042ab9 */ /* 0x000fe40000000a00 */
[----:B------:R-:W-:Y:S01]  /*10cc0*/  @UP2 UIMAD.WIDE UR4, UR13, 0x4, UR4 ;  /* 0x000000040d0428a5 */ /* 0x000fe2000f8e0204 */
[----:B-1----:R-:W-:Y:S02]  /*10cd0*/  IMAD.U32 R2, RZ, RZ, UR16 ;  /* 0x00000010ff027e24 */ /* 0x002fe4000f8e00ff */
[----:B------:R-:W-:-:S05]  /*10ce0*/  IMAD.U32 R3, RZ, RZ, UR17 ;  /* 0x00000011ff037e24 */ /* 0x000fca000f8e00ff */
[----:B------:R1:W5:Y:S02]  /*10cf0*/  @P2 LDG.E R4, desc[UR38][R2.64] ;  /* 0x0000002602042981 */ /* 0x000364000c1e1900 */
[----:B-1----:R-:W-:Y:S02]  /*10d00*/  IMAD.U32 R2, RZ, RZ, UR4 ;  /* 0x00000004ff027e24 */ /* 0x002fe4000f8e00ff */
        /* <DEDUP_REMOVED lines=18> */
[----:B------:R-:W-:Y:S02]  /*10e30*/  IMAD.U32 R2, RZ, RZ, UR14 ;  /* 0x0000000eff027e24 */ /* 0x000fe4000f8e00ff */
[----:B------:R-:W-:-:S05]  /*10e40*/  IMAD.U32 R3, RZ, RZ, UR15 ;  /* 0x0000000fff037e24 */ /* 0x000fca000f8e00ff */
[----:B------:R-:W2:Y:S04]  /*10e50*/  LDG.E R0, desc[UR38][R2.64] ;  /* 0x0000002602007981 */ /* 0x000ea8000c1e1900 */
[----:B------:R-:W3:Y:S01]  /*10e60*/  LDG.E R4, desc[UR38][R2.64+0x4] ;  /* 0x0000042602047981 */ /* 0x000ee2000c1e1900 */
[----:B--2---:R-:W-:Y:S02]  /*10e70*/  R2UR UR4, R0 ;  /* 0x00000000000472ca */ /* 0x004fe400000e0000 */
[----:B---3--:R-:W-:-:S13]  /*10e80*/  R2UR UR9, R4 ;  /* 0x00000000040972ca */ /* 0x008fda00000e0000 */
[----:B------:R-:W-:-:S12]  /*10e90*/  UIADD3 UR9, -UR4, UR9, URZ ;  /* 0x0000000904097290 */ /* 0x000fd8000fffe13f */
.L_x_5479:
        /* <DEDUP_REMOVED lines=13> */
.L_x_5480:
        /* <DEDUP_REMOVED lines=8> */
.L_x_5481:
        /* <DEDUP_REMOVED lines=21> */
.L_x_5482:
[----:B------:R-:W-:Y:S01]  /*11140*/  ISETP.LT.AND P0, PT, R4, UR6, PT ;  /* 0x0000000604007c0c */ /* 0x000fe2000bf01270 */
[----:B------:R-:W-:-:S12]  /*11150*/  IMAD.MOV.U32 R0, RZ, RZ, RZ ;  /* 0x000000ffff007224 */ /* 0x000fd800078e00ff */
        /* <DEDUP_REMOVED lines=48> */
.L_x_5512:
        /* <DEDUP_REMOVED lines=15> */
.L_x_5485:
[----:B------:R-:W-:Y:S01]  /*11550*/  R2UR UR19, R4 ;  /* 0x00000000041372ca */ /* 0x000fe200000e0000 */
[----:B------:R-:W2:Y:S01]  /*11560*/  LDC.64 R12, c[0x0][0x198] ;  /* 0x00006600ff0c7b82 */ /* 0x000ea20000000a00 */
        /* <DEDUP_REMOVED lines=21> */
[----:B------:R-:W-:Y:S01]  /*116c0*/  R2UR UR8, R15 ;  /* 0x000000000f0872ca */ /* 0x000fe200000e0000 */
[----:B--2---:R-:W-:Y:S01]  /*116d0*/  IMAD.MOV.U32 R7, RZ, RZ, R12 ;  /* 0x000000ffff077224 */ /* 0x004fe200078e000c */
[----:B------:R-:W-:Y:S01]  /*116e0*/  LEA.HI.X.SX32 R3, R3, R14, 0x1, P1 ;  /* 0x0000000e03037211 */ /* 0x000fe200008f0eff */
[----:B------:R-:W-:Y:S01]  /*116f0*/  IMAD.MOV.U32 R6, RZ, RZ, R13 ;  /* 0x000000ffff067224 */ /* 0x000fe200078e000d */
[----:B------:R-:W-:-:S04]  /*11700*/  LEA R2, P1, R0, R9, 0x2 ;  /* 0x0000000900027211 */ /* 0x000fc800078210ff */
[----:B------:R-:W-:Y:S02]  /*11710*/  LEA.HI.X R0, R0, R8, R3, 0x2, P1 ;  /* 0x0000000800007211 */ /* 0x000fe400008f1403 */
[----:B------:R-:W-:Y:S02]  /*11720*/  R2UR UR30, R2 ;  /* 0x00000000021e72ca */ /* 0x000fe400000e0000 */
[----:B------:R-:W-:Y:S01]  /*11730*/  R2UR UR31, R0 ;  /* 0x00000000001f72ca */ /* 0x000fe200000e0000 */
[----:B------:R-:W-:Y:S01]  /*11740*/  UIADD3 UR16, UR8, 0x10000, URZ ;  /* 0x0001000008107890 */ /* 0x000fe2000fffe03f */
[C---:B------:R-:W-:Y:S01]  /*11750*/  IADD3 R0, P1, R7.reuse, 0x2f0, RZ ;  /* 0x000002f007007810 */ /* 0x040fe20007f3e0ff */
[----:B------:R-:W-:Y:S02]  /*11760*/  UIADD3 UR17, UR8, 0x30c10, URZ ;  /* 0x00030c1008117890 */ /* 0x000fe4000fffe03f */
[----:B------:R-:W-:Y:S01]  /*11770*/  UIADD3 UR42, UR8, 0x20000, URZ ;  /* 0x00020000082a7890 */ /* 0x000fe2000fffe03f */
[----:B------:R-:W-:Y:S01]  /*11780*/  R2UR UR44, R0 ;  /* 0x00000000002c72ca */ /* 0x000fe200000e0000 */
[----:B------:R-:W-:Y:S01]  /*11790*/  UIADD3 UR9, UR8, 0x30c00, URZ ;  /* 0x00030c0008097890 */ /* 0x000fe2000fffe03f */
[----:B------:R-:W-:Y:S01]  /*117a0*/  IADD3 R0, P2, R7, 0x3f0, RZ ;  /* 0x000003f007007810 */ /* 0x000fe20007f5e0ff */
[----:B------:R-:W-:Y:S01]  /*117b0*/  UIADD3 UR24, UR8, 0x4000, URZ ;  /* 0x0000400008187890 */ /* 0x000fe2000fffe03f */
[----:B------:R-:W-:-:S02]  /*117c0*/  UMOV UR43, UR17 ;  /* 0x00000011002b7c82 */ /* 0x000fc40008000000 */
[----:B------:R-:W-:Y:S01]  /*117d0*/  R2UR UR46, R0 ;  /* 0x00000000002e72ca */ /* 0x000fe200000e0000 */
[----:B------:R-:W-:Y:S01]  /*117e0*/  IMAD.X R0, RZ, RZ, R6, P1 ;  /* 0x000000ffff007224 */ /* 0x000fe200008e0606 */
[----:B------:R-:W-:Y:S01]  /*117f0*/  IADD3 R2, P1, R7, 0xf0, RZ ;  /* 0x000000f007027810 */ /* 0x000fe20007f3e0ff */
[----:B------:R-:W-:-:S03]  /*11800*/  UMOV UR25, UR9 ;  /* 0x0000000900197c82 */ /* 0x000fc60008000000 */
[----:B------:R-:W-:Y:S01]  /*11810*/  R2UR UR32, R2 ;  /* 0x00000000022072ca */ /* 0x000fe200000e0000 */
[--C-:B------:R-:W-:Y:S01]  /*11820*/  IMAD.X R3, RZ, RZ, R6.reuse, P1 ;  /* 0x000000ffff037224 */ /* 0x100fe200008e0606 */
[----:B------:R-:W-:Y:S01]  /*11830*/  R2UR UR45, R0 ;  /* 0x00000000002d72ca */ /* 0x000fe200000e0000 */
[----:B------:R-:W-:-:S03]  /*11840*/  IMAD.X R0, RZ, RZ, R6, P2 ;  /* 0x000000ffff007224 */ /* 0x000fc600010e0606 */
[----:B------:R-:W-:Y:S02]  /*11850*/  R2UR UR33, R3 ;  /* 0x00000000032172ca */ /* 0x000fe400000e0000 */
[----:B------:R-:W-:Y:S01]  /*11860*/  R2UR UR47, R0 ;  /* 0x00000000002f72ca */ /* 0x000fe200000e0000 */
[----:B------:R-:W-:-:S10]  /*11870*/  IMAD.MOV.U32 R0, RZ, RZ, 0x8000 ;  /* 0x00008000ff007424 */ /* 0x000fd400078e00ff */
[----:B------:R1:W-:Y:S01]  /*11880*/  UTMALDG.4D [UR16], [UR32], desc[UR34] ;  /* 0x00002210200075b4 */ /* 0x0003e20008019000 */
[----:B------:R1:W-:Y:S01]  /*11890*/  UBLKCP.S.G [UR42], [UR30], UR37 ;  /* 0x0000002a1e0073ba */ /* 0x0003e20008000225 */
[----:B------:R2:W-:Y:S01]  /*118a0*/  SYNCS.ARRIVE.TRANS64 RZ, [R15+URZ+0x30c00], R0 ;  /* 0x030c00000fff79a7 */ /* 0x0005e2000800003f */
[----:B------:R1:W-:Y:S01]  /*118b0*/  UTMALDG.4D [UR8], [UR44], desc[UR40] ;  /* 0x000028082c0075b4 */ /* 0x0003e20008019000 */
[----:B--2---:R-:W-:-:S04]  /*118c0*/  IMAD.U32 R0, RZ, RZ, UR6 ;  /* 0x00000006ff007e24 */ /* 0x004fc8000f8e00ff */
[----:B------:R-:W-:Y:S01]  /*118d0*/  VIADD R5, R0, 0xffffffff ;  /* 0xffffffff00057836 */ /* 0x000fe20000000000 */
[----:B------:R1:W-:Y:S04]  /*118e0*/  UTMALDG.4D [UR24], [UR46], desc[UR40] ;  /* 0x000028182e0075b4 */ /* 0x0003e80008019000 */
[----:B------:R-:W-:Y:S01]  /*118f0*/  ISETP.GE.AND P1, PT, R4, R5, PT ;  /* 0x000000050400720c */ /* 0x000fe20003f26270 */
[----:B------:R1:W-:-:S12]  /*11900*/  STL [R1+0x4], R5 ;  /* 0x0000040501007387 */ /* 0x0003d80000100800 */
[----:B-1----:R-:W-:Y:S05]  /*11910*/  @P1 BRA `(.L_x_5486) ;  /* 0x0000000c00c81947 */ /* 0x002fea0003800000 */
[----:B------:R-:W-:Y:S01]  /*11920*/  R2UR UR8, R4 ;  /* 0x00000000040872ca */ /* 0x000fe200000e0000 */
[----:B------:R-:W-:Y:S01]  /*11930*/  UIADD3 UR9, UR6, -0x2, URZ ;  /* 0xfffffffe06097890 */ /* 0x000fe2000fffe03f */
[----:B------:R-:W-:-:S05]  /*11940*/  IMAD.MOV.U32 R10, RZ, RZ, 0x1 ;  /* 0x00000001ff0a7424 */ /* 0x000fca00078e00ff */
        /* <DEDUP_REMOVED lines=9> */
[----:B------:R-:W-:Y:S02]  /*119e0*/  IMAD.MOV.U32 R0, RZ, RZ, R4 ;  /* 0x000000ffff007224 */ /* 0x000fe400078e0004 */
[----:B------:R-:W-:-:S10]  /*119f0*/  IMAD.MOV.U32 R10, RZ, RZ, 0x1 ;  /* 0x00000001ff0a7424 */ /* 0x000fd400078e00ff */
[----:B------:R-:W-:-:S06]  /*11a00*/  UIADD3 UR8, UR8, -UR9, URZ ;  /* 0x8000000908087290 */ /* 0x000fcc000fffe03f */
[----:B------:R-:W-:-:S07]  /*11a10*/  IMAD.U32 R17, RZ, RZ, UR8 ;  /* 0x00000008ff117e24 */ /* 0x000fce000f8e00ff */
.L_x_5496:
[----:B-123--:R-:W-:-:S04]  /*11a20*/  SHF.L.U32 R18, R10, 0x1f, RZ ;  /* 0x0000001f0a127819 */ /* 0x00efc800000006ff */
[----:B------:R-:W2:Y:S02]  /*11a30*/  SYNCS.PHASECHK.TRANS64.TRYWAIT P1, [R15+URZ+0x30c40], R18 ;  /* 0x030c40120f0075a7 */ /* 0x000ea4000802017f */
[----:B--2---:R-:W-:Y:S05]  /*11a40*/  @!P1 BRA `(.L_x_5488) ;  /* 0x00000014009c9947 */ /* 0x004fea0003800000 */
.L_x_5513:
        /* <DEDUP_REMOVED lines=8> */
.L_x_5489:
        /* <DEDUP_REMOVED lines=18> */
[----:B-1----:R-:W-:Y:S02]  /*11bf0*/  IMAD.MOV.U32 R7, RZ, RZ, R4 ;  /* 0x000000ffff077224 */ /* 0x002fe400078e0004 */
        /* <DEDUP_REMOVED lines=11> */
.L_x_5514:
        /* <DEDUP_REMOVED lines=8> */
.L_x_5491:
[----:B------:R-:W-:Y:S01]  /*11d30*/  VIADD R19, R19, 0x80 ;  /* 0x0000008013137836 */ /* 0x000fe20000000000 */
[----:B------:R-:W-:Y:S01]  /*11d40*/  ULDC.64 UR8, c[0x0][0x700] ;  /* 0x0001c00000087ab9 */ /* 0x000fe20000000a00 */
[----:B------:R-:W-:Y:S01]  /*11d50*/  R2UR UR26, R15 ;  /* 0x000000000f1a72ca */ /* 0x000fe200000e0000 */
[----:B------:R-:W-:Y:S01]  /*11d60*/  IMAD.U32 R9, RZ, RZ, UR8 ;  /* 0x00000008ff097e24 */ /* 0x000fe2000f8e00ff */
[----:B------:R-:W-:Y:S01]  /*11d70*/  UMOV UR24, 0x0 ;  /* 0x0000000000187882 */ /* 0x000fe20000000000 */
[C---:B------:R-:W-:Y:S01]  /*11d80*/  IADD3 R2, P1, R19.reuse, UR22, RZ ;  /* 0x0000001613027c10 */ /* 0x040fe2000ff3e0ff */
[----:B------:R-:W-:Y:S01]  /*11d90*/  IMAD.U32 R8, RZ, RZ, UR9 ;  /* 0x00000009ff087e24 */ /* 0x000fe2000f8e00ff */
[----:B------:R-:W-:Y:S01]  /*11da0*/  SHF.R.S32.HI R20, RZ, 0x1f, R19 ;  /* 0x0000001fff147819 */ /* 0x000fe20000011413 */
[----:B------:R-:W-:Y:S01]  /*11db0*/  VIADD R21, R19, UR7 ;  /* 0x0000000713157c36 */ /* 0x000fe20008000000 */
[----:B------:R-:W-:Y:S01]  /*11dc0*/  LEA R3, P2, R2, R9, 0x2 ;  /* 0x0000000902037211 */ /* 0x000fe200078410ff */
[----:B------:R-:W-:Y:S01]  /*11dd0*/  UMOV UR25, 0x14f00000 ;  /* 0x14f0000000197882 */ /* 0x000fe20000000000 */
[----:B------:R-:W-:Y:S01]  /*11de0*/  UMOV UR18, URZ ;  /* 0x0000003f00127c82 */ /* 0x000fe20008000000 */
        /* <DEDUP_REMOVED lines=18> */
.L_x_5515:
        /* <DEDUP_REMOVED lines=8> */
.L_x_5493:
        /* <DEDUP_REMOVED lines=24> */
.L_x_5517:
        /* <DEDUP_REMOVED lines=8> */
.L_x_5495:
        /* <DEDUP_REMOVED lines=27> */
[----:B------:R-:W-:-:S11]  /*12340*/  IMAD.U32 R0, RZ, RZ, UR10 ;  /* 0x0000000aff007e24 */ /* 0x000fd6000f8e00ff */
[----:B------:R4:W-:Y:S02]  /*12350*/  UBLKCP.S.G [UR26], [UR30], UR28 ;  /* 0x0000001a1e0073ba */ /* 0x0009e4000800021c */
[----:B----4-:R-:W-:Y:S05]  /*12360*/  @P1 BRA `(.L_x_5496) ;  /* 0xfffffff400ac1947 */ /* 0x010fea000383ffff */
.L_x_5487:
[----:B------:R-:W4:Y:S02]  /*12370*/  LDL.LU R4, [R1+0x8] ;  /* 0x0000080001047983 */ /* 0x000f240000300800 */
[----:B----4-:R-:W-:Y:S02]  /*12380*/  ISETP.NE.AND P1, PT, R4, RZ, PT ;  /* 0x000000ff0400720c */ /* 0x010fe40003f25270 */
[----:B------:R4:W5:Y:S11]  /*12390*/  LDL R4, [R1+0x4] ;  /* 0x0000040001047983 */ /* 0x0009760000100800 */
[----:B----4-:R-:W-:Y:S05]  /*123a0*/  @!P1 BRA `(.L_x_5486) ;  /* 0x0000000400249947 */ /* 0x010fea0003800000 */
[----:B------:R-:W-:-:S04]  /*123b0*/  SHF.L.U32 R12, R10, 0x1f, RZ ;  /* 0x0000001f0a0c7819 */ /* 0x000fc800000006ff */
[----:B------:R-:W4:Y:S02]  /*123c0*/  SYNCS.PHASECHK.TRANS64.TRYWAIT P1, [R15+URZ+0x30c40], R12 ;  /* 0x030c400c0f0075a7 */ /* 0x000f24000802017f */
[----:B----4-:R-:W-:Y:S05]  /*123d0*/  @!P1 BRA `(.L_x_5497) ;  /* 0x0000000c008c9947 */ /* 0x010fea0003800000 */
.L_x_5518:
        /* <DEDUP_REMOVED lines=8> */
.L_x_5498:
        /* <DEDUP_REMOVED lines=27> */
.L_x_5519:
        /* <DEDUP_REMOVED lines=8> */
.L_x_5500:
[----:B------:R2:W5:Y:S01]  /*12690*/  LDL.LU R4, [R1+0x4] ;  /* 0x0000040001047983 */ /* 0x0005620000300800 */
        /* <DEDUP_REMOVED lines=25> */
[----:B--2---:R-:W-:-:S07]  /*12830*/  IMAD.MOV.U32 R16, RZ, RZ, 0x1 ;  /* 0x00000001ff107424 */ /* 0x004fce00078e00ff */
.L_x_5486:
[----:B------:R-:W1:Y:S01]  /*12840*/  S2R R0, SR_TID.X ;  /* 0x0000000000007919 */ /* 0x000e620000002100 */
[----:B------:R-:W-:Y:S01]  /*12850*/  IMAD R3, R16, 0x8, R15 ;  /* 0x0000000810037824 */ /* 0x000fe200078e020f */
[----:B-1----:R-:W-:Y:S02]  /*12860*/  LOP3.LUT R2, R0, 0x7f, RZ, 0xc0, !PT ;  /* 0x0000007f00027812 */ /* 0x002fe400078ec0ff */
[----:B------:R-:W-:Y:S02]  /*12870*/  SHF.L.U32 R0, R10, 0x1f, RZ ;  /* 0x0000001f0a007819 */ /* 0x000fe400000006ff */
[----:B------:R-:W-:Y:S02]  /*12880*/  ISETP.NE.AND P1, PT, R2, RZ, PT ;  /* 0x000000ff0200720c */ /* 0x000fe40003f25270 */
[----:B------:R-:W1:Y:S02]  /*12890*/  SYNCS.PHASECHK.TRANS64.TRYWAIT P0, [R3+URZ+0x30c40], R0 ;  /* 0x030c4000030075a7 */ /* 0x000e64000800017f */
[----:B-1----:R-:W-:Y:S09]  /*128a0*/  @!P0 BRA `(.L_x_5501) ;  /* 0x0000000800808947 */ /* 0x002ff20003800000 */
.L_x_5520:
[----:B------:R-:W-:Y:S05]  /*128b0*/  @P1 BRA `(.L_x_5502) ;  /* 0x0000000000181947 */ /* 0x000fea0003800000 */
[----:B------:R-:W1:Y:S01]  /*128c0*/  S2R R2, SR_TID.X ;  /* 0x0000000000027919 */ /* 0x000e620000002100 */
[----:B------:R-:W-:-:S04]  /*128d0*/  IMAD.MOV.U32 R0, RZ, RZ, 0x4200 ;  /* 0x00004200ff007424 */ /* 0x000fc800078e00ff */
[----:B------:R1:W-:Y:S02]  /*128e0*/  SYNCS.ARRIVE.TRANS64 RZ, [R3+URZ+0x30c30], R0 ;  /* 0x030c300003ff79a7 */ /* 0x0003e4000800003f */
[----:B-1----:R-:W-:-:S13]  /*128f0*/  LOP3.LUT P0, RZ, R2, 0x1f, RZ, 0xc0, !PT ;  /* 0x0000001f02ff7812 */ /* 0x002fda000780c0ff */
[----:B------:R-:W-:Y:S05]  /*12900*/  @!P0 BRA `(.L_x_5502) ;  /* 0x0000000000048947 */ /* 0x000fea0003800000 */
[----:B------:R-:W-:Y:S01]  /*12910*/  BPT.TRAP 0x1 ;  /* 0x000000040000795c */ /* 0x000fe20000300000 */
.L_x_5502:
[----:B-----5:R-:W-:Y:S01]  /*12920*/  R2UR UR19, R4 ;  /* 0x00000000041372ca */ /* 0x020fe200000e0000 */
[C-C-:B------:R-:W-:Y:S01]  /*12930*/  IMAD R0, R16.reuse, 0x4000, R15.reuse ;  /* 0x0000400010007824 */ /* 0x140fe200078e020f */
[----:B------:R-:W-:Y:S01]  /*12940*/  R2UR UR9, R11 ;  /* 0x000000000b0972ca */ /* 0x000fe200000e0000 */
[----:B--234-:R-:W-:Y:S01]  /*12950*/  IMAD R15, R16, 0x200, R15 ;  /* 0x00000200100f7824 */ /* 0x01cfe200078e020f */
[----:B------:R-:W-:Y:S01]  /*12960*/  IADD3 R7, P0, R7, 0x1f0, RZ ;  /* 0x000001f007077810 */ /* 0x000fe20007f1e0ff */
[----:B------:R-:W-:Y:S01]  /*12970*/  ULDC.64 UR26, c[0x0][0x728] ;  /* 0x0001ca00001a7ab9 */ /* 0x000fe20000000a00 */
[----:B------:R-:W-:Y:S02]  /*12980*/  R2UR UR17, R3 ;  /* 0x00000000031172ca */ /* 0x000fe400000e0000 */
        /* <DEDUP_REMOVED lines=11> */
[----:B------:R-:W-:Y:S01]  /*12a40*/  ULEA.HI.X.SX32 UR9, UR19, UR9, 0x1, UP0 ;  /* 0x0000000913097291 */ /* 0x000fe200080f0e3f */
[----:B------:R-:W-:Y:S01]  /*12a50*/  SEL R0, R0, RZ, P0 ;  /* 0x000000ff00007207 */ /* 0x000fe20000000000 */
[----:B------:R-:W-:Y:S01]  /*12a60*/  ULEA UR8, UP0, UR18, UR26, 0x2 ;  /* 0x0000001a12087291 */ /* 0x000fe2000f80103f */
[----:B------:R-:W-:Y:S01]  /*12a70*/  LOP3.LUT R10, R10, R3, RZ, 0x3c, !PT ;  /* 0x000000030a0a7212 */ /* 0x000fe200078e3cff */
[----:B------:R-:W-:Y:S02]  /*12a80*/  UIADD3 UR19, UR19, UR7, URZ ;  /* 0x0000000713137290 */ /* 0x000fe4000fffe03f */
[----:B------:R-:W-:-:S02]  /*12a90*/  UIADD3 UR16, UR16, 0x18000, URZ ;  /* 0x0001800010107890 */ /* 0x000fc4000fffe03f */
[----:B------:R-:W-:Y:S02]  /*12aa0*/  ULEA.HI.X UR9, UR18, UR27, UR9, 0x2, UP0 ;  /* 0x0000001b12097291 */ /* 0x000fe400080f1409 */
        /* <DEDUP_REMOVED lines=9> */
.L_x_5483:
[----:B------:R-:W-:Y:S05]  /*12b40*/  BSYNC B0 ;  /* 0x0000000000007941 */ /* 0x000fea0003800000 */
.L_x_5478:
[----:B------:R-:W-:-:S03]  /*12b50*/  UMOV UR8, 0xffffffff ;  /* 0xffffffff00087882 */ /* 0x000fc60000000000 */
[----:B------:R-:W-:Y:S05]  /*12b60*/  BRA.DIV UR8, `(.L_x_5503) ;  /* 0x0000000608e47947 */ /* 0x000fea000b800000 */
[----:B------:R-:W-:-:S13]  /*12b70*/  ELECT P6, URZ, PT ;  /* 0x00000000003f782f */ /* 0x000fda00038c0000 */
.L_x_5523:
[----:B------:R-:W-:Y:S05]  /*12b80*/  @!P6 BRA `(.L_x_5365) ;  /* 0x000000000084e947 */ /* 0x000fea0003800000 */
[----:B------:R-:W-:-:S06]  /*12b90*/  ULOP3.LUT UR8, UR36, 0x2, URZ, 0xfc, !UPT ;  /* 0x0000000224087892 */ /* 0x000fcc000f8efc3f */
[----:B------:R-:W-:-:S05]  /*12ba0*/  IMAD.U32 R2, RZ, RZ, UR8 ;  /* 0x00000008ff027e24 */ /* 0x000fca000f8e00ff */
[----:B------:R-:W-:-:S13]  /*12bb0*/  ISETP.NE.AND P2, PT, R2, 0x3, PT ;  /* 0x000000030200780c */ /* 0x000fda0003f45270 */
[----:B------:R-:W-:Y:S05]  /*12bc0*/  @!P2 BRA `(.L_x_5504) ;  /* 0x000000000004a947 */ /* 0x000fea0003800000 */
[----:B---3--:R-:W-:Y:S01]  /*12bd0*/  BPT.TRAP 0x1 ;  /* 0x000000040000795c */ /* 0x008fe20000300000 */
.L_x_5504:
        /* <DEDUP_REMOVED lines=15> */
.L_x_5524:
[----:B------:R-:W2:Y:S02]  /*12cd0*/  SYNCS.PHASECHK.TRANS64.TRYWAIT P0, [R3+URZ], R2 ;  /* 0x00000002030075a7 */ /* 0x000ea4000800017f */
[----:B--2---:R-:W-:Y:S05]  /*12ce0*/  @!P0 BRA `(.L_x_5506) ;  /* 0x0000000400b88947 */ /* 0x004fea0003800000 */
.L_x_5525:
[----:B------:R-:W-:Y:S05]  /*12cf0*/  @!P2 BRA `(.L_x_5507) ;  /* 0x000000000004a947 */ /* 0x000fea0003800000 */
[----:B---3--:R-:W-:Y:S01]  /*12d00*/  BPT.TRAP 0x1 ;  /* 0x000000040000795c */ /* 0x008fe20000300000 */
.L_x_5507:
[----:B--2---:R-:W-:-:S04]  /*12d10*/  VIADD R3, R8, 0x30c40 ;  /* 0x00030c4008037836 */ /* 0x004fc80000000000 */
[----:B------:R-:W-:-:S04]  /*12d20*/  IMAD R5, R0, 0x8, R3 ;  /* 0x0000000800057824 */ /* 0x000fc800078e0203 */
[----:B------:R-:W2:Y:S02]  /*12d30*/  SYNCS.PHASECHK.TRANS64.TRYWAIT P0, [R5+URZ], R4 ;  /* 0x00000004050075a7 */ /* 0x000ea4000800017f */
[----:B--2---:R-:W-:Y:S05]  /*12d40*/  @!P0 BRA `(.L_x_5508) ;  /* 0x0000000400b48947 */ /* 0x004fea0003800000 */
.L_x_5526:
[----:B------:R-:W-:-:S07]  /*12d50*/  IMAD R3, R6, 0x8, R3 ;  /* 0x0000000806037824 */ /* 0x000fce00078e0203 */
.L_x_5509:
[----:B----4-:R4:W1:Y:S02]  /*12d60*/  SYNCS.PHASECHK.TRANS64.TRYWAIT P0, [R3+URZ], R2 ;  /* 0x00000002030075a7 */ /* 0x010864000800017f */
[----:B-1----:R-:W-:Y:S05]  /*12d70*/  @!P0 NANOSLEEP.SYNCS 0x989680 ;  /* 0x009896800000895d */ /* 0x002fea0003900000 */
[----:B------:R-:W1:Y:S02]  /*12d80*/  @!P0 SYNCS.PHASECHK.TRANS64 P0, [R3+URZ], R2 ;  /* 0x00000002030085a7 */ /* 0x000e64000800007f */
[----:B-1----:R-:W-:Y:S05]  /*12d90*/  @!P0 BRA `(.L_x_5509) ;  /* 0xfffffffc00f08947 */ /* 0x002fea000383ffff */
.L_x_5365:
[----:B---3--:R-:W-:Y:S05]  /*12da0*/  BSYNC B6 ;  /* 0x0000000000067941 */ /* 0x008fea0003800000 */
.L_x_5359:
[----:B------:R-:W-:Y:S05]  /*12db0*/  EXIT ;  /* 0x000000000000794d */ /* 0x000fea0003800000 */
.L_x_5376:
[----:B------:R-:W-:Y:S02]  /*12dc0*/  IMAD.MOV.U32 R13, RZ, RZ, R10 ;  /* 0x000000ffff0d7224 */ /* 0x000fe400078e000a */
[----:B------:R-:W-:Y:S02]  /*12dd0*/  IMAD.MOV.U32 R12, RZ, RZ, RZ ;  /* 0x000000ffff0c7224 */ /* 0x000fe400078e00ff */
[----:B------:R-:W-:Y:S02]  /*12de0*/  IMAD.MOV.U32 R11, RZ, RZ, 0x1f ;  /* 0x0000001fff0b7424 */ /* 0x000fe400078e00ff */
[----:B------:R-:W-:-:S07]  /*12df0*/  IMAD.MOV.U32 R15, RZ, RZ, -0x1 ;  /* 0xffffffffff0f7424 */ /* 0x000fce00078e00ff */
[----:B------:R-:W-:Y:S05]  /*12e00*/  WARPSYNC.COLLECTIVE R15, `(.L_x_5510) ;  /* 0x000000000f087348 */ /* 0x000fea0003c00000 */
[----:B------:R1:W2:Y:S02]  /*12e10*/  SHFL.IDX P6, R14, R13, R12, R11 ;  /* 0x0000000c0d0e7389 */ /* 0x0002a400000c000b */
[----:B-12---:R-:W-:Y:S01]  /*12e20*/  ENDCOLLECTIVE ;  /* 0x000000000000791b */ /* 0x006fe20003800000 */
.L_x_5510:
[----:B------:R-:W-:Y:S05]  /*12e30*/  BRA `(.L_x_5511) ;  /* 0xfffffee400787947 */ /* 0x000fea000383ffff */
.L_x_5378:
[----:B--2---:R2:W3:Y:S02]  /*12e40*/  SYNCS.PHASECHK.TRANS64.TRYWAIT P0, [R16+URZ+0x30c00], R11 ;  /* 0x030c000b100075a7 */ /* 0x0044e4000800017f */
[----:B---3--:R-:W-:Y:S05]  /*12e50*/  @!P0 NANOSLEEP.SYNCS 0x989680 ;  /* 0x009896800000895d */ /* 0x008fea0003900000 */
[----:B------:R-:W3:Y:S02]  /*12e60*/  @!P0 SYNCS.PHASECHK.TRANS64 P0, [R16+URZ+0x30c00], R11 ;  /* 0x030c000b100085a7 */ /* 0x000ee4000800007f */
[----:B---3--:R-:W-:Y:S05]  /*12e70*/  @!P0 BRA `(.L_x_5378) ;  /* 0xfffffffc00f08947 */ /* 0x008fea000383ffff */
[----:B------:R-:W-:Y:S05]  /*12e80*/  BRA `(.L_x_5377) ;  /* 0xfffffee400c07947 */ /* 0x000fea000383ffff */
.L_x_5383:
[----:B--2---:R2:W3:Y:S02]  /*12e90*/  SYNCS.PHASECHK.TRANS64.TRYWAIT P0, [R8+URZ+0x30c10], R23 ;  /* 0x030c1017080075a7 */ /* 0x0044e4000800017f */
[----:B---3--:R-:W-:Y:S05]  /*12ea0*/  @!P0 NANOSLEEP.SYNCS 0x989680 ;  /* 0x009896800000895d */ /* 0x008fea0003900000 */
[----:B------:R-:W3:Y:S02]  /*12eb0*/  @!P0 SYNCS.PHASECHK.TRANS64 P0, [R8+URZ+0x30c10], R23 ;  /* 0x030c1017080085a7 */ /* 0x000ee4000800007f */
[----:B---3--:R-:W-:Y:S05]  /*12ec0*/  @!P0 BRA `(.L_x_5383) ;  /* 0xfffffffc00f08947 */ /* 0x008fea000383ffff */
[----:B------:R-:W-:Y:S05]  /*12ed0*/  BRA `(.L_x_5382) ;  /* 0xfffffeec00e47947 */ /* 0x000fea000383ffff */
.L_x_5387:
[----:B------:R1:W1:Y:S02]  /*12ee0*/  SYNCS.PHASECHK.TRANS64.TRYWAIT P0, [R8+URZ+0x30c30], R23 ;  /* 0x030c3017080075a7 */ /* 0x000264000800017f */
[----:B-1----:R-:W-:Y:S05]  /*12ef0*/  @!P0 NANOSLEEP.SYNCS 0x989680 ;  /* 0x009896800000895d */ /* 0x002fea0003900000 */
[----:B------:R-:W1:Y:S02]  /*12f00*/  @!P0 SYNCS.PHASECHK.TRANS64 P0, [R8+URZ+0x30c30], R23 ;  /* 0x030c3017080085a7 */ /* 0x000e64000800007f */
[----:B-1----:R-:W-:Y:S05]  /*12f10*/  @!P0 BRA `(.L_x_5387) ;  /* 0xfffffffc00f08947 */ /* 0x002fea000383ffff */
[----:B------:R-:W-:Y:S05]  /*12f20*/  BRA `(.L_x_5386) ;  /* 0xfffffef000e47947 */ /* 0x000fea000383ffff */
.L_x_5395:
[----:B--2---:R2:W3:Y:S02]  /*12f30*/  SYNCS.PHASECHK.TRANS64.TRYWAIT P1, [R7+URZ+0x30c10], R20 ;  /* 0x030c1014070075a7 */ /* 0x0044e4000802017f */
[----:B---3--:R-:W-:Y:S05]  /*12f40*/  @!P1 NANOSLEEP.SYNCS 0x989680 ;  /* 0x009896800000995d */ /* 0x008fea0003900000 */
[----:B------:R-:W3:Y:S02]  /*12f50*/  @!P1 SYNCS.PHASECHK.TRANS64 P1, [R7+URZ+0x30c10], R20 ;  /* 0x030c1014070095a7 */ /* 0x000ee4000802007f */
[----:B---3--:R-:W-:Y:S05]  /*12f60*/  @!P1 BRA `(.L_x_5395) ;  /* 0xfffffffc00f09947 */ /* 0x008fea000383ffff */
[----:B------:R-:W-:Y:S05]  /*12f70*/  BRA `(.L_x_5394) ;  /* 0xffffff30005c7947 */ /* 0x000fea000383ffff */
.L_x_5399:
[----:B------:R1:W1:Y:S02]  /*12f80*/  SYNCS.PHASECHK.TRANS64.TRYWAIT P1, [R7+URZ+0x30c30], R20 ;  /* 0x030c3014070075a7 */ /* 0x000264000802017f */
[----:B-1----:R-:W-:Y:S05]  /*12f90*/  @!P1 NANOSLEEP.SYNCS 0x989680 ;  /* 0x009896800000995d */ /* 0x002fea0003900000 */
[----:B------:R-:W1:Y:S02]  /*12fa0*/  @!P1 SYNCS.PHASECHK.TRANS64 P1, [R7+URZ+0x30c30], R20 ;  /* 0x030c3014070095a7 */ /* 0x000e64000802007f */
[----:B-1----:R-:W-:Y:S05]  /*12fb0*/  @!P1 BRA `(.L_x_5399) ;  /* 0xfffffffc00f09947 */ /* 0x002fea000383ffff */
[----:B------:R-:W-:Y:S05]  /*12fc0*/  BRA `(.L_x_5398) ;  /* 0xffffff3400707947 */ /* 0x000fea000383ffff */
.L_x_5407:
[----:B-1----:R1:W3:Y:S02]  /*12fd0*/  SYNCS.PHASECHK.TRANS64.TRYWAIT P0, [R7+URZ+0x30c10], R20 ;  /* 0x030c1014070075a7 */ /* 0x0022e4000800017f */
[----:B---3--:R-:W-:Y:S05]  /*12fe0*/  @!P0 NANOSLEEP.SYNCS 0x989680 ;  /* 0x009896800000895d */ /* 0x008fea0003900000 */
[----:B------:R-:W3:Y:S02]  /*12ff0*/  @!P0 SYNCS.PHASECHK.TRANS64 P0, [R7+URZ+0x30c10], R20 ;  /* 0x030c1014070085a7 */ /* 0x000ee4000800007f */
[----:B---3--:R-:W-:Y:S05]  /*13000*/  @!P0 BRA `(.L_x_5407) ;  /* 0xfffffffc00f08947 */ /* 0x008fea000383ffff */
[----:B------:R-:W-:Y:S05]  /*13010*/  BRA `(.L_x_5406) ;  /* 0xffffff6800a07947 */ /* 0x000fea000383ffff */
.L_x_5411:
[----:B------:R1:W1:Y:S02]  /*13020*/  SYNCS.PHASECHK.TRANS64.TRYWAIT P0, [R7+URZ+0x30c30], R20 ;  /* 0x030c3014070075a7 */ /* 0x000264000800017f */
[----:B-1----:R-:W-:Y:S05]  /*13030*/  @!P0 NANOSLEEP.SYNCS 0x989680 ;  /* 0x009896800000895d */ /* 0x002fea0003900000 */
[----:B------:R-:W1:Y:S02]  /*13040*/  @!P0 SYNCS.PHASECHK.TRANS64 P0, [R7+URZ+0x30c30], R20 ;  /* 0x030c3014070085a7 */ /* 0x000e64000800007f */
[----:B-1----:R-:W-:Y:S05]  /*13050*/  @!P0 BRA `(.L_x_5411) ;  /* 0xfffffffc00f08947 */ /* 0x002fea000383ffff */
[----:B------:R-:W-:Y:S05]  /*13060*/  BRA `(.L_x_5410) ;  /* 0xffffff6c00b07947 */ /* 0x000fea000383ffff */
.L_x_5484:
[----:B-1----:R1:W2:Y:S02]  /*13070*/  SYNCS.PHASECHK.TRANS64.TRYWAIT P0, [R15+URZ+0x30c20], R0 ;  /* 0x030c20000f0075a7 */ /* 0x0022a4000800017f */
[----:B--2---:R-:W-:Y:S05]  /*13080*/  @!P0 NANOSLEEP.SYNCS 0x989680 ;  /* 0x009896800000895d */ /* 0x004fea0003900000 */
[----:B------:R-:W2:Y:S02]  /*13090*/  @!P0 SYNCS.PHASECHK.TRANS64 P0, [R15+URZ+0x30c20], R0 ;  /* 0x030c20000f0085a7 */ /* 0x000ea4000800007f */
[----:B--2---:R-:W-:Y:S05]  /*130a0*/  @!P0 BRA `(.L_x_5484) ;  /* 0xfffffffc00f08947 */ /* 0x004fea000383ffff */
[----:B------:R-:W-:Y:S05]  /*130b0*/  BRA `(.L_x_5512) ;  /* 0xffffffe000e87947 */ /* 0x000fea000383ffff */
.L_x_5488:
[----:B--2---:R2:W3:Y:S02]  /*130c0*/  SYNCS.PHASECHK.TRANS64.TRYWAIT P1, [R15+URZ+0x30c40], R18 ;  /* 0x030c40120f0075a7 */ /* 0x0044e4000802017f */
[----:B---3--:R-:W-:Y:S05]  /*130d0*/  @!P1 NANOSLEEP.SYNCS 0x989680 ;  /* 0x009896800000995d */ /* 0x008fea0003900000 */
[----:B------:R-:W3:Y:S02]  /*130e0*/  @!P1 SYNCS.PHASECHK.TRANS64 P1, [R15+URZ+0x30c40], R18 ;  /* 0x030c40120f0095a7 */ /* 0x000ee4000802007f */
[----:B---3--:R-:W-:Y:S05]  /*130f0*/  @!P1 BRA `(.L_x_5488) ;  /* 0xfffffffc00f09947 */ /* 0x008fea000383ffff */
[----:B------:R-:W-:Y:S05]  /*13100*/  BRA `(.L_x_5513) ;  /* 0xffffffe800507947 */ /* 0x000fea000383ffff */
.L_x_5490:
[----:B-1----:R1:W3:Y:S02]  /*13110*/  SYNCS.PHASECHK.TRANS64.TRYWAIT P1, [R15+URZ+0x30c28], R18 ;  /* 0x030c28120f0075a7 */ /* 0x0022e4000802017f */
[----:B---3--:R-:W-:Y:S05]  /*13120*/  @!P1 NANOSLEEP.SYNCS 0x989680 ;  /* 0x009896800000995d */ /* 0x008fea0003900000 */
[----:B------:R-:W3:Y:S02]  /*13130*/  @!P1 SYNCS.PHASECHK.TRANS64 P1, [R15+URZ+0x30c28], R18 ;  /* 0x030c28120f0095a7 */ /* 0x000ee4000802007f */
[----:B---3--:R-:W-:Y:S05]  /*13140*/  @!P1 BRA `(.L_x_5490) ;  /* 0xfffffffc00f09947 */ /* 0x008fea000383ffff */
[----:B------:R-:W-:Y:S05]  /*13150*/  BRA `(.L_x_5514) ;  /* 0xffffffe800d47947 */ /* 0x000fea000383ffff */
.L_x_5492:
[----:B---3--:R3:W4:Y:S02]  /*13160*/  SYNCS.PHASECHK.TRANS64.TRYWAIT P1, [R15+URZ+0x30c48], R18 ;  /* 0x030c48120f0075a7 */ /* 0x008724000802017f */
[----:B----4-:R-:W-:Y:S05]  /*13170*/  @!P1 NANOSLEEP.SYNCS 0x989680 ;  /* 0x009896800000995d */ /* 0x010fea0003900000 */
[----:B------:R-:W4:Y:S02]  /*13180*/  @!P1 SYNCS.PHASECHK.TRANS64 P1, [R15+URZ+0x30c48], R18 ;  /* 0x030c48120f0095a7 */ /* 0x000f24000802007f */
[----:B----4-:R-:W-:Y:S05]  /*13190*/  @!P1 BRA `(.L_x_5492) ;  /* 0xfffffffc00f09947 */ /* 0x010fea000383ffff */
[----:B------:R-:W-:Y:S05]  /*131a0*/  BRA `(.L_x_5515) ;  /* 0xffffffec00587947 */ /* 0x000fea000383ffff */
.L_x_5494:
[----:B------:R-:W-:-:S07]  /*131b0*/  SHF.L.U32 R4, R10, 0x1f, RZ ;  /* 0x0000001f0a047819 */ /* 0x000fce00000006ff */
.L_x_5516:
[----:B----4-:R4:W1:Y:S02]  /*131c0*/  SYNCS.PHASECHK.TRANS64.TRYWAIT P1, [R15+URZ+0x30c20], R4 ;  /* 0x030c20040f0075a7 */ /* 0x010864000802017f */
[----:B-1----:R-:W-:Y:S05]  /*131d0*/  @!P1 NANOSLEEP.SYNCS 0x989680 ;  /* 0x009896800000995d */ /* 0x002fea0003900000 */
[----:B------:R-:W1:Y:S02]  /*131e0*/  @!P1 SYNCS.PHASECHK.TRANS64 P1, [R15+URZ+0x30c20], R4 ;  /* 0x030c20040f0095a7 */ /* 0x000e64000802007f */
[----:B-1----:R-:W-:Y:S05]  /*131f0*/  @!P1 BRA `(.L_x_5516) ;  /* 0xfffffffc00f09947 */ /* 0x002fea000383ffff */
[----:B------:R-:W-:Y:S05]  /*13200*/  BRA `(.L_x_5517) ;  /* 0xffffffec00c07947 */ /* 0x000fea000383ffff */
.L_x_5497:
[----:B----4-:R4:W1:Y:S02]  /*13210*/  SYNCS.PHASECHK.TRANS64.TRYWAIT P1, [R15+URZ+0x30c40], R12 ;  /* 0x030c400c0f0075a7 */ /* 0x010864000802017f */
[----:B-1----:R-:W-:Y:S05]  /*13220*/  @!P1 NANOSLEEP.SYNCS 0x989680 ;  /* 0x009896800000995d */ /* 0x002fea0003900000 */
[----:B------:R-:W1:Y:S02]  /*13230*/  @!P1 SYNCS.PHASECHK.TRANS64 P1, [R15+URZ+0x30c40], R12 ;  /* 0x030c400c0f0095a7 */ /* 0x000e64000802007f */
[----:B-1----:R-:W-:Y:S05]  /*13240*/  @!P1 BRA `(.L_x_5497) ;  /* 0xfffffffc00f09947 */ /* 0x002fea000383ffff */
[----:B------:R-:W-:Y:S05]  /*13250*/  BRA `(.L_x_5518) ;  /* 0xfffffff000607947 */ /* 0x000fea000383ffff */
.L_x_5499:
[----:B-1----:R1:W2:Y:S02]  /*13260*/  SYNCS.PHASECHK.TRANS64.TRYWAIT P1, [R15+URZ+0x30c28], R12 ;  /* 0x030c280c0f0075a7 */ /* 0x0022a4000802017f */
[----:B--2---:R-:W-:Y:S05]  /*13270*/  @!P1 NANOSLEEP.SYNCS 0x989680 ;  /* 0x009896800000995d */ /* 0x004fea0003900000 */
[----:B------:R-:W2:Y:S02]  /*13280*/  @!P1 SYNCS.PHASECHK.TRANS64 P1, [R15+URZ+0x30c28], R12 ;  /* 0x030c280c0f0095a7 */ /* 0x000ea4000802007f */
[----:B--2---:R-:W-:Y:S05]  /*13290*/  @!P1 BRA `(.L_x_5499) ;  /* 0xfffffffc00f09947 */ /* 0x004fea000383ffff */
[----:B------:R-:W-:Y:S05]  /*132a0*/  BRA `(.L_x_5519) ;  /* 0xfffffff000d87947 */ /* 0x000fea000383ffff */
.L_x_5501:
[----:B------:R1:W1:Y:S02]  /*132b0*/  SYNCS.PHASECHK.TRANS64.TRYWAIT P0, [R3+URZ+0x30c40], R0 ;  /* 0x030c4000030075a7 */ /* 0x000264000800017f */
[----:B-1----:R-:W-:Y:S05]  /*132c0*/  @!P0 NANOSLEEP.SYNCS 0x989680 ;  /* 0x009896800000895d */ /* 0x002fea0003900000 */
[----:B------:R-:W1:Y:S02]  /*132d0*/  @!P0 SYNCS.PHASECHK.TRANS64 P0, [R3+URZ+0x30c40], R0 ;  /* 0x030c4000030085a7 */ /* 0x000e64000800007f */
[----:B-1----:R-:W-:Y:S05]  /*132e0*/  @!P0 BRA `(.L_x_5501) ;  /* 0xfffffffc00f08947 */ /* 0x002fea000383ffff */
[----:B------:R-:W-:Y:S05]  /*132f0*/  BRA `(.L_x_5520) ;  /* 0xfffffff4006c7947 */ /* 0x000fea000383ffff */
.L_x_5503:
[----:B------:R-:W-:Y:S01]  /*13300*/  BSSY B0, `(.L_x_5521) ;  /* 0x0000006000007945 */ /* 0x000fe20003800000 */
[----:B------:R-:W-:-:S07]  /*13310*/  IMAD.MOV.U32 R15, RZ, RZ, -0x1 ;  /* 0xffffffffff0f7424 */ /* 0x000fce00078e00ff */
[----:B---3--:R-:W-:Y:S05]  /*13320*/  WARPSYNC.COLLECTIVE R15, `(.L_x_5522) ;  /* 0x000000000f0c7348 */ /* 0x008fea0003c00000 */
[----:B------:R-:W-:Y:S02]  /*13330*/  ELECT P6, UR62, PT ;  /* 0x00000000003e782f */ /* 0x000fe400038c0000 */
[----:B------:R-:W-:Y:S01]  /*13340*/  MOV R14, UR62 ;  /* 0x0000003e000e7c02 */ /* 0x000fe20008000f00 */
[----:B---3--:R-:W-:Y:S10]  /*13350*/  ENDCOLLECTIVE ;  /* 0x000000000000791b */ /* 0x008ff40003800000 */
.L_x_5522:
[----:B------:R-:W-:Y:S05]  /*13360*/  BSYNC B0 ;  /* 0x0000000000007941 */ /* 0x000fea0003800000 */
.L_x_5521:
[----:B------:R-:W-:Y:S05]  /*13370*/  BRA `(.L_x_5523) ;  /* 0xfffffff800007947 */ /* 0x000fea000383ffff */
.L_x_5505:
[----:B-1----:R1:W2:Y:S02]  /*13380*/  SYNCS.PHASECHK.TRANS64.TRYWAIT P0, [R7+URZ], R4 ;  /* 0x00000004070075a7 */ /* 0x0022a4000800017f */
[----:B--2---:R-:W-:Y:S05]  /*13390*/  @!P0 NANOSLEEP.SYNCS 0x989680 ;  /* 0x009896800000895d */ /* 0x004fea0003900000 */
[----:B------:R-:W2:Y:S02]  /*133a0*/  @!P0 SYNCS.PHASECHK.TRANS64 P0, [R7+URZ], R4 ;  /* 0x00000004070085a7 */ /* 0x000ea4000800007f */
[----:B--2---:R-:W-:Y:S05]  /*133b0*/  @!P0 BRA `(.L_x_5505) ;  /* 0xfffffffc00f08947 */ /* 0x004fea000383ffff */
[----:B------:R-:W-:Y:S05]  /*133c0*/  BRA `(.L_x_5524) ;  /* 0xfffffff800407947 */ /* 0x000fea000383ffff */
.L_x_5506:
[----:B--2---:R2:W4:Y:S02]  /*133d0*/  SYNCS.PHASECHK.TRANS64.TRYWAIT P0, [R3+URZ], R2 ;  /* 0x00000002030075a7 */ /* 0x004524000800017f */
[----:B----4-:R-:W-:Y:S05]  /*133e0*/  @!P0 NANOSLEEP.SYNCS 0x989680 ;  /* 0x009896800000895d */ /* 0x010fea0003900000 */
[----:B------:R-:W4:Y:S02]  /*133f0*/  @!P0 SYNCS.PHASECHK.TRANS64 P0, [R3+URZ], R2 ;  /* 0x00000002030085a7 */ /* 0x000f24000800007f */
[----:B----4-:R-:W-:Y:S05]  /*13400*/  @!P0 BRA `(.L_x_5506) ;  /* 0xfffffffc00f08947 */ /* 0x010fea000383ffff */
[----:B------:R-:W-:Y:S05]  /*13410*/  BRA `(.L_x_5525) ;  /* 0xfffffff800347947 */ /* 0x000fea000383ffff */
.L_x_5508:
[----:B--2---:R2:W4:Y:S02]  /*13420*/  SYNCS.PHASECHK.TRANS64.TRYWAIT P0, [R5+URZ], R4 ;  /* 0x00000004050075a7 */ /* 0x004524000800017f */
[----:B----4-:R-:W-:Y:S05]  /*13430*/  @!P0 NANOSLEEP.SYNCS 0x989680 ;  /* 0x009896800000895d */ /* 0x010fea0003900000 */
[----:B------:R-:W4:Y:S02]  /*13440*/  @!P0 SYNCS.PHASECHK.TRANS64 P0, [R5+URZ], R4 ;  /* 0x00000004050085a7 */ /* 0x000f24000800007f */
[----:B----4-:R-:W-:Y:S05]  /*13450*/  @!P0 BRA `(.L_x_5508) ;  /* 0xfffffffc00f08947 */ /* 0x010fea000383ffff */
[----:B------:R-:W-:Y:S05]  /*13460*/  BRA `(.L_x_5526) ;  /* 0xfffffff800387947 */ /* 0x000fea000383ffff */
.L_x_5527:
        /* <DEDUP_REMOVED lines=9> */
.L_x_7413:


//--------------------- .text._ZN7cutlass13device_kernelIN5flash11enable_sm90INS1_16FlashAttnBwdSm90INS1_25CollectiveMainloopBwdSm90ILi2ELi2ELi2EN4cute5tupleIJNS5_1CILi1EEES8_S8_EEENS6_IJNS7_ILi128EEESA_NS7_ILi64EEEEEENS_6half_tEfNS_4arch4Sm90ELb0ELb1ELb0ELb1ELb1ELb1ELb0ELb0ELi2ELi1ELi2ELi2ELb0EEENS1_21CollectiveEpilogueBwdISC_SD_SF_Li256ELb1ELb0ELi1EEENS1_19SingleTileSchedulerILb1ELb0ELb0ELi128EEEEEEEEEvNT_6ParamsE --------------------------
	.section	.text._ZN7cutlass13device_kernelIN5flash11enable_sm90INS1_16FlashAttnBwdSm90INS1_25CollectiveMainloopBwdSm90ILi2ELi2ELi2EN4cute5tupleIJNS5_1CILi1EEES8_S8_EEENS6_IJNS7_ILi128EEESA_NS7_ILi64EEEEEENS_6half_tEfNS_4arch4Sm90ELb0ELb1ELb0ELb1ELb1ELb1ELb0ELb0ELi2ELi1ELi2ELi2ELb0EEENS1_21CollectiveEpilogueBwdISC_SD_SF_Li256ELb1ELb0ELi1EEENS1_19SingleTileSchedulerILb1ELb0ELb0ELi128EEEEEEEEEvNT_6ParamsE,"ax",@progbits
	.align	128
.text._ZN7cutlass13device_kernelIN5flash11enable_sm90INS1_16FlashAttnBwdSm90INS1_25CollectiveMainloopBwdSm90ILi2ELi2ELi2EN4cute5tupleIJNS5_1CILi1EEES8_S8_EEENS6_IJNS7_ILi128EEESA_NS7_ILi64EEEEEENS_6half_tEfNS_4arch4Sm90ELb0ELb1ELb0ELb1ELb1ELb1ELb0ELb0ELi2ELi1ELi2ELi2ELb0EEENS1_21CollectiveEpilogueBwdISC_SD_SF_Li256ELb1ELb0ELi1EEENS1_19SingleTileSchedulerILb1ELb0ELb0ELi128EEEEEEEEEvNT_6ParamsE:
        .type           _ZN7cutlass13device_kernelIN5flash11enable_sm90INS1_16FlashAttnBwdSm90INS1_25CollectiveMainloopBwdSm90ILi2ELi2ELi2EN4cute5tupleIJNS5_1CILi1EEES8_S8_EEENS6_IJNS7_ILi128EEESA_NS7_ILi64EEEEEENS_6half_tEfNS_4arch4Sm90ELb0ELb1ELb0ELb1ELb1ELb1ELb0ELb0ELi2ELi1ELi2ELi2ELb0EEENS1_21CollectiveEpilogueBwdISC_SD_SF_Li256ELb1ELb0ELi1EEENS1_19SingleTileSchedulerILb1ELb0ELb0ELi128EEEEEEEEEvNT_6ParamsE,@function
        .size           _ZN7cutlass13device_kernelIN5flash11enable_sm90INS1_16FlashAttnBwdSm90INS1_25CollectiveMainloopBwdSm90ILi2ELi2ELi2EN4cute5tupleIJNS5_1CILi1EEES8_S8_EEENS6_IJNS7_ILi128EEESA_NS7_ILi64EEEEEENS_6half_tEfNS_4arch4Sm90ELb0ELb1ELb0ELb1ELb1ELb1ELb0ELb0ELi2ELi1ELi2ELi2ELb0EEENS1_21CollectiveEpilogueBwdISC_SD_SF_Li256ELb1ELb0ELi1EEENS1_19SingleTileSchedulerILb1ELb0ELb0ELi128EEEEEEEEEvNT_6ParamsE,(.L_x_7414 - _ZN7cutlass13device_kernelIN5flash11enable_sm90INS1_16FlashAttnBwdSm90INS1_25CollectiveMainloopBwdSm90ILi2ELi2ELi2EN4cute5tupleIJNS5_1CILi1EEES8_S8_EEENS6_IJNS7_ILi128EEESA_NS7_ILi64EEEEEENS_6half_tEfNS_4arch4Sm90ELb0ELb1ELb0ELb1ELb1ELb1ELb0ELb0ELi2ELi1ELi2ELi2ELb0EEENS1_21CollectiveEpilogueBwdISC_SD_SF_Li256ELb1ELb0ELi1EEENS1_19SingleTileSchedulerILb1ELb0ELb0ELi128EEEEEEEEEvNT_6ParamsE)
        .other          _ZN7cutlass13device_kernelIN5flash11enable_sm90INS1_16FlashAttnBwdSm90INS1_25CollectiveMainloopBwdSm90ILi2ELi2ELi2EN4cute5tupleIJNS5_1CILi1EEES8_S8_EEENS6_IJNS7_ILi128EEESA_NS7_ILi64EEEEEENS_6half_tEfNS_4arch4Sm90ELb0ELb1ELb0ELb1ELb1ELb1ELb0ELb0ELi2ELi1ELi2ELi2ELb0EEENS1_21CollectiveEpilogueBwdISC_SD_SF_Li256ELb1ELb0ELi1EEENS1_19SingleTileSchedulerILb1ELb0ELb0ELi128EEEEEEEEEvNT_6ParamsE,@"STO_CUDA_ENTRY STV_DEFAULT"
_ZN7cutlass13device_kernelIN5flash11enable_sm90INS1_16FlashAttnBwdSm90INS1_25CollectiveMainloopBwdSm90ILi2ELi2ELi2EN4cute5tupleIJNS5_1CILi1EEES8_S8_EEENS6_IJNS7_ILi128EEESA_NS7_ILi64EEEEEENS_6half_tEfNS_4arch4Sm90ELb0ELb1ELb0ELb1ELb1ELb1ELb0ELb0ELi2ELi1ELi2ELi2ELb0EEENS1_21CollectiveEpilogueBwdISC_SD_SF_Li256ELb1ELb0ELi1EEENS1_19SingleTileSchedulerILb1ELb0ELb0ELi128EEEEEEEEEvNT_6ParamsE:
        /* <DEDUP_REMOVED lines=24> */
.L_x_5529:
[----:B------:R-:W-:Y:S05]  /*0180*/  BSYNC B0 ;  /* 0x0000000000007941 */ /* 0x000fea0003800000 */
.L_x_5528:
        /* <DEDUP_REMOVED lines=37> */
.L_x_5530:
        /* <DEDUP_REMOVED lines=22> */
.L_x_5531:
[----:B------:R-:W-:Y:S01]  /*0540*/  PLOP3.LUT P0, PT, PT, PT, UP0, 0x80, 0x0 ;  /* 0x000000000000781c */ /* 0x000fe20003f0f008 */
[----:B------:R-:W-:Y:S01]  /*0550*/  NOP ;  /* 0x0000000000007918 */ /* 0x000fe20000000000 */
[----:B------:R-:W-:Y:S01]  /*0560*/  ULDC.64 UR38, c[0x0][0x208] ;  /* 0x0000820000267ab9 */ /* 0x000fe20000000a00 */
[----:B------:R-:W-:Y:S01]  /*0570*/  BSSY B6, `(.L_x_5532) ;  /* 0x0001374000067945 */ /* 0x000fe20003800000 */
[----:B-12-4-:R-:W-:Y:S09]  /*0580*/  BAR.SYNC.DEFER_BLOCKING 0x0 ;  /* 0x0000000000007b1d */ /* 0x016ff20000010000 */
[----:B------:R-:W-:Y:S05]  /*0590*/  @!P0 BRA `(.L_x_5533) ;  /* 0x000000f0003c8947 */ /* 0x000fea0003800000 */
.L_x_5534:
        /* <DEDUP_REMOVED lines=24> */
.L_x_5535:
        /* <DEDUP_REMOVED lines=14> */
.L_x_5537:
[----:B------:R-:W-:-:S05]  /*0800*/  ULDC UR4, c[0x0][0x8bc] ;  /* 0x00022f0000047ab9 */ /* 0x000fca0000000800 */
.L_x_5536:
        /* <DEDUP_REMOVED lines=19> */
.L_x_5539:
        /* <DEDUP_REMOVED lines=14> */
.L_x_5540:
        /* <DEDUP_REMOVED lines=11> */
.L_x_5541:
        /* <DEDUP_REMOVED lines=13> */
.L_x_5542:
        /* <DEDUP_REMOVED lines=50> */
.L_x_5543:
        /* <DEDUP_REMOVED lines=28> */
.L_x_5546:
        /* <DEDUP_REMOVED lines=15> */
.L_x_5545:
        /* <DEDUP_REMOVED lines=22> */
.L_x_5548:
        /* <DEDUP_REMOVED lines=15> */
.L_x_5547:
[----:B------:R-:W-:Y:S01]  /*13c0*/  SHF.R.S32.HI R6, RZ, 0x1f, R17 ;  /* 0x0000001fff067819 */ /* 0x000fe20000011411 */
[----:B------:R-:W-:-:S03]  /*13d0*/  UMOV UR4, 0xffffffff ;  /* 0xffffffff00047882 */ /* 0x000fc60000000000 */
[----:B------:R-:W-:-:S04]  /*13e0*/  LEA.HI R0, R6, R17, RZ, 0x7 ;  /* 0x0000001106007211 */ /* 0x000fc800078f38ff */
[----:B------:R-:W-:Y:S01]  /*13f0*/  SHF.R.S32.HI R10, RZ, 0x7, R0 ;  /* 0x00000007ff0a7819 */ /* 0x000fe20000011400 */
[----:B------:R-:W-:Y:S06]  /*1400*/  BRA.DIV UR4, `(.L_x_5549) ;  /* 0x0000012a04307947 */ /* 0x000fec000b800000 */
[----:B------:R1:W2:Y:S02]  /*1410*/  SHFL.IDX PT, R14, R10, RZ, 0x1f ;  /* 0x00001fff0a0e7589 */ /* 0x0002a400000e0000 */
.L_x_5712:
        /* <DEDUP_REMOVED lines=23> */
.L_x_5550:
        /* <DEDUP_REMOVED lines=126> */
.L_x_5563:
[----:B------:R-:W-:-:S06]  /*1d70*/  ULOP3.LUT UR4, UR36, 0x1, URZ, 0xfc, !UPT ;  /* 0x0000000124047892 */ /* 0x000fcc000f8efc3f */
[----:B-1----:R-:W-:-:S05]  /*1d80*/  IMAD.U32 R8, RZ, RZ, UR4 ;  /* 0x00000004ff087e24 */ /* 0x002fca000f8e00ff */
[----:B------:R-:W-:-:S13]  /*1d90*/  ISETP.NE.AND P6, PT, R8, 0x3, PT ;  /* 0x000000030800780c */ /* 0x000fda0003fc5270 */
[----:B------:R-:W-:Y:S05]  /*1da0*/  @!P6 BRA `(.L_x_5553) ;  /* 0x000000000004e947 */ /* 0x000fea0003800000 */
[----:B------:R-:W-:Y:S01]  /*1db0*/  BPT.TRAP 0x1 ;  /* 0x000000040000795c */ /* 0x000fe20000300000 */
.L_x_5553:
[----:B------:R-:W-:Y:S01]  /*1dc0*/  IMAD R8, R0, 0x8, R16 ;  /* 0x0000000800087824 */ /* 0x000fe200078e0210 */
[----:B------:R-:W-:-:S04]  /*1dd0*/  SHF.L.U32 R23, R4, 0x1f, RZ ;  /* 0x0000001f04177819 */ /* 0x000fc800000006ff */
[----:B------:R1:W2:Y:S01]  /*1de0*/  SYNCS.PHASECHK.TRANS64.TRYWAIT P0, [R8+URZ+0x30c10], R23 ;  /* 0x030c1017080075a7 */ /* 0x0002a2000800017f */
[----:B------:R-:W-:Y:S05]  /*1df0*/  @!P6 BRA `(.L_x_5554) ;  /* 0x000000000004e947 */ /* 0x000fea0003800000 */
[----:B------:R-:W-:Y:S01]  /*1e00*/  BPT.TRAP 0x1 ;  /* 0x000000040000795c */ /* 0x000fe20000300000 */
.L_x_5554:
[----:B------:R-:W-:-:S05]  /*1e10*/  VIADD R9, R16, 0x10000 ;  /* 0x0001000010097836 */ /* 0x000fca0000000000 */
[----:B------:R-:W-:-:S04]  /*1e20*/  SHF.R.U32.HI R9, RZ, 0x4, R9 ;  /* 0x00000004ff097819 */ /* 0x000fc80000011609 */
[----:B------:R-:W-:Y:S01]  /*1e30*/  LOP3.LUT R9, R9, 0x3fff, RZ, 0xc0, !PT ;  /* 0x00003fff09097812 */ /* 0x000fe200078ec0ff */
[----:B--2---:R-:W-:Y:S06]  /*1e40*/  @P0 BRA `(.L_x_5555) ;  /* 0x0000000000080947 */ /* 0x004fec0003800000 */
[----:B------:R-:W2:Y:S02]  /*1e50*/  SYNCS.PHASECHK.TRANS64.TRYWAIT P0, [R8+URZ+0x30c10], R23 ;  /* 0x030c1017080075a7 */ /* 0x000ea4000800017f */
[----:B--2---:R-:W-:Y:S05]  /*1e60*/  @!P0 BRA `(.L_x_5556) ;  /* 0x0000011c00cc8947 */ /* 0x004fea0003800000 */
.L_x_5555:
        /* <DEDUP_REMOVED lines=60> */
.L_x_5557:
[----:B------:R1:W1:Y:S01]  /*2230*/  SYNCS.PHASECHK.TRANS64.TRYWAIT P0, [R8+URZ+0x30c30], R23 ;  /* 0x030c3017080075a7 */ /* 0x000262000800017f */
[----:B------:R-:W-:Y:S05]  /*2240*/  @!P6 BRA `(.L_x_5558) ;  /* 0x000000000004e947 */ /* 0x000fea0003800000 */
[----:B------:R-:W-:Y:S01]  /*2250*/  BPT.TRAP 0x1 ;  /* 0x000000040000795c */ /* 0x000fe20000300000 */
.L_x_5558:
[----:B------:R-:W2:Y:S01]  /*2260*/  LDC.64 R24, c[0x0][0x748] ;  /* 0x0001d200ff187b82 */ /* 0x000ea20000000a00 */
[----:B------:R-:W-:-:S05]  /*2270*/  VIADD R13, R16, 0x18000 ;  /* 0x00018000100d7836 */ /* 0x000fca0000000000 */
[----:B------:R-:W-:Y:S01]  /*2280*/  SHF.R.U32.HI R13, RZ, 0x4, R13 ;  /* 0x00000004ff0d7819 */ /* 0x000fe2000001160d */
[----:B-1----:R-:W-:Y:S06]  /*2290*/  @P0 BRA `(.L_x_5559) ;  /* 0x0000000000080947 */ /* 0x002fec0003800000 */
[----:B------:R-:W1:Y:S02]  /*22a0*/  SYNCS.PHASECHK.TRANS64.TRYWAIT P0, [R8+URZ+0x30c30], R23 ;  /* 0x030c3017080075a7 */ /* 0x000e64000800017f */
[----:B-1----:R-:W-:Y:S05]  /*22b0*/  @!P0 BRA `(.L_x_5560) ;  /* 0x0000011800cc8947 */ /* 0x002fea0003800000 */
.L_x_5559:
        /* <DEDUP_REMOVED lines=769> */
.L_x_5561:
        /* <DEDUP_REMOVED lines=68> */
.L_x_5562:
        /* <DEDUP_REMOVED lines=11> */
.L_x_5552:
        /* <DEDUP_REMOVED lines=130> */
.L_x_5575:
[----:B------:R-:W-:-:S05]  /*5fe0*/  IMAD.U32 R7, RZ, RZ, UR36 ;  /* 0x00000024ff077e24 */ /* 0x000fca000f8e00ff */
[----:B------:R-:W-:-:S04]  /*5ff0*/  LOP3.LUT R7, R7, 0x1, RZ, 0xfc, !PT ;  /* 0x0000000107077812 */ /* 0x000fc800078efcff */
[----:B------:R-:W-:-:S13]  /*6000*/  ISETP.NE.AND P0, PT, R7, 0x3, PT ;  /* 0x000000030700780c */ /* 0x000fda0003f05270 */
[----:B------:R-:W-:Y:S05]  /*6010*/  @!P0 BRA `(.L_x_5565) ;  /* 0x0000000000048947 */ /* 0x000fea0003800000 */
[----:B------:R-:W-:Y:S01]  /*6020*/  BPT.TRAP 0x1 ;  /* 0x000000040000795c */ /* 0x000fe20000300000 */
.L_x_5565:
[----:B------:R-:W-:Y:S01]  /*6030*/  IMAD R7, R0, 0x8, R16 ;  /* 0x0000000800077824 */ /* 0x000fe200078e0210 */
[----:B------:R-:W-:-:S04]  /*6040*/  SHF.L.U32 R20, R4, 0x1f, RZ ;  /* 0x0000001f04147819 */ /* 0x000fc800000006ff */
[----:B------:R1:W3:Y:S01]  /*6050*/  SYNCS.PHASECHK.TRANS64.TRYWAIT P1, [R7+URZ+0x30c10], R20 ;  /* 0x030c1014070075a7 */ /* 0x0002e2000802017f */
[----:B------:R-:W-:Y:S05]  /*6060*/  @!P0 BRA `(.L_x_5566) ;  /* 0x0000000000048947 */ /* 0x000fea0003800000 */
[----:B------:R-:W-:Y:S01]  /*6070*/  BPT.TRAP 0x1 ;  /* 0x000000040000795c */ /* 0x000fe20000300000 */
.L_x_5566:
[----:B--2---:R-:W-:-:S05]  /*6080*/  VIADD R8, R16, 0x10000 ;  /* 0x0001000010087836 */ /* 0x004fca0000000000 */
[----:B------:R-:W-:-:S04]  /*6090*/  SHF.R.U32.HI R8, RZ, 0x4, R8 ;  /* 0x00000004ff087819 */ /* 0x000fc80000011608 */
[----:B------:R-:W-:-:S04]  /*60a0*/  LOP3.LUT R8, R8, 0x3fff, RZ, 0xc0, !PT ;  /* 0x00003fff08087812 */ /* 0x000fc800078ec0ff */
[----:B------:R-:W-:Y:S01]  /*60b0*/  LOP3.LUT R9, R8, 0x10000, RZ, 0xfc, !PT ;  /* 0x0001000008097812 */ /* 0x000fe200078efcff */
[----:B---3--:R-:W-:Y:S06]  /*60c0*/  @P1 BRA `(.L_x_5567) ;  /* 0x0000000000081947 */ /* 0x008fec0003800000 */
[----:B------:R-:W2:Y:S02]  /*60d0*/  SYNCS.PHASECHK.TRANS64.TRYWAIT P1, [R7+URZ+0x30c10], R20 ;  /* 0x030c1014070075a7 */ /* 0x000ea4000802017f */
[----:B--2---:R-:W-:Y:S05]  /*60e0*/  @!P1 BRA `(.L_x_5568) ;  /* 0x000000dc00549947 */ /* 0x004fea0003800000 */
.L_x_5567:
        /* <DEDUP_REMOVED lines=63> */
.L_x_5569:
[----:B------:R1:W1:Y:S01]  /*64e0*/  SYNCS.PHASECHK.TRANS64.TRYWAIT P1, [R7+URZ+0x30c30], R20 ;  /* 0x030c3014070075a7 */ /* 0x000262000802017f */
[----:B------:R-:W-:Y:S05]  /*64f0*/  @!P0 BRA `(.L_x_5570) ;  /* 0x0000000000048947 */ /* 0x000fea0003800000 */
[----:B------:R-:W-:Y:S01]  /*6500*/  BPT.TRAP 0x1 ;  /* 0x000000040000795c */ /* 0x000fe20000300000 */
.L_x_5570:
        /* <DEDUP_REMOVED lines=8> */
.L_x_5571:
        /* <DEDUP_REMOVED lines=629> */
.L_x_5573:
        /* <DEDUP_REMOVED lines=70> */
.L_x_5574:
        /* <DEDUP_REMOVED lines=12> */
.L_x_5564:
        /* <DEDUP_REMOVED lines=121> */
.L_x_5587:
[----:B------:R-:W-:-:S05]  /*9990*/  IMAD.U32 R7, RZ, RZ, UR36 ;  /* 0x00000024ff077e24 */ /* 0x000fca000f8e00ff */
[----:B------:R-:W-:-:S04]  /*99a0*/  LOP3.LUT R7, R7, 0x1, RZ, 0xfc, !PT ;  /* 0x0000000107077812 */ /* 0x000fc800078efcff */
[----:B------:R-:W-:-:S13]  /*99b0*/  ISETP.NE.AND P6, PT, R7, 0x3, PT ;  /* 0x000000030700780c */ /* 0x000fda0003fc5270 */
[----:B--2---:R-:W-:Y:S05]  /*99c0*/  @!P6 BRA `(.L_x_5577) ;  /* 0x000000000004e947 */ /* 0x004fea0003800000 */
[----:B------:R-:W-:Y:S01]  /*99d0*/  BPT.TRAP 0x1 ;  /* 0x000000040000795c */ /* 0x000fe20000300000 */
.L_x_5577:
[----:B------:R-:W-:Y:S01]  /*99e0*/  IMAD R7, R0, 0x8, R16 ;  /* 0x0000000800077824 */ /* 0x000fe200078e0210 */
[----:B------:R-:W-:-:S04]  /*99f0*/  SHF.L.U32 R20, R4, 0x1f, RZ ;  /* 0x0000001f04147819 */ /* 0x000fc800000006ff */
[----:B------:R2:W3:Y:S01]  /*9a00*/  SYNCS.PHASECHK.TRANS64.TRYWAIT P0, [R7+URZ+0x30c10], R20 ;  /* 0x030c1014070075a7 */ /* 0x0004e2000800017f */
[----:B------:R-:W-:Y:S05]  /*9a10*/  @!P6 BRA `(.L_x_5578) ;  /* 0x000000000004e947 */ /* 0x000fea0003800000 */
[----:B------:R-:W-:Y:S01]  /*9a20*/  BPT.TRAP 0x1 ;  /* 0x000000040000795c */ /* 0x000fe20000300000 */
.L_x_5578:
[----:B-1----:R-:W-:-:S05]  /*9a30*/  VIADD R8, R16, 0x10000 ;  /* 0x0001000010087836 */ /* 0x002fca0000000000 */
[----:B------:R-:W-:-:S04]  /*9a40*/  SHF.R.U32.HI R8, RZ, 0x4, R8 ;  /* 0x00000004ff087819 */ /* 0x000fc80000011608 */
[----:B------:R-:W-:-:S04]  /*9a50*/  LOP3.LUT R8, R8, 0x3fff, RZ, 0xc0, !PT ;  /* 0x00003fff08087812 */ /* 0x000fc800078ec0ff */
[----:B------:R-:W-:Y:S01]  /*9a60*/  LOP3.LUT R9, R8, 0x10000, RZ, 0xfc, !PT ;  /* 0x0001000008097812 */ /* 0x000fe200078efcff */
[----:B---3--:R-:W-:Y:S06]  /*9a70*/  @P0 BRA `(.L_x_5579) ;  /* 0x0000000000080947 */ /* 0x008fec0003800000 */
[----:B------:R-:W1:Y:S02]  /*9a80*/  SYNCS.PHASECHK.TRANS64.TRYWAIT P0, [R7+URZ+0x30c10], R20 ;  /* 0x030c1014070075a7 */ /* 0x000e64000800017f */
[----:B-1----:R-:W-:Y:S05]  /*9a90*/  @!P0 BRA `(.L_x_5580) ;  /* 0x000000a400108947 */ /* 0x002fea0003800000 */
.L_x_5579:
        /* <DEDUP_REMOVED lines=62> */
.L_x_5581:
[----:B------:R1:W1:Y:S01]  /*9e80*/  SYNCS.PHASECHK.TRANS64.TRYWAIT P0, [R7+URZ+0x30c30], R20 ;  /* 0x030c3014070075a7 */ /* 0x000262000800017f */
[----:B------:R-:W-:Y:S05]  /*9e90*/  @!P6 BRA `(.L_x_5582) ;  /* 0x000000000004e947 */ /* 0x000fea0003800000 */
[----:B------:R-:W-:Y:S01]  /*9ea0*/  BPT.TRAP 0x1 ;  /* 0x000000040000795c */ /* 0x000fe20000300000 */
.L_x_5582:
        /* <DEDUP_REMOVED lines=8> */
.L_x_5583:
        /* <DEDUP_REMOVED lines=780> */
.L_x_5585:
        /* <DEDUP_REMOVED lines=70> */
.L_x_5586:
        /* <DEDUP_REMOVED lines=12> */
.L_x_5576:
        /* <DEDUP_REMOVED lines=34> */
.L_x_5544:
        /* <DEDUP_REMOVED lines=119> */
.L_x_5589:
        /* <DEDUP_REMOVED lines=50> */
.L_x_5591:
[----:B------:R-:W-:Y:S05]  /*e1c0*/  BSYNC B0 ;  /* 0x0000000000007941 */ /* 0x000fea0003800000 */
.L_x_5590:
        /* <DEDUP_REMOVED lines=17> */
.L_x_5593:
[----:B------:R-:W-:Y:S05]  /*e2e0*/  BSYNC B0 ;  /* 0x0000000000007941 */ /* 0x000fea0003800000 */
.L_x_5592:
        /* <DEDUP_REMOVED lines=16> */
.L_x_5595:
[----:B------:R-:W-:Y:S05]  /*e3f0*/  BSYNC B0 ;  /* 0x0000000000007941 */ /* 0x000fea0003800000 */
.L_x_5594:
        /* <DEDUP_REMOVED lines=16> */
.L_x_5597:
[----:B------:R-:W-:Y:S05]  /*e500*/  BSYNC B0 ;  /* 0x0000000000007941 */ /* 0x000fea0003800000 */
.L_x_5596:
        /* <DEDUP_REMOVED lines=27> */
.L_x_5599:
[----:B------:R-:W-:Y:S05]  /*e6c0*/  BSYNC B0 ;  /* 0x0000000000007941 */ /* 0x000fea0003800000 */
.L_x_5598:
        /* <DEDUP_REMOVED lines=15> */
.L_x_5601:
[----:B------:R-:W-:Y:S05]  /*e7c0*/  BSYNC B0 ;  /* 0x0000000000007941 */ /* 0x000fea0003800000 */
.L_x_5600:
        /* <DEDUP_REMOVED lines=15> */
.L_x_5603:
[----:B------:R-:W-:Y:S05]  /*e8c0*/  BSYNC B0 ;  /* 0x0000000000007941 */ /* 0x000fea0003800000 */
.L_x_5602:
        /* <DEDUP_REMOVED lines=15> */
.L_x_5588:
        /* <DEDUP_REMOVED lines=35> */
.L_x_5604:
        /* <DEDUP_REMOVED lines=46> */
.L_x_5606:
[----:B------:R-:W-:Y:S05]  /*eed0*/  BSYNC B0 ;  /* 0x0000000000007941 */ /* 0x000fea0003800000 */
.L_x_5605:
        /* <DEDUP_REMOVED lines=16> */
.L_x_5608:
[----:B------:R-:W-:Y:S05]  /*efe0*/  BSYNC B0 ;  /* 0x0000000000007941 */ /* 0x000fea0003800000 */
.L_x_5607:
        /* <DEDUP_REMOVED lines=15> */
.L_x_5610:
[----:B------:R-:W-:Y:S05]  /*f0e0*/  BSYNC B0 ;  /* 0x0000000000007941 */ /* 0x000fea0003800000 */
.L_x_5609:
        /* <DEDUP_REMOVED lines=15> */
.L_x_5612:
[----:B------:R-:W-:Y:S05]  /*f1e0*/  BSYNC B0 ;  /* 0x0000000000007941 */ /* 0x000fea0003800000 */
.L_x_5611:
        /* <DEDUP_REMOVED lines=26> */
.L_x_5614:
[----:B------:R-:W-:Y:S05]  /*f390*/  BSYNC B0 ;  /* 0x0000000000007941 */ /* 0x000fea0003800000 */
.L_x_5613:
        /* <DEDUP_REMOVED lines=15> */
.L_x_5616:
[----:B------:R-:W-:Y:S05]  /*f490*/  BSYNC B0 ;  /* 0x0000000000007941 */ /* 0x000fea0003800000 */
.L_x_5615:
        /* <DEDUP_REMOVED lines=15> */
.L_x_5618:
[----:B------:R-:W-:Y:S05]  /*f590*/  BSYNC B0 ;  /* 0x0000000000007941 */ /* 0x000fea0003800000 */
.L_x_5617:
        /* <DEDUP_REMOVED lines=15> */
.L_x_5533:
        /* <DEDUP_REMOVED lines=21> */
.L_x_5620:
        /* <DEDUP_REMOVED lines=13> */
.L_x_5622:
[----:B------:R-:W-:-:S05]  /*f8b0*/  ULDC UR4, c[0x0][0x8bc] ;  /* 0x00022f0000047ab9 */ /* 0x000fca0000000800 */
.L_x_5621:
        /* <DEDUP_REMOVED lines=44> */
.L_x_5623:
        /* <DEDUP_REMOVED lines=13> */
.L_x_5624:
        /* <DEDUP_REMOVED lines=12> */
.L_x_5625:
        /* <DEDUP_REMOVED lines=19> */
[----:B------:R-:W-:Y:S01]  /*fe40*/  IMAD.U32 R9, RZ, RZ, UR8 ;  /* 0x00000008ff097e24 */ /* 0x000fe2000f8e00ff */
        /* <DEDUP_REMOVED lines=10> */
.L_x_5626:
        /* <DEDUP_REMOVED lines=35> */
.L_x_5631:
[----:B------:R-:W2:Y:S04]  /*10120*/  LDG.E.STRONG.GPU R0, desc[UR38][R2.64] ;  /* 0x0000002602007981 */ /* 0x000ea8000c1ef900 */
[----:B--2---:R-:W-:Y:S01]  /*10130*/  CCTL.IVALL ;  /* 0x00000000ff00798f */ /* 0x004fe20002000000 */
[----:B------:R-:W-:Y:S05]  /*10140*/  YIELD ;  /* 0x0000000000007946 */ /* 0x000fea0003800000 */
[----:B------:R-:W-:-:S13]  /*10150*/  ISETP.NE.AND P1, PT, R0, UR22, PT ;  /* 0x0000001600007c0c */ /* 0x000fda000bf25270 */
[----:B------:R-:W-:Y:S05]  /*10160*/  @P1 BRA `(.L_x_5631) ;  /* 0xfffffffc00ec1947 */ /* 0x000fea000383ffff */
.L_x_5630:
[----:B------:R-:W-:Y:S05]  /*10170*/  BSYNC B0 ;  /* 0x0000000000007941 */ /* 0x000fea0003800000 */
.L_x_5629:
[----:B------:R-:W-:-:S03]  /*10180*/  UMOV UR15, 0xffffffff ;  /* 0xffffffff000f7882 */ /* 0x000fc60000000000 */
[----:B------:R-:W-:Y:S05]  /*10190*/  BRA.DIV UR15, `(.L_x_5632) ;  /* 0x0000003e0f787947 */ /* 0x000fea000b800000 */
[----:B------:R-:W-:Y:S01]  /*101a0*/  NOP ;  /* 0x0000000000007918 */ /* 0x000fe20000000000 */
.L_x_5715:
        /* <DEDUP_REMOVED lines=22> */
.L_x_5634:
[----:B------:R-:W-:Y:S05]  /*10310*/  BSYNC B0 ;  /* 0x0000000000007941 */ /* 0x000fea0003800000 */
.L_x_5633:
        /* <DEDUP_REMOVED lines=20> */
.L_x_5636:
[----:B------:R-:W-:Y:S05]  /*10460*/  BSYNC B0 ;  /* 0x0000000000007941 */ /* 0x000fea0003800000 */
.L_x_5635:
[----:B------:R-:W-:Y:S06]  /*10470*/  BAR.ARV 0xa, 0xa0 ;  /* 0x0282800000007b1d */ /* 0x000fec0000002000 */
[----:B------:R-:W-:Y:S04]  /*10480*/  BSSY B0, `(.L_x_5637) ;  /* 0x0000003000007945 */ /* 0x000fe80003800000 */
[----:B------:R-:W-:Y:S05]  /*10490*/  @!P0 BRA `(.L_x_5638) ;  /* 0x0000000000048947 */ /* 0x000fea0003800000 */
[----:B------:R-:W-:-:S04]  /*104a0*/  DEPBAR.LE SB0, 0x0 ;  /* 0x000080000000791a */ /* 0x000fc80000000000 */
.L_x_5638:
[----:B------:R-:W-:Y:S05]  /*104b0*/  BSYNC B0 ;  /* 0x0000000000007941 */ /* 0x000fea0003800000 */
.L_x_5637:
        /* <DEDUP_REMOVED lines=19> */
.L_x_5640:
[----:B------:R-:W-:Y:S05]  /*105f0*/  BSYNC B0 ;  /* 0x0000000000007941 */ /* 0x000fea0003800000 */
.L_x_5639:
[----:B------:R-:W-:Y:S01]  /*10600*/  UIADD3 UR15, UR9, 0x1, URZ ;  /* 0x00000001090f7890 */ /* 0x000fe2000fffe03f */
[----:B------:R-:W-:Y:S11]  /*10610*/  BRA `(.L_x_5641) ;  /* 0x0000000000047947 */ /* 0x000ff60003800000 */
.L_x_5628:
[----:B------:R-:W-:-:S05]  /*10620*/  UMOV UR15, UR9 ;  /* 0x00000009000f7c82 */ /* 0x000fca0008000000 */
.L_x_5641:
        /* <DEDUP_REMOVED lines=15> */
.L_x_5666:
        /* <DEDUP_REMOVED lines=11> */
.L_x_5644:
[----:B------:R-:W2:Y:S04]  /*107d0*/  LDG.E.STRONG.GPU R0, desc[UR38][R2.64] ;  /* 0x0000002602007981 */ /* 0x000ea8000c1ef900 */
[----:B--2---:R-:W-:Y:S01]  /*107e0*/  CCTL.IVALL ;  /* 0x00000000ff00798f */ /* 0x004fe20002000000 */
[----:B------:R-:W-:Y:S05]  /*107f0*/  YIELD ;  /* 0x0000000000007946 */ /* 0x000fea0003800000 */
[----:B------:R-:W-:-:S13]  /*10800*/  ISETP.NE.AND P1, PT, R0, UR22, PT ;  /* 0x0000001600007c0c */ /* 0x000fda000bf25270 */
[----:B------:R-:W-:Y:S05]  /*10810*/  @P1 BRA `(.L_x_5644) ;  /* 0xfffffffc00ec1947 */ /* 0x000fea000383ffff */
.L_x_5643:
[----:B------:R-:W-:Y:S05]  /*10820*/  BSYNC B0 ;  /* 0x0000000000007941 */ /* 0x000fea0003800000 */
.L_x_5642:
[----:B------:R-:W-:-:S03]  /*10830*/  UMOV UR16, 0xffffffff ;  /* 0xffffffff00107882 */ /* 0x000fc60000000000 */
[----:B------:R-:W-:Y:S05]  /*10840*/  BRA.DIV UR16, `(.L_x_5645) ;  /* 0x0000003610e87947 */ /* 0x000fea000b800000 */
[----:B------:R-:W-:Y:S01]  /*10850*/  NOP ;  /* 0x0000000000007918 */ /* 0x000fe20000000000 */
.L_x_5718:
        /* <DEDUP_REMOVED lines=19> */
.L_x_5647:
[----:B------:R-:W-:Y:S05]  /*10990*/  BSYNC B0 ;  /* 0x0000000000007941 */ /* 0x000fea0003800000 */
.L_x_5646:
        /* <DEDUP_REMOVED lines=17> */
.L_x_5649:
[----:B------:R-:W-:Y:S05]  /*10ab0*/  BSYNC B0 ;  /* 0x0000000000007941 */ /* 0x000fea0003800000 */
.L_x_5648:
[----:B------:R-:W-:Y:S06]  /*10ac0*/  BAR.ARV 0xa, 0xa0 ;  /* 0x0282800000007b1d */ /* 0x000fec0000002000 */
[----:B------:R-:W-:Y:S04]  /*10ad0*/  BSSY B0, `(.L_x_5650) ;  /* 0x0000003000007945 */ /* 0x000fe80003800000 */
[----:B------:R-:W-:Y:S05]  /*10ae0*/  @!P0 BRA `(.L_x_5651) ;  /* 0x0000000000048947 */ /* 0x000fea0003800000 */
[----:B------:R-:W-:-:S04]  /*10af0*/  DEPBAR.LE SB0, 0x0 ;  /* 0x000080000000791a */ /* 0x000fc80000000000 */
.L_x_5651:
[----:B------:R-:W-:Y:S05]  /*10b00*/  BSYNC B0 ;  /* 0x0000000000007941 */ /* 0x000fea0003800000 */
.L_x_5650:
        /* <DEDUP_REMOVED lines=19> */
.L_x_5653:
[----:B------:R-:W-:Y:S05]  /*10c40*/  BSYNC B0 ;  /* 0x0000000000007941 */ /* 0x000fea0003800000 */
.L_x_5652:
        /* <DEDUP_REMOVED lines=9> */
.L_x_5656:
[----:B------:R-:W2:Y:S04]  /*10ce0*/  LDG.E.STRONG.GPU R0, desc[UR38][R2.64] ;  /* 0x0000002602007981 */ /* 0x000ea8000c1ef900 */
[----:B--2---:R-:W-:Y:S01]  /*10cf0*/  CCTL.IVALL ;  /* 0x00000000ff00798f */ /* 0x004fe20002000000 */
[----:B------:R-:W-:Y:S05]  /*10d00*/  YIELD ;  /* 0x0000000000007946 */ /* 0x000fea0003800000 */
[----:B------:R-:W-:-:S13]  /*10d10*/  ISETP.NE.AND P1, PT, R0, UR22, PT ;  /* 0x0000001600007c0c */ /* 0x000fda000bf25270 */
[----:B------:R-:W-:Y:S05]  /*10d20*/  @P1 BRA `(.L_x_5656) ;  /* 0xfffffffc00ec1947 */ /* 0x000fea000383ffff */
.L_x_5655:
[----:B------:R-:W-:Y:S05]  /*10d30*/  BSYNC B0 ;  /* 0x0000000000007941 */ /* 0x000fea0003800000 */
.L_x_5654:
[----:B------:R-:W-:-:S03]  /*10d40*/  UMOV UR12, 0xffffffff ;  /* 0xffffffff000c7882 */ /* 0x000fc60000000000 */
[----:B------:R-:W-:Y:S05]  /*10d50*/  BRA.DIV UR12, `(.L_x_5657) ;  /* 0x000000320cc07947 */ /* 0x000fea000b800000 */
[----:B------:R-:W-:Y:S01]  /*10d60*/  NOP ;  /* 0x0000000000007918 */ /* 0x000fe20000000000 */
.L_x_5721:
        /* <DEDUP_REMOVED lines=15> */
.L_x_5659:
[----:B------:R-:W-:Y:S05]  /*10e60*/  BSYNC B0 ;  /* 0x0000000000007941 */ /* 0x000fea0003800000 */
.L_x_5658:
        /* <DEDUP_REMOVED lines=15> */
.L_x_5661:
[----:B------:R-:W-:Y:S05]  /*10f60*/  BSYNC B0 ;  /* 0x0000000000007941 */ /* 0x000fea0003800000 */
.L_x_5660:
[----:B------:R-:W-:Y:S06]  /*10f70*/  BAR.ARV 0xa, 0xa0 ;  /* 0x0282800000007b1d */ /* 0x000fec0000002000 */
[----:B------:R-:W-:Y:S04]  /*10f80*/  BSSY B0, `(.L_x_5662) ;  /* 0x0000003000007945 */ /* 0x000fe80003800000 */
[----:B------:R-:W-:Y:S05]  /*10f90*/  @!P0 BRA `(.L_x_5663) ;  /* 0x0000000000048947 */ /* 0x000fea0003800000 */
[----:B------:R-:W-:-:S04]  /*10fa0*/  DEPBAR.LE SB0, 0x0 ;  /* 0x000080000000791a */ /* 0x000fc80000000000 */
.L_x_5663:
[----:B------:R-:W-:Y:S05]  /*10fb0*/  BSYNC B0 ;  /* 0x0000000000007941 */ /* 0x000fea0003800000 */
.L_x_5662:
        /* <DEDUP_REMOVED lines=19> */
.L_x_5665:
[----:B------:R-:W-:Y:S05]  /*110f0*/  BSYNC B0 ;  /* 0x0000000000007941 */ /* 0x000fea0003800000 */
.L_x_5664:
[----:B------:R-:W-:Y:S02]  /*11100*/  UIADD3 UR9, UR9, 0x2, URZ ;  /* 0x0000000209097890 */ /* 0x000fe4000fffe03f */
[----:B------:R-:W-:-:S04]  /*11110*/  UIADD3 UR4, UR4, 0x4000, URZ ;  /* 0x0000400004047890 */ /* 0x000fc8000fffe03f */
[----:B------:R-:W-:-:S13]  /*11120*/  ISETP.LE.AND P1, PT, R9, UR9, PT ;  /* 0x0000000909007c0c */ /* 0x000fda000bf23270 */
[----:B------:R-:W-:Y:S05]  /*11130*/  @!P1 BRA `(.L_x_5666) ;  /* 0xfffffff400789947 */ /* 0x000fea000383ffff */
.L_x_5627:
        /* <DEDUP_REMOVED lines=41> */
.L_x_5669:
[----:B------:R-:W-:Y:S05]  /*113d0*/  BSYNC B0 ;  /* 0x0000000000007941 */ /* 0x000fea0003800000 */
.L_x_5668:
[----:B------:R-:W-:Y:S05]  /*113e0*/  BRA `(.L_x_5670) ;  /* 0x0000000000047947 */ /* 0x000fea0003800000 */
.L_x_5667:
[----:B------:R-:W-:-:S05]  /*113f0*/  UMOV UR4, UR9 ;  /* 0x0000000900047c82 */ /* 0x000fca0008000000 */
.L_x_5670:
        /* <DEDUP_REMOVED lines=11> */
.L_x_5675:
        /* <DEDUP_REMOVED lines=24> */
.L_x_5672:
[----:B------:R-:W-:Y:S05]  /*11630*/  BSYNC B0 ;  /* 0x0000000000007941 */ /* 0x000fea0003800000 */
.L_x_5671:
        /* <DEDUP_REMOVED lines=24> */
.L_x_5674:
[----:B------:R-:W-:Y:S05]  /*117c0*/  BSYNC B0 ;  /* 0x0000000000007941 */ /* 0x000fea0003800000 */
.L_x_5673:
[----:B------:R-:W-:Y:S02]  /*117d0*/  UIADD3 UR7, UR7, 0x2, URZ ;  /* 0x0000000207077890 */ /* 0x000fe4000fffe03f */
[----:B------:R-:W-:Y:S02]  /*117e0*/  ULEA UR5, UR19, UR5, 0x1 ;  /* 0x0000000513057291 */ /* 0x000fe4000f8e083f */
[----:B------:R-:W-:Y:S02]  /*117f0*/  ULEA UR6, UR19, UR6, 0x1 ;  /* 0x0000000613067291 */ /* 0x000fe4000f8e083f */
[----:B------:R-:W-:-:S13]  /*11800*/  ISETP.NE.AND P0, PT, RZ, UR7, PT ;  /* 0x00000007ff007c0c */ /* 0x000fda000bf05270 */
[----:B------:R-:W-:Y:S05]  /*11810*/  @!P0 BRA `(.L_x_5538) ;  /* 0x0000002400248947 */ /* 0x000fea0003800000 */
[----:B------:R-:W-:Y:S05]  /*11820*/  BRA `(.L_x_5675) ;  /* 0xfffffffc00207947 */ /* 0x000fea000383ffff */
.L_x_5619:
        /* <DEDUP_REMOVED lines=14> */
.L_x_5676:
        /* <DEDUP_REMOVED lines=14> */
.L_x_5678:
[----:B------:R-:W-:-:S05]  /*119f0*/  ULDC UR4, c[0x0][0x8bc] ;  /* 0x00022f0000047ab9 */ /* 0x000fca0000000800 */
.L_x_5677:
        /* <DEDUP_REMOVED lines=59> */
.L_x_5680:
        /* <DEDUP_REMOVED lines=13> */
.L_x_5681:
        /* <DEDUP_REMOVED lines=8> */
.L_x_5682:
        /* <DEDUP_REMOVED lines=21> */
.L_x_5683:
        /* <DEDUP_REMOVED lines=50> */
.L_x_5722:
        /* <DEDUP_REMOVED lines=15> */
.L_x_5686:
        /* <DEDUP_REMOVED lines=77> */
.L_x_5697:
[----:B-123--:R-:W-:-:S04]  /*12930*/  SHF.L.U32 R18, R10, 0x1f, RZ ;  /* 0x0000001f0a127819 */ /* 0x00efc800000006ff */
[----:B------:R-:W2:Y:S02]  /*12940*/  SYNCS.PHASECHK.TRANS64.TRYWAIT P1, [R15+URZ+0x30c40], R18 ;  /* 0x030c40120f0075a7 */ /* 0x000ea4000802017f */
[----:B--2---:R-:W-:Y:S05]  /*12950*/  @!P1 BRA `(.L_x_5689) ;  /* 0x0000001400f09947 */ /* 0x004fea0003800000 */
.L_x_5723:
        /* <DEDUP_REMOVED lines=8> */
.L_x_5690:
        /* <DEDUP_REMOVED lines=30> */
.L_x_5724:
        /* <DEDUP_REMOVED lines=8> */
.L_x_5692:
        /* <DEDUP_REMOVED lines=30> */
.L_x_5725:
        /* <DEDUP_REMOVED lines=8> */
.L_x_5694:
        /* <DEDUP_REMOVED lines=24> */
.L_x_5727:
        /* <DEDUP_REMOVED lines=8> */
.L_x_5696:
        /* <DEDUP_REMOVED lines=30> */
.L_x_5688:
[----:B------:R-:W4:Y:S02]  /*13280*/  LDL.LU R4, [R1+0x8] ;  /* 0x0000080001047983 */ /* 0x000f240000300800 */
[----:B----4-:R-:W-:Y:S02]  /*13290*/  ISETP.NE.AND P1, PT, R4, RZ, PT ;  /* 0x000000ff0400720c */ /* 0x010fe40003f25270 */
[----:B------:R4:W5:Y:S11]  /*132a0*/  LDL R4, [R1+0x4] ;  /* 0x0000040001047983 */ /* 0x0009760000100800 */
[----:B----4-:R-:W-:Y:S05]  /*132b0*/  @!P1 BRA `(.L_x_5687) ;  /* 0x0000000400249947 */ /* 0x010fea0003800000 */
[----:B------:R-:W-:-:S04]  /*132c0*/  SHF.L.U32 R12, R10, 0x1f, RZ ;  /* 0x0000001f0a0c7819 */ /* 0x000fc800000006ff */
[----:B------:R-:W4:Y:S02]  /*132d0*/  SYNCS.PHASECHK.TRANS64.TRYWAIT P1, [R15+URZ+0x30c40], R12 ;  /* 0x030c400c0f0075a7 */ /* 0x000f24000802017f */
[----:B----4-:R-:W-:Y:S05]  /*132e0*/  @!P1 BRA `(.L_x_5698) ;  /* 0x0000000c00e09947 */ /* 0x010fea0003800000 */
.L_x_5728:
        /* <DEDUP_REMOVED lines=8> */
.L_x_5699:
        /* <DEDUP_REMOVED lines=27> */
.L_x_5729:
        /* <DEDUP_REMOVED lines=8> */
.L_x_5701:
        /* <DEDUP_REMOVED lines=27> */
.L_x_5687:
[----:B------:R-:W1:Y:S01]  /*13750*/  S2R R0, SR_TID.X ;  /* 0x0000000000007919 */ /* 0x000e620000002100 */
[----:B------:R-:W-:Y:S01]  /*13760*/  IMAD R3, R16, 0x8, R15 ;  /* 0x0000000810037824 */ /* 0x000fe200078e020f */
[----:B-1----:R-:W-:Y:S02]  /*13770*/  LOP3.LUT R2, R0, 0x7f, RZ, 0xc0, !PT ;  /* 0x0000007f00027812 */ /* 0x002fe400078ec0ff */
[----:B------:R-:W-:Y:S02]  /*13780*/  SHF.L.U32 R0, R10, 0x1f, RZ ;  /* 0x0000001f0a007819 */ /* 0x000fe400000006ff */
[----:B------:R-:W-:Y:S02]  /*13790*/  ISETP.NE.AND P1, PT, R2, RZ, PT ;  /* 0x000000ff0200720c */ /* 0x000fe40003f25270 */
[----:B------:R-:W1:Y:S02]  /*137a0*/  SYNCS.PHASECHK.TRANS64.TRYWAIT P0, [R3+URZ+0x30c40], R0 ;  /* 0x030c4000030075a7 */ /* 0x000e64000800017f */
[----:B-1----:R-:W-:Y:S09]  /*137b0*/  @!P0 BRA `(.L_x_5702) ;  /* 0x0000000800d48947 */ /* 0x002ff20003800000 */
.L_x_5730:
[----:B------:R-:W-:Y:S05]  /*137c0*/  @P1 BRA `(.L_x_5703) ;  /* 0x0000000000181947 */ /* 0x000fea0003800000 */
[----:B------:R-:W1:Y:S01]  /*137d0*/  S2R R2, SR_TID.X ;  /* 0x0000000000027919 */ /* 0x000e620000002100 */
[----:B------:R-:W-:-:S04]  /*137e0*/  IMAD.MOV.U32 R0, RZ, RZ, 0x4200 ;  /* 0x00004200ff007424 */ /* 0x000fc800078e00ff */
[----:B------:R1:W-:Y:S02]  /*137f0*/  SYNCS.ARRIVE.TRANS64 RZ, [R3+URZ+0x30c30], R0 ;  /* 0x030c300003ff79a7 */ /* 0x0003e4000800003f */
[----:B-1----:R-:W-:-:S13]  /*13800*/  LOP3.LUT P0, RZ, R2, 0x1f, RZ, 0xc0, !PT ;  /* 0x0000001f02ff7812 */ /* 0x002fda000780c0ff */
[----:B------:R-:W-:Y:S05]  /*13810*/  @!P0 BRA `(.L_x_5703) ;  /* 0x0000000000048947 */ /* 0x000fea0003800000 */
[----:B------:R-:W-:Y:S01]  /*13820*/  BPT.TRAP 0x1 ;  /* 0x000000040000795c */ /* 0x000fe20000300000 */
.L_x_5703:
        /* <DEDUP_REMOVED lines=34> */
.L_x_5684:
[----:B------:R-:W-:Y:S05]  /*13a50*/  BSYNC B0 ;  /* 0x0000000000007941 */ /* 0x000fea0003800000 */
.L_x_5679:
[----:B------:R-:W-:-:S03]  /*13a60*/  UMOV UR8, 0xffffffff ;  /* 0xffffffff00087882 */ /* 0x000fc60000000000 */
[----:B------:R-:W-:Y:S05]  /*13a70*/  BRA.DIV UR8, `(.L_x_5704) ;  /* 0x0000000a08387947 */ /* 0x000fea000b800000 */
[----:B------:R-:W-:-:S13]  /*13a80*/  ELECT P6, URZ, PT ;  /* 0x00000000003f782f */ /* 0x000fda00038c0000 */
.L_x_5733:
[----:B------:R-:W-:Y:S05]  /*13a90*/  @!P6 BRA `(.L_x_5538) ;  /* 0x000000000084e947 */ /* 0x000fea0003800000 */
[----:B------:R-:W-:-:S06]  /*13aa0*/  ULOP3.LUT UR8, UR36, 0x2, URZ, 0xfc, !UPT ;  /* 0x0000000224087892 */ /* 0x000fcc000f8efc3f */
[----:B------:R-:W-:-:S05]  /*13ab0*/  IMAD.U32 R2, RZ, RZ, UR8 ;  /* 0x00000008ff027e24 */ /* 0x000fca000f8e00ff */
[----:B------:R-:W-:-:S13]  /*13ac0*/  ISETP.NE.AND P2, PT, R2, 0x3, PT ;  /* 0x000000030200780c */ /* 0x000fda0003f45270 */
[----:B------:R-:W-:Y:S05]  /*13ad0*/  @!P2 BRA `(.L_x_5705) ;  /* 0x000000000004a947 */ /* 0x000fea0003800000 */
[----:B---3--:R-:W-:Y:S01]  /*13ae0*/  BPT.TRAP 0x1 ;  /* 0x000000040000795c */ /* 0x008fe20000300000 */
.L_x_5705:
        /* <DEDUP_REMOVED lines=15> */
.L_x_5734:
[----:B------:R-:W2:Y:S02]  /*13be0*/  SYNCS.PHASECHK.TRANS64.TRYWAIT P0, [R3+URZ], R2 ;  /* 0x00000002030075a7 */ /* 0x000ea4000800017f */
[----:B--2---:R-:W-:Y:S05]  /*13bf0*/  @!P0 BRA `(.L_x_5707) ;  /* 0x00000008000c8947 */ /* 0x004fea0003800000 */
.L_x_5735:
[----:B------:R-:W-:Y:S05]  /*13c00*/  @!P2 BRA `(.L_x_5708) ;  /* 0x000000000004a947 */ /* 0x000fea0003800000 */
[----:B---3--:R-:W-:Y:S01]  /*13c10*/  BPT.TRAP 0x1 ;  /* 0x000000040000795c */ /* 0x008fe20000300000 */
.L_x_5708:
[----:B--2---:R-:W-:-:S04]  /*13c20*/  VIADD R3, R8, 0x30c40 ;  /* 0x00030c4008037836 */ /* 0x004fc80000000000 */
[----:B------:R-:W-:-:S04]  /*13c30*/  IMAD R5, R0, 0x8, R3 ;  /* 0x0000000800057824 */ /* 0x000fc800078e0203 */
[----:B------:R-:W2:Y:S02]  /*13c40*/  SYNCS.PHASECHK.TRANS64.TRYWAIT P0, [R5+URZ], R4 ;  /* 0x00000004050075a7 */ /* 0x000ea4000800017f */
[----:B--2---:R-:W-:Y:S05]  /*13c50*/  @!P0 BRA `(.L_x_5709) ;  /* 0x0000000800088947 */ /* 0x004fea0003800000 */
.L_x_5736:
[----:B------:R-:W-:-:S07]  /*13c60*/  IMAD R3, R6, 0x8, R3 ;  /* 0x0000000806037824 */ /* 0x000fce00078e0203 */
.L_x_5710:
[----:B----4-:R4:W1:Y:S02]  /*13c70*/  SYNCS.PHASECHK.TRANS64.TRYWAIT P0, [R3+URZ], R2 ;  /* 0x00000002030075a7 */ /* 0x010864000800017f */
[----:B-1----:R-:W-:Y:S05]  /*13c80*/  @!P0 NANOSLEEP.SYNCS 0x989680 ;  /* 0x009896800000895d */ /* 0x002fea0003900000 */
[----:B------:R-:W1:Y:S02]  /*13c90*/  @!P0 SYNCS.PHASECHK.TRANS64 P0, [R3+URZ], R2 ;  /* 0x00000002030085a7 */ /* 0x000e64000800007f */
[----:B-1----:R-:W-:Y:S05]  /*13ca0*/  @!P0 BRA `(.L_x_5710) ;  /* 0xfffffffc00f08947 */ /* 0x002fea000383ffff */
.L_x_5538:
[----:B---3--:R-:W-:Y:S05]  /*13cb0*/  BSYNC B6 ;  /* 0x0000000000067941 */ /* 0x008fea0003800000 */
.L_x_5532:
[----:B------:R-:W-:Y:S05]  /*13cc0*/  EXIT ;  /* 0x000000000000794d */ /* 0x000fea0003800000 */
.L_x_5549:
[----:B------:R-:W-:Y:S02]  /*13cd0*/  IMAD.MOV.U32 R13, RZ, RZ, R10 ;  /* 0x000000ffff0d7224 */ /* 0x000fe400078e000a */
[----:B------:R-:W-:Y:S02]  /*13ce0*/  IMAD.MOV.U32 R12, RZ, RZ, RZ ;  /* 0x000000ffff0c7224 */ /* 0x000fe400078e00ff */
[----:B------:R-:W-:Y:S02]  /*13cf0*/  IMAD.MOV.U32 R11, RZ, RZ, 0x1f ;  /* 0x0000001fff0b7424 */ /* 0x000fe400078e00ff */
[----:B------:R-:W-:-:S07]  /*13d00*/  IMAD.MOV.U32 R15, RZ, RZ, -0x1 ;  /* 0xffffffffff0f7424 */ /* 0x000fce00078e00ff */
[----:B------:R-:W-:Y:S05]  /*13d10*/  WARPSYNC.COLLECTIVE R15, `(.L_x_5711) ;  /* 0x000000000f087348 */ /* 0x000fea0003c00000 */
[----:B------:R1:W2:Y:S02]  /*13d20*/  SHFL.IDX P6, R14, R13, R12, R11 ;  /* 0x0000000c0d0e7389 */ /* 0x0002a400000c000b */
[----:B-12---:R-:W-:Y:S01]  /*13d30*/  ENDCOLLECTIVE ;  /* 0x000000000000791b */ /* 0x006fe20003800000 */
.L_x_5711:
[----:B------:R-:W-:Y:S05]  /*13d40*/  BRA `(.L_x_5712) ;  /* 0xfffffed400b47947 */ /* 0x000fea000383ffff */
.L_x_5551:
[----:B--2---:R2:W3:Y:S02]  /*13d50*/  SYNCS.PHASECHK.TRANS64.TRYWAIT P0, [R16+URZ+0x30c00], R11 ;  /* 0x030c000b100075a7 */ /* 0x0044e4000800017f */
[----:B---3--:R-:W-:Y:S05]  /*13d60*/  @!P0 NANOSLEEP.SYNCS 0x989680 ;  /* 0x009896800000895d */ /* 0x008fea0003900000 */
[----:B------:R-:W3:Y:S02]  /*13d70*/  @!P0 SYNCS.PHASECHK.TRANS64 P0, [R16+URZ+0x30c00], R11 ;  /* 0x030c000b100085a7 */ /* 0x000ee4000800007f */
[----:B---3--:R-:W-:Y:S05]  /*13d80*/  @!P0 BRA `(.L_x_5551) ;  /* 0xfffffffc00f08947 */ /* 0x008fea000383ffff */
[----:B------:R-:W-:Y:S05]  /*13d90*/  BRA `(.L_x_5550) ;  /* 0xfffffed400fc7947 */ /* 0x000fea000383ffff */
.L_x_5556:
[----:B--2---:R2:W3:Y:S02]  /*13da0*/  SYNCS.PHASECHK.TRANS64.TRYWAIT P0, [R8+URZ+0x30c10], R23 ;  /* 0x030c1017080075a7 */ /* 0x0044e4000800017f */
[----:B---3--:R-:W-:Y:S05]  /*13db0*/  @!P0 NANOSLEEP.SYNCS 0x989680 ;  /* 0x009896800000895d */ /* 0x008fea0003900000 */
[----:B------:R-:W3:Y:S02]  /*13dc0*/  @!P0 SYNCS.PHASECHK.TRANS64 P0, [R8+URZ+0x30c10], R23 ;  /* 0x030c1017080085a7 */ /* 0x000ee4000800007f */
[----:B---3--:R-:W-:Y:S05]  /*13dd0*/  @!P0 BRA `(.L_x_5556) ;  /* 0xfffffffc00f08947 */ /* 0x008fea000383ffff */
[----:B------:R-:W-:Y:S05]  /*13de0*/  BRA `(.L_x_5555) ;  /* 0xfffffee000207947 */ /* 0x000fea000383ffff */
.L_x_5560:
[----:B------:R1:W1:Y:S02]  /*13df0*/  SYNCS.PHASECHK.TRANS64.TRYWAIT P0, [R8+URZ+0x30c30], R23 ;  /* 0x030c3017080075a7 */ /* 0x000264000800017f */
[----:B-1----:R-:W-:Y:S05]  /*13e00*/  @!P0 NANOSLEEP.SYNCS 0x989680 ;  /* 0x009896800000895d */ /* 0x002fea0003900000 */
[----:B------:R-:W1:Y:S02]  /*13e10*/  @!P0 SYNCS.PHASECHK.TRANS64 P0, [R8+URZ+0x30c30], R23 ;  /* 0x030c3017080085a7 */ /* 0x000e64000800007f */
[----:B-1----:R-:W-:Y:S05]  /*13e20*/  @!P0 BRA `(.L_x_5560) ;  /* 0xfffffffc00f08947 */ /* 0x002fea000383ffff */
[----:B------:R-:W-:Y:S05]  /*13e30*/  BRA `(.L_x_5559) ;  /* 0xfffffee400207947 */ /* 0x000fea000383ffff */
.L_x_5568:
[----:B--2---:R2:W3:Y:S02]  /*13e40*/  SYNCS.PHASECHK.TRANS64.TRYWAIT P1, [R7+URZ+0x30c10], R20 ;  /* 0x030c1014070075a7 */ /* 0x0044e4000802017f */
[----:B---3--:R-:W-:Y:S05]  /*13e50*/  @!P1 NANOSLEEP.SYNCS 0x989680 ;  /* 0x009896800000995d */ /* 0x008fea0003900000 */
[----:B------:R-:W3:Y:S02]  /*13e60*/  @!P1 SYNCS.PHASECHK.TRANS64 P1, [R7+URZ+0x30c10], R20 ;  /* 0x030c1014070095a7 */ /* 0x000ee4000802007f */
[----:B---3--:R-:W-:Y:S05]  /*13e70*/  @!P1 BRA `(.L_x_5568) ;  /* 0xfffffffc00f09947 */ /* 0x008fea000383ffff */
[----:B------:R-:W-:Y:S05]  /*13e80*/  BRA `(.L_x_5567) ;  /* 0xffffff2000987947 */ /* 0x000fea000383ffff */
.L_x_5572:
[----:B------:R1:W1:Y:S02]  /*13e90*/  SYNCS.PHASECHK.TRANS64.TRYWAIT P1, [R7+URZ+0x30c30], R20 ;  /* 0x030c3014070075a7 */ /* 0x000264000802017f */
[----:B-1----:R-:W-:Y:S05]  /*13ea0*/  @!P1 NANOSLEEP.SYNCS 0x989680 ;  /* 0x009896800000995d */ /* 0x002fea0003900000 */
[----:B------:R-:W1:Y:S02]  /*13eb0*/  @!P1 SYNCS.PHASECHK.TRANS64 P1, [R7+URZ+0x30c30], R20 ;  /* 0x030c3014070095a7 */ /* 0x000e64000802007f */
[----:B-1----:R-:W-:Y:S05]  /*13ec0*/  @!P1 BRA `(.L_x_5572) ;  /* 0xfffffffc00f09947 */ /* 0x002fea000383ffff */
[----:B------:R-:W-:Y:S05]  /*13ed0*/  BRA `(.L_x_5571) ;  /* 0xffffff2400ac7947 */ /* 0x000fea000383ffff */
.L_x_5580:
[----:B-1----:R1:W3:Y:S02]  /*13ee0*/  SYNCS.PHASECHK.TRANS64.TRYWAIT P0, [R7+URZ+0x30c10], R20 ;  /* 0x030c1014070075a7 */ /* 0x0022e4000800017f */
[----:B---3--:R-:W-:Y:S05]  /*13ef0*/  @!P0 NANOSLEEP.SYNCS 0x989680 ;  /* 0x009896800000895d */ /* 0x008fea0003900000 */
[----:B------:R-:W3:Y:S02]  /*13f00*/  @!P0 SYNCS.PHASECHK.TRANS64 P0, [R7+URZ+0x30c10], R20 ;  /* 0x030c1014070085a7 */ /* 0x000ee4000800007f */
[----:B---3--:R-:W-:Y:S05]  /*13f10*/  @!P0 BRA `(.L_x_5580) ;  /* 0xfffffffc00f08947 */ /* 0x008fea000383ffff */
[----:B------:R-:W-:Y:S05]  /*13f20*/  BRA `(.L_x_5579) ;  /* 0xffffff5800dc7947 */ /* 0x000fea000383ffff */
.L_x_5584:
[----:B------:R1:W1:Y:S02]  /*13f30*/  SYNCS.PHASECHK.TRANS64.TRYWAIT P0, [R7+URZ+0x30c30], R20 ;  /* 0x030c3014070075a7 */ /* 0x000264000800017f */
[----:B-1----:R-:W-:Y:S05]  /*13f40*/  @!P0 NANOSLEEP.SYNCS 0x989680 ;  /* 0x009896800000895d */ /* 0x002fea0003900000 */
[----:B------:R-:W1:Y:S02]  /*13f50*/  @!P0 SYNCS.PHASECHK.TRANS64 P0, [R7+URZ+0x30c30], R20 ;  /* 0x030c3014070085a7 */ /* 0x000e64000800007f */
[----:B-1----:R-:W-:Y:S05]  /*13f60*/  @!P0 BRA `(.L_x_5584) ;  /* 0xfffffffc00f08947 */ /* 0x002fea000383ffff */
[----:B------:R-:W-:Y:S05]  /*13f70*/  BRA `(.L_x_5583) ;  /* 0xffffff5c00ec7947 */ /* 0x000fea000383ffff */
.L_x_5632:
[----:B------:R-:W-:Y:S01]  /*13f80*/  BSSY B0, `(.L_x_5713) ;  /* 0x0000005000007945 */ /* 0x000fe20003800000 */
[----:B------:R-:W-:-:S07]  /*13f90*/  IMAD.MOV.U32 R15, RZ, RZ, -0x1 ;  /* 0xffffffffff0f7424 */ /* 0x000fce00078e00ff */
[----:B------:R-:W-:Y:S05]  /*13fa0*/  WARPSYNC.COLLECTIVE R15, `(.L_x_5714) ;  /* 0x000000000f087348 */ /* 0x000fea0003c00000 */
[----:B------:R-:W-:Y:S01]  /*13fb0*/  NOP ;  /* 0x0000000000007918 */ /* 0x000fe20000000000 */
[----:B------:R-:W-:Y:S01]  /*13fc0*/  ENDCOLLECTIVE ;  /* 0x000000000000791b */ /* 0x000fe20003800000 */
.L_x_5714:
[----:B------:R-:W-:Y:S05]  /*13fd0*/  BSYNC B0 ;  /* 0x0000000000007941 */ /* 0x000fea0003800000 */
.L_x_5713:
[----:B------:R-:W-:Y:S05]  /*13fe0*/  BRA `(.L_x_5715) ;  /* 0xffffffc000707947 */ /* 0x000fea000383ffff */
.L_x_5645:
[----:B------:R-:W-:Y:S01]  /*13ff0*/  BSSY B0, `(.L_x_5716) ;  /* 0x0000005000007945 */ /* 0x000fe20003800000 */
[----:B------:R-:W-:-:S07]  /*14000*/  IMAD.MOV.U32 R15, RZ, RZ, -0x1 ;  /* 0xffffffffff0f7424 */ /* 0x000fce00078e00ff */
[----:B------:R-:W-:Y:S05]  /*14010*/  WARPSYNC.COLLECTIVE R15, `(.L_x_5717) ;  /* 0x000000000f087348 */ /* 0x000fea0003c00000 */
[----:B------:R-:W-:Y:S01]  /*14020*/  NOP ;  /* 0x0000000000007918 */ /* 0x000fe20000000000 */
[----:B------:R-:W-:Y:S01]  /*14030*/  ENDCOLLECTIVE ;  /* 0x000000000000791b */ /* 0x000fe20003800000 */
.L_x_5717:
[----:B------:R-:W-:Y:S05]  /*14040*/  BSYNC B0 ;  /* 0x0000000000007941 */ /* 0x000fea0003800000 */
.L_x_5716:
[----:B------:R-:W-:Y:S05]  /*14050*/  BRA `(.L_x_5718) ;  /* 0xffffffc800007947 */ /* 0x000fea000383ffff */
.L_x_5657:
[----:B------:R-:W-:Y:S01]  /*14060*/  BSSY B0, `(.L_x_5719) ;  /* 0x0000005000007945 */ /* 0x000fe20003800000 */
[----:B------:R-:W-:-:S07]  /*14070*/  IMAD.MOV.U32 R15, RZ, RZ, -0x1 ;  /* 0xffffffffff0f7424 */ /* 0x000fce00078e00ff */
[----:B------:R-:W-:Y:S05]  /*14080*/  WARPSYNC.COLLECTIVE R15, `(.L_x_5720) ;  /* 0x000000000f087348 */ /* 0x000fea0003c00000 */
[----:B------:R-:W-:Y:S01]  /*14090*/  NOP ;  /* 0x0000000000007918 */ /* 0x000fe20000000000 */
[----:B------:R-:W-:Y:S01]  /*140a0*/  ENDCOLLECTIVE ;  /* 0x000000000000791b */ /* 0x000fe20003800000 */
.L_x_5720:
[----:B------:R-:W-:Y:S05]  /*140b0*/  BSYNC B0 ;  /* 0x0000000000007941 */ /* 0x000fea0003800000 */
.L_x_5719:
[----:B------:R-:W-:Y:S05]  /*140c0*/  BRA `(.L_x_5721) ;  /* 0xffffffcc00287947 */ /* 0x000fea000383ffff */
.L_x_5685:
[----:B-1----:R1:W2:Y:S02]  /*140d0*/  SYNCS.PHASECHK.TRANS64.TRYWAIT P0, [R15+URZ+0x30c20], R0 ;  /* 0x030c20000f0075a7 */ /* 0x0022a4000800017f */
[----:B--2---:R-:W-:Y:S05]  /*140e0*/  @!P0 NANOSLEEP.SYNCS 0x989680 ;  /* 0x009896800000895d */ /* 0x004fea0003900000 */
[----:B------:R-:W2:Y:S02]  /*140f0*/  @!P0 SYNCS.PHASECHK.TRANS64 P0, [R15+URZ+0x30c20], R0 ;  /* 0x030c20000f0085a7 */ /* 0x000ea4000800007f */
[----:B--2---:R-:W-:Y:S05]  /*14100*/  @!P0 BRA `(.L_x_5685) ;  /* 0xfffffffc00f08947 */ /* 0x004fea000383ffff */
[----:B------:R-:W-:Y:S05]  /*14110*/  BRA `(.L_x_5722) ;  /* 0xffffffe000947947 */ /* 0x000fea000383ffff */
.L_x_5689:
[----:B--2---:R2:W3:Y:S02]  /*14120*/  SYNCS.PHASECHK.TRANS64.TRYWAIT P1, [R15+URZ+0x30c40], R18 ;  /* 0x030c40120f0075a7 */ /* 0x0044e4000802017f */
[----:B---3--:R-:W-:Y:S05]  /*14130*/  @!P1 NANOSLEEP.SYNCS 0x989680 ;  /* 0x009896800000995d */ /* 0x008fea0003900000 */
[----:B------:R-:W3:Y:S02]  /*14140*/  @!P1 SYNCS.PHASECHK.TRANS64 P1, [R15+URZ+0x30c40], R18 ;  /* 0x030c40120f0095a7 */ /* 0x000ee4000802007f */
[----:B---3--:R-:W-:Y:S05]  /*14150*/  @!P1 BRA `(.L_x_5689) ;  /* 0xfffffffc00f09947 */ /* 0x008fea000383ffff */
[----:B------:R-:W-:Y:S05]  /*14160*/  BRA `(.L_x_5723) ;  /* 0xffffffe400fc7947 */ /* 0x000fea000383ffff */
.L_x_5691:
[----:B-1----:R1:W3:Y:S02]  /*14170*/  SYNCS.PHASECHK.TRANS64.TRYWAIT P1, [R15+URZ+0x30c28], R18 ;  /* 0x030c28120f0075a7 */ /* 0x0022e4000802017f */
[----:B---3--:R-:W-:Y:S05]  /*14180*/  @!P1 NANOSLEEP.SYNCS 0x989680 ;  /* 0x009896800000995d */ /* 0x008fea0003900000 */
[----:B------:R-:W3:Y:S02]  /*14190*/  @!P1 SYNCS.PHASECHK.TRANS64 P1, [R15+URZ+0x30c28], R18 ;  /* 0x030c28120f0095a7 */ /* 0x000ee4000802007f */
[----:B---3--:R-:W-:Y:S05]  /*141a0*/  @!P1 BRA `(.L_x_5691) ;  /* 0xfffffffc00f09947 */ /* 0x008fea000383ffff */
[----:B------:R-:W-:Y:S05]  /*141b0*/  BRA `(.L_x_5724) ;  /* 0xffffffe800807947 */ /* 0x000fea000383ffff */
.L_x_5693:
[----:B---3--:R3:W4:Y:S02]  /*141c0*/  SYNCS.PHASECHK.TRANS64.TRYWAIT P1, [R15+URZ+0x30c48], R18 ;  /* 0x030c48120f0075a7 */ /* 0x008724000802017f */
[----:B----4-:R-:W-:Y:S05]  /*141d0*/  @!P1 NANOSLEEP.SYNCS 0x989680 ;  /* 0x009896800000995d */ /* 0x010fea0003900000 */
[----:B------:R-:W4:Y:S02]  /*141e0*/  @!P1 SYNCS.PHASECHK.TRANS64 P1, [R15+URZ+0x30c48], R18 ;  /* 0x030c48120f0095a7 */ /* 0x000f24000802007f */
[----:B----4-:R-:W-:Y:S05]  /*141f0*/  @!P1 BRA `(.L_x_5693) ;  /* 0xfffffffc00f09947 */ /* 0x010fea000383ffff */
[----:B------:R-:W-:Y:S05]  /*14200*/  BRA `(.L_x_5725) ;  /* 0xffffffec00047947 */ /* 0x000fea000383ffff */
.L_x_5695:
[----:B------:R-:W-:-:S07]  /*14210*/  SHF.L.U32 R4, R10, 0x1f, RZ ;  /* 0x0000001f0a047819 */ /* 0x000fce00000006ff */
.L_x_5726:
[----:B----4-:R4:W1:Y:S02]  /*14220*/  SYNCS.PHASECHK.TRANS64.TRYWAIT P1, [R15+URZ+0x30c20], R4 ;  /* 0x030c20040f0075a7 */ /* 0x010864000802017f */
[----:B-1----:R-:W-:Y:S05]  /*14230*/  @!P1 NANOSLEEP.SYNCS 0x989680 ;  /* 0x009896800000995d */ /* 0x002fea0003900000 */
[----:B------:R-:W1:Y:S02]  /*14240*/  @!P1 SYNCS.PHASECHK.TRANS64 P1, [R15+URZ+0x30c20], R4 ;  /* 0x030c20040f0095a7 */ /* 0x000e64000802007f */
[----:B-1----:R-:W-:Y:S05]  /*14250*/  @!P1 BRA `(.L_x_5726) ;  /* 0xfffffffc00f09947 */ /* 0x002fea000383ffff */
[----:B------:R-:W-:Y:S05]  /*14260*/  BRA `(.L_x_5727) ;  /* 0xffffffec006c7947 */ /* 0x000fea000383ffff */
.L_x_5698:
[----:B----4-:R4:W1:Y:S02]  /*14270*/  SYNCS.PHASECHK.TRANS64.TRYWAIT P1, [R15+URZ+0x30c40], R12 ;  /* 0x030c400c0f0075a7 */ /* 0x010864000802017f */
[----:B-1----:R-:W-:Y:S05]  /*14280*/  @!P1 NANOSLEEP.SYNCS 0x989680 ;  /* 0x009896800000995d */ /* 0x002fea0003900000 */
[----:B------:R-:W1:Y:S02]  /*14290*/  @!P1 SYNCS.PHASECHK.TRANS64 P1, [R15+URZ+0x30c40], R12 ;  /* 0x030c400c0f0095a7 */ /* 0x000e64000802007f */
[----:B-1----:R-:W-:Y:S05]  /*142a0*/  @!P1 BRA `(.L_x_5698) ;  /* 0xfffffffc00f09947 */ /* 0x002fea000383ffff */
[----:B------:R-:W-:Y:S05]  /*142b0*/  BRA `(.L_x_5728) ;  /* 0xfffffff0000c7947 */ /* 0x000fea000383ffff */
.L_x_5700:
[----:B-1----:R1:W2:Y:S02]  /*142c0*/  SYNCS.PHASECHK.TRANS64.TRYWAIT P1, [R15+URZ+0x30c28], R12 ;  /* 0x030c280c0f0075a7 */ /* 0x0022a4000802017f */
[----:B--2---:R-:W-:Y:S05]  /*142d0*/  @!P1 NANOSLEEP.SYNCS 0x989680 ;  /* 0x009896800000995d */ /* 0x004fea0003900000 */
[----:B------:R-:W2:Y:S02]  /*142e0*/  @!P1 SYNCS.PHASECHK.TRANS64 P1, [R15+URZ+0x30c28], R12 ;  /* 0x030c280c0f0095a7 */ /* 0x000ea4000802007f */
[----:B--2---:R-:W-:Y:S05]  /*142f0*/  @!P1 BRA `(.L_x_5700) ;  /* 0xfffffffc00f09947 */ /* 0x004fea000383ffff */
[----:B------:R-:W-:Y:S05]  /*14300*/  BRA `(.L_x_5729) ;  /* 0xfffffff000847947 */ /* 0x000fea000383ffff */
.L_x_5702:
[----:B------:R1:W1:Y:S02]  /*14310*/  SYNCS.PHASECHK.TRANS64.TRYWAIT P0, [R3+URZ+0x30c40], R0 ;  /* 0x030c4000030075a7 */ /* 0x000264000800017f */
[----:B-1----:R-:W-:Y:S05]  /*14320*/  @!P0 NANOSLEEP.SYNCS 0x989680 ;  /* 0x009896800000895d */ /* 0x002fea0003900000 */
[----:B------:R-:W1:Y:S02]  /*14330*/  @!P0 SYNCS.PHASECHK.TRANS64 P0, [R3+URZ+0x30c40], R0 ;  /* 0x030c4000030085a7 */ /* 0x000e64000800007f */
[----:B-1----:R-:W-:Y:S05]  /*14340*/  @!P0 BRA `(.L_x_5702) ;  /* 0xfffffffc00f08947 */ /* 0x002fea000383ffff */
[----:B------:R-:W-:Y:S05]  /*14350*/  BRA `(.L_x_5730) ;  /* 0xfffffff400187947 */ /* 0x000fea000383ffff */
.L_x_5704:
[----:B------:R-:W-:Y:S01]  /*14360*/  BSSY B0, `(.L_x_5731) ;  /* 0x0000006000007945 */ /* 0x000fe20003800000 */
[----:B------:R-:W-:-:S07]  /*14370*/  IMAD.MOV.U32 R15, RZ, RZ, -0x1 ;  /* 0xffffffffff0f7424 */ /* 0x000fce00078e00ff */
[----:B---3--:R-:W-:Y:S05]  /*14380*/  WARPSYNC.COLLECTIVE R15, `(.L_x_5732) ;  /* 0x000000000f0c7348 */ /* 0x008fea0003c00000 */
[----:B------:R-:W-:Y:S02]  /*14390*/  ELECT P6, UR62, PT ;  /* 0x00000000003e782f */ /* 0x000fe400038c0000 */
[----:B------:R-:W-:Y:S01]  /*143a0*/  MOV R14, UR62 ;  /* 0x0000003e000e7c02 */ /* 0x000fe20008000f00 */
[----:B---3--:R-:W-:Y:S10]  /*143b0*/  ENDCOLLECTIVE ;  /* 0x000000000000791b */ /* 0x008ff40003800000 */
.L_x_5732:
[----:B------:R-:W-:Y:S05]  /*143c0*/  BSYNC B0 ;  /* 0x0000000000007941 */ /* 0x000fea0003800000 */
.L_x_5731:
[----:B------:R-:W-:Y:S05]  /*143d0*/  BRA `(.L_x_5733) ;  /* 0xfffffff400ac7947 */ /* 0x000fea000383ffff */
.L_x_5706:
[----:B-1----:R1:W2:Y:S02]  /*143e0*/  SYNCS.PHASECHK.TRANS64.TRYWAIT P0, [R7+URZ], R4 ;  /* 0x00000004070075a7 */ /* 0x0022a4000800017f */
[----:B--2---:R-:W-:Y:S05]  /*143f0*/  @!P0 NANOSLEEP.SYNCS 0x989680 ;  /* 0x009896800000895d */ /* 0x004fea0003900000 */
[----:B------:R-:W2:Y:S02]  /*14400*/  @!P0 SYNCS.PHASECHK.TRANS64 P0, [R7+URZ], R4 ;  /* 0x00000004070085a7 */ /* 0x000ea4000800007f */
[----:B--2---:R-:W-:Y:S05]  /*14410*/  @!P0 BRA `(.L_x_5706) ;  /* 0xfffffffc00f08947 */ /* 0x004fea000383ffff */
[----:B------:R-:W-:Y:S05]  /*14420*/  BRA `(.L_x_5734) ;  /* 0xfffffff400ec7947 */ /* 0x000fea000383ffff */
.L_x_5707:
[----:B--2---:R2:W4:Y:S02]  /*14430*/  SYNCS.PHASECHK.TRANS64.TRYWAIT P0, [R3+URZ], R2 ;  /* 0x00000002030075a7 */ /* 0x004524000800017f */
[----:B----4-:R-:W-:Y:S05]  /*14440*/  @!P0 NANOSLEEP.SYNCS 0x989680 ;  /* 0x009896800000895d */ /* 0x010fea0003900000 */
[----:B------:R-:W4:Y:S02]  /*14450*/  @!P0 SYNCS.PHASECHK.TRANS64 P0, [R3+URZ], R2 ;  /* 0x00000002030085a7 */ /* 0x000f24000800007f */
[----:B----4-:R-:W-:Y:S05]  /*14460*/  @!P0 BRA `(.L_x_5707) ;  /* 0xfffffffc00f08947 */ /* 0x010fea000383ffff */
[----:B------:R-:W-:Y:S05]  /*14470*/  BRA `(.L_x_5735) ;  /* 0xfffffff400e07947 */ /* 0x000fea000383ffff */
.L_x_5709:
[----:B--2---:R2:W4:Y:S02]  /*14480*/  SYNCS.PHASECHK.TRANS64.TRYWAIT P0, [R5+URZ], R4 ;  /* 0x00000004050075a7 */ /* 0x004524000800017f */
[----:B----4-:R-:W-:Y:S05]  /*14490*/  @!P0 NANOSLEEP.SYNCS 0x989680 ;  /* 0x009896800000895d */ /* 0x010fea0003900000 */
[----:B------:R-:W4:Y:S02]  /*144a0*/  @!P0 SYNCS.PHASECHK.TRANS64 P0, [R5+URZ], R4 ;  /* 0x00000004050085a7 */ /* 0x000f24000800007f */
[----:B----4-:R-:W-:Y:S05]  /*144b0*/  @!P0 BRA `(.L_x_5709) ;  /* 0xfffffffc00f08947 */ /* 0x010fea000383ffff */
[----:B------:R-:W-:Y:S05]  /*144c0*/  BRA `(.L_x_5736) ;  /* 0xfffffff400e47947 */ /* 0x000fea000383ffff */
.L_x_5737:
        /* <DEDUP_REMOVED lines=11> */
.L_x_7414:


//--------------------- .text._ZN7cutlass13device_kernelIN5flash11enable_sm90INS1_16FlashAttnBwdSm90INS1_25CollectiveMainloopBwdSm90ILi2ELi2ELi2EN4cute5tupleIJNS5_1CILi1EEES8_S8_EEENS6_IJNS7_ILi128EEESA_NS7_ILi64EEEEEENS_6half_tEfNS_4arch4Sm90ELb0ELb1ELb0ELb1ELb0ELb1ELb0ELb0ELi2ELi1ELi2ELi2ELb0EEENS1_24CollectiveEpilogueBwdGQAISC_fSF_Li256ELb1ELb0EEENS1_19SingleTileSchedulerILb1ELb0ELb0ELi128EEEEEEEEEvNT_6ParamsE --------------------------
	.section	.text._ZN7cutlass13device_kernelIN5flash11enable_sm90INS1_16FlashAttnBwdSm90INS1_25CollectiveMainloopBwdSm90ILi2ELi2ELi2EN4cute5tupleIJNS5_1CILi1EEES8_S8_EEENS6_IJNS7_ILi128EEESA_NS7_ILi64EEEEEENS_6half_tEfNS_4arch4Sm90ELb0ELb1ELb0ELb1ELb0ELb1ELb0ELb0ELi2ELi1ELi2ELi2ELb0EEENS1_24CollectiveEpilogueBwdGQAISC_fSF_Li256ELb1ELb0EEENS1_19SingleTileSchedulerILb1ELb0ELb0ELi128EEEEEEEEEvNT_6ParamsE,"ax",@progbits
	.align	128
.text._ZN7cutlass13device_kernelIN5flash11enable_sm90INS1_16FlashAttnBwdSm90INS1_25CollectiveMainloopBwdSm90ILi2ELi2ELi2EN4cute5tupleIJNS5_1CILi1EEES8_S8_EEENS6_IJNS7_ILi128EEESA_NS7_ILi64EEEEEENS_6half_tEfNS_4arch4Sm90ELb0ELb1ELb0ELb1ELb0ELb1ELb0ELb0ELi2ELi1ELi2ELi2ELb0EEENS1_24CollectiveEpilogueBwdGQAISC_fSF_Li256ELb1ELb0EEENS1_19SingleTileSchedulerILb1ELb0ELb0ELi128EEEEEEEEEvNT_6ParamsE:
        .type           _ZN7cutlass13device_kernelIN5flash11enable_sm90INS1_16FlashAttnBwdSm90INS1_25CollectiveMainloopBwdSm90ILi2ELi2ELi2EN4cute5tupleIJNS5_1CILi1EEES8_S8_EEENS6_IJNS7_ILi128EEESA_NS7_ILi64EEEEEENS_6half_tEfNS_4arch4Sm90ELb0ELb1ELb0ELb1ELb0ELb1ELb0ELb0ELi2ELi1ELi2ELi2ELb0EEENS1_24CollectiveEpilogueBwdGQAISC_fSF_Li256ELb1ELb0EEENS1_19SingleTileSchedulerILb1ELb0ELb0ELi128EEEEEEEEEvNT_6ParamsE,@function
        .size           _ZN7cutlass13device_kernelIN5flash11enable_sm90INS1_16FlashAttnBwdSm90INS1_25CollectiveMainloopBwdSm90ILi2ELi2ELi2EN4cute5tupleIJNS5_1CILi1EEES8_S8_EEENS6_IJNS7_ILi128EEESA_NS7_ILi64EEEEEENS_6half_tEfNS_4arch4Sm90ELb0ELb1ELb0ELb1ELb0ELb1ELb0ELb0ELi2ELi1ELi2ELi2ELb0EEENS1_24CollectiveEpilogueBwdGQAISC_fSF_Li256ELb1ELb0EEENS1_19SingleTileSchedulerILb1ELb0ELb0ELi128EEEEEEEEEvNT_6ParamsE,(.L_x_7415 - _ZN7cutlass13device_kernelIN5flash11enable_sm90INS1_16FlashAttnBwdSm90INS1_25CollectiveMainloopBwdSm90ILi2ELi2ELi2EN4cute5tupleIJNS5_1CILi1EEES8_S8_EEENS6_IJNS7_ILi128EEESA_NS7_ILi64EEEEEENS_6half_tEfNS_4arch4Sm90ELb0ELb1ELb0ELb1ELb0ELb1ELb0ELb0ELi2ELi1ELi2ELi2ELb0EEENS1_24CollectiveEpilogueBwdGQAISC_fSF_Li256ELb1ELb0EEENS1_19SingleTileSchedulerILb1ELb0ELb0ELi128EEEEEEEEEvNT_6ParamsE)
        .other          _ZN7cutlass13device_kernelIN5flash11enable_sm90INS1_16FlashAttnBwdSm90INS1_25CollectiveMainloopBwdSm90ILi2ELi2ELi2EN4cute5tupleIJNS5_1CILi1EEES8_S8_EEENS6_IJNS7_ILi128EEESA_NS7_ILi64EEEEEENS_6half_tEfNS_4arch4Sm90ELb0ELb1ELb0ELb1ELb0ELb1ELb0ELb0ELi2ELi1ELi2ELi2ELb0EEENS1_24CollectiveEpilogueBwdGQAISC_fSF_Li256ELb1ELb0EEENS1_19SingleTileSchedulerILb1ELb0ELb0ELi128EEEEEEEEEvNT_6ParamsE,@"STO_CUDA_ENTRY STV_DEFAULT"
_ZN7cutlass13device_kernelIN5flash11enable_sm90INS1_16FlashAttnBwdSm90INS1_25CollectiveMainloopBwdSm90ILi2ELi2ELi2EN4cute5tupleIJNS5_1CILi1EEES8_S8_EEENS6_IJNS7_ILi128EEESA_NS7_ILi64EEEEEENS_6half_tEfNS_4arch4Sm90ELb0ELb1ELb0ELb1ELb0ELb1ELb0ELb0ELi2ELi1ELi2ELi2ELb0EEENS1_24CollectiveEpilogueBwdGQAISC_fSF_Li256ELb1ELb0EEENS1_19SingleTileSchedulerILb1ELb0ELb0ELi128EEEEEEEEEvNT_6ParamsE:
        /* <DEDUP_REMOVED lines=24> */
.L_x_5739:
[----:B------:R-:W-:Y:S05]  /*0180*/  BSYNC B0 ;  /* 0x0000000000007941 */ /* 0x000fea0003800000 */
.L_x_5738:
        /* <DEDUP_REMOVED lines=37> */
.L_x_5740:
        /* <DEDUP_REMOVED lines=22> */
.L_x_5741:
[----:B------:R-:W-:Y:S01]  /*0540*/  PLOP3.LUT P0, PT, PT, PT, UP0, 0x80, 0x0 ;  /* 0x000000000000781c */ /* 0x000fe20003f0f008 */
[----:B------:R-:W-:Y:S01]  /*0550*/  NOP ;  /* 0x0000000000007918 */ /* 0x000fe20000000000 */
[----:B------:R-:W-:Y:S01]  /*0560*/  ULDC.64 UR38, c[0x0][0x208] ;  /* 0x0000820000267ab9 */ /* 0x000fe20000000a00 */
[----:B------:R-:W-:Y:S01]  /*0570*/  BSSY B6, `(.L_x_5742) ;  /* 0x000113b000067945 */ /* 0x000fe20003800000 */
[----:B-12-4-:R-:W-:Y:S09]  /*0580*/  BAR.SYNC.DEFER_BLOCKING 0x0 ;  /* 0x0000000000007b1d */ /* 0x016ff20000010000 */
[----:B------:R-:W-:Y:S05]  /*0590*/  @!P0 BRA `(.L_x_5743) ;  /* 0x000000dc001c8947 */ /* 0x000fea0003800000 */
.L_x_5744:
        /* <DEDUP_REMOVED lines=24> */
.L_x_5745:
        /* <DEDUP_REMOVED lines=14> */
.L_x_5747:
[----:B------:R-:W-:-:S05]  /*0800*/  ULDC UR4, c[0x0][0x8c4] ;  /* 0x0002310000047ab9 */ /* 0x000fca0000000800 */
.L_x_5746:
        /* <DEDUP_REMOVED lines=19> */
.L_x_5749:
        /* <DEDUP_REMOVED lines=14> */
.L_x_5750:
        /* <DEDUP_REMOVED lines=11> */
.L_x_5751:
        /* <DEDUP_REMOVED lines=13> */
.L_x_5752:
        /* <DEDUP_REMOVED lines=50> */
.L_x_5753:
        /* <DEDUP_REMOVED lines=28> */
.L_x_5756:
        /* <DEDUP_REMOVED lines=15> */
.L_x_5755:
        /* <DEDUP_REMOVED lines=22> */
.L_x_5758:
        /* <DEDUP_REMOVED lines=15> */
.L_x_5757:
[----:B------:R-:W-:Y:S01]  /*13c0*/  SHF.R.S32.HI R6, RZ, 0x1f, R17 ;  /* 0x0000001fff067819 */ /* 0x000fe20000011411 */
[----:B------:R-:W-:-:S03]  /*13d0*/  UMOV UR4, 0xffffffff ;  /* 0xffffffff00047882 */ /* 0x000fc60000000000 */
[----:B------:R-:W-:-:S04]  /*13e0*/  LEA.HI R0, R6, R17, RZ, 0x7 ;  /* 0x0000001106007211 */ /* 0x000fc800078f38ff */
[----:B------:R-:W-:Y:S01]  /*13f0*/  SHF.R.S32.HI R10, RZ, 0x7, R0 ;  /* 0x00000007ff0a7819 */ /* 0x000fe20000011400 */
[----:B------:R-:W-:Y:S06]  /*1400*/  BRA.DIV UR4, `(.L_x_5759) ;  /* 0x00000106044c7947 */ /* 0x000fec000b800000 */
[----:B------:R1:W2:Y:S02]  /*1410*/  SHFL.IDX PT, R14, R10, RZ, 0x1f ;  /* 0x00001fff0a0e7589 */ /* 0x0002a400000e0000 */
.L_x_5867:
        /* <DEDUP_REMOVED lines=23> */
.L_x_5760:
        /* <DEDUP_REMOVED lines=70> */
[----:B------:R-:W-:Y:S02]  /*19f0*/  SHF.R.S32.HI R7, RZ, 0x1f, R0 ;  /* 0x0000001fff077819 */ /* 0x000fe40000011400 */
[----:B------:R-:W-:Y:S02]  /*1a00*/  CS2R R174, SRZ ;  /* 0x0000000000ae7805 */ /* 0x000fe4000001ff00 */
[----:B------:R-:W-:-:S02]  /*1a10*/  LOP3.LUT R9, R5, 0xfffffff8, RZ, 0xc0, !PT ;  /* 0xfffffff805097812 */ /* 0x000fc400078ec0ff */
[----:B------:R-:W-:Y:S02]  /*1a20*/  CS2R R172, SRZ ;  /* 0x0000000000ac7805 */ /* 0x000fe4000001ff00 */
[----:B------:R-:W-:Y:S02]  /*1a30*/  LOP3.LUT R6, R6, 0xfffffffc, RZ, 0xc0, !PT ;  /* 0xfffffffc06067812 */ /* 0x000fe400078ec0ff */
[----:B------:R-:W-:Y:S02]  /*1a40*/  CS2R R170, SRZ ;  /* 0x0000000000aa7805 */ /* 0x000fe4000001ff00 */
[CC--:B------:R-:W-:Y:S01]  /*1a50*/  LEA.HI R4, R7.reuse, R0.reuse, RZ, 0x3 ;  /* 0x0000000007047211 */ /* 0x0c0fe200078f18ff */
[----:B------:R-:W-:Y:S01]  /*1a60*/  IMAD.IADD R8, R8, 0x1, -R9 ;  /* 0x0000000108087824 */ /* 0x000fe200078e0a09 */
[----:B------:R-:W-:Y:S01]  /*1a70*/  LEA.HI R7, R7, R0, RZ, 0x2 ;  /* 0x0000000007077211 */ /* 0x000fe200078f10ff */
[----:B------:R-:W-:Y:S01]  /*1a80*/  IMAD.IADD R5, R17, 0x1, -R6 ;  /* 0x0000000111057824 */ /* 0x000fe200078e0a06 */
[----:B------:R-:W-:-:S02]  /*1a90*/  SHF.R.S32.HI R0, RZ, 0x3, R4 ;  /* 0x00000003ff007819 */ /* 0x000fc40000011404 */
[----:B------:R-:W-:Y:S02]  /*1aa0*/  CS2R R168, SRZ ;  /* 0x0000000000a87805 */ /* 0x000fe4000001ff00 */
[----:B------:R-:W-:Y:S02]  /*1ab0*/  SHF.R.S32.HI R9, RZ, 0x1f, R4 ;  /* 0x0000001fff097819 */ /* 0x000fe40000011404 */
[----:B------:R-:W-:Y:S02]  /*1ac0*/  CS2R R166, SRZ ;  /* 0x0000000000a67805 */ /* 0x000fe4000001ff00 */
[----:B------:R-:W-:Y:S02]  /*1ad0*/  LEA.HI R6, R10, R11, RZ, 0x5 ;  /* 0x0000000b0a067211 */ /* 0x000fe400078f28ff */
[----:B------:R-:W-:Y:S02]  /*1ae0*/  CS2R R164, SRZ ;  /* 0x0000000000a47805 */ /* 0x000fe4000001ff00 */
[----:B------:R-:W-:-:S02]  /*1af0*/  SHF.R.S32.HI R4, RZ, 0x2, R7 ;  /* 0x00000002ff047819 */ /* 0x000fc40000011407 */
[----:B------:R-:W-:Y:S02]  /*1b00*/  CS2R R162, SRZ ;  /* 0x0000000000a27805 */ /* 0x000fe4000001ff00 */
[----:B------:R-:W-:Y:S02]  /*1b10*/  LEA.HI R10, R12, R12, RZ, 0x1 ;  /* 0x0000000c0c0a7211 */ /* 0x000fe400078f08ff */
[----:B------:R-:W-:Y:S02]  /*1b20*/  CS2R R160, SRZ ;  /* 0x0000000000a07805 */ /* 0x000fe4000001ff00 */
[----:B------:R-:W-:Y:S01]  /*1b30*/  SHF.R.S32.HI R11, RZ, 0x5, R6 ;  /* 0x00000005ff0b7819 */ /* 0x000fe20000011406 */
[----:B------:R-:W-:Y:S01]  /*1b40*/  VIADD R6, R4, 0x8 ;  /* 0x0000000804067836 */ /* 0x000fe20000000000 */
[----:B------:R-:W-:Y:S02]  /*1b50*/  LEA.HI R9, R9, R0, RZ, 0x4 ;  /* 0x0000000009097211 */ /* 0x000fe400078f20ff */
[----:B------:R-:W-:-:S02]  /*1b60*/  CS2R R158, SRZ ;  /* 0x00000000009e7805 */ /* 0x000fc4000001ff00 */
[----:B------:R-:W-:Y:S01]  /*1b70*/  LOP3.LUT R10, R10, 0x3fffffe, RZ, 0xc0, !PT ;  /* 0x03fffffe0a0a7812 */ /* 0x000fe200078ec0ff */
[----:B------:R-:W-:Y:S01]  /*1b80*/  IMAD R11, R11, 0x10, R8 ;  /* 0x000000100b0b7824 */ /* 0x000fe200078e0208 */
        /* <DEDUP_REMOVED lines=9> */
[C---:B------:R-:W-:Y:S01]  /*1c20*/  VIADD R10, R4.reuse, 0x10 ;  /* 0x00000010040a7836 */ /* 0x040fe20000000000 */
[----:B------:R-:W-:Y:S01]  /*1c30*/  SHF.R.S32.HI R11, RZ, 0x1f, R8 ;  /* 0x0000001fff0b7819 */ /* 0x000fe20000011408 */
[----:B------:R-:W-:Y:S01]  /*1c40*/  VIADD R12, R4, 0x18 ;  /* 0x00000018040c7836 */ /* 0x000fe20000000000 */
[----:B------:R-:W-:Y:S01]  /*1c50*/  CS2R R154, SRZ ;  /* 0x00000000009a7805 */ /* 0x000fe2000001ff00 */
[----:B------:R-:W-:Y:S01]  /*1c60*/  IMAD.IADD R9, R6, 0x1, -R9 ;  /* 0x0000000106097824 */ /* 0x000fe200078e0a09 */
[----:B------:R-:W-:Y:S01]  /*1c70*/  LEA.HI R6, R10, R10, RZ, 0x1 ;  /* 0x0000000a0a067211 */ /* 0x000fe200078f08ff */
[----:B------:R-:W-:Y:S01]  /*1c80*/  IMAD.IADD R7, R4, 0x1, -R7 ;  /* 0x0000000104077824 */ /* 0x000fe200078e0a07 */
[----:B------:R-:W-:-:S02]  /*1c90*/  LEA.HI R14, R12, R12, RZ, 0x1 ;  /* 0x0000000c0c0e7211 */ /* 0x000fc400078f08ff */
[----:B------:R-:W-:Y:S02]  /*1ca0*/  CS2R R152, SRZ ;  /* 0x0000000000987805 */ /* 0x000fe4000001ff00 */
[----:B------:R-:W-:Y:S01]  /*1cb0*/  SHF.R.S32.HI R4, RZ, 0x1, R8 ;  /* 0x00000001ff047819 */ /* 0x000fe20000011408 */
[----:B------:R-:W-:Y:S01]  /*1cc0*/  IMAD R229, R0, 0x8, R7 ;  /* 0x0000000800e57824 */ /* 0x000fe200078e0207 */
[----:B------:R-:W-:Y:S01]  /*1cd0*/  LOP3.LUT R13, R6, 0xfffffffe, RZ, 0xc0, !PT ;  /* 0xfffffffe060d7812 */ /* 0x000fe200078ec0ff */
[----:B------:R-:W-:Y:S01]  /*1ce0*/  IMAD.U32 R7, RZ, RZ, UR44 ;  /* 0x0000002cff077e24 */ /* 0x000fe2000f8e00ff */
[--C-:B------:R-:W-:Y:S01]  /*1cf0*/  SHF.R.S32.HI R8, RZ, 0x1, R6.reuse ;  /* 0x00000001ff087819 */ /* 0x100fe20000011406 */
[----:B------:R-:W-:Y:S01]  /*1d00*/  IMAD.MOV.U32 R0, RZ, RZ, RZ ;  /* 0x000000ffff007224 */ /* 0x000fe200078e00ff */
        /* <DEDUP_REMOVED lines=26> */
[----:B------:R-:W-:Y:S01]  /*1eb0*/  IADD3 R6, -R18, UR41, -R7 ;  /* 0x0000002912067c10 */ /* 0x000fe2000fffe907 */
[----:B------:R-:W-:Y:S01]  /*1ec0*/  IMAD R227, R4, 0x8, R9 ;  /* 0x0000000804e37824 */ /* 0x000fe200078e0209 */
[----:B------:R-:W-:Y:S01]  /*1ed0*/  CS2R R194, SRZ ;  /* 0x0000000000c27805 */ /* 0x000fe2000001ff00 */
[----:B------:R-:W-:Y:S01]  /*1ee0*/  IMAD R226, R226, 0x8, R13 ;  /* 0x00000008e2e27824 */ /* 0x000fe200078e020d */
[----:B------:R-:W-:Y:S01]  /*1ef0*/  CS2R R192, SRZ ;  /* 0x0000000000c07805 */ /* 0x000fe2000001ff00 */
[----:B------:R-:W-:Y:S01]  /*1f00*/  IMAD.MOV.U32 R4, RZ, RZ, RZ ;  /* 0x000000ffff047224 */ /* 0x000fe200078e00ff */
[----:B------:R-:W-:-:S02]  /*1f10*/  CS2R R190, SRZ ;  /* 0x0000000000be7805 */ /* 0x000fc4000001ff00 */
[----:B------:R-:W-:Y:S02]  /*1f20*/  CS2R R188, SRZ ;  /* 0x0000000000bc7805 */ /* 0x000fe4000001ff00 */
[----:B------:R-:W-:Y:S02]  /*1f30*/  CS2R R186, SRZ ;  /* 0x0000000000ba7805 */ /* 0x000fe4000001ff00 */
[----:B------:R-:W-:Y:S02]  /*1f40*/  CS2R R184, SRZ ;  /* 0x0000000000b87805 */ /* 0x000fe4000001ff00 */
[----:B------:R-:W-:-:S07]  /*1f50*/  IADD3 R7, RZ, -UR44, -R18 ;  /* 0x8000002cff077c10 */ /* 0x000fce000fffe812 */
.L_x_5773:
[----:B------:R-:W-:-:S06]  /*1f60*/  ULOP3.LUT UR4, UR36, 0x1, URZ, 0xfc, !UPT ;  /* 0x0000000124047892 */ /* 0x000fcc000f8efc3f */
[----:B-1----:R-:W-:-:S05]  /*1f70*/  IMAD.U32 R8, RZ, RZ, UR4 ;  /* 0x00000004ff087e24 */ /* 0x002fca000f8e00ff */
[----:B------:R-:W-:-:S13]  /*1f80*/  ISETP.NE.AND P6, PT, R8, 0x3, PT ;  /* 0x000000030800780c */ /* 0x000fda0003fc5270 */
[----:B------:R-:W-:Y:S05]  /*1f90*/  @!P6 BRA `(.L_x_5763) ;  /* 0x000000000004e947 */ /* 0x000fea0003800000 */
[----:B------:R-:W-:Y:S01]  /*1fa0*/  BPT.TRAP 0x1 ;  /* 0x000000040000795c */ /* 0x000fe20000300000 */
.L_x_5763:
[----:B------:R-:W-:Y:S01]  /*1fb0*/  IMAD R8, R0, 0x8, R16 ;  /* 0x0000000800087824 */ /* 0x000fe200078e0210 */
[----:B------:R-:W-:-:S04]  /*1fc0*/  SHF.L.U32 R23, R4, 0x1f, RZ ;  /* 0x0000001f04177819 */ /* 0x000fc800000006ff */
[----:B------:R1:W2:Y:S01]  /*1fd0*/  SYNCS.PHASECHK.TRANS64.TRYWAIT P0, [R8+URZ+0x30c10], R23 ;  /* 0x030c1017080075a7 */ /* 0x0002a2000800017f */
[----:B------:R-:W-:Y:S05]  /*1fe0*/  @!P6 BRA `(.L_x_5764) ;  /* 0x000000000004e947 */ /* 0x000fea0003800000 */
[----:B------:R-:W-:Y:S01]  /*1ff0*/  BPT.TRAP 0x1 ;  /* 0x000000040000795c */ /* 0x000fe20000300000 */
.L_x_5764:
[----:B------:R-:W-:-:S05]  /*2000*/  VIADD R9, R16, 0x10000 ;  /* 0x0001000010097836 */ /* 0x000fca0000000000 */
[----:B------:R-:W-:-:S04]  /*2010*/  SHF.R.U32.HI R9, RZ, 0x4, R9 ;  /* 0x00000004ff097819 */ /* 0x000fc80000011609 */
[----:B------:R-:W-:Y:S01]  /*2020*/  LOP3.LUT R9, R9, 0x3fff, RZ, 0xc0, !PT ;  /* 0x00003fff09097812 */ /* 0x000fe200078ec0ff */
[----:B--2---:R-:W-:Y:S06]  /*2030*/  @P0 BRA `(.L_x_5765) ;  /* 0x0000000000080947 */ /* 0x004fec0003800000 */
[----:B------:R-:W2:Y:S02]  /*2040*/  SYNCS.PHASECHK.TRANS64.TRYWAIT P0, [R8+URZ+0x30c10], R23 ;  /* 0x030c1017080075a7 */ /* 0x000ea4000800017f */
[----:B--2---:R-:W-:Y:S05]  /*2050*/  @!P0 BRA `(.L_x_5766) ;  /* 0x000000f8006c8947 */ /* 0x004fea0003800000 */
.L_x_5765:
        /* <DEDUP_REMOVED lines=60> */
.L_x_5767:
[----:B------:R1:W1:Y:S01]  /*2420*/  SYNCS.PHASECHK.TRANS64.TRYWAIT P0, [R8+URZ+0x30c30], R23 ;  /* 0x030c3017080075a7 */ /* 0x000262000800017f */
[----:B------:R-:W-:Y:S05]  /*2430*/  @!P6 BRA `(.L_x_5768) ;  /* 0x000000000004e947 */ /* 0x000fea0003800000 */
[----:B------:R-:W-:Y:S01]  /*2440*/  BPT.TRAP 0x1 ;  /* 0x000000040000795c */ /* 0x000fe20000300000 */
.L_x_5768:
[----:B------:R-:W2:Y:S01]  /*2450*/  LDC.64 R24, c[0x0][0x748] ;  /* 0x0001d200ff187b82 */ /* 0x000ea20000000a00 */
[----:B------:R-:W-:-:S05]  /*2460*/  VIADD R13, R16, 0x18000 ;  /* 0x00018000100d7836 */ /* 0x000fca0000000000 */
[----:B------:R-:W-:Y:S01]  /*2470*/  SHF.R.U32.HI R13, RZ, 0x4, R13 ;  /* 0x00000004ff0d7819 */ /* 0x000fe2000001160d */
[----:B-1----:R-:W-:Y:S06]  /*2480*/  @P0 BRA `(.L_x_5769) ;  /* 0x0000000000080947 */ /* 0x002fec0003800000 */
[----:B------:R-:W1:Y:S02]  /*2490*/  SYNCS.PHASECHK.TRANS64.TRYWAIT P0, [R8+URZ+0x30c30], R23 ;  /* 0x030c3017080075a7 */ /* 0x000e64000800017f */
[----:B-1----:R-:W-:Y:S05]  /*24a0*/  @!P0 BRA `(.L_x_5770) ;  /* 0x000000f4006c8947 */ /* 0x002fea0003800000 */
.L_x_5769:
        /* <DEDUP_REMOVED lines=32> */
[----:B------:R-:W-:Y:S01]  /*26b0*/  VIADD R221, R5, 0x8 ;  /* 0x0000000805dd7836 */ /* 0x000fe20000000000 */
[C---:B------:R-:W-:Y:S01]  /*26c0*/  ISETP.GE.AND P1, PT, R22.reuse, RZ, PT ;  /* 0x000000ff1600720c */ /* 0x040fe20003f26270 */
[----:B------:R-:W-:Y:S01]  /*26d0*/  ULDC UR11, c[0x0][0x744] ;  /* 0x0001d100000b7ab9 */ /* 0x000fe20000000800 */
        /* <DEDUP_REMOVED lines=16> */
[----:B------:R-:W-:Y:S01]  /*27e0*/  VIADD R23, R5, 0xc ;  /* 0x0000000c05177836 */ /* 0x000fe20000000000 */
[----:B------:R-:W-:Y:S01]  /*27f0*/  ISETP.GE.AND P1, PT, R22, 0x8, PT ;  /* 0x000000081600780c */ /* 0x000fe20003f26270 */
[--C-:B--2---:R-:W-:Y:S01]  /*2800*/  FFMA.FTZ R222, R222, UR11, -R217.reuse ;  /* 0x0000000bdede7c23 */ /* 0x104fe200080108d9 */
[----:B------:R-:W-:Y:S01]  /*2810*/  FFMA.FTZ R217, R148, UR11, -R217 ;  /* 0x0000000b94d97c23 */ /* 0x000fe200080108d9 */
[----:B------:R-:W-:Y:S01]  /*2820*/  ISETP.GE.AND P3, PT, R13, 0x8, PT ;  /* 0x000000080d00780c */ /* 0x000fe20003f66270 */
[----:B------:R-:W-:Y:S01]  /*2830*/  HGMMA.64x128x16.F32 R24, gdesc[UR4], RZ, !UPT, gsb0 ;  /* 0x01e00000041879f0 */ /* 0x000fe2000c0008ff */
[----:B------:R-:W-:Y:S01]  /*2840*/  UIADD3 UR6, UR10, 0x2, URZ ;  /* 0x000000020a067890 */ /* 0x000fe2000fffe03f */
[----:B------:R-:W1:Y:S01]  /*2850*/  SHFL.IDX PT, R216, R21, R23, 0x1f ;  /* 0x00001f1715d87589 */ /* 0x000e6200000e0000 */
[----:B------:R-:W-:Y:S01]  /*2860*/  UIADD3 UR4, UR9, 0x2, URZ ;  /* 0x0000000209047890 */ /* 0x000fe2000fffe03f */
[----:B------:R-:W-:Y:S01]  /*2870*/  ISETP.GT.OR P1, PT, R20, 0x8, !P1 ;  /* 0x000000081400780c */ /* 0x000fe20004f24670 */
[----:B------:R-:W-:Y:S01]  /*2880*/  UMOV UR7, 0x40000040 ;  /* 0x4000004000077882 */ /* 0x000fe20000000000 */
[----:B------:R-:W-:Y:S01]  /*2890*/  UMOV UR5, 0x40000040 ;  /* 0x4000004000057882 */ /* 0x000fe20000000000 */
[----:B------:R-:W-:Y:S01]  /*28a0*/  VIADD R148, R5, 0x10 ;  /* 0x0000001005947836 */ /* 0x000fe20000000000 */
[----:B------:R-:W-:Y:S01]  /*28b0*/  ISETP.GE.AND P0, PT, R13, 0x9, PT ;  /* 0x000000090d00780c */ /* 0x000fe20003f06270 */
[----:B------:R-:W-:Y:S01]  /*28c0*/  MUFU.EX2 R219, R219 ;  /* 0x000000db00db7308 */ /* 0x000fe20000000800 */
[----:B------:R-:W-:-:S02]  /*28d0*/  ISETP.GT.OR P3, PT, R19, 0x8, !P3 ;  /* 0x000000081300780c */ /* 0x000fc40005f64670 */
[----:B------:R-:W-:Y:S01]  /*28e0*/  FSEL R88, R88, -INF , !P1 ;  /* 0xff80000058587808 */ /* 0x000fe20004800000 */
[----:B------:R-:W2:Y:S01]  /*28f0*/  SHFL.IDX PT, R150, R21, R148, 0x1f ;  /* 0x00001f9415967589 */ /* 0x000ea200000e0000 */
[----:B------:R-:W-:Y:S02]  /*2900*/  ISETP.GE.AND P1, PT, R13, 0x10, PT ;  /* 0x000000100d00780c */ /* 0x000fe40003f26270 */
[----:B------:R-:W-:Y:S02]  /*2910*/  ISETP.GE.AND P2, PT, R22, 0x9, PT ;  /* 0x000000091600780c */ /* 0x000fe40003f46270 */
[C---:B------:R-:W-:Y:S02]  /*2920*/  ISETP.GT.OR P0, PT, R19.reuse, 0x9, !P0 ;  /* 0x000000091300780c */ /* 0x040fe40004704670 */
[----:B------:R-:W-:Y:S01]  /*2930*/  FSEL R218, R90, -INF , !P3 ;  /* 0xff8000005ada7808 */ /* 0x000fe20005800000 */
[----:B---3--:R-:W-:Y:S01]  /*2940*/  FFMA.FTZ R90, R88, UR11, -R149 ;  /* 0x0000000b585a7c23 */ /* 0x008fe20008010895 */
[----:B------:R-:W-:Y:S01]  /*2950*/  ISETP.GT.OR P1, PT, R19, 0x10, !P1 ;  /* 0x000000101300780c */ /* 0x000fe20004f24670 */
[----:B------:R-:W-:Y:S01]  /*2960*/  MUFU.EX2 R88, R220 ;  /* 0x000000dc00587308 */ /* 0x000fe20000000800 */
[----:B------:R-:W-:-:S02]  /*2970*/  ISETP.GT.OR P2, PT, R20, 0x9, !P2 ;  /* 0x000000091400780c */ /* 0x000fc40005744670 */
[----:B------:R-:W-:Y:S01]  /*2980*/  FSEL R151, R91, -INF , !P0 ;  /* 0xff8000005b977808 */ /* 0x000fe20004000000 */
[----:B------:R-:W-:Y:S01]  /*2990*/  FFMA.FTZ R91, R218, UR11, -R149 ;  /* 0x0000000bda5b7c23 */ /* 0x000fe20008010895 */
[----:B------:R-:W-:Y:S02]  /*29a0*/  FSEL R149, R94, -INF , !P1 ;  /* 0xff8000005e957808 */ /* 0x000fe40004800000 */
[C---:B------:R-:W-:Y:S01]  /*29b0*/  ISETP.GE.AND P1, PT, R22.reuse, 0x11, PT ;  /* 0x000000111600780c */ /* 0x040fe20003f26270 */
[----:B------:R-:W-:Y:S01]  /*29c0*/  MUFU.EX2 R90, R90 ;  /* 0x0000005a005a7308 */ /* 0x000fe20000000800 */
[C---:B------:R-:W-:Y:S02]  /*29d0*/  ISETP.GE.AND P4, PT, R22.reuse, 0x18, PT ;  /* 0x000000181600780c */ /* 0x040fe40003f86270 */
[----:B------:R-:W-:Y:S02]  /*29e0*/  FSEL R89, R89, -INF , !P2 ;  /* 0xff80000059597808 */ /* 0x000fe40005000000 */
[----:B------:R-:W-:-:S02]  /*29f0*/  ISETP.GE.AND P0, PT, R22, 0x10, PT ;  /* 0x000000101600780c */ /* 0x000fc40003f06270 */
[C---:B------:R-:W-:Y:S01]  /*2a00*/  ISETP.GT.OR P1, PT, R20.reuse, 0x11, !P1 ;  /* 0x000000111400780c */ /* 0x040fe20004f24670 */
[--C-:B-1----:R-:W-:Y:S01]  /*2a10*/  FFMA.FTZ R218, R89, UR11, -R216.reuse ;  /* 0x0000000b59da7c23 */ /* 0x102fe200080108d8 */
[C---:B------:R-:W-:Y:S01]  /*2a20*/  ISETP.GT.OR P4, PT, R20.reuse, 0x18, !P4 ;  /* 0x000000181400780c */ /* 0x040fe20006784670 */
[----:B------:R-:W-:Y:S01]  /*2a30*/  FFMA.FTZ R216, R151, UR11, -R216 ;  /* 0x0000000b97d87c23 */ /* 0x000fe200080108d8 */
[----:B------:R-:W-:Y:S01]  /*2a40*/  ISETP.GT.OR P0, PT, R20, 0x10, !P0 ;  /* 0x000000101400780c */ /* 0x000fe20004704670 */
[----:B------:R-:W-:Y:S01]  /*2a50*/  MUFU.EX2 R91, R91 ;  /* 0x0000005b005b7308 */ /* 0x000fe20000000800 */
[----:B------:R-:W-:Y:S02]  /*2a60*/  FSEL R151, R93, -INF , !P1 ;  /* 0xff8000005d977808 */ /* 0x000fe40004800000 */
[----:B------:R-:W-:Y:S02]  /*2a70*/  FSEL R96, R96, -INF , !P4 ;  /* 0xff80000060607808 */ /* 0x000fe40006000000 */
[----:B------:R-:W-:-:S02]  /*2a80*/  ISETP.GE.AND P5, PT, R22, 0x19, PT ;  /* 0x000000191600780c */ /* 0x000fc40003fa6270 */
[C---:B------:R-:W-:Y:S01]  /*2a90*/  ISETP.GE.AND P1, PT, R22.reuse, 0x29, PT ;  /* 0x000000291600780c */ /* 0x040fe20003f26270 */
[----:B------:R-:W-:Y:S01]  /*2aa0*/  MUFU.EX2 R93, R216 ;  /* 0x000000d8005d7308 */ /* 0x000fe20000000800 */
[----:B------:R-:W-:Y:S02]  /*2ab0*/  ISETP.GE.AND P4, PT, R22, 0x30, PT ;  /* 0x000000301600780c */ /* 0x000fe40003f86270 */
        /* <DEDUP_REMOVED lines=9> */
[----:B------:R-:W-:Y:S02]  /*2b50*/  FSEL R108, R108, -INF , !P4 ;  /* 0xff8000006c6c7808 */ /* 0x000fe40006000000 */
[C---:B------:R-:W-:Y:S02]  /*2b60*/  ISETP.GE.AND P5, PT, R22.reuse, 0x31, PT ;  /* 0x000000311600780c */ /* 0x040fe40003fa6270 */
[C---:B------:R-:W-:Y:S01]  /*2b70*/  ISETP.GE.AND P1, PT, R22.reuse, 0x41, PT ;  /* 0x000000411600780c */ /* 0x040fe20003f26270 */
[----:B------:R2:W3:Y:S01]  /*2b80*/  MUFU.EX2 R92, R218 ;  /* 0x000000da005c7308 */ /* 0x0004e20000000800 */
[----:B------:R-:W-:Y:S01]  /*2b90*/  ISETP.GE.AND P4, PT, R22, 0x48, PT ;  /* 0x000000481600780c */ /* 0x000fe20003f86270 */
[----:B-1----:R-:W-:Y:S01]  /*2ba0*/  VIADD R217, R5, 0x14 ;  /* 0x0000001405d97836 */ /* 0x002fe20000000000 */
[C---:B------:R-:W-:Y:S02]  /*2bb0*/  ISETP.GT.OR P5, PT, R20.reuse, 0x31, !P5 ;  /* 0x000000311400780c */ /* 0x040fe40006fa4670 */
[----:B------:R-:W-:-:S02]  /*2bc0*/  ISETP.GT.OR P1, PT, R20, 0x41, !P1 ;  /* 0x000000411400780c */ /* 0x000fc40004f24670 */
[----:B------:R-:W-:Y:S01]  /*2bd0*/  ISETP.GT.OR P4, PT, R20, 0x48, !P4 ;  /* 0x000000481400780c */ /* 0x000fe20006784670 */
[----:B------:R-:W-:Y:S01]  /*2be0*/  MUFU.EX2 R94, R94 ;  /* 0x0000005e005e7308 */ /* 0x000fe20000000800 */
[----:B------:R-:W-:Y:S01]  /*2bf0*/  FSEL R109, R109, -INF , !P5 ;  /* 0xff8000006d6d7808 */ /* 0x000fe20006800000 */
[----:B--2---:R-:W-:Y:S01]  /*2c00*/  VIADD R218, R5, 0x18 ;  /* 0x0000001805da7836 */ /* 0x004fe20000000000 */
[----:B------:R-:W-:Y:S02]  /*2c10*/  FSEL R117, R117, -INF , !P1 ;  /* 0xff80000075757808 */ /* 0x000fe40004800000 */
[----:B------:R-:W-:Y:S02]  /*2c20*/  FSEL R220, R120, -INF , !P4 ;  /* 0xff80000078dc7808 */ /* 0x000fe40006000000 */
[C---:B------:R-:W-:Y:S01]  /*2c30*/  ISETP.GE.AND P5, PT, R22.reuse, 0x49, PT ;  /* 0x000000491600780c */ /* 0x040fe20003fa6270 */
[----:B------:R1:W-:Y:S01]  /*2c40*/  MUFU.EX2 R120, R222 ;  /* 0x000000de00787308 */ /* 0x0003e20000000800 */
[C---:B------:R-:W-:Y:S01]  /*2c50*/  ISETP.GE.AND P1, PT, R22.reuse, 0x59, PT ;  /* 0x000000591600780c */ /* 0x040fe20003f26270 */
[----:B------:R-:W2:Y:S01]  /*2c60*/  SHFL.IDX PT, R228, R21, R218, 0x1f ;  /* 0x00001fda15e47589 */ /* 0x000ea200000e0000 */
[----:B------:R-:W-:-:S02]  /*2c70*/  ISETP.GE.AND P4, PT, R22, 0x60, PT ;  /* 0x000000601600780c */ /* 0x000fc40003f86270 */
[C---:B------:R-:W-:Y:S02]  /*2c80*/  ISETP.GT.OR P5, PT, R20.reuse, 0x49, !P5 ;  /* 0x000000491400780c */ /* 0x040fe40006fa4670 */
[C---:B------:R-:W-:Y:S02]  /*2c90*/  ISETP.GT.OR P1, PT, R20.reuse, 0x59, !P1 ;  /* 0x000000591400780c */ /* 0x040fe40004f24670 */
[----:B------:R-:W-:Y:S01]  /*2ca0*/  ISETP.GT.OR P4, PT, R20, 0x60, !P4 ;  /* 0x000000601400780c */ /* 0x000fe20006784670 */
[----:B-1----:R-:W1:Y:S01]  /*2cb0*/  SHFL.IDX PT, R222, R21, R217, 0x1f ;  /* 0x00001fd915de7589 */ /* 0x002e6200000e0000 */
[----:B------:R-:W-:Y:S02]  /*2cc0*/  FSEL R121, R121, -INF , !P5 ;  /* 0xff80000079797808 */ /* 0x000fe40006800000 */
[----:B------:R-:W-:Y:S02]  /*2cd0*/  FSEL R129, R129, -INF , !P1 ;  /* 0xff80000081817808 */ /* 0x000fe40004800000 */
[----:B------:R-:W-:-:S02]  /*2ce0*/  FSEL R132, R132, -INF , !P4 ;  /* 0xff80000084847808 */ /* 0x000fc40006000000 */
[C---:B------:R-:W-:Y:S02]  /*2cf0*/  ISETP.GE.AND P2, PT, R22.reuse, 0x20, PT ;  /* 0x000000201600780c */ /* 0x040fe40003f46270 */
[C---:B------:R-:W-:Y:S02]  /*2d00*/  ISETP.GE.AND P3, PT, R22.reuse, 0x21, PT ;  /* 0x000000211600780c */ /* 0x040fe40003f66270 */
[C---:B------:R-:W-:Y:S02]  /*2d10*/  ISETP.GE.AND P0, PT, R22.reuse, 0x28, PT ;  /* 0x000000281600780c */ /* 0x040fe40003f06270 */
[----:B------:R-:W-:Y:S02]  /*2d20*/  ISETP.GE.AND P5, PT, R22, 0x61, PT ;  /* 0x000000611600780c */ /* 0x000fe40003fa6270 */
[C---:B------:R-:W-:Y:S01]  /*2d30*/  ISETP.GE.AND P1, PT, R13.reuse, 0x11, PT ;  /* 0x000000110d00780c */ /* 0x040fe20003f26270 */
[----:B--2---:R-:W-:Y:S01]  /*2d40*/  FFMA.FTZ R96, R96, UR11, -R228 ;  /* 0x0000000b60607c23 */ /* 0x004fe200080108e4 */
        /* <DEDUP_REMOVED lines=9> */
[----:B------:R-:W-:Y:S01]  /*2de0*/  FSEL R104, R104, -INF , !P0 ;  /* 0xff80000068687808 */ /* 0x000fe20004000000 */
[----:B------:R-:W-:Y:S02]  /*2df0*/  WARPGROUP.DEPBAR.LE gsb0, 0x0 ;  /* 0x00008000000079c5 */ /* 0x000fe40000010000 */
[----:B------:R-:W-:Y:S01]  /*2e00*/  WARPGROUP.ARRIVE ;  /* 0x00000000000079c5 */ /* 0x000fe20000000000 */
[----:B------:R-:W-:Y:S02]  /*2e10*/  FSEL R133, R133, -INF , !P5 ;  /* 0xff80000085857808 */ /* 0x000fe40006800000 */
[----:B------:R-:W-:-:S02]  /*2e20*/  FSEL R97, R95, -INF , !P1 ;  /* 0xff8000005f617808 */ /* 0x000fc40004800000 */
[----:B------:R-:W-:Y:S01]  /*2e30*/  FSEL R98, R98, -INF , !P4 ;  /* 0xff80000062627808 */ /* 0x000fe20006000000 */
[----:B------:R-:W-:Y:S01]  /*2e40*/  HGMMA.64x128x16.F32 R24, gdesc[UR4], R24, gsb0 ;  /* 0x01e00000041879f0 */ /* 0x000fe20008000818 */
[----:B------:R-:W-:Y:S01]  /*2e50*/  UIADD3 UR6, UR10, 0x4, URZ ;  /* 0x000000040a067890 */ /* 0x000fe2000fffe03f */
[C---:B------:R-:W-:Y:S01]  /*2e60*/  ISETP.GE.AND P2, PT, R22.reuse, 0x38, PT ;  /* 0x000000381600780c */ /* 0x040fe20003f46270 */
[----:B------:R-:W-:Y:S01]  /*2e70*/  UIADD3 UR4, UR9, 0x4, URZ ;  /* 0x0000000409047890 */ /* 0x000fe2000fffe03f */
[C---:B------:R-:W-:Y:S01]  /*2e80*/  ISETP.GE.AND P3, PT, R22.reuse, 0x39, PT ;  /* 0x000000391600780c */ /* 0x040fe20003f66270 */
[----:B------:R-:W-:Y:S01]  /*2e90*/  UMOV UR7, 0x40000040 ;  /* 0x4000004000077882 */ /* 0x000fe20000000000 */
[----:B------:R-:W-:Y:S01]  /*2ea0*/  UMOV UR5, 0x40000040 ;  /* 0x4000004000057882 */ /* 0x000fe20000000000 */
[----:B------:R-:W-:Y:S01]  /*2eb0*/  ISETP.GE.AND P0, PT, R22, 0x40, PT ;  /* 0x000000401600780c */ /* 0x000fe20003f06270 */
[----:B-1----:R-:W-:Y:S01]  /*2ec0*/  FFMA.FTZ R233, R97, UR11, -R222 ;  /* 0x0000000b61e97c23 */ /* 0x002fe200080108de */
[C---:B------:R-:W-:Y:S01]  /*2ed0*/  ISETP.GE.AND P5, PT, R13.reuse, 0x19, PT ;  /* 0x000000190d00780c */ /* 0x040fe20003fa6270 */
[----:B------:R-:W1:Y:S01]  /*2ee0*/  MUFU.EX2 R97, R96 ;  /* 0x0000006000617308 */ /* 0x000e620000000800 */
[----:B------:R-:W-:-:S02]  /*2ef0*/  ISETP.GE.AND P1, PT, R13, 0x20, PT ;  /* 0x000000200d00780c */ /* 0x000fc40003f26270 */
[----:B------:R-:W-:Y:S02]  /*2f00*/  ISETP.GE.AND P4, PT, R13, 0x21, PT ;  /* 0x000000210d00780c */ /* 0x000fe40003f86270 */
[C---:B------:R-:W-:Y:S02]  /*2f10*/  ISETP.GT.OR P2, PT, R20.reuse, 0x38, !P2 ;  /* 0x000000381400780c */ /* 0x040fe40005744670 */
[C---:B------:R-:W-:Y:S01]  /*2f20*/  ISETP.GT.OR P3, PT, R20.reuse, 0x39, !P3 ;  /* 0x000000391400780c */ /* 0x040fe20005f64670 */
[----:B------:R2:W1:Y:S01]  /*2f30*/  MUFU.EX2 R95, R150 ;  /* 0x00000096005f7308 */ /* 0x0004620000000800 */
[----:B------:R-:W-:Y:S02]  /*2f40*/  ISETP.GT.OR P0, PT, R20, 0x40, !P0 ;  /* 0x000000401400780c */ /* 0x000fe40004704670 */
[C---:B------:R-:W-:Y:S02]  /*2f50*/  ISETP.GT.OR P5, PT, R19.reuse, 0x19, !P5 ;  /* 0x000000191300780c */ /* 0x040fe40006fa4670 */
[----:B------:R-:W-:-:S02]  /*2f60*/  ISETP.GT.OR P1, PT, R19, 0x20, !P1 ;  /* 0x000000201300780c */ /* 0x000fc40004f24670 */
[----:B------:R-:W-:Y:S02]  /*2f70*/  ISETP.GT.OR P4, PT, R19, 0x21, !P4 ;  /* 0x000000211300780c */ /* 0x000fe40006784670 */
[----:B------:R-:W-:Y:S01]  /*2f80*/  FSEL R112, R112, -INF , !P2 ;  /* 0xff80000070707808 */ /* 0x000fe20005000000 */
[----:B--2---:R-:W-:Y:S01]  /*2f90*/  VIADD R150, R5, 0x1c ;  /* 0x0000001c05967836 */ /* 0x004fe20000000000 */
[----:B------:R-:W-:Y:S02]  /*2fa0*/  FSEL R113, R113, -INF , !P3 ;  /* 0xff80000071717808 */ /* 0x000fe40005800000 */
[----:B------:R-:W-:Y:S02]  /*2fb0*/  FSEL R116, R116, -INF , !P0 ;  /* 0xff80000074747808 */ /* 0x000fe40004000000 */
[----:B------:R-:W-:Y:S01]  /*2fc0*/  FSEL R99, R99, -INF , !P5 ;  /* 0xff80000063637808 */ /* 0x000fe20006800000 */
[----:B------:R2:W4:Y:S01]  /*2fd0*/  SHFL.IDX PT, R232, R21, R150, 0x1f ;  /* 0x00001f9615e87589 */ /* 0x00052200000e0000 */
[----:B------:R-:W-:-:S02]  /*2fe0*/  FSEL R102, R102, -INF , !P1 ;  /* 0xff80000066667808 */ /* 0x000fc40004800000 */
[----:B------:R-:W-:Y:S02]  /*2ff0*/  FSEL R103, R103, -INF , !P4 ;  /* 0xff80000067677808 */ /* 0x000fe40006000000 */
[C---:B------:R-:W-:Y:S02]  /*3000*/  ISETP.GE.AND P2, PT, R22.reuse, 0x50, PT ;  /* 0x000000501600780c */ /* 0x040fe40003f46270 */
[C---:B------:R-:W-:Y:S02]  /*3010*/  ISETP.GE.AND P3, PT, R22.reuse, 0x51, PT ;  /* 0x000000511600780c */ /* 0x040fe40003f66270 */
[----:B------:R-:W-:Y:S01]  /*3020*/  ISETP.GE.AND P0, PT, R22, 0x58, PT ;  /* 0x000000581600780c */ /* 0x000fe20003f06270 */
[----:B--2---:R-:W2:Y:S01]  /*3030*/  MUFU.EX2 R21, R233 ;  /* 0x000000e900157308 */ /* 0x004ea20000000800 */
[C---:B------:R-:W-:Y:S02]  /*3040*/  ISETP.GE.AND P5, PT, R13.reuse, 0x28, PT ;  /* 0x000000280d00780c */ /* 0x040fe40003fa6270 */
[----:B------:R-:W-:-:S02]  /*3050*/  ISETP.GE.AND P1, PT, R13, 0x29, PT ;  /* 0x000000290d00780c */ /* 0x000fc40003f26270 */
[----:B------:R-:W-:Y:S02]  /*3060*/  ISETP.GE.AND P4, PT, R13, 0x30, PT ;  /* 0x000000300d00780c */ /* 0x000fe40003f86270 */
[C---:B------:R-:W-:Y:S02]  /*3070*/  ISETP.GT.OR P2, PT, R20.reuse, 0x50, !P2 ;  /* 0x000000501400780c */ /* 0x040fe40005744670 */
[C---:B------:R-:W-:Y:S02]  /*3080*/  ISETP.GT.OR P3, PT, R20.reuse, 0x51, !P3 ;  /* 0x000000511400780c */ /* 0x040fe40005f64670 */
[----:B------:R-:W-:Y:S02]  /*3090*/  ISETP.GT.OR P0, PT, R20, 0x58, !P0 ;  /* 0x000000581400780c */ /* 0x000fe40004704670 */
[----:B------:R-:W-:Y:S01]  /*30a0*/  ISETP.GT.OR P5, PT, R19, 0x28, !P5 ;  /* 0x000000281300780c */ /* 0x000fe20006fa4670 */
[--C-:B----4-:R-:W-:Y:S01]  /*30b0*/  FFMA.FTZ R230, R149, UR11, -R232.reuse ;  /* 0x0000000b95e67c23 */ /* 0x110fe200080108e8 */
[----:B------:R-:W-:Y:S01]  /*30c0*/  ISETP.GT.OR P1, PT, R19, 0x29, !P1 ;  /* 0x000000291300780c */ /* 0x000fe20004f24670 */
[----:B------:R-:W-:Y:S01]  /*30d0*/  FFMA.FTZ R99, R99, UR11, -R232 ;  /* 0x0000000b63637c23 */ /* 0x000fe200080108e8 */
[----:B------:R-:W-:-:S02]  /*30e0*/  ISETP.GT.OR P4, PT, R19, 0x30, !P4 ;  /* 0x000000301300780c */ /* 0x000fc40006784670 */
[----:B------:R-:W-:Y:S02]  /*30f0*/  FSEL R124, R124, -INF , !P2 ;  /* 0xff8000007c7c7808 */ /* 0x000fe40005000000 */
[----:B------:R-:W-:Y:S01]  /*3100*/  FSEL R125, R125, -INF , !P3 ;  /* 0xff8000007d7d7808 */ /* 0x000fe20005800000 */
[----:B------:R-:W-:Y:S01]  /*3110*/  MUFU.EX2 R99, R99 ;  /* 0x0000006300637308 */ /* 0x000fe20000000800 */
[----:B------:R-:W-:Y:S02]  /*3120*/  FSEL R128, R128, -INF , !P0 ;  /* 0xff80000080807808 */ /* 0x000fe40004000000 */
[----:B------:R-:W-:Y:S02]  /*3130*/  FSEL R216, R106, -INF , !P5 ;  /* 0xff8000006ad87808 */ /* 0x000fe40006800000 */
[----:B------:R-:W-:Y:S01]  /*3140*/  FSEL R107, R107, -INF , !P1 ;  /* 0xff8000006b6b7808 */ /* 0x000fe20004800000 */
[----:B------:R-:W4:Y:S01]  /*3150*/  SHFL.IDX PT, R106, R18, R221, 0x1f ;  /* 0x00001fdd126a7589 */ /* 0x000f2200000e0000 */
        /* <DEDUP_REMOVED lines=9> */
[C---:B------:R-:W-:Y:S01]  /*31f0*/  ISETP.GT.OR P2, PT, R20.reuse, 0x68, !P2 ;  /* 0x000000681400780c */ /* 0x040fe20005744670 */
[----:B------:R-:W3:Y:S01]  /*3200*/  SHFL.IDX PT, R98, R18, R5, 0x1f ;  /* 0x00001f0512627589 */ /* 0x000ee200000e0000 */
[----:B------:R-:W-:Y:S01]  /*3210*/  ISETP.GT.OR P0, PT, R20, 0x70, !P0 ;  /* 0x000000701400780c */ /* 0x000fe20004704670 */
[----:B------:R1:W5:Y:S01]  /*3220*/  MUFU.EX2 R96, R151 ;  /* 0x0000009700607308 */ /* 0x0003620000000800 */
[----:B------:R-:W-:Y:S01]  /*3230*/  FSEL R136, R136, -INF , !P2 ;  /* 0xff80000088887808 */ /* 0x000fe20005000000 */
[----:B------:R-:W2:Y:S01]  /*3240*/  SHFL.IDX PT, R228, R18, R223, 0x1f ;  /* 0x00001fdf12e47589 */ /* 0x000ea200000e0000 */
[----:B------:R-:W-:-:S02]  /*3250*/  ISETP.GE.AND P2, PT, R13, 0x31, PT ;  /* 0x000000310d00780c */ /* 0x000fc40003f46270 */
[----:B------:R-:W-:Y:S01]  /*3260*/  FSEL R140, R140, -INF , !P0 ;  /* 0xff8000008c8c7808 */ /* 0x000fe20004000000 */
[----:B------:R-:W5:Y:S01]  /*3270*/  SHFL.IDX PT, R222, R18, R23, 0x1f ;  /* 0x00001f1712de7589 */ /* 0x000f6200000e0000 */
[----:B------:R-:W-:Y:S01]  /*3280*/  ISETP.GE.AND P0, PT, R13, 0x39, PT ;  /* 0x000000390d00780c */ /* 0x000fe20003f06270 */
[--C-:B----4-:R-:W-:Y:S01]  /*3290*/  FFMA.FTZ R216, R216, UR11, -R106.reuse ;  /* 0x0000000bd8d87c23 */ /* 0x110fe2000801086a */
[C---:B------:R-:W-:Y:S01]  /*32a0*/  ISETP.GT.OR P2, PT, R19.reuse, 0x31, !P2 ;  /* 0x000000311300780c */ /* 0x040fe20005744670 */
[----:B-1----:R-:W1:Y:S01]  /*32b0*/  SHFL.IDX PT, R151, R18, R148, 0x1f ;  /* 0x00001f9412977589 */ /* 0x002e6200000e0000 */
[----:B------:R-:W-:Y:S01]  /*32c0*/  ISETP.GT.OR P0, PT, R19, 0x39, !P0 ;  /* 0x000000391300780c */ /* 0x000fe20004704670 */
[----:B------:R-:W-:Y:S01]  /*32d0*/  FFMA.FTZ R104, R104, UR11, -R106 ;  /* 0x0000000b68687c23 */ /* 0x000fe2000801086a */
[C---:B------:R-:W-:Y:S01]  /*32e0*/  ISETP.GT.OR P3, PT, R20.reuse, 0x69, !P3 ;  /* 0x000000691400780c */ /* 0x040fe20005f64670 */
[----:B------:R-:W-:Y:S01]  /*32f0*/  MUFU.EX2 R22, R22 ;  /* 0x0000001600167308 */ /* 0x000fe20000000800 */
[----:B------:R-:W-:-:S02]  /*3300*/  ISETP.GT.OR P5, PT, R20, 0x71, !P5 ;  /* 0x000000711400780c */ /* 0x000fc40006fa4670 */
[----:B------:R-:W-:Y:S02]  /*3310*/  FSEL R137, R137, -INF , !P3 ;  /* 0xff80000089897808 */ /* 0x000fe40005800000 */
[----:B------:R-:W-:Y:S02]  /*3320*/  ISETP.GE.AND P3, PT, R13, 0x38, PT ;  /* 0x000000380d00780c */ /* 0x000fe40003f66270 */
[----:B------:R-:W-:Y:S01]  /*3330*/  ISETP.GT.OR P1, PT, R20, 0x78, !P1 ;  /* 0x000000781400780c */ /* 0x000fe20004f24670 */
[--C-:B---3--:R-:W-:Y:S01]  /*3340*/  FFMA.FTZ R149, R102, UR11, -R98.reuse ;  /* 0x0000000b66957c23 */ /* 0x108fe20008010862 */
[----:B------:R-:W-:Y:S01]  /*3350*/  ISETP.GT.OR P3, PT, R19, 0x38, !P3 ;  /* 0x000000381300780c */ /* 0x000fe20005f64670 */
[----:B------:R-:W-:Y:S01]  /*3360*/  FFMA.FTZ R100, R100, UR11, -R98 ;  /* 0x0000000b64647c23 */ /* 0x000fe20008010862 */
[----:B------:R-:W-:Y:S01]  /*3370*/  ISETP.GT.OR P4, PT, R20, 0x79, !P4 ;  /* 0x000000791400780c */ /* 0x000fe20006784670 */
[--C-:B--2---:R-:W-:Y:S01]  /*3380*/  FFMA.FTZ R102, R101, UR11, -R228.reuse ;  /* 0x0000000b65667c23 */ /* 0x104fe200080108e4 */
[----:B------:R-:W-:Y:S01]  /*3390*/  FFMA.FTZ R103, R103, UR11, -R228 ;  /* 0x0000000b67677c23 */ /* 0x000fe200080108e4 */
[----:B------:R2:W-:Y:S01]  /*33a0*/  MUFU.EX2 R101, R149 ;  /* 0x0000009500657308 */ /* 0x0005e20000000800 */
[----:B------:R-:W-:Y:S01]  /*33b0*/  SHFL.IDX PT, R228, R18, R150, 0x1f ;  /* 0x00001f9612e47589 */ /* 0x000fe200000e0000 */
[--C-:B-----5:R-:W-:Y:S01]  /*33c0*/  FFMA.FTZ R106, R105, UR11, -R222.reuse ;  /* 0x0000000b696a7c23 */ /* 0x120fe200080108de */
[----:B------:R-:W-:Y:S01]  /*33d0*/  FFMA.FTZ R107, R107, UR11, -R222 ;  /* 0x0000000b6b6b7c23 */ /* 0x000fe200080108de */
[----:B------:R-:W-:Y:S01]  /*33e0*/  FSEL R144, R144, -INF , !P1 ;  /* 0xff80000090907808 */ /* 0x000fe20004800000 */
[----:B------:R-:W3:Y:S01]  /*33f0*/  SHFL.IDX PT, R222, R18, R217, 0x1f ;  /* 0x00001fd912de7589 */ /* 0x000ee200000e0000 */
[--C-:B-1----:R-:W-:Y:S01]  /*3400*/  FFMA.FTZ R108, R108, UR11, -R151.reuse ;  /* 0x0000000b6c6c7c23 */ /* 0x102fe20008010897 */
[----:B------:R-:W-:Y:S01]  /*3410*/  FFMA.FTZ R110, R110, UR11, -R151 ;  /* 0x0000000b6e6e7c23 */ /* 0x000fe20008010897 */
[----:B------:R-:W-:Y:S01]  /*3420*/  FSEL R151, R111, -INF , !P2 ;  /* 0xff8000006f977808 */ /* 0x000fe20005000000 */
[----:B------:R1:W-:Y:S01]  /*3430*/  MUFU.EX2 R105, R216 ;  /* 0x000000d800697308 */ /* 0x0003e20000000800 */
[----:B------:R-:W-:-:S02]  /*3440*/  ISETP.GE.AND P2, PT, R13, 0x40, PT ;  /* 0x000000400d00780c */ /* 0x000fc40003f46270 */
[----:B------:R-:W-:Y:S02]  /*3450*/  FSEL R111, R115, -INF , !P0 ;  /* 0xff800000736f7808 */ /* 0x000fe40004000000 */
[----:B------:R-:W-:Y:S01]  /*3460*/  ISETP.GE.AND P0, PT, R13, 0x48, PT ;  /* 0x000000480d00780c */ /* 0x000fe20003f06270 */
[----:B------:R-:W-:Y:S02]  /*3470*/  WARPGROUP.DEPBAR.LE gsb0, 0x0 ;  /* 0x00008000000079c5 */ /* 0x000fe40000010000 */
[----:B------:R-:W-:Y:S01]  /*3480*/  WARPGROUP.ARRIVE ;  /* 0x00000000000079c5 */ /* 0x000fe20000000000 */
[C---:B------:R-:W-:Y:S01]  /*3490*/  ISETP.GT.OR P2, PT, R19.reuse, 0x40, !P2 ;  /* 0x000000401300780c */ /* 0x040fe20005744670 */
[----:B------:R-:W-:Y:S01]  /*34a0*/  MUFU.EX2 R98, R230 ;  /* 0x000000e600627308 */ /* 0x000fe20000000800 */
[----:B------:R-:W-:Y:S02]  /*34b0*/  ISETP.GT.OR P0, PT, R19, 0x48, !P0 ;  /* 0x000000481300780c */ /* 0x000fe40004704670 */
[----:B------:R-:W-:Y:S01]  /*34c0*/  FSEL R118, R118, -INF , !P2 ;  /* 0xff80000076767808 */ /* 0x000fe20005000000 */
[----:B------:R-:W-:Y:S01]  /*34d0*/  HGMMA.64x128x16.F32 R24, gdesc[UR4], R24, gsb0 ;  /* 0x01e00000041879f0 */ /* 0x000fe20008000818 */
[----:B------:R-:W-:Y:S01]  /*34e0*/  UIADD3 UR6, UR10, 0x6, URZ ;  /* 0x000000060a067890 */ /* 0x000fe2000fffe03f */
[C---:B------:R-:W-:Y:S01]  /*34f0*/  ISETP.GE.AND P2, PT, R13.reuse, 0x49, PT ;  /* 0x000000490d00780c */ /* 0x040fe20003f46270 */
[----:B------:R-:W-:Y:S01]  /*3500*/  UIADD3 UR4, UR9, 0x6, URZ ;  /* 0x0000000609047890 */ /* 0x000fe2000fffe03f */
[----:B------:R-:W-:Y:S01]  /*3510*/  FSEL R122, R122, -INF , !P0 ;  /* 0xff8000007a7a7808 */ /* 0x000fe20004000000 */
[----:B------:R-:W-:Y:S01]  /*3520*/  UMOV UR7, 0x40000040 ;  /* 0x4000004000077882 */ /* 0x000fe20000000000 */
[----:B------:R-:W-:Y:S01]  /*3530*/  UMOV UR5, 0x40000040 ;  /* 0x4000004000057882 */ /* 0x000fe20000000000 */
[----:B------:R-:W-:Y:S01]  /*3540*/  ISETP.GE.AND P0, PT, R13, 0x51, PT ;  /* 0x000000510d00780c */ /* 0x000fe20003f06270 */
[--C-:B---3--:R-:W-:Y:S01]  /*3550*/  FFMA.FTZ R109, R109, UR11, -R222.reuse ;  /* 0x0000000b6d6d7c23 */ /* 0x108fe200080108de */
[----:B------:R-:W-:Y:S01]  /*3560*/  ISETP.GT.OR P2, PT, R19, 0x49, !P2 ;  /* 0x000000491300780c */ /* 0x000fe20005744670 */
[----:B------:R-:W-:Y:S01]  /*3570*/  FFMA.FTZ R151, R151, UR11, -R222 ;  /* 0x0000000b97977c23 */ /* 0x000fe200080108de */
[----:B------:R-:W-:Y:S01]  /*3580*/  ISETP.GT.OR P0, PT, R19, 0x51, !P0 ;  /* 0x000000511300780c */ /* 0x000fe20004704670 */
[----:B------:R-:W3:Y:S01]  /*3590*/  SHFL.IDX PT, R222, R12, R221, 0x1f ;  /* 0x00001fdd0cde7589 */ /* 0x000ee200000e0000 */
[----:B--2---:R-:W-:Y:S01]  /*35a0*/  FSEL R149, R114, -INF , !P3 ;  /* 0xff80000072957808 */ /* 0x004fe20005800000 */
[----:B------:R-:W-:Y:S01]  /*35b0*/  MUFU.EX2 R100, R100 ;  /* 0x0000006400647308 */ /* 0x000fe20000000800 */
[----:B-1----:R-:W-:-:S02]  /*35c0*/  FSEL R216, R123, -INF , !P2 ;  /* 0xff8000007bd87808 */ /* 0x002fc40005000000 */
[C---:B------:R-:W-:Y:S02]  /*35d0*/  ISETP.GE.AND P3, PT, R13.reuse, 0x41, PT ;  /* 0x000000410d00780c */ /* 0x040fe40003f66270 */
[----:B------:R-:W-:Y:S02]  /*35e0*/  ISETP.GE.AND P2, PT, R13, 0x58, PT ;  /* 0x000000580d00780c */ /* 0x000fe40003f46270 */
[----:B------:R-:W-:Y:S01]  /*35f0*/  FSEL R127, R127, -INF , !P0 ;  /* 0xff8000007f7f7808 */ /* 0x000fe20004000000 */
[----:B------:R-:W1:Y:S01]  /*3600*/  MUFU.EX2 R102, R102 ;  /* 0x0000006600667308 */ /* 0x000e620000000800 */
[----:B------:R-:W-:Y:S02]  /*3610*/  ISETP.GE.AND P0, PT, R13, 0x60, PT ;  /* 0x000000600d00780c */ /* 0x000fe40003f06270 */
[C---:B------:R-:W-:Y:S02]  /*3620*/  ISETP.GT.OR P3, PT, R19.reuse, 0x41, !P3 ;  /* 0x000000411300780c */ /* 0x040fe40005f64670 */
[----:B------:R-:W-:-:S02]  /*3630*/  ISETP.GT.OR P2, PT, R19, 0x58, !P2 ;  /* 0x000000581300780c */ /* 0x000fc40005744670 */
[----:B------:R-:W-:Y:S01]  /*3640*/  ISETP.GT.OR P0, PT, R19, 0x60, !P0 ;  /* 0x000000601300780c */ /* 0x000fe20004704670 */
[----:B------:R-:W2:Y:S01]  /*3650*/  MUFU.EX2 R103, R103 ;  /* 0x0000006700677308 */ /* 0x000ea20000000800 */
[----:B------:R-:W-:Y:S02]  /*3660*/  FSEL R119, R119, -INF , !P3 ;  /* 0xff80000077777808 */ /* 0x000fe40005800000 */
[----:B------:R-:W-:Y:S02]  /*3670*/  FSEL R114, R130, -INF , !P2 ;  /* 0xff80000082727808 */ /* 0x000fe40005000000 */
[----:B------:R-:W-:Y:S01]  /*3680*/  ISETP.GE.AND P3, PT, R13, 0x50, PT ;  /* 0x000000500d00780c */ /* 0x000fe20003f66270 */
[----:B---3--:R-:W-:Y:S01]  /*3690*/  FFMA.FTZ R220, R220, UR11, -R222 ;  /* 0x0000000bdcdc7c23 */ /* 0x008fe200080108de */
[----:B------:R-:W-:Y:S01]  /*36a0*/  FSEL R130, R134, -INF , !P0 ;  /* 0xff80000086827808 */ /* 0x000fe20004000000 */
[----:B------:R-:W3:Y:S01]  /*36b0*/  MUFU.EX2 R104, R104 ;  /* 0x0000006800687308 */ /* 0x000ee20000000800 */
[----:B------:R-:W4:Y:S01]  /*36c0*/  SHFL.IDX PT, R134, R18, R218, 0x1f ;  /* 0x00001fda12867589 */ /* 0x000f2200000e0000 */
[----:B------:R-:W-:-:S02]  /*36d0*/  ISETP.GT.OR P3, PT, R19, 0x50, !P3 ;  /* 0x000000501300780c */ /* 0x000fc40005f64670 */
[C---:B------:R-:W-:Y:S02]  /*36e0*/  ISETP.GE.AND P2, PT, R13.reuse, 0x61, PT ;  /* 0x000000610d00780c */ /* 0x040fe40003f46270 */
[----:B------:R-:W-:Y:S02]  /*36f0*/  FSEL R123, R126, -INF , !P3 ;  /* 0xff8000007e7b7808 */ /* 0x000fe40005800000 */
[----:B------:R-:W-:Y:S01]  /*3700*/  ISETP.GE.AND P3, PT, R13, 0x59, PT ;  /* 0x000000590d00780c */ /* 0x000fe20003f66270 */
[----:B------:R-:W5:Y:S01]  /*3710*/  MUFU.EX2 R106, R106 ;  /* 0x0000006a006a7308 */ /* 0x000f620000000800 */
[C---:B------:R-:W-:Y:S02]  /*3720*/  ISETP.GT.OR P2, PT, R19.reuse, 0x61, !P2 ;  /* 0x000000611300780c */ /* 0x040fe40005744670 */
[----:B------:R-:W-:Y:S02]  /*3730*/  ISETP.GT.OR P3, PT, R19, 0x59, !P3 ;  /* 0x000000591300780c */ /* 0x000fe40005f64670 */
[----:B------:R-:W-:-:S02]  /*3740*/  FSEL R115, R135, -INF , !P2 ;  /* 0xff80000087737808 */ /* 0x000fc40005000000 */
[----:B------:R-:W-:Y:S01]  /*3750*/  FSEL R131, R131, -INF , !P3 ;  /* 0xff80000083837808 */ /* 0x000fe20005800000 */
[----:B------:R-:W1:Y:S01]  /*3760*/  SHFL.IDX PT, R135, R12, R5, 0x1f ;  /* 0x00001f050c877589 */ /* 0x000e6200000e0000 */
[C---:B------:R-:W-:Y:S01]  /*3770*/  ISETP.GE.AND P3, PT, R13.reuse, 0x68, PT ;  /* 0x000000680d00780c */ /* 0x040fe20003f66270 */
[----:B------:R-:W5:Y:S01]  /*3780*/  MUFU.EX2 R107, R107 ;  /* 0x0000006b006b7308 */ /* 0x000f620000000800 */
[C---:B------:R-:W-:Y:S02]  /*3790*/  ISETP.GE.AND P0, PT, R13.reuse, 0x69, PT ;  /* 0x000000690d00780c */ /* 0x040fe40003f06270 */
[----:B------:R-:W-:Y:S02]  /*37a0*/  ISETP.GE.AND P2, PT, R13, 0x70, PT ;  /* 0x000000700d00780c */ /* 0x000fe40003f46270 */
[C---:B------:R-:W-:Y:S01]  /*37b0*/  ISETP.GT.OR P3, PT, R19.reuse, 0x68, !P3 ;  /* 0x000000681300780c */ /* 0x040fe20005f64670 */
[--C-:B----4-:R-:W-:Y:S01]  /*37c0*/  FFMA.FTZ R20, R112, UR11, -R134.reuse ;  /* 0x0000000b70147c23 */ /* 0x110fe20008010886 */
[----:B------:R-:W-:Y:S01]  /*37d0*/  ISETP.GT.OR P0, PT, R19, 0x69, !P0 ;  /* 0x000000691300780c */ /* 0x000fe20004704670 */
[----:B------:R-:W-:Y:S01]  /*37e0*/  FFMA.FTZ R134, R149, UR11, -R134 ;  /* 0x0000000b95867c23 */ /* 0x000fe20008010886 */
[----:B------:R-:W-:Y:S01]  /*37f0*/  ISETP.GT.OR P2, PT, R19, 0x70, !P2 ;  /* 0x000000701300780c */ /* 0x000fe20005744670 */
[----:B------:R-:W4:Y:S01]  /*3800*/  SHFL.IDX PT, R149, R12, R23, 0x1f ;  /* 0x00001f170c957589 */ /* 0x000f2200000e0000 */
[----:B------:R-:W-:Y:S01]  /*3810*/  FSEL R138, R138, -INF , !P3 ;  /* 0xff8000008a8a7808 */ /* 0x000fe20005800000 */
[----:B------:R-:W-:Y:S01]  /*3820*/  MUFU.EX2 R18, R134 ;  /* 0x0000008600127308 */ /* 0x000fe20000000800 */
[----:B------:R-:W-:Y:S01]  /*3830*/  FSEL R126, R139, -INF , !P0 ;  /* 0xff8000008b7e7808 */ /* 0x000fe20004000000 */
[----:B------:R-:W2:Y:S01]  /*3840*/  SHFL.IDX PT, R112, R12, R148, 0x1f ;  /* 0x00001f940c707589 */ /* 0x000ea200000e0000 */
[----:B------:R-:W-:-:S02]  /*3850*/  FSEL R142, R142, -INF , !P2 ;  /* 0xff8000008e8e7808 */ /* 0x000fc40005000000 */
[C---:B------:R-:W-:Y:S01]  /*3860*/  ISETP.GE.AND P3, PT, R13.reuse, 0x71, PT ;  /* 0x000000710d00780c */ /* 0x040fe20003f66270 */
[----:B------:R-:W3:Y:S01]  /*3870*/  SHFL.IDX PT, R139, R12, R150, 0x1f ;  /* 0x00001f960c8b7589 */ /* 0x000ee200000e0000 */
[C---:B------:R-:W-:Y:S01]  /*3880*/  ISETP.GE.AND P0, PT, R13.reuse, 0x78, PT ;  /* 0x000000780d00780c */ /* 0x040fe20003f06270 */
[----:B------:R-:W5:Y:S01]  /*3890*/  MUFU.EX2 R108, R108 ;  /* 0x0000006c006c7308 */ /* 0x000f620000000800 */
[----:B------:R-:W-:Y:S01]  /*38a0*/  ISETP.GE.AND P2, PT, R13, 0x79, PT ;  /* 0x000000790d00780c */ /* 0x000fe20003f46270 */
[----:B-1----:R-:W-:Y:S01]  /*38b0*/  FFMA.FTZ R118, R118, UR11, -R135 ;  /* 0x0000000b76767c23 */ /* 0x002fe20008010887 */
[C---:B------:R-:W-:Y:S02]  /*38c0*/  ISETP.GT.OR P3, PT, R19.reuse, 0x71, !P3 ;  /* 0x000000711300780c */ /* 0x040fe40005f64670 */
[C---:B------:R-:W-:Y:S02]  /*38d0*/  ISETP.GT.OR P0, PT, R19.reuse, 0x78, !P0 ;  /* 0x000000781300780c */ /* 0x040fe40004704670 */
[----:B------:R-:W-:Y:S01]  /*38e0*/  ISETP.GT.OR P2, PT, R19, 0x79, !P2 ;  /* 0x000000791300780c */ /* 0x000fe20005744670 */
[----:B------:R1:W5:Y:S01]  /*38f0*/  MUFU.EX2 R13, R109 ;  /* 0x0000006d000d7308 */ /* 0x0003620000000800 */
[----:B------:R-:W-:-:S02]  /*3900*/  FSEL R146, R146, -INF , !P0 ;  /* 0xff80000092927808 */ /* 0x000fc40004000000 */
[----:B------:R-:W-:Y:S02]  /*3910*/  FSEL R147, R147, -INF , !P2 ;  /* 0xff80000093937808 */ /* 0x000fe40005000000 */
[----:B------:R-:W-:-:S03]  /*3920*/  FSEL R145, R145, -INF , !P4 ;  /* 0xff80000091917808 */ /* 0x000fc60006000000 */
[----:B------:R5:W-:Y:S01]  /*3930*/  MUFU.EX2 R19, R151 ;  /* 0x0000009700137308 */ /* 0x000be20000000800 */
[--C-:B-1----:R-:W-:Y:S01]  /*3940*/  FFMA.FTZ R109, R113, UR11, -R228.reuse ;  /* 0x0000000b716d7c23 */ /* 0x102fe200080108e4 */
[----:B------:R-:W-:Y:S01]  /*3950*/  FFMA.FTZ R228, R111, UR11, -R228 ;  /* 0x0000000b6fe47c23 */ /* 0x000fe200080108e4 */
[----:B------:R-:W1:Y:S01]  /*3960*/  SHFL.IDX PT, R113, R12, R217, 0x1f ;  /* 0x00001fd90c717589 */ /* 0x000e6200000e0000 */
[----:B------:R-:W-:Y:S01]  /*3970*/  FFMA.FTZ R111, R116, UR11, -R135 ;  /* 0x0000000b746f7c23 */ /* 0x000fe20008010887 */
[----:B------:R-:W-:Y:S01]  /*3980*/  FFMA.FTZ R116, R122, UR11, -R222 ;  /* 0x0000000b7a747c23 */ /* 0x000fe200080108de */
[----:B----4-:R-:W-:Y:S01]  /*3990*/  FFMA.FTZ R122, R121, UR11, -R149 ;  /* 0x0000000b797a7c23 */ /* 0x010fe20008010895 */
[----:B------:R-:W-:Y:S01]  /*39a0*/  SHFL.IDX PT, R135, R12, R218, 0x1f ;  /* 0x00001fda0c877589 */ /* 0x000fe200000e0000 */
[--C-:B--2---:R-:W-:Y:S01]  /*39b0*/  FFMA.FTZ R121, R123, UR11, -R112.reuse ;  /* 0x0000000b7b797c23 */ /* 0x104fe20008010870 */
[----:B------:R-:W-:Y:S01]  /*39c0*/  FFMA.FTZ R124, R124, UR11, -R112 ;  /* 0x0000000b7c7c7c23 */ /* 0x000fe20008010870 */
[----:B---3--:R-:W-:Y:S01]  /*39d0*/  FFMA.FTZ R131, R131, UR11, -R139 ;  /* 0x0000000b83837c23 */ /* 0x008fe2000801088b */
[----:B-----5:R-:W2:Y:S01]  /*39e0*/  SHFL.IDX PT, R151, R12, R223, 0x1f ;  /* 0x00001fdf0c977589 */ /* 0x020ea200000e0000 */
[----:B------:R1:W-:Y:S03]  /*39f0*/  MUFU.EX2 R112, R118 ;  /* 0x0000007600707308 */ /* 0x0003e60000000800 */
[----:B------:R-:W3:Y:S05]  /*3a00*/  SHFL.IDX PT, R123, R17, R223, 0x1f ;  /* 0x00001fdf117b7589 */ /* 0x000eea00000e0000 */
[----:B------:R-:W-:Y:S01]  /*3a10*/  MUFU.EX2 R116, R116 ;  /* 0x0000007400747308 */ /* 0x000fe20000000800 */
[----:B-1----:R-:W-:-:S07]  /*3a20*/  FFMA.FTZ R118, R125, UR11, -R113 ;  /* 0x0000000b7d767c23 */ /* 0x002fce0008010871 */
[----:B------:R-:W-:Y:S01]  /*3a30*/  MUFU.EX2 R111, R111 ;  /* 0x0000006f006f7308 */ /* 0x000fe20000000800 */
[----:B------:R-:W1:Y:S01]  /*3a40*/  SHFL.IDX PT, R125, R17, R221, 0x1f ;  /* 0x00001fdd117d7589 */ /* 0x000e6200000e0000 */
[--C-:B--2---:R-:W-:Y:S01]  /*3a50*/  FFMA.FTZ R134, R117, UR11, -R151.reuse ;  /* 0x0000000b75867c23 */ /* 0x104fe20008010897 */
[----:B------:R-:W-:Y:S01]  /*3a60*/  FFMA.FTZ R151, R119, UR11, -R151 ;  /* 0x0000000b77977c23 */ /* 0x000fe20008010897 */
[----:B------:R-:W-:Y:S01]  /*3a70*/  FFMA.FTZ R119, R127, UR11, -R113 ;  /* 0x0000000b7f777c23 */ /* 0x000fe20008010871 */
[----:B------:R-:W-:-:S03]  /*3a80*/  FFMA.FTZ R117, R216, UR11, -R149 ;  /* 0x0000000bd8757c23 */ /* 0x000fc60008010895 */
[----:B------:R2:W-:Y:S01]  /*3a90*/  MUFU.EX2 R113, R134 ;  /* 0x0000008600717308 */ /* 0x0005e20000000800 */
[----:B------:R-:W-:Y:S01]  /*3aa0*/  FFMA.FTZ R149, R128, UR11, -R135 ;  /* 0x0000000b80957c23 */ /* 0x000fe20008010887 */
[----:B------:R-:W-:Y:S02]  /*3ab0*/  WARPGROUP.DEPBAR.LE gsb0, 0x0 ;  /* 0x00008000000079c5 */ /* 0x000fe40000010000 */
[----:B------:R-:W-:Y:S01]  /*3ac0*/  WARPGROUP.ARRIVE ;  /* 0x00000000000079c5 */ /* 0x000fe20000000000 */
[--C-:B---3--:R-:W-:Y:S01]  /*3ad0*/  FFMA.FTZ R133, R133, UR11, -R123.reuse ;  /* 0x0000000b85857c23 */ /* 0x108fe2000801087b */
[----:B------:R-:W-:Y:S01]  /*3ae0*/  FFMA.FTZ R128, R115, UR11, -R123 ;  /* 0x0000000b73807c23 */ /* 0x000fe2000801087b */
[----:B------:R-:W3:Y:S01]  /*3af0*/  SHFL.IDX PT, R216, R17, R5, 0x1f ;  /* 0x00001f0511d87589 */ /* 0x000ee200000e0000 */
[----:B------:R-:W-:Y:S01]  /*3b00*/  FFMA.FTZ R135, R114, UR11, -R135 ;  /* 0x0000000b72877c23 */ /* 0x000fe20008010887 */
[----:B--2---:R-:W-:Y:S01]  /*3b10*/  FFMA.FTZ R134, R129, UR11, -R139 ;  /* 0x0000000b81867c23 */ /* 0x004fe2000801088b */
[----:B------:R-:W-:Y:S01]  /*3b20*/  HGMMA.64x128x16.F32 R24, gdesc[UR4], R24, gsb0 ;  /* 0x01e00000041879f0 */ /* 0x000fe20008000818 */
[----:B------:R-:W2:Y:S01]  /*3b30*/  SHFL.IDX PT, R129, R17, R148, 0x1f ;  /* 0x00001f9411817589 */ /* 0x000ea200000e0000 */
[----:B------:R-:W-:Y:S01]  /*3b40*/  MUFU.EX2 R114, R220 ;  /* 0x000000dc00727308 */ /* 0x000fe20000000800 */
[----:B------:R-:W-:Y:S01]  /*3b50*/  UMOV UR6, UR8 ;  /* 0x0000000800067c82 */ /* 0x000fe20008000000 */
[--C-:B-1----:R-:W-:Y:S01]  /*3b60*/  FFMA.FTZ R136, R136, UR11, -R125.reuse ;  /* 0x0000000b88887c23 */ /* 0x102fe2000801087d */
[----:B------:R-:W-:Y:S01]  /*3b70*/  SHFL.IDX PT, R123, R17, R218, 0x1f ;  /* 0x00001fda117b7589 */ /* 0x000fe200000e0000 */
[----:B------:R-:W-:Y:S01]  /*3b80*/  FFMA.FTZ R125, R138, UR11, -R125 ;  /* 0x0000000b8a7d7c23 */ /* 0x000fe2000801087d */
[----:B------:R-:W-:Y:S01]  /*3b90*/  FSEL R138, R141, -INF , !P5 ;  /* 0xff8000008d8a7808 */ /* 0x000fe20006800000 */
[----:B------:R-:W-:Y:S01]  /*3ba0*/  UMOV UR7, 0x40000040 ;  /* 0x4000004000077882 */ /* 0x000fe20000000000 */
[----:B------:R-:W1:Y:S01]  /*3bb0*/  SHFL.IDX PT, R127, R17, R217, 0x1f ;  /* 0x00001fd9117f7589 */ /* 0x000e6200000e0000 */
[----:B------:R4:W-:Y:S01]  /*3bc0*/  MUFU.EX2 R115, R122 ;  /* 0x0000007a00737308 */ /* 0x0009e20000000800 */
[----:B------:R-:W-:Y:S01]  /*3bd0*/  UIADD3 UR4, UR8, 0x80, URZ ;  /* 0x0000008008047890 */ /* 0x000fe2000fffe03f */
[----:B------:R-:W-:-:S06]  /*3be0*/  UMOV UR5, 0x40000040 ;  /* 0x4000004000057882 */ /* 0x000fcc0000000000 */
[----:B------:R-:W-:Y:S01]  /*3bf0*/  MUFU.EX2 R118, R118 ;  /* 0x0000007600767308 */ /* 0x000fe20000000800 */
[--C-:B---3--:R-:W-:Y:S01]  /*3c00*/  FFMA.FTZ R132, R132, UR11, -R216.reuse ;  /* 0x0000000b84847c23 */ /* 0x108fe200080108d8 */
[----:B------:R-:W-:Y:S01]  /*3c10*/  FFMA.FTZ R130, R130, UR11, -R216 ;  /* 0x0000000b82827c23 */ /* 0x000fe200080108d8 */
[----:B------:R-:W-:Y:S01]  /*3c20*/  FSEL R216, R143, -INF , !P3 ;  /* 0xff8000008fd87808 */ /* 0x000fe20005800000 */
[--C-:B--2---:R-:W-:Y:S01]  /*3c30*/  FFMA.FTZ R140, R140, UR11, -R129.reuse ;  /* 0x0000000b8c8c7c23 */ /* 0x104fe20008010881 */
[----:B------:R-:W-:-:S03]  /*3c40*/  FFMA.FTZ R129, R142, UR11, -R129 ;  /* 0x0000000b8e817c23 */ /* 0x000fc60008010881 */
[----:B------:R-:W-:Y:S01]  /*3c50*/  MUFU.EX2 R119, R119 ;  /* 0x0000007700777308 */ /* 0x000fe20000000800 */
[----:B------:R-:W4:Y:S01]  /*3c60*/  SHFL.IDX PT, R142, R17, R150, 0x1f ;  /* 0x00001f96118e7589 */ /* 0x000f2200000e0000 */
[--C-:B-1----:R-:W-:Y:S01]  /*3c70*/  FFMA.FTZ R138, R138, UR11, -R127.reuse ;  /* 0x0000000b8a8a7c23 */ /* 0x102fe2000801087f */
[----:B------:R-:W-:-:S05]  /*3c80*/  FFMA.FTZ R127, R216, UR11, -R127 ;  /* 0x0000000bd87f7c23 */ /* 0x000fca000801087f */
[----:B------:R-:W-:Y:S08]  /*3c90*/  MUFU.EX2 R117, R117 ;  /* 0x0000007500757308 */ /* 0x000ff00000000800 */
[----:B------:R-:W1:Y:S08]  /*3ca0*/  MUFU.EX2 R110, R110 ;  /* 0x0000006e006e7308 */ /* 0x000e700000000800 */
[----:B------:R-:W-:Y:S01]  /*3cb0*/  MUFU.EX2 R20, R20 ;  /* 0x0000001400147308 */ /* 0x000fe20000000800 */
[----:B----4-:R-:W-:-:S07]  /*3cc0*/  FFMA.FTZ R122, R145, UR11, -R142 ;  /* 0x0000000b917a7c23 */ /* 0x010fce000801088e */
        /* <DEDUP_REMOVED lines=9> */
[----:B------:R2:W3:Y:S04]  /*3d60*/  LDS R139, [R11+0x400] ;  /* 0x000400000b8b7984 */ /* 0x0004e80000000800 */
[----:B------:R4:W-:Y:S01]  /*3d70*/  LDS R141, [R15+0x400] ;  /* 0x000400000f8d7984 */ /* 0x0009e20000000800 */
[----:B--2---:R2:W-:Y:S08]  /*3d80*/  MUFU.EX2 R11, R151 ;  /* 0x00000097000b7308 */ /* 0x0045f00000000800 */
[----:B----4-:R4:W5:Y:S01]  /*3d90*/  MUFU.EX2 R15, R124 ;  /* 0x0000007c000f7308 */ /* 0x0109620000000800 */
[----:B--2---:R2:W1:Y:S01]  /*3da0*/  SHFL.IDX PT, R151, R17, R23, 0x1f ;  /* 0x00001f1711977589 */ /* 0x00446200000e0000 */
[--C-:B----4-:R-:W-:Y:S01]  /*3db0*/  FFMA.FTZ R124, R144, UR11, -R123.reuse ;  /* 0x0000000b907c7c23 */ /* 0x110fe2000801087b */
[----:B------:R-:W-:-:S05]  /*3dc0*/  FFMA.FTZ R123, R146, UR11, -R123 ;  /* 0x0000000b927b7c23 */ /* 0x000fca000801087b */
[----:B--2---:R2:W4:Y:S08]  /*3dd0*/  MUFU.EX2 R17, R121 ;  /* 0x0000007900117308 */ /* 0x0045300000000800 */
[----:B------:R-:W-:Y:S01]  /*3de0*/  MUFU.EX2 R124, R124 ;  /* 0x0000007c007c7308 */ /* 0x000fe20000000800 */
[----:B--2---:R-:W-:Y:S01]  /*3df0*/  FFMA.FTZ R121, R147, UR11, -R142 ;  /* 0x0000000b93797c23 */ /* 0x004fe2000801088e */
[----:B---3--:R-:W2:Y:S01]  /*3e00*/  SHFL.IDX PT, R144, R139, R23, 0x1f ;  /* 0x00001f178b907589 */ /* 0x008ea200000e0000 */
[--C-:B-1----:R-:W-:Y:S01]  /*3e10*/  FFMA.FTZ R137, R137, UR11, -R151.reuse ;  /* 0x0000000b89897c23 */ /* 0x102fe20008010897 */
[----:B------:R-:W-:-:S04]  /*3e20*/  FFMA.FTZ R126, R126, UR11, -R151 ;  /* 0x0000000b7e7e7c23 */ /* 0x000fc80008010897 */
[----:B------:R-:W-:Y:S01]  /*3e30*/  MUFU.EX2 R123, R123 ;  /* 0x0000007b007b7308 */ /* 0x000fe20000000800 */
[----:B------:R-:W1:Y:S04]  /*3e40*/  SHFL.IDX PT, R143, R139, R223, 0x1f ;  /* 0x00001fdf8b8f7589 */ /* 0x000e6800000e0000 */
[----:B------:R-:W3:Y:S03]  /*3e50*/  SHFL.IDX PT, R146, R139, R148, 0x1f ;  /* 0x00001f948b927589 */ /* 0x000ee600000e0000 */
[----:B------:R-:W-:Y:S01]  /*3e60*/  MUFU.EX2 R137, R137 ;  /* 0x0000008900897308 */ /* 0x000fe20000000800 */
[----:B------:R-:W5:Y:S04]  /*3e70*/  SHFL.IDX PT, R220, R139, R221, 0x1f ;  /* 0x00001fdd8bdc7589 */ /* 0x000f6800000e0000 */
[----:B------:R-:W4:Y:S03]  /*3e80*/  SHFL.IDX PT, R216, R139, R217, 0x1f ;  /* 0x00001fd98bd87589 */ /* 0x000f2600000e0000 */
[----:B------:R-:W-:Y:S01]  /*3e90*/  MUFU.EX2 R126, R126 ;  /* 0x0000007e007e7308 */ /* 0x000fe20000000800 */
[----:B------:R-:W4:Y:S01]  /*3ea0*/  SHFL.IDX PT, R151, R139, R218, 0x1f ;  /* 0x00001fda8b977589 */ /* 0x000f2200000e0000 */
[----:B--2---:R-:W-:-:S03]  /*3eb0*/  FADD.FTZ R147, R29, -R144 ;  /* 0x800000901d937221 */ /* 0x004fc60000010000 */
[----:B------:R-:W2:Y:S03]  /*3ec0*/  SHFL.IDX PT, R222, R139, R5, 0x1f ;  /* 0x00001f058bde7589 */ /* 0x000ea600000e0000 */
[----:B------:R5:W-:Y:S01]  /*3ed0*/  MUFU.EX2 R29, R135 ;  /* 0x00000087001d7308 */ /* 0x000be20000000800 */
[--C-:B-1----:R-:W-:Y:S01]  /*3ee0*/  FADD.FTZ R142, R25, -R143.reuse ;  /* 0x8000008f198e7221 */ /* 0x102fe20000010000 */
[----:B------:R-:W-:Y:S01]  /*3ef0*/  FADD.FTZ R143, R27, -R143 ;  /* 0x8000008f1b8f7221 */ /* 0x000fe20000010000 */
[----:B------:R-:W-:Y:S01]  /*3f00*/  FADD.FTZ R27, R31, -R144 ;  /* 0x800000901f1b7221 */ /* 0x000fe20000010000 */
[----:B------:R-:W-:Y:S01]  /*3f10*/  FMUL.FTZ R147, R92, R147 ;  /* 0x000000935c937220 */ /* 0x000fe20000410000 */
[--C-:B---3--:R-:W-:Y:S01]  /*3f20*/  FADD.FTZ R144, R32, -R146.reuse ;  /* 0x8000009220907221 */ /* 0x108fe20000010000 */
[----:B------:R-:W-:Y:S01]  /*3f30*/  FADD.FTZ R34, R34, -R146 ;  /* 0x8000009222227221 */ /* 0x000fe20000010000 */
[----:B------:R-:W1:Y:S01]  /*3f40*/  SHFL.IDX PT, R31, R141, R223, 0x1f ;  /* 0x00001fdf8d1f7589 */ /* 0x000e6200000e0000 */
[--C-:B-----5:R-:W-:Y:S01]  /*3f50*/  FADD.FTZ R145, R28, -R220.reuse ;  /* 0x800000dc1c917221 */ /* 0x120fe20000010000 */
[----:B------:R-:W-:-:S02]  /*3f60*/  FADD.FTZ R25, R30, -R220 ;  /* 0x800000dc1e197221 */ /* 0x000fc40000010000 */
[----:B------:R3:W-:Y:S01]  /*3f70*/  LDS R135, [R14+0x400] ;  /* 0x000400000e877984 */ /* 0x0007e20000000800 */
[----:B------:R5:W1:Y:S01]  /*3f80*/  MUFU.EX2 R28, R149 ;  /* 0x00000095001c7308 */ /* 0x000a620000000800 */
[--C-:B----4-:R-:W-:Y:S01]  /*3f90*/  FADD.FTZ R146, R33, -R216.reuse ;  /* 0x800000d821927221 */ /* 0x110fe20000010000 */
[----:B------:R-:W-:Y:S01]  /*3fa0*/  FADD.FTZ R35, R35, -R216 ;  /* 0x800000d823237221 */ /* 0x000fe20000010000 */
[----:B------:R-:W4:Y:S01]  /*3fb0*/  SHFL.IDX PT, R30, R139, R150, 0x1f ;  /* 0x00001f968b1e7589 */ /* 0x000f2200000e0000 */
[----:B------:R-:W-:Y:S01]  /*3fc0*/  FMUL.FTZ R25, R91, R25 ;  /* 0x000000195b197220 */ /* 0x000fe20000410000 */
[--C-:B------:R-:W-:Y:S01]  /*3fd0*/  FADD.FTZ R36, R36, -R151.reuse ;  /* 0x8000009724247221 */ /* 0x100fe20000010000 */
[----:B------:R-:W-:Y:S01]  /*3fe0*/  FADD.FTZ R38, R38, -R151 ;  /* 0x8000009726267221 */ /* 0x000fe20000010000 */
[----:B------:R-:W4:Y:S01]  /*3ff0*/  SHFL.IDX PT, R33, R141, R218, 0x1f ;  /* 0x00001fda8d217589 */ /* 0x000f2200000e0000 */
[----:B---3--:R3:W4:Y:S01]  /*4000*/  MUFU.EX2 R14, R134 ;  /* 0x00000086000e7308 */ /* 0x0087220000000800 */
[----:B------:R-:W-:Y:S01]  /*4010*/  FMUL.FTZ R36, R97, R36 ;  /* 0x0000002461247220 */ /* 0x000fe20000410000 */
[--C-:B--2---:R-:W-:Y:S01]  /*4020*/  FADD.FTZ R26, R26, -R222.reuse ;  /* 0x800000de1a1a7221 */ /* 0x104fe20000010000 */
[----:B------:R-:W2:Y:S01]  /*4030*/  SHFL.IDX PT, R151, R141, R221, 0x1f ;  /* 0x00001fdd8d977589 */ /* 0x000ea200000e0000 */
[----:B------:R-:W-:Y:S01]  /*4040*/  FMUL.FTZ R34, R95, R34 ;  /* 0x000000225f227220 */ /* 0x000fe20000410000 */
[----:B------:R-:W-:Y:S01]  /*4050*/  FMUL.FTZ R35, R21, R35 ;  /* 0x0000002315237220 */ /* 0x000fe20000410000 */
[----:B------:R-:W-:Y:S01]  /*4060*/  FMUL.FTZ R26, R88, R26 ;  /* 0x0000001a581a7220 */ /* 0x000fe20000410000 */
[----:B-----5:R-:W5:Y:S01]  /*4070*/  SHFL.IDX PT, R149, R141, R23, 0x1f ;  /* 0x00001f178d957589 */ /* 0x020f6200000e0000 */
[----:B------:R-:W-:Y:S01]  /*4080*/  FADD.FTZ R24, R24, -R222 ;  /* 0x800000de18187221 */ /* 0x000fe20000010000 */
[----:B------:R-:W-:-:S02]  /*4090*/  FMUL.FTZ R38, R96, R38 ;  /* 0x0000002660267220 */ /* 0x000fc40000410000 */
[----:B---3--:R3:W-:Y:S01]  /*40a0*/  LDS R134, [R10+0x400] ;  /* 0x000400000a867984 */ /* 0x0087e20000000800 */
[--C-:B-1----:R-:W-:Y:S01]  /*40b0*/  FADD.FTZ R41, R41, -R31.reuse ;  /* 0x8000001f29297221 */ /* 0x102fe20000010000 */
[----:B------:R-:W-:Y:S02]  /*40c0*/  FADD.FTZ R43, R43, -R31 ;  /* 0x8000001f2b2b7221 */ /* 0x000fe40000010000 */
[----:B------:R-:W1:Y:S01]  /*40d0*/  SHFL.IDX PT, R139, R141, R148, 0x1f ;  /* 0x00001f948d8b7589 */ /* 0x000e6200000e0000 */
[----:B------:R-:W-:Y:S01]  /*40e0*/  MUFU.EX2 R31, R130 ;  /* 0x00000082001f7308 */ /* 0x000fe20000000800 */
[----:B------:R-:W-:Y:S01]  /*40f0*/  FMUL.FTZ R41, R102, R41 ;  /* 0x0000002966297220 */ /* 0x000fe20000410000 */
[----:B------:R-:W-:Y:S01]  /*4100*/  FMUL.FTZ R43, R103, R43 ;  /* 0x0000002b672b7220 */ /* 0x000fe20000410000 */
[----:B------:R-:W1:Y:S01]  /*4110*/  SHFL.IDX PT, R32, R141, R217, 0x1f ;  /* 0x00001fd98d207589 */ /* 0x000e6200000e0000 */
[--C-:B----4-:R-:W-:Y:S01]  /*4120*/  FADD.FTZ R37, R37, -R30.reuse ;  /* 0x8000001e25257221 */ /* 0x110fe20000010000 */
[----:B------:R-:W-:Y:S01]  /*4130*/  FADD.FTZ R39, R39, -R30 ;  /* 0x8000001e27277221 */ /* 0x000fe20000010000 */
[--C-:B------:R-:W-:Y:S01]  /*4140*/  FADD.FTZ R52, R52, -R33.reuse ;  /* 0x8000002134347221 */ /* 0x100fe20000010000 */
[----:B------:R-:W-:Y:S01]  /*4150*/  FADD.FTZ R54, R54, -R33 ;  /* 0x8000002136367221 */ /* 0x000fe20000010000 */
[----:B------:R-:W4:Y:S01]  /*4160*/  SHFL.IDX PT, R216, R141, R5, 0x1f ;  /* 0x00001f058dd87589 */ /* 0x000f2200000e0000 */
[----:B---3--:R-:W-:Y:S01]  /*4170*/  MUFU.EX2 R10, R131 ;  /* 0x00000083000a7308 */ /* 0x008fe20000000800 */
[--C-:B--2---:R-:W-:Y:S01]  /*4180*/  FADD.FTZ R44, R44, -R151.reuse ;  /* 0x800000972c2c7221 */ /* 0x104fe20000010000 */
[----:B------:R-:W-:Y:S01]  /*4190*/  FADD.FTZ R46, R46, -R151 ;  /* 0x800000972e2e7221 */ /* 0x000fe20000010000 */
[----:B------:R-:W-:Y:S01]  /*41a0*/  FMUL.FTZ R37, R98, R37 ;  /* 0x0000002562257220 */ /* 0x000fe20000410000 */
[----:B------:R-:W2:Y:S01]  /*41b0*/  SHFL.IDX PT, R151, R141, R150, 0x1f ;  /* 0x00001f968d977589 */ /* 0x000ea200000e0000 */
[--C-:B-----5:R-:W-:Y:S01]  /*41c0*/  FADD.FTZ R45, R45, -R149.reuse ;  /* 0x800000952d2d7221 */ /* 0x120fe20000010000 */
[----:B------:R-:W-:Y:S01]  /*41d0*/  FADD.FTZ R47, R47, -R149 ;  /* 0x800000952f2f7221 */ /* 0x000fe20000010000 */
[----:B------:R-:W-:Y:S01]  /*41e0*/  FMUL.FTZ R39, R99, R39 ;  /* 0x0000002763277220 */ /* 0x000fe20000410000 */
[----:B------:R3:W-:Y:S01]  /*41f0*/  MUFU.EX2 R30, R132 ;  /* 0x00000084001e7308 */ /* 0x0007e20000000800 */
[----:B------:R-:W5:Y:S01]  /*4200*/  SHFL.IDX PT, R141, R135, R5, 0x1f ;  /* 0x00001f05878d7589 */ /* 0x000f6200000e0000 */
[----:B------:R-:W-:Y:S01]  /*4210*/  FMUL.FTZ R44, R104, R44 ;  /* 0x0000002c682c7220 */ /* 0x000fe20000410000 */
[----:B------:R-:W-:Y:S01]  /*4220*/  FMUL.FTZ R45, R106, R45 ;  /* 0x0000002d6a2d7220 */ /* 0x000fe20000410000 */
[----:B------:R-:W-:Y:S01]  /*4230*/  FMUL.FTZ R46, R105, R46 ;  /* 0x0000002e692e7220 */ /* 0x000fe20000410000 */
[--C-:B-1----:R-:W-:Y:S01]  /*4240*/  FADD.FTZ R48, R48, -R139.reuse ;  /* 0x8000008b30307221 */ /* 0x102fe20000010000 */
[----:B------:R-:W-:Y:S01]  /*4250*/  FADD.FTZ R50, R50, -R139 ;  /* 0x8000008b32327221 */ /* 0x000fe20000010000 */
[----:B------:R-:W1:Y:S01]  /*4260*/  SHFL.IDX PT, R149, R135, R223, 0x1f ;  /* 0x00001fdf87957589 */ /* 0x000e6200000e0000 */
[----:B------:R5:W1:Y:S01]  /*4270*/  MUFU.EX2 R33, R128 ;  /* 0x0000008000217308 */ /* 0x000a620000000800 */
[--C-:B------:R-:W-:Y:S01]  /*4280*/  FADD.FTZ R49, R49, -R32.reuse ;  /* 0x8000002031317221 */ /* 0x100fe20000010000 */
[----:B------:R-:W-:Y:S01]  /*4290*/  FADD.FTZ R51, R51, -R32 ;  /* 0x8000002033337221 */ /* 0x000fe20000010000 */
[----:B------:R-:W1:Y:S01]  /*42a0*/  SHFL.IDX PT, R139, R135, R221, 0x1f ;  /* 0x00001fdd878b7589 */ /* 0x000e6200000e0000 */
[----:B------:R-:W-:Y:S01]  /*42b0*/  FMUL.FTZ R47, R107, R47 ;  /* 0x0000002f6b2f7220 */ /* 0x000fe20000410000 */
[----:B------:R-:W-:Y:S01]  /*42c0*/  FMUL.FTZ R48, R108, R48 ;  /* 0x000000306c307220 */ /* 0x000fe20000410000 */
[----:B------:R-:W-:Y:S01]  /*42d0*/  FMUL.FTZ R49, R13, R49 ;  /* 0x000000310d317220 */ /* 0x000fe20000410000 */
[----:B---3--:R-:W3:Y:S01]  /*42e0*/  SHFL.IDX PT, R132, R135, R23, 0x1f ;  /* 0x00001f1787847589 */ /* 0x008ee200000e0000 */
[----:B------:R1:W3:Y:S01]  /*42f0*/  MUFU.EX2 R32, R133 ;  /* 0x0000008500207308 */ /* 0x0002e20000000800 */
[--C-:B----4-:R-:W-:Y:S01]  /*4300*/  FADD.FTZ R40, R40, -R216.reuse ;  /* 0x800000d828287221 */ /* 0x110fe20000010000 */
[----:B------:R-:W-:Y:S01]  /*4310*/  FADD.FTZ R42, R42, -R216 ;  /* 0x800000d82a2a7221 */ /* 0x000fe20000010000 */
[----:B------:R-:W4:Y:S01]  /*4320*/  SHFL.IDX PT, R131, R135, R148, 0x1f ;  /* 0x00001f9487837589 */ /* 0x000f2200000e0000 */
[--C-:B--2---:R-:W-:Y:S01]  /*4330*/  FADD.FTZ R53, R53, -R151.reuse ;  /* 0x8000009735357221 */ /* 0x104fe20000010000 */
[----:B------:R-:W-:Y:S01]  /*4340*/  FADD.FTZ R55, R55, -R151 ;  /* 0x8000009737377221 */ /* 0x000fe20000010000 */
[----:B------:R-:W-:Y:S01]  /*4350*/  FMUL.FTZ R40, R100, R40 ;  /* 0x0000002864287220 */ /* 0x000fe20000410000 */
[----:B------:R-:W2:Y:S01]  /*4360*/  SHFL.IDX PT, R130, R135, R217, 0x1f ;  /* 0x00001fd987827589 */ /* 0x000ea200000e0000 */
[----:B------:R-:W-:Y:S01]  /*4370*/  FMUL.FTZ R42, R101, R42 ;  /* 0x0000002a652a7220 */ /* 0x000fe20000410000 */
[--C-:B-----5:R-:W-:Y:S01]  /*4380*/  FADD.FTZ R56, R56, -R141.reuse ;  /* 0x8000008d38387221 */ /* 0x120fe20000010000 */
[----:B------:R-:W-:Y:S01]  /*4390*/  FADD.FTZ R58, R58, -R141 ;  /* 0x8000008d3a3a7221 */ /* 0x000fe20000010000 */
[----:B------:R-:W5:Y:S01]  /*43a0*/  SHFL.IDX PT, R128, R135, R218, 0x1f ;  /* 0x00001fda87807589 */ /* 0x000f6200000e0000 */
[----:B------:R-:W-:Y:S01]  /*43b0*/  FMUL.FTZ R50, R110, R50 ;  /* 0x000000326e327220 */ /* 0x000fe20000410000 */
[----:B------:R-:W-:Y:S01]  /*43c0*/  FMUL.FTZ R56, R111, R56 ;  /* 0x000000386f387220 */ /* 0x000fe20000410000 */
[----:B------:R-:W-:Y:S01]  /*43d0*/  FMUL.FTZ R58, R112, R58 ;  /* 0x0000003a703a7220 */ /* 0x000fe20000410000 */
[----:B------:R-:W5:Y:S01]  /*43e0*/  SHFL.IDX PT, R135, R135, R150, 0x1f ;  /* 0x00001f9687877589 */ /* 0x000f6200000e0000 */
[--C-:B-1----:R-:W-:Y:S01]  /*43f0*/  FADD.FTZ R57, R57, -R149.reuse ;  /* 0x8000009539397221 */ /* 0x102fe20000010000 */
[----:B------:R-:W-:Y:S01]  /*4400*/  FADD.FTZ R59, R59, -R149 ;  /* 0x800000953b3b7221 */ /* 0x000fe20000010000 */
[----:B------:R-:W-:Y:S01]  /*4410*/  FMUL.FTZ R51, R19, R51 ;  /* 0x0000003313337220 */ /* 0x000fe20000410000 */
[----:B------:R-:W1:Y:S01]  /*4420*/  SHFL.IDX PT, R150, R134, R150, 0x1f ;  /* 0x00001f9686967589 */ /* 0x000e6200000e0000 */
[--C-:B------:R-:W-:Y:S01]  /*4430*/  FADD.FTZ R60, R60, -R139.reuse ;  /* 0x8000008b3c3c7221 */ /* 0x100fe20000010000 */
[----:B------:R-:W-:Y:S01]  /*4440*/  FADD.FTZ R62, R62, -R139 ;  /* 0x8000008b3e3e7221 */ /* 0x000fe20000010000 */
[----:B------:R-:W-:Y:S01]  /*4450*/  FMUL.FTZ R57, R113, R57 ;  /* 0x0000003971397220 */ /* 0x000fe20000410000 */
[----:B------:R2:W1:Y:S01]  /*4460*/  SHFL.IDX PT, R133, R134, R23, 0x1f ;  /* 0x00001f1786857589 */ /* 0x00046200000e0000 */
[--C-:B---3--:R-:W-:Y:S01]  /*4470*/  FADD.FTZ R61, R61, -R132.reuse ;  /* 0x800000843d3d7221 */ /* 0x108fe20000010000 */
[----:B------:R-:W-:Y:S01]  /*4480*/  FADD.FTZ R63, R63, -R132 ;  /* 0x800000843f3f7221 */ /* 0x000fe20000010000 */
[----:B------:R-:W-:Y:S01]  /*4490*/  FMUL.FTZ R60, R114, R60 ;  /* 0x0000003c723c7220 */ /* 0x000fe20000410000 */
[----:B------:R-:W3:Y:S01]  /*44a0*/  SHFL.IDX PT, R148, R134, R148, 0x1f ;  /* 0x00001f9486947589 */ /* 0x000ee200000e0000 */
[--C-:B----4-:R-:W-:Y:S01]  /*44b0*/  FADD.FTZ R66, R66, -R131.reuse ;  /* 0x8000008342427221 */ /* 0x110fe20000010000 */
[----:B------:R-:W-:Y:S01]  /*44c0*/  FADD.FTZ R64, R64, -R131 ;  /* 0x8000008340407221 */ /* 0x000fe20000010000 */
[----:B------:R-:W-:Y:S01]  /*44d0*/  FMUL.FTZ R61, R115, R61 ;  /* 0x0000003d733d7220 */ /* 0x000fe20000410000 */
[----:B------:R-:W4:Y:S01]  /*44e0*/  SHFL.IDX PT, R223, R134, R223, 0x1f ;  /* 0x00001fdf86df7589 */ /* 0x000f2200000e0000 */
[--C-:B--2---:R-:W-:Y:S01]  /*44f0*/  FADD.FTZ R65, R65, -R130.reuse ;  /* 0x8000008241417221 */ /* 0x104fe20000010000 */
[----:B------:R-:W-:Y:S01]  /*4500*/  FADD.FTZ R67, R67, -R130 ;  /* 0x8000008243437221 */ /* 0x000fe20000010000 */
[----:B------:R2:W2:Y:S01]  /*4510*/  MUFU.EX2 R23, R136 ;  /* 0x0000008800177308 */ /* 0x0004a20000000800 */
[----:B------:R-:W-:Y:S01]  /*4520*/  SHFL.IDX PT, R221, R134, R221, 0x1f ;  /* 0x00001fdd86dd7589 */ /* 0x000fe200000e0000 */
[--C-:B-----5:R-:W-:Y:S01]  /*4530*/  FADD.FTZ R130, R68, -R128.reuse ;  /* 0x8000008044827221 */ /* 0x120fe20000010000 */
[----:B------:R-:W-:Y:S01]  /*4540*/  FADD.FTZ R128, R70, -R128 ;  /* 0x8000008046807221 */ /* 0x000fe20000010000 */
[----:B------:R-:W-:Y:S01]  /*4550*/  FMUL.FTZ R64, R15, R64 ;  /* 0x000000400f407220 */ /* 0x000fe20000410000 */
[----:B------:R-:W5:Y:S01]  /*4560*/  SHFL.IDX PT, R217, R134, R217, 0x1f ;  /* 0x00001fd986d97589 */ /* 0x000f6200000e0000 */
[--C-:B------:R-:W-:Y:S01]  /*4570*/  FADD.FTZ R70, R69, -R135.reuse ;  /* 0x8000008745467221 */ /* 0x100fe20000010000 */
[----:B------:R-:W-:Y:S01]  /*4580*/  FADD.FTZ R135, R71, -R135 ;  /* 0x8000008747877221 */ /* 0x000fe20000010000 */
[----:B------:R-:W-:Y:S01]  /*4590*/  FMUL.FTZ R69, R120, R142 ;  /* 0x0000008e78457220 */ /* 0x000fe20000410000 */
[----:B------:R-:W2:Y:S01]  /*45a0*/  SHFL.IDX PT, R218, R134, R218, 0x1f ;  /* 0x00001fda86da7589 */ /* 0x000ea200000e0000 */
[--C-:B-1----:R-:W-:Y:S01]  /*45b0*/  FADD.FTZ R216, R85, -R150.reuse ;  /* 0x8000009655d87221 */ /* 0x102fe20000010000 */
[----:B------:R-:W-:Y:S01]  /*45c0*/  FMUL.FTZ R85, R89, R143 ;  /* 0x0000008f59557220 */ /* 0x000fe20000410000 */
[----:B------:R-:W-:Y:S01]  /*45d0*/  FADD.FTZ R150, R87, -R150 ;  /* 0x8000009657967221 */ /* 0x000fe20000010000 */
[----:B------:R-:W1:Y:S01]  /*45e0*/  SHFL.IDX PT, R134, R134, R5, 0x1f ;  /* 0x00001f0586867589 */ /* 0x000e6200000e0000 */
[--C-:B------:R-:W-:Y:S01]  /*45f0*/  FADD.FTZ R139, R77, -R133.reuse ;  /* 0x800000854d8b7221 */ /* 0x100fe20000010000 */
[----:B------:R-:W-:Y:S01]  /*4600*/  FADD.FTZ R141, R79, -R133 ;  /* 0x800000854f8d7221 */ /* 0x000fe20000010000 */
[----:B------:R-:W-:Y:S01]  /*4610*/  F2FP.F16.F32.PACK_AB R85, R85, R26 ;  /* 0x0000001a5555723e */ /* 0x000fe200000000ff */
[--C-:B---3--:R-:W-:Y:S01]  /*4620*/  FADD.FTZ R133, R80, -R148.reuse ;  /* 0x8000009450857221 */ /* 0x108fe20000010000 */
[----:B------:R-:W-:Y:S01]  /*4630*/  FMUL.FTZ R26, R93, R27 ;  /* 0x0000001b5d1a7220 */ /* 0x000fe20000410000 */
[----:B------:R-:W-:Y:S01]  /*4640*/  FADD.FTZ R148, R82, -R148 ;  /* 0x8000009452947221 */ /* 0x000fe20000010000 */
[----:B------:R-:W-:Y:S01]  /*4650*/  FMUL.FTZ R80, R94, R144 ;  /* 0x000000905e507220 */ /* 0x000fe20000410000 */
[----:B------:R-:W-:Y:S01]  /*4660*/  FMUL.FTZ R27, R22, R146 ;  /* 0x00000092161b7220 */ /* 0x000fe20000410000 */
[----:B------:R-:W-:Y:S01]  /*4670*/  F2FP.F16.F32.PACK_AB R82, R37, R36 ;  /* 0x000000242552723e */ /* 0x000fe200000000ff */
[--C-:B----4-:R-:W-:Y:S01]  /*4680*/  FADD.FTZ R132, R73, -R223.reuse ;  /* 0x800000df49847221 */ /* 0x110fe20000010000 */
[----:B------:R-:W3:Y:S01]  /*4690*/  MUFU.EX2 R36, R121 ;  /* 0x0000007900247308 */ /* 0x000ee20000000800 */
[----:B------:R-:W-:Y:S01]  /*46a0*/  F2FP.F16.F32.PACK_AB R87, R26, R25 ;  /* 0x000000191a57723e */ /* 0x000fe200000000ff */
[----:B------:R-:W-:Y:S01]  /*46b0*/  FMUL.FTZ R25, R118, R65 ;  /* 0x0000004176197220 */ /* 0x000fe20000410000 */
[----:B------:R-:W-:Y:S01]  /*46c0*/  F2FP.F16.F32.PACK_AB R80, R27, R80 ;  /* 0x000000501b50723e */ /* 0x000fe200000000ff */
[----:B------:R-:W-:Y:S01]  /*46d0*/  FMUL.FTZ R65, R17, R66 ;  /* 0x0000004211417220 */ /* 0x000fe20000410000 */
[----:B------:R-:W-:Y:S01]  /*46e0*/  FADD.FTZ R223, R75, -R223 ;  /* 0x800000df4bdf7221 */ /* 0x000fe20000010000 */
[----:B------:R-:W-:Y:S01]  /*46f0*/  FMUL.FTZ R26, R119, R67 ;  /* 0x00000043771a7220 */ /* 0x000fe20000410000 */
[----:B------:R-:W-:Y:S01]  /*4700*/  FMUL.FTZ R66, R28, R130 ;  /* 0x000000821c427220 */ /* 0x000fe20000410000 */
[----:B------:R-:W-:Y:S01]  /*4710*/  FMUL.FTZ R27, R14, R70 ;  /* 0x000000460e1b7220 */ /* 0x000fe20000410000 */
[----:B-----5:R-:W-:Y:S01]  /*4720*/  FADD.FTZ R149, R81, -R217 ;  /* 0x800000d951957221 */ /* 0x020fe20000010000 */
[--C-:B--2---:R-:W-:Y:S01]  /*4730*/  FADD.FTZ R151, R84, -R218.reuse ;  /* 0x800000da54977221 */ /* 0x104fe20000010000 */
[----:B------:R-:W-:Y:S01]  /*4740*/  F2FP.F16.F32.PACK_AB R81, R35, R34 ;  /* 0x000000222351723e */ /* 0x000fe200000000ff */
[----:B------:R-:W-:Y:S01]  /*4750*/  FADD.FTZ R218, R86, -R218 ;  /* 0x800000da56da7221 */ /* 0x000fe20000010000 */
[--C-:B-1----:R-:W-:Y:S01]  /*4760*/  FADD.FTZ R131, R72, -R134.reuse ;  /* 0x8000008648837221 */ /* 0x102fe20000010000 */
[----:B------:R-:W-:Y:S01]  /*4770*/  FADD.FTZ R134, R74, -R134 ;  /* 0x800000864a867221 */ /* 0x000fe20000010000 */
        /* <DEDUP_REMOVED lines=82> */
[----:B------:R-:W-:Y:S02]  /*4ca0*/  F2FP.F16.F32.PACK_AB R35, R126, R125 ;  /* 0x0000007d7e23723e */ /* 0x000fe400000000ff */
[----:B-1----:R-:W-:Y:S02]  /*4cb0*/  F2FP.F16.F32.PACK_AB R34, R137, R23 ;  /* 0x000000178922723e */ /* 0x002fe400000000ff */
        /* <DEDUP_REMOVED lines=32> */
[----:B------:R-:W-:Y:S02]  /*4ec0*/  F2FP.F16.F32.PACK_AB R25, R11, R112 ;  /* 0x000000700b19723e */ /* 0x000fe400000000ff */
[----:B------:R-:W-:-:S02]  /*4ed0*/  F2FP.F16.F32.PACK_AB R26, R115, R114 ;  /* 0x00000072731a723e */ /* 0x000fc400000000ff */
[----:B------:R-:W-:-:S04]  /*4ee0*/  F2FP.F16.F32.PACK_AB R27, R117, R116 ;  /* 0x00000074751b723e */ /* 0x000fc800000000ff */
[----:B------:R-:W-:-:S06]  /*4ef0*/  WARPGROUP.ARRIVE ;  /* 0x00000000000079c5 */ /* 0x000fcc0000000000 */
        /* <DEDUP_REMOVED lines=9> */
[----:B------:R-:W-:Y:S01]  /*4f90*/  F2FP.F16.F32.PACK_AB R27, R10, R29 ;  /* 0x0000001d0a1b723e */ /* 0x000fe200000000ff */
[----:B------:R-:W-:-:S03]  /*4fa0*/  IMAD R10, R235, 0x2000, R231 ;  /* 0x00002000eb0a7824 */ /* 0x000fc600078e02e7 */
[----:B------:R-:W-:Y:S02]  /*4fb0*/  WARPGROUP.ARRIVE ;  /* 0x00000000000079c5 */ /* 0x000fe40000000000 */
[----:B------:R-:W-:-:S04]  /*4fc0*/  SHF.R.U32.HI R10, RZ, 0x4, R10 ;  /* 0x00000004ff0a7819 */ /* 0x000fc8000001160a */
[----:B------:R-:W-:Y:S01]  /*4fd0*/  HGMMA.64x64x16.F32 R184, R24, gdesc[UR4].tnspB, R184, gsb0 ;  /* 0x40e0000418b87df0 */ /* 0x000fe200080008b8 */
[----:B------:R-:W-:Y:S01]  /*4fe0*/  UMOV UR6, UR4 ;  /* 0x0000000400067c82 */ /* 0x000fe20008000000 */
[----:B------:R-:W-:Y:S01]  /*4ff0*/  UMOV UR7, 0x40000040 ;  /* 0x4000004000077882 */ /* 0x000fe20000000000 */
[----:B------:R-:W-:Y:S02]  /*5000*/  LOP3.LUT R10, R10, 0x3fff, RZ, 0xc0, !PT ;  /* 0x00003fff0a0a7812 */ /* 0x000fe400078ec0ff */
[----:B------:R-:W-:Y:S02]  /*5010*/  R2UR UR4, R16 ;  /* 0x00000000100472ca */ /* 0x000fe400000e0000 */
[----:B------:R-:W-:-:S05]  /*5020*/  LOP3.LUT R11, R10, 0x10000, RZ, 0xfc, !PT ;  /* 0x000100000a0b7812 */ /* 0x000fca00078efcff */
[----:B------:R-:W-:-:S05]  /*5030*/  IMAD R11, R0, 0x800, R11 ;  /* 0x00000800000b7824 */ /* 0x000fca00078e020b */
[----:B------:R-:W-:Y:S01]  /*5040*/  R2UR UR9, R11 ;  /* 0x000000000b0972ca */ /* 0x000fe200000e0000 */
[----:B------:R-:W-:-:S04]  /*5050*/  USHF.R.U32.HI UR4, URZ, 0x4, UR4 ;  /* 0x000000043f047899 */ /* 0x000fc80008011604 */
[----:B------:R-:W-:-:S08]  /*5060*/  ULOP3.LUT UR10, UR4, 0x3fff, URZ, 0xc0, !UPT ;  /* 0x00003fff040a7892 */ /* 0x000fd0000f8ec03f */
        /* <DEDUP_REMOVED lines=69> */
.L_x_5771:
        /* <DEDUP_REMOVED lines=68> */
.L_x_5772:
        /* <DEDUP_REMOVED lines=11> */
.L_x_5762:
        /* <DEDUP_REMOVED lines=130> */
.L_x_5785:
[----:B------:R-:W-:-:S05]  /*61d0*/  IMAD.U32 R7, RZ, RZ, UR36 ;  /* 0x00000024ff077e24 */ /* 0x000fca000f8e00ff */
[----:B------:R-:W-:-:S04]  /*61e0*/  LOP3.LUT R7, R7, 0x1, RZ, 0xfc, !PT ;  /* 0x0000000107077812 */ /* 0x000fc800078efcff */
[----:B------:R-:W-:-:S13]  /*61f0*/  ISETP.NE.AND P0, PT, R7, 0x3, PT ;  /* 0x000000030700780c */ /* 0x000fda0003f05270 */
[----:B------:R-:W-:Y:S05]  /*6200*/  @!P0 BRA `(.L_x_5775) ;  /* 0x0000000000048947 */ /* 0x000fea0003800000 */
[----:B------:R-:W-:Y:S01]  /*6210*/  BPT.TRAP 0x1 ;  /* 0x000000040000795c */ /* 0x000fe20000300000 */
.L_x_5775:
[----:B------:R-:W-:Y:S01]  /*6220*/  IMAD R7, R0, 0x8, R16 ;  /* 0x0000000800077824 */ /* 0x000fe200078e0210 */
[----:B------:R-:W-:-:S04]  /*6230*/  SHF.L.U32 R20, R4, 0x1f, RZ ;  /* 0x0000001f04147819 */ /* 0x000fc800000006ff */
[----:B------:R1:W3:Y:S01]  /*6240*/  SYNCS.PHASECHK.TRANS64.TRYWAIT P1, [R7+URZ+0x30c10], R20 ;  /* 0x030c1014070075a7 */ /* 0x0002e2000802017f */
[----:B------:R-:W-:Y:S05]  /*6250*/  @!P0 BRA `(.L_x_5776) ;  /* 0x0000000000048947 */ /* 0x000fea0003800000 */
[----:B------:R-:W-:Y:S01]  /*6260*/  BPT.TRAP 0x1 ;  /* 0x000000040000795c */ /* 0x000fe20000300000 */
.L_x_5776:
[----:B--2---:R-:W-:-:S05]  /*6270*/  VIADD R8, R16, 0x10000 ;  /* 0x0001000010087836 */ /* 0x004fca0000000000 */
[----:B------:R-:W-:-:S04]  /*6280*/  SHF.R.U32.HI R8, RZ, 0x4, R8 ;  /* 0x00000004ff087819 */ /* 0x000fc80000011608 */
[----:B------:R-:W-:-:S04]  /*6290*/  LOP3.LUT R8, R8, 0x3fff, RZ, 0xc0, !PT ;  /* 0x00003fff08087812 */ /* 0x000fc800078ec0ff */
[----:B------:R-:W-:Y:S01]  /*62a0*/  LOP3.LUT R9, R8, 0x10000, RZ, 0xfc, !PT ;  /* 0x0001000008097812 */ /* 0x000fe200078efcff */
[----:B---3--:R-:W-:Y:S06]  /*62b0*/  @P1 BRA `(.L_x_5777) ;  /* 0x0000000000081947 */ /* 0x008fec0003800000 */
[----:B------:R-:W2:Y:S02]  /*62c0*/  SYNCS.PHASECHK.TRANS64.TRYWAIT P1, [R7+URZ+0x30c10], R20 ;  /* 0x030c1014070075a7 */ /* 0x000ea4000802017f */
[----:B--2---:R-:W-:Y:S05]  /*62d0*/  @!P1 BRA `(.L_x_5778) ;  /* 0x000000b400f49947 */ /* 0x004fea0003800000 */
.L_x_5777:
        /* <DEDUP_REMOVED lines=28> */
[----:B------:R-:W-:Y:S02]  /*64a0*/  VIADD R10, R16, 0x20000 ;  /* 0x00020000100a7836 */ /* 0x000fe40000000000 */
[----:B------:R-:W-:-:S02]  /*64b0*/  IMAD R15, R9, 0x4, R16 ;  /* 0x00000004090f7824 */ /* 0x000fc400078e0210 */
        /* <DEDUP_REMOVED lines=16> */
[----:B------:R-:W-:Y:S02]  /*65c0*/  IMAD R218, R221, 0x4, R16 ;  /* 0x00000004ddda7824 */ /* 0x000fe400078e0210 */
[----:B------:R-:W-:-:S02]  /*65d0*/  IMAD R220, R11, 0x4, R10 ;  /* 0x000000040bdc7824 */ /* 0x000fc400078e020a */
        /* <DEDUP_REMOVED lines=15> */
.L_x_5779:
[----:B------:R1:W1:Y:S01]  /*66d0*/  SYNCS.PHASECHK.TRANS64.TRYWAIT P1, [R7+URZ+0x30c30], R20 ;  /* 0x030c3014070075a7 */ /* 0x000262000802017f */
[----:B------:R-:W-:Y:S05]  /*66e0*/  @!P0 BRA `(.L_x_5780) ;  /* 0x0000000000048947 */ /* 0x000fea0003800000 */
[----:B------:R-:W-:Y:S01]  /*66f0*/  BPT.TRAP 0x1 ;  /* 0x000000040000795c */ /* 0x000fe20000300000 */
.L_x_5780:
        /* <DEDUP_REMOVED lines=8> */
.L_x_5781:
        /* <DEDUP_REMOVED lines=14> */
[----:B------:R-:W-:Y:S01]  /*6860*/  SHFL.IDX PT, R13, R15, R13, 0x1f ;  /* 0x00001f0d0f0d7589 */ /* 0x000fe200000e0000 */
        /* <DEDUP_REMOVED lines=70> */
[----:B------:R-:W-:Y:S01]  /*6cd0*/  UIADD3 UR6, UR6, 0x6, URZ ;  /* 0x0000000606067890 */ /* 0x000fe2000fffe03f */
[--C-:B--2---:R-:W-:Y:S01]  /*6ce0*/  FFMA.FTZ R89, R89, UR5, -R9.reuse ;  /* 0x0000000559597c23 */ /* 0x104fe20008010809 */
[----:B------:R-:W-:Y:S01]  /*6cf0*/  MUFU.EX2 R225, R90 ;  /* 0x0000005a00e17308 */ /* 0x000fe20000000800 */
[----:B------:R-:W-:Y:S01]  /*6d00*/  FFMA.FTZ R9, R91, UR5, -R9 ;  /* 0x000000055b097c23 */ /* 0x000fe20008010809 */
[----:B------:R-:W-:Y:S01]  /*6d10*/  FFMA.FTZ R100, R100, UR5, -R14 ;  /* 0x0000000564647c23 */ /* 0x000fe2000801080e */
[--C-:B---3--:R-:W-:Y:S01]  /*6d20*/  FFMA.FTZ R21, R108, UR5, -R22.reuse ;  /* 0x000000056c157c23 */ /* 0x108fe20008010816 */
[----:B------:R-:W-:Y:S01]  /*6d30*/  FFMA.FTZ R22, R110, UR5, -R22 ;  /* 0x000000056e167c23 */ /* 0x000fe20008010816 */
[--C-:B----4-:R-:W-:Y:S01]  /*6d40*/  FFMA.FTZ R231, R231, UR5, -R10.reuse ;  /* 0x00000005e7e77c23 */ /* 0x110fe2000801080a */
[----:B------:R-:W-:Y:S01]  /*6d50*/  FFMA.FTZ R10, R94, UR5, -R10 ;  /* 0x000000055e0a7c23 */ /* 0x000fe2000801080a */
[----:B------:R-:W-:Y:S01]  /*6d60*/  FFMA.FTZ R14, R102, UR5, -R14 ;  /* 0x00000005660e7c23 */ /* 0x000fe2000801080e */
[----:B------:R-:W-:Y:S01]  /*6d70*/  MUFU.EX2 R224, R89 ;  /* 0x0000005900e07308 */ /* 0x000fe20000000800 */
[--C-:B-----5:R-:W-:Y:S01]  /*6d80*/  FFMA.FTZ R96, R96, UR5, -R12.reuse ;  /* 0x0000000560607c23 */ /* 0x120fe2000801080c */
[----:B------:R-:W-:Y:S01]  /*6d90*/  FFMA.FTZ R12, R98, UR5, -R12 ;  /* 0x00000005620c7c23 */ /* 0x000fe2000801080c */
[----:B------:R-:W-:Y:S01]  /*6da0*/  FFMA.FTZ R97, R97, UR5, -R13 ;  /* 0x0000000561617c23 */ /* 0x000fe2000801080d */
[----:B------:R-:W-:Y:S01]  /*6db0*/  SHFL.IDX PT, R98, R223, R6, 0x1f ;  /* 0x00001f06df627589 */ /* 0x000fe200000e0000 */
        /* <DEDUP_REMOVED lines=8> */
[----:B------:R-:W-:Y:S01]  /*6e40*/  FFMA.FTZ R17, R104, UR5, -R18 ;  /* 0x0000000568117c23 */ /* 0x000fe20008010812 */
[----:B------:R-:W-:-:S02]  /*6e50*/  VIADD R104, R6, 0x18 ;  /* 0x0000001806687836 */ /* 0x000fc40000000000 */
[----:B------:R-:W-:Y:S01]  /*6e60*/  FFMA.FTZ R18, R106, UR5, -R18 ;  /* 0x000000056a127c23 */ /* 0x000fe20008010812 */
[----:B------:R1:W-:Y:S01]  /*6e70*/  MUFU.EX2 R226, R101 ;  /* 0x0000006500e27308 */ /* 0x0003e20000000800 */
[----:B------:R-:W-:Y:S01]  /*6e80*/  VIADD R106, R6, 0x10 ;  /* 0x00000010066a7836 */ /* 0x000fe20000000000 */
[----:B------:R-:W2:Y:S01]  /*6e90*/  SHFL.IDX PT, R88, R234, R103, 0x1f ;  /* 0x00001f67ea587589 */ /* 0x000ea200000e0000 */
[--C-:B------:R-:W-:Y:S01]  /*6ea0*/  FFMA.FTZ R19, R105, UR5, -R20.reuse ;  /* 0x0000000569137c23 */ /* 0x100fe20008010814 */
[----:B------:R-:W-:Y:S01]  /*6eb0*/  FFMA.FTZ R20, R107, UR5, -R20 ;  /* 0x000000056b147c23 */ /* 0x000fe20008010814 */
[----:B------:R-:W-:Y:S01]  /*6ec0*/  FSEL R107, R129, -INF , P2 ;  /* 0xff800000816b7808 */ /* 0x000fe20001000000 */
[----:B------:R-:W3:Y:S01]  /*6ed0*/  SHFL.IDX PT, R94, R234, R104, 0x1f ;  /* 0x00001f68ea5e7589 */ /* 0x000ee200000e0000 */
[----:B------:R-:W-:Y:S01]  /*6ee0*/  FSEL R105, R128, -INF , P2 ;  /* 0xff80000080697808 */ /* 0x000fe20001000000 */
[----:B------:R4:W-:Y:S01]  /*6ef0*/  MUFU.EX2 R228, R93 ;  /* 0x0000005d00e47308 */ /* 0x0009e20000000800 */
[C---:B-1----:R-:W-:Y:S01]  /*6f00*/  VIADD R101, R6.reuse, 0x14 ;  /* 0x0000001406657836 */ /* 0x042fe20000000000 */
[----:B------:R-:W1:Y:S04]  /*6f10*/  SHFL.IDX PT, R90, R234, R106, 0x1f ;  /* 0x00001f6aea5a7589 */ /* 0x000e6800000e0000 */
[----:B------:R-:W5:Y:S02]  /*6f20*/  SHFL.IDX PT, R92, R234, R101, 0x1f ;  /* 0x00001f65ea5c7589 */ /* 0x000f6400000e0000 */
[----:B------:R5:W-:Y:S01]  /*6f30*/  MUFU.EX2 R230, R96 ;  /* 0x0000006000e67308 */ /* 0x000be20000000800 */
[----:B----4-:R-:W-:Y:S01]  /*6f40*/  VIADD R93, R6, 0x1c ;  /* 0x0000001c065d7836 */ /* 0x010fe20000000000 */
[----:B------:R-:W4:Y:S04]  /*6f50*/  SHFL.IDX PT, R103, R223, R103, 0x1f ;  /* 0x00001f67df677589 */ /* 0x000f2800000e0000 */
[----:B------:R3:W4:Y:S02]  /*6f60*/  SHFL.IDX PT, R234, R234, R93, 0x1f ;  /* 0x00001f5deaea7589 */ /* 0x00072400000e0000 */
[----:B------:R4:W-:Y:S02]  /*6f70*/  MUFU.EX2 R227, R97 ;  /* 0x0000006100e37308 */ /* 0x0009e40000000800 */
[----:B------:R5:W-:Y:S01]  /*6f80*/  SHFL.IDX PT, R110, R223, R104, 0x1f ;  /* 0x00001f68df6e7589 */ /* 0x000be200000e0000 */
[--C-:B--2---:R-:W-:Y:S01]  /*6f90*/  FFMA.FTZ R23, R109, UR5, -R88.reuse ;  /* 0x000000056d177c23 */ /* 0x104fe20008010858 */
[----:B------:R-:W-:Y:S01]  /*6fa0*/  FSEL R109, R125, -INF , P2 ;  /* 0xff8000007d6d7808 */ /* 0x000fe20001000000 */
[----:B------:R-:W-:Y:S01]  /*6fb0*/  FFMA.FTZ R88, R111, UR5, -R88 ;  /* 0x000000056f587c23 */ /* 0x000fe20008010858 */
[----:B------:R2:W2:Y:S01]  /*6fc0*/  SHFL.IDX PT, R108, R223, R101, 0x1f ;  /* 0x00001f65df6c7589 */ /* 0x0004a200000e0000 */
[----:B------:R-:W-:Y:S01]  /*6fd0*/  FSEL R111, R133, -INF , P2 ;  /* 0xff800000856f7808 */ /* 0x000fe20001000000 */
[--C-:B---3--:R-:W-:Y:S01]  /*6fe0*/  FFMA.FTZ R93, R116, UR5, -R94.reuse ;  /* 0x00000005745d7c23 */ /* 0x108fe2000801085e */
[----:B------:R-:W-:Y:S01]  /*6ff0*/  FFMA.FTZ R94, R118, UR5, -R94 ;  /* 0x00000005765e7c23 */ /* 0x000fe2000801085e */
[----:B------:R-:W-:Y:S01]  /*7000*/  FSEL R118, R145, -INF , P2 ;  /* 0xff80000091767808 */ /* 0x000fe20001000000 */
[----:B------:R-:W-:-:S02]  /*7010*/  VIADD R145, R6, 0x14 ;  /* 0x0000001406917836 */ /* 0x000fc40000000000 */
[--C-:B-1----:R-:W-:Y:S01]  /*7020*/  FFMA.FTZ R89, R112, UR5, -R90.reuse ;  /* 0x0000000570597c23 */ /* 0x102fe2000801085a */
[----:B------:R-:W-:Y:S01]  /*7030*/  FFMA.FTZ R90, R114, UR5, -R90 ;  /* 0x00000005725a7c23 */ /* 0x000fe2000801085a */
[----:B-----5:R-:W-:Y:S01]  /*7040*/  FFMA.FTZ R91, R113, UR5, -R92 ;  /* 0x00000005715b7c23 */ /* 0x020fe2000801085c */
[C---:B------:R-:W-:Y:S01]  /*7050*/  VIADD R113, R6.reuse, 0x4 ;  /* 0x0000000406717836 */ /* 0x040fe20000000000 */
[----:B------:R-:W-:Y:S01]  /*7060*/  FSEL R104, R127, -INF , P1 ;  /* 0xff8000007f687808 */ /* 0x000fe20000800000 */
[----:B------:R-:W-:Y:S02]  /*7070*/  VIADD R114, R6, 0x8 ;  /* 0x0000000806727836 */ /* 0x000fe40000000000 */
[--C-:B----4-:R-:W-:Y:S01]  /*7080*/  FFMA.FTZ R109, R109, UR5, -R103.reuse ;  /* 0x000000056d6d7c23 */ /* 0x110fe20008010867 */
[----:B------:R-:W1:Y:S01]  /*7090*/  SHFL.IDX PT, R106, R223, R106, 0x1f ;  /* 0x00001f6adf6a7589 */ /* 0x000e6200000e0000 */
[----:B--2---:R-:W-:Y:S01]  /*70a0*/  FSEL R101, R124, -INF , P2 ;  /* 0xff8000007c657808 */ /* 0x004fe20001000000 */
[----:B------:R-:W-:Y:S01]  /*70b0*/  FFMA.FTZ R104, R104, UR5, -R103 ;  /* 0x0000000568687c23 */ /* 0x000fe20008010867 */
[--C-:B------:R-:W-:Y:S01]  /*70c0*/  FFMA.FTZ R95, R117, UR5, -R234.reuse ;  /* 0x00000005755f7c23 */ /* 0x100fe200080108ea */
[----:B------:R-:W2:Y:S01]  /*70d0*/  SHFL.IDX PT, R100, R223, R113, 0x1f ;  /* 0x00001f71df647589 */ /* 0x000ea200000e0000 */
[----:B------:R3:W-:Y:S01]  /*70e0*/  MUFU.EX2 R103, R109 ;  /* 0x0000006d00677308 */ /* 0x0007e20000000800 */
[----:B------:R-:W-:Y:S01]  /*70f0*/  FFMA.FTZ R96, R119, UR5, -R234 ;  /* 0x0000000577607c23 */ /* 0x000fe200080108ea */
[----:B------:R-:W-:Y:S01]  /*7100*/  VIADD R234, R6, 0x1c ;  /* 0x0000001c06ea7836 */ /* 0x000fe20000000000 */
[----:B------:R-:W4:Y:S01]  /*7110*/  SHFL.IDX PT, R117, R218, R145, 0x1f ;  /* 0x00001f91da757589 */ /* 0x000f2200000e0000 */
[----:B------:R-:W-:Y:S01]  /*7120*/  FFMA.FTZ R97, R120, UR5, -R98 ;  /* 0x0000000578617c23 */ /* 0x000fe20008010862 */
[----:B------:R-:W-:Y:S01]  /*7130*/  FSEL R120, R144, -INF , P2 ;  /* 0xff80000090787808 */ /* 0x000fe20001000000 */
[--C-:B------:R-:W-:Y:S01]  /*7140*/  FFMA.FTZ R107, R107, UR5, -R108.reuse ;  /* 0x000000056b6b7c23 */ /* 0x100fe2000801086c */
[----:B------:R-:W5:Y:S01]  /*7150*/  SHFL.IDX PT, R102, R223, R114, 0x1f ;  /* 0x00001f72df667589 */ /* 0x000f6200000e0000 */
[----:B------:R-:W-:Y:S01]  /*7160*/  FFMA.FTZ R108, R131, UR5, -R108 ;  /* 0x00000005836c7c23 */ /* 0x000fe2000801086c */
[----:B---3--:R-:W-:Y:S01]  /*7170*/  FSEL R109, R132, -INF , P2 ;  /* 0xff800000846d7808 */ /* 0x008fe20001000000 */
[----:B------:R-:W-:Y:S01]  /*7180*/  VIADD R144, R6, 0xc ;  /* 0x0000000c06907836 */ /* 0x000fe20000000000 */
[----:B------:R-:W3:Y:S01]  /*7190*/  SHFL.IDX PT, R112, R223, R234, 0x1f ;  /* 0x00001feadf707589 */ /* 0x000ee200000e0000 */
[----:B------:R-:W-:Y:S01]  /*71a0*/  FSEL R116, R148, -INF , P2 ;  /* 0xff80000094747808 */ /* 0x000fe20001000000 */
[----:B------:R-:W-:-:S02]  /*71b0*/  VIADD R148, R6, 0x10 ;  /* 0x0000001006947836 */ /* 0x000fc40000000000 */
[--C-:B------:R-:W-:Y:S01]  /*71c0*/  FFMA.FTZ R109, R109, UR5, -R110.reuse ;  /* 0x000000056d6d7c23 */ /* 0x100fe2000801086e */
[----:B------:R-:W-:Y:S01]  /*71d0*/  FFMA.FTZ R110, R134, UR5, -R110 ;  /* 0x00000005866e7c23 */ /* 0x000fe2000801086e */
[----:B------:R-:W3:Y:S01]  /*71e0*/  SHFL.IDX PT, R131, R218, R6, 0x1f ;  /* 0x00001f06da837589 */ /* 0x000ee200000e0000 */
[----:B------:R-:W-:Y:S01]  /*71f0*/  FSEL R125, R140, -INF , P2 ;  /* 0xff8000008c7d7808 */ /* 0x000fe20001000000 */
[----:B------:R-:W-:Y:S01]  /*7200*/  FFMA.FTZ R98, R122, UR5, -R98 ;  /* 0x000000057a627c23 */ /* 0x000fe20008010862 */
[--C-:B-1----:R-:W-:Y:S01]  /*7210*/  FFMA.FTZ R105, R105, UR5, -R106.reuse ;  /* 0x0000000569697c23 */ /* 0x102fe2000801086a */
[----:B------:R1:W3:Y:S01]  /*7220*/  SHFL.IDX PT, R134, R218, R113, 0x1f ;  /* 0x00001f71da867589 */ /* 0x0002e200000e0000 */
[----:B------:R-:W-:Y:S01]  /*7230*/  FFMA.FTZ R106, R130, UR5, -R106 ;  /* 0x00000005826a7c23 */ /* 0x000fe2000801086a */
[----:B------:R-:W-:Y:S01]  /*7240*/  FSEL R130, R136, -INF , P2 ;  /* 0xff80000088827808 */ /* 0x000fe20001000000 */
[--C-:B--2---:R-:W-:Y:S01]  /*7250*/  FFMA.FTZ R99, R99, UR5, -R100.reuse ;  /* 0x0000000563637c23 */ /* 0x104fe20008010864 */
[----:B------:R-:W-:Y:S01]  /*7260*/  FFMA.FTZ R100, R123, UR5, -R100 ;  /* 0x000000057b647c23 */ /* 0x000fe20008010864 */
[----:B------:R-:W2:Y:S01]  /*7270*/  SHFL.IDX PT, R121, R218, R144, 0x1f ;  /* 0x00001f90da797589 */ /* 0x000ea200000e0000 */
[----:B------:R-:W-:Y:S01]  /*7280*/  FSEL R122, R141, -INF , P2 ;  /* 0xff8000008d7a7808 */ /* 0x000fe20001000000 */
[--C-:B----4-:R-:W-:Y:S01]  /*7290*/  FFMA.FTZ R118, R118, UR5, -R117.reuse ;  /* 0x0000000576767c23 */ /* 0x110fe20008010875 */
[----:B------:R-:W-:Y:S01]  /*72a0*/  FFMA.FTZ R117, R147, UR5, -R117 ;  /* 0x0000000593757c23 */ /* 0x000fe20008010875 */
[----:B------:R4:W2:Y:S01]  /*72b0*/  SHFL.IDX PT, R123, R218, R114, 0x1f ;  /* 0x00001f72da7b7589 */ /* 0x0008a200000e0000 */
[----:B-1----:R-:W-:Y:S01]  /*72c0*/  FSEL R113, R151, -INF , P1 ;  /* 0xff80000097717808 */ /* 0x002fe20000800000 */
[----:B------:R-:W-:-:S02]  /*72d0*/  VIADD R151, R6, 0x4 ;  /* 0x0000000406977836 */ /* 0x000fc40000000000 */
[--C-:B-----5:R-:W-:Y:S01]  /*72e0*/  FFMA.FTZ R101, R101, UR5, -R102.reuse ;  /* 0x0000000565657c23 */ /* 0x120fe20008010866 */
[----:B------:R-:W5:Y:S01]  /*72f0*/  LDL R147, [R1+0x2c] ;  /* 0x00002c0001937983 */ /* 0x000f620000100800 */
[----:B------:R-:W-:Y:S01]  /*7300*/  FFMA.FTZ R102, R126, UR5, -R102 ;  /* 0x000000057e667c23 */ /* 0x000fe20008010866 */
[--C-:B---3--:R-:W-:Y:S01]  /*7310*/  FFMA.FTZ R111, R111, UR5, -R112.reuse ;  /* 0x000000056f6f7c23 */ /* 0x108fe20008010870 */
[----:B------:R-:W-:Y:S01]  /*7320*/  FFMA.FTZ R112, R135, UR5, -R112 ;  /* 0x0000000587707c23 */ /* 0x000fe20008010870 */
[----:B------:R-:W-:Y:S01]  /*7330*/  FSEL R135, R137, -INF , P2 ;  /* 0xff80000089877808 */ /* 0x000fe20001000000 */
[C---:B------:R-:W-:Y:S01]  /*7340*/  VIADD R223, R6.reuse, 0x18 ;  /* 0x0000001806df7836 */ /* 0x040fe20000000000 */
[----:B----4-:R-:W-:Y:S01]  /*7350*/  FSEL R114, R149, -INF , P2 ;  /* 0xff80000095727808 */ /* 0x010fe20001000000 */
[----:B------:R-:W-:Y:S02]  /*7360*/  VIADD R149, R6, 0x8 ;  /* 0x0000000806957836 */ /* 0x000fe40000000000 */
[--C-:B------:R-:W-:Y:S01]  /*7370*/  FFMA.FTZ R130, R130, UR5, -R131.reuse ;  /* 0x0000000582827c23 */ /* 0x100fe20008010883 */
[----:B------:R-:W-:Y:S01]  /*7380*/  FFMA.FTZ R131, R138, UR5, -R131 ;  /* 0x000000058a837c23 */ /* 0x000fe20008010883 */
[----:B------:R-:W-:Y:S01]  /*7390*/  FFMA.FTZ R92, R115, UR5, -R92 ;  /* 0x00000005735c7c23 */ /* 0x000fe2000801085c */
[--C-:B------:R-:W-:Y:S01]  /*73a0*/  FFMA.FTZ R135, R135, UR5, -R134.reuse ;  /* 0x0000000587877c23 */ /* 0x100fe20008010886 */
[----:B------:R-:W-:Y:S01]  /*73b0*/  FFMA.FTZ R134, R139, UR5, -R134 ;  /* 0x000000058b867c23 */ /* 0x000fe20008010886 */
[----:B------:R-:W1:Y:S01]  /*73c0*/  SHFL.IDX PT, R119, R218, R148, 0x1f ;  /* 0x00001f94da777589 */ /* 0x000e6200000e0000 */
[----:B------:R-:W3:Y:S01]  /*73d0*/  MUFU.EX2 R10, R10 ;  /* 0x0000000a000a7308 */ /* 0x000ee20000000800 */
[----:B------:R-:W-:-:S02]  /*73e0*/  WARPGROUP.DEPBAR.LE gsb0, 0x0 ;  /* 0x00008000000079c5 */ /* 0x000fc40000010000 */
[----:B------:R-:W-:Y:S01]  /*73f0*/  WARPGROUP.ARRIVE ;  /* 0x00000000000079c5 */ /* 0x000fe20000000000 */
[--C-:B--2---:R-:W-:Y:S01]  /*7400*/  FFMA.FTZ R122, R122, UR5, -R121.reuse ;  /* 0x000000057a7a7c23 */ /* 0x104fe20008010879 */
[----:B------:R-:W-:Y:S01]  /*7410*/  FFMA.FTZ R121, R143, UR5, -R121 ;  /* 0x000000058f797c23 */ /* 0x000fe20008010879 */
[--C-:B------:R-:W-:Y:S01]  /*7420*/  FFMA.FTZ R125, R125, UR5, -R123.reuse ;  /* 0x000000057d7d7c23 */ /* 0x100fe2000801087b */
[----:B------:R-:W-:Y:S01]  /*7430*/  FFMA.FTZ R123, R142, UR5, -R123 ;  /* 0x000000058e7b7c23 */ /* 0x000fe2000801087b */
[----:B------:R-:W2:Y:S01]  /*7440*/  SHFL.IDX PT, R115, R218, R223, 0x1f ;  /* 0x00001fdfda737589 */ /* 0x000ea200000e0000 */
[----:B------:R-:W-:Y:S01]  /*7450*/  HGMMA.64x128x16.F32 R24, gdesc[UR8], R24, gsb0 ;  /* 0x01e00000081879f0 */ /* 0x000fe20008000818 */
[----:B------:R-:W-:Y:S01]  /*7460*/  R2UR UR8, R236 ;  /* 0x00000000ec0872ca */ /* 0x000fe200000e0000 */
[----:B------:R-:W-:Y:S01]  /*7470*/  UMOV UR10, UR4 ;  /* 0x00000004000a7c82 */ /* 0x000fe20008000000 */
[----:B------:R-:W-:Y:S01]  /*7480*/  R2UR UR9, R237 ;  /* 0x00000000ed0972ca */ /* 0x000fe200000e0000 */
[----:B------:R-:W-:Y:S01]  /*7490*/  UMOV UR11, 0x40000040 ;  /* 0x40000040000b7882 */ /* 0x000fe20000000000 */
[----:B------:R-:W4:Y:S01]  /*74a0*/  SHFL.IDX PT, R218, R218, R234, 0x1f ;  /* 0x00001feadada7589 */ /* 0x000f2200000e0000 */
[----:B------:R-:W3:Y:S01]  /*74b0*/  MUFU.EX2 R11, R11 ;  /* 0x0000000b000b7308 */ /* 0x000ee20000000800 */
[----:B------:R-:W-:-:S07]  /*74c0*/  R2UR UR4, R217 ;  /* 0x00000000d90472ca */ /* 0x000fce00000e0000 */
[----:B------:R-:W-:Y:S01]  /*74d0*/  MUFU.EX2 R9, R9 ;  /* 0x0000000900097308 */ /* 0x000fe20000000800 */
[--C-:B-1----:R-:W-:Y:S01]  /*74e0*/  FFMA.FTZ R120, R120, UR5, -R119.reuse ;  /* 0x0000000578787c23 */ /* 0x102fe20008010877 */
[----:B------:R-:W-:-:S06]  /*74f0*/  FFMA.FTZ R119, R146, UR5, -R119 ;  /* 0x0000000592777c23 */ /* 0x000fcc0008010877 */
[----:B------:R-:W-:Y:S01]  /*7500*/  MUFU.EX2 R107, R107 ;  /* 0x0000006b006b7308 */ /* 0x000fe20000000800 */
[--C-:B--2---:R-:W-:Y:S01]  /*7510*/  FFMA.FTZ R116, R116, UR5, -R115.reuse ;  /* 0x0000000574747c23 */ /* 0x104fe20008010873 */
[----:B------:R-:W-:Y:S01]  /*7520*/  FFMA.FTZ R115, R150, UR5, -R115 ;  /* 0x0000000596737c23 */ /* 0x000fe20008010873 */
[----:B----4-:R-:W-:-:S05]  /*7530*/  FFMA.FTZ R114, R114, UR5, -R218 ;  /* 0x0000000572727c23 */ /* 0x010fca00080108da */
[----:B------:R-:W-:Y:S01]  /*7540*/  MUFU.EX2 R14, R14 ;  /* 0x0000000e000e7308 */ /* 0x000fe20000000800 */
[----:B------:R-:W-:-:S07]  /*7550*/  FFMA.FTZ R113, R113, UR5, -R218 ;  /* 0x0000000571717c23 */ /* 0x000fce00080108da */
[----:B------:R-:W1:Y:S08]  /*7560*/  MUFU.EX2 R15, R15 ;  /* 0x0000000f000f7308 */ /* 0x000e700000000800 */
[----:B------:R-:W2:Y:S08]  /*7570*/  MUFU.EX2 R101, R101 ;  /* 0x0000006500657308 */ /* 0x000eb00000000800 */
        /* <DEDUP_REMOVED lines=12> */
[----:B------:R-:W4:Y:S01]  /*7640*/  MUFU.EX2 R97, R97 ;  /* 0x0000006100617308 */ /* 0x000f220000000800 */
[----:B------:R-:W-:Y:S01]  /*7650*/  HGMMA.64x128x16.F32 R24, gdesc[UR8], R24, gsb0 ;  /* 0x01e00000081879f0 */ /* 0x000fe20008000818 */
[----:B------:R-:W-:Y:S01]  /*7660*/  R2UR UR8, R232 ;  /* 0x00000000e80872ca */ /* 0x000fe200000e0000 */
[----:B------:R-:W-:Y:S01]  /*7670*/  UMOV UR10, UR6 ;  /* 0x00000006000a7c82 */ /* 0x000fe20008000000 */
[----:B------:R-:W-:Y:S01]  /*7680*/  R2UR UR9, R233 ;  /* 0x00000000e90972ca */ /* 0x000fe200000e0000 */
[----:B------:R-:W-:-:S03]  /*7690*/  UMOV UR11, 0x40000040 ;  /* 0x40000040000b7882 */ /* 0x000fc60000000000 */
[----:B------:R-:W-:Y:S08]  /*76a0*/  MUFU.EX2 R98, R98 ;  /* 0x0000006200627308 */ /* 0x000ff00000000800 */
[----:B------:R-:W4:Y:S08]  /*76b0*/  MUFU.EX2 R99, R99 ;  /* 0x0000006300637308 */ /* 0x000f300000000800 */
        /* <DEDUP_REMOVED lines=24> */
[----:B------:R-:W3:Y:S04]  /*7840*/  LDS R216, [R216+0x400] ;  /* 0x00040000d8d87984 */ /* 0x000ee80000000800 */
[----:B------:R-:W1:Y:S04]  /*7850*/  LDS R220, [R220+0x400] ;  /* 0x00040000dcdc7984 */ /* 0x000e680000000800 */
[----:B------:R-:W-:Y:S04]  /*7860*/  LDS R219, [R219+0x400] ;  /* 0x00040000dbdb7984 */ /* 0x000fe80000000800 */
[----:B------:R-:W-:Y:S04]  /*7870*/  LDS R221, [R221+0x400] ;  /* 0x00040000dddd7984 */ /* 0x000fe80000000800 */
[----:B---3--:R-:W3:Y:S04]  /*7880*/  SHFL.IDX PT, R124, R216, R6, 0x1f ;  /* 0x00001f06d87c7589 */ /* 0x008ee800000e0000 */
[----:B------:R-:W2:Y:S04]  /*7890*/  SHFL.IDX PT, R126, R216, R151, 0x1f ;  /* 0x00001f97d87e7589 */ /* 0x000ea800000e0000 */
[----:B------:R-:W4:Y:S04]  /*78a0*/  SHFL.IDX PT, R133, R216, R149, 0x1f ;  /* 0x00001f95d8857589 */ /* 0x000f2800000e0000 */
[----:B------:R-:W5:Y:S04]  /*78b0*/  SHFL.IDX PT, R127, R216, R144, 0x1f ;  /* 0x00001f90d87f7589 */ /* 0x000f6800000e0000 */
[----:B------:R-:W5:Y:S04]  /*78c0*/  SHFL.IDX PT, R129, R216, R148, 0x1f ;  /* 0x00001f94d8817589 */ /* 0x000f6800000e0000 */
[----:B-1----:R-:W1:Y:S01]  /*78d0*/  SHFL.IDX PT, R137, R220, R144, 0x1f ;  /* 0x00001f90dc897589 */ /* 0x002e6200000e0000 */
[--C-:B---3--:R-:W-:Y:S01]  /*78e0*/  FADD.FTZ R24, R24, -R124.reuse ;  /* 0x8000007c18187221 */ /* 0x108fe20000010000 */
[----:B------:R-:W-:-:S02]  /*78f0*/  FADD.FTZ R26, R26, -R124 ;  /* 0x8000007c1a1a7221 */ /* 0x000fc40000010000 */
[----:B------:R-:W3:Y:S01]  /*7900*/  SHFL.IDX PT, R138, R220, R148, 0x1f ;  /* 0x00001f94dc8a7589 */ /* 0x000ee200000e0000 */
[--C-:B--2---:R-:W-:Y:S01]  /*7910*/  FADD.FTZ R124, R25, -R126.reuse ;  /* 0x8000007e197c7221 */ /* 0x104fe20000010000 */
[----:B------:R-:W-:Y:S02]  /*7920*/  FADD.FTZ R126, R27, -R126 ;  /* 0x8000007e1b7e7221 */ /* 0x000fe40000010000 */
[----:B------:R-:W-:Y:S01]  /*7930*/  SHFL.IDX PT, R132, R216, R145, 0x1f ;  /* 0x00001f91d8847589 */ /* 0x000fe200000e0000 */
[--C-:B----4-:R-:W-:Y:S01]  /*7940*/  FADD.FTZ R128, R28, -R133.reuse ;  /* 0x800000851c807221 */ /* 0x110fe20000010000 */
[----:B------:R-:W-:Y:S01]  /*7950*/  FADD.FTZ R25, R30, -R133 ;  /* 0x800000851e197221 */ /* 0x000fe20000010000 */
[----:B------:R2:W4:Y:S01]  /*7960*/  MUFU.EX2 R28, R130 ;  /* 0x00000082001c7308 */ /* 0x0005220000000800 */
[----:B------:R-:W4:Y:S01]  /*7970*/  SHFL.IDX PT, R142, R216, R234, 0x1f ;  /* 0x00001fead88e7589 */ /* 0x000f2200000e0000 */
[----:B-----5:R-:W-:-:S03]  /*7980*/  FADD.FTZ R27, R31, -R127 ;  /* 0x8000007f1f1b7221 */ /* 0x020fc60000010000 */
[----:B------:R-:W5:Y:S03]  /*7990*/  SHFL.IDX PT, R139, R220, R149, 0x1f ;  /* 0x00001f95dc8b7589 */ /* 0x000f6600000e0000 */
[----:B------:R3:W5:Y:S01]  /*79a0*/  MUFU.EX2 R30, R135 ;  /* 0x00000087001e7308 */ /* 0x0007620000000800 */
[----:B--2---:R-:W-:Y:S01]  /*79b0*/  FADD.FTZ R130, R29, -R127 ;  /* 0x8000007f1d827221 */ /* 0x004fe20000010000 */
[----:B------:R-:W-:Y:S01]  /*79c0*/  FADD.FTZ R127, R32, -R129 ;  /* 0x80000081207f7221 */ /* 0x000fe20000010000 */
[----:B------:R-:W2:Y:S01]  /*79d0*/  SHFL.IDX PT, R143, R216, R223, 0x1f ;  /* 0x00001fdfd88f7589 */ /* 0x000ea200000e0000 */
[--C-:B-1----:R-:W-:Y:S01]  /*79e0*/  FADD.FTZ R45, R45, -R137.reuse ;  /* 0x800000892d2d7221 */ /* 0x102fe20000010000 */
[----:B------:R-:W-:Y:S01]  /*79f0*/  FADD.FTZ R47, R47, -R137 ;  /* 0x800000892f2f7221 */ /* 0x000fe20000010000 */
[----:B------:R-:W-:Y:S01]  /*7a00*/  FADD.FTZ R129, R34, -R129 ;  /* 0x8000008122817221 */ /* 0x000fe20000010000 */
[----:B------:R-:W1:Y:S01]  /*7a10*/  SHFL.IDX PT, R32, R220, R145, 0x1f ;  /* 0x00001f91dc207589 */ /* 0x000e6200000e0000 */
[--C-:B---3--:R-:W-:Y:S01]  /*7a20*/  FADD.FTZ R48, R48, -R138.reuse ;  /* 0x8000008a30307221 */ /* 0x108fe20000010000 */
[----:B------:R-:W-:Y:S01]  /*7a30*/  FADD.FTZ R50, R50, -R138 ;  /* 0x8000008a32327221 */ /* 0x000fe20000010000 */
[----:B------:R3:W1:Y:S01]  /*7a40*/  MUFU.EX2 R29, R131 ;  /* 0x00000083001d7308 */ /* 0x0006620000000800 */
[----:B------:R-:W1:Y:S04]  /*7a50*/  SHFL.IDX PT, R135, R219, R6, 0x1f ;  /* 0x00001f06db877589 */ /* 0x000e6800000e0000 */
[----:B------:R-:W1:Y:S01]  /*7a60*/  SHFL.IDX PT, R136, R220, R223, 0x1f ;  /* 0x00001fdfdc887589 */ /* 0x000e6200000e0000 */
[--C-:B----4-:R-:W-:Y:S01]  /*7a70*/  FADD.FTZ R37, R37, -R142.reuse ;  /* 0x8000008e25257221 */ /* 0x110fe20000010000 */
[----:B------:R-:W-:-:S02]  /*7a80*/  FADD.FTZ R39, R39, -R142 ;  /* 0x8000008e27277221 */ /* 0x000fc40000010000 */
[----:B------:R-:W4:Y:S01]  /*7a90*/  SHFL.IDX PT, R137, R219, R149, 0x1f ;  /* 0x00001f95db897589 */ /* 0x000f2200000e0000 */
[--C-:B---3--:R-:W-:Y:S01]  /*7aa0*/  FADD.FTZ R131, R33, -R132.reuse ;  /* 0x8000008421837221 */ /* 0x108fe20000010000 */
[----:B------:R-:W-:Y:S01]  /*7ab0*/  FADD.FTZ R132, R35, -R132 ;  /* 0x8000008423847221 */ /* 0x000fe20000010000 */
[----:B------:R3:W4:Y:S01]  /*7ac0*/  MUFU.EX2 R31, R134 ;  /* 0x00000086001f7308 */ /* 0x0007220000000800 */
[----:B------:R-:W-:Y:S01]  /*7ad0*/  SHFL.IDX PT, R138, R221, R148, 0x1f ;  /* 0x00001f94dd8a7589 */ /* 0x000fe200000e0000 */
[--C-:B-----5:R-:W-:Y:S01]  /*7ae0*/  FADD.FTZ R44, R44, -R139.reuse ;  /* 0x8000008b2c2c7221 */ /* 0x120fe20000010000 */
[----:B------:R-:W-:Y:S02]  /*7af0*/  FADD.FTZ R46, R46, -R139 ;  /* 0x8000008b2e2e7221 */ /* 0x000fe40000010000 */
[----:B------:R-:W5:Y:S01]  /*7b00*/  SHFL.IDX PT, R35, R219, R144, 0x1f ;  /* 0x00001f90db237589 */ /* 0x000f6200000e0000 */
[----:B--2---:R-:W-:-:S03]  /*7b10*/  FADD.FTZ R133, R36, -R143 ;  /* 0x8000008f24857221 */ /* 0x004fc60000010000 */
[----:B------:R-:W2:Y:S01]  /*7b20*/  SHFL.IDX PT, R140, R220, R151, 0x1f ;  /* 0x00001f97dc8c7589 */ /* 0x000ea200000e0000 */
[--C-:B-1----:R-:W-:Y:S01]  /*7b30*/  FADD.FTZ R49, R49, -R32.reuse ;  /* 0x8000002031317221 */ /* 0x102fe20000010000 */
[----:B------:R-:W-:Y:S02]  /*7b40*/  FADD.FTZ R51, R51, -R32 ;  /* 0x8000002033337221 */ /* 0x000fe40000010000 */
[----:B------:R-:W1:Y:S01]  /*7b50*/  SHFL.IDX PT, R141, R220, R6, 0x1f ;  /* 0x00001f06dc8d7589 */ /* 0x000e6200000e0000 */
[----:B------:R5:W1:Y:S01]  /*7b60*/  MUFU.EX2 R32, R125 ;  /* 0x0000007d00207308 */ /* 0x000a620000000800 */
[--C-:B------:R-:W-:Y:S01]  /*7b70*/  FADD.FTZ R56, R56, -R135.reuse ;  /* 0x8000008738387221 */ /* 0x100fe20000010000 */
[----:B------:R-:W-:Y:S01]  /*7b80*/  FADD.FTZ R58, R58, -R135 ;  /* 0x800000873a3a7221 */ /* 0x000fe20000010000 */
[----:B---3--:R-:W-:Y:S01]  /*7b90*/  SHFL.IDX PT, R134, R219, R145, 0x1f ;  /* 0x00001f91db867589 */ /* 0x008fe200000e0000 */
[--C-:B------:R-:W-:Y:S01]  /*7ba0*/  FADD.FTZ R52, R52, -R136.reuse ;  /* 0x8000008834347221 */ /* 0x100fe20000010000 */
[----:B------:R-:W-:Y:S01]  /*7bb0*/  FADD.FTZ R54, R54, -R136 ;  /* 0x8000008836367221 */ /* 0x000fe20000010000 */
[----:B------:R-:W-:Y:S01]  /*7bc0*/  FMUL.FTZ R25, R10, R25 ;  /* 0x000000190a197220 */ /* 0x000fe20000410000 */
[----:B------:R-:W-:Y:S01]  /*7bd0*/  SHFL.IDX PT, R142, R221, R145, 0x1f ;  /* 0x00001f91dd8e7589 */ /* 0x000fe200000e0000 */
[--C-:B----4-:R-:W-:Y:S01]  /*7be0*/  FADD.FTZ R60, R60, -R137.reuse ;  /* 0x800000893c3c7221 */ /* 0x110fe20000010000 */
[----:B------:R-:W-:Y:S01]  /*7bf0*/  FADD.FTZ R62, R62, -R137 ;  /* 0x800000893e3e7221 */ /* 0x000fe20000010000 */
[----:B------:R-:W-:Y:S01]  /*7c00*/  FMUL.FTZ R27, R11, R27 ;  /* 0x0000001b0b1b7220 */ /* 0x000fe20000410000 */
[----:B------:R-:W3:Y:S01]  /*7c10*/  SHFL.IDX PT, R33, R220, R234, 0x1f ;  /* 0x00001feadc217589 */ /* 0x000ee200000e0000 */
[----:B------:R-:W-:Y:S01]  /*7c20*/  FMUL.FTZ R26, R225, R26 ;  /* 0x0000001ae11a7220 */ /* 0x000fe20000410000 */
[----:B------:R-:W-:Y:S01]  /*7c30*/  MUFU.EX2 R119, R119 ;  /* 0x0000007700777308 */ /* 0x000fe20000000800 */
[----:B------:R-:W-:Y:S01]  /*7c40*/  FADD.FTZ R38, R38, -R143 ;  /* 0x8000008f26267221 */ /* 0x000fe20000010000 */
[----:B-----5:R-:W-:Y:S04]  /*7c50*/  SHFL.IDX PT, R125, R221, R6, 0x1f ;  /* 0x00001f06dd7d7589 */ /* 0x020fe800000e0000 */
[----:B------:R-:W4:Y:S01]  /*7c60*/  SHFL.IDX PT, R34, R219, R151, 0x1f ;  /* 0x00001f97db227589 */ /* 0x000f2200000e0000 */
[----:B------:R-:W-:Y:S01]  /*7c70*/  FMUL.FTZ R37, R226, R37 ;  /* 0x00000025e2257220 */ /* 0x000fe20000410000 */
[--C-:B------:R-:W-:Y:S01]  /*7c80*/  FADD.FTZ R61, R61, -R35.reuse ;  /* 0x800000233d3d7221 */ /* 0x100fe20000010000 */
[----:B------:R-:W-:Y:S01]  /*7c90*/  FADD.FTZ R63, R63, -R35 ;  /* 0x800000233f3f7221 */ /* 0x000fe20000010000 */
[----:B------:R-:W-:Y:S01]  /*7ca0*/  SHFL.IDX PT, R135, R221, R151, 0x1f ;  /* 0x00001f97dd877589 */ /* 0x000fe200000e0000 */
[----:B------:R-:W-:Y:S01]  /*7cb0*/  MUFU.EX2 R118, R118 ;  /* 0x0000007600767308 */ /* 0x000fe20000000800 */
[----:B------:R-:W-:Y:S01]  /*7cc0*/  FMUL.FTZ R39, R15, R39 ;  /* 0x000000270f277220 */ /* 0x000fe20000410000 */
[--C-:B--2---:R-:W-:Y:S01]  /*7cd0*/  FADD.FTZ R41, R41, -R140.reuse ;  /* 0x8000008c29297221 */ /* 0x104fe20000010000 */
[----:B------:R-:W-:Y:S01]  /*7ce0*/  SHFL.IDX PT, R139, R221, R149, 0x1f ;  /* 0x00001f95dd8b7589 */ /* 0x000fe200000e0000 */
[----:B------:R-:W-:Y:S01]  /*7cf0*/  FADD.FTZ R43, R43, -R140 ;  /* 0x8000008c2b2b7221 */ /* 0x000fe20000010000 */
[--C-:B-1----:R-:W-:Y:S01]  /*7d00*/  FADD.FTZ R40, R40, -R141.reuse ;  /* 0x8000008d28287221 */ /* 0x102fe20000010000 */
[----:B------:R-:W-:Y:S01]  /*7d10*/  FADD.FTZ R42, R42, -R141 ;  /* 0x8000008d2a2a7221 */ /* 0x000fe20000010000 */
[----:B------:R-:W-:Y:S04]  /*7d20*/  SHFL.IDX PT, R144, R221, R144, 0x1f ;  /* 0x00001f90dd907589 */ /* 0x000fe800000e0000 */
[----:B------:R-:W-:Y:S04]  /*7d30*/  SHFL.IDX PT, R145, R221, R223, 0x1f ;  /* 0x00001fdfdd917589 */ /* 0x000fe800000e0000 */
[----:B------:R-:W1:Y:S04]  /*7d40*/  SHFL.IDX PT, R36, R219, R223, 0x1f ;  /* 0x00001fdfdb247589 */ /* 0x000e6800000e0000 */
[----:B------:R-:W2:Y:S01]  /*7d50*/  SHFL.IDX PT, R136, R219, R148, 0x1f ;  /* 0x00001f94db887589 */ /* 0x000ea200000e0000 */
[----:B------:R-:W-:Y:S01]  /*7d60*/  FADD.FTZ R137, R80, -R138 ;  /* 0x8000008a50897221 */ /* 0x000fe20000010000 */
[--C-:B---3--:R-:W-:Y:S01]  /*7d70*/  FADD.FTZ R53, R53, -R33.reuse ;  /* 0x8000002135357221 */ /* 0x108fe20000010000 */
[----:B------:R-:W-:Y:S01]  /*7d80*/  FADD.FTZ R55, R55, -R33 ;  /* 0x8000002137377221 */ /* 0x000fe20000010000 */
[----:B------:R-:W3:Y:S01]  /*7d90*/  SHFL.IDX PT, R221, R221, R234, 0x1f ;  /* 0x00001feadddd7589 */ /* 0x000ee200000e0000 */
[----:B------:R5:W-:Y:S01]  /*7da0*/  MUFU.EX2 R35, R121 ;  /* 0x0000007900237308 */ /* 0x000be20000000800 */
[--C-:B----4-:R-:W-:Y:S01]  /*7db0*/  FADD.FTZ R57, R57, -R34.reuse ;  /* 0x8000002239397221 */ /* 0x110fe20000010000 */
[----:B------:R-:W-:Y:S01]  /*7dc0*/  FADD.FTZ R59, R59, -R34 ;  /* 0x800000223b3b7221 */ /* 0x000fe20000010000 */
[----:B------:R-:W4:Y:S01]  /*7dd0*/  SHFL.IDX PT, R219, R219, R234, 0x1f ;  /* 0x00001feadbdb7589 */ /* 0x000f2200000e0000 */
[----:B------:R-:W-:Y:S01]  /*7de0*/  FADD.FTZ R138, R82, -R138 ;  /* 0x8000008a528a7221 */ /* 0x000fe20000010000 */
[----:B------:R-:W-:Y:S01]  /*7df0*/  FMUL.FTZ R82, R229, R133 ;  /* 0x00000085e5527220 */ /* 0x000fe20000410000 */
[----:B------:R-:W-:-:S02]  /*7e00*/  FADD.FTZ R65, R65, -R134 ;  /* 0x8000008641417221 */ /* 0x000fc40000010000 */
[----:B------:R2:W4:Y:S01]  /*7e10*/  MUFU.EX2 R33, R123 ;  /* 0x0000007b00217308 */ /* 0x0005220000000800 */
[----:B-----5:R-:W-:Y:S01]  /*7e20*/  FADD.FTZ R121, R67, -R134 ;  /* 0x8000008643797221 */ /* 0x020fe20000010000 */
[----:B------:R-:W-:Y:S01]  /*7e30*/  F2FP.F16.F32.PACK_AB R82, R37, R82 ;  /* 0x000000522552723e */ /* 0x000fe200000000ff */
[----:B-1----:R-:W-:-:S05]  /*7e40*/  FADD.FTZ R67, R70, -R36 ;  /* 0x8000002446437221 */ /* 0x002fca0000010000 */
[----:B------:R1:W5:Y:S01]  /*7e50*/  MUFU.EX2 R34, R122 ;  /* 0x0000007a00227308 */ /* 0x0003620000000800 */
[----:B--2---:R-:W-:Y:S01]  /*7e60*/  FADD.FTZ R123, R68, -R36 ;  /* 0x80000024447b7221 */ /* 0x004fe20000010000 */
[--C-:B------:R-:W-:Y:S01]  /*7e70*/  FADD.FTZ R64, R64, -R136.reuse ;  /* 0x8000008840407221 */ /* 0x100fe20000010000 */
[----:B------:R-:W-:Y:S01]  /*7e80*/  FADD.FTZ R66, R66, -R136 ;  /* 0x8000008842427221 */ /* 0x000fe20000010000 */
[----:B---3--:R-:W-:Y:S01]  /*7e90*/  FADD.FTZ R146, R85, -R221 ;  /* 0x800000dd55927221 */ /* 0x008fe20000010000 */
[----:B------:R-:W-:-:S03]  /*7ea0*/  FMUL.FTZ R85, R9, R126 ;  /* 0x0000007e09557220 */ /* 0x000fc60000410000 */
[----:B------:R2:W3:Y:S01]  /*7eb0*/  MUFU.EX2 R36, R120 ;  /* 0x0000007800247308 */ /* 0x0004e20000000800 */
[----:B------:R-:W-:Y:S01]  /*7ec0*/  FADD.FTZ R221, R87, -R221 ;  /* 0x800000dd57dd7221 */ /* 0x000fe20000010000 */
[----:B------:R-:W-:Y:S01]  /*7ed0*/  F2FP.F16.F32.PACK_AB R87, R27, R25 ;  /* 0x000000191b57723e */ /* 0x000fe200000000ff */
[----:B------:R-:W-:Y:S01]  /*7ee0*/  FMUL.FTZ R25, R107, R65 ;  /* 0x000000416b197220 */ /* 0x000fe20000410000 */
[----:B------:R-:W-:-:S04]  /*7ef0*/  F2FP.F16.F32.PACK_AB R85, R85, R26 ;  /* 0x0000001a5555723e */ /* 0x000fc800000000ff */
[----:B------:R-:W3:Y:S01]  /*7f00*/  MUFU.EX2 R117, R117 ;  /* 0x0000007500757308 */ /* 0x000ee20000000800 */
        /* <DEDUP_REMOVED lines=8> */
[----:B------:R-:W-:Y:S01]  /*7f90*/  FMUL.FTZ R26, R108, R121 ;  /* 0x000000796c1a7220 */ /* 0x000fe20000410000 */
[----:B-1----:R-:W-:-:S06]  /*7fa0*/  FADD.FTZ R122, R72, -R125 ;  /* 0x8000007d487a7221 */ /* 0x002fcc0000010000 */
[----:B------:R-:W1:Y:S01]  /*7fb0*/  MUFU.EX2 R114, R114 ;  /* 0x0000007200727308 */ /* 0x000e620000000800 */
[----:B------:R-:W-:-:S07]  /*7fc0*/  FADD.FTZ R134, R73, -R135 ;  /* 0x8000008749867221 */ /* 0x000fce0000010000 */
[----:B------:R-:W1:Y:S01]  /*7fd0*/  MUFU.EX2 R37, R113 ;  /* 0x0000007100257308 */ /* 0x000e620000000800 */
[----:B------:R-:W-:Y:S01]  /*7fe0*/  FADD.FTZ R125, R74, -R125 ;  /* 0x8000007d4a7d7221 */ /* 0x000fe20000010000 */
[----:B------:R-:W-:Y:S01]  /*7ff0*/  FADD.FTZ R135, R75, -R135 ;  /* 0x800000874b877221 */ /* 0x000fe20000010000 */
[--C-:B------:R-:W-:Y:S01]  /*8000*/  FADD.FTZ R140, R81, -R142.reuse ;  /* 0x8000008e518c7221 */ /* 0x100fe20000010000 */
[--C-:B------:R-:W-:Y:S01]  /*8010*/  FADD.FTZ R143, R84, -R145.reuse ;  /* 0x80000091548f7221 */ /* 0x100fe20000010000 */
[----:B------:R-:W-:Y:S01]  /*8020*/  FADD.FTZ R142, R83, -R142 ;  /* 0x8000008e538e7221 */ /* 0x000fe20000010000 */
[----:B------:R-:W-:Y:S01]  /*8030*/  FADD.FTZ R145, R86, -R145 ;  /* 0x8000009156917221 */ /* 0x000fe20000010000 */
        /* <DEDUP_REMOVED lines=9> */
[----:B--2---:R-:W-:Y:S01]  /*80d0*/  FADD.FTZ R120, R71, -R219 ;  /* 0x800000db47787221 */ /* 0x004fe20000010000 */
        /* <DEDUP_REMOVED lines=223> */
.L_x_5783:
        /* <DEDUP_REMOVED lines=70> */
.L_x_5784:
        /* <DEDUP_REMOVED lines=12> */
.L_x_5774:
        /* <DEDUP_REMOVED lines=121> */
.L_x_5797:
[----:B------:R-:W-:-:S05]  /*9b80*/  IMAD.U32 R7, RZ, RZ, UR36 ;  /* 0x00000024ff077e24 */ /* 0x000fca000f8e00ff */
[----:B------:R-:W-:-:S04]  /*9b90*/  LOP3.LUT R7, R7, 0x1, RZ, 0xfc, !PT ;  /* 0x0000000107077812 */ /* 0x000fc800078efcff */
[----:B------:R-:W-:-:S13]  /*9ba0*/  ISETP.NE.AND P6, PT, R7, 0x3, PT ;  /* 0x000000030700780c */ /* 0x000fda0003fc5270 */
[----:B--2---:R-:W-:Y:S05]  /*9bb0*/  @!P6 BRA `(.L_x_5787) ;  /* 0x000000000004e947 */ /* 0x004fea0003800000 */
[----:B------:R-:W-:Y:S01]  /*9bc0*/  BPT.TRAP 0x1 ;  /* 0x000000040000795c */ /* 0x000fe20000300000 */
.L_x_5787:
[----:B------:R-:W-:Y:S01]  /*9bd0*/  IMAD R7, R0, 0x8, R16 ;  /* 0x0000000800077824 */ /* 0x000fe200078e0210 */
[----:B------:R-:W-:-:S04]  /*9be0*/  SHF.L.U32 R20, R4, 0x1f, RZ ;  /* 0x0000001f04147819 */ /* 0x000fc800000006ff */
[----:B------:R2:W3:Y:S01]  /*9bf0*/  SYNCS.PHASECHK.TRANS64.TRYWAIT P0, [R7+URZ+0x30c10], R20 ;  /* 0x030c1014070075a7 */ /* 0x0004e2000800017f */
[----:B------:R-:W-:Y:S05]  /*9c00*/  @!P6 BRA `(.L_x_5788) ;  /* 0x000000000004e947 */ /* 0x000fea0003800000 */
[----:B------:R-:W-:Y:S01]  /*9c10*/  BPT.TRAP 0x1 ;  /* 0x000000040000795c */ /* 0x000fe20000300000 */
.L_x_5788:
[----:B-1----:R-:W-:-:S05]  /*9c20*/  VIADD R8, R16, 0x10000 ;  /* 0x0001000010087836 */ /* 0x002fca0000000000 */
[----:B------:R-:W-:-:S04]  /*9c30*/  SHF.R.U32.HI R8, RZ, 0x4, R8 ;  /* 0x00000004ff087819 */ /* 0x000fc80000011608 */
[----:B------:R-:W-:-:S04]  /*9c40*/  LOP3.LUT R8, R8, 0x3fff, RZ, 0xc0, !PT ;  /* 0x00003fff08087812 */ /* 0x000fc800078ec0ff */
[----:B------:R-:W-:Y:S01]  /*9c50*/  LOP3.LUT R9, R8, 0x10000, RZ, 0xfc, !PT ;  /* 0x0001000008097812 */ /* 0x000fe200078efcff */
[----:B---3--:R-:W-:Y:S06]  /*9c60*/  @P0 BRA `(.L_x_5789) ;  /* 0x0000000000080947 */ /* 0x008fec0003800000 */
[----:B------:R-:W1:Y:S02]  /*9c70*/  SYNCS.PHASECHK.TRANS64.TRYWAIT P0, [R7+URZ+0x30c10], R20 ;  /* 0x030c1014070075a7 */ /* 0x000e64000800017f */
[----:B-1----:R-:W-:Y:S05]  /*9c80*/  @!P0 BRA `(.L_x_5790) ;  /* 0x0000007c00b08947 */ /* 0x002fea0003800000 */
.L_x_5789:
        /* <DEDUP_REMOVED lines=32> */
[----:B------:R-:W-:Y:S02]  /*9e90*/  VIADD R10, R16, 0x20000 ;  /* 0x00020000100a7836 */ /* 0x000fe40000000000 */
[----:B------:R-:W-:Y:S02]  /*9ea0*/  IMAD R221, R219, 0x4, R16 ;  /* 0x00000004dbdd7824 */ /* 0x000fe400078e0210 */
[----:B------:R-:W-:-:S02]  /*9eb0*/  IMAD R223, R223, 0x4, R10 ;  /* 0x00000004dfdf7824 */ /* 0x000fc400078e020a */
        /* <DEDUP_REMOVED lines=27> */
.L_x_5791:
[----:B------:R1:W1:Y:S01]  /*a070*/  SYNCS.PHASECHK.TRANS64.TRYWAIT P0, [R7+URZ+0x30c30], R20 ;  /* 0x030c3014070075a7 */ /* 0x000262000800017f */
[----:B------:R-:W-:Y:S05]  /*a080*/  @!P6 BRA `(.L_x_5792) ;  /* 0x000000000004e947 */ /* 0x000fea0003800000 */
[----:B------:R-:W-:Y:S01]  /*a090*/  BPT.TRAP 0x1 ;  /* 0x000000040000795c */ /* 0x000fe20000300000 */
.L_x_5792:
        /* <DEDUP_REMOVED lines=8> */
.L_x_5793:
        /* <DEDUP_REMOVED lines=33> */
[----:B------:R-:W-:Y:S01]  /*a330*/  UIADD3 UR6, UR6, 0x6, URZ ;  /* 0x0000000606067890 */ /* 0x000fe2000fffe03f */
[----:B------:R-:W-:Y:S01]  /*a340*/  SEL R225, R225, 0x80, !P2 ;  /* 0x00000080e1e17807 */ /* 0x000fe20005000000 */
[----:B------:R-:W-:Y:S01]  /*a350*/  SHFL.IDX PT, R11, R17, R23, 0x1f ;  /* 0x00001f17110b7589 */ /* 0x000fe200000e0000 */
[----:B------:R-:W-:Y:S01]  /*a360*/  SEL R224, R224, 0x80, P1 ;  /* 0x00000080e0e07807 */ /* 0x000fe20000800000 */
[----:B------:R-:W-:Y:S01]  /*a370*/  VIADD R13, R5, 0xc ;  /* 0x0000000c050d7836 */ /* 0x000fe20000000000 */
[----:B------:R-:W-:-:S02]  /*a380*/  SEL R217, R217, 0x80, !P0 ;  /* 0x00000080d9d97807 */ /* 0x000fc40004000000 */
[----:B------:R-:W-:Y:S02]  /*a390*/  ISETP.GE.AND P1, PT, R225, RZ, PT ;  /* 0x000000ffe100720c */ /* 0x000fe40003f26270 */
[----:B------:R-:W-:Y:S01]  /*a3a0*/  SEL R222, R222, 0x80, P3 ;  /* 0x00000080dede7807 */ /* 0x000fe20001800000 */
[----:B------:R1:W5:Y:S01]  /*a3b0*/  SHFL.IDX PT, R10, R17, R13, 0x1f ;  /* 0x00001f0d110a7589 */ /* 0x00036200000e0000 */
[----:B------:R-:W-:Y:S02]  /*a3c0*/  ISETP.GE.AND P0, PT, R217, 0x1, PT ;  /* 0x00000001d900780c */ /* 0x000fe40003f06270 */
[----:B------:R-:W-:Y:S02]  /*a3d0*/  ISETP.GT.OR P1, PT, R224, RZ, !P1 ;  /* 0x000000ffe000720c */ /* 0x000fe40004f24670 */
[----:B------:R-:W-:Y:S02]  /*a3e0*/  ISETP.GT.OR P0, PT, R222, 0x1, !P0 ;  /* 0x00000001de00780c */ /* 0x000fe40004704670 */
[----:B------:R-:W-:-:S02]  /*a3f0*/  FSEL R88, R88, -INF , !P1 ;  /* 0xff80000058587808 */ /* 0x000fc40004800000 */
[----:B------:R-:W-:Y:S01]  /*a400*/  ISETP.GE.AND P1, PT, R225, 0x8, PT ;  /* 0x00000008e100780c */ /* 0x000fe20003f26270 */
[----:B-1----:R-:W-:Y:S01]  /*a410*/  VIADD R13, R5, 0x10 ;  /* 0x00000010050d7836 */ /* 0x002fe20000000000 */
[----:B------:R-:W-:Y:S01]  /*a420*/  FSEL R91, R91, -INF , !P0 ;  /* 0xff8000005b5b7808 */ /* 0x000fe20004000000 */
[----:B--2---:R-:W-:Y:S01]  /*a430*/  FFMA.FTZ R88, R88, UR5, -R9 ;  /* 0x0000000558587c23 */ /* 0x004fe20008010809 */
[C---:B------:R-:W-:Y:S02]  /*a440*/  ISETP.GE.AND P0, PT, R217.reuse, 0x9, PT ;  /* 0x00000009d900780c */ /* 0x040fe40003f06270 */
[----:B------:R-:W-:Y:S01]  /*a450*/  ISETP.GT.OR P1, PT, R224, 0x8, !P1 ;  /* 0x00000008e000780c */ /* 0x000fe20004f24670 */
[----:B------:R1:W-:Y:S01]  /*a460*/  MUFU.EX2 R227, R88 ;  /* 0x0000005800e37308 */ /* 0x0003e20000000800 */
[----:B------:R-:W-:Y:S01]  /*a470*/  ISETP.GE.AND P3, PT, R217, RZ, PT ;  /* 0x000000ffd900720c */ /* 0x000fe20003f66270 */
[----:B------:R-:W2:Y:S01]  /*a480*/  SHFL.IDX PT, R18, R17, R13, 0x1f ;  /* 0x00001f0d11127589 */ /* 0x000ea200000e0000 */
[----:B------:R-:W-:-:S02]  /*a490*/  ISETP.GT.OR P0, PT, R222, 0x9, !P0 ;  /* 0x00000009de00780c */ /* 0x000fc40004704670 */
[----:B------:R-:W-:Y:S02]  /*a4a0*/  FSEL R92, R92, -INF , !P1 ;  /* 0xff8000005c5c7808 */ /* 0x000fe40004800000 */
[----:B------:R-:W-:Y:S02]  /*a4b0*/  ISETP.GE.AND P2, PT, R225, 0x1, PT ;  /* 0x00000001e100780c */ /* 0x000fe40003f46270 */
[----:B------:R-:W-:Y:S01]  /*a4c0*/  ISETP.GT.OR P3, PT, R222, RZ, !P3 ;  /* 0x000000ffde00720c */ /* 0x000fe20005f64670 */
[----:B-1----:R-:W-:Y:S01]  /*a4d0*/  SHFL.IDX PT, R88, R17, R21, 0x1f ;  /* 0x00001f1511587589 */ /* 0x002fe200000e0000 */
[----:B------:R-:W-:Y:S02]  /*a4e0*/  ISETP.GE.AND P1, PT, R217, 0x10, PT ;  /* 0x00000010d900780c */ /* 0x000fe40003f26270 */
[----:B------:R-:W-:Y:S02]  /*a4f0*/  FSEL R95, R95, -INF , !P0 ;  /* 0xff8000005f5f7808 */ /* 0x000fe40004000000 */
[----:B------:R-:W-:-:S02]  /*a500*/  ISETP.GT.OR P2, PT, R224, 0x1, !P2 ;  /* 0x00000001e000780c */ /* 0x000fc40005744670 */
[----:B------:R-:W-:Y:S01]  /*a510*/  FSEL R90, R90, -INF , !P3 ;  /* 0xff8000005a5a7808 */ /* 0x000fe20005800000 */
[----:B-----5:R-:W-:Y:S01]  /*a520*/  FFMA.FTZ R14, R95, UR5, -R10 ;  /* 0x000000055f0e7c23 */ /* 0x020fe2000801080a */
[----:B------:R-:W-:Y:S02]  /*a530*/  ISETP.GE.AND P0, PT, R225, 0x10, PT ;  /* 0x00000010e100780c */ /* 0x000fe40003f06270 */
        /* <DEDUP_REMOVED lines=11> */
[----:B------:R-:W-:Y:S01]  /*a5f0*/  FFMA.FTZ R11, R91, UR5, -R11 ;  /* 0x000000055b0b7c23 */ /* 0x000fe2000801080b */
[----:B------:R-:W-:Y:S01]  /*a600*/  ISETP.GT.OR P3, PT, R222, 0x8, !P3 ;  /* 0x00000008de00780c */ /* 0x000fe20005f64670 */
[----:B------:R-:W-:Y:S01]  /*a610*/  SHFL.IDX PT, R91, R231, R23, 0x1f ;  /* 0x00001f17e75b7589 */ /* 0x000fe200000e0000 */
[----:B------:R-:W-:Y:S01]  /*a620*/  ISETP.GE.AND P1, PT, R217, 0x11, PT ;  /* 0x00000011d900780c */ /* 0x000fe20003f26270 */
[----:B------:R-:W1:Y:S01]  /*a630*/  MUFU.EX2 R9, R9 ;  /* 0x0000000900097308 */ /* 0x000e620000000800 */
[----:B------:R-:W-:Y:S01]  /*a640*/  FSEL R15, R96, -INF , !P0 ;  /* 0xff800000600f7808 */ /* 0x000fe20004000000 */
[----:B------:R-:W3:Y:S01]  /*a650*/  SHFL.IDX PT, R12, R17, R90, 0x1f ;  /* 0x00001f5a110c7589 */ /* 0x000ee200000e0000 */
[----:B------:R-:W-:Y:S01]  /*a660*/  ISETP.GT.OR P2, PT, R224, 0x9, !P2 ;  /* 0x00000009e000780c */ /* 0x000fe20005744670 */
[----:B------:R-:W-:Y:S01]  /*a670*/  VIADD R96, R5, 0x14 ;  /* 0x0000001405607836 */ /* 0x000fe20000000000 */
[----:B------:R-:W-:Y:S01]  /*a680*/  FSEL R94, R94, -INF , !P3 ;  /* 0xff8000005e5e7808 */ /* 0x000fe20005800000 */
[--C-:B--2---:R-:W-:Y:S01]  /*a690*/  FFMA.FTZ R15, R15, UR5, -R18.reuse ;  /* 0x000000050f0f7c23 */ /* 0x104fe20008010812 */
[----:B------:R-:W-:Y:S01]  /*a6a0*/  ISETP.GE.AND P0, PT, R225, 0x11, PT ;  /* 0x00000011e100780c */ /* 0x000fe20003f06270 */
[----:B------:R-:W-:Y:S01]  /*a6b0*/  FFMA.FTZ R18, R98, UR5, -R18 ;  /* 0x0000000562127c23 */ /* 0x000fe20008010812 */
[----:B------:R-:W-:Y:S01]  /*a6c0*/  ISETP.GT.OR P1, PT, R222, 0x11, !P1 ;  /* 0x00000011de00780c */ /* 0x000fe20004f24670 */
[----:B------:R-:W2:Y:S01]  /*a6d0*/  SHFL.IDX PT, R19, R17, R96, 0x1f ;  /* 0x00001f6011137589 */ /* 0x000ea200000e0000 */
[----:B------:R-:W-:Y:S01]  /*a6e0*/  ISETP.GE.AND P3, PT, R217, 0x18, PT ;  /* 0x00000018d900780c */ /* 0x000fe20003f66270 */
[----:B------:R-:W-:Y:S01]  /*a6f0*/  VIADD R98, R5, 0x18 ;  /* 0x0000001805627836 */ /* 0x000fe20000000000 */
[----:B------:R-:W-:Y:S01]  /*a700*/  FSEL R93, R93, -INF , !P2 ;  /* 0xff8000005d5d7808 */ /* 0x000fe20005000000 */
[----:B------:R-:W-:Y:S01]  /*a710*/  MUFU.EX2 R11, R11 ;  /* 0x0000000b000b7308 */ /* 0x000fe20000000800 */
[----:B------:R-:W-:-:S02]  /*a720*/  ISETP.GT.OR P0, PT, R224, 0x11, !P0 ;  /* 0x00000011e000780c */ /* 0x000fc40004704670 */
[----:B------:R-:W-:Y:S01]  /*a730*/  FSEL R99, R99, -INF , !P1 ;  /* 0xff80000063637808 */ /* 0x000fe20004800000 */
[----:B------:R-:W-:Y:S01]  /*a740*/  FFMA.FTZ R13, R93, UR5, -R10 ;  /* 0x000000055d0d7c23 */ /* 0x000fe2000801080a */
[----:B------:R-:W-:Y:S01]  /*a750*/  ISETP.GE.AND P2, PT, R225, 0x18, PT ;  /* 0x00000018e100780c */ /* 0x000fe20003f46270 */
[----:B------:R-:W-:Y:S01]  /*a760*/  SHFL.IDX PT, R93, R231, R90, 0x1f ;  /* 0x00001f5ae75d7589 */ /* 0x000fe200000e0000 */
[----:B------:R-:W-:Y:S01]  /*a770*/  ISETP.GT.OR P1, PT, R222, 0x18, !P3 ;  /* 0x00000018de00780c */ /* 0x000fe20005f24670 */
[----:B------:R-:W-:Y:S01]  /*a780*/  MUFU.EX2 R226, R226 ;  /* 0x000000e200e27308 */ /* 0x000fe20000000800 */
[----:B------:R-:W-:Y:S01]  /*a790*/  FSEL R97, R97, -INF , !P0 ;  /* 0xff80000061617808 */ /* 0x000fe20004000000 */
[----:B------:R2:W5:Y:S01]  /*a7a0*/  SHFL.IDX PT, R20, R17, R98, 0x1f ;  /* 0x00001f6211147589 */ /* 0x00056200000e0000 */
[----:B------:R-:W-:Y:S01]  /*a7b0*/  ISETP.GT.OR P0, PT, R224, 0x18, !P2 ;  /* 0x00000018e000780c */ /* 0x000fe20005704670 */
[--C-:B---3--:R-:W-:Y:S01]  /*a7c0*/  FFMA.FTZ R92, R92, UR5, -R12.reuse ;  /* 0x000000055c5c7c23 */ /* 0x108fe2000801080c */
[----:B------:R-:W-:Y:S01]  /*a7d0*/  FSEL R102, R102, -INF , !P1 ;  /* 0xff80000066667808 */ /* 0x000fe20004800000 */
[----:B------:R-:W-:Y:S01]  /*a7e0*/  FFMA.FTZ R12, R94, UR5, -R12 ;  /* 0x000000055e0c7c23 */ /* 0x000fe2000801080c */
[----:B------:R-:W-:Y:S01]  /*a7f0*/  ISETP.GE.AND P1, PT, R225, 0x20, PT ;  /* 0x00000020e100780c */ /* 0x000fe20003f26270 */
[----:B------:R-:W-:Y:S01]  /*a800*/  VIADD R94, R5, 0xc ;  /* 0x0000000c055e7836 */ /* 0x000fe20000000000 */
[----:B------:R-:W-:Y:S01]  /*a810*/  FSEL R21, R100, -INF , !P0 ;  /* 0xff80000064157808 */ /* 0x000fe20004000000 */
[----:B------:R3:W-:Y:S01]  /*a820*/  MUFU.EX2 R10, R92 ;  /* 0x0000005c000a7308 */ /* 0x0007e20000000800 */
[----:B------:R-:W-:Y:S01]  /*a830*/  ISETP.GE.AND P0, PT, R225, 0x19, PT ;  /* 0x00000019e100780c */ /* 0x000fe20003f06270 */
[--C-:B--2---:R-:W-:Y:S01]  /*a840*/  FFMA.FTZ R17, R97, UR5, -R19.reuse ;  /* 0x0000000561117c23 */ /* 0x104fe20008010813 */
[C---:B------:R-:W-:Y:S01]  /*a850*/  ISETP.GT.OR P1, PT, R224.reuse, 0x20, !P1 ;  /* 0x00000020e000780c */ /* 0x040fe20004f24670 */
[----:B------:R2:W1:Y:S01]  /*a860*/  SHFL.IDX PT, R95, R231, R94, 0x1f ;  /* 0x00001f5ee75f7589 */ /* 0x00046200000e0000 */
[----:B------:R-:W-:Y:S01]  /*a870*/  ISETP.GT.OR P0, PT, R224, 0x19, !P0 ;  /* 0x00000019e000780c */ /* 0x000fe20004704670 */
[----:B------:R-:W-:Y:S01]  /*a880*/  FFMA.FTZ R19, R99, UR5, -R19 ;  /* 0x0000000563137c23 */ /* 0x000fe20008010813 */
[----:B------:R-:W-:Y:S01]  /*a890*/  FSEL R23, R104, -INF , !P1 ;  /* 0xff80000068177808 */ /* 0x000fe20004800000 */
[----:B------:R-:W1:Y:S01]  /*a8a0*/  SHFL.IDX PT, R99, R231, R96, 0x1f ;  /* 0x00001f60e7637589 */ /* 0x000e6200000e0000 */
[C---:B------:R-:W-:Y:S01]  /*a8b0*/  ISETP.GE.AND P3, PT, R217.reuse, 0x20, PT ;  /* 0x00000020d900780c */ /* 0x040fe20003f66270 */
[----:B------:R-:W1:Y:S01]  /*a8c0*/  MUFU.EX2 R12, R12 ;  /* 0x0000000c000c7308 */ /* 0x000e620000000800 */
[----:B------:R-:W-:Y:S01]  /*a8d0*/  ISETP.GE.AND P1, PT, R217, 0x21, PT ;  /* 0x00000021d900780c */ /* 0x000fe20003f26270 */
[----:B----4-:R-:W-:Y:S01]  /*a8e0*/  SHFL.IDX PT, R104, R220, R5, 0x1f ;  /* 0x00001f05dc687589 */ /* 0x010fe200000e0000 */
[----:B------:R-:W-:Y:S01]  /*a8f0*/  FSEL R22, R101, -INF , !P0 ;  /* 0xff80000065167808 */ /* 0x000fe20004000000 */
[----:B--2---:R-:W-:Y:S01]  /*a900*/  VIADD R94, R5, 0x10 ;  /* 0x00000010055e7836 */ /* 0x004fe20000000000 */
[C---:B------:R-:W-:Y:S01]  /*a910*/  ISETP.GT.OR P0, PT, R222.reuse, 0x20, !P3 ;  /* 0x00000020de00780c */ /* 0x040fe20005f04670 */
[----:B------:R-:W2:Y:S01]  /*a920*/  SHFL.IDX PT, R101, R231, R98, 0x1f ;  /* 0x00001f62e7657589 */ /* 0x000ea200000e0000 */
[----:B------:R-:W-:Y:S01]  /*a930*/  ISETP.GT.OR P1, PT, R222, 0x21, !P1 ;  /* 0x00000021de00780c */ /* 0x000fe20004f24670 */
[----:B-----5:R-:W-:Y:S01]  /*a940*/  FFMA.FTZ R21, R21, UR5, -R20 ;  /* 0x0000000515157c23 */ /* 0x020fe20008010814 */
[----:B------:R-:W-:-:S02]  /*a950*/  WARPGROUP.DEPBAR.LE gsb0, 0x0 ;  /* 0x00008000000079c5 */ /* 0x000fc40000010000 */
[----:B------:R-:W-:Y:S01]  /*a960*/  WARPGROUP.ARRIVE ;  /* 0x00000000000079c5 */ /* 0x000fe20000000000 */
[----:B------:R-:W-:Y:S01]  /*a970*/  ISETP.GE.AND P3, PT, R217, 0x28, PT ;  /* 0x00000028d900780c */ /* 0x000fe20003f66270 */
[----:B------:R4:W5:Y:S01]  /*a980*/  SHFL.IDX PT, R97, R231, R94, 0x1f ;  /* 0x00001f5ee7617589 */ /* 0x00096200000e0000 */
        /* <DEDUP_REMOVED lines=9> */
[----:B------:R-:W-:Y:S01]  /*aa20*/  VIADD R102, R5, 0x1c ;  /* 0x0000001c05667836 */ /* 0x000fe20000000000 */
[----:B------:R-:W-:Y:S01]  /*aa30*/  FSEL R110, R110, -INF , !P1 ;  /* 0xff8000006e6e7808 */ /* 0x000fe20004800000 */
[----:B------:R-:W-:Y:S01]  /*aa40*/  FFMA.FTZ R22, R22, UR5, -R88 ;  /* 0x0000000516167c23 */ /* 0x000fe20008010858 */
[----:B------:R-:W-:Y:S01]  /*aa50*/  FSEL R106, R106, -INF , !P0 ;  /* 0xff8000006a6a7808 */ /* 0x000fe20004000000 */
[--C-:B------:R-:W-:Y:S01]  /*aa60*/  FFMA.FTZ R23, R23, UR5, -R89.reuse ;  /* 0x0000000517177c23 */ /* 0x100fe20008010859 */
[----:B------:R-:W-:Y:S01]  /*aa70*/  ISETP.GE.AND P1, PT, R217, 0x29, PT ;  /* 0x00000029d900780c */ /* 0x000fe20003f26270 */
[----:B------:R-:W-:Y:S01]  /*aa80*/  SHFL.IDX PT, R231, R231, R102, 0x1f ;  /* 0x00001f66e7e77589 */ /* 0x000fe200000e0000 */
[----:B------:R-:W-:Y:S01]  /*aa90*/  ISETP.GT.OR P2, PT, R222, 0x19, !P2 ;  /* 0x00000019de00780c */ /* 0x000fe20005744670 */
[----:B------:R-:W-:Y:S01]  /*aaa0*/  FFMA.FTZ R89, R106, UR5, -R89 ;  /* 0x000000056a597c23 */ /* 0x000fe20008010859 */
[----:B------:R-:W-:Y:S01]  /*aab0*/  ISETP.GE.AND P0, PT, R225, 0x21, PT ;  /* 0x00000021e100780c */ /* 0x000fe20003f06270 */
[----:B------:R-:W-:Y:S01]  /*aac0*/  MUFU.EX2 R21, R21 ;  /* 0x0000001500157308 */ /* 0x000fe20000000800 */
[----:B------:R-:W-:-:S02]  /*aad0*/  ISETP.GT.OR P1, PT, R222, 0x29, !P1 ;  /* 0x00000029de00780c */ /* 0x000fc40004f24670 */
[----:B------:R-:W-:Y:S02]  /*aae0*/  FSEL R103, R103, -INF , !P2 ;  /* 0xff80000067677808 */ /* 0x000fe40005000000 */
[----:B------:R-:W-:Y:S02]  /*aaf0*/  ISETP.GT.OR P0, PT, R224, 0x21, !P0 ;  /* 0x00000021e000780c */ /* 0x000fe40004704670 */
[----:B------:R-:W-:Y:S01]  /*ab00*/  ISETP.GE.AND P2, PT, R225, 0x28, PT ;  /* 0x00000028e100780c */ /* 0x000fe20003f46270 */
[----:B------:R-:W-:Y:S01]  /*ab10*/  FFMA.FTZ R88, R103, UR5, -R88 ;  /* 0x0000000567587c23 */ /* 0x000fe20008010858 */
[----:B------:R-:W-:Y:S01]  /*ab20*/  FSEL R111, R111, -INF , !P1 ;  /* 0xff8000006f6f7808 */ /* 0x000fe20004800000 */
[----:B------:R-:W-:Y:S01]  /*ab30*/  MUFU.EX2 R22, R22 ;  /* 0x0000001600167308 */ /* 0x000fe20000000800 */
[----:B------:R-:W-:Y:S02]  /*ab40*/  FSEL R90, R105, -INF , !P0 ;  /* 0xff800000695a7808 */ /* 0x000fe40004000000 */
[----:B------:R-:W-:-:S02]  /*ab50*/  ISETP.GE.AND P1, PT, R217, 0x30, PT ;  /* 0x00000030d900780c */ /* 0x000fc40003f26270 */
[----:B------:R-:W-:Y:S01]  /*ab60*/  ISETP.GT.OR P0, PT, R224, 0x28, !P2 ;  /* 0x00000028e000780c */ /* 0x000fe20005704670 */
[--C-:B------:R-:W-:Y:S01]  /*ab70*/  FFMA.FTZ R90, R90, UR5, -R91.reuse ;  /* 0x000000055a5a7c23 */ /* 0x100fe2000801085b */
[----:B------:R-:W-:Y:S01]  /*ab80*/  ISETP.GT.OR P1, PT, R222, 0x30, !P1 ;  /* 0x00000030de00780c */ /* 0x000fe20004f24670 */
[----:B------:R-:W-:Y:S01]  /*ab90*/  FFMA.FTZ R91, R107, UR5, -R91 ;  /* 0x000000056b5b7c23 */ /* 0x000fe2000801085b */
[----:B---3--:R-:W-:Y:S01]  /*aba0*/  FSEL R92, R108, -INF , !P0 ;  /* 0xff8000006c5c7808 */ /* 0x008fe20004000000 */
[----:B------:R-:W-:Y:S01]  /*abb0*/  MUFU.EX2 R20, R20 ;  /* 0x0000001400147308 */ /* 0x000fe20000000800 */
[C---:B------:R-:W-:Y:S02]  /*abc0*/  ISETP.GE.AND P0, PT, R225.reuse, 0x29, PT ;  /* 0x00000029e100780c */ /* 0x040fe40003f06270 */
[----:B------:R-:W-:Y:S01]  /*abd0*/  FSEL R114, R114, -INF , !P1 ;  /* 0xff80000072727808 */ /* 0x000fe20004800000 */
[--C-:B------:R-:W-:Y:S01]  /*abe0*/  FFMA.FTZ R92, R92, UR5, -R93.reuse ;  /* 0x000000055c5c7c23 */ /* 0x100fe2000801085d */
[C---:B------:R-:W-:Y:S01]  /*abf0*/  ISETP.GE.AND P1, PT, R225.reuse, 0x31, PT ;  /* 0x00000031e100780c */ /* 0x040fe20003f26270 */
[----:B------:R-:W-:Y:S01]  /*ac00*/  FFMA.FTZ R93, R110, UR5, -R93 ;  /* 0x000000056e5d7c23 */ /* 0x000fe2000801085d */
[----:B------:R-:W-:Y:S01]  /*ac10*/  ISETP.GT.OR P0, PT, R224, 0x29, !P0 ;  /* 0x00000029e000780c */ /* 0x000fe20004704670 */
[----:B------:R-:W-:Y:S01]  /*ac20*/  MUFU.EX2 R88, R88 ;  /* 0x0000005800587308 */ /* 0x000fe20000000800 */
[----:B------:R-:W-:-:S02]  /*ac30*/  ISETP.GE.AND P2, PT, R225, 0x38, PT ;  /* 0x00000038e100780c */ /* 0x000fc40003f46270 */
[----:B------:R-:W-:Y:S02]  /*ac40*/  ISETP.GE.AND P3, PT, R217, 0x31, PT ;  /* 0x00000031d900780c */ /* 0x000fe40003f66270 */
[C---:B------:R-:W-:Y:S02]  /*ac50*/  ISETP.GT.OR P1, PT, R224.reuse, 0x31, !P1 ;  /* 0x00000031e000780c */ /* 0x040fe40004f24670 */
[----:B----4-:R-:W-:Y:S01]  /*ac60*/  FSEL R94, R109, -INF , !P0 ;  /* 0xff8000006d5e7808 */ /* 0x010fe20004000000 */
[----:B------:R-:W-:Y:S01]  /*ac70*/  VIADD R109, R5, 0xc ;  /* 0x0000000c056d7836 */ /* 0x000fe20000000000 */
[----:B------:R-:W-:Y:S01]  /*ac80*/  ISETP.GT.OR P2, PT, R224, 0x38, !P2 ;  /* 0x00000038e000780c */ /* 0x000fe20005744670 */
[----:B------:R-:W-:Y:S01]  /*ac90*/  MUFU.EX2 R13, R13 ;  /* 0x0000000d000d7308 */ /* 0x000fe20000000800 */
[----:B------:R-:W-:Y:S01]  /*aca0*/  ISETP.GT.OR P3, PT, R222, 0x31, !P3 ;  /* 0x00000031de00780c */ /* 0x000fe20005f64670 */
[--C-:B-1----:R-:W-:Y:S01]  /*acb0*/  FFMA.FTZ R94, R94, UR5, -R95.reuse ;  /* 0x000000055e5e7c23 */ /* 0x102fe2000801085f */
[----:B------:R-:W-:Y:S01]  /*acc0*/  ISETP.GE.AND P0, PT, R225, 0x30, PT ;  /* 0x00000030e100780c */ /* 0x000fe20003f06270 */
[----:B------:R-:W-:Y:S01]  /*acd0*/  FFMA.FTZ R95, R111, UR5, -R95 ;  /* 0x000000056f5f7c23 */ /* 0x000fe2000801085f */
[----:B------:R-:W-:Y:S01]  /*ace0*/  FSEL R98, R113, -INF , !P1 ;  /* 0xff80000071627808 */ /* 0x000fe20004800000 */
[----:B------:R1:W3:Y:S01]  /*acf0*/  SHFL.IDX PT, R111, R220, R109, 0x1f ;  /* 0x00001f6ddc6f7589 */ /* 0x0002e200000e0000 */
[----:B------:R-:W-:Y:S01]  /*ad00*/  FSEL R115, R115, -INF , !P3 ;  /* 0xff80000073737808 */ /* 0x000fe20005800000 */
[----:B------:R-:W-:Y:S01]  /*ad10*/  MUFU.EX2 R15, R15 ;  /* 0x0000000f000f7308 */ /* 0x000fe20000000800 */
[----:B------:R-:W-:Y:S01]  /*ad20*/  FSEL R100, R116, -INF , !P2 ;  /* 0xff80000074647808 */ /* 0x000fe20005000000 */
[--C-:B------:R-:W-:Y:S01]  /*ad30*/  FFMA.FTZ R98, R98, UR5, -R99.reuse ;  /* 0x0000000562627c23 */ /* 0x100fe20008010863 */
[----:B------:R-:W-:Y:S01]  /*ad40*/  ISETP.GE.AND P1, PT, R225, 0x41, PT ;  /* 0x00000041e100780c */ /* 0x000fe20003f26270 */
[----:B------:R-:W-:Y:S01]  /*ad50*/  FFMA.FTZ R99, R115, UR5, -R99 ;  /* 0x0000000573637c23 */ /* 0x000fe20008010863 */
[----:B------:R-:W-:Y:S01]  /*ad60*/  ISETP.GT.OR P0, PT, R224, 0x30, !P0 ;  /* 0x00000030e000780c */ /* 0x000fe20004704670 */
[----:B--2---:R-:W-:Y:S01]  /*ad70*/  FFMA.FTZ R100, R100, UR5, -R101 ;  /* 0x0000000564647c23 */ /* 0x004fe20008010865 */
[----:B------:R-:W-:Y:S01]  /*ad80*/  ISETP.GE.AND P2, PT, R225, 0x48, PT ;  /* 0x00000048e100780c */ /* 0x000fe20003f46270 */
[----:B-1----:R-:W-:Y:S01]  /*ad90*/  VIADD R109, R5, 0x10 ;  /* 0x00000010056d7836 */ /* 0x002fe20000000000 */
[----:B------:R-:W-:Y:S01]  /*ada0*/  ISETP.GE.AND P3, PT, R225, 0x49, PT ;  /* 0x00000049e100780c */ /* 0x000fe20003f66270 */
[----:B------:R-:W-:Y:S01]  /*adb0*/  MUFU.EX2 R18, R18 ;  /* 0x0000001200127308 */ /* 0x000fe20000000800 */
[----:B------:R-:W-:-:S02]  /*adc0*/  ISETP.GT.OR P1, PT, R224, 0x41, !P1 ;  /* 0x00000041e000780c */ /* 0x000fc40004f24670 */
[----:B------:R-:W-:Y:S01]  /*add0*/  FSEL R96, R112, -INF , !P0 ;  /* 0xff80000070607808 */ /* 0x000fe20004000000 */
[----:B------:R-:W-:Y:S01]  /*ade0*/  VIADD R112, R5, 0x8 ;  /* 0x0000000805707836 */ /* 0x000fe20000000000 */
[C---:B------:R-:W-:Y:S01]  /*adf0*/  ISETP.GT.OR P2, PT, R224.reuse, 0x48, !P2 ;  /* 0x00000048e000780c */ /* 0x040fe20005744670 */
[----:B------:R3:W-:Y:S01]  /*ae00*/  SHFL.IDX PT, R113, R220, R109, 0x1f ;  /* 0x00001f6ddc717589 */ /* 0x0007e200000e0000 */
[----:B------:R-:W-:Y:S01]  /*ae10*/  ISETP.GT.OR P3, PT, R224, 0x49, !P3 ;  /* 0x00000049e000780c */ /* 0x000fe20005f64670 */
[--C-:B-----5:R-:W-:Y:S01]  /*ae20*/  FFMA.FTZ R96, R96, UR5, -R97.reuse ;  /* 0x0000000560607c23 */ /* 0x120fe20008010861 */
[----:B------:R-:W-:Y:S01]  /*ae30*/  FSEL R121, R121, -INF , !P1 ;  /* 0xff80000079797808 */ /* 0x000fe20004800000 */
[----:B------:R-:W1:Y:S01]  /*ae40*/  SHFL.IDX PT, R110, R220, R112, 0x1f ;  /* 0x00001f70dc6e7589 */ /* 0x000e6200000e0000 */
[----:B------:R-:W-:Y:S01]  /*ae50*/  ISETP.GE.AND P1, PT, R225, 0x59, PT ;  /* 0x00000059e100780c */ /* 0x000fe20003f26270 */
[----:B------:R-:W-:Y:S01]  /*ae60*/  FFMA.FTZ R97, R114, UR5, -R97 ;  /* 0x0000000572617c23 */ /* 0x000fe20008010861 */
[----:B------:R-:W-:Y:S01]  /*ae70*/  FSEL R124, R124, -INF , !P2 ;  /* 0xff8000007c7c7808 */ /* 0x000fe20005000000 */
[----:B------:R-:W-:Y:S01]  /*ae80*/  VIADD R114, R5, 0x4 ;  /* 0x0000000405727836 */ /* 0x000fe20000000000 */
[----:B------:R-:W-:Y:S01]  /*ae90*/  FSEL R125, R125, -INF , !P3 ;  /* 0xff8000007d7d7808 */ /* 0x000fe20005800000 */
[----:B------:R-:W-:Y:S01]  /*aea0*/  MUFU.EX2 R17, R17 ;  /* 0x0000001100117308 */ /* 0x000fe20000000800 */
[----:B------:R-:W-:-:S02]  /*aeb0*/  ISETP.GE.AND P2, PT, R225, 0x60, PT ;  /* 0x00000060e100780c */ /* 0x000fc40003f46270 */
[----:B------:R-:W-:Y:S01]  /*aec0*/  ISETP.GE.AND P3, PT, R225, 0x61, PT ;  /* 0x00000061e100780c */ /* 0x000fe20003f66270 */
[----:B------:R-:W2:Y:S01]  /*aed0*/  SHFL.IDX PT, R103, R220, R114, 0x1f ;  /* 0x00001f72dc677589 */ /* 0x000ea200000e0000 */
[C---:B------:R-:W-:Y:S01]  /*aee0*/  ISETP.GT.OR P1, PT, R224.reuse, 0x59, !P1 ;  /* 0x00000059e000780c */ /* 0x040fe20004f24670 */
[----:B---3--:R-:W-:Y:S01]  /*aef0*/  FFMA.FTZ R109, R125, UR5, -R111 ;  /* 0x000000057d6d7c23 */ /* 0x008fe2000801086f */
[C---:B------:R-:W-:Y:S01]  /*af00*/  ISETP.GT.OR P2, PT, R224.reuse, 0x60, !P2 ;  /* 0x00000060e000780c */ /* 0x040fe20005744670 */
[----:B------:R-:W-:Y:S01]  /*af10*/  MUFU.EX2 R19, R19 ;  /* 0x0000001300137308 */ /* 0x000fe20000000800 */
[----:B------:R-:W-:Y:S02]  /*af20*/  ISETP.GT.OR P3, PT, R224, 0x61, !P3 ;  /* 0x00000061e000780c */ /* 0x000fe40005f64670 */
[----:B------:R-:W-:Y:S02]  /*af30*/  ISETP.GE.AND P4, PT, R225, 0x40, PT ;  /* 0x00000040e100780c */ /* 0x000fe40003f86270 */
[----:B------:R-:W-:-:S02]  /*af40*/  FSEL R133, R133, -INF , !P1 ;  /* 0xff80000085857808 */ /* 0x000fc40004800000 */
[----:B------:R-:W-:Y:S01]  /*af50*/  ISETP.GE.AND P0, PT, R217, 0x38, PT ;  /* 0x00000038d900780c */ /* 0x000fe20003f06270 */
[----:B------:R-:W-:Y:S01]  /*af60*/  MUFU.EX2 R109, R109 ;  /* 0x0000006d006d7308 */ /* 0x000fe20000000800 */
[----:B------:R-:W-:Y:S01]  /*af70*/  ISETP.GE.AND P5, PT, R225, 0x39, PT ;  /* 0x00000039e100780c */ /* 0x000fe20003fa6270 */
[----:B-1----:R-:W-:Y:S01]  /*af80*/  FFMA.FTZ R108, R124, UR5, -R110 ;  /* 0x000000057c6c7c23 */ /* 0x002fe2000801086e */
[----:B------:R-:W-:Y:S02]  /*af90*/  ISETP.GE.AND P1, PT, R217, 0x39, PT ;  /* 0x00000039d900780c */ /* 0x000fe40003f26270 */
[----:B------:R-:W-:Y:S02]  /*afa0*/  FSEL R136, R136, -INF , !P2 ;  /* 0xff80000088887808 */ /* 0x000fe40005000000 */
[----:B------:R-:W-:Y:S01]  /*afb0*/  FSEL R137, R137, -INF , !P3 ;  /* 0xff80000089897808 */ /* 0x000fe20005800000 */
[----:B------:R-:W-:Y:S01]  /*afc0*/  MUFU.EX2 R108, R108 ;  /* 0x0000006c006c7308 */ /* 0x000fe20000000800 */
[----:B------:R-:W-:-:S02]  /*afd0*/  ISETP.GE.AND P2, PT, R217, 0x40, PT ;  /* 0x00000040d900780c */ /* 0x000fc40003f46270 */
[----:B------:R-:W-:Y:S01]  /*afe0*/  ISETP.GE.AND P3, PT, R217, 0x41, PT ;  /* 0x00000041d900780c */ /* 0x000fe20003f66270 */
[----:B--2---:R-:W-:Y:S01]  /*aff0*/  FFMA.FTZ R106, R121, UR5, -R103 ;  /* 0x00000005796a7c23 */ /* 0x004fe20008010867 */
[----:B------:R-:W-:Y:S02]  /*b000*/  ISETP.GT.OR P4, PT, R224, 0x40, !P4 ;  /* 0x00000040e000780c */ /* 0x000fe40006784670 */
[----:B------:R-:W-:Y:S01]  /*b010*/  ISETP.GT.OR P0, PT, R222, 0x38, !P0 ;  /* 0x00000038de00780c */ /* 0x000fe20004704670 */
[----:B------:R-:W-:Y:S01]  /*b020*/  MUFU.EX2 R23, R23 ;  /* 0x0000001700177308 */ /* 0x000fe20000000800 */
[----:B------:R-:W-:Y:S02]  /*b030*/  ISETP.GT.OR P5, PT, R224, 0x39, !P5 ;  /* 0x00000039e000780c */ /* 0x000fe40006fa4670 */
[C---:B------:R-:W-:Y:S02]  /*b040*/  ISETP.GT.OR P1, PT, R222.reuse, 0x39, !P1 ;  /* 0x00000039de00780c */ /* 0x040fe40004f24670 */
[----:B------:R-:W-:-:S02]  /*b050*/  ISETP.GT.OR P2, PT, R222, 0x40, !P2 ;  /* 0x00000040de00780c */ /* 0x000fc40005744670 */
[----:B------:R-:W-:Y:S01]  /*b060*/  ISETP.GT.OR P3, PT, R222, 0x41, !P3 ;  /* 0x00000041de00780c */ /* 0x000fe20005f64670 */
[----:B------:R-:W-:Y:S01]  /*b070*/  MUFU.EX2 R106, R106 ;  /* 0x0000006a006a7308 */ /* 0x000fe20000000800 */
[----:B------:R-:W-:Y:S02]  /*b080*/  FSEL R120, R120, -INF , !P4 ;  /* 0xff80000078787808 */ /* 0x000fe40006000000 */
[----:B------:R-:W-:Y:S02]  /*b090*/  FSEL R118, R118, -INF , !P0 ;  /* 0xff80000076767808 */ /* 0x000fe40004000000 */
[----:B------:R-:W-:Y:S01]  /*b0a0*/  FSEL R117, R117, -INF , !P5 ;  /* 0xff80000075757808 */ /* 0x000fe20006800000 */
[----:B------:R-:W-:Y:S02]  /*b0b0*/  WARPGROUP.DEPBAR.LE gsb0, 0x0 ;  /* 0x00008000000079c5 */ /* 0x000fe40000010000 */
[----:B------:R-:W-:Y:S01]  /*b0c0*/  WARPGROUP.ARRIVE ;  /* 0x00000000000079c5 */ /* 0x000fe20000000000 */
[----:B------:R-:W-:Y:S01]  /*b0d0*/  ISETP.GE.AND P4, PT, R225, 0x58, PT ;  /* 0x00000058e100780c */ /* 0x000fe20003f86270 */
[--C-:B------:R-:W-:Y:S01]  /*b0e0*/  FFMA.FTZ R102, R117, UR5, -R231.reuse ;  /* 0x0000000575667c23 */ /* 0x100fe200080108e7 */
[----:B------:R-:W-:Y:S01]  /*b0f0*/  FSEL R119, R119, -INF , !P1 ;  /* 0xff80000077777808 */ /* 0x000fe20004800000 */
[--C-:B------:R-:W-:Y:S01]  /*b100*/  FFMA.FTZ R120, R120, UR5, -R104.reuse ;  /* 0x0000000578787c23 */ /* 0x100fe20008010868 */
        /* <DEDUP_REMOVED lines=8> */
[----:B------:R-:W-:Y:S01]  /*b190*/  ISETP.GE.AND P1, PT, R217, 0x48, PT ;  /* 0x00000048d900780c */ /* 0x000fe20003f26270 */
[----:B------:R-:W-:Y:S01]  /*b1a0*/  VIADD R231, R5, 0x14 ;  /* 0x0000001405e77836 */ /* 0x000fe20000000000 */
[----:B------:R-:W-:Y:S01]  /*b1b0*/  FSEL R105, R122, -INF , !P2 ;  /* 0xff8000007a697808 */ /* 0x000fe20005000000 */
[----:B------:R-:W-:Y:S01]  /*b1c0*/  FFMA.FTZ R101, R118, UR5, -R101 ;  /* 0x0000000576657c23 */ /* 0x000fe20008010865 */
        /* <DEDUP_REMOVED lines=9> */
[----:B------:R-:W-:Y:S02]  /*b260*/  ISETP.GT.OR P5, PT, R224, 0x51, !P5 ;  /* 0x00000051e000780c */ /* 0x000fe40006fa4670 */
[----:B------:R-:W-:Y:S02]  /*b270*/  ISETP.GT.OR P1, PT, R222, 0x48, !P1 ;  /* 0x00000048de00780c */ /* 0x000fe40004f24670 */
[C---:B------:R-:W-:Y:S02]  /*b280*/  ISETP.GT.OR P2, PT, R224.reuse, 0x71, !P2 ;  /* 0x00000071e000780c */ /* 0x040fe40005744670 */
[----:B------:R-:W-:Y:S01]  /*b290*/  ISETP.GT.OR P3, PT, R224, 0x78, !P3 ;  /* 0x00000078e000780c */ /* 0x000fe20005f64670 */
[----:B------:R2:W-:Y:S01]  /*b2a0*/  MUFU.EX2 R104, R119 ;  /* 0x0000007700687308 */ /* 0x0005e20000000800 */
[----:B------:R-:W-:-:S02]  /*b2b0*/  FSEL R132, R132, -INF , !P4 ;  /* 0xff80000084847808 */ /* 0x000fc40006000000 */
[----:B------:R-:W-:Y:S02]  /*b2c0*/  FSEL R128, R128, -INF , !P0 ;  /* 0xff80000080807808 */ /* 0x000fe40004000000 */
[----:B------:R-:W-:Y:S02]  /*b2d0*/  FSEL R129, R129, -INF , !P5 ;  /* 0xff80000081817808 */ /* 0x000fe40006800000 */
[C---:B------:R-:W-:Y:S01]  /*b2e0*/  ISETP.GE.AND P4, PT, R225.reuse, 0x70, PT ;  /* 0x00000070e100780c */ /* 0x040fe20003f86270 */
[----:B------:R-:W-:Y:S01]  /*b2f0*/  MUFU.EX2 R105, R105 ;  /* 0x0000006900697308 */ /* 0x000fe20000000800 */
[----:B------:R-:W-:Y:S02]  /*b300*/  FSEL R126, R126, -INF , !P1 ;  /* 0xff8000007e7e7808 */ /* 0x000fe40004800000 */
[C---:B------:R-:W-:Y:S02]  /*b310*/  ISETP.GE.AND P0, PT, R225.reuse, 0x68, PT ;  /* 0x00000068e100780c */ /* 0x040fe40003f06270 */
[C---:B------:R-:W-:Y:S01]  /*b320*/  ISETP.GE.AND P5, PT, R225.reuse, 0x69, PT ;  /* 0x00000069e100780c */ /* 0x040fe20003fa6270 */
[----:B------:R-:W-:Y:S01]  /*b330*/  FFMA.FTZ R110, R126, UR5, -R110 ;  /* 0x000000057e6e7c23 */ /* 0x000fe2000801086e */
[----:B------:R-:W-:Y:S01]  /*b340*/  ISETP.GE.AND P1, PT, R225, 0x79, PT ;  /* 0x00000079e100780c */ /* 0x000fe20003f26270 */
[----:B------:R-:W-:Y:S01]  /*b350*/  VIADD R225, R5, 0x1c ;  /* 0x0000001c05e17836 */ /* 0x000fe20000000000 */
[----:B------:R-:W-:Y:S01]  /*b360*/  FSEL R124, R145, -INF , !P2 ;  /* 0xff800000917c7808 */ /* 0x000fe20005000000 */
[----:B------:R-:W-:Y:S01]  /*b370*/  MUFU.EX2 R107, R107 ;  /* 0x0000006b006b7308 */ /* 0x000fe20000000800 */
[----:B------:R-:W-:-:S02]  /*b380*/  FSEL R122, R148, -INF , !P3 ;  /* 0xff800000947a7808 */ /* 0x000fc40005800000 */
[C---:B------:R-:W-:Y:S01]  /*b390*/  ISETP.GE.AND P2, PT, R217.reuse, 0x58, PT ;  /* 0x00000058d900780c */ /* 0x040fe20003f46270 */
[----:B------:R-:W-:Y:S01]  /*b3a0*/  SHFL.IDX PT, R148, R221, R5, 0x1f ;  /* 0x00001f05dd947589 */ /* 0x000fe200000e0000 */
[----:B------:R-:W-:Y:S02]  /*b3b0*/  ISETP.GE.AND P3, PT, R217, 0x59, PT ;  /* 0x00000059d900780c */ /* 0x000fe40003f66270 */
[C---:B------:R-:W-:Y:S01]  /*b3c0*/  ISETP.GT.OR P4, PT, R224.reuse, 0x70, !P4 ;  /* 0x00000070e000780c */ /* 0x040fe20006784670 */
[----:B------:R-:W3:Y:S01]  /*b3d0*/  MUFU.EX2 R110, R110 ;  /* 0x0000006e006e7308 */ /* 0x000ee20000000800 */
[C---:B------:R-:W-:Y:S02]  /*b3e0*/  ISETP.GT.OR P0, PT, R224.reuse, 0x68, !P0 ;  /* 0x00000068e000780c */ /* 0x040fe40004704670 */
[C---:B------:R-:W-:Y:S02]  /*b3f0*/  ISETP.GT.OR P5, PT, R224.reuse, 0x69, !P5 ;  /* 0x00000069e000780c */ /* 0x040fe40006fa4670 */
[----:B------:R-:W-:Y:S01]  /*b400*/  ISETP.GT.OR P1, PT, R224, 0x79, !P1 ;  /* 0x00000079e000780c */ /* 0x000fe20004f24670 */
[----:B------:R-:W-:Y:S01]  /*b410*/  VIADD R224, R5, 0x18 ;  /* 0x0000001805e07836 */ /* 0x000fe20000000000 */
[C---:B------:R-:W-:Y:S01]  /*b420*/  ISETP.GT.OR P2, PT, R222.reuse, 0x58, !P2 ;  /* 0x00000058de00780c */ /* 0x040fe20005744670 */
[----:B------:R-:W-:Y:S01]  /*b430*/  MUFU.EX2 R90, R90 ;  /* 0x0000005a005a7308 */ /* 0x000fe20000000800 */
[----:B------:R-:W-:-:S02]  /*b440*/  ISETP.GT.OR P3, PT, R222, 0x59, !P3 ;  /* 0x00000059de00780c */ /* 0x000fc40005f64670 */
[----:B------:R-:W-:Y:S02]  /*b450*/  FSEL R126, R144, -INF , !P4 ;  /* 0xff800000907e7808 */ /* 0x000fe40006000000 */
[----:B------:R-:W-:Y:S02]  /*b460*/  ISETP.GE.AND P4, PT, R217, 0x51, PT ;  /* 0x00000051d900780c */ /* 0x000fe40003f86270 */
[----:B------:R-:W-:Y:S01]  /*b470*/  FSEL R117, R134, -INF , !P2 ;  /* 0xff80000086757808 */ /* 0x000fe20005000000 */
[----:B------:R-:W-:Y:S01]  /*b480*/  MUFU.EX2 R91, R91 ;  /* 0x0000005b005b7308 */ /* 0x000fe20000000800 */
[----:B------:R-:W-:Y:S01]  /*b490*/  FSEL R115, R135, -INF , !P3 ;  /* 0xff80000087737808 */ /* 0x000fe20005800000 */
[----:B------:R-:W4:Y:S01]  /*b4a0*/  SHFL.IDX PT, R134, R220, R224, 0x1f ;  /* 0x00001fe0dc867589 */ /* 0x000f2200000e0000 */
[----:B------:R-:W-:Y:S02]  /*b4b0*/  FSEL R140, R140, -INF , !P0 ;  /* 0xff8000008c8c7808 */ /* 0x000fe40004000000 */
[----:B------:R-:W-:Y:S01]  /*b4c0*/  ISETP.GE.AND P0, PT, R217, 0x49, PT ;  /* 0x00000049d900780c */ /* 0x000fe20003f06270 */
[----:B------:R-:W5:Y:S01]  /*b4d0*/  SHFL.IDX PT, R135, R220, R231, 0x1f ;  /* 0x00001fe7dc877589 */ /* 0x000f6200000e0000 */
[C---:B------:R-:W-:Y:S01]  /*b4e0*/  ISETP.GT.OR P4, PT, R222.reuse, 0x51, !P4 ;  /* 0x00000051de00780c */ /* 0x040fe20006784670 */
[----:B------:R-:W-:Y:S01]  /*b4f0*/  MUFU.EX2 R92, R92 ;  /* 0x0000005c005c7308 */ /* 0x000fe20000000800 */
[----:B------:R-:W-:Y:S01]  /*b500*/  ISETP.GT.OR P0, PT, R222, 0x49, !P0 ;  /* 0x00000049de00780c */ /* 0x000fe20004704670 */
[----:B------:R-:W-:Y:S01]  /*b510*/  SHFL.IDX PT, R220, R220, R225, 0x1f ;  /* 0x00001fe1dcdc7589 */ /* 0x000fe200000e0000 */
[----:B------:R-:W-:-:S02]  /*b520*/  FSEL R144, R131, -INF , !P4 ;  /* 0xff80000083907808 */ /* 0x000fc40006000000 */
[----:B------:R-:W-:Y:S01]  /*b530*/  FSEL R127, R127, -INF , !P0 ;  /* 0xff8000007f7f7808 */ /* 0x000fe20004000000 */
[----:B------:R-:W2:Y:S01]  /*b540*/  SHFL.IDX PT, R131, R221, R114, 0x1f ;  /* 0x00001f72dd837589 */ /* 0x000ea200000e0000 */
[----:B------:R-:W-:Y:S01]  /*b550*/  FSEL R116, R141, -INF , !P5 ;  /* 0xff8000008d747808 */ /* 0x000fe20006800000 */
[----:B------:R-:W-:Y:S01]  /*b560*/  MUFU.EX2 R93, R93 ;  /* 0x0000005d005d7308 */ /* 0x000fe20000000800 */
[----:B------:R-:W-:Y:S01]  /*b570*/  ISETP.GE.AND P0, PT, R217, 0x61, PT ;  /* 0x00000061d900780c */ /* 0x000fe20003f06270 */
[----:B------:R-:W-:Y:S01]  /*b580*/  FFMA.FTZ R111, R127, UR5, -R111 ;  /* 0x000000057f6f7c23 */ /* 0x000fe2000801086f */
[----:B------:R-:W-:Y:S02]  /*b590*/  ISETP.GE.AND P5, PT, R217, 0x50, PT ;  /* 0x00000050d900780c */ /* 0x000fe40003fa6270 */
[----:B-1----:R-:W-:Y:S02]  /*b5a0*/  FSEL R120, R149, -INF , !P1 ;  /* 0xff80000095787808 */ /* 0x002fe40004800000 */
[C---:B------:R-:W-:Y:S01]  /*b5b0*/  ISETP.GT.OR P0, PT, R222.reuse, 0x61, !P0 ;  /* 0x00000061de00780c */ /* 0x040fe20004704670 */
[----:B------:R-:W1:Y:S01]  /*b5c0*/  MUFU.EX2 R111, R111 ;  /* 0x0000006f006f7308 */ /* 0x000e620000000800 */
[----:B------:R-:W-:Y:S01]  /*b5d0*/  ISETP.GE.AND P1, PT, R217, 0x60, PT ;  /* 0x00000060d900780c */ /* 0x000fe20003f26270 */
[----:B----4-:R-:W-:Y:S01]  /*b5e0*/  FFMA.FTZ R117, R117, UR5, -R134 ;  /* 0x0000000575757c23 */ /* 0x010fe20008010886 */
[----:B------:R-:W-:-:S02]  /*b5f0*/  ISETP.GT.OR P5, PT, R222, 0x50, !P5 ;  /* 0x00000050de00780c */ /* 0x000fc40006fa4670 */
[----:B------:R-:W-:Y:S01]  /*b600*/  FSEL R141, R139, -INF , !P0 ;  /* 0xff8000008b8d7808 */ /* 0x000fe20004000000 */
[----:B-----5:R-:W-:Y:S01]  /*b610*/  FFMA.FTZ R129, R129, UR5, -R135 ;  /* 0x0000000581817c23 */ /* 0x020fe20008010887 */
[----:B------:R-:W-:Y:S01]  /*b620*/  FSEL R118, R130, -INF , !P5 ;  /* 0xff80000082767808 */ /* 0x000fe20006800000 */
[----:B------:R-:W-:Y:S01]  /*b630*/  FFMA.FTZ R139, R136, UR5, -R148 ;  /* 0x00000005888b7c23 */ /* 0x000fe20008010894 */
[----:B------:R-:W-:Y:S01]  /*b640*/  ISETP.GT.OR P1, PT, R222, 0x60, !P1 ;  /* 0x00000060de00780c */ /* 0x000fe20004f24670 */
[----:B------:R4:W5:Y:S01]  /*b650*/  SHFL.IDX PT, R130, R221, R112, 0x1f ;  /* 0x00001f70dd827589 */ /* 0x00096200000e0000 */
[C---:B------:R-:W-:Y:S01]  /*b660*/  ISETP.GE.AND P0, PT, R217.reuse, 0x79, PT ;  /* 0x00000079d900780c */ /* 0x040fe20003f06270 */
[----:B------:R-:W-:Y:S01]  /*b670*/  MUFU.EX2 R117, R117 ;  /* 0x0000007500757308 */ /* 0x000fe20000000800 */
[----:B------:R-:W-:Y:S01]  /*b680*/  ISETP.GE.AND P5, PT, R217, 0x68, PT ;  /* 0x00000068d900780c */ /* 0x000fe20003fa6270 */
[----:B--2---:R-:W-:Y:S01]  /*b690*/  FFMA.FTZ R141, R141, UR5, -R131 ;  /* 0x000000058d8d7c23 */ /* 0x004fe20008010883 */
[----:B------:R-:W-:-:S02]  /*b6a0*/  FSEL R138, R138, -INF , !P1 ;  /* 0xff8000008a8a7808 */ /* 0x000fc40004800000 */
[----:B------:R-:W-:Y:S02]  /*b6b0*/  ISETP.GT.OR P0, PT, R222, 0x79, !P0 ;  /* 0x00000079de00780c */ /* 0x000fe40004704670 */
[C---:B------:R-:W-:Y:S01]  /*b6c0*/  ISETP.GE.AND P4, PT, R217.reuse, 0x69, PT ;  /* 0x00000069d900780c */ /* 0x040fe20003f86270 */
[--C-:B----4-:R-:W-:Y:S01]  /*b6d0*/  FFMA.FTZ R112, R128, UR5, -R113.reuse ;  /* 0x0000000580707c23 */ /* 0x110fe20008010871 */
[C---:B------:R-:W-:Y:S01]  /*b6e0*/  ISETP.GE.AND P2, PT, R217.reuse, 0x70, PT ;  /* 0x00000070d900780c */ /* 0x040fe20003f46270 */
[----:B------:R-:W-:Y:S01]  /*b6f0*/  FFMA.FTZ R113, R118, UR5, -R113 ;  /* 0x0000000576717c23 */ /* 0x000fe20008010871 */
[----:B------:R-:W-:Y:S01]  /*b700*/  ISETP.GE.AND P3, PT, R217, 0x71, PT ;  /* 0x00000071d900780c */ /* 0x000fe20003f66270 */
[--C-:B------:R-:W-:Y:S01]  /*b710*/  FFMA.FTZ R118, R133, UR5, -R220.reuse ;  /* 0x0000000585767c23 */ /* 0x100fe200080108dc */
[----:B------:R-:W-:Y:S01]  /*b720*/  ISETP.GE.AND P1, PT, R217, 0x78, PT ;  /* 0x00000078d900780c */ /* 0x000fe20003f26270 */
[----:B------:R-:W-:Y:S01]  /*b730*/  FFMA.FTZ R133, R115, UR5, -R220 ;  /* 0x0000000573857c23 */ /* 0x000fe200080108dc */
[C---:B------:R-:W-:Y:S01]  /*b740*/  ISETP.GT.OR P5, PT, R222.reuse, 0x68, !P5 ;  /* 0x00000068de00780c */ /* 0x040fe20006fa4670 */
[----:B------:R-:W-:Y:S01]  /*b750*/  VIADD R220, R5, 0x4 ;  /* 0x0000000405dc7836 */ /* 0x000fe20000000000 */
[----:B------:R-:W-:Y:S01]  /*b760*/  FSEL R119, R151, -INF , !P0 ;  /* 0xff80000097777808 */ /* 0x000fe20004000000 */
[C---:B------:R-:W-:Y:S01]  /*b770*/  VIADD R151, R5.reuse, 0x8 ;  /* 0x0000000805977836 */ /* 0x040fe20000000000 */
[----:B------:R-:W-:Y:S01]  /*b780*/  ISETP.GT.OR P4, PT, R222, 0x69, !P4 ;  /* 0x00000069de00780c */ /* 0x000fe20006784670 */
[----:B------:R-:W-:Y:S01]  /*b790*/  FFMA.FTZ R128, R144, UR5, -R135 ;  /* 0x0000000590807c23 */ /* 0x000fe20008010887 */
[C---:B------:R-:W-:Y:S01]  /*b7a0*/  ISETP.GT.OR P2, PT, R222.reuse, 0x70, !P2 ;  /* 0x00000070de00780c */ /* 0x040fe20005744670 */
[----:B------:R-:W-:Y:S01]  /*b7b0*/  MUFU.EX2 R115, R129 ;  /* 0x0000008100737308 */ /* 0x000fe20000000800 */
[----:B------:R-:W-:Y:S01]  /*b7c0*/  ISETP.GT.OR P3, PT, R222, 0x71, !P3 ;  /* 0x00000071de00780c */ /* 0x000fe20005f64670 */
[----:B------:R-:W-:Y:S01]  /*b7d0*/  FFMA.FTZ R144, R132, UR5, -R134 ;  /* 0x0000000584907c23 */ /* 0x000fe20008010886 */
[----:B------:R-:W-:Y:S01]  /*b7e0*/  ISETP.GT.OR P1, PT, R222, 0x78, !P1 ;  /* 0x00000078de00780c */ /* 0x000fe20004f24670 */
[----:B------:R-:W-:Y:S01]  /*b7f0*/  VIADD R222, R5, 0xc ;  /* 0x0000000c05de7836 */ /* 0x000fe20000000000 */
[----:B------:R-:W-:Y:S01]  /*b800*/  FSEL R114, R142, -INF , !P5 ;  /* 0xff8000008e727808 */ /* 0x000fe20006800000 */
[----:B------:R-:W-:-:S02]  /*b810*/  WARPGROUP.DEPBAR.LE gsb0, 0x0 ;  /* 0x00008000000079c5 */ /* 0x000fc40000010000 */
[----:B------:R-:W-:Y:S01]  /*b820*/  WARPGROUP.ARRIVE ;  /* 0x00000000000079c5 */ /* 0x000fe20000000000 */
[----:B------:R-:W-:Y:S01]  /*b830*/  FFMA.FTZ R142, R137, UR5, -R131 ;  /* 0x00000005898e7c23 */ /* 0x000fe20008010883 */
[----:B------:R-:W2:Y:S01]  /*b840*/  SHFL.IDX PT, R134, R221, R224, 0x1f ;  /* 0x00001fe0dd867589 */ /* 0x000ea200000e0000 */
[----:B------:R-:W-:Y:S01]  /*b850*/  FSEL R125, R146, -INF , !P2 ;  /* 0xff800000927d7808 */ /* 0x000fe20005000000 */
[----:B------:R-:W-:Y:S01]  /*b860*/  FFMA.FTZ R146, R138, UR5, -R148 ;  /* 0x000000058a927c23 */ /* 0x000fe20008010894 */
[----:B------:R-:W-:Y:S01]  /*b870*/  FSEL R121, R150, -INF , !P1 ;  /* 0xff80000096797808 */ /* 0x000fe20004800000 */
[----:B------:R-:W-:Y:S01]  /*b880*/  HGMMA.64x128x16.F32 R24, gdesc[UR12], R24, gsb0 ;  /* 0x01e000000c1879f0 */ /* 0x000fe20008000818 */
[----:B------:R-:W4:Y:S01]  /*b890*/  SHFL.IDX PT, R135, R221, R231, 0x1f ;  /* 0x00001fe7dd877589 */ /* 0x000f2200000e0000 */
[----:B------:R-:W-:Y:S01]  /*b8a0*/  FSEL R123, R147, -INF , !P3 ;  /* 0xff800000937b7808 */ /* 0x000fe20005800000 */
[----:B------:R-:W-:Y:S01]  /*b8b0*/  VIADD R217, R5, 0x10 ;  /* 0x0000001005d97836 */ /* 0x000fe20000000000 */
[----:B------:R-:W-:Y:S01]  /*b8c0*/  FSEL R127, R143, -INF , !P4 ;  /* 0xff8000008f7f7808 */ /* 0x000fe20006000000 */
[----:B------:R-:W3:Y:S01]  /*b8d0*/  SHFL.IDX PT, R145, R221, R222, 0x1f ;  /* 0x00001fdedd917589 */ /* 0x000ee200000e0000 */
[--C-:B-----5:R-:W-:Y:S01]  /*b8e0*/  FFMA.FTZ R132, R140, UR5, -R130.reuse ;  /* 0x000000058c847c23 */ /* 0x120fe20008010882 */
[----:B------:R-:W-:Y:S01]  /*b8f0*/  FFMA.FTZ R130, R114, UR5, -R130 ;  /* 0x0000000572827c23 */ /* 0x000fe20008010882 */
[----:B------:R-:W5:Y:S01]  /*b900*/  MUFU.EX2 R112, R112 ;  /* 0x0000007000707308 */ /* 0x000f620000000800 */
[----:B------:R-:W1:Y:S04]  /*b910*/  SHFL.IDX PT, R143, R221, R217, 0x1f ;  /* 0x00001fd9dd8f7589 */ /* 0x000e6800000e0000 */
[----:B------:R-:W5:Y:S03]  /*b920*/  SHFL.IDX PT, R221, R221, R225, 0x1f ;  /* 0x00001fe1dddd7589 */ /* 0x000f6600000e0000 */
[----:B------:R3:W-:Y:S01]  /*b930*/  MUFU.EX2 R114, R128 ;  /* 0x0000008000727308 */ /* 0x0007e20000000800 */
[--C-:B--2---:R-:W-:Y:S01]  /*b940*/  FFMA.FTZ R122, R122, UR5, -R134.reuse ;  /* 0x000000057a7a7c23 */ /* 0x104fe20008010886 */
[----:B------:R-:W-:-:S06]  /*b950*/  FFMA.FTZ R121, R121, UR5, -R134 ;  /* 0x0000000579797c23 */ /* 0x000fcc0008010886 */
[----:B------:R-:W-:Y:S01]  /*b960*/  MUFU.EX2 R94, R94 ;  /* 0x0000005e005e7308 */ /* 0x000fe20000000800 */
[--C-:B----4-:R-:W-:Y:S01]  /*b970*/  FFMA.FTZ R124, R124, UR5, -R135.reuse ;  /* 0x000000057c7c7c23 */ /* 0x110fe20008010887 */
[----:B------:R-:W-:Y:S01]  /*b980*/  FFMA.FTZ R123, R123, UR5, -R135 ;  /* 0x000000057b7b7c23 */ /* 0x000fe20008010887 */
[--C-:B---3--:R-:W-:Y:S01]  /*b990*/  FFMA.FTZ R128, R116, UR5, -R145.reuse ;  /* 0x0000000574807c23 */ /* 0x108fe20008010891 */
[----:B------:R-:W-:-:S04]  /*b9a0*/  FFMA.FTZ R127, R127, UR5, -R145 ;  /* 0x000000057f7f7c23 */ /* 0x000fc80008010891 */
[----:B------:R-:W-:Y:S01]  /*b9b0*/  MUFU.EX2 R116, R144 ;  /* 0x0000009000747308 */ /* 0x000fe20000000800 */
[--C-:B-1----:R-:W-:Y:S01]  /*b9c0*/  FFMA.FTZ R126, R126, UR5, -R143.reuse ;  /* 0x000000057e7e7c23 */ /* 0x102fe2000801088f */
[----:B------:R-:W-:Y:S01]  /*b9d0*/  FFMA.FTZ R125, R125, UR5, -R143 ;  /* 0x000000057d7d7c23 */ /* 0x000fe2000801088f */
[--C-:B-----5:R-:W-:Y:S01]  /*b9e0*/  FFMA.FTZ R120, R120, UR5, -R221.reuse ;  /* 0x0000000578787c23 */ /* 0x120fe200080108dd */
[----:B------:R-:W-:-:S04]  /*b9f0*/  FFMA.FTZ R119, R119, UR5, -R221 ;  /* 0x0000000577777c23 */ /* 0x000fc800080108dd */
        /* <DEDUP_REMOVED lines=11> */
[----:B------:R-:W1:Y:S04]  /*bab0*/  LDS R223, [R223+0x400] ;  /* 0x00040000dfdf7984 */ /* 0x000e680000000800 */
[----:B------:R-:W2:Y:S04]  /*bac0*/  LDS R216, [R216+0x400] ;  /* 0x00040000d8d87984 */ /* 0x000ea80000000800 */
[----:B------:R-:W-:Y:S04]  /*bad0*/  LDS R218, [R218+0x400] ;  /* 0x00040000dada7984 */ /* 0x000fe80000000800 */
[----:B------:R-:W-:Y:S04]  /*bae0*/  LDS R219, [R219+0x400] ;  /* 0x00040000dbdb7984 */ /* 0x000fe80000000800 */
[----:B-1----:R-:W1:Y:S04]  /*baf0*/  SHFL.IDX PT, R129, R223, R5, 0x1f ;  /* 0x00001f05df817589 */ /* 0x002e6800000e0000 */
[----:B------:R-:W3:Y:S04]  /*bb00*/  SHFL.IDX PT, R131, R223, R220, 0x1f ;  /* 0x00001fdcdf837589 */ /* 0x000ee800000e0000 */
[----:B------:R-:W4:Y:S04]  /*bb10*/  SHFL.IDX PT, R136, R223, R151, 0x1f ;  /* 0x00001f97df887589 */ /* 0x000f2800000e0000 */
[----:B------:R-:W5:Y:S04]  /*bb20*/  SHFL.IDX PT, R137, R223, R222, 0x1f ;  /* 0x00001fdedf897589 */ /* 0x000f6800000e0000 */
[----:B------:R-:W5:Y:S04]  /*bb30*/  SHFL.IDX PT, R138, R223, R231, 0x1f ;  /* 0x00001fe7df8a7589 */ /* 0x000f6800000e0000 */
[----:B--2---:R-:W2:Y:S01]  /*bb40*/  SHFL.IDX PT, R148, R216, R220, 0x1f ;  /* 0x00001fdcd8947589 */ /* 0x004ea200000e0000 */
[--C-:B-1----:R-:W-:Y:S01]  /*bb50*/  FADD.FTZ R24, R24, -R129.reuse ;  /* 0x8000008118187221 */ /* 0x102fe20000010000 */
[----:B------:R-:W-:-:S02]  /*bb60*/  FADD.FTZ R26, R26, -R129 ;  /* 0x800000811a1a7221 */ /* 0x000fc40000010000 */
[----:B------:R-:W1:Y:S01]  /*bb70*/  SHFL.IDX PT, R135, R223, R217, 0x1f ;  /* 0x00001fd9df877589 */ /* 0x000e6200000e0000 */
[--C-:B---3--:R-:W-:Y:S01]  /*bb80*/  FADD.FTZ R129, R25, -R131.reuse ;  /* 0x8000008319817221 */ /* 0x108fe20000010000 */
[----:B------:R-:W-:Y:S02]  /*bb90*/  FADD.FTZ R131, R27, -R131 ;  /* 0x800000831b837221 */ /* 0x000fe40000010000 */
[----:B------:R-:W3:Y:S01]  /*bba0*/  SHFL.IDX PT, R140, R223, R224, 0x1f ;  /* 0x00001fe0df8c7589 */ /* 0x000ee200000e0000 */
[--C-:B----4-:R-:W-:Y:S01]  /*bbb0*/  FADD.FTZ R134, R28, -R136.reuse ;  /* 0x800000881c867221 */ /* 0x110fe20000010000 */
[----:B------:R-:W-:Y:S01]  /*bbc0*/  FADD.FTZ R25, R30, -R136 ;  /* 0x800000881e197221 */ /* 0x000fe20000010000 */
[----:B------:R1:W-:Y:S01]  /*bbd0*/  MUFU.EX2 R28, R133 ;  /* 0x00000085001c7308 */ /* 0x0003e20000000800 */
[----:B------:R-:W4:Y:S01]  /*bbe0*/  SHFL.IDX PT, R150, R223, R225, 0x1f ;  /* 0x00001fe1df967589 */ /* 0x000f2200000e0000 */
[--C-:B-----5:R-:W-:Y:S01]  /*bbf0*/  FADD.FTZ R136, R29, -R137.reuse ;  /* 0x800000891d887221 */ /* 0x120fe20000010000 */
[----:B------:R-:W-:-:S02]  /*bc00*/  FADD.FTZ R27, R31, -R137 ;  /* 0x800000891f1b7221 */ /* 0x000fc40000010000 */
[----:B------:R-:W5:Y:S01]  /*bc10*/  SHFL.IDX PT, R149, R216, R5, 0x1f ;  /* 0x00001f05d8957589 */ /* 0x000f6200000e0000 */
[--C-:B------:R-:W-:Y:S01]  /*bc20*/  FADD.FTZ R137, R33, -R138.reuse ;  /* 0x8000008a21897221 */ /* 0x100fe20000010000 */
[----:B------:R-:W-:Y:S01]  /*bc30*/  FADD.FTZ R138, R35, -R138 ;  /* 0x8000008a238a7221 */ /* 0x000fe20000010000 */
[----:B------:R1:W-:Y:S01]  /*bc40*/  MUFU.EX2 R31, R142 ;  /* 0x0000008e001f7308 */ /* 0x0003e20000000800 */
[----:B------:R-:W5:Y:S01]  /*bc50*/  SHFL.IDX PT, R35, R218, R220, 0x1f ;  /* 0x00001fdcda237589 */ /* 0x000f6200000e0000 */
[--C-:B--2---:R-:W-:Y:S01]  /*bc60*/  FADD.FTZ R41, R41, -R148.reuse ;  /* 0x8000009429297221 */ /* 0x104fe20000010000 */
[----:B------:R-:W-:Y:S02]  /*bc70*/  FADD.FTZ R43, R43, -R148 ;  /* 0x800000942b2b7221 */ /* 0x000fe40000010000 */
[----:B------:R-:W2:Y:S01]  /*bc80*/  SHFL.IDX PT, R145, R216, R231, 0x1f ;  /* 0x00001fe7d8917589 */ /* 0x000ea200000e0000 */
[----:B-1----:R-:W-:-:S03]  /*bc90*/  FADD.FTZ R133, R32, -R135 ;  /* 0x8000008720857221 */ /* 0x002fc60000010000 */
[----:B------:R1:W-:Y:S01]  /*bca0*/  SHFL.IDX PT, R142, R219, R220, 0x1f ;  /* 0x00001fdcdb8e7589 */ /* 0x0003e200000e0000 */
[----:B------:R1:W-:Y:S01]  /*bcb0*/  MUFU.EX2 R29, R139 ;  /* 0x0000008b001d7308 */ /* 0x0003e20000000800 */
[----:B------:R-:W-:Y:S01]  /*bcc0*/  FADD.FTZ R135, R34, -R135 ;  /* 0x8000008722877221 */ /* 0x000fe20000010000 */
[----:B---3--:R-:W-:Y:S01]  /*bcd0*/  FADD.FTZ R38, R38, -R140 ;  /* 0x8000008c26267221 */ /* 0x008fe20000010000 */
[----:B------:R-:W3:Y:S04]  /*bce0*/  SHFL.IDX PT, R32, R216, R217, 0x1f ;  /* 0x00001fd9d8207589 */ /* 0x000ee800000e0000 */
[----:B------:R-:W3:Y:S01]  /*bcf0*/  SHFL.IDX PT, R33, R216, R225, 0x1f ;  /* 0x00001fe1d8217589 */ /* 0x000ee200000e0000 */
[----:B----4-:R-:W-:Y:S01]  /*bd00*/  FADD.FTZ R39, R39, -R150 ;  /* 0x8000009627277221 */ /* 0x010fe20000010000 */
[----:B-1----:R-:W-:Y:S01]  /*bd10*/  FADD.FTZ R139, R36, -R140 ;  /* 0x8000008c248b7221 */ /* 0x002fe20000010000 */
[----:B------:R-:W-:Y:S01]  /*bd20*/  FADD.FTZ R140, R37, -R150 ;  /* 0x80000096258c7221 */ /* 0x000fe20000010000 */
[----:B------:R-:W4:Y:S01]  /*bd30*/  LDL R220, [R1+0x2c] ;  /* 0x00002c0001dc7983 */ /* 0x000f220000100800 */
[----:B------:R1:W-:Y:S01]  /*bd40*/  MUFU.EX2 R30, R146 ;  /* 0x00000092001e7308 */ /* 0x0003e20000000800 */
[--C-:B-----5:R-:W-:Y:S01]  /*bd50*/  FADD.FTZ R40, R40, -R149.reuse ;  /* 0x8000009528287221 */ /* 0x120fe20000010000 */
[----:B------:R-:W-:Y:S01]  /*bd60*/  FADD.FTZ R42, R42, -R149 ;  /* 0x800000952a2a7221 */ /* 0x000fe20000010000 */
[----:B------:R-:W5:Y:S01]  /*bd70*/  SHFL.IDX PT, R144, R216, R222, 0x1f ;  /* 0x00001fded8907589 */ /* 0x000f6200000e0000 */
[--C-:B------:R-:W-:Y:S01]  /*bd80*/  FADD.FTZ R57, R57, -R35.reuse ;  /* 0x8000002339397221 */ /* 0x100fe20000010000 */
[----:B------:R-:W-:-:S02]  /*bd90*/  FADD.FTZ R59, R59, -R35 ;  /* 0x800000233b3b7221 */ /* 0x000fc40000010000 */
[----:B------:R-:W5:Y:S01]  /*bda0*/  SHFL.IDX PT, R143, R216, R224, 0x1f ;  /* 0x00001fe0d88f7589 */ /* 0x000f6200000e0000 */
[--C-:B--2---:R-:W-:Y:S01]  /*bdb0*/  FADD.FTZ R49, R49, -R145.reuse ;  /* 0x8000009131317221 */ /* 0x104fe20000010000 */
[----:B------:R-:W-:Y:S02]  /*bdc0*/  FADD.FTZ R51, R51, -R145 ;  /* 0x8000009133337221 */ /* 0x000fe40000010000 */
[----:B------:R-:W2:Y:S01]  /*bdd0*/  SHFL.IDX PT, R147, R216, R151, 0x1f ;  /* 0x00001f97d8937589 */ /* 0x000ea200000e0000 */
[----:B------:R-:W-:Y:S01]  /*bde0*/  FMUL.FTZ R26, R9, R26 ;  /* 0x0000001a091a7220 */ /* 0x000fe20000410000 */
[----:B------:R-:W-:Y:S01]  /*bdf0*/  MUFU.EX2 R35, R128 ;  /* 0x0000008000237308 */ /* 0x000fe20000000800 */
[--C-:B---3--:R-:W-:Y:S01]  /*be00*/  FADD.FTZ R48, R48, -R32.reuse ;  /* 0x8000002030307221 */ /* 0x108fe20000010000 */
[----:B------:R-:W-:Y:S01]  /*be10*/  FADD.FTZ R50, R50, -R32 ;  /* 0x8000002032327221 */ /* 0x000fe20000010000 */
[----:B------:R-:W-:Y:S01]  /*be20*/  SHFL.IDX PT, R145, R219, R151, 0x1f ;  /* 0x00001f97db917589 */ /* 0x000fe200000e0000 */
[--C-:B------:R-:W-:Y:S01]  /*be30*/  FADD.FTZ R53, R53, -R33.reuse ;  /* 0x8000002135357221 */ /* 0x100fe20000010000 */
[----:B------:R-:W-:-:S03]  /*be40*/  FADD.FTZ R55, R55, -R33 ;  /* 0x8000002137377221 */ /* 0x000fc60000010000 */
[----:B------:R3:W-:Y:S01]  /*be50*/  MUFU.EX2 R32, R141 ;  /* 0x0000008d00207308 */ /* 0x0007e20000000800 */
[----:B------:R-:W-:Y:S04]  /*be60*/  SHFL.IDX PT, R150, R219, R222, 0x1f ;  /* 0x00001fdedb967589 */ /* 0x000fe800000e0000 */
[----:B-1----:R-:W-:Y:S01]  /*be70*/  SHFL.IDX PT, R146, R219, R217, 0x1f ;  /* 0x00001fd9db927589 */ /* 0x002fe200000e0000 */
[--C-:B-----5:R-:W-:Y:S01]  /*be80*/  FADD.FTZ R45, R45, -R144.reuse ;  /* 0x800000902d2d7221 */ /* 0x120fe20000010000 */
[----:B------:R-:W-:Y:S01]  /*be90*/  FADD.FTZ R47, R47, -R144 ;  /* 0x800000902f2f7221 */ /* 0x000fe20000010000 */
[----:B------:R1:W5:Y:S01]  /*bea0*/  MUFU.EX2 R33, R132 ;  /* 0x0000008400217308 */ /* 0x0003620000000800 */
[----:B---3--:R-:W-:Y:S01]  /*beb0*/  SHFL.IDX PT, R141, R219, R5, 0x1f ;  /* 0x00001f05db8d7589 */ /* 0x008fe200000e0000 */
[--C-:B------:R-:W-:Y:S01]  /*bec0*/  FADD.FTZ R52, R52, -R143.reuse ;  /* 0x8000008f34347221 */ /* 0x100fe20000010000 */
[----:B------:R-:W-:-:S02]  /*bed0*/  FADD.FTZ R54, R54, -R143 ;  /* 0x8000008f36367221 */ /* 0x000fc40000010000 */
[----:B------:R-:W-:Y:S01]  /*bee0*/  SHFL.IDX PT, R149, R219, R231, 0x1f ;  /* 0x00001fe7db957589 */ /* 0x000fe200000e0000 */
[----:B------:R-:W-:Y:S01]  /*bef0*/  FMUL.FTZ R25, R12, R25 ;  /* 0x000000190c197220 */ /* 0x000fe20000410000 */
[--C-:B--2---:R-:W-:Y:S01]  /*bf00*/  FADD.FTZ R44, R44, -R147.reuse ;  /* 0x800000932c2c7221 */ /* 0x104fe20000010000 */
[----:B------:R-:W-:Y:S01]  /*bf10*/  MUFU.EX2 R125, R125 ;  /* 0x0000007d007d7308 */ /* 0x000fe20000000800 */
[----:B------:R-:W-:Y:S01]  /*bf20*/  SHFL.IDX PT, R216, R219, R224, 0x1f ;  /* 0x00001fe0dbd87589 */ /* 0x000fe200000e0000 */
[----:B------:R-:W-:-:S03]  /*bf30*/  FADD.FTZ R46, R46, -R147 ;  /* 0x800000932e2e7221 */ /* 0x000fc60000010000 */
[----:B------:R-:W2:Y:S04]  /*bf40*/  SHFL.IDX PT, R219, R219, R225, 0x1f ;  /* 0x00001fe1dbdb7589 */ /* 0x000ea800000e0000 */
[----:B------:R-:W3:Y:S04]  /*bf50*/  SHFL.IDX PT, R144, R218, R151, 0x1f ;  /* 0x00001f97da907589 */ /* 0x000ee800000e0000 */
[----:B------:R-:W5:Y:S04]  /*bf60*/  SHFL.IDX PT, R36, R218, R222, 0x1f ;  /* 0x00001fdeda247589 */ /* 0x000f6800000e0000 */
[----:B------:R2:W5:Y:S04]  /*bf70*/  SHFL.IDX PT, R143, R218, R217, 0x1f ;  /* 0x00001fd9da8f7589 */ /* 0x00056800000e0000 */
[----:B-1----:R-:W1:Y:S04]  /*bf80*/  SHFL.IDX PT, R132, R218, R231, 0x1f ;  /* 0x00001fe7da847589 */ /* 0x002e6800000e0000 */
[----:B------:R-:W1:Y:S04]  /*bf90*/  SHFL.IDX PT, R34, R218, R5, 0x1f ;  /* 0x00001f05da227589 */ /* 0x000e6800000e0000 */
[----:B------:R-:W1:Y:S04]  /*bfa0*/  SHFL.IDX PT, R37, R218, R224, 0x1f ;  /* 0x00001fe0da257589 */ /* 0x000e6800000e0000 */
[----:B------:R-:W1:Y:S01]  /*bfb0*/  SHFL.IDX PT, R218, R218, R225, 0x1f ;  /* 0x00001fe1dada7589 */ /* 0x000e6200000e0000 */
[----:B--2---:R-:W-:Y:S01]  /*bfc0*/  FADD.FTZ R217, R85, -R219 ;  /* 0x800000db55d97221 */ /* 0x004fe20000010000 */
[----:B------:R-:W-:Y:S01]  /*bfd0*/  FMUL.FTZ R85, R11, R131 ;  /* 0x000000830b557220 */ /* 0x000fe20000410000 */
[----:B---3--:R-:W-:Y:S01]  /*bfe0*/  FADD.FTZ R62, R62, -R144 ;  /* 0x800000903e3e7221 */ /* 0x008fe20000010000 */
[--C-:B-----5:R-:W-:Y:S01]  /*bff0*/  FADD.FTZ R63, R63, -R36.reuse ;  /* 0x800000243f3f7221 */ /* 0x120fe20000010000 */
[----:B------:R-:W-:Y:S01]  /*c000*/  FADD.FTZ R61, R61, -R36 ;  /* 0x800000243d3d7221 */ /* 0x000fe20000010000 */
[----:B------:R-:W-:Y:S01]  /*c010*/  FADD.FTZ R60, R60, -R144 ;  /* 0x800000903c3c7221 */ /* 0x000fe20000010000 */
[----:B------:R-:W-:Y:S01]  /*c020*/  F2FP.F16.F32.PACK_AB R85, R85, R26 ;  /* 0x0000001a5555723e */ /* 0x000fe200000000ff */
[----:B------:R-:W-:Y:S01]  /*c030*/  FMUL.FTZ R26, R14, R27 ;  /* 0x0000001b0e1a7220 */ /* 0x000fe20000410000 */
[----:B------:R-:W-:Y:S01]  /*c040*/  FADD.FTZ R64, R64, -R143 ;  /* 0x8000008f40407221 */ /* 0x000fe20000010000 */
[----:B------:R-:W-:Y:S01]  /*c050*/  FADD.FTZ R219, R87, -R219 ;  /* 0x800000db57db7221 */ /* 0x000fe20000010000 */
[----:B------:R-:W-:Y:S01]  /*c060*/  MUFU.EX2 R124, R124 ;  /* 0x0000007c007c7308 */ /* 0x000fe20000000800 */
[----:B-1----:R-:W-:Y:S01]  /*c070*/  FADD.FTZ R65, R65, -R132 ;  /* 0x8000008441417221 */ /* 0x002fe20000010000 */
[----:B------:R-:W-:Y:S01]  /*c080*/  F2FP.F16.F32.PACK_AB R87, R26, R25 ;  /* 0x000000191a57723e */ /* 0x000fe200000000ff */
[----:B------:R-:W-:Y:S01]  /*c090*/  FADD.FTZ R148, R77, -R150 ;  /* 0x800000964d947221 */ /* 0x000fe20000010000 */
[----:B------:R-:W-:Y:S01]  /*c0a0*/  FADD.FTZ R66, R66, -R143 ;  /* 0x8000008f42427221 */ /* 0x000fe20000010000 */
[--C-:B------:R-:W-:Y:S01]  /*c0b0*/  FADD.FTZ R56, R56, -R34.reuse ;  /* 0x8000002238387221 */ /* 0x100fe20000010000 */
[----:B------:R-:W-:-:S02]  /*c0c0*/  FADD.FTZ R58, R58, -R34 ;  /* 0x800000223a3a7221 */ /* 0x000fc40000010000 */
[----:B------:R1:W2:Y:S01]  /*c0d0*/  MUFU.EX2 R34, R130 ;  /* 0x0000008200227308 */ /* 0x0002a20000000800 */
[----:B------:R-:W-:Y:S01]  /*c0e0*/  FMUL.FTZ R62, R110, R62 ;  /* 0x0000003e6e3e7220 */ /* 0x000fe20000410000 */
[----:B------:R-:W-:Y:S01]  /*c0f0*/  FMUL.FTZ R63, R111, R63 ;  /* 0x0000003f6f3f7220 */ /* 0x000fe20000410000 */
[----:B------:R-:W-:Y:S01]  /*c100*/  FMUL.FTZ R64, R112, R64 ;  /* 0x0000004070407220 */ /* 0x000fe20000410000 */
[----:B------:R-:W-:Y:S01]  /*c110*/  FMUL.FTZ R25, R115, R65 ;  /* 0x0000004173197220 */ /* 0x000fe20000410000 */
[----:B------:R-:W-:-:S03]  /*c120*/  FADD.FTZ R144, R76, -R145 ;  /* 0x800000914c907221 */ /* 0x000fc60000010000 */
[----:B------:R3:W5:Y:S01]  /*c130*/  MUFU.EX2 R36, R127 ;  /* 0x0000007f00247308 */ /* 0x0007620000000800 */
[----:B-1----:R-:W-:Y:S01]  /*c140*/  FADD.FTZ R130, R67, -R132 ;  /* 0x8000008443827221 */ /* 0x002fe20000010000 */
[--C-:B------:R-:W-:Y:S01]  /*c150*/  FADD.FTZ R132, R68, -R37.reuse ;  /* 0x8000002544847221 */ /* 0x100fe20000010000 */
[----:B------:R-:W-:Y:S01]  /*c160*/  FADD.FTZ R67, R70, -R37 ;  /* 0x8000002546437221 */ /* 0x000fe20000010000 */
[----:B------:R-:W-:-:S04]  /*c170*/  F2FP.F16.F32.PACK_AB R64, R25, R64 ;  /* 0x000000401940723e */ /* 0x000fc800000000ff */
[----:B------:R1:W5:Y:S01]  /*c180*/  MUFU.EX2 R37, R126 ;  /* 0x0000007e00257308 */ /* 0x0003620000000800 */
[----:B---3--:R-:W-:Y:S01]  /*c190*/  FADD.FTZ R127, R71, -R218 ;  /* 0x800000da477f7221 */ /* 0x008fe20000010000 */
[----:B------:R-:W-:Y:S01]  /*c1a0*/  F2FP.F16.F32.PACK_AB R71, R63, R62 ;  /* 0x0000003e3f47723e */ /* 0x000fe200000000ff */
[----:B------:R-:W-:-:S05]  /*c1b0*/  FMUL.FTZ R62, R33, R144 ;  /* 0x00000090213e7220 */ /* 0x000fca0000410000 */
[----:B------:R-:W3:Y:S01]  /*c1c0*/  MUFU.EX2 R123, R123 ;  /* 0x0000007b007b7308 */ /* 0x000ee20000000800 */
[----:B------:R-:W-:Y:S01]  /*c1d0*/  FMUL.FTZ R25, R35, R148 ;  /* 0x0000009423197220 */ /* 0x000fe20000410000 */
[----:B------:R-:W-:-:S06]  /*c1e0*/  FADD.FTZ R143, R80, -R146 ;  /* 0x80000092508f7221 */ /* 0x000fcc0000010000 */
[----:B------:R-:W3:Y:S01]  /*c1f0*/  MUFU.EX2 R122, R122 ;  /* 0x0000007a007a7308 */ /* 0x000ee20000000800 */
[----:B------:R-:W-:-:S07]  /*c200*/  FADD.FTZ R146, R82, -R146 ;  /* 0x8000009252927221 */ /* 0x000fce0000010000 */
[----:B------:R-:W3:Y:S08]  /*c210*/  MUFU.EX2 R121, R121 ;  /* 0x0000007900797308 */ /* 0x000ef00000000800 */
[----:B------:R-:W3:Y:S08]  /*c220*/  MUFU.EX2 R120, R120 ;  /* 0x0000007800787308 */ /* 0x000ef00000000800 */
[----:B------:R-:W3:Y:S01]  /*c230*/  MUFU.EX2 R119, R119 ;  /* 0x0000007700777308 */ /* 0x000ee20000000800 */
[--C-:B------:R-:W-:Y:S01]  /*c240*/  FADD.FTZ R151, R84, -R216.reuse ;  /* 0x800000d854977221 */ /* 0x100fe20000010000 */
[----:B------:R-:W-:Y:S01]  /*c250*/  FMUL.FTZ R82, R21, R139 ;  /* 0x0000008b15527220 */ /* 0x000fe20000410000 */
[----:B------:R-:W-:Y:S01]  /*c260*/  FMUL.FTZ R27, R22, R140 ;  /* 0x0000008c161b7220 */ /* 0x000fe20000410000 */
[----:B------:R-:W-:Y:S01]  /*c270*/  FADD.FTZ R216, R86, -R216 ;  /* 0x800000d856d87221 */ /* 0x000fe20000010000 */
[----:B------:R-:W-:Y:S01]  /*c280*/  FMUL.FTZ R38, R20, R38 ;  /* 0x0000002614267220 */ /* 0x000fe20000410000 */
[----:B------:R-:W-:Y:S01]  /*c290*/  FMUL.FTZ R39, R88, R39 ;  /* 0x0000002758277220 */ /* 0x000fe20000410000 */
[----:B------:R-:W-:Y:S01]  /*c2a0*/  FADD.FTZ R70, R69, -R218 ;  /* 0x800000da45467221 */ /* 0x000fe20000010000 */
[--C-:B------:R-:W-:Y:S01]  /*c2b0*/  FADD.FTZ R128, R72, -R141.reuse ;  /* 0x8000008d48807221 */ /* 0x100fe20000010000 */
[----:B-1----:R-:W-:Y:S01]  /*c2c0*/  FADD.FTZ R126, R74, -R141 ;  /* 0x8000008d4a7e7221 */ /* 0x002fe20000010000 */
        /* <DEDUP_REMOVED lines=91> */
[----:B----4-:R-:W-:-:S04]  /*c880*/  IMAD R25, R0, 0x4000, R220 ;  /* 0x0000400000197824 */ /* 0x010fc800078e02dc */
        /* <DEDUP_REMOVED lines=148> */
.L_x_5795:
        /* <DEDUP_REMOVED lines=70> */
.L_x_5796:
        /* <DEDUP_REMOVED lines=12> */
.L_x_5786:
        /* <DEDUP_REMOVED lines=34> */
.L_x_5754:
[----:B------:R-:W-:Y:S05]  /*d910*/  @P0 BRA `(.L_x_5748) ;  /* 0x0000004000000947 */ /* 0x000fea0003800000 */
[----:B------:R-:W-:Y:S01]  /*d920*/  ULDC.64 UR4, c[0x0][0x878] ;  /* 0x00021e0000047ab9 */ /* 0x000fe20000000a00 */
[----:B------:R-:W3:Y:S01]  /*d930*/  S2R R12, SR_TID.X ;  /* 0x00000000000c7919 */ /* 0x000ee20000002100 */
[----:B------:R-:W-:Y:S01]  /*d940*/  UISETP.NE.U32.AND UP0, UPT, UR4, URZ, UPT ;  /* 0x0000003f0400728c */ /* 0x000fe2000bf05070 */
[----:B------:R-:W4:Y:S01]  /*d950*/  S2UR UR8, SR_CTAID.Y ;  /* 0x00000000000879c3 */ /* 0x000f220000002600 */
[----:B------:R-:W-:Y:S02]  /*d960*/  ULDC.64 UR10, c[0x0][0x848] ;  /* 0x00021200000a7ab9 */ /* 0x000fe40000000a00 */
[----:B------:R-:W-:Y:S01]  /*d970*/  UISETP.NE.AND.EX UP0, UPT, UR5, URZ, UPT, UP0 ;  /* 0x0000003f0500728c */ /* 0x000fe2000bf05300 */
[----:B------:R-:W5:Y:S04]  /*d980*/  S2R R0, SR_CTAID.X ;  /* 0x0000000000007919 */ /* 0x000f680000002500 */
[----:B-12---:R-:W1:Y:S01]  /*d990*/  LDC.64 R8, c[0x0][0x818] ;  /* 0x00020600ff087b82 */ /* 0x006e620000000a00 */
[----:B------:R-:W-:-:S05]  /*d9a0*/  PLOP3.LUT P0, PT, PT, PT, UP0, 0x80, 0x0 ;  /* 0x000000000000781c */ /* 0x000fca0003f0f008 */
[----:B------:R-:W-:Y:S02]  /*d9b0*/  @UP0 ULDC.64 UR4, c[0x0][0x878] ;  /* 0x00021e0000040ab9 */ /* 0x000fe40000000a00 */
[----:B------:R-:W-:Y:S01]  /*d9c0*/  @UP0 UIMAD.WIDE UR4, UR37, 0x4, UR4 ;  /* 0x00000004250408a5 */ /* 0x000fe2000f8e0204 */
[----:B------:R-:W2:Y:S05]  /*d9d0*/  LDC.64 R10, c[0x0][0x840] ;  /* 0x00021000ff0a7b82 */ /* 0x000eaa0000000a00 */
[----:B------:R-:W-:Y:S02]  /*d9e0*/  IMAD.U32 R2, RZ, RZ, UR4 ;  /* 0x00000004ff027e24 */ /* 0x000fe4000f8e00ff */
[----:B------:R-:W-:Y:S01]  /*d9f0*/  IMAD.U32 R3, RZ, RZ, UR5 ;  /* 0x00000005ff037e24 */ /* 0x000fe2000f8e00ff */
[----:B------:R-:W-:-:S04]  /*da00*/  ULDC UR5, c[0x0][0x850] ;  /* 0x0002140000057ab9 */ /* 0x000fc80000000800 */
[----:B------:R-:W4:Y:S01]  /*da10*/  @P0 LDG.E R2, desc[UR38][R2.64] ;  /* 0x0000002602020981 */ /* 0x000f22000c1e1900 */
[----:B------:R-:W-:Y:S01]  /*da20*/  UISETP.NE.AND UP1, UPT, UR5, 0x1, UPT ;  /* 0x000000010500788c */ /* 0x000fe2000bf25270 */
[----:B---3--:R-:W-:Y:S01]  /*da30*/  VIADD R13, R12, 0xffffff80 ;  /* 0xffffff800c0d7836 */ /* 0x008fe20000000000 */
[----:B------:R-:W-:Y:S01]  /*da40*/  MOV R14, 0x400 ;  /* 0x00000400000e7802 */ /* 0x000fe20000000f00 */
[----:B------:R-:W3:Y:S01]  /*da50*/  S2R R15, SR_CgaCtaId ;  /* 0x00000000000f7919 */ /* 0x000ee20000008800 */
[----:B-----5:R-:W-:Y:S02]  /*da60*/  IMAD.SHL.U32 R0, R0, 0x2000, RZ ;  /* 0x0000200000007824 */ /* 0x020fe400078e00ff */
[----:B---3--:R-:W-:Y:S02]  /*da70*/  LEA R15, R15, R14, 0x18 ;  /* 0x0000000e0f0f7211 */ /* 0x008fe400078ec0ff */
[----:B----4-:R-:W-:Y:S02]  /*da80*/  @P0 R2UR UR4, R2 ;  /* 0x00000000020402ca */ /* 0x010fe400000e0000 */
        /* <DEDUP_REMOVED lines=16> */
[----:B-1----:R-:W-:Y:S01]  /*db90*/  IMAD R2, R8, UR7, RZ ;  /* 0x0000000708027c24 */ /* 0x002fe2000f8e02ff */
[----:B------:R-:W-:Y:S01]  /*dba0*/  IADD3 R4, P0, R0, UR4, RZ ;  /* 0x0000000400047c10 */ /* 0x000fe2000ff1e0ff */
[----:B------:R-:W-:Y:S01]  /*dbb0*/  USHF.R.S32.HI UR4, URZ, 0x1f, UR37 ;  /* 0x0000001f3f047899 */ /* 0x000fe20008011425 */
[----:B--2---:R-:W-:Y:S01]  /*dbc0*/  IMAD R6, R10, UR7, RZ ;  /* 0x000000070a067c24 */ /* 0x004fe2000f8e02ff */
[----:B------:R-:W-:Y:S01]  /*dbd0*/  @!UP0 UMOV UR5, URZ ;  /* 0x0000003f00058c82 */ /* 0x000fe20008000000 */
[----:B------:R-:W-:Y:S01]  /*dbe0*/  IMAD R9, R9, UR6, R2 ;  /* 0x0000000609097c24 */ /* 0x000fe2000f8e0202 */
[C---:B------:R-:W-:Y:S01]  /*dbf0*/  LOP3.LUT R2, R3.reuse, 0xfffff80, RZ, 0xc0, !PT ;  /* 0x0fffff8003027812 */ /* 0x040fe200078ec0ff */
[----:B------:R-:W-:Y:S01]  /*dc00*/  IMAD.SHL.U32 R3, R3, 0x20, RZ ;  /* 0x0000002003037824 */ /* 0x000fe200078e00ff */
[----:B------:R-:W-:Y:S01]  /*dc10*/  LEA.HI.X.SX32 R5, R0, UR5, 0x1, P0 ;  /* 0x0000000500057c11 */ /* 0x000fe200080f0eff */
[----:B------:R-:W-:-:S02]  /*dc20*/  USEL UR4, UR4, URZ, !UP0 ;  /* 0x0000003f04047287 */ /* 0x000fc4000c000000 */
[----:B------:R-:W-:Y:S01]  /*dc30*/  IMAD.IADD R0, R13, 0x1, -R2 ;  /* 0x000000010d007824 */ /* 0x000fe200078e0a02 */
[----:B------:R-:W-:Y:S01]  /*dc40*/  LOP3.LUT R7, R3, 0x3ffff000, RZ, 0xc0, !PT ;  /* 0x3ffff00003077812 */ /* 0x000fe200078ec0ff */
[----:B------:R-:W-:Y:S01]  /*dc50*/  IMAD.WIDE.U32 R2, R8, UR6, R4 ;  /* 0x0000000608027c25 */ /* 0x000fe2000f8e0004 */
[----:B------:R-:W-:Y:S02]  /*dc60*/  UIMAD UR5, UR4, UR8, URZ ;  /* 0x00000008040572a4 */ /* 0x000fe4000f8e023f */
[----:B------:R-:W-:Y:S01]  /*dc70*/  UIMAD UR4, UR4, UR10, URZ ;  /* 0x0000000a040472a4 */ /* 0x000fe2000f8e023f */
[----:B------:R-:W-:Y:S02]  /*dc80*/  IMAD R0, R0, 0x4, R7 ;  /* 0x0000000400007824 */ /* 0x000fe400078e0207 */
[----:B------:R-:W-:Y:S02]  /*dc90*/  IMAD R7, R11, UR6, R6 ;  /* 0x000000060b077c24 */ /* 0x000fe4000f8e0206 */
[----:B------:R-:W-:Y:S01]  /*dca0*/  IMAD.WIDE.U32 R4, R10, UR6, R4 ;  /* 0x000000060a047c25 */ /* 0x000fe2000f8e0004 */
[----:B------:R-:W-:-:S03]  /*dcb0*/  USEL UR6, UR37, URZ, !UP0 ;  /* 0x0000003f25067287 */ /* 0x000fc6000c000000 */
[----:B------:R-:W-:Y:S01]  /*dcc0*/  IMAD.IADD R3, R3, 0x1, R9 ;  /* 0x0000000103037824 */ /* 0x000fe200078e0209 */
[----:B------:R-:W-:Y:S01]  /*dcd0*/  UIMAD UR5, UR6, UR9, UR5 ;  /* 0x00000009060572a4 */ /* 0x000fe2000f8e0205 */
[----:B------:R-:W-:Y:S01]  /*dce0*/  IMAD.IADD R5, R5, 0x1, R7 ;  /* 0x0000000105057824 */ /* 0x000fe200078e0207 */
[----:B------:R-:W-:Y:S01]  /*dcf0*/  UIMAD UR4, UR6, UR11, UR4 ;  /* 0x0000000b060472a4 */ /* 0x000fe2000f8e0204 */
[----:B------:R-:W-:Y:S02]  /*dd00*/  IMAD.U32 R9, RZ, RZ, UR8 ;  /* 0x00000008ff097e24 */ /* 0x000fe4000f8e00ff */
[----:B------:R-:W-:Y:S02]  /*dd10*/  IMAD.U32 R7, RZ, RZ, UR10 ;  /* 0x0000000aff077e24 */ /* 0x000fe4000f8e00ff */
[----:B------:R-:W-:-:S04]  /*dd20*/  IMAD.WIDE.U32 R2, R9, UR6, R2 ;  /* 0x0000000609027c25 */ /* 0x000fc8000f8e0002 */
[----:B------:R-:W-:-:S04]  /*dd30*/  IMAD.WIDE.U32 R4, R7, UR6, R4 ;  /* 0x0000000607047c25 */ /* 0x000fc8000f8e0004 */
[----:B------:R-:W-:Y:S02]  /*dd40*/  VIADD R7, R3, UR5 ;  /* 0x0000000503077c36 */ /* 0x000fe40008000000 */
[----:B------:R-:W-:Y:S01]  /*dd50*/  VIADD R6, R5, UR4 ;  /* 0x0000000405067c36 */ /* 0x000fe20008000000 */
[----:B------:R-:W-:Y:S05]  /*dd60*/  WARPSYNC.ALL ;  /* 0x0000000000007948 */ /* 0x000fea0003800000 */
[----:B------:R-:W-:Y:S01]  /*dd70*/  IMAD R0, R0, 0x4, R15 ;  /* 0x0000000400007824 */ /* 0x000fe200078e020f */
        /* <DEDUP_REMOVED lines=32> */
.L_x_5800:
[----:B------:R-:W-:Y:S01]  /*df80*/  @P0 ELECT P1, URZ, PT ;  /* 0x00000000003f082f */ /* 0x000fe20003820000 */
[----:B------:R1:W-:-:S12]  /*df90*/  UBLKRED.G.S.ADD.F32.RN [UR4], [UR6], UR7, desc[UR8] ;  /* 0x00000804060073bb */ /* 0x0003d800080a1407 */
[----:B------:R-:W-:Y:S02]  /*dfa0*/  @P1 PLOP3.LUT P0, PT, P1, PT, PT, 0x8, 0x0 ;  /* 0x000000000000181c */ /* 0x000fe40000f0e170 */
[----:B------:R-:W-:-:S11]  /*dfb0*/  PLOP3.LUT P1, PT, PT, PT, PT, 0x8, 0x0 ;  /* 0x000000000000781c */ /* 0x000fd60003f2e170 */
[----:B-1----:R-:W-:Y:S05]  /*dfc0*/  @P0 BRA.U.ANY `(.L_x_5800) ;  /* 0xfffffffd00ec0947 */ /* 0x002fea000393ffff */
[----:B------:R0:W-:Y:S01]  /*dfd0*/  UTMACMDFLUSH ;  /* 0x00000000000079b7 */ /* 0x0001e20000000000 */
[----:B------:R-:W-:-:S04]  /*dfe0*/  DEPBAR.LE SB0, 0x0 ;  /* 0x000080000000791a */ /* 0x000fc80000000000 */
.L_x_5799:
[----:B------:R-:W-:Y:S05]  /*dff0*/  BSYNC B0 ;  /* 0x0000000000007941 */ /* 0x000fea0003800000 */
.L_x_5798:
        /* <DEDUP_REMOVED lines=25> */
.L_x_5801:
        /* <DEDUP_REMOVED lines=8> */
.L_x_5743:
        /* <DEDUP_REMOVED lines=21> */
.L_x_5803:
        /* <DEDUP_REMOVED lines=13> */
.L_x_5805:
[----:B------:R-:W-:-:S05]  /*e430*/  ULDC UR4, c[0x0][0x8c4] ;  /* 0x0002310000047ab9 */ /* 0x000fca0000000800 */
.L_x_5804:
        /* <DEDUP_REMOVED lines=44> */
.L_x_5806:
        /* <DEDUP_REMOVED lines=13> */
.L_x_5807:
        /* <DEDUP_REMOVED lines=12> */
.L_x_5808:
        /* <DEDUP_REMOVED lines=22> */
.L_x_5809:
        /* <DEDUP_REMOVED lines=40> */
.L_x_5812:
[----:B------:R-:W-:Y:S05]  /*ec70*/  BSYNC B0 ;  /* 0x0000000000007941 */ /* 0x000fea0003800000 */
.L_x_5811:
        /* <DEDUP_REMOVED lines=19> */
.L_x_5814:
[----:B------:R-:W-:Y:S05]  /*edb0*/  BSYNC B0 ;  /* 0x0000000000007941 */ /* 0x000fea0003800000 */
.L_x_5813:
[----:B------:R-:W-:Y:S06]  /*edc0*/  BAR.ARV 0xa, 0xa0 ;  /* 0x0282800000007b1d */ /* 0x000fec0000002000 */
[----:B------:R-:W-:Y:S04]  /*edd0*/  BSSY B0, `(.L_x_5815) ;  /* 0x0000003000007945 */ /* 0x000fe80003800000 */
[----:B------:R-:W-:Y:S05]  /*ede0*/  @!P0 BRA `(.L_x_5816) ;  /* 0x0000000000048947 */ /* 0x000fea0003800000 */
[----:B------:R-:W-:-:S04]  /*edf0*/  DEPBAR.LE SB0, 0x0 ;  /* 0x000080000000791a */ /* 0x000fc80000000000 */
.L_x_5816:
[----:B------:R-:W-:Y:S05]  /*ee00*/  BSYNC B0 ;  /* 0x0000000000007941 */ /* 0x000fea0003800000 */
.L_x_5815:
[----:B------:R-:W-:Y:S06]  /*ee10*/  BAR.ARV 0xb, 0xa0 ;  /* 0x02c2800000007b1d */ /* 0x000fec0000002000 */
[----:B------:R-:W-:Y:S01]  /*ee20*/  UIADD3 UR15, UR7, 0x1, URZ ;  /* 0x00000001070f7890 */ /* 0x000fe2000fffe03f */
[----:B------:R-:W-:Y:S11]  /*ee30*/  BRA `(.L_x_5817) ;  /* 0x0000000000047947 */ /* 0x000ff60003800000 */
.L_x_5810:
[----:B------:R-:W-:-:S05]  /*ee40*/  UMOV UR15, UR7 ;  /* 0x00000007000f7c82 */ /* 0x000fca0008000000 */
.L_x_5817:
        /* <DEDUP_REMOVED lines=21> */
.L_x_5830:
        /* <DEDUP_REMOVED lines=20> */
.L_x_5819:
[----:B------:R-:W-:Y:S05]  /*f0e0*/  BSYNC B0 ;  /* 0x0000000000007941 */ /* 0x000fea0003800000 */
.L_x_5818:
        /* <DEDUP_REMOVED lines=13> */
.L_x_5821:
[----:B------:R-:W-:Y:S05]  /*f1c0*/  BSYNC B0 ;  /* 0x0000000000007941 */ /* 0x000fea0003800000 */
.L_x_5820:
[----:B------:R-:W-:Y:S06]  /*f1d0*/  BAR.ARV 0xa, 0xa0 ;  /* 0x0282800000007b1d */ /* 0x000fec0000002000 */
[----:B------:R-:W-:Y:S04]  /*f1e0*/  BSSY B0, `(.L_x_5822) ;  /* 0x0000003000007945 */ /* 0x000fe80003800000 */
[----:B------:R-:W-:Y:S05]  /*f1f0*/  @!P0 BRA `(.L_x_5823) ;  /* 0x0000000000048947 */ /* 0x000fea0003800000 */
[----:B------:R-:W-:-:S04]  /*f200*/  DEPBAR.LE SB0, 0x0 ;  /* 0x000080000000791a */ /* 0x000fc80000000000 */
.L_x_5823:
[----:B------:R-:W-:Y:S05]  /*f210*/  BSYNC B0 ;  /* 0x0000000000007941 */ /* 0x000fea0003800000 */
.L_x_5822:
        /* <DEDUP_REMOVED lines=13> */
.L_x_5825:
[----:B------:R-:W-:Y:S05]  /*f2f0*/  BSYNC B0 ;  /* 0x0000000000007941 */ /* 0x000fea0003800000 */
.L_x_5824:
        /* <DEDUP_REMOVED lines=13> */
.L_x_5827:
[----:B------:R-:W-:Y:S05]  /*f3d0*/  BSYNC B0 ;  /* 0x0000000000007941 */ /* 0x000fea0003800000 */
.L_x_5826:
[----:B------:R-:W-:Y:S01]  /*f3e0*/  UIADD3 UR15, UR15, 0x2, URZ ;  /* 0x000000020f0f7890 */ /* 0x000fe2000fffe03f */
[----:B------:R-:W-:Y:S06]  /*f3f0*/  BAR.ARV 0xa, 0xa0 ;  /* 0x0282800000007b1d */ /* 0x000fec0000002000 */
[----:B------:R-:W-:Y:S01]  /*f400*/  BSSY B0, `(.L_x_5828) ;  /* 0x0000004000007945 */ /* 0x000fe20003800000 */
[----:B------:R-:W-:-:S03]  /*f410*/  ISETP.LE.AND P1, PT, R2, UR15, PT ;  /* 0x0000000f02007c0c */ /* 0x000fc6000bf23270 */
[----:B------:R-:W-:Y:S10]  /*f420*/  @!P0 BRA `(.L_x_5829) ;  /* 0x0000000000048947 */ /* 0x000ff40003800000 */
[----:B------:R-:W-:-:S04]  /*f430*/  DEPBAR.LE SB0, 0x0 ;  /* 0x000080000000791a */ /* 0x000fc80000000000 */
.L_x_5829:
[----:B------:R-:W-:Y:S05]  /*f440*/  BSYNC B0 ;  /* 0x0000000000007941 */ /* 0x000fea0003800000 */
.L_x_5828:
[----:B------:R-:W-:Y:S06]  /*f450*/  BAR.ARV 0xb, 0xa0 ;  /* 0x02c2800000007b1d */ /* 0x000fec0000002000 */
[----:B------:R-:W-:Y:S02]  /*f460*/  UIADD3 UR19, UR19, 0x4000, URZ ;  /* 0x0000400013137890 */ /* 0x000fe4000fffe03f */
[----:B------:R-:W-:Y:S01]  /*f470*/  UIADD3 UR6, UR6, 0x4000, URZ ;  /* 0x0000400006067890 */ /* 0x000fe2000fffe03f */
[----:B------:R-:W-:Y:S11]  /*f480*/  @!P1 BRA `(.L_x_5830) ;  /* 0xfffffff800c49947 */ /* 0x000ff6000383ffff */
[----:B------:R-:W-:Y:S05]  /*f490*/  BRA `(.L_x_5748) ;  /* 0x0000002400207947 */ /* 0x000fea0003800000 */
.L_x_5802:
        /* <DEDUP_REMOVED lines=14> */
.L_x_5831:
        /* <DEDUP_REMOVED lines=14> */
.L_x_5833:
[----:B------:R-:W-:-:S05]  /*f660*/  ULDC UR4, c[0x0][0x8c4] ;  /* 0x0002310000047ab9 */ /* 0x000fca0000000800 */
.L_x_5832:
        /* <DEDUP_REMOVED lines=59> */
.L_x_5835:
        /* <DEDUP_REMOVED lines=13> */
.L_x_5836:
        /* <DEDUP_REMOVED lines=8> */
.L_x_5837:
        /* <DEDUP_REMOVED lines=21> */
.L_x_5838:
        /* <DEDUP_REMOVED lines=50> */
.L_x_5868:
        /* <DEDUP_REMOVED lines=15> */
.L_x_5841:
        /* <DEDUP_REMOVED lines=77> */
.L_x_5852:
[----:B-123--:R-:W-:-:S04]  /*105a0*/  SHF.L.U32 R18, R10, 0x1f, RZ ;  /* 0x0000001f0a127819 */ /* 0x00efc800000006ff */
[----:B------:R-:W2:Y:S02]  /*105b0*/  SYNCS.PHASECHK.TRANS64.TRYWAIT P1, [R15+URZ+0x30c40], R18 ;  /* 0x030c40120f0075a7 */ /* 0x000ea4000802017f */
[----:B--2---:R-:W-:Y:S05]  /*105c0*/  @!P1 BRA `(.L_x_5844) ;  /* 0x00000014009c9947 */ /* 0x004fea0003800000 */
.L_x_5869:
        /* <DEDUP_REMOVED lines=8> */
.L_x_5845:
        /* <DEDUP_REMOVED lines=30> */
.L_x_5870:
        /* <DEDUP_REMOVED lines=8> */
.L_x_5847:
        /* <DEDUP_REMOVED lines=30> */
.L_x_5871:
        /* <DEDUP_REMOVED lines=8> */
.L_x_5849:
        /* <DEDUP_REMOVED lines=24> */
.L_x_5873:
        /* <DEDUP_REMOVED lines=8> */
.L_x_5851:
        /* <DEDUP_REMOVED lines=30> */
.L_x_5843:
[----:B------:R-:W4:Y:S02]  /*10ef0*/  LDL.LU R4, [R1+0x8] ;  /* 0x0000080001047983 */ /* 0x000f240000300800 */
[----:B----4-:R-:W-:Y:S02]  /*10f00*/  ISETP.NE.AND P1, PT, R4, RZ, PT ;  /* 0x000000ff0400720c */ /* 0x010fe40003f25270 */
[----:B------:R4:W5:Y:S11]  /*10f10*/  LDL R4, [R1+0x4] ;  /* 0x0000040001047983 */ /* 0x0009760000100800 */
[----:B----4-:R-:W-:Y:S05]  /*10f20*/  @!P1 BRA `(.L_x_5842) ;  /* 0x0000000400249947 */ /* 0x010fea0003800000 */
[----:B------:R-:W-:-:S04]  /*10f30*/  SHF.L.U32 R12, R10, 0x1f, RZ ;  /* 0x0000001f0a0c7819 */ /* 0x000fc800000006ff */
[----:B------:R-:W4:Y:S02]  /*10f40*/  SYNCS.PHASECHK.TRANS64.TRYWAIT P1, [R15+URZ+0x30c40], R12 ;  /* 0x030c400c0f0075a7 */ /* 0x000f24000802017f */
[----:B----4-:R-:W-:Y:S05]  /*10f50*/  @!P1 BRA `(.L_x_5853) ;  /* 0x0000000c008c9947 */ /* 0x010fea0003800000 */
.L_x_5874:
        /* <DEDUP_REMOVED lines=8> */
.L_x_5854:
        /* <DEDUP_REMOVED lines=27> */
.L_x_5875:
        /* <DEDUP_REMOVED lines=8> */
.L_x_5856:
        /* <DEDUP_REMOVED lines=27> */
.L_x_5842:
[----:B------:R-:W1:Y:S01]  /*113c0*/  S2R R0, SR_TID.X ;  /* 0x0000000000007919 */ /* 0x000e620000002100 */
[----:B------:R-:W-:Y:S01]  /*113d0*/  IMAD R3, R16, 0x8, R15 ;  /* 0x0000000810037824 */ /* 0x000fe200078e020f */
[----:B-1----:R-:W-:Y:S02]  /*113e0*/  LOP3.LUT R2, R0, 0x7f, RZ, 0xc0, !PT ;  /* 0x0000007f00027812 */ /* 0x002fe400078ec0ff */
[----:B------:R-:W-:Y:S02]  /*113f0*/  SHF.L.U32 R0, R10, 0x1f, RZ ;  /* 0x0000001f0a007819 */ /* 0x000fe400000006ff */
[----:B------:R-:W-:Y:S02]  /*11400*/  ISETP.NE.AND P1, PT, R2, RZ, PT ;  /* 0x000000ff0200720c */ /* 0x000fe40003f25270 */
[----:B------:R-:W1:Y:S02]  /*11410*/  SYNCS.PHASECHK.TRANS64.TRYWAIT P0, [R3+URZ+0x30c40], R0 ;  /* 0x030c4000030075a7 */ /* 0x000e64000800017f */
[----:B-1----:R-:W-:Y:S09]  /*11420*/  @!P0 BRA `(.L_x_5857) ;  /* 0x0000000800808947 */ /* 0x002ff20003800000 */
.L_x_5876:
[----:B------:R-:W-:Y:S05]  /*11430*/  @P1 BRA `(.L_x_5858) ;  /* 0x0000000000181947 */ /* 0x000fea0003800000 */
[----:B------:R-:W1:Y:S01]  /*11440*/  S2R R2, SR_TID.X ;  /* 0x0000000000027919 */ /* 0x000e620000002100 */
[----:B------:R-:W-:-:S04]  /*11450*/  IMAD.MOV.U32 R0, RZ, RZ, 0x4200 ;  /* 0x00004200ff007424 */ /* 0x000fc800078e00ff */
[----:B------:R1:W-:Y:S02]  /*11460*/  SYNCS.ARRIVE.TRANS64 RZ, [R3+URZ+0x30c30], R0 ;  /* 0x030c300003ff79a7 */ /* 0x0003e4000800003f */
[----:B-1----:R-:W-:-:S13]  /*11470*/  LOP3.LUT P0, RZ, R2, 0x1f, RZ, 0xc0, !PT ;  /* 0x0000001f02ff7812 */ /* 0x002fda000780c0ff */
[----:B------:R-:W-:Y:S05]  /*11480*/  @!P0 BRA `(.L_x_5858) ;  /* 0x0000000000048947 */ /* 0x000fea0003800000 */
[----:B------:R-:W-:Y:S01]  /*11490*/  BPT.TRAP 0x1 ;  /* 0x000000040000795c */ /* 0x000fe20000300000 */
.L_x_5858:
        /* <DEDUP_REMOVED lines=34> */
.L_x_5839:
[----:B------:R-:W-:Y:S05]  /*116c0*/  BSYNC B0 ;  /* 0x0000000000007941 */ /* 0x000fea0003800000 */
.L_x_5834:
[----:B------:R-:W-:-:S03]  /*116d0*/  UMOV UR8, 0xffffffff ;  /* 0xffffffff00087882 */ /* 0x000fc60000000000 */
[----:B------:R-:W-:Y:S05]  /*116e0*/  BRA.DIV UR8, `(.L_x_5859) ;  /* 0x0000000608e47947 */ /* 0x000fea000b800000 */
[----:B------:R-:W-:-:S13]  /*116f0*/  ELECT P6, URZ, PT ;  /* 0x00000000003f782f */ /* 0x000fda00038c0000 */
.L_x_5879:
[----:B------:R-:W-:Y:S05]  /*11700*/  @!P6 BRA `(.L_x_5748) ;  /* 0x000000000084e947 */ /* 0x000fea0003800000 */
[----:B------:R-:W-:-:S06]  /*11710*/  ULOP3.LUT UR8, UR36, 0x2, URZ, 0xfc, !UPT ;  /* 0x0000000224087892 */ /* 0x000fcc000f8efc3f */
[----:B------:R-:W-:-:S05]  /*11720*/  IMAD.U32 R2, RZ, RZ, UR8 ;  /* 0x00000008ff027e24 */ /* 0x000fca000f8e00ff */
[----:B------:R-:W-:-:S13]  /*11730*/  ISETP.NE.AND P2, PT, R2, 0x3, PT ;  /* 0x000000030200780c */ /* 0x000fda0003f45270 */
[----:B------:R-:W-:Y:S05]  /*11740*/  @!P2 BRA `(.L_x_5860) ;  /* 0x000000000004a947 */ /* 0x000fea0003800000 */
[----:B---3--:R-:W-:Y:S01]  /*11750*/  BPT.TRAP 0x1 ;  /* 0x000000040000795c */ /* 0x008fe20000300000 */
.L_x_5860:
        /* <DEDUP_REMOVED lines=15> */
.L_x_5880:
[----:B------:R-:W2:Y:S02]  /*11850*/  SYNCS.PHASECHK.TRANS64.TRYWAIT P0, [R3+URZ], R2 ;  /* 0x00000002030075a7 */ /* 0x000ea4000800017f */
[----:B--2---:R-:W-:Y:S05]  /*11860*/  @!P0 BRA `(.L_x_5862) ;  /* 0x0000000400b88947 */ /* 0x004fea0003800000 */
.L_x_5881:
[----:B------:R-:W-:Y:S05]  /*11870*/  @!P2 BRA `(.L_x_5863) ;  /* 0x000000000004a947 */ /* 0x000fea0003800000 */
[----:B---3--:R-:W-:Y:S01]  /*11880*/  BPT.TRAP 0x1 ;  /* 0x000000040000795c */ /* 0x008fe20000300000 */
.L_x_5863:
[----:B--2---:R-:W-:-:S04]  /*11890*/  VIADD R3, R8, 0x30c40 ;  /* 0x00030c4008037836 */ /* 0x004fc80000000000 */
[----:B------:R-:W-:-:S04]  /*118a0*/  IMAD R5, R0, 0x8, R3 ;  /* 0x0000000800057824 */ /* 0x000fc800078e0203 */
[----:B------:R-:W2:Y:S02]  /*118b0*/  SYNCS.PHASECHK.TRANS64.TRYWAIT P0, [R5+URZ], R4 ;  /* 0x00000004050075a7 */ /* 0x000ea4000800017f */
[----:B--2---:R-:W-:Y:S05]  /*118c0*/  @!P0 BRA `(.L_x_5864) ;  /* 0x0000000400b48947 */ /* 0x004fea0003800000 */
.L_x_5882:
[----:B------:R-:W-:-:S07]  /*118d0*/  IMAD R3, R6, 0x8, R3 ;  /* 0x0000000806037824 */ /* 0x000fce00078e0203 */
.L_x_5865:
[----:B----4-:R4:W1:Y:S02]  /*118e0*/  SYNCS.PHASECHK.TRANS64.TRYWAIT P0, [R3+URZ], R2 ;  /* 0x00000002030075a7 */ /* 0x010864000800017f */
[----:B-1----:R-:W-:Y:S05]  /*118f0*/  @!P0 NANOSLEEP.SYNCS 0x989680 ;  /* 0x009896800000895d */ /* 0x002fea0003900000 */
[----:B------:R-:W1:Y:S02]  /*11900*/  @!P0 SYNCS.PHASECHK.TRANS64 P0, [R3+URZ], R2 ;  /* 0x00000002030085a7 */ /* 0x000e64000800007f */
[----:B-1----:R-:W-:Y:S05]  /*11910*/  @!P0 BRA `(.L_x_5865) ;  /* 0xfffffffc00f08947 */ /* 0x002fea000383ffff */
.L_x_5748:
[----:B---3--:R-:W-:Y:S05]  /*11920*/  BSYNC B6 ;  /* 0x0000000000067941 */ /* 0x008fea0003800000 */
.L_x_5742:
[----:B------:R-:W-:Y:S05]  /*11930*/  EXIT ;  /* 0x000000000000794d */ /* 0x000fea0003800000 */
.L_x_5759:
[----:B------:R-:W-:Y:S02]  /*11940*/  IMAD.MOV.U32 R13, RZ, RZ, R10 ;  /* 0x000000ffff0d7224 */ /* 0x000fe400078e000a */
[----:B------:R-:W-:Y:S02]  /*11950*/  IMAD.MOV.U32 R12, RZ, RZ, RZ ;  /* 0x000000ffff0c7224 */ /* 0x000fe400078e00ff */
[----:B------:R-:W-:Y:S02]  /*11960*/  IMAD.MOV.U32 R11, RZ, RZ, 0x1f ;  /* 0x0000001fff0b7424 */ /* 0x000fe400078e00ff */
[----:B------:R-:W-:-:S07]  /*11970*/  IMAD.MOV.U32 R15, RZ, RZ, -0x1 ;  /* 0xffffffffff0f7424 */ /* 0x000fce00078e00ff */
[----:B------:R-:W-:Y:S05]  /*11980*/  WARPSYNC.COLLECTIVE R15, `(.L_x_5866) ;  /* 0x000000000f087348 */ /* 0x000fea0003c00000 */
[----:B------:R1:W2:Y:S02]  /*11990*/  SHFL.IDX P6, R14, R13, R12, R11 ;  /* 0x0000000c0d0e7389 */ /* 0x0002a400000c000b */
[----:B-12---:R-:W-:Y:S01]  /*119a0*/  ENDCOLLECTIVE ;  /* 0x000000000000791b */ /* 0x006fe20003800000 */
.L_x_5866:
[----:B------:R-:W-:Y:S05]  /*119b0*/  BRA `(.L_x_5867) ;  /* 0xfffffef800987947 */ /* 0x000fea000383ffff */
.L_x_5761:
[----:B--2---:R2:W3:Y:S02]  /*119c0*/  SYNCS.PHASECHK.TRANS64.TRYWAIT P0, [R16+URZ+0x30c00], R11 ;  /* 0x030c000b100075a7 */ /* 0x0044e4000800017f */
[----:B---3--:R-:W-:Y:S05]  /*119d0*/  @!P0 NANOSLEEP.SYNCS 0x989680 ;  /* 0x009896800000895d */ /* 0x008fea0003900000 */
[----:B------:R-:W3:Y:S02]  /*119e0*/  @!P0 SYNCS.PHASECHK.TRANS64 P0, [R16+URZ+0x30c00], R11 ;  /* 0x030c000b100085a7 */ /* 0x000ee4000800007f */
[----:B---3--:R-:W-:Y:S05]  /*119f0*/  @!P0 BRA `(.L_x_5761) ;  /* 0xfffffffc00f08947 */ /* 0x008fea000383ffff */
[----:B------:R-:W-:Y:S05]  /*11a00*/  BRA `(.L_x_5760) ;  /* 0xfffffef800e07947 */ /* 0x000fea000383ffff */
.L_x_5766:
[----:B--2---:R2:W3:Y:S02]  /*11a10*/  SYNCS.PHASECHK.TRANS64.TRYWAIT P0, [R8+URZ+0x30c10], R23 ;  /* 0x030c1017080075a7 */ /* 0x0044e4000800017f */
[----:B---3--:R-:W-:Y:S05]  /*11a20*/  @!P0 NANOSLEEP.SYNCS 0x989680 ;  /* 0x009896800000895d */ /* 0x008fea0003900000 */
[----:B------:R-:W3:Y:S02]  /*11a30*/  @!P0 SYNCS.PHASECHK.TRANS64 P0, [R8+URZ+0x30c10], R23 ;  /* 0x030c1017080085a7 */ /* 0x000ee4000800007f */
[----:B---3--:R-:W-:Y:S05]  /*11a40*/  @!P0 BRA `(.L_x_5766) ;  /* 0xfffffffc00f08947 */ /* 0x008fea000383ffff */
[----:B------:R-:W-:Y:S05]  /*11a50*/  BRA `(.L_x_5765) ;  /* 0xffffff0400807947 */ /* 0x000fea000383ffff */
.L_x_5770:
[----:B------:R1:W1:Y:S02]  /*11a60*/  SYNCS.PHASECHK.TRANS64.TRYWAIT P0, [R8+URZ+0x30c30], R23 ;  /* 0x030c3017080075a7 */ /* 0x000264000800017f */
[----:B-1----:R-:W-:Y:S05]  /*11a70*/  @!P0 NANOSLEEP.SYNCS 0x989680 ;  /* 0x009896800000895d */ /* 0x002fea0003900000 */
[----:B------:R-:W1:Y:S02]  /*11a80*/  @!P0 SYNCS.PHASECHK.TRANS64 P0, [R8+URZ+0x30c30], R23 ;  /* 0x030c3017080085a7 */ /* 0x000e64000800007f */
[----:B-1----:R-:W-:Y:S05]  /*11a90*/  @!P0 BRA `(.L_x_5770) ;  /* 0xfffffffc00f08947 */ /* 0x002fea000383ffff */
[----:B------:R-:W-:Y:S05]  /*11aa0*/  BRA `(.L_x_5769) ;  /* 0xffffff0800807947 */ /* 0x000fea000383ffff */
.L_x_5778:
[----:B--2---:R2:W3:Y:S02]  /*11ab0*/  SYNCS.PHASECHK.TRANS64.TRYWAIT P1, [R7+URZ+0x30c10], R20 ;  /* 0x030c1014070075a7 */ /* 0x0044e4000802017f */
[----:B---3--:R-:W-:Y:S05]  /*11ac0*/  @!P1 NANOSLEEP.SYNCS 0x989680 ;  /* 0x009896800000995d */ /* 0x008fea0003900000 */
[----:B------:R-:W3:Y:S02]  /*11ad0*/  @!P1 SYNCS.PHASECHK.TRANS64 P1, [R7+URZ+0x30c10], R20 ;  /* 0x030c1014070095a7 */ /* 0x000ee4000802007f */
[----:B---3--:R-:W-:Y:S05]  /*11ae0*/  @!P1 BRA `(.L_x_5778) ;  /* 0xfffffffc00f09947 */ /* 0x008fea000383ffff */
[----:B------:R-:W-:Y:S05]  /*11af0*/  BRA `(.L_x_5777) ;  /* 0xffffff4400f87947 */ /* 0x000fea000383ffff */
.L_x_5782:
[----:B------:R1:W1:Y:S02]  /*11b00*/  SYNCS.PHASECHK.TRANS64.TRYWAIT P1, [R7+URZ+0x30c30], R20 ;  /* 0x030c3014070075a7 */ /* 0x000264000802017f */
[----:B-1----:R-:W-:Y:S05]  /*11b10*/  @!P1 NANOSLEEP.SYNCS 0x989680 ;  /* 0x009896800000995d */ /* 0x002fea0003900000 */
[----:B------:R-:W1:Y:S02]  /*11b20*/  @!P1 SYNCS.PHASECHK.TRANS64 P1, [R7+URZ+0x30c30], R20 ;  /* 0x030c3014070095a7 */ /* 0x000e64000802007f */
[----:B-1----:R-:W-:Y:S05]  /*11b30*/  @!P1 BRA `(.L_x_5782) ;  /* 0xfffffffc00f09947 */ /* 0x002fea000383ffff */
[----:B------:R-:W-:Y:S05]  /*11b40*/  BRA `(.L_x_5781) ;  /* 0xffffff4c000c7947 */ /* 0x000fea000383ffff */
.L_x_5790:
[----:B-1----:R1:W3:Y:S02]  /*11b50*/  SYNCS.PHASECHK.TRANS64.TRYWAIT P0, [R7+URZ+0x30c10], R20 ;  /* 0x030c1014070075a7 */ /* 0x0022e4000800017f */
[----:B---3--:R-:W-:Y:S05]  /*11b60*/  @!P0 NANOSLEEP.SYNCS 0x989680 ;  /* 0x009896800000895d */ /* 0x008fea0003900000 */
[----:B------:R-:W3:Y:S02]  /*11b70*/  @!P0 SYNCS.PHASECHK.TRANS64 P0, [R7+URZ+0x30c10], R20 ;  /* 0x030c1014070085a7 */ /* 0x000ee4000800007f */
[----:B---3--:R-:W-:Y:S05]  /*11b80*/  @!P0 BRA `(.L_x_5790) ;  /* 0xfffffffc00f08947 */ /* 0x008fea000383ffff */
[----:B------:R-:W-:Y:S05]  /*11b90*/  BRA `(.L_x_5789) ;  /* 0xffffff80003c7947 */ /* 0x000fea000383ffff */
.L_x_5794:
[----:B------:R1:W1:Y:S02]  /*11ba0*/  SYNCS.PHASECHK.TRANS64.TRYWAIT P0, [R7+URZ+0x30c30], R20 ;  /* 0x030c3014070075a7 */ /* 0x000264000800017f */
[----:B-1----:R-:W-:Y:S05]  /*11bb0*/  @!P0 NANOSLEEP.SYNCS 0x989680 ;  /* 0x009896800000895d */ /* 0x002fea0003900000 */
[----:B------:R-:W1:Y:S02]  /*11bc0*/  @!P0 SYNCS.PHASECHK.TRANS64 P0, [R7+URZ+0x30c30], R20 ;  /* 0x030c3014070085a7 */ /* 0x000e64000800007f */
[----:B-1----:R-:W-:Y:S05]  /*11bd0*/  @!P0 BRA `(.L_x_5794) ;  /* 0xfffffffc00f08947 */ /* 0x002fea000383ffff */
[----:B------:R-:W-:Y:S05]  /*11be0*/  BRA `(.L_x_5793) ;  /* 0xffffff84004c7947 */ /* 0x000fea000383ffff */
.L_x_5840:
[----:B-1----:R1:W2:Y:S02]  /*11bf0*/  SYNCS.PHASECHK.TRANS64.TRYWAIT P0, [R15+URZ+0x30c20], R0 ;  /* 0x030c20000f0075a7 */ /* 0x0022a4000800017f */
[----:B--2---:R-:W-:Y:S05]  /*11c00*/  @!P0 NANOSLEEP.SYNCS 0x989680 ;  /* 0x009896800000895d */ /* 0x004fea0003900000 */
[----:B------:R-:W2:Y:S02]  /*11c10*/  @!P0 SYNCS.PHASECHK.TRANS64 P0, [R15+URZ+0x30c20], R0 ;  /* 0x030c20000f0085a7 */ /* 0x000ea4000800007f */
[----:B--2---:R-:W-:Y:S05]  /*11c20*/  @!P0 BRA `(.L_x_5840) ;  /* 0xfffffffc00f08947 */ /* 0x004fea000383ffff */
[----:B------:R-:W-:Y:S05]  /*11c30*/  BRA `(.L_x_5868) ;  /* 0xffffffe000e87947 */ /* 0x000fea000383ffff */
.L_x_5844:
[----:B--2---:R2:W3:Y:S02]  /*11c40*/  SYNCS.PHASECHK.TRANS64.TRYWAIT P1, [R15+URZ+0x30c40], R18 ;  /* 0x030c40120f0075a7 */ /* 0x0044e4000802017f */
[----:B---3--:R-:W-:Y:S05]  /*11c50*/  @!P1 NANOSLEEP.SYNCS 0x989680 ;  /* 0x009896800000995d */ /* 0x008fea0003900000 */
[----:B------:R-:W3:Y:S02]  /*11c60*/  @!P1 SYNCS.PHASECHK.TRANS64 P1, [R15+URZ+0x30c40], R18 ;  /* 0x030c40120f0095a7 */ /* 0x000ee4000802007f */
[----:B---3--:R-:W-:Y:S05]  /*11c70*/  @!P1 BRA `(.L_x_5844) ;  /* 0xfffffffc00f09947 */ /* 0x008fea000383ffff */
[----:B------:R-:W-:Y:S05]  /*11c80*/  BRA `(.L_x_5869) ;  /* 0xffffffe800507947 */ /* 0x000fea000383ffff */
.L_x_5846:
[----:B-1----:R1:W3:Y:S02]  /*11c90*/  SYNCS.PHASECHK.TRANS64.TRYWAIT P1, [R15+URZ+0x30c28], R18 ;  /* 0x030c28120f0075a7 */ /* 0x0022e4000802017f */
[----:B---3--:R-:W-:Y:S05]  /*11ca0*/  @!P1 NANOSLEEP.SYNCS 0x989680 ;  /* 0x009896800000995d */ /* 0x008fea0003900000 */
[----:B------:R-:W3:Y:S02]  /*11cb0*/  @!P1 SYNCS.PHASECHK.TRANS64 P1, [R15+URZ+0x30c28], R18 ;  /* 0x030c28120f0095a7 */ /* 0x000ee4000802007f */
[----:B---3--:R-:W-:Y:S05]  /*11cc0*/  @!P1 BRA `(.L_x_5846) ;  /* 0xfffffffc00f09947 */ /* 0x008fea000383ffff */
[----:B------:R-:W-:Y:S05]  /*11cd0*/  BRA `(.L_x_5870) ;  /* 0xffffffe800d47947 */ /* 0x000fea000383ffff */
.L_x_5848:
[----:B---3--:R3:W4:Y:S02]  /*11ce0*/  SYNCS.PHASECHK.TRANS64.TRYWAIT P1, [R15+URZ+0x30c48], R18 ;  /* 0x030c48120f0075a7 */ /* 0x008724000802017f */
[----:B----4-:R-:W-:Y:S05]  /*11cf0*/  @!P1 NANOSLEEP.SYNCS 0x989680 ;  /* 0x009896800000995d */ /* 0x010fea0003900000 */
[----:B------:R-:W4:Y:S02]  /*11d00*/  @!P1 SYNCS.PHASECHK.TRANS64 P1, [R15+URZ+0x30c48], R18 ;  /* 0x030c48120f0095a7 */ /* 0x000f24000802007f */
[----:B----4-:R-:W-:Y:S05]  /*11d10*/  @!P1 BRA `(.L_x_5848) ;  /* 0xfffffffc00f09947 */ /* 0x010fea000383ffff */
[----:B------:R-:W-:Y:S05]  /*11d20*/  BRA `(.L_x_5871) ;  /* 0xffffffec00587947 */ /* 0x000fea000383ffff */
.L_x_5850:
[----:B------:R-:W-:-:S07]  /*11d30*/  SHF.L.U32 R4, R10, 0x1f, RZ ;  /* 0x0000001f0a047819 */ /* 0x000fce00000006ff */
.L_x_5872:
[----:B----4-:R4:W1:Y:S02]  /*11d40*/  SYNCS.PHASECHK.TRANS64.TRYWAIT P1, [R15+URZ+0x30c20], R4 ;  /* 0x030c20040f0075a7 */ /* 0x010864000802017f */
[----:B-1----:R-:W-:Y:S05]  /*11d50*/  @!P1 NANOSLEEP.SYNCS 0x989680 ;  /* 0x009896800000995d */ /* 0x002fea0003900000 */
[----:B------:R-:W1:Y:S02]  /*11d60*/  @!P1 SYNCS.PHASECHK.TRANS64 P1, [R15+URZ+0x30c20], R4 ;  /* 0x030c20040f0095a7 */ /* 0x000e64000802007f */
[----:B-1----:R-:W-:Y:S05]  /*11d70*/  @!P1 BRA `(.L_x_5872) ;  /* 0xfffffffc00f09947 */ /* 0x002fea000383ffff */
[----:B------:R-:W-:Y:S05]  /*11d80*/  BRA `(.L_x_5873) ;  /* 0xffffffec00c07947 */ /* 0x000fea000383ffff */
.L_x_5853:
[----:B----4-:R4:W1:Y:S02]  /*11d90*/  SYNCS.PHASECHK.TRANS64.TRYWAIT P1, [R15+URZ+0x30c40], R12 ;  /* 0x030c400c0f0075a7 */ /* 0x010864000802017f */
[----:B-1----:R-:W-:Y:S05]  /*11da0*/  @!P1 NANOSLEEP.SYNCS 0x989680 ;  /* 0x009896800000995d */ /* 0x002fea0003900000 */
[----:B------:R-:W1:Y:S02]  /*11db0*/  @!P1 SYNCS.PHASECHK.TRANS64 P1, [R15+URZ+0x30c40], R12 ;  /* 0x030c400c0f0095a7 */ /* 0x000e64000802007f */
[----:B-1----:R-:W-:Y:S05]  /*11dc0*/  @!P1 BRA `(.L_x_5853) ;  /* 0xfffffffc00f09947 */ /* 0x002fea000383ffff */
[----:B------:R-:W-:Y:S05]  /*11dd0*/  BRA `(.L_x_5874) ;  /* 0xfffffff000607947 */ /* 0x000fea000383ffff */
.L_x_5855:
[----:B-1----:R1:W2:Y:S02]  /*11de0*/  SYNCS.PHASECHK.TRANS64.TRYWAIT P1, [R15+URZ+0x30c28], R12 ;  /* 0x030c280c0f0075a7 */ /* 0x0022a4000802017f */
[----:B--2---:R-:W-:Y:S05]  /*11df0*/  @!P1 NANOSLEEP.SYNCS 0x989680 ;  /* 0x009896800000995d */ /* 0x004fea0003900000 */
[----:B------:R-:W2:Y:S02]  /*11e00*/  @!P1 SYNCS.PHASECHK.TRANS64 P1, [R15+URZ+0x30c28], R12 ;  /* 0x030c280c0f0095a7 */ /* 0x000ea4000802007f */
[----:B--2---:R-:W-:Y:S05]  /*11e10*/  @!P1 BRA `(.L_x_5855) ;  /* 0xfffffffc00f09947 */ /* 0x004fea000383ffff */
[----:B------:R-:W-:Y:S05]  /*11e20*/  BRA `(.L_x_5875) ;  /* 0xfffffff000d87947 */ /* 0x000fea000383ffff */
.L_x_5857:
[----:B------:R1:W1:Y:S02]  /*11e30*/  SYNCS.PHASECHK.TRANS64.TRYWAIT P0, [R3+URZ+0x30c40], R0 ;  /* 0x030c4000030075a7 */ /* 0x000264000800017f */
[----:B-1----:R-:W-:Y:S05]  /*11e40*/  @!P0 NANOSLEEP.SYNCS 0x989680 ;  /* 0x009896800000895d */ /* 0x002fea0003900000 */
[----:B------:R-:W1:Y:S02]  /*11e50*/  @!P0 SYNCS.PHASECHK.TRANS64 P0, [R3+URZ+0x30c40], R0 ;  /* 0x030c4000030085a7 */ /* 0x000e64000800007f */
[----:B-1----:R-:W-:Y:S05]  /*11e60*/  @!P0 BRA `(.L_x_5857) ;  /* 0xfffffffc00f08947 */ /* 0x002fea000383ffff */
[----:B------:R-:W-:Y:S05]  /*11e70*/  BRA `(.L_x_5876) ;  /* 0xfffffff4006c7947 */ /* 0x000fea000383ffff */
.L_x_5859:
[----:B------:R-:W-:Y:S01]  /*11e80*/  BSSY B0, `(.L_x_5877) ;  /* 0x0000006000007945 */ /* 0x000fe20003800000 */
[----:B------:R-:W-:-:S07]  /*11e90*/  IMAD.MOV.U32 R15, RZ, RZ, -0x1 ;  /* 0xffffffffff0f7424 */ /* 0x000fce00078e00ff */
[----:B---3--:R-:W-:Y:S05]  /*11ea0*/  WARPSYNC.COLLECTIVE R15, `(.L_x_5878) ;  /* 0x000000000f0c7348 */ /* 0x008fea0003c00000 */
[----:B------:R-:W-:Y:S02]  /*11eb0*/  ELECT P6, UR62, PT ;  /* 0x00000000003e782f */ /* 0x000fe400038c0000 */
[----:B------:R-:W-:Y:S01]  /*11ec0*/  MOV R14, UR62 ;  /* 0x0000003e000e7c02 */ /* 0x000fe20008000f00 */
[----:B---3--:R-:W-:Y:S10]  /*11ed0*/  ENDCOLLECTIVE ;  /* 0x000000000000791b */ /* 0x008ff40003800000 */
.L_x_5878:
[----:B------:R-:W-:Y:S05]  /*11ee0*/  BSYNC B0 ;  /* 0x0000000000007941 */ /* 0x000fea0003800000 */
.L_x_5877:
[----:B------:R-:W-:Y:S05]  /*11ef0*/  BRA `(.L_x_5879) ;  /* 0xfffffff800007947 */ /* 0x000fea000383ffff */
.L_x_5861:
[----:B-1----:R1:W2:Y:S02]  /*11f00*/  SYNCS.PHASECHK.TRANS64.TRYWAIT P0, [R7+URZ], R4 ;  /* 0x00000004070075a7 */ /* 0x0022a4000800017f */
[----:B--2---:R-:W-:Y:S05]  /*11f10*/  @!P0 NANOSLEEP.SYNCS 0x989680 ;  /* 0x009896800000895d */ /* 0x004fea0003900000 */
[----:B------:R-:W2:Y:S02]  /*11f20*/  @!P0 SYNCS.PHASECHK.TRANS64 P0, [R7+URZ], R4 ;  /* 0x00000004070085a7 */ /* 0x000ea4000800007f */
[----:B--2---:R-:W-:Y:S05]  /*11f30*/  @!P0 BRA `(.L_x_5861) ;  /* 0xfffffffc00f08947 */ /* 0x004fea000383ffff */
[----:B------:R-:W-:Y:S05]  /*11f40*/  BRA `(.L_x_5880) ;  /* 0xfffffff800407947 */ /* 0x000fea000383ffff */
.L_x_5862:
[----:B--2---:R2:W4:Y:S02]  /*11f50*/  SYNCS.PHASECHK.TRANS64.TRYWAIT P0, [R3+URZ], R2 ;  /* 0x00000002030075a7 */ /* 0x004524000800017f */
[----:B----4-:R-:W-:Y:S05]  /*11f60*/  @!P0 NANOSLEEP.SYNCS 0x989680 ;  /* 0x009896800000895d */ /* 0x010fea0003900000 */
[----:B------:R-:W4:Y:S02]  /*11f70*/  @!P0 SYNCS.PHASECHK.TRANS64 P0, [R3+URZ], R2 ;  /* 0x00000002030085a7 */ /* 0x000f24000800007f */
[----:B----4-:R-:W-:Y:S05]  /*11f80*/  @!P0 BRA `(.L_x_5862) ;  /* 0xfffffffc00f08947 */ /* 0x010fea000383ffff */
[----:B------:R-:W-:Y:S05]  /*11f90*/  BRA `(.L_x_5881) ;  /* 0xfffffff800347947 */ /* 0x000fea000383ffff */
.L_x_5864:
[----:B--2---:R2:W4:Y:S02]  /*11fa0*/  SYNCS.PHASECHK.TRANS64.TRYWAIT P0, [R5+URZ], R4 ;  /* 0x00000004050075a7 */ /* 0x004524000800017f */
[----:B----4-:R-:W-:Y:S05]  /*11fb0*/  @!P0 NANOSLEEP.SYNCS 0x989680 ;  /* 0x009896800000895d */ /* 0x010fea0003900000 */
[----:B------:R-:W4:Y:S02]  /*11fc0*/  @!P0 SYNCS.PHASECHK.TRANS64 P0, [R5+URZ], R4 ;  /* 0x00000004050085a7 */ /* 0x000f24000800007f */
[----:B----4-:R-:W-:Y:S05]  /*11fd0*/  @!P0 BRA `(.L_x_5864) ;  /* 0xfffffffc00f08947 */ /* 0x010fea000383ffff */
[----:B------:R-:W-:Y:S05]  /*11fe0*/  BRA `(.L_x_5882) ;  /* 0xfffffff800387947 */ /* 0x000fea000383ffff */
.L_x_5883:
        /* <DEDUP_REMOVED lines=9> */
.L_x_7415:


//--------------------- .text._ZN7cutlass13device_kernelIN5flash11enable_sm90INS1_16FlashAttnBwdSm90INS1_25CollectiveMainloopBwdSm90ILi2ELi2ELi2EN4cute5tupleIJNS5_1CILi1EEES8_S8_EEENS6_IJNS7_ILi128EEESA_NS7_ILi64EEEEEENS_6half_tEfNS_4arch4Sm90ELb0ELb1ELb0ELb1ELb1ELb1ELb0ELb0ELi2ELi1ELi2ELi2ELb0EEENS1_24CollectiveEpilogueBwdGQAISC_fSF_Li256ELb1ELb1EEENS1_19SingleTileSchedulerILb1ELb0ELb0ELi128EEEEEEEEEvNT_6ParamsE --------------------------
	.section	.text._ZN7cutlass13device_kernelIN5flash11enable_sm90INS1_16FlashAttnBwdSm90INS1_25CollectiveMainloopBwdSm90ILi2ELi2ELi2EN4cute5tupleIJNS5_1CILi1EEES8_S8_EEENS6_IJNS7_ILi128EEESA_NS7_ILi64EEEEEENS_6half_tEfNS_4arch4Sm90ELb0ELb1ELb0ELb1ELb1ELb1ELb0ELb0ELi2ELi1ELi2ELi2ELb0EEENS1_24CollectiveEpilogueBwdGQAISC_fSF_Li256ELb1ELb1EEENS1_19SingleTileSchedulerILb1ELb0ELb0ELi128EEEEEEEEEvNT_6ParamsE,"ax",@progbits
	.align	128
.text._ZN7cutlass13device_kernelIN5flash11enable_sm90INS1_16FlashAttnBwdSm90INS1_25CollectiveMainloopBwdSm90ILi2ELi2ELi2EN4cute5tupleIJNS5_1CILi1EEES8_S8_EEENS6_IJNS7_ILi128EEESA_NS7_ILi64EEEEEENS_6half_tEfNS_4arch4Sm90ELb0ELb1ELb0ELb1ELb1ELb1ELb0ELb0ELi2ELi1ELi2ELi2ELb0EEENS1_24CollectiveEpilogueBwdGQAISC_fSF_Li256ELb1ELb1EEENS1_19SingleTileSchedulerILb1ELb0ELb0ELi128EEEEEEEEEvNT_6ParamsE:
        .type           _ZN7cutlass13device_kernelIN5flash11enable_sm90INS1_16FlashAttnBwdSm90INS1_25CollectiveMainloopBwdSm90ILi2ELi2ELi2EN4cute5tupleIJNS5_1CILi1EEES8_S8_EEENS6_IJNS7_ILi128EEESA_NS7_ILi64EEEEEENS_6half_tEfNS_4arch4Sm90ELb0ELb1ELb0ELb1ELb1ELb1ELb0ELb0ELi2ELi1ELi2ELi2ELb0EEENS1_24CollectiveEpilogueBwdGQAISC_fSF_Li256ELb1ELb1EEENS1_19SingleTileSchedulerILb1ELb0ELb0ELi128EEEEEEEEEvNT_6ParamsE,@function
        .size           _ZN7cutlass13device_kernelIN5flash11enable_sm90INS1_16FlashAttnBwdSm90INS1_25CollectiveMainloopBwdSm90ILi2ELi2ELi2EN4cute5tupleIJNS5_1CILi1EEES8_S8_EEENS6_IJNS7_ILi128EEESA_NS7_ILi64EEEEEENS_6half_tEfNS_4arch4Sm90ELb0ELb1ELb0ELb1ELb1ELb1ELb0ELb0ELi2ELi1ELi2ELi2ELb0EEENS1_24CollectiveEpilogueBwdGQAISC_fSF_Li256ELb1ELb1EEENS1_19SingleTileSchedulerILb1ELb0ELb0ELi128EEEEEEEEEvNT_6ParamsE,(.L_x_7416 - _ZN7cutlass13device_kernelIN5flash11enable_sm90INS1_16FlashAttnBwdSm90INS1_25CollectiveMainloopBwdSm90ILi2ELi2ELi2EN4cute5tupleIJNS5_1CILi1EEES8_S8_EEENS6_IJNS7_ILi128EEESA_NS7_ILi64EEEEEENS_6half_tEfNS_4arch4Sm90ELb0ELb1ELb0ELb1ELb1ELb1ELb0ELb0ELi2ELi1ELi2ELi2ELb0EEENS1_24CollectiveEpilogueBwdGQAISC_fSF_Li256ELb1ELb1EEENS1_19SingleTileSchedulerILb1ELb0ELb0ELi128EEEEEEEEEvNT_6ParamsE)
        .other          _ZN7cutlass13device_kernelIN5flash11enable_sm90INS1_16FlashAttnBwdSm90INS1_25CollectiveMainloopBwdSm90ILi2ELi2ELi2EN4cute5tupleIJNS5_1CILi1EEES8_S8_EEENS6_IJNS7_ILi128EEESA_NS7_ILi64EEEEEENS_6half_tEfNS_4arch4Sm90ELb0ELb1ELb0ELb1ELb1ELb1ELb0ELb0ELi2ELi1ELi2ELi2ELb0EEENS1_24CollectiveEpilogueBwdGQAISC_fSF_Li256ELb1ELb1EEENS1_19SingleTileSchedulerILb1ELb0ELb0ELi128EEEEEEEEEvNT_6ParamsE,@"STO_CUDA_ENTRY STV_DEFAULT"
_ZN7cutlass13device_kernelIN5flash11enable_sm90INS1_16FlashAttnBwdSm90INS1_25CollectiveMainloopBwdSm90ILi2ELi2ELi2EN4cute5tupleIJNS5_1CILi1EEES8_S8_EEENS6_IJNS7_ILi128EEESA_NS7_ILi64EEEEEENS_6half_tEfNS_4arch4Sm90ELb0ELb1ELb0ELb1ELb1ELb1ELb0ELb0ELi2ELi1ELi2ELi2ELb0EEENS1_24CollectiveEpilogueBwdGQAISC_fSF_Li256ELb1ELb1EEENS1_19SingleTileSchedulerILb1ELb0ELb0ELi128EEEEEEEEEvNT_6ParamsE:
        /* <DEDUP_REMOVED lines=24> */
.L_x_5885:
[----:B------:R-:W-:Y:S05]  /*0180*/  BSYNC B0 ;  /* 0x0000000000007941 */ /* 0x000fea0003800000 */
.L_x_5884:
        /* <DEDUP_REMOVED lines=37> */
.L_x_5886:
        /* <DEDUP_REMOVED lines=22> */
.L_x_5887:
[----:B------:R-:W-:Y:S01]  /*0540*/  PLOP3.LUT P0, PT, PT, PT, UP0, 0x80, 0x0 ;  /* 0x000000000000781c */ /* 0x000fe20003f0f008 */
[----:B------:R-:W-:Y:S01]  /*0550*/  NOP ;  /* 0x0000000000007918 */ /* 0x000fe20000000000 */
[----:B------:R-:W-:Y:S01]  /*0560*/  ULDC.64 UR38, c[0x0][0x208] ;  /* 0x0000820000267ab9 */ /* 0x000fe20000000a00 */
[----:B------:R-:W-:Y:S01]  /*0570*/  BSSY B6, `(.L_x_5888) ;  /* 0x0001275000067945 */ /* 0x000fe20003800000 */
[----:B-12-4-:R-:W-:Y:S09]  /*0580*/  BAR.SYNC.DEFER_BLOCKING 0x0 ;  /* 0x0000000000007b1d */ /* 0x016ff20000010000 */
[----:B------:R-:W-:Y:S05]  /*0590*/  @!P0 BRA `(.L_x_5889) ;  /* 0x000000e000408947 */ /* 0x000fea0003800000 */
.L_x_5890:
        /* <DEDUP_REMOVED lines=24> */
.L_x_5891:
        /* <DEDUP_REMOVED lines=14> */
.L_x_5893:
[----:B------:R-:W-:-:S05]  /*0800*/  ULDC UR4, c[0x0][0x8c4] ;  /* 0x0002310000047ab9 */ /* 0x000fca0000000800 */
.L_x_5892:
        /* <DEDUP_REMOVED lines=19> */
.L_x_5895:
        /* <DEDUP_REMOVED lines=14> */
.L_x_5896:
        /* <DEDUP_REMOVED lines=11> */
.L_x_5897:
        /* <DEDUP_REMOVED lines=13> */
.L_x_5898:
        /* <DEDUP_REMOVED lines=50> */
.L_x_5899:
        /* <DEDUP_REMOVED lines=28> */
.L_x_5902:
        /* <DEDUP_REMOVED lines=15> */
.L_x_5901:
        /* <DEDUP_REMOVED lines=22> */
.L_x_5904:
        /* <DEDUP_REMOVED lines=15> */
.L_x_5903:
[----:B------:R-:W-:Y:S01]  /*13c0*/  SHF.R.S32.HI R6, RZ, 0x1f, R17 ;  /* 0x0000001fff067819 */ /* 0x000fe20000011411 */
[----:B------:R-:W-:-:S03]  /*13d0*/  UMOV UR4, 0xffffffff ;  /* 0xffffffff00047882 */ /* 0x000fc60000000000 */
[----:B------:R-:W-:-:S04]  /*13e0*/  LEA.HI R0, R6, R17, RZ, 0x7 ;  /* 0x0000001106007211 */ /* 0x000fc800078f38ff */
[----:B------:R-:W-:Y:S01]  /*13f0*/  SHF.R.S32.HI R10, RZ, 0x7, R0 ;  /* 0x00000007ff0a7819 */ /* 0x000fe20000011400 */
[----:B------:R-:W-:Y:S06]  /*1400*/  BRA.DIV UR4, `(.L_x_5905) ;  /* 0x0000011a04347947 */ /* 0x000fec000b800000 */
[----:B------:R1:W2:Y:S02]  /*1410*/  SHFL.IDX PT, R14, R10, RZ, 0x1f ;  /* 0x00001fff0a0e7589 */ /* 0x0002a400000e0000 */
.L_x_6053:
        /* <DEDUP_REMOVED lines=23> */
.L_x_5906:
        /* <DEDUP_REMOVED lines=157> */
.L_x_5919:
[----:B------:R-:W-:-:S06]  /*1f60*/  ULOP3.LUT UR4, UR36, 0x1, URZ, 0xfc, !UPT ;  /* 0x0000000124047892 */ /* 0x000fcc000f8efc3f */
[----:B-1----:R-:W-:-:S05]  /*1f70*/  IMAD.U32 R8, RZ, RZ, UR4 ;  /* 0x00000004ff087e24 */ /* 0x002fca000f8e00ff */
[----:B------:R-:W-:-:S13]  /*1f80*/  ISETP.NE.AND P6, PT, R8, 0x3, PT ;  /* 0x000000030800780c */ /* 0x000fda0003fc5270 */
[----:B------:R-:W-:Y:S05]  /*1f90*/  @!P6 BRA `(.L_x_5909) ;  /* 0x000000000004e947 */ /* 0x000fea0003800000 */
[----:B------:R-:W-:Y:S01]  /*1fa0*/  BPT.TRAP 0x1 ;  /* 0x000000040000795c */ /* 0x000fe20000300000 */
.L_x_5909:
[----:B------:R-:W-:Y:S01]  /*1fb0*/  IMAD R8, R0, 0x8, R16 ;  /* 0x0000000800087824 */ /* 0x000fe200078e0210 */
[----:B------:R-:W-:-:S04]  /*1fc0*/  SHF.L.U32 R23, R4, 0x1f, RZ ;  /* 0x0000001f04177819 */ /* 0x000fc800000006ff */
[----:B------:R1:W2:Y:S01]  /*1fd0*/  SYNCS.PHASECHK.TRANS64.TRYWAIT P0, [R8+URZ+0x30c10], R23 ;  /* 0x030c1017080075a7 */ /* 0x0002a2000800017f */
[----:B------:R-:W-:Y:S05]  /*1fe0*/  @!P6 BRA `(.L_x_5910) ;  /* 0x000000000004e947 */ /* 0x000fea0003800000 */
[----:B------:R-:W-:Y:S01]  /*1ff0*/  BPT.TRAP 0x1 ;  /* 0x000000040000795c */ /* 0x000fe20000300000 */
.L_x_5910:
[----:B------:R-:W-:-:S05]  /*2000*/  VIADD R9, R16, 0x10000 ;  /* 0x0001000010097836 */ /* 0x000fca0000000000 */
[----:B------:R-:W-:-:S04]  /*2010*/  SHF.R.U32.HI R9, RZ, 0x4, R9 ;  /* 0x00000004ff097819 */ /* 0x000fc80000011609 */
[----:B------:R-:W-:Y:S01]  /*2020*/  LOP3.LUT R9, R9, 0x3fff, RZ, 0xc0, !PT ;  /* 0x00003fff09097812 */ /* 0x000fe200078ec0ff */
[----:B--2---:R-:W-:Y:S06]  /*2030*/  @P0 BRA `(.L_x_5911) ;  /* 0x0000000000080947 */ /* 0x004fec0003800000 */
[----:B------:R-:W2:Y:S02]  /*2040*/  SYNCS.PHASECHK.TRANS64.TRYWAIT P0, [R8+URZ+0x30c10], R23 ;  /* 0x030c1017080075a7 */ /* 0x000ea4000800017f */
[----:B--2---:R-:W-:Y:S05]  /*2050*/  @!P0 BRA `(.L_x_5912) ;  /* 0x0000010c00548947 */ /* 0x004fea0003800000 */
.L_x_5911:
        /* <DEDUP_REMOVED lines=60> */
.L_x_5913:
[----:B------:R1:W1:Y:S01]  /*2420*/  SYNCS.PHASECHK.TRANS64.TRYWAIT P0, [R8+URZ+0x30c30], R23 ;  /* 0x030c3017080075a7 */ /* 0x000262000800017f */
[----:B------:R-:W-:Y:S05]  /*2430*/  @!P6 BRA `(.L_x_5914) ;  /* 0x000000000004e947 */ /* 0x000fea0003800000 */
[----:B------:R-:W-:Y:S01]  /*2440*/  BPT.TRAP 0x1 ;  /* 0x000000040000795c */ /* 0x000fe20000300000 */
.L_x_5914:
[----:B------:R-:W2:Y:S01]  /*2450*/  LDC.64 R24, c[0x0][0x748] ;  /* 0x0001d200ff187b82 */ /* 0x000ea20000000a00 */
[----:B------:R-:W-:-:S05]  /*2460*/  VIADD R13, R16, 0x18000 ;  /* 0x00018000100d7836 */ /* 0x000fca0000000000 */
[----:B------:R-:W-:Y:S01]  /*2470*/  SHF.R.U32.HI R13, RZ, 0x4, R13 ;  /* 0x00000004ff0d7819 */ /* 0x000fe2000001160d */
[----:B-1----:R-:W-:Y:S06]  /*2480*/  @P0 BRA `(.L_x_5915) ;  /* 0x0000000000080947 */ /* 0x002fec0003800000 */
[----:B------:R-:W1:Y:S02]  /*2490*/  SYNCS.PHASECHK.TRANS64.TRYWAIT P0, [R8+URZ+0x30c30], R23 ;  /* 0x030c3017080075a7 */ /* 0x000e64000800017f */
[----:B-1----:R-:W-:Y:S05]  /*24a0*/  @!P0 BRA `(.L_x_5916) ;  /* 0x0000010800548947 */ /* 0x002fea0003800000 */
.L_x_5915:
        /* <DEDUP_REMOVED lines=769> */
.L_x_5917:
        /* <DEDUP_REMOVED lines=68> */
.L_x_5918:
        /* <DEDUP_REMOVED lines=11> */
.L_x_5908:
        /* <DEDUP_REMOVED lines=130> */
.L_x_5931:
[----:B------:R-:W-:-:S05]  /*61d0*/  IMAD.U32 R7, RZ, RZ, UR36 ;  /* 0x00000024ff077e24 */ /* 0x000fca000f8e00ff */
[----:B------:R-:W-:-:S04]  /*61e0*/  LOP3.LUT R7, R7, 0x1, RZ, 0xfc, !PT ;  /* 0x0000000107077812 */ /* 0x000fc800078efcff */
[----:B------:R-:W-:-:S13]  /*61f0*/  ISETP.NE.AND P0, PT, R7, 0x3, PT ;  /* 0x000000030700780c */ /* 0x000fda0003f05270 */
[----:B------:R-:W-:Y:S05]  /*6200*/  @!P0 BRA `(.L_x_5921) ;  /* 0x0000000000048947 */ /* 0x000fea0003800000 */
[----:B------:R-:W-:Y:S01]  /*6210*/  BPT.TRAP 0x1 ;  /* 0x000000040000795c */ /* 0x000fe20000300000 */
.L_x_5921:
[----:B------:R-:W-:Y:S01]  /*6220*/  IMAD R7, R0, 0x8, R16 ;  /* 0x0000000800077824 */ /* 0x000fe200078e0210 */
[----:B------:R-:W-:-:S04]  /*6230*/  SHF.L.U32 R20, R4, 0x1f, RZ ;  /* 0x0000001f04147819 */ /* 0x000fc800000006ff */
[----:B------:R1:W3:Y:S01]  /*6240*/  SYNCS.PHASECHK.TRANS64.TRYWAIT P1, [R7+URZ+0x30c10], R20 ;  /* 0x030c1014070075a7 */ /* 0x0002e2000802017f */
[----:B------:R-:W-:Y:S05]  /*6250*/  @!P0 BRA `(.L_x_5922) ;  /* 0x0000000000048947 */ /* 0x000fea0003800000 */
[----:B------:R-:W-:Y:S01]  /*6260*/  BPT.TRAP 0x1 ;  /* 0x000000040000795c */ /* 0x000fe20000300000 */
.L_x_5922:
[----:B--2---:R-:W-:-:S05]  /*6270*/  VIADD R8, R16, 0x10000 ;  /* 0x0001000010087836 */ /* 0x004fca0000000000 */
[----:B------:R-:W-:-:S04]  /*6280*/  SHF.R.U32.HI R8, RZ, 0x4, R8 ;  /* 0x00000004ff087819 */ /* 0x000fc80000011608 */
[----:B------:R-:W-:-:S04]  /*6290*/  LOP3.LUT R8, R8, 0x3fff, RZ, 0xc0, !PT ;  /* 0x00003fff08087812 */ /* 0x000fc800078ec0ff */
[----:B------:R-:W-:Y:S01]  /*62a0*/  LOP3.LUT R9, R8, 0x10000, RZ, 0xfc, !PT ;  /* 0x0001000008097812 */ /* 0x000fe200078efcff */
[----:B---3--:R-:W-:Y:S06]  /*62b0*/  @P1 BRA `(.L_x_5923) ;  /* 0x0000000000081947 */ /* 0x008fec0003800000 */
[----:B------:R-:W2:Y:S02]  /*62c0*/  SYNCS.PHASECHK.TRANS64.TRYWAIT P1, [R7+URZ+0x30c10], R20 ;  /* 0x030c1014070075a7 */ /* 0x000ea4000802017f */
[----:B--2---:R-:W-:Y:S05]  /*62d0*/  @!P1 BRA `(.L_x_5924) ;  /* 0x000000c800dc9947 */ /* 0x004fea0003800000 */
.L_x_5923:
        /* <DEDUP_REMOVED lines=63> */
.L_x_5925:
[----:B------:R1:W1:Y:S01]  /*66d0*/  SYNCS.PHASECHK.TRANS64.TRYWAIT P1, [R7+URZ+0x30c30], R20 ;  /* 0x030c3014070075a7 */ /* 0x000262000802017f */
[----:B------:R-:W-:Y:S05]  /*66e0*/  @!P0 BRA `(.L_x_5926) ;  /* 0x0000000000048947 */ /* 0x000fea0003800000 */
[----:B------:R-:W-:Y:S01]  /*66f0*/  BPT.TRAP 0x1 ;  /* 0x000000040000795c */ /* 0x000fe20000300000 */
.L_x_5926:
        /* <DEDUP_REMOVED lines=8> */
.L_x_5927:
        /* <DEDUP_REMOVED lines=629> */
.L_x_5929:
        /* <DEDUP_REMOVED lines=70> */
.L_x_5930:
        /* <DEDUP_REMOVED lines=12> */
.L_x_5920:
        /* <DEDUP_REMOVED lines=121> */
.L_x_5943:
[----:B------:R-:W-:-:S05]  /*9b80*/  IMAD.U32 R7, RZ, RZ, UR36 ;  /* 0x00000024ff077e24 */ /* 0x000fca000f8e00ff */
[----:B------:R-:W-:-:S04]  /*9b90*/  LOP3.LUT R7, R7, 0x1, RZ, 0xfc, !PT ;  /* 0x0000000107077812 */ /* 0x000fc800078efcff */
[----:B------:R-:W-:-:S13]  /*9ba0*/  ISETP.NE.AND P6, PT, R7, 0x3, PT ;  /* 0x000000030700780c */ /* 0x000fda0003fc5270 */
[----:B--2---:R-:W-:Y:S05]  /*9bb0*/  @!P6 BRA `(.L_x_5933) ;  /* 0x000000000004e947 */ /* 0x004fea0003800000 */
[----:B------:R-:W-:Y:S01]  /*9bc0*/  BPT.TRAP 0x1 ;  /* 0x000000040000795c */ /* 0x000fe20000300000 */
.L_x_5933:
[----:B------:R-:W-:Y:S01]  /*9bd0*/  IMAD R7, R0, 0x8, R16 ;  /* 0x0000000800077824 */ /* 0x000fe200078e0210 */
[----:B------:R-:W-:-:S04]  /*9be0*/  SHF.L.U32 R20, R4, 0x1f, RZ ;  /* 0x0000001f04147819 */ /* 0x000fc800000006ff */
[----:B------:R2:W3:Y:S01]  /*9bf0*/  SYNCS.PHASECHK.TRANS64.TRYWAIT P0, [R7+URZ+0x30c10], R20 ;  /* 0x030c1014070075a7 */ /* 0x0004e2000800017f */
[----:B------:R-:W-:Y:S05]  /*9c00*/  @!P6 BRA `(.L_x_5934) ;  /* 0x000000000004e947 */ /* 0x000fea0003800000 */
[----:B------:R-:W-:Y:S01]  /*9c10*/  BPT.TRAP 0x1 ;  /* 0x000000040000795c */ /* 0x000fe20000300000 */
.L_x_5934:
[----:B-1----:R-:W-:-:S05]  /*9c20*/  VIADD R8, R16, 0x10000 ;  /* 0x0001000010087836 */ /* 0x002fca0000000000 */
[----:B------:R-:W-:-:S04]  /*9c30*/  SHF.R.U32.HI R8, RZ, 0x4, R8 ;  /* 0x00000004ff087819 */ /* 0x000fc80000011608 */
[----:B------:R-:W-:-:S04]  /*9c40*/  LOP3.LUT R8, R8, 0x3fff, RZ, 0xc0, !PT ;  /* 0x00003fff08087812 */ /* 0x000fc800078ec0ff */
[----:B------:R-:W-:Y:S01]  /*9c50*/  LOP3.LUT R9, R8, 0x10000, RZ, 0xfc, !PT ;  /* 0x0001000008097812 */ /* 0x000fe200078efcff */
[----:B---3--:R-:W-:Y:S06]  /*9c60*/  @P0 BRA `(.L_x_5935) ;  /* 0x0000000000080947 */ /* 0x008fec0003800000 */
[----:B------:R-:W1:Y:S02]  /*9c70*/  SYNCS.PHASECHK.TRANS64.TRYWAIT P0, [R7+URZ+0x30c10], R20 ;  /* 0x030c1014070075a7 */ /* 0x000e64000800017f */
[----:B-1----:R-:W-:Y:S05]  /*9c80*/  @!P0 BRA `(.L_x_5936) ;  /* 0x0000009000988947 */ /* 0x002fea0003800000 */
.L_x_5935:
        /* <DEDUP_REMOVED lines=62> */
.L_x_5937:
[----:B------:R1:W1:Y:S01]  /*a070*/  SYNCS.PHASECHK.TRANS64.TRYWAIT P0, [R7+URZ+0x30c30], R20 ;  /* 0x030c3014070075a7 */ /* 0x000262000800017f */
[----:B------:R-:W-:Y:S05]  /*a080*/  @!P6 BRA `(.L_x_5938) ;  /* 0x000000000004e947 */ /* 0x000fea0003800000 */
[----:B------:R-:W-:Y:S01]  /*a090*/  BPT.TRAP 0x1 ;  /* 0x000000040000795c */ /* 0x000fe20000300000 */
.L_x_5938:
        /* <DEDUP_REMOVED lines=8> */
.L_x_5939:
        /* <DEDUP_REMOVED lines=779> */
.L_x_5941:
        /* <DEDUP_REMOVED lines=70> */
.L_x_5942:
        /* <DEDUP_REMOVED lines=12> */
.L_x_5932:
        /* <DEDUP_REMOVED lines=34> */
.L_x_5900:
[----:B------:R-:W-:Y:S05]  /*d910*/  @P0 BRA `(.L_x_5894) ;  /* 0x0000005000e80947 */ /* 0x000fea0003800000 */
[----:B------:R-:W-:Y:S01]  /*d920*/  ULDC.64 UR4, c[0x0][0x878] ;  /* 0x00021e0000047ab9 */ /* 0x000fe20000000a00 */
[----:B------:R-:W3:Y:S01]  /*d930*/  LDC R15, c[0x0][0x850] ;  /* 0x00021400ff0f7b82 */ /* 0x000ee20000000800 */
[----:B------:R-:W-:Y:S01]  /*d940*/  UISETP.NE.U32.AND UP0, UPT, UR4, URZ, UPT ;  /* 0x0000003f0400728c */ /* 0x000fe2000bf05070 */
[----:B-12---:R-:W1:Y:S01]  /*d950*/  S2R R8, SR_CTAID.Y ;  /* 0x0000000000087919 */ /* 0x006e620000002600 */
[----:B------:R-:W-:Y:S01]  /*d960*/  ULDC.64 UR6, c[0x0][0x818] ;  /* 0x0002060000067ab9 */ /* 0x000fe20000000a00 */
[----:B------:R-:W-:Y:S01]  /*d970*/  ULDC.64 UR8, c[0x0][0x820] ;  /* 0x0002080000087ab9 */ /* 0x000fe20000000a00 */
[----:B------:R-:W-:Y:S01]  /*d980*/  UISETP.NE.AND.EX UP0, UPT, UR5, URZ, UPT, UP0 ;  /* 0x0000003f0500728c */ /* 0x000fe2000bf05300 */
[----:B------:R-:W2:Y:S01]  /*d990*/  S2R R16, SR_CTAID.X ;  /* 0x0000000000107919 */ /* 0x000ea20000002500 */
[----:B------:R-:W-:-:S04]  /*d9a0*/  ULDC.64 UR10, c[0x0][0x848] ;  /* 0x00021200000a7ab9 */ /* 0x000fc80000000a00 */
[----:B------:R-:W-:-:S05]  /*d9b0*/  PLOP3.LUT P1, PT, PT, PT, UP0, 0x80, 0x0 ;  /* 0x000000000000781c */ /* 0x000fca0003f2f008 */
[----:B------:R-:W-:Y:S02]  /*d9c0*/  @UP0 ULDC.64 UR4, c[0x0][0x878] ;  /* 0x00021e0000040ab9 */ /* 0x000fe40000000a00 */
[----:B------:R-:W-:-:S06]  /*d9d0*/  @UP0 UIMAD.WIDE UR4, UR37, 0x4, UR4 ;  /* 0x00000004250408a5 */ /* 0x000fcc000f8e0204 */
[----:B------:R-:W-:Y:S02]  /*d9e0*/  IMAD.U32 R2, RZ, RZ, UR4 ;  /* 0x00000004ff027e24 */ /* 0x000fe4000f8e00ff */
[----:B------:R-:W-:-:S05]  /*d9f0*/  IMAD.U32 R3, RZ, RZ, UR5 ;  /* 0x00000005ff037e24 */ /* 0x000fca000f8e00ff */
[----:B------:R2:W4:Y:S01]  /*da00*/  @P1 LDG.E R2, desc[UR38][R2.64] ;  /* 0x0000002602021981 */ /* 0x000522000c1e1900 */
[----:B---3--:R-:W-:Y:S01]  /*da10*/  ISETP.NE.AND P0, PT, R15, 0x1, PT ;  /* 0x000000010f00780c */ /* 0x008fe20003f05270 */
[----:B-1----:R-:W-:Y:S01]  /*da20*/  IMAD.MOV.U32 R7, RZ, RZ, R8 ;  /* 0x000000ffff077224 */ /* 0x002fe200078e0008 */
[----:B------:R-:W1:Y:S01]  /*da30*/  S2R R12, SR_TID.X ;  /* 0x00000000000c7919 */ /* 0x000e620000002100 */
[----:B------:R-:W3:Y:S01]  /*da40*/  S2R R11, SR_CgaCtaId ;  /* 0x00000000000b7919 */ /* 0x000ee20000008800 */
[----:B--2---:R-:W-:-:S09]  /*da50*/  IMAD.SHL.U32 R3, R16, 0x2000, RZ ;  /* 0x0000200010037824 */ /* 0x004fd200078e00ff */
[----:B------:R-:W2:Y:S08]  /*da60*/  @P0 LDC R5, c[0x0][0x854] ;  /* 0x00021500ff050b82 */ /* 0x000eb00000000800 */
[----:B------:R-:W5:Y:S01]  /*da70*/  @P0 LDC R9, c[0x0][0x858] ;  /* 0x00021600ff090b82 */ /* 0x000f620000000800 */
[----:B-1----:R-:W-:Y:S02]  /*da80*/  VIADD R19, R12, 0xffffff80 ;  /* 0xffffff800c137836 */ /* 0x002fe40000000000 */
[----:B--2---:R-:W-:-:S05]  /*da90*/  @P0 IMAD.HI.U32 R0, R8, R5, RZ ;  /* 0x0000000508000227 */ /* 0x004fca00078e00ff */
[----:B-----5:R-:W-:Y:S02]  /*daa0*/  @P0 SHF.R.U32.HI R7, RZ, R9, R0 ;  /* 0x00000009ff070219 */ /* 0x020fe40000011600 */
[----:B------:R-:W-:Y:S02]  /*dab0*/  MOV R0, 0x400 ;  /* 0x0000040000007802 */ /* 0x000fe40000000f00 */
[----:B------:R-:W-:Y:S02]  /*dac0*/  SHF.R.S32.HI R10, RZ, 0x1f, R7 ;  /* 0x0000001fff0a7819 */ /* 0x000fe40000011407 */
[----:B---3--:R-:W-:-:S03]  /*dad0*/  LEA R21, R11, R0, 0x18 ;  /* 0x000000000b157211 */ /* 0x008fc600078ec0ff */
[----:B------:R-:W-:-:S04]  /*dae0*/  IMAD R0, R10, UR6, RZ ;  /* 0x000000060a007c24 */ /* 0x000fc8000f8e02ff */
[----:B------:R-:W-:Y:S01]  /*daf0*/  IMAD R11, R7, UR7, R0 ;  /* 0x00000007070b7c24 */ /* 0x000fe2000f8e0200 */
[----:B----4-:R-:W-:Y:S02]  /*db00*/  @P1 R2UR UR4, R2 ;  /* 0x00000000020412ca */ /* 0x010fe400000e0000 */
        /* <DEDUP_REMOVED lines=18> */
[C---:B------:R-:W-:Y:S02]  /*dc30*/  IMAD R13, R7.reuse, UR5, R6 ;  /* 0x00000005070d7c24 */ /* 0x040fe4000f8e0206 */
[----:B------:R-:W-:Y:S01]  /*dc40*/  IMAD.WIDE.U32 R4, R7, UR4, R4 ;  /* 0x0000000407047c25 */ /* 0x000fe2000f8e0004 */
[----:B------:R-:W-:-:S03]  /*dc50*/  USHF.R.S32.HI UR4, URZ, 0x1f, UR37 ;  /* 0x0000001f3f047899 */ /* 0x000fc60008011425 */
[----:B------:R-:W-:Y:S01]  /*dc60*/  IMAD.SHL.U32 R6, R9, 0x20, RZ ;  /* 0x0000002009067824 */ /* 0x000fe200078e00ff */
[----:B------:R-:W-:Y:S01]  /*dc70*/  USEL UR4, UR4, URZ, !UP0 ;  /* 0x0000003f04047287 */ /* 0x000fe2000c000000 */
[----:B------:R-:W-:Y:S02]  /*dc80*/  IMAD.IADD R3, R3, 0x1, R11 ;  /* 0x0000000103037824 */ /* 0x000fe400078e020b */
[----:B------:R-:W-:Y:S01]  /*dc90*/  IMAD.IADD R5, R5, 0x1, R13 ;  /* 0x0000000105057824 */ /* 0x000fe200078e020d */
[----:B------:R-:W-:Y:S01]  /*dca0*/  LOP3.LUT R9, R6, 0x3ffff000, RZ, 0xc0, !PT ;  /* 0x3ffff00006097812 */ /* 0x000fe200078ec0ff */
[----:B------:R-:W-:Y:S01]  /*dcb0*/  UIMAD UR5, UR4, UR8, URZ ;  /* 0x00000008040572a4 */ /* 0x000fe2000f8e023f */
[----:B------:R-:W-:Y:S01]  /*dcc0*/  IMAD.U32 R11, RZ, RZ, UR10 ;  /* 0x0000000aff0b7e24 */ /* 0x000fe2000f8e00ff */
[----:B------:R-:W-:Y:S01]  /*dcd0*/  UIMAD UR4, UR4, UR10, URZ ;  /* 0x0000000a040472a4 */ /* 0x000fe2000f8e023f */
[----:B------:R-:W-:Y:S01]  /*dce0*/  IMAD.MOV R6, RZ, RZ, -R7 ;  /* 0x000000ffff067224 */ /* 0x000fe200078e0a07 */
[----:B------:R-:W-:Y:S01]  /*dcf0*/  UIMAD UR5, UR6, UR9, UR5 ;  /* 0x00000009060572a4 */ /* 0x000fe2000f8e0205 */
[----:B------:R-:W-:Y:S01]  /*dd00*/  IMAD R0, R0, 0x4, R9 ;  /* 0x0000000400007824 */ /* 0x000fe200078e0209 */
[----:B------:R-:W-:Y:S01]  /*dd10*/  UIMAD UR4, UR6, UR11, UR4 ;  /* 0x0000000b060472a4 */ /* 0x000fe2000f8e0204 */
[----:B------:R-:W-:-:S02]  /*dd20*/  IMAD.U32 R9, RZ, RZ, UR8 ;  /* 0x00000008ff097e24 */ /* 0x000fc4000f8e00ff */
[----:B------:R-:W-:-:S04]  /*dd30*/  IMAD.WIDE.U32 R4, R11, UR6, R4 ;  /* 0x000000060b047c25 */ /* 0x000fc8000f8e0004 */
[----:B------:R-:W-:-:S04]  /*dd40*/  IMAD.WIDE.U32 R2, R9, UR6, R2 ;  /* 0x0000000609027c25 */ /* 0x000fc8000f8e0002 */
[----:B------:R-:W-:Y:S02]  /*dd50*/  VIADD R11, R3, UR5 ;  /* 0x00000005030b7c36 */ /* 0x000fe40008000000 */
[----:B------:R-:W-:Y:S01]  /*dd60*/  VIADD R9, R5, UR4 ;  /* 0x0000000405097c36 */ /* 0x000fe20008000000 */
[----:B------:R-:W-:Y:S05]  /*dd70*/  WARPSYNC.ALL ;  /* 0x0000000000007948 */ /* 0x000fea0003800000 */
[----:B------:R-:W-:Y:S02]  /*dd80*/  IMAD R17, R15, R6, R8 ;  /* 0x000000060f117224 */ /* 0x000fe400078e0208 */
[----:B------:R-:W-:Y:S01]  /*dd90*/  IMAD R0, R0, 0x4, R21 ;  /* 0x0000000400007824 */ /* 0x000fe200078e0215 */
[----:B------:R-:W-:Y:S01]  /*dda0*/  BAR.SYNC.DEFER_BLOCKING 0x1, 0x100 ;  /* 0x0044000000007b1d */ /* 0x000fe20000010000 */
[----:B------:R-:W-:-:S02]  /*ddb0*/  ISETP.NE.AND P1, PT, R12, 0x80, PT ;  /* 0x000000800c00780c */ /* 0x000fc40003f25270 */
[----:B------:R-:W-:-:S03]  /*ddc0*/  ISETP.NE.AND P0, PT, R19, RZ, PT ;  /* 0x000000ff1300720c */ /* 0x000fc60003f05270 */
[----:B------:R-:W-:Y:S01]  /*ddd0*/  ULDC UR4, c[0x0][0x870] ;  /* 0x00021c0000047ab9 */ /* 0x000fe20000000800 */
[----:B------:R-:W-:Y:S01]  /*dde0*/  ULDC UR5, c[0x0][0x80c] ;  /* 0x0002030000057ab9 */ /* 0x000fe20000000800 */
[----:B------:R-:W-:Y:S01]  /*ddf0*/  IMAD R6, R16, UR4, RZ ;  /* 0x0000000410067c24 */ /* 0x000fe2000f8e02ff */
[----:B------:R-:W1:Y:S01]  /*de00*/  LDC.64 R12, c[0x0][0x800] ;  /* 0x00020000ff0c7b82 */ /* 0x000e620000000a00 */
[----:B------:R-:W-:Y:S01]  /*de10*/  UIMAD UR4, UR37, UR5, URZ ;  /* 0x00000005250472a4 */ /* 0x000fe2000f8e023f */
[----:B------:R-:W-:Y:S01]  /*de20*/  BSSY B0, `(.L_x_5944) ;  /* 0x000001c000007945 */ /* 0x000fe20003800000 */
[----:B------:R-:W-:Y:S02]  /*de30*/  IMAD R6, R6, UR5, RZ ;  /* 0x0000000506067c24 */ /* 0x000fe4000f8e02ff */
[----:B------:R-:W-:-:S03]  /*de40*/  USHF.R.S32.HI UR5, URZ, 0x1f, UR4 ;  /* 0x0000001f3f057899 */ /* 0x000fc60008011404 */
[----:B------:R-:W2:Y:S01]  /*de50*/  LDC.64 R14, c[0x0][0x828] ;  /* 0x00020a00ff0e7b82 */ /* 0x000ea20000000a00 */
[----:B------:R-:W-:Y:S02]  /*de60*/  IADD3 R8, P2, P3, R6, UR4, R7 ;  /* 0x0000000406087c10 */ /* 0x000fe4000fb5e007 */
[----:B------:R-:W-:-:S03]  /*de70*/  SHF.R.S32.HI R7, RZ, 0x1f, R6 ;  /* 0x0000001fff077819 */ /* 0x000fc60000011406 */
[C---:B------:R-:W-:Y:S01]  /*de80*/  IMAD.SHL.U32 R16, R8.reuse, 0x4, RZ ;  /* 0x0000000408107824 */ /* 0x040fe200078e00ff */
[----:B------:R3:W-:Y:S01]  /*de90*/  STS.128 [R0], R184 ;  /* 0x000000b800007388 */ /* 0x0007e20000000c00 */
[----:B------:R-:W-:Y:S01]  /*dea0*/  IADD3.X R7, R7, UR5, R10, P2, P3 ;  /* 0x0000000507077c10 */ /* 0x000fe200097e640a */
[----:B------:R-:W-:Y:S02]  /*deb0*/  ULDC.64 UR4, c[0x0][0x868] ;  /* 0x00021a0000047ab9 */ /* 0x000fe40000000a00 */
[----:B------:R3:W-:Y:S01]  /*dec0*/  STS.128 [R0+0x800], R188 ;  /* 0x000800bc00007388 */ /* 0x0007e20000000c00 */
        /* <DEDUP_REMOVED lines=12> */
.L_x_5946:
[----:B------:R-:W2:Y:S04]  /*df90*/  LDG.E.STRONG.GPU R8, desc[UR38][R6.64] ;  /* 0x0000002606087981 */ /* 0x000ea8000c1ef900 */
[----:B--2---:R-:W-:Y:S01]  /*dfa0*/  CCTL.IVALL ;  /* 0x00000000ff00798f */ /* 0x004fe20002000000 */
[----:B------:R-:W-:Y:S05]  /*dfb0*/  YIELD ;  /* 0x0000000000007946 */ /* 0x000fea0003800000 */
[----:B------:R-:W-:-:S13]  /*dfc0*/  ISETP.NE.AND P0, PT, R8, R17, PT ;  /* 0x000000110800720c */ /* 0x000fda0003f05270 */
[----:B------:R-:W-:Y:S05]  /*dfd0*/  @P0 BRA `(.L_x_5946) ;  /* 0xfffffffc00ec0947 */ /* 0x000fea000383ffff */
.L_x_5945:
[----:B------:R-:W-:Y:S05]  /*dfe0*/  BSYNC B0 ;  /* 0x0000000000007941 */ /* 0x000fea0003800000 */
.L_x_5944:
[----:B------:R-:W-:Y:S01]  /*dff0*/  UMOV UR4, 0xffffffff ;  /* 0xffffffff00047882 */ /* 0x000fe20000000000 */
[----:B------:R-:W-:Y:S02]  /*e000*/  LEA.HI.X R11, R2, R13, R11, 0x2, P2 ;  /* 0x0000000d020b7211 */ /* 0x000fe400010f140b */
[----:B------:R-:W-:Y:S01]  /*e010*/  LEA.HI.X R9, R4, R15, R9, 0x2, P3 ;  /* 0x0000000f04097211 */ /* 0x000fe200018f1409 */
[----:B------:R-:W-:Y:S06]  /*e020*/  BRA.DIV UR4, `(.L_x_5947) ;  /* 0x0000004e04d87947 */ /* 0x000fec000b800000 */
[----:B------:R-:W-:Y:S01]  /*e030*/  NOP ;  /* 0x0000000000007918 */ /* 0x000fe20000000000 */
.L_x_6056:
        /* <DEDUP_REMOVED lines=17> */
.L_x_5950:
[----:B------:R-:W-:Y:S01]  /*e150*/  @P0 ELECT P2, URZ, PT ;  /* 0x00000000003f082f */ /* 0x000fe20003840000 */
[----:B------:R1:W-:-:S12]  /*e160*/  UBLKRED.G.S.ADD.F32.RN [UR4], [UR6], UR7, desc[UR8] ;  /* 0x00000804060073bb */ /* 0x0003d800080a1407 */
[----:B------:R-:W-:Y:S02]  /*e170*/  @P2 PLOP3.LUT P0, PT, P2, PT, PT, 0x8, 0x0 ;  /* 0x000000000000281c */ /* 0x000fe4000170e170 */
[----:B------:R-:W-:-:S11]  /*e180*/  PLOP3.LUT P2, PT, PT, PT, PT, 0x8, 0x0 ;  /* 0x000000000000781c */ /* 0x000fd60003f4e170 */
[----:B-1----:R-:W-:Y:S05]  /*e190*/  @P0 BRA.U.ANY `(.L_x_5950) ;  /* 0xfffffffd00ec0947 */ /* 0x002fea000393ffff */
[----:B------:R0:W-:Y:S01]  /*e1a0*/  UTMACMDFLUSH ;  /* 0x00000000000079b7 */ /* 0x0001e20000000000 */
[----:B------:R-:W-:-:S04]  /*e1b0*/  DEPBAR.LE SB0, 0x0 ;  /* 0x000080000000791a */ /* 0x000fc80000000000 */
.L_x_5949:
[----:B------:R-:W-:Y:S05]  /*e1c0*/  BSYNC B0 ;  /* 0x0000000000007941 */ /* 0x000fea0003800000 */
.L_x_5948:
        /* <DEDUP_REMOVED lines=14> */
.L_x_5952:
[----:B------:R-:W-:Y:S05]  /*e2b0*/  BSYNC B0 ;  /* 0x0000000000007941 */ /* 0x000fea0003800000 */
.L_x_5951:
        /* <DEDUP_REMOVED lines=14> */
.L_x_5955:
[----:B-1-3--:R-:W2:Y:S04]  /*e3a0*/  LDG.E.STRONG.GPU R0, desc[UR38][R2.64] ;  /* 0x0000002602007981 */ /* 0x00aea8000c1ef900 */
[----:B--2---:R-:W-:Y:S01]  /*e3b0*/  CCTL.IVALL ;  /* 0x00000000ff00798f */ /* 0x004fe20002000000 */
[----:B------:R-:W-:Y:S05]  /*e3c0*/  YIELD ;  /* 0x0000000000007946 */ /* 0x000fea0003800000 */
[----:B------:R-:W-:-:S13]  /*e3d0*/  ISETP.NE.AND P0, PT, R0, R17, PT ;  /* 0x000000110000720c */ /* 0x000fda0003f05270 */
[----:B------:R-:W-:Y:S05]  /*e3e0*/  @P0 BRA `(.L_x_5955) ;  /* 0xfffffffc00ec0947 */ /* 0x000fea000383ffff */
.L_x_5954:
[----:B------:R-:W-:Y:S05]  /*e3f0*/  BSYNC B0 ;  /* 0x0000000000007941 */ /* 0x000fea0003800000 */
.L_x_5953:
[----:B------:R-:W-:-:S03]  /*e400*/  UMOV UR4, 0xffffffff ;  /* 0xffffffff00047882 */ /* 0x000fc60000000000 */
[----:B------:R-:W-:Y:S05]  /*e410*/  BRA.DIV UR4, `(.L_x_5956) ;  /* 0x0000004a04f87947 */ /* 0x000fea000b800000 */
[----:B------:R-:W-:Y:S01]  /*e420*/  NOP ;  /* 0x0000000000007918 */ /* 0x000fe20000000000 */
.L_x_6059:
        /* <DEDUP_REMOVED lines=17> */
.L_x_5959:
[----:B------:R-:W-:Y:S01]  /*e540*/  @P0 ELECT P2, URZ, PT ;  /* 0x00000000003f082f */ /* 0x000fe20003840000 */
[----:B------:R2:W-:-:S12]  /*e550*/  UBLKRED.G.S.ADD.F32.RN [UR4], [UR6], UR7, desc[UR8] ;  /* 0x00000804060073bb */ /* 0x0005d800080a1407 */
[----:B------:R-:W-:Y:S02]  /*e560*/  @P2 PLOP3.LUT P0, PT, P2, PT, PT, 0x8, 0x0 ;  /* 0x000000000000281c */ /* 0x000fe4000170e170 */
[----:B------:R-:W-:-:S11]  /*e570*/  PLOP3.LUT P2, PT, PT, PT, PT, 0x8, 0x0 ;  /* 0x000000000000781c */ /* 0x000fd60003f4e170 */
[----:B--2---:R-:W-:Y:S05]  /*e580*/  @P0 BRA.U.ANY `(.L_x_5959) ;  /* 0xfffffffd00ec0947 */ /* 0x004fea000393ffff */
[----:B------:R0:W-:Y:S01]  /*e590*/  UTMACMDFLUSH ;  /* 0x00000000000079b7 */ /* 0x0001e20000000000 */
[----:B------:R-:W-:-:S04]  /*e5a0*/  DEPBAR.LE SB0, 0x0 ;  /* 0x000080000000791a */ /* 0x000fc80000000000 */
.L_x_5958:
[----:B------:R-:W-:Y:S05]  /*e5b0*/  BSYNC B0 ;  /* 0x0000000000007941 */ /* 0x000fea0003800000 */
.L_x_5957:
        /* <DEDUP_REMOVED lines=14> */
.L_x_5889:
        /* <DEDUP_REMOVED lines=21> */
.L_x_5961:
        /* <DEDUP_REMOVED lines=13> */
.L_x_5963:
[----:B------:R-:W-:-:S05]  /*e8c0*/  ULDC UR4, c[0x0][0x8c4] ;  /* 0x0002310000047ab9 */ /* 0x000fca0000000800 */
.L_x_5962:
        /* <DEDUP_REMOVED lines=44> */
.L_x_5964:
        /* <DEDUP_REMOVED lines=13> */
.L_x_5965:
        /* <DEDUP_REMOVED lines=12> */
.L_x_5966:
        /* <DEDUP_REMOVED lines=30> */
.L_x_5967:
        /* <DEDUP_REMOVED lines=35> */
.L_x_5972:
[----:B------:R-:W2:Y:S04]  /*f130*/  LDG.E.STRONG.GPU R0, desc[UR38][R2.64] ;  /* 0x0000002602007981 */ /* 0x000ea8000c1ef900 */
[----:B--2---:R-:W-:Y:S01]  /*f140*/  CCTL.IVALL ;  /* 0x00000000ff00798f */ /* 0x004fe20002000000 */
[----:B------:R-:W-:Y:S05]  /*f150*/  YIELD ;  /* 0x0000000000007946 */ /* 0x000fea0003800000 */
[----:B------:R-:W-:-:S13]  /*f160*/  ISETP.NE.AND P1, PT, R0, UR22, PT ;  /* 0x0000001600007c0c */ /* 0x000fda000bf25270 */
[----:B------:R-:W-:Y:S05]  /*f170*/  @P1 BRA `(.L_x_5972) ;  /* 0xfffffffc00ec1947 */ /* 0x000fea000383ffff */
.L_x_5971:
[----:B------:R-:W-:Y:S05]  /*f180*/  BSYNC B0 ;  /* 0x0000000000007941 */ /* 0x000fea0003800000 */
.L_x_5970:
[----:B------:R-:W-:-:S03]  /*f190*/  UMOV UR15, 0xffffffff ;  /* 0xffffffff000f7882 */ /* 0x000fc60000000000 */
[----:B------:R-:W-:Y:S05]  /*f1a0*/  BRA.DIV UR15, `(.L_x_5973) ;  /* 0x0000003e0fb07947 */ /* 0x000fea000b800000 */
[----:B------:R-:W-:Y:S01]  /*f1b0*/  NOP ;  /* 0x0000000000007918 */ /* 0x000fe20000000000 */
.L_x_6062:
        /* <DEDUP_REMOVED lines=22> */
.L_x_5975:
[----:B------:R-:W-:Y:S05]  /*f320*/  BSYNC B0 ;  /* 0x0000000000007941 */ /* 0x000fea0003800000 */
.L_x_5974:
        /* <DEDUP_REMOVED lines=20> */
.L_x_5977:
[----:B------:R-:W-:Y:S05]  /*f470*/  BSYNC B0 ;  /* 0x0000000000007941 */ /* 0x000fea0003800000 */
.L_x_5976:
[----:B------:R-:W-:Y:S06]  /*f480*/  BAR.ARV 0xa, 0xa0 ;  /* 0x0282800000007b1d */ /* 0x000fec0000002000 */
[----:B------:R-:W-:Y:S04]  /*f490*/  BSSY B0, `(.L_x_5978) ;  /* 0x0000003000007945 */ /* 0x000fe80003800000 */
[----:B------:R-:W-:Y:S05]  /*f4a0*/  @!P0 BRA `(.L_x_5979) ;  /* 0x0000000000048947 */ /* 0x000fea0003800000 */
[----:B------:R-:W-:-:S04]  /*f4b0*/  DEPBAR.LE SB0, 0x0 ;  /* 0x000080000000791a */ /* 0x000fc80000000000 */
.L_x_5979:
[----:B------:R-:W-:Y:S05]  /*f4c0*/  BSYNC B0 ;  /* 0x0000000000007941 */ /* 0x000fea0003800000 */
.L_x_5978:
        /* <DEDUP_REMOVED lines=19> */
.L_x_5981:
[----:B------:R-:W-:Y:S05]  /*f600*/  BSYNC B0 ;  /* 0x0000000000007941 */ /* 0x000fea0003800000 */
.L_x_5980:
[----:B------:R-:W-:Y:S01]  /*f610*/  UIADD3 UR15, UR9, 0x1, URZ ;  /* 0x00000001090f7890 */ /* 0x000fe2000fffe03f */
[----:B------:R-:W-:Y:S11]  /*f620*/  BRA `(.L_x_5982) ;  /* 0x0000000000047947 */ /* 0x000ff60003800000 */
.L_x_5969:
[----:B------:R-:W-:-:S05]  /*f630*/  UMOV UR15, UR9 ;  /* 0x00000009000f7c82 */ /* 0x000fca0008000000 */
.L_x_5982:
        /* <DEDUP_REMOVED lines=15> */
.L_x_6007:
        /* <DEDUP_REMOVED lines=11> */
.L_x_5985:
[----:B------:R-:W2:Y:S04]  /*f7e0*/  LDG.E.STRONG.GPU R0, desc[UR38][R2.64] ;  /* 0x0000002602007981 */ /* 0x000ea8000c1ef900 */
[----:B--2---:R-:W-:Y:S01]  /*f7f0*/  CCTL.IVALL ;  /* 0x00000000ff00798f */ /* 0x004fe20002000000 */
[----:B------:R-:W-:Y:S05]  /*f800*/  YIELD ;  /* 0x0000000000007946 */ /* 0x000fea0003800000 */
[----:B------:R-:W-:-:S13]  /*f810*/  ISETP.NE.AND P1, PT, R0, UR22, PT ;  /* 0x0000001600007c0c */ /* 0x000fda000bf25270 */
[----:B------:R-:W-:Y:S05]  /*f820*/  @P1 BRA `(.L_x_5985) ;  /* 0xfffffffc00ec1947 */ /* 0x000fea000383ffff */
.L_x_5984:
[----:B------:R-:W-:Y:S05]  /*f830*/  BSYNC B0 ;  /* 0x0000000000007941 */ /* 0x000fea0003800000 */
.L_x_5983:
[----:B------:R-:W-:-:S03]  /*f840*/  UMOV UR16, 0xffffffff ;  /* 0xffffffff00107882 */ /* 0x000fc60000000000 */
[----:B------:R-:W-:Y:S05]  /*f850*/  BRA.DIV UR16, `(.L_x_5986) ;  /* 0x0000003a10207947 */ /* 0x000fea000b800000 */
[----:B------:R-:W-:Y:S01]  /*f860*/  NOP ;  /* 0x0000000000007918 */ /* 0x000fe20000000000 */
.L_x_6065:
        /* <DEDUP_REMOVED lines=19> */
.L_x_5988:
[----:B------:R-:W-:Y:S05]  /*f9a0*/  BSYNC B0 ;  /* 0x0000000000007941 */ /* 0x000fea0003800000 */
.L_x_5987:
        /* <DEDUP_REMOVED lines=17> */
.L_x_5990:
[----:B------:R-:W-:Y:S05]  /*fac0*/  BSYNC B0 ;  /* 0x0000000000007941 */ /* 0x000fea0003800000 */
.L_x_5989:
[----:B------:R-:W-:Y:S06]  /*fad0*/  BAR.ARV 0xa, 0xa0 ;  /* 0x0282800000007b1d */ /* 0x000fec0000002000 */
[----:B------:R-:W-:Y:S04]  /*fae0*/  BSSY B0, `(.L_x_5991) ;  /* 0x0000003000007945 */ /* 0x000fe80003800000 */
[----:B------:R-:W-:Y:S05]  /*faf0*/  @!P0 BRA `(.L_x_5992) ;  /* 0x0000000000048947 */ /* 0x000fea0003800000 */
[----:B------:R-:W-:-:S04]  /*fb00*/  DEPBAR.LE SB0, 0x0 ;  /* 0x000080000000791a */ /* 0x000fc80000000000 */
.L_x_5992:
[----:B------:R-:W-:Y:S05]  /*fb10*/  BSYNC B0 ;  /* 0x0000000000007941 */ /* 0x000fea0003800000 */
.L_x_5991:
        /* <DEDUP_REMOVED lines=19> */
.L_x_5994:
[----:B------:R-:W-:Y:S05]  /*fc50*/  BSYNC B0 ;  /* 0x0000000000007941 */ /* 0x000fea0003800000 */
.L_x_5993:
        /* <DEDUP_REMOVED lines=9> */
.L_x_5997:
[----:B------:R-:W2:Y:S04]  /*fcf0*/  LDG.E.STRONG.GPU R0, desc[UR38][R2.64] ;  /* 0x0000002602007981 */ /* 0x000ea8000c1ef900 */
[----:B--2---:R-:W-:Y:S01]  /*fd00*/  CCTL.IVALL ;  /* 0x00000000ff00798f */ /* 0x004fe20002000000 */
[----:B------:R-:W-:Y:S05]  /*fd10*/  YIELD ;  /* 0x0000000000007946 */ /* 0x000fea0003800000 */
[----:B------:R-:W-:-:S13]  /*fd20*/  ISETP.NE.AND P1, PT, R0, UR22, PT ;  /* 0x0000001600007c0c */ /* 0x000fda000bf25270 */
[----:B------:R-:W-:Y:S05]  /*fd30*/  @P1 BRA `(.L_x_5997) ;  /* 0xfffffffc00ec1947 */ /* 0x000fea000383ffff */
.L_x_5996:
[----:B------:R-:W-:Y:S05]  /*fd40*/  BSYNC B0 ;  /* 0x0000000000007941 */ /* 0x000fea0003800000 */
.L_x_5995:
[----:B------:R-:W-:-:S03]  /*fd50*/  UMOV UR12, 0xffffffff ;  /* 0xffffffff000c7882 */ /* 0x000fc60000000000 */
[----:B------:R-:W-:Y:S05]  /*fd60*/  BRA.DIV UR12, `(.L_x_5998) ;  /* 0x000000320cf87947 */ /* 0x000fea000b800000 */
[----:B------:R-:W-:Y:S01]  /*fd70*/  NOP ;  /* 0x0000000000007918 */ /* 0x000fe20000000000 */
.L_x_6068:
        /* <DEDUP_REMOVED lines=15> */
.L_x_6000:
[----:B------:R-:W-:Y:S05]  /*fe70*/  BSYNC B0 ;  /* 0x0000000000007941 */ /* 0x000fea0003800000 */
.L_x_5999:
        /* <DEDUP_REMOVED lines=15> */
.L_x_6002:
[----:B------:R-:W-:Y:S05]  /*ff70*/  BSYNC B0 ;  /* 0x0000000000007941 */ /* 0x000fea0003800000 */
.L_x_6001:
[----:B------:R-:W-:Y:S06]  /*ff80*/  BAR.ARV 0xa, 0xa0 ;  /* 0x0282800000007b1d */ /* 0x000fec0000002000 */
[----:B------:R-:W-:Y:S04]  /*ff90*/  BSSY B0, `(.L_x_6003) ;  /* 0x0000003000007945 */ /* 0x000fe80003800000 */
[----:B------:R-:W-:Y:S05]  /*ffa0*/  @!P0 BRA `(.L_x_6004) ;  /* 0x0000000000048947 */ /* 0x000fea0003800000 */
[----:B------:R-:W-:-:S04]  /*ffb0*/  DEPBAR.LE SB0, 0x0 ;  /* 0x000080000000791a */ /* 0x000fc80000000000 */
.L_x_6004:
[----:B------:R-:W-:Y:S05]  /*ffc0*/  BSYNC B0 ;  /* 0x0000000000007941 */ /* 0x000fea0003800000 */
.L_x_6003:
        /* <DEDUP_REMOVED lines=19> */
.L_x_6006:
[----:B------:R-:W-:Y:S05]  /*10100*/  BSYNC B0 ;  /* 0x0000000000007941 */ /* 0x000fea0003800000 */
.L_x_6005:
[----:B------:R-:W-:Y:S02]  /*10110*/  UIADD3 UR9, UR9, 0x2, URZ ;  /* 0x0000000209097890 */ /* 0x000fe4000fffe03f */
[----:B------:R-:W-:-:S04]  /*10120*/  UIADD3 UR4, UR4, 0x4000, URZ ;  /* 0x0000400004047890 */ /* 0x000fc8000fffe03f */
[----:B------:R-:W-:-:S13]  /*10130*/  ISETP.LE.AND P1, PT, R9, UR9, PT ;  /* 0x0000000909007c0c */ /* 0x000fda000bf23270 */
[----:B------:R-:W-:Y:S05]  /*10140*/  @!P1 BRA `(.L_x_6007) ;  /* 0xfffffff400789947 */ /* 0x000fea000383ffff */
.L_x_5968:
        /* <DEDUP_REMOVED lines=41> */
.L_x_6010:
[----:B------:R-:W-:Y:S05]  /*103e0*/  BSYNC B0 ;  /* 0x0000000000007941 */ /* 0x000fea0003800000 */
.L_x_6009:
[----:B------:R-:W-:Y:S05]  /*103f0*/  BRA `(.L_x_6011) ;  /* 0x0000000000047947 */ /* 0x000fea0003800000 */
.L_x_6008:
[----:B------:R-:W-:-:S05]  /*10400*/  UMOV UR4, UR9 ;  /* 0x0000000900047c82 */ /* 0x000fca0008000000 */
.L_x_6011:
        /* <DEDUP_REMOVED lines=11> */
.L_x_6016:
        /* <DEDUP_REMOVED lines=24> */
.L_x_6013:
[----:B------:R-:W-:Y:S05]  /*10640*/  BSYNC B0 ;  /* 0x0000000000007941 */ /* 0x000fea0003800000 */
.L_x_6012:
        /* <DEDUP_REMOVED lines=24> */
.L_x_6015:
[----:B------:R-:W-:Y:S05]  /*107d0*/  BSYNC B0 ;  /* 0x0000000000007941 */ /* 0x000fea0003800000 */
.L_x_6014:
[----:B------:R-:W-:Y:S02]  /*107e0*/  UIADD3 UR7, UR7, 0x2, URZ ;  /* 0x0000000207077890 */ /* 0x000fe4000fffe03f */
[----:B------:R-:W-:Y:S02]  /*107f0*/  ULEA UR5, UR19, UR5, 0x1 ;  /* 0x0000000513057291 */ /* 0x000fe4000f8e083f */
[----:B------:R-:W-:Y:S02]  /*10800*/  ULEA UR6, UR19, UR6, 0x1 ;  /* 0x0000000613067291 */ /* 0x000fe4000f8e083f */
[----:B------:R-:W-:-:S13]  /*10810*/  ISETP.NE.AND P0, PT, RZ, UR7, PT ;  /* 0x00000007ff007c0c */ /* 0x000fda000bf05270 */
[----:B------:R-:W-:Y:S05]  /*10820*/  @!P0 BRA `(.L_x_5894) ;  /* 0x0000002400248947 */ /* 0x000fea0003800000 */
[----:B------:R-:W-:Y:S05]  /*10830*/  BRA `(.L_x_6016) ;  /* 0xfffffffc00207947 */ /* 0x000fea000383ffff */
.L_x_5960:
        /* <DEDUP_REMOVED lines=14> */
.L_x_6017:
        /* <DEDUP_REMOVED lines=14> */
.L_x_6019:
[----:B------:R-:W-:-:S05]  /*10a00*/  ULDC UR4, c[0x0][0x8c4] ;  /* 0x0002310000047ab9 */ /* 0x000fca0000000800 */
.L_x_6018:
        /* <DEDUP_REMOVED lines=59> */
.L_x_6021:
        /* <DEDUP_REMOVED lines=13> */
.L_x_6022:
        /* <DEDUP_REMOVED lines=8> */
.L_x_6023:
        /* <DEDUP_REMOVED lines=21> */
.L_x_6024:
        /* <DEDUP_REMOVED lines=50> */
.L_x_6069:
        /* <DEDUP_REMOVED lines=15> */
.L_x_6027:
        /* <DEDUP_REMOVED lines=77> */
.L_x_6038:
[----:B-123--:R-:W-:-:S04]  /*11940*/  SHF.L.U32 R18, R10, 0x1f, RZ ;  /* 0x0000001f0a127819 */ /* 0x00efc800000006ff */
[----:B------:R-:W2:Y:S02]  /*11950*/  SYNCS.PHASECHK.TRANS64.TRYWAIT P1, [R15+URZ+0x30c40], R18 ;  /* 0x030c40120f0075a7 */ /* 0x000ea4000802017f */
[----:B--2---:R-:W-:Y:S05]  /*11960*/  @!P1 BRA `(.L_x_6030) ;  /* 0x0000001800289947 */ /* 0x004fea0003800000 */
.L_x_6070:
        /* <DEDUP_REMOVED lines=8> */
.L_x_6031:
        /* <DEDUP_REMOVED lines=30> */
.L_x_6071:
        /* <DEDUP_REMOVED lines=8> */
.L_x_6033:
        /* <DEDUP_REMOVED lines=30> */
.L_x_6072:
        /* <DEDUP_REMOVED lines=8> */
.L_x_6035:
        /* <DEDUP_REMOVED lines=24> */
.L_x_6074:
        /* <DEDUP_REMOVED lines=8> */
.L_x_6037:
        /* <DEDUP_REMOVED lines=30> */
.L_x_6029:
[----:B------:R-:W4:Y:S02]  /*12290*/  LDL.LU R4, [R1+0x8] ;  /* 0x0000080001047983 */ /* 0x000f240000300800 */
[----:B----4-:R-:W-:Y:S02]  /*122a0*/  ISETP.NE.AND P1, PT, R4, RZ, PT ;  /* 0x000000ff0400720c */ /* 0x010fe40003f25270 */
[----:B------:R4:W5:Y:S11]  /*122b0*/  LDL R4, [R1+0x4] ;  /* 0x0000040001047983 */ /* 0x0009760000100800 */
[----:B----4-:R-:W-:Y:S05]  /*122c0*/  @!P1 BRA `(.L_x_6028) ;  /* 0x0000000400249947 */ /* 0x010fea0003800000 */
[----:B------:R-:W-:-:S04]  /*122d0*/  SHF.L.U32 R12, R10, 0x1f, RZ ;  /* 0x0000001f0a0c7819 */ /* 0x000fc800000006ff */
[----:B------:R-:W4:Y:S02]  /*122e0*/  SYNCS.PHASECHK.TRANS64.TRYWAIT P1, [R15+URZ+0x30c40], R12 ;  /* 0x030c400c0f0075a7 */ /* 0x000f24000802017f */
[----:B----4-:R-:W-:Y:S05]  /*122f0*/  @!P1 BRA `(.L_x_6039) ;  /* 0x0000001000189947 */ /* 0x010fea0003800000 */
.L_x_6075:
        /* <DEDUP_REMOVED lines=8> */
.L_x_6040:
        /* <DEDUP_REMOVED lines=27> */
.L_x_6076:
        /* <DEDUP_REMOVED lines=8> */
.L_x_6042:
        /* <DEDUP_REMOVED lines=27> */
.L_x_6028:
[----:B------:R-:W1:Y:S01]  /*12760*/  S2R R0, SR_TID.X ;  /* 0x0000000000007919 */ /* 0x000e620000002100 */
[----:B------:R-:W-:Y:S01]  /*12770*/  IMAD R3, R16, 0x8, R15 ;  /* 0x0000000810037824 */ /* 0x000fe200078e020f */
[----:B-1----:R-:W-:Y:S02]  /*12780*/  LOP3.LUT R2, R0, 0x7f, RZ, 0xc0, !PT ;  /* 0x0000007f00027812 */ /* 0x002fe400078ec0ff */
[----:B------:R-:W-:Y:S02]  /*12790*/  SHF.L.U32 R0, R10, 0x1f, RZ ;  /* 0x0000001f0a007819 */ /* 0x000fe400000006ff */
[----:B------:R-:W-:Y:S02]  /*127a0*/  ISETP.NE.AND P1, PT, R2, RZ, PT ;  /* 0x000000ff0200720c */ /* 0x000fe40003f25270 */
[----:B------:R-:W1:Y:S02]  /*127b0*/  SYNCS.PHASECHK.TRANS64.TRYWAIT P0, [R3+URZ+0x30c40], R0 ;  /* 0x030c4000030075a7 */ /* 0x000e64000800017f */
[----:B-1----:R-:W-:Y:S09]  /*127c0*/  @!P0 BRA `(.L_x_6043) ;  /* 0x0000000c000c8947 */ /* 0x002ff20003800000 */
.L_x_6077:
[----:B------:R-:W-:Y:S05]  /*127d0*/  @P1 BRA `(.L_x_6044) ;  /* 0x0000000000181947 */ /* 0x000fea0003800000 */
[----:B------:R-:W1:Y:S01]  /*127e0*/  S2R R2, SR_TID.X ;  /* 0x0000000000027919 */ /* 0x000e620000002100 */
[----:B------:R-:W-:-:S04]  /*127f0*/  IMAD.MOV.U32 R0, RZ, RZ, 0x4200 ;  /* 0x00004200ff007424 */ /* 0x000fc800078e00ff */
[----:B------:R1:W-:Y:S02]  /*12800*/  SYNCS.ARRIVE.TRANS64 RZ, [R3+URZ+0x30c30], R0 ;  /* 0x030c300003ff79a7 */ /* 0x0003e4000800003f */
[----:B-1----:R-:W-:-:S13]  /*12810*/  LOP3.LUT P0, RZ, R2, 0x1f, RZ, 0xc0, !PT ;  /* 0x0000001f02ff7812 */ /* 0x002fda000780c0ff */
[----:B------:R-:W-:Y:S05]  /*12820*/  @!P0 BRA `(.L_x_6044) ;  /* 0x0000000000048947 */ /* 0x000fea0003800000 */
[----:B------:R-:W-:Y:S01]  /*12830*/  BPT.TRAP 0x1 ;  /* 0x000000040000795c */ /* 0x000fe20000300000 */
.L_x_6044:
        /* <DEDUP_REMOVED lines=34> */
.L_x_6025:
[----:B------:R-:W-:Y:S05]  /*12a60*/  BSYNC B0 ;  /* 0x0000000000007941 */ /* 0x000fea0003800000 */
.L_x_6020:
[----:B------:R-:W-:-:S03]  /*12a70*/  UMOV UR8, 0xffffffff ;  /* 0xffffffff00087882 */ /* 0x000fc60000000000 */
[----:B------:R-:W-:Y:S05]  /*12a80*/  BRA.DIV UR8, `(.L_x_6045) ;  /* 0x0000000a08707947 */ /* 0x000fea000b800000 */
[----:B------:R-:W-:-:S13]  /*12a90*/  ELECT P6, URZ, PT ;  /* 0x00000000003f782f */ /* 0x000fda00038c0000 */
.L_x_6080:
[----:B------:R-:W-:Y:S05]  /*12aa0*/  @!P6 BRA `(.L_x_5894) ;  /* 0x000000000084e947 */ /* 0x000fea0003800000 */
[----:B------:R-:W-:-:S06]  /*12ab0*/  ULOP3.LUT UR8, UR36, 0x2, URZ, 0xfc, !UPT ;  /* 0x0000000224087892 */ /* 0x000fcc000f8efc3f */
[----:B------:R-:W-:-:S05]  /*12ac0*/  IMAD.U32 R2, RZ, RZ, UR8 ;  /* 0x00000008ff027e24 */ /* 0x000fca000f8e00ff */
[----:B------:R-:W-:-:S13]  /*12ad0*/  ISETP.NE.AND P2, PT, R2, 0x3, PT ;  /* 0x000000030200780c */ /* 0x000fda0003f45270 */
[----:B------:R-:W-:Y:S05]  /*12ae0*/  @!P2 BRA `(.L_x_6046) ;  /* 0x000000000004a947 */ /* 0x000fea0003800000 */
[----:B---3--:R-:W-:Y:S01]  /*12af0*/  BPT.TRAP 0x1 ;  /* 0x000000040000795c */ /* 0x008fe20000300000 */
.L_x_6046:
        /* <DEDUP_REMOVED lines=15> */
.L_x_6081:
[----:B------:R-:W2:Y:S02]  /*12bf0*/  SYNCS.PHASECHK.TRANS64.TRYWAIT P0, [R3+URZ], R2 ;  /* 0x00000002030075a7 */ /* 0x000ea4000800017f */
[----:B--2---:R-:W-:Y:S05]  /*12c00*/  @!P0 BRA `(.L_x_6048) ;  /* 0x0000000800448947 */ /* 0x004fea0003800000 */
.L_x_6082:
[----:B------:R-:W-:Y:S05]  /*12c10*/  @!P2 BRA `(.L_x_6049) ;  /* 0x000000000004a947 */ /* 0x000fea0003800000 */
[----:B---3--:R-:W-:Y:S01]  /*12c20*/  BPT.TRAP 0x1 ;  /* 0x000000040000795c */ /* 0x008fe20000300000 */
.L_x_6049:
[----:B--2---:R-:W-:-:S04]  /*12c30*/  VIADD R3, R8, 0x30c40 ;  /* 0x00030c4008037836 */ /* 0x004fc80000000000 */
[----:B------:R-:W-:-:S04]  /*12c40*/  IMAD R5, R0, 0x8, R3 ;  /* 0x0000000800057824 */ /* 0x000fc800078e0203 */
[----:B------:R-:W2:Y:S02]  /*12c50*/  SYNCS.PHASECHK.TRANS64.TRYWAIT P0, [R5+URZ], R4 ;  /* 0x00000004050075a7 */ /* 0x000ea4000800017f */
[----:B--2---:R-:W-:Y:S05]  /*12c60*/  @!P0 BRA `(.L_x_6050) ;  /* 0x0000000800408947 */ /* 0x004fea0003800000 */
.L_x_6083:
[----:B------:R-:W-:-:S07]  /*12c70*/  IMAD R3, R6, 0x8, R3 ;  /* 0x0000000806037824 */ /* 0x000fce00078e0203 */
.L_x_6051:
[----:B----4-:R4:W1:Y:S02]  /*12c80*/  SYNCS.PHASECHK.TRANS64.TRYWAIT P0, [R3+URZ], R2 ;  /* 0x00000002030075a7 */ /* 0x010864000800017f */
[----:B-1----:R-:W-:Y:S05]  /*12c90*/  @!P0 NANOSLEEP.SYNCS 0x989680 ;  /* 0x009896800000895d */ /* 0x002fea0003900000 */
[----:B------:R-:W1:Y:S02]  /*12ca0*/  @!P0 SYNCS.PHASECHK.TRANS64 P0, [R3+URZ], R2 ;  /* 0x00000002030085a7 */ /* 0x000e64000800007f */
[----:B-1----:R-:W-:Y:S05]  /*12cb0*/  @!P0 BRA `(.L_x_6051) ;  /* 0xfffffffc00f08947 */ /* 0x002fea000383ffff */
.L_x_5894:
[----:B---3--:R-:W-:Y:S05]  /*12cc0*/  BSYNC B6 ;  /* 0x0000000000067941 */ /* 0x008fea0003800000 */
.L_x_5888:
[----:B------:R-:W-:Y:S05]  /*12cd0*/  EXIT ;  /* 0x000000000000794d */ /* 0x000fea0003800000 */
.L_x_5905:
[----:B------:R-:W-:Y:S02]  /*12ce0*/  IMAD.MOV.U32 R13, RZ, RZ, R10 ;  /* 0x000000ffff0d7224 */ /* 0x000fe400078e000a */
[----:B------:R-:W-:Y:S02]  /*12cf0*/  IMAD.MOV.U32 R12, RZ, RZ, RZ ;  /* 0x000000ffff0c7224 */ /* 0x000fe400078e00ff */
[----:B------:R-:W-:Y:S02]  /*12d00*/  IMAD.MOV.U32 R11, RZ, RZ, 0x1f ;  /* 0x0000001fff0b7424 */ /* 0x000fe400078e00ff */
[----:B------:R-:W-:-:S07]  /*12d10*/  IMAD.MOV.U32 R15, RZ, RZ, -0x1 ;  /* 0xffffffffff0f7424 */ /* 0x000fce00078e00ff */
[----:B------:R-:W-:Y:S05]  /*12d20*/  WARPSYNC.COLLECTIVE R15, `(.L_x_6052) ;  /* 0x000000000f087348 */ /* 0x000fea0003c00000 */
[----:B------:R1:W2:Y:S02]  /*12d30*/  SHFL.IDX P6, R14, R13, R12, R11 ;  /* 0x0000000c0d0e7389 */ /* 0x0002a400000c000b */
[----:B-12---:R-:W-:Y:S01]  /*12d40*/  ENDCOLLECTIVE ;  /* 0x000000000000791b */ /* 0x006fe20003800000 */
.L_x_6052:
[----:B------:R-:W-:Y:S05]  /*12d50*/  BRA `(.L_x_6053) ;  /* 0xfffffee400b07947 */ /* 0x000fea000383ffff */
.L_x_5907:
[----:B--2---:R2:W3:Y:S02]  /*12d60*/  SYNCS.PHASECHK.TRANS64.TRYWAIT P0, [R16+URZ+0x30c00], R11 ;  /* 0x030c000b100075a7 */ /* 0x0044e4000800017f */
[----:B---3--:R-:W-:Y:S05]  /*12d70*/  @!P0 NANOSLEEP.SYNCS 0x989680 ;  /* 0x009896800000895d */ /* 0x008fea0003900000 */
[----:B------:R-:W3:Y:S02]  /*12d80*/  @!P0 SYNCS.PHASECHK.TRANS64 P0, [R16+URZ+0x30c00], R11 ;  /* 0x030c000b100085a7 */ /* 0x000ee4000800007f */
[----:B---3--:R-:W-:Y:S05]  /*12d90*/  @!P0 BRA `(.L_x_5907) ;  /* 0xfffffffc00f08947 */ /* 0x008fea000383ffff */
[----:B------:R-:W-:Y:S05]  /*12da0*/  BRA `(.L_x_5906) ;  /* 0xfffffee400f87947 */ /* 0x000fea000383ffff */
.L_x_5912:
[----:B--2---:R2:W3:Y:S02]  /*12db0*/  SYNCS.PHASECHK.TRANS64.TRYWAIT P0, [R8+URZ+0x30c10], R23 ;  /* 0x030c1017080075a7 */ /* 0x0044e4000800017f */
[----:B---3--:R-:W-:Y:S05]  /*12dc0*/  @!P0 NANOSLEEP.SYNCS 0x989680 ;  /* 0x009896800000895d */ /* 0x008fea0003900000 */
[----:B------:R-:W3:Y:S02]  /*12dd0*/  @!P0 SYNCS.PHASECHK.TRANS64 P0, [R8+URZ+0x30c10], R23 ;  /* 0x030c1017080085a7 */ /* 0x000ee4000800007f */
[----:B---3--:R-:W-:Y:S05]  /*12de0*/  @!P0 BRA `(.L_x_5912) ;  /* 0xfffffffc00f08947 */ /* 0x008fea000383ffff */
[----:B------:R-:W-:Y:S05]  /*12df0*/  BRA `(.L_x_5911) ;  /* 0xfffffef000987947 */ /* 0x000fea000383ffff */
.L_x_5916:
[----:B------:R1:W1:Y:S02]  /*12e00*/  SYNCS.PHASECHK.TRANS64.TRYWAIT P0, [R8+URZ+0x30c30], R23 ;  /* 0x030c3017080075a7 */ /* 0x000264000800017f */
[----:B-1----:R-:W-:Y:S05]  /*12e10*/  @!P0 NANOSLEEP.SYNCS 0x989680 ;  /* 0x009896800000895d */ /* 0x002fea0003900000 */
[----:B------:R-:W1:Y:S02]  /*12e20*/  @!P0 SYNCS.PHASECHK.TRANS64 P0, [R8+URZ+0x30c30], R23 ;  /* 0x030c3017080085a7 */ /* 0x000e64000800007f */
[----:B-1----:R-:W-:Y:S05]  /*12e30*/  @!P0 BRA `(.L_x_5916) ;  /* 0xfffffffc00f08947 */ /* 0x002fea000383ffff */
[----:B------:R-:W-:Y:S05]  /*12e40*/  BRA `(.L_x_5915) ;  /* 0xfffffef400987947 */ /* 0x000fea000383ffff */
.L_x_5924:
[----:B--2---:R2:W3:Y:S02]  /*12e50*/  SYNCS.PHASECHK.TRANS64.TRYWAIT P1, [R7+URZ+0x30c10], R20 ;  /* 0x030c1014070075a7 */ /* 0x0044e4000802017f */
[----:B---3--:R-:W-:Y:S05]  /*12e60*/  @!P1 NANOSLEEP.SYNCS 0x989680 ;  /* 0x009896800000995d */ /* 0x008fea0003900000 */
[----:B------:R-:W3:Y:S02]  /*12e70*/  @!P1 SYNCS.PHASECHK.TRANS64 P1, [R7+URZ+0x30c10], R20 ;  /* 0x030c1014070095a7 */ /* 0x000ee4000802007f */
[----:B---3--:R-:W-:Y:S05]  /*12e80*/  @!P1 BRA `(.L_x_5924) ;  /* 0xfffffffc00f09947 */ /* 0x008fea000383ffff */
[----:B------:R-:W-:Y:S05]  /*12e90*/  BRA `(.L_x_5923) ;  /* 0xffffff3400107947 */ /* 0x000fea000383ffff */
.L_x_5928:
[----:B------:R1:W1:Y:S02]  /*12ea0*/  SYNCS.PHASECHK.TRANS64.TRYWAIT P1, [R7+URZ+0x30c30], R20 ;  /* 0x030c3014070075a7 */ /* 0x000264000802017f */
[----:B-1----:R-:W-:Y:S05]  /*12eb0*/  @!P1 NANOSLEEP.SYNCS 0x989680 ;  /* 0x009896800000995d */ /* 0x002fea0003900000 */
[----:B------:R-:W1:Y:S02]  /*12ec0*/  @!P1 SYNCS.PHASECHK.TRANS64 P1, [R7+URZ+0x30c30], R20 ;  /* 0x030c3014070095a7 */ /* 0x000e64000802007f */
[----:B-1----:R-:W-:Y:S05]  /*12ed0*/  @!P1 BRA `(.L_x_5928) ;  /* 0xfffffffc00f09947 */ /* 0x002fea000383ffff */
[----:B------:R-:W-:Y:S05]  /*12ee0*/  BRA `(.L_x_5927) ;  /* 0xffffff3800247947 */ /* 0x000fea000383ffff */
.L_x_5936:
[----:B-1----:R1:W3:Y:S02]  /*12ef0*/  SYNCS.PHASECHK.TRANS64.TRYWAIT P0, [R7+URZ+0x30c10], R20 ;  /* 0x030c1014070075a7 */ /* 0x0022e4000800017f */
[----:B---3--:R-:W-:Y:S05]  /*12f00*/  @!P0 NANOSLEEP.SYNCS 0x989680 ;  /* 0x009896800000895d */ /* 0x008fea0003900000 */
[----:B------:R-:W3:Y:S02]  /*12f10*/  @!P0 SYNCS.PHASECHK.TRANS64 P0, [R7+URZ+0x30c10], R20 ;  /* 0x030c1014070085a7 */ /* 0x000ee4000800007f */
[----:B---3--:R-:W-:Y:S05]  /*12f20*/  @!P0 BRA `(.L_x_5936) ;  /* 0xfffffffc00f08947 */ /* 0x008fea000383ffff */
[----:B------:R-:W-:Y:S05]  /*12f30*/  BRA `(.L_x_5935) ;  /* 0xffffff6c00547947 */ /* 0x000fea000383ffff */
.L_x_5940:
[----:B------:R1:W1:Y:S02]  /*12f40*/  SYNCS.PHASECHK.TRANS64.TRYWAIT P0, [R7+URZ+0x30c30], R20 ;  /* 0x030c3014070075a7 */ /* 0x000264000800017f */
[----:B-1----:R-:W-:Y:S05]  /*12f50*/  @!P0 NANOSLEEP.SYNCS 0x989680 ;  /* 0x009896800000895d */ /* 0x002fea0003900000 */
[----:B------:R-:W1:Y:S02]  /*12f60*/  @!P0 SYNCS.PHASECHK.TRANS64 P0, [R7+URZ+0x30c30], R20 ;  /* 0x030c3014070085a7 */ /* 0x000e64000800007f */
[----:B-1----:R-:W-:Y:S05]  /*12f70*/  @!P0 BRA `(.L_x_5940) ;  /* 0xfffffffc00f08947 */ /* 0x002fea000383ffff */
[----:B------:R-:W-:Y:S05]  /*12f80*/  BRA `(.L_x_5939) ;  /* 0xffffff7000647947 */ /* 0x000fea000383ffff */
.L_x_5947:
[----:B------:R-:W-:Y:S01]  /*12f90*/  BSSY B0, `(.L_x_6054) ;  /* 0x0000005000007945 */ /* 0x000fe20003800000 */
[----:B------:R-:W-:-:S07]  /*12fa0*/  IMAD.MOV.U32 R15, RZ, RZ, -0x1 ;  /* 0xffffffffff0f7424 */ /* 0x000fce00078e00ff */
[----:B---3--:R-:W-:Y:S05]  /*12fb0*/  WARPSYNC.COLLECTIVE R15, `(.L_x_6055) ;  /* 0x000000000f087348 */ /* 0x008fea0003c00000 */
[----:B------:R-:W-:Y:S01]  /*12fc0*/  NOP ;  /* 0x0000000000007918 */ /* 0x000fe20000000000 */
[----:B---3--:R-:W-:Y:S01]  /*12fd0*/  ENDCOLLECTIVE ;  /* 0x000000000000791b */ /* 0x008fe20003800000 */
.L_x_6055:
[----:B------:R-:W-:Y:S05]  /*12fe0*/  BSYNC B0 ;  /* 0x0000000000007941 */ /* 0x000fea0003800000 */
.L_x_6054:
[----:B------:R-:W-:Y:S05]  /*12ff0*/  BRA `(.L_x_6056) ;  /* 0xffffffb000107947 */ /* 0x000fea000383ffff */
.L_x_5956:
[----:B------:R-:W-:Y:S01]  /*13000*/  BSSY B0, `(.L_x_6057) ;  /* 0x0000005000007945 */ /* 0x000fe20003800000 */
[----:B------:R-:W-:-:S07]  /*13010*/  IMAD.MOV.U32 R15, RZ, RZ, -0x1 ;  /* 0xffffffffff0f7424 */ /* 0x000fce00078e00ff */
[----:B-1-3--:R-:W-:Y:S05]  /*13020*/  WARPSYNC.COLLECTIVE R15, `(.L_x_6058) ;  /* 0x000000000f087348 */ /* 0x00afea0003c00000 */
[----:B------:R-:W-:Y:S01]  /*13030*/  NOP ;  /* 0x0000000000007918 */ /* 0x000fe20000000000 */
[----:B-1-3--:R-:W-:Y:S01]  /*13040*/  ENDCOLLECTIVE ;  /* 0x000000000000791b */ /* 0x00afe20003800000 */
.L_x_6058:
[----:B------:R-:W-:Y:S05]  /*13050*/  BSYNC B0 ;  /* 0x0000000000007941 */ /* 0x000fea0003800000 */
.L_x_6057:
[----:B------:R-:W-:Y:S05]  /*13060*/  BRA `(.L_x_6059) ;  /* 0xffffffb000f07947 */ /* 0x000fea000383ffff */
.L_x_5973:
[----:B------:R-:W-:Y:S01]  /*13070*/  BSSY B0, `(.L_x_6060) ;  /* 0x0000005000007945 */ /* 0x000fe20003800000 */
[----:B------:R-:W-:-:S07]  /*13080*/  IMAD.MOV.U32 R15, RZ, RZ, -0x1 ;  /* 0xffffffffff0f7424 */ /* 0x000fce00078e00ff */
[----:B------:R-:W-:Y:S05]  /*13090*/  WARPSYNC.COLLECTIVE R15, `(.L_x_6061) ;  /* 0x000000000f087348 */ /* 0x000fea0003c00000 */
[----:B------:R-:W-:Y:S01]  /*130a0*/  NOP ;  /* 0x0000000000007918 */ /* 0x000fe20000000000 */
[----:B------:R-:W-:Y:S01]  /*130b0*/  ENDCOLLECTIVE ;  /* 0x000000000000791b */ /* 0x000fe20003800000 */
.L_x_6061:
[----:B------:R-:W-:Y:S05]  /*130c0*/  BSYNC B0 ;  /* 0x0000000000007941 */ /* 0x000fea0003800000 */
.L_x_6060:
[----:B------:R-:W-:Y:S05]  /*130d0*/  BRA `(.L_x_6062) ;  /* 0xffffffc000387947 */ /* 0x000fea000383ffff */
.L_x_5986:
[----:B------:R-:W-:Y:S01]  /*130e0*/  BSSY B0, `(.L_x_6063) ;  /* 0x0000005000007945 */ /* 0x000fe20003800000 */
[----:B------:R-:W-:-:S07]  /*130f0*/  IMAD.MOV.U32 R15, RZ, RZ, -0x1 ;  /* 0xffffffffff0f7424 */ /* 0x000fce00078e00ff */
[----:B------:R-:W-:Y:S05]  /*13100*/  WARPSYNC.COLLECTIVE R15, `(.L_x_6064) ;  /* 0x000000000f087348 */ /* 0x000fea0003c00000 */
[----:B------:R-:W-:Y:S01]  /*13110*/  NOP ;  /* 0x0000000000007918 */ /* 0x000fe20000000000 */
[----:B------:R-:W-:Y:S01]  /*13120*/  ENDCOLLECTIVE ;  /* 0x000000000000791b */ /* 0x000fe20003800000 */
.L_x_6064:
[----:B------:R-:W-:Y:S05]  /*13130*/  BSYNC B0 ;  /* 0x0000000000007941 */ /* 0x000fea0003800000 */
.L_x_6063:
[----:B------:R-:W-:Y:S05]  /*13140*/  BRA `(.L_x_6065) ;  /* 0xffffffc400c87947 */ /* 0x000fea000383ffff */
.L_x_5998:
[----:B------:R-:W-:Y:S01]  /*13150*/  BSSY B0, `(.L_x_6066) ;  /* 0x0000005000007945 */ /* 0x000fe20003800000 */
[----:B------:R-:W-:-:S07]  /*13160*/  IMAD.MOV.U32 R15, RZ, RZ, -0x1 ;  /* 0xffffffffff0f7424 */ /* 0x000fce00078e00ff */
[----:B------:R-:W-:Y:S05]  /*13170*/  WARPSYNC.COLLECTIVE R15, `(.L_x_6067) ;  /* 0x000000000f087348 */ /* 0x000fea0003c00000 */
[----:B------:R-:W-:Y:S01]  /*13180*/  NOP ;  /* 0x0000000000007918 */ /* 0x000fe20000000000 */
[----:B------:R-:W-:Y:S01]  /*13190*/  ENDCOLLECTIVE ;  /* 0x000000000000791b */ /* 0x000fe20003800000 */
.L_x_6067:
[----:B------:R-:W-:Y:S05]  /*131a0*/  BSYNC B0 ;  /* 0x0000000000007941 */ /* 0x000fea0003800000 */
.L_x_6066:
[----:B------:R-:W-:Y:S05]  /*131b0*/  BRA `(.L_x_6068) ;  /* 0xffffffc800f07947 */ /* 0x000fea000383ffff */
.L_x_6026:
[----:B-1----:R1:W2:Y:S02]  /*131c0*/  SYNCS.PHASECHK.TRANS64.TRYWAIT P0, [R15+URZ+0x30c20], R0 ;  /* 0x030c20000f0075a7 */ /* 0x0022a4000800017f */
[----:B--2---:R-:W-:Y:S05]  /*131d0*/  @!P0 NANOSLEEP.SYNCS 0x989680 ;  /* 0x009896800000895d */ /* 0x004fea0003900000 */
[----:B------:R-:W2:Y:S02]  /*131e0*/  @!P0 SYNCS.PHASECHK.TRANS64 P0, [R15+URZ+0x30c20], R0 ;  /* 0x030c20000f0085a7 */ /* 0x000ea4000800007f */
[----:B--2---:R-:W-:Y:S05]  /*131f0*/  @!P0 BRA `(.L_x_6026) ;  /* 0xfffffffc00f08947 */ /* 0x004fea000383ffff */
[----:B------:R-:W-:Y:S05]  /*13200*/  BRA `(.L_x_6069) ;  /* 0xffffffe0005c7947 */ /* 0x000fea000383ffff */
.L_x_6030:
[----:B--2---:R2:W3:Y:S02]  /*13210*/  SYNCS.PHASECHK.TRANS64.TRYWAIT P1, [R15+URZ+0x30c40], R18 ;  /* 0x030c40120f0075a7 */ /* 0x0044e4000802017f */
[----:B---3--:R-:W-:Y:S05]  /*13220*/  @!P1 NANOSLEEP.SYNCS 0x989680 ;  /* 0x009896800000995d */ /* 0x008fea0003900000 */
[----:B------:R-:W3:Y:S02]  /*13230*/  @!P1 SYNCS.PHASECHK.TRANS64 P1, [R15+URZ+0x30c40], R18 ;  /* 0x030c40120f0095a7 */ /* 0x000ee4000802007f */
[----:B---3--:R-:W-:Y:S05]  /*13240*/  @!P1 BRA `(.L_x_6030) ;  /* 0xfffffffc00f09947 */ /* 0x008fea000383ffff */
[----:B------:R-:W-:Y:S05]  /*13250*/  BRA `(.L_x_6070) ;  /* 0xffffffe400c47947 */ /* 0x000fea000383ffff */
.L_x_6032:
[----:B-1----:R1:W3:Y:S02]  /*13260*/  SYNCS.PHASECHK.TRANS64.TRYWAIT P1, [R15+URZ+0x30c28], R18 ;  /* 0x030c28120f0075a7 */ /* 0x0022e4000802017f */
[----:B---3--:R-:W-:Y:S05]  /*13270*/  @!P1 NANOSLEEP.SYNCS 0x989680 ;  /* 0x009896800000995d */ /* 0x008fea0003900000 */
[----:B------:R-:W3:Y:S02]  /*13280*/  @!P1 SYNCS.PHASECHK.TRANS64 P1, [R15+URZ+0x30c28], R18 ;  /* 0x030c28120f0095a7 */ /* 0x000ee4000802007f */
[----:B---3--:R-:W-:Y:S05]  /*13290*/  @!P1 BRA `(.L_x_6032) ;  /* 0xfffffffc00f09947 */ /* 0x008fea000383ffff */
[----:B------:R-:W-:Y:S05]  /*132a0*/  BRA `(.L_x_6071) ;  /* 0xffffffe800487947 */ /* 0x000fea000383ffff */
.L_x_6034:
[----:B---3--:R3:W4:Y:S02]  /*132b0*/  SYNCS.PHASECHK.TRANS64.TRYWAIT P1, [R15+URZ+0x30c48], R18 ;  /* 0x030c48120f0075a7 */ /* 0x008724000802017f */
[----:B----4-:R-:W-:Y:S05]  /*132c0*/  @!P1 NANOSLEEP.SYNCS 0x989680 ;  /* 0x009896800000995d */ /* 0x010fea0003900000 */
[----:B------:R-:W4:Y:S02]  /*132d0*/  @!P1 SYNCS.PHASECHK.TRANS64 P1, [R15+URZ+0x30c48], R18 ;  /* 0x030c48120f0095a7 */ /* 0x000f24000802007f */
[----:B----4-:R-:W-:Y:S05]  /*132e0*/  @!P1 BRA `(.L_x_6034) ;  /* 0xfffffffc00f09947 */ /* 0x010fea000383ffff */
[----:B------:R-:W-:Y:S05]  /*132f0*/  BRA `(.L_x_6072) ;  /* 0xffffffe800cc7947 */ /* 0x000fea000383ffff */
.L_x_6036:
[----:B------:R-:W-:-:S07]  /*13300*/  SHF.L.U32 R4, R10, 0x1f, RZ ;  /* 0x0000001f0a047819 */ /* 0x000fce00000006ff */
.L_x_6073:
[----:B----4-:R4:W1:Y:S02]  /*13310*/  SYNCS.PHASECHK.TRANS64.TRYWAIT P1, [R15+URZ+0x30c20], R4 ;  /* 0x030c20040f0075a7 */ /* 0x010864000802017f */
[----:B-1----:R-:W-:Y:S05]  /*13320*/  @!P1 NANOSLEEP.SYNCS 0x989680 ;  /* 0x009896800000995d */ /* 0x002fea0003900000 */
[----:B------:R-:W1:Y:S02]  /*13330*/  @!P1 SYNCS.PHASECHK.TRANS64 P1, [R15+URZ+0x30c20], R4 ;  /* 0x030c20040f0095a7 */ /* 0x000e64000802007f */
[----:B-1----:R-:W-:Y:S05]  /*13340*/  @!P1 BRA `(.L_x_6073) ;  /* 0xfffffffc00f09947 */ /* 0x002fea000383ffff */
[----:B------:R-:W-:Y:S05]  /*13350*/  BRA `(.L_x_6074) ;  /* 0xffffffec00347947 */ /* 0x000fea000383ffff */
.L_x_6039:
[----:B----4-:R4:W1:Y:S02]  /*13360*/  SYNCS.PHASECHK.TRANS64.TRYWAIT P1, [R15+URZ+0x30c40], R12 ;  /* 0x030c400c0f0075a7 */ /* 0x010864000802017f */
[----:B-1----:R-:W-:Y:S05]  /*13370*/  @!P1 NANOSLEEP.SYNCS 0x989680 ;  /* 0x009896800000995d */ /* 0x002fea0003900000 */
[----:B------:R-:W1:Y:S02]  /*13380*/  @!P1 SYNCS.PHASECHK.TRANS64 P1, [R15+URZ+0x30c40], R12 ;  /* 0x030c400c0f0095a7 */ /* 0x000e64000802007f */
[----:B-1----:R-:W-:Y:S05]  /*13390*/  @!P1 BRA `(.L_x_6039) ;  /* 0xfffffffc00f09947 */ /* 0x002fea000383ffff */
[----:B------:R-:W-:Y:S05]  /*133a0*/  BRA `(.L_x_6075) ;  /* 0xffffffec00d47947 */ /* 0x000fea000383ffff */
.L_x_6041:
[----:B-1----:R1:W2:Y:S02]  /*133b0*/  SYNCS.PHASECHK.TRANS64.TRYWAIT P1, [R15+URZ+0x30c28], R12 ;  /* 0x030c280c0f0075a7 */ /* 0x0022a4000802017f */
[----:B--2---:R-:W-:Y:S05]  /*133c0*/  @!P1 NANOSLEEP.SYNCS 0x989680 ;  /* 0x009896800000995d */ /* 0x004fea0003900000 */
[----:B------:R-:W2:Y:S02]  /*133d0*/  @!P1 SYNCS.PHASECHK.TRANS64 P1, [R15+URZ+0x30c28], R12 ;  /* 0x030c280c0f0095a7 */ /* 0x000ea4000802007f */
[----:B--2---:R-:W-:Y:S05]  /*133e0*/  @!P1 BRA `(.L_x_6041) ;  /* 0xfffffffc00f09947 */ /* 0x004fea000383ffff */
[----:B------:R-:W-:Y:S05]  /*133f0*/  BRA `(.L_x_6076) ;  /* 0xfffffff0004c7947 */ /* 0x000fea000383ffff */
.L_x_6043:
[----:B------:R1:W1:Y:S02]  /*13400*/  SYNCS.PHASECHK.TRANS64.TRYWAIT P0, [R3+URZ+0x30c40], R0 ;  /* 0x030c4000030075a7 */ /* 0x000264000800017f */
[----:B-1----:R-:W-:Y:S05]  /*13410*/  @!P0 NANOSLEEP.SYNCS 0x989680 ;  /* 0x009896800000895d */ /* 0x002fea0003900000 */
[----:B------:R-:W1:Y:S02]  /*13420*/  @!P0 SYNCS.PHASECHK.TRANS64 P0, [R3+URZ+0x30c40], R0 ;  /* 0x030c4000030085a7 */ /* 0x000e64000800007f */
[----:B-1----:R-:W-:Y:S05]  /*13430*/  @!P0 BRA `(.L_x_6043) ;  /* 0xfffffffc00f08947 */ /* 0x002fea000383ffff */
[----:B------:R-:W-:Y:S05]  /*13440*/  BRA `(.L_x_6077) ;  /* 0xfffffff000e07947 */ /* 0x000fea000383ffff */
.L_x_6045:
[----:B------:R-:W-:Y:S01]  /*13450*/  BSSY B0, `(.L_x_6078) ;  /* 0x0000006000007945 */ /* 0x000fe20003800000 */
[----:B------:R-:W-:-:S07]  /*13460*/  IMAD.MOV.U32 R15, RZ, RZ, -0x1 ;  /* 0xffffffffff0f7424 */ /* 0x000fce00078e00ff */
[----:B---3--:R-:W-:Y:S05]  /*13470*/  WARPSYNC.COLLECTIVE R15, `(.L_x_6079) ;  /* 0x000000000f0c7348 */ /* 0x008fea0003c00000 */
[----:B------:R-:W-:Y:S02]  /*13480*/  ELECT P6, UR62, PT ;  /* 0x00000000003e782f */ /* 0x000fe400038c0000 */
[----:B------:R-:W-:Y:S01]  /*13490*/  MOV R14, UR62 ;  /* 0x0000003e000e7c02 */ /* 0x000fe20008000f00 */
[----:B---3--:R-:W-:Y:S10]  /*134a0*/  ENDCOLLECTIVE ;  /* 0x000000000000791b */ /* 0x008ff40003800000 */
.L_x_6079:
[----:B------:R-:W-:Y:S05]  /*134b0*/  BSYNC B0 ;  /* 0x0000000000007941 */ /* 0x000fea0003800000 */
.L_x_6078:
[----:B------:R-:W-:Y:S05]  /*134c0*/  BRA `(.L_x_6080) ;  /* 0xfffffff400747947 */ /* 0x000fea000383ffff */
.L_x_6047:
[----:B-1----:R1:W2:Y:S02]  /*134d0*/  SYNCS.PHASECHK.TRANS64.TRYWAIT P0, [R7+URZ], R4 ;  /* 0x00000004070075a7 */ /* 0x0022a4000800017f */
[----:B--2---:R-:W-:Y:S05]  /*134e0*/  @!P0 NANOSLEEP.SYNCS 0x989680 ;  /* 0x009896800000895d */ /* 0x004fea0003900000 */
[----:B------:R-:W2:Y:S02]  /*134f0*/  @!P0 SYNCS.PHASECHK.TRANS64 P0, [R7+URZ], R4 ;  /* 0x00000004070085a7 */ /* 0x000ea4000800007f */
[----:B--2---:R-:W-:Y:S05]  /*13500*/  @!P0 BRA `(.L_x_6047) ;  /* 0xfffffffc00f08947 */ /* 0x004fea000383ffff */
[----:B------:R-:W-:Y:S05]  /*13510*/  BRA `(.L_x_6081) ;  /* 0xfffffff400b47947 */ /* 0x000fea000383ffff */
.L_x_6048:
[----:B--2---:R2:W4:Y:S02]  /*13520*/  SYNCS.PHASECHK.TRANS64.TRYWAIT P0, [R3+URZ], R2 ;  /* 0x00000002030075a7 */ /* 0x004524000800017f */
[----:B----4-:R-:W-:Y:S05]  /*13530*/  @!P0 NANOSLEEP.SYNCS 0x989680 ;  /* 0x009896800000895d */ /* 0x010fea0003900000 */
[----:B------:R-:W4:Y:S02]  /*13540*/  @!P0 SYNCS.PHASECHK.TRANS64 P0, [R3+URZ], R2 ;  /* 0x00000002030085a7 */ /* 0x000f24000800007f */
[----:B----4-:R-:W-:Y:S05]  /*13550*/  @!P0 BRA `(.L_x_6048) ;  /* 0xfffffffc00f08947 */ /* 0x010fea000383ffff */
[----:B------:R-:W-:Y:S05]  /*13560*/  BRA `(.L_x_6082) ;  /* 0xfffffff400a87947 */ /* 0x000fea000383ffff */
.L_x_6050:
[----:B--2---:R2:W4:Y:S02]  /*13570*/  SYNCS.PHASECHK.TRANS64.TRYWAIT P0, [R5+URZ], R4 ;  /* 0x00000004050075a7 */ /* 0x004524000800017f */
[----:B----4-:R-:W-:Y:S05]  /*13580*/  @!P0 NANOSLEEP.SYNCS 0x989680 ;  /* 0x009896800000895d */ /* 0x010fea0003900000 */
[----:B------:R-:W4:Y:S02]  /*13590*/  @!P0 SYNCS.PHASECHK.TRANS64 P0, [R5+URZ], R4 ;  /* 0x00000004050085a7 */ /* 0x000f24000800007f */
[----:B----4-:R-:W-:Y:S05]  /*135a0*/  @!P0 BRA `(.L_x_6050) ;  /* 0xfffffffc00f08947 */ /* 0x010fea000383ffff */
[----:B------:R-:W-:Y:S05]  /*135b0*/  BRA `(.L_x_6083) ;  /* 0xfffffff400ac7947 */ /* 0x000fea000383ffff */
.L_x_6084:
        /* <DEDUP_REMOVED lines=12> */
.L_x_7416:


//--------------------- .text._ZN7cutlass13device_kernelIN5flash11enable_sm90INS1_16FlashAttnBwdSm90INS1_25CollectiveMainloopBwdSm90ILi2ELi2ELi2EN4cute5tupleIJNS5_1CILi1EEES8_S8_EEENS6_IJNS7_ILi128EEESA_NS7_ILi64EEEEEENS_6half_tEfNS_4arch4Sm90ELb1ELb0ELb0ELb0ELb0ELb1ELb0ELb0ELi2ELi1ELi2ELi2ELb0EEENS1_21CollectiveEpilogueBwdISC_SD_SF_Li256ELb0ELb0ELi1EEENS1_25SingleTileBwdLPTSchedulerILb0ELi128ELb0EEEEEEEEEvNT_6ParamsE --------------------------
	.section	.text._ZN7cutlass13device_kernelIN5flash11enable_sm90INS1_16FlashAttnBwdSm90INS1_25CollectiveMainloopBwdSm90ILi2ELi2ELi2EN4cute5tupleIJNS5_1CILi1EEES8_S8_EEENS6_IJNS7_ILi128EEESA_NS7_ILi64EEEEEENS_6half_tEfNS_4arch4Sm90ELb1ELb0ELb0ELb0ELb0ELb1ELb0ELb0ELi2ELi1ELi2ELi2ELb0EEENS1_21CollectiveEpilogueBwdISC_SD_SF_Li256ELb0ELb0ELi1EEENS1_25SingleTileBwdLPTSchedulerILb0ELi128ELb0EEEEEEEEEvNT_6ParamsE,"ax",@progbits
	.align	128
.text._ZN7cutlass13device_kernelIN5flash11enable_sm90INS1_16FlashAttnBwdSm90INS1_25CollectiveMainloopBwdSm90ILi2ELi2ELi2EN4cute5tupleIJNS5_1CILi1EEES8_S8_EEENS6_IJNS7_ILi128EEESA_NS7_ILi64EEEEEENS_6half_tEfNS_4arch4Sm90ELb1ELb0ELb0ELb0ELb0ELb1ELb0ELb0ELi2ELi1ELi2ELi2ELb0EEENS1_21CollectiveEpilogueBwdISC_SD_SF_Li256ELb0ELb0ELi1EEENS1_25SingleTileBwdLPTSchedulerILb0ELi128ELb0EEEEEEEEEvNT_6ParamsE:
        .type           _ZN7cutlass13device_kernelIN5flash11enable_sm90INS1_16FlashAttnBwdSm90INS1_25CollectiveMainloopBwdSm90ILi2ELi2ELi2EN4cute5tupleIJNS5_1CILi1EEES8_S8_EEENS6_IJNS7_ILi128EEESA_NS7_ILi64EEEEEENS_6half_tEfNS_4arch4Sm90ELb1ELb0ELb0ELb0ELb0ELb1ELb0ELb0ELi2ELi1ELi2ELi2ELb0EEENS1_21CollectiveEpilogueBwdISC_SD_SF_Li256ELb0ELb0ELi1EEENS1_25SingleTileBwdLPTSchedulerILb0ELi128ELb0EEEEEEEEEvNT_6ParamsE,@function
        .size           _ZN7cutlass13device_kernelIN5flash11enable_sm90INS1_16FlashAttnBwdSm90INS1_25CollectiveMainloopBwdSm90ILi2ELi2ELi2EN4cute5tupleIJNS5_1CILi1EEES8_S8_EEENS6_IJNS7_ILi128EEESA_NS7_ILi64EEEEEENS_6half_tEfNS_4arch4Sm90ELb1ELb0ELb0ELb0ELb0ELb1ELb0ELb0ELi2ELi1ELi2ELi2ELb0EEENS1_21CollectiveEpilogueBwdISC_SD_SF_Li256ELb0ELb0ELi1EEENS1_25SingleTileBwdLPTSchedulerILb0ELi128ELb0EEEEEEEEEvNT_6ParamsE,(.L_x_7417 - _ZN7cutlass13device_kernelIN5flash11enable_sm90INS1_16FlashAttnBwdSm90INS1_25CollectiveMainloopBwdSm90ILi2ELi2ELi2EN4cute5tupleIJNS5_1CILi1EEES8_S8_EEENS6_IJNS7_ILi128EEESA_NS7_ILi64EEEEEENS_6half_tEfNS_4arch4Sm90ELb1ELb0ELb0ELb0ELb0ELb1ELb0ELb0ELi2ELi1ELi2ELi2ELb0EEENS1_21CollectiveEpilogueBwdISC_SD_SF_Li256ELb0ELb0ELi1EEENS1_25SingleTileBwdLPTSchedulerILb0ELi128ELb0EEEEEEEEEvNT_6ParamsE)
        .other          _ZN7cutlass13device_kernelIN5flash11enable_sm90INS1_16FlashAttnBwdSm90INS1_25CollectiveMainloopBwdSm90ILi2ELi2ELi2EN4cute5tupleIJNS5_1CILi1EEES8_S8_EEENS6_IJNS7_ILi128EEESA_NS7_ILi64EEEEEENS_6half_tEfNS_4arch4Sm90ELb1ELb0ELb0ELb0ELb0ELb1ELb0ELb0ELi2ELi1ELi2ELi2ELb0EEENS1_21CollectiveEpilogueBwdISC_SD_SF_Li256ELb0ELb0ELi1EEENS1_25SingleTileBwdLPTSchedulerILb0ELi128ELb0EEEEEEEEEvNT_6ParamsE,@"STO_CUDA_ENTRY STV_DEFAULT"
_ZN7cutlass13device_kernelIN5flash11enable_sm90INS1_16FlashAttnBwdSm90INS1_25CollectiveMainloopBwdSm90ILi2ELi2ELi2EN4cute5tupleIJNS5_1CILi1EEES8_S8_EEENS6_IJNS7_ILi128EEESA_NS7_ILi64EEEEEENS_6half_tEfNS_4arch4Sm90ELb1ELb0ELb0ELb0ELb0ELb1ELb0ELb0ELi2ELi1ELi2ELi2ELb0EEENS1_21CollectiveEpilogueBwdISC_SD_SF_Li256ELb0ELb0ELi1EEENS1_25SingleTileBwdLPTSchedulerILb0ELi128ELb0EEEEEEEEEvNT_6ParamsE:
        /* <DEDUP_REMOVED lines=29> */
.L_x_6086:
[----:B------:R-:W-:Y:S05]  /*01d0*/  BSYNC B0 ;  /* 0x0000000000007941 */ /* 0x000fea0003800000 */
.L_x_6085:
        /* <DEDUP_REMOVED lines=34> */
.L_x_6087:
        /* <DEDUP_REMOVED lines=22> */
.L_x_6088:
        /* <DEDUP_REMOVED lines=8> */
.L_x_6091:
        /* <DEDUP_REMOVED lines=32> */
.L_x_6092:
[----:B------:R-:W-:Y:S01]  /*07e0*/  ULDC UR7, c[0x0][0xb44] ;  /* 0x0002d10000077ab9 */ /* 0x000fe20000000800 */
[----:B------:R-:W-:Y:S01]  /*07f0*/  UMOV UR36, UR10 ;  /* 0x0000000a00247c82 */ /* 0x000fe20008000000 */
[----:B------:R-:W-:-:S11]  /*0800*/  UISETP.NE.AND UP0, UPT, UR7, 0x1, UPT ;  /* 0x000000010700788c */ /* 0x000fd6000bf05270 */
[----:B------:R-:W-:Y:S02]  /*0810*/  @UP0 ULDC.64 UR8, c[0x0][0xb48] ;  /* 0x0002d20000080ab9 */ /* 0x000fe40000000a00 */
[----:B------:R-:W-:-:S04]  /*0820*/  UIMAD.WIDE.U32 UR4, UR10, UR8, URZ ;  /* 0x000000080a0472a5 */ /* 0x000fc8000f8e003f */
[----:B------:R-:W-:-:S04]  /*0830*/  @UP0 USHF.R.U32.HI UR36, URZ, UR9, UR5 ;  /* 0x000000093f240299 */ /* 0x000fc80008011605 */
[----:B------:R-:W-:-:S12]  /*0840*/  UIMAD UR4, UR36, UR7, URZ ;  /* 0x00000007240472a4 */ /* 0x000fd8000f8e023f */
.L_x_6093:
        /* <DEDUP_REMOVED lines=19> */
[----:B------:R-:W-:Y:S01]  /*0980*/  UIADD3 UR37, UR37, 0x7f, URZ ;  /* 0x0000007f25257890 */ /* 0x000fe2000fffe03f */
[----:B------:R-:W-:Y:S01]  /*0990*/  CS2R R182, SRZ ;  /* 0x0000000000b67805 */ /* 0x000fe2000001ff00 */
[----:B------:R-:W-:Y:S01]  /*09a0*/  UIADD3 UR5, -UR6, UR4, -UR5 ;  /* 0x0000000406057290 */ /* 0x000fe2000fffe905 */
[----:B------:R-:W-:Y:S01]  /*09b0*/  CS2R R180, SRZ ;  /* 0x0000000000b47805 */ /* 0x000fe2000001ff00 */
[----:B------:R-:W-:Y:S01]  /*09c0*/  USHF.R.S32.HI UR4, URZ, 0x1f, UR37 ;  /* 0x0000001f3f047899 */ /* 0x000fe20008011425 */
[----:B------:R-:W-:Y:S01]  /*09d0*/  CS2R R178, SRZ ;  /* 0x0000000000b27805 */ /* 0x000fe2000001ff00 */
[----:B------:R-:W-:Y:S01]  /*09e0*/  USHF.R.S32.HI UR6, URZ, 0x1f, UR5 ;  /* 0x0000001f3f067899 */ /* 0x000fe20008011405 */
[----:B------:R-:W-:Y:S01]  /*09f0*/  CS2R R176, SRZ ;  /* 0x0000000000b07805 */ /* 0x000fe2000001ff00 */
[----:B------:R-:W-:Y:S01]  /*0a00*/  ULEA.HI UR4, UR4, UR37, URZ, 0x7 ;  /* 0x0000002504047291 */ /* 0x000fe2000f8f383f */
[----:B------:R-:W-:Y:S01]  /*0a10*/  CS2R R174, SRZ ;  /* 0x0000000000ae7805 */ /* 0x000fe2000001ff00 */
[----:B------:R-:W-:Y:S01]  /*0a20*/  ULEA.HI UR6, UR6, UR5, URZ, 0x7 ;  /* 0x0000000506067291 */ /* 0x000fe2000f8f383f */
[----:B------:R-:W-:Y:S01]  /*0a30*/  CS2R R172, SRZ ;  /* 0x0000000000ac7805 */ /* 0x000fe2000001ff00 */
[----:B------:R-:W-:Y:S01]  /*0a40*/  USHF.R.S32.HI UR38, URZ, 0x7, UR4 ;  /* 0x000000073f267899 */ /* 0x000fe20008011404 */
[----:B------:R-:W-:Y:S01]  /*0a50*/  CS2R R170, SRZ ;  /* 0x0000000000aa7805 */ /* 0x000fe2000001ff00 */
[----:B------:R-:W-:Y:S01]  /*0a60*/  USHF.R.S32.HI UR6, URZ, 0x7, UR6 ;  /* 0x000000073f067899 */ /* 0x000fe20008011406 */
[----:B------:R-:W-:-:S02]  /*0a70*/  CS2R R168, SRZ ;  /* 0x0000000000a87805 */ /* 0x000fc4000001ff00 */
[----:B------:R-:W-:Y:S02]  /*0a80*/  CS2R R166, SRZ ;  /* 0x0000000000a67805 */ /* 0x000fe4000001ff00 */
[----:B------:R-:W-:Y:S02]  /*0a90*/  CS2R R164, SRZ ;  /* 0x0000000000a47805 */ /* 0x000fe4000001ff00 */
[----:B------:R-:W-:Y:S02]  /*0aa0*/  CS2R R162, SRZ ;  /* 0x0000000000a27805 */ /* 0x000fe4000001ff00 */
[----:B------:R-:W-:Y:S02]  /*0ab0*/  CS2R R160, SRZ ;  /* 0x0000000000a07805 */ /* 0x000fe4000001ff00 */
[----:B------:R-:W-:Y:S02]  /*0ac0*/  VIMNMX R16, RZ, UR6, !PT ;  /* 0x00000006ff107c48 */ /* 0x000fe4000ffe0100 */
[----:B------:R-:W-:-:S02]  /*0ad0*/  CS2R R158, SRZ ;  /* 0x00000000009e7805 */ /* 0x000fc4000001ff00 */
[----:B------:R-:W-:Y:S02]  /*0ae0*/  CS2R R156, SRZ ;  /* 0x00000000009c7805 */ /* 0x000fe4000001ff00 */
[----:B------:R-:W-:Y:S02]  /*0af0*/  CS2R R154, SRZ ;  /* 0x00000000009a7805 */ /* 0x000fe4000001ff00 */
[----:B------:R-:W-:Y:S02]  /*0b00*/  ISETP.LT.AND P1, PT, R16, UR38, PT ;  /* 0x0000002610007c0c */ /* 0x000fe4000bf21270 */
        /* <DEDUP_REMOVED lines=39> */
.L_x_6097:
        /* <DEDUP_REMOVED lines=15> */
.L_x_6096:
        /* <DEDUP_REMOVED lines=22> */
.L_x_6099:
        /* <DEDUP_REMOVED lines=15> */
.L_x_6098:
[----:B------:R-:W-:Y:S01]  /*10c0*/  SHF.R.S32.HI R6, RZ, 0x1f, R17 ;  /* 0x0000001fff067819 */ /* 0x000fe20000011411 */
[----:B------:R-:W-:-:S03]  /*10d0*/  UMOV UR4, 0xffffffff ;  /* 0xffffffff00047882 */ /* 0x000fc60000000000 */
[----:B------:R-:W-:-:S04]  /*10e0*/  LEA.HI R0, R6, R17, RZ, 0x7 ;  /* 0x0000001106007211 */ /* 0x000fc800078f38ff */
[----:B------:R-:W-:Y:S01]  /*10f0*/  SHF.R.S32.HI R13, RZ, 0x7, R0 ;  /* 0x00000007ff0d7819 */ /* 0x000fe20000011400 */
[----:B------:R-:W-:Y:S06]  /*1100*/  BRA.DIV UR4, `(.L_x_6100) ;  /* 0x000000c2040c7947 */ /* 0x000fec000b800000 */
[----:B------:R1:W2:Y:S02]  /*1110*/  SHFL.IDX PT, R14, R13, RZ, 0x1f ;  /* 0x00001fff0d0e7589 */ /* 0x0002a400000e0000 */
.L_x_6203:
[----:B------:R-:W-:Y:S01]  /*1120*/  SHF.L.U32 R9, RZ, 0x1f, RZ ;  /* 0x0000001fff097819 */ /* 0x000fe200000006ff */
[----:B------:R-:W3:Y:S01]  /*1130*/  LDC R10, c[0x0][0x74c] ;  /* 0x0001d300ff0a7b82 */ /* 0x000ee20000000800 */
[CC--:B------:R-:W-:Y:S01]  /*1140*/  LEA.HI R5, R6.reuse, R17.reuse, RZ, 0x5 ;  /* 0x0000001106057211 */ /* 0x0c0fe200078f28ff */
[----:B------:R-:W-:Y:S01]  /*1150*/  IMAD.SHL.U32 R3, R17, 0x40, RZ ;  /* 0x0000004011037824 */ /* 0x000fe200078e00ff */
[----:B------:R-:W-:Y:S02]  /*1160*/  LEA.HI R7, R6, R17, RZ, 0x4 ;  /* 0x0000001106077211 */ /* 0x000fe400078f20ff */
[----:B------:R-:W-:Y:S01]  /*1170*/  SHF.R.S32.HI R2, RZ, 0x5, R5 ;  /* 0x00000005ff027819 */ /* 0x000fe20000011405 */
[----:B------:R-:W4:Y:S02]  /*1180*/  SYNCS.PHASECHK.TRANS64.TRYWAIT P0, [R236+URZ+0x30c00], R9 ;  /* 0x030c0009ec0075a7 */ /* 0x000f24000800017f */
[----:B----4-:R-:W-:Y:S05]  /*1190*/  @P0 BRA `(.L_x_6101) ;  /* 0x0000000000080947 */ /* 0x010fea0003800000 */
[----:B------:R-:W4:Y:S02]  /*11a0*/  SYNCS.PHASECHK.TRANS64.TRYWAIT P0, [R236+URZ+0x30c00], R9 ;  /* 0x030c0009ec0075a7 */ /* 0x000f24000800017f */
[----:B----4-:R-:W-:Y:S05]  /*11b0*/  @!P0 BRA `(.L_x_6102) ;  /* 0x000000bc00fc8947 */ /* 0x010fea0003800000 */
.L_x_6101:
[----:B------:R-:W-:Y:S01]  /*11c0*/  SHF.R.S32.HI R8, RZ, 0x4, R7 ;  /* 0x00000004ff087819 */ /* 0x000fe20000011407 */
[----:B------:R-:W-:Y:S01]  /*11d0*/  ULDC UR5, c[0x0][0x290] ;  /* 0x0000a40000057ab9 */ /* 0x000fe20000000800 */
[----:B------:R-:W-:Y:S01]  /*11e0*/  IMAD.SHL.U32 R4, R2, 0x10, RZ ;  /* 0x0000001002047824 */ /* 0x000fe200078e00ff */
[----:B------:R-:W-:Y:S01]  /*11f0*/  LOP3.LUT R3, R3, 0x1c0, RZ, 0xc0, !PT ;  /* 0x000001c003037812 */ /* 0x000fe200078ec0ff */
[----:B------:R-:W-:Y:S01]  /*1200*/  UIADD3 UR4, UR37, -UR5, URZ ;  /* 0x8000000525047290 */ /* 0x000fe2000fffe03f */
[----:B----4-:R-:W-:Y:S02]  /*1210*/  LEA.HI R9, R7, R8, RZ, 0x1 ;  /* 0x0000000807097211 */ /* 0x010fe400078f08ff */
[----:B------:R-:W-:Y:S02]  /*1220*/  CS2R R182, SRZ ;  /* 0x0000000000b67805 */ /* 0x000fe4000001ff00 */
[----:B------:R-:W-:Y:S01]  /*1230*/  LEA.HI R2, R6, R17, RZ, 0x3 ;  /* 0x0000001106027211 */ /* 0x000fe200078f18ff */
[----:B------:R-:W-:Y:S01]  /*1240*/  ULEA UR4, UR36, UR4, 0x7 ;  /* 0x0000000424047291 */ /* 0x000fe2000f8e383f */
[----:B------:R-:W-:-:S02]  /*1250*/  LOP3.LUT R7, R3, 0x30, R4, 0xf8, !PT ;  /* 0x0000003003077812 */ /* 0x000fc400078ef804 */
[----:B------:R-:W-:Y:S02]  /*1260*/  CS2R R180, SRZ ;  /* 0x0000000000b47805 */ /* 0x000fe4000001ff00 */
[----:B------:R-:W-:Y:S02]  /*1270*/  LOP3.LUT R9, R9, 0x7ffffe, RZ, 0xc0, !PT ;  /* 0x007ffffe09097812 */ /* 0x000fe400078ec0ff */
[----:B------:R-:W-:Y:S02]  /*1280*/  CS2R R178, SRZ ;  /* 0x0000000000b27805 */ /* 0x000fe4000001ff00 */
[----:B------:R-:W-:Y:S02]  /*1290*/  LOP3.LUT R7, R7, 0x8, R2, 0xf8, !PT ;  /* 0x0000000807077812 */ /* 0x000fe400078ef802 */
[----:B------:R-:W-:Y:S02]  /*12a0*/  CS2R R176, SRZ ;  /* 0x0000000000b07805 */ /* 0x000fe4000001ff00 */
[----:B--2---:R-:W-:Y:S01]  /*12b0*/  LEA.HI R2, R14, R14, RZ, 0x1 ;  /* 0x0000000e0e027211 */ /* 0x004fe200078f08ff */
[----:B------:R-:W-:Y:S01]  /*12c0*/  IMAD.IADD R8, R8, 0x1, -R9 ;  /* 0x0000000108087824 */ /* 0x000fe200078e0a09 */
[----:B---3--:R-:W-:-:S02]  /*12d0*/  IADD3 R9, -R10, UR4, RZ ;  /* 0x000000040a097c10 */ /* 0x008fc4000fffe1ff */
[----:B------:R-:W-:Y:S02]  /*12e0*/  CS2R R174, SRZ ;  /* 0x0000000000ae7805 */ /* 0x000fe4000001ff00 */
[----:B------:R-:W-:Y:S02]  /*12f0*/  SHF.R.U32.HI R4, RZ, 0x3, R3 ;  /* 0x00000003ff047819 */ /* 0x000fe40000011603 */
[----:B------:R-:W-:Y:S02]  /*1300*/  CS2R R172, SRZ ;  /* 0x0000000000ac7805 */ /* 0x000fe4000001ff00 */
[----:B------:R-:W-:Y:S02]  /*1310*/  LOP3.LUT R3, R2, 0xffffe, RZ, 0xc0, !PT ;  /* 0x000ffffe02037812 */ /* 0x000fe400078ec0ff */
[----:B------:R-:W-:Y:S02]  /*1320*/  CS2R R170, SRZ ;  /* 0x0000000000aa7805 */ /* 0x000fe4000001ff00 */
[----:B------:R-:W-:-:S02]  /*1330*/  SHF.R.S32.HI R2, RZ, 0x1f, R9 ;  /* 0x0000001fff027819 */ /* 0x000fc40000011409 */
[----:B------:R-:W-:Y:S02]  /*1340*/  CS2R R168, SRZ ;  /* 0x0000000000a87805 */ /* 0x000fe4000001ff00 */
[----:B------:R-:W-:Y:S01]  /*1350*/  LOP3.LUT R4, R7, R4, RZ, 0x3c, !PT ;  /* 0x0000000407047212 */ /* 0x000fe200078e3cff */
[----:B------:R-:W-:Y:S01]  /*1360*/  IMAD R7, R13, 0x10, R8 ;  /* 0x000000100d077824 */ /* 0x000fe200078e0208 */
[----:B------:R-:W-:Y:S01]  /*1370*/  LEA.HI R9, R2, R9, RZ, 0x7 ;  /* 0x0000000902097211 */ /* 0x000fe200078f38ff */
[----:B------:R-:W-:Y:S01]  /*1380*/  IMAD.IADD R230, R14, 0x1, -R3 ;  /* 0x000000010ee67824 */ /* 0x000fe200078e0a03 */
[----:B------:R-:W-:Y:S01]  /*1390*/  LOP3.LUT R2, R0, 0xffffff80, RZ, 0xc0, !PT ;  /* 0xffffff8000027812 */ /* 0x000fe200078ec0ff */
[----:B------:R-:W-:Y:S01]  /*13a0*/  IMAD.U32 R3, R7, 0x200, R4 ;  /* 0x0000020007037824 */ /* 0x000fe200078e0004 */
[----:B------:R-:W-:Y:S01]  /*13b0*/  LEA.HI.SX32 R9, R9, 0x1, 0x19 ;  /* 0x0000000109097811 */ /* 0x000fe200078fcaff */
[----:B------:R-:W-:Y:S01]  /*13c0*/  IMAD.MOV.U32 R0, RZ, RZ, RZ ;  /* 0x000000ffff007224 */ /* 0x000fe200078e00ff */
[----:B------:R-:W-:Y:S01]  /*13d0*/  CS2R R166, SRZ ;  /* 0x0000000000a67805 */ /* 0x000fe2000001ff00 */
[----:B------:R-:W-:Y:S01]  /*13e0*/  IMAD.IADD R8, R17, 0x1, -R2 ;  /* 0x0000000111087824 */ /* 0x000fe200078e0a02 */
[----:B------:R2:W-:Y:S01]  /*13f0*/  STL [R1+0x38], R3 ;  /* 0x0000380301007387 */ /* 0x0005e20000100800 */
[----:B------:R-:W-:Y:S01]  /*1400*/  IMAD.MOV.U32 R4, RZ, RZ, RZ ;  /* 0x000000ffff047224 */ /* 0x000fe200078e00ff */
[----:B------:R-:W-:Y:S01]  /*1410*/  CS2R R164, SRZ ;  /* 0x0000000000a47805 */ /* 0x000fe2000001ff00 */
[--C-:B------:R-:W-:Y:S01]  /*1420*/  IMAD R7, R13, 0x400, R8.reuse ;  /* 0x000004000d077824 */ /* 0x100fe200078e0208 */
[----:B------:R-:W-:-:S02]  /*1430*/  SHF.R.S32.HI R10, RZ, 0x1f, R8 ;  /* 0x0000001fff0a7819 */ /* 0x000fc40000011408 */
[----:B------:R-:W-:Y:S02]  /*1440*/  CS2R R162, SRZ ;  /* 0x0000000000a27805 */ /* 0x000fe4000001ff00 */
[----:B------:R-:W-:Y:S01]  /*1450*/  CS2R R160, SRZ ;  /* 0x0000000000a07805 */ /* 0x000fe2000001ff00 */
[----:B------:R-:W-:Y:S01]  /*1460*/  IMAD.SHL.U32 R7, R7, 0x4, RZ ;  /* 0x0000000407077824 */ /* 0x000fe200078e00ff */
[----:B------:R-:W-:Y:S01]  /*1470*/  LEA.HI R11, R10, R8, RZ, 0x2 ;  /* 0x000000080a0b7211 */ /* 0x000fe200078f10ff */
[----:B------:R-:W-:Y:S01]  /*1480*/  STL [R1+0x28], R10 ;  /* 0x0000280a01007387 */ /* 0x000fe20000100800 */
[----:B--2---:R-:W-:Y:S02]  /*1490*/  VIMNMX R3, R9, UR38, PT ;  /* 0x0000002609037c48 */ /* 0x004fe4000bfe0100 */
[----:B------:R-:W-:Y:S02]  /*14a0*/  CS2R R158, SRZ ;  /* 0x00000000009e7805 */ /* 0x000fe4000001ff00 */
[----:B------:R-:W-:-:S02]  /*14b0*/  CS2R R156, SRZ ;  /* 0x00000000009c7805 */ /* 0x000fc4000001ff00 */
[----:B------:R-:W-:Y:S02]  /*14c0*/  CS2R R154, SRZ ;  /* 0x00000000009a7805 */ /* 0x000fe4000001ff00 */
[----:B------:R-:W-:Y:S01]  /*14d0*/  ISETP.GE.AND P0, PT, R16, R3, PT ;  /* 0x000000031000720c */ /* 0x000fe20003f06270 */
[----:B------:R2:W-:Y:S01]  /*14e0*/  STL [R1+0x4], R3 ;  /* 0x0000040301007387 */ /* 0x0005e20000100800 */
[----:B------:R-:W-:Y:S02]  /*14f0*/  CS2R R152, SRZ ;  /* 0x0000000000987805 */ /* 0x000fe4000001ff00 */
[----:B------:R-:W-:Y:S02]  /*1500*/  CS2R R214, SRZ ;  /* 0x0000000000d67805 */ /* 0x000fe4000001ff00 */
[----:B------:R-:W-:Y:S01]  /*1510*/  CS2R R212, SRZ ;  /* 0x0000000000d47805 */ /* 0x000fe2000001ff00 */
[----:B------:R3:W-:Y:S01]  /*1520*/  STL [R1+0x1c], R11 ;  /* 0x00001c0b01007387 */ /* 0x0007e20000100800 */
[----:B------:R-:W-:-:S02]  /*1530*/  CS2R R210, SRZ ;  /* 0x0000000000d27805 */ /* 0x000fc4000001ff00 */
[----:B------:R-:W-:Y:S02]  /*1540*/  CS2R R208, SRZ ;  /* 0x0000000000d07805 */ /* 0x000fe4000001ff00 */
[----:B------:R-:W-:Y:S02]  /*1550*/  CS2R R206, SRZ ;  /* 0x0000000000ce7805 */ /* 0x000fe4000001ff00 */
[----:B------:R-:W-:Y:S02]  /*1560*/  CS2R R204, SRZ ;  /* 0x0000000000cc7805 */ /* 0x000fe4000001ff00 */
[----:B------:R-:W-:Y:S02]  /*1570*/  CS2R R202, SRZ ;  /* 0x0000000000ca7805 */ /* 0x000fe4000001ff00 */
[----:B--2---:R-:W-:Y:S02]  /*1580*/  LOP3.LUT R3, R11, 0xfffffffc, RZ, 0xc0, !PT ;  /* 0xfffffffc0b037812 */ /* 0x004fe400078ec0ff */
        /* <DEDUP_REMOVED lines=10> */
[----:B------:R-:W-:Y:S01]  /*1630*/  IMAD.IADD R3, R8, 0x1, -R3 ;  /* 0x0000000108037824 */ /* 0x000fe200078e0a03 */
[----:B---3--:R-:W-:Y:S06]  /*1640*/  @P0 BRA `(.L_x_6103) ;  /* 0x0000003800980947 */ /* 0x008fec0003800000 */
[----:B------:R-:W-:Y:S01]  /*1650*/  UIMAD UR4, UR36, -0x80, UR5 ;  /* 0xffffff80240478a4 */ /* 0x000fe2000f8e0205 */
[----:B------:R-:W-:Y:S01]  /*1660*/  LEA.HI R8, R10, R8, RZ, 0x5 ;  /* 0x000000080a087211 */ /* 0x000fe200078f28ff */
[----:B------:R-:W-:Y:S01]  /*1670*/  IMAD.MOV.U32 R183, RZ, RZ, RZ ;  /* 0x000000ffffb77224 */ /* 0x000fe200078e00ff */
[----:B------:R-:W-:Y:S02]  /*1680*/  LOP3.LUT R0, R5, 0xffffffe0, RZ, 0xc0, !PT ;  /* 0xffffffe005007812 */ /* 0x000fe400078ec0ff */
[----:B------:R-:W-:Y:S01]  /*1690*/  LEA.HI R4, R13, R13, RZ, 0x1 ;  /* 0x0000000d0d047211 */ /* 0x000fe200078f08ff */
[----:B------:R-:W-:Y:S01]  /*16a0*/  IMAD.U32 R5, RZ, RZ, UR4 ;  /* 0x00000004ff057e24 */ /* 0x000fe2000f8e00ff */
[----:B------:R-:W-:Y:S01]  /*16b0*/  SHF.R.S32.HI R8, RZ, 0x5, R8 ;  /* 0x00000005ff087819 */ /* 0x000fe20000011408 */
[----:B------:R-:W-:Y:S01]  /*16c0*/  IMAD.IADD R0, R17, 0x1, -R0 ;  /* 0x0000000111007824 */ /* 0x000fe200078e0a00 */
[----:B------:R-:W-:Y:S02]  /*16d0*/  LOP3.LUT R4, R4, 0xfffffffe, RZ, 0xc0, !PT ;  /* 0xfffffffe04047812 */ /* 0x000fe400078ec0ff */
[----:B------:R-:W-:Y:S01]  /*16e0*/  SHF.R.S32.HI R7, RZ, 0x1f, R11 ;  /* 0x0000001fff077819 */ /* 0x000fe2000001140b */
[----:B------:R-:W-:Y:S01]  /*16f0*/  IMAD R10, R8, -0x10, R5 ;  /* 0xfffffff0080a7824 */ /* 0x000fe200078e0205 */
[----:B------:R-:W-:Y:S01]  /*1700*/  SHF.R.S32.HI R5, RZ, 0x1f, R0 ;  /* 0x0000001fff057819 */ /* 0x000fe20000011400 */
[----:B-1----:R-:W-:Y:S01]  /*1710*/  IMAD.IADD R13, R13, 0x1, -R4 ;  /* 0x000000010d0d7824 */ /* 0x002fe200078e0a04 */
[----:B------:R-:W-:-:S02]  /*1720*/  SHF.R.S32.HI R8, RZ, 0x2, R11 ;  /* 0x00000002ff087819 */ /* 0x000fc4000001140b */
[CC--:B------:R-:W-:Y:S02]  /*1730*/  LEA.HI R4, R5.reuse, R0.reuse, RZ, 0x3 ;  /* 0x0000000005047211 */ /* 0x0c0fe400078f18ff */
[----:B------:R-:W-:Y:S02]  /*1740*/  LEA.HI R5, R5, R0, RZ, 0x2 ;  /* 0x0000000005057211 */ /* 0x000fe400078f10ff */
[----:B------:R-:W-:Y:S02]  /*1750*/  LEA.HI R9, R7, R8, RZ, 0x3 ;  /* 0x0000000807097211 */ /* 0x000fe400078f18ff */
[--C-:B------:R-:W-:Y:S02]  /*1760*/  SHF.R.S32.HI R0, RZ, 0x3, R4.reuse ;  /* 0x00000003ff007819 */ /* 0x100fe40000011404 */
[----:B------:R-:W-:Y:S02]  /*1770*/  SHF.R.S32.HI R7, RZ, 0x1f, R4 ;  /* 0x0000001fff077819 */ /* 0x000fe40000011404 */
[----:B------:R-:W-:-:S02]  /*1780*/  LEA.HI R6, R6, R17, RZ, 0x2 ;  /* 0x0000001106067211 */ /* 0x000fc400078f10ff */
[----:B------:R-:W-:Y:S02]  /*1790*/  SHF.R.S32.HI R4, RZ, 0x2, R5 ;  /* 0x00000002ff047819 */ /* 0x000fe40000011405 */
[----:B------:R-:W-:Y:S02]  /*17a0*/  LOP3.LUT R9, R9, 0xfffffff8, RZ, 0xc0, !PT ;  /* 0xfffffff809097812 */ /* 0x000fe400078ec0ff */
[----:B------:R-:W-:Y:S01]  /*17b0*/  LOP3.LUT R14, R6, 0xfffffffc, RZ, 0xc0, !PT ;  /* 0xfffffffc060e7812 */ /* 0x000fe200078ec0ff */
[----:B------:R-:W-:Y:S01]  /*17c0*/  VIADD R6, R4, 0x8 ;  /* 0x0000000804067836 */ /* 0x000fe20000000000 */
[----:B------:R-:W-:Y:S02]  /*17d0*/  LEA.HI R7, R7, R0, RZ, 0x4 ;  /* 0x0000000007077211 */ /* 0x000fe400078f20ff */
[----:B------:R-:W-:Y:S01]  /*17e0*/  IADD3 R12, R10, R9, -R8 ;  /* 0x000000090a0c7210 */ /* 0x000fe20007ffe808 */
[----:B------:R-:W-:Y:S01]  /*17f0*/  IMAD.IADD R8, R17, 0x1, -R14 ;  /* 0x0000000111087824 */ /* 0x000fe200078e0a0e */
[----:B------:R-:W-:Y:S01]  /*1800*/  LOP3.LUT R9, R7, 0x1ffffff0, RZ, 0xc0, !PT ;  /* 0x1ffffff007097812 */ /* 0x000fe200078ec0ff */
[----:B------:R-:W-:Y:S01]  /*1810*/  VIADD R14, R4, 0x18 ;  /* 0x00000018040e7836 */ /* 0x000fe20000000000 */
[----:B------:R-:W-:Y:S01]  /*1820*/  LEA.HI R10, R6, R6, RZ, 0x1 ;  /* 0x00000006060a7211 */ /* 0x000fe200078f08ff */
[----:B------:R-:W-:Y:S01]  /*1830*/  IMAD R7, R13, -0x40, R12 ;  /* 0xffffffc00d077824 */ /* 0x000fe200078e020c */
[----:B------:R-:W-:Y:S01]  /*1840*/  LEA.HI R5, R5, R4, RZ, 0x1 ;  /* 0x0000000405057211 */ /* 0x000fe200078f08ff */
[----:B------:R-:W-:Y:S01]  /*1850*/  IMAD.IADD R0, R0, 0x1, -R9 ;  /* 0x0000000100007824 */ /* 0x000fe200078e0a09 */
[----:B------:R-:W-:Y:S01]  /*1860*/  LOP3.LUT R9, R10, 0xfffffffe, RZ, 0xc0, !PT ;  /* 0xfffffffe0a097812 */ /* 0x000fe200078ec0ff */
[----:B------:R-:W-:Y:S01]  /*1870*/  VIADD R12, R4, 0x10 ;  /* 0x00000010040c7836 */ /* 0x000fe20000000000 */
[----:B------:R-:W-:-:S02]  /*1880*/  LOP3.LUT R5, R5, 0xfffffffe, RZ, 0xc0, !PT ;  /* 0xfffffffe05057812 */ /* 0x000fc400078ec0ff */
[----:B------:R-:W-:Y:S01]  /*1890*/  LEA.HI R17, R14, R14, RZ, 0x1 ;  /* 0x0000000e0e117211 */ /* 0x000fe200078f08ff */
[----:B------:R-:W-:Y:S01]  /*18a0*/  IMAD.IADD R9, R6, 0x1, -R9 ;  /* 0x0000000106097824 */ /* 0x000fe200078e0a09 */
[----:B------:R-:W-:Y:S01]  /*18b0*/  LEA.HI R6, R12, R12, RZ, 0x1 ;  /* 0x0000000c0c067211 */ /* 0x000fe200078f08ff */
[----:B------:R-:W-:Y:S01]  /*18c0*/  IMAD.IADD R5, R4, 0x1, -R5 ;  /* 0x0000000104057824 */ /* 0x000fe200078e0a05 */
[--C-:B------:R-:W-:Y:S02]  /*18d0*/  SHF.R.S32.HI R4, RZ, 0x1, R10.reuse ;  /* 0x00000001ff047819 */ /* 0x100fe4000001140a */
[----:B------:R-:W-:Y:S01]  /*18e0*/  SHF.R.S32.HI R11, RZ, 0x1f, R10 ;  /* 0x0000001fff0b7819 */ /* 0x000fe2000001140a */
[----:B------:R-:W-:Y:S01]  /*18f0*/  IMAD R5, R0, 0x8, R5 ;  /* 0x0000000800057824 */ /* 0x000fe200078e0205 */
[----:B------:R-:W-:Y:S02]  /*1900*/  LOP3.LUT R13, R6, 0xfffffffe, RZ, 0xc0, !PT ;  /* 0xfffffffe060d7812 */ /* 0x000fe400078ec0ff */
[----:B------:R-:W-:-:S02]  /*1910*/  SHF.R.S32.HI R10, RZ, 0x1, R6 ;  /* 0x00000001ff0a7819 */ /* 0x000fc40000011406 */
[----:B------:R-:W-:Y:S01]  /*1920*/  SHF.R.S32.HI R15, RZ, 0x1f, R6 ;  /* 0x0000001fff0f7819 */ /* 0x000fe20000011406 */
[----:B------:R-:W-:Y:S01]  /*1930*/  IMAD.IADD R13, R12, 0x1, -R13 ;  /* 0x000000010c0d7824 */ /* 0x000fe200078e0a0d */
        /* <DEDUP_REMOVED lines=13> */
[----:B------:R-:W-:-:S02]  /*1a10*/  IMAD.IADD R6, R6, 0x1, -R19 ;  /* 0x0000000106067824 */ /* 0x000fc400078e0a13 */
[----:B------:R-:W-:Y:S02]  /*1a20*/  IMAD R4, R4, 0x8, R9 ;  /* 0x0000000804047824 */ /* 0x000fe400078e0209 */
[----:B------:R-:W-:Y:S02]  /*1a30*/  IMAD R0, R10, 0x8, R13 ;  /* 0x000000080a007824 */ /* 0x000fe400078e020d */
[----:B-1----:R-:W-:Y:S01]  /*1a40*/  IMAD R5, R6, 0x8, R17 ;  /* 0x0000000806057824 */ /* 0x002fe200078e0211 */
[----:B------:R1:W-:Y:S04]  /*1a50*/  STL [R1+0x10], R4 ;  /* 0x0000100401007387 */ /* 0x0003e80000100800 */
[----:B------:R2:W-:Y:S04]  /*1a60*/  STL [R1+0xc], R0 ;  /* 0x00000c0001007387 */ /* 0x0005e80000100800 */
[----:B------:R3:W-:Y:S01]  /*1a70*/  STL [R1+0x8], R5 ;  /* 0x0000080501007387 */ /* 0x0007e20000100800 */
[----:B-1----:R-:W-:-:S02]  /*1a80*/  IMAD.MOV.U32 R4, RZ, RZ, RZ ;  /* 0x000000ffff047224 */ /* 0x002fc400078e00ff */
[----:B--2---:R-:W-:-:S07]  /*1a90*/  IMAD.MOV.U32 R0, RZ, RZ, RZ ;  /* 0x000000ffff007224 */ /* 0x004fce00078e00ff */
.L_x_6114:
[----:B---3--:R-:W2:Y:S01]  /*1aa0*/  LDL R5, [R1+0x18] ;  /* 0x0000180001057983 */ /* 0x008ea20000100800 */
[----:B------:R-:W-:Y:S05]  /*1ab0*/  YIELD ;  /* 0x0000000000007946 */ /* 0x000fea0003800000 */
[----:B--2---:R-:W-:-:S04]  /*1ac0*/  LOP3.LUT R5, R5, 0x1, RZ, 0xfc, !PT ;  /* 0x0000000105057812 */ /* 0x004fc800078efcff */
[----:B------:R-:W-:-:S13]  /*1ad0*/  ISETP.NE.AND P0, PT, R5, 0x3, PT ;  /* 0x000000030500780c */ /* 0x000fda0003f05270 */
[----:B------:R-:W-:Y:S05]  /*1ae0*/  @!P0 BRA `(.L_x_6104) ;  /* 0x0000000000048947 */ /* 0x000fea0003800000 */
[----:B------:R-:W-:Y:S01]  /*1af0*/  BPT.TRAP 0x1 ;  /* 0x000000040000795c */ /* 0x000fe20000300000 */
.L_x_6104:
[----:B------:R-:W-:Y:S01]  /*1b00*/  IMAD R6, R0, 0x8, R236 ;  /* 0x0000000800067824 */ /* 0x000fe200078e02ec */
[----:B------:R-:W-:-:S04]  /*1b10*/  SHF.L.U32 R17, R4, 0x1f, RZ ;  /* 0x0000001f04117819 */ /* 0x000fc800000006ff */
[----:B------:R1:W2:Y:S01]  /*1b20*/  SYNCS.PHASECHK.TRANS64.TRYWAIT P1, [R6+URZ+0x30c10], R17 ;  /* 0x030c1011060075a7 */ /* 0x0002a2000802017f */
[----:B------:R-:W-:Y:S05]  /*1b30*/  @!P0 BRA `(.L_x_6105) ;  /* 0x0000000000048947 */ /* 0x000fea0003800000 */
[----:B------:R-:W-:Y:S01]  /*1b40*/  BPT.TRAP 0x1 ;  /* 0x000000040000795c */ /* 0x000fe20000300000 */
.L_x_6105:
[----:B------:R-:W-:-:S05]  /*1b50*/  VIADD R5, R236, 0x10000 ;  /* 0x00010000ec057836 */ /* 0x000fca0000000000 */
[----:B------:R-:W-:-:S04]  /*1b60*/  SHF.R.U32.HI R5, RZ, 0x4, R5 ;  /* 0x00000004ff057819 */ /* 0x000fc80000011605 */
[----:B------:R-:W-:Y:S01]  /*1b70*/  LOP3.LUT R5, R5, 0x3fff, RZ, 0xc0, !PT ;  /* 0x00003fff05057812 */ /* 0x000fe200078ec0ff */
[----:B--2---:R-:W-:Y:S06]  /*1b80*/  @P1 BRA `(.L_x_6106) ;  /* 0x0000000000081947 */ /* 0x004fec0003800000 */
[----:B------:R-:W2:Y:S02]  /*1b90*/  SYNCS.PHASECHK.TRANS64.TRYWAIT P1, [R6+URZ+0x30c10], R17 ;  /* 0x030c1011060075a7 */ /* 0x000ea4000802017f */
[----:B--2---:R-:W-:Y:S05]  /*1ba0*/  @!P1 BRA `(.L_x_6107) ;  /* 0x000000b400949947 */ /* 0x004fea0003800000 */
.L_x_6106:
        /* <DEDUP_REMOVED lines=31> */
[C---:B----4-:R-:W-:Y:S01]  /*1da0*/  IMAD R12, R0.reuse, 0x80, R12 ;  /* 0x00000080000c7824 */ /* 0x050fe200078e020c */
[----:B------:R-:W-:Y:S02]  /*1db0*/  WARPGROUP.DEPBAR.LE gsb0, 0x0 ;  /* 0x00008000000079c5 */ /* 0x000fe40000010000 */
[----:B------:R-:W-:Y:S01]  /*1dc0*/  WARPGROUP.ARRIVE ;  /* 0x00000000000079c5 */ /* 0x000fe20000000000 */
[----:B-----5:R-:W-:-:S02]  /*1dd0*/  IMAD R14, R0, 0x80, R13 ;  /* 0x00000080000e7824 */ /* 0x020fc400078e020d */
[----:B--2---:R-:W-:Y:S02]  /*1de0*/  IMAD R18, R0, 0x80, R11 ;  /* 0x0000008000127824 */ /* 0x004fe400078e020b */
[C---:B------:R-:W-:Y:S01]  /*1df0*/  IMAD R13, R3.reuse, 0x2, R10 ;  /* 0x00000002030d7824 */ /* 0x040fe200078e020a */
[----:B------:R-:W-:Y:S01]  /*1e00*/  HGMMA.64x128x16.F32 R88, gdesc[UR4], R88, gsb0 ;  /* 0x01e00000045879f0 */ /* 0x000fe20008000858 */
[----:B------:R-:W-:Y:S01]  /*1e10*/  UIADD3 UR6, UR8, 0x6, URZ ;  /* 0x0000000608067890 */ /* 0x000fe2000fffe03f */
[C---:B------:R-:W-:Y:S01]  /*1e20*/  IMAD R229, R3.reuse, 0x2, R12 ;  /* 0x0000000203e57824 */ /* 0x040fe200078e020c */
[----:B------:R-:W-:Y:S01]  /*1e30*/  UIADD3 UR4, UR10, 0x6, URZ ;  /* 0x000000060a047890 */ /* 0x000fe2000fffe03f */
[C---:B------:R-:W-:Y:S01]  /*1e40*/  IMAD R15, R3.reuse, 0x2, R14 ;  /* 0x00000002030f7824 */ /* 0x040fe200078e020e */
[----:B------:R-:W-:Y:S01]  /*1e50*/  UMOV UR7, 0x40000040 ;  /* 0x4000004000077882 */ /* 0x000fe20000000000 */
[----:B------:R-:W-:Y:S01]  /*1e60*/  UMOV UR5, 0x40000040 ;  /* 0x4000004000057882 */ /* 0x000fe20000000000 */
[----:B------:R-:W-:-:S02]  /*1e70*/  IMAD R227, R3, 0x2, R18 ;  /* 0x0000000203e37824 */ /* 0x000fc400078e0212 */
[--C-:B------:R-:W-:Y:S02]  /*1e80*/  IMAD R9, R13, 0x4, R236.reuse ;  /* 0x000000040d097824 */ /* 0x100fe400078e02ec */
        /* <DEDUP_REMOVED lines=18> */
.L_x_6108:
[----:B------:R1:W1:Y:S01]  /*1fb0*/  SYNCS.PHASECHK.TRANS64.TRYWAIT P1, [R6+URZ+0x30c30], R17 ;  /* 0x030c3011060075a7 */ /* 0x000262000802017f */
[----:B------:R-:W-:Y:S05]  /*1fc0*/  @!P0 BRA `(.L_x_6109) ;  /* 0x0000000000048947 */ /* 0x000fea0003800000 */
[----:B------:R-:W-:Y:S01]  /*1fd0*/  BPT.TRAP 0x1 ;  /* 0x000000040000795c */ /* 0x000fe20000300000 */
.L_x_6109:
[----:B------:R-:W5:Y:S01]  /*1fe0*/  LDC R15, c[0x0][0x280] ;  /* 0x0000a000ff0f7b82 */ /* 0x000f620000000800 */
[----:B------:R-:W-:-:S05]  /*1ff0*/  VIADD R13, R236, 0x18000 ;  /* 0x00018000ec0d7836 */ /* 0x000fca0000000000 */
[----:B------:R-:W-:-:S04]  /*2000*/  SHF.R.U32.HI R13, RZ, 0x4, R13 ;  /* 0x00000004ff0d7819 */ /* 0x000fc8000001160d */
[----:B------:R-:W-:Y:S01]  /*2010*/  LOP3.LUT R13, R13, 0x3fff, RZ, 0xc0, !PT ;  /* 0x00003fff0d0d7812 */ /* 0x000fe200078ec0ff */
[----:B-----5:R-:W-:-:S04]  /*2020*/  IMAD R18, R16, -0x80, R15 ;  /* 0xffffff8010127824 */ /* 0x020fc800078e020f */
[----:B------:R-:W-:Y:S01]  /*2030*/  IMAD R18, R3, -0x2, R18 ;  /* 0xfffffffe03127824 */ /* 0x000fe200078e0212 */
[----:B-1----:R-:W-:Y:S06]  /*2040*/  @P1 BRA `(.L_x_6110) ;  /* 0x0000000000081947 */ /* 0x002fec0003800000 */
[----:B------:R-:W1:Y:S02]  /*2050*/  SYNCS.PHASECHK.TRANS64.TRYWAIT P1, [R6+URZ+0x30c30], R17 ;  /* 0x030c3011060075a7 */ /* 0x000e64000802017f */
[----:B-1----:R-:W-:Y:S05]  /*2060*/  @!P1 BRA `(.L_x_6111) ;  /* 0x000000b000789947 */ /* 0x002fea0003800000 */
.L_x_6110:
[----:B------:R-:W-:Y:S01]  /*2070*/  LOP3.LUT R17, R13, 0x10000, RZ, 0xfc, !PT ;  /* 0x000100000d117812 */ /* 0x000fe200078efcff */
[----:B------:R-:W-:Y:S01]  /*2080*/  UIADD3 UR9, UR9, 0x4000, URZ ;  /* 0x0000400009097890 */ /* 0x000fe2000fffe03f */
[----:B------:R-:W-:Y:S01]  /*2090*/  IMAD.IADD R15, R18, 0x1, -R7 ;  /* 0x00000001120f7824 */ /* 0x000fe200078e0a07 */
[----:B------:R-:W-:Y:S01]  /*20a0*/  WARPGROUP.ARRIVE ;  /* 0x00000000000079c5 */ /* 0x000fe20000000000 */
[----:B------:R-:W-:Y:S01]  /*20b0*/  UMOV UR7, 0x40000040 ;  /* 0x4000004000077882 */ /* 0x000fe20000000000 */
[----:B------:R-:W-:Y:S01]  /*20c0*/  IMAD R18, R0, 0x400, R17 ;  /* 0x0000040000127824 */ /* 0x000fe200078e0211 */
[----:B------:R-:W-:Y:S01]  /*20d0*/  USHF.R.U32.HI UR9, URZ, 0x4, UR9 ;  /* 0x000000043f097899 */ /* 0x000fe20008011609 */
[----:B------:R-:W-:Y:S01]  /*20e0*/  ISETP.GT.AND P1, PT, R7, RZ, PT ;  /* 0x000000ff0700720c */ /* 0x000fe20003f24270 */
[----:B------:R-:W-:Y:S01]  /*20f0*/  UMOV UR5, 0x40000040 ;  /* 0x4000004000057882 */ /* 0x000fe20000000000 */
[----:B------:R-:W-:Y:S01]  /*2100*/  VIADD R19, R8, 0x4 ;  /* 0x0000000408137836 */ /* 0x000fe20000000000 */
[----:B------:R-:W-:Y:S01]  /*2110*/  R2UR UR8, R18 ;  /* 0x00000000120872ca */ /* 0x000fe200000e0000 */
[----:B------:R-:W-:Y:S01]  /*2120*/  ULOP3.LUT UR9, UR9, 0x3fff, URZ, 0xc0, !UPT ;  /* 0x00003fff09097892 */ /* 0x000fe2000f8ec03f */
[----:B------:R-:W-:Y:S01]  /*2130*/  SEL R17, R15, 0x80, P1 ;  /* 0x000000800f117807 */ /* 0x000fe20000800000 */
[C---:B------:R-:W-:Y:S01]  /*2140*/  VIADD R237, R8.reuse, 0x8 ;  /* 0x0000000808ed7836 */ /* 0x040fe20000000000 */
[----:B------:R-:W-:Y:S01]  /*2150*/  ULDC UR10, c[0x0][0x744] ;  /* 0x0001d100000a7ab9 */ /* 0x000fe20000000800 */
[----:B------:R-:W-:Y:S01]  /*2160*/  ULOP3.LUT UR9, UR9, 0x10000, URZ, 0xfc, !UPT ;  /* 0x0001000009097892 */ /* 0x000fe2000f8efc3f */
[C---:B------:R-:W-:Y:S01]  /*2170*/  ISETP.GT.AND P5, PT, R17.reuse, RZ, PT ;  /* 0x000000ff1100720c */ /* 0x040fe20003fa4270 */
[C---:B------:R-:W-:Y:S01]  /*2180*/  VIADD R234, R8.reuse, 0x10 ;  /* 0x0000001008ea7836 */ /* 0x040fe20000000000 */
[C---:B------:R-:W-:Y:S01]  /*2190*/  ISETP.GT.AND P6, PT, R17.reuse, 0x1, PT ;  /* 0x000000011100780c */ /* 0x040fe20003fc4270 */
[----:B--2---:R-:W-:Y:S01]  /*21a0*/  SHFL.IDX PT, R220, R9, R237, 0x1f ;  /* 0x00001fed09dc7589 */ /* 0x004fe200000e0000 */
[----:B------:R-:W-:Y:S01]  /*21b0*/  ISETP.GT.AND P1, PT, R17, 0x8, PT ;  /* 0x000000081100780c */ /* 0x000fe20003f24270 */
[----:B------:R-:W-:Y:S01]  /*21c0*/  VIADD R233, R8, 0x14 ;  /* 0x0000001408e97836 */ /* 0x000fe20000000000 */
[----:B------:R-:W-:Y:S01]  /*21d0*/  UMOV UR4, UR9 ;  /* 0x0000000900047c82 */ /* 0x000fe20008000000 */
[----:B------:R-:W-:Y:S01]  /*21e0*/  UMOV UR6, UR8 ;  /* 0x0000000800067c82 */ /* 0x000fe20008000000 */
[----:B------:R-:W-:Y:S01]  /*21f0*/  FSEL R88, R88, -INF , !P5 ;  /* 0xff80000058587808 */ /* 0x000fe20006800000 */
[----:B------:R-:W-:Y:S01]  /*2200*/  HGMMA.64x128x16.F32 R24, gdesc[UR4], RZ, !UPT, gsb0 ;  /* 0x01e00000041879f0 */ /* 0x000fe2000c0008ff */
[----:B------:R-:W-:Y:S01]  /*2210*/  UIADD3 UR6, UR8, 0x2, URZ ;  /* 0x0000000208067890 */ /* 0x000fe2000fffe03f */
[----:B------:R-:W-:Y:S01]  /*2220*/  FSEL R89, R89, -INF , !P6 ;  /* 0xff80000059597808 */ /* 0x000fe20007000000 */
[----:B------:R-:W-:Y:S01]  /*2230*/  UIADD3 UR4, UR9, 0x2, URZ ;  /* 0x0000000209047890 */ /* 0x000fe2000fffe03f */
[C---:B------:R-:W-:Y:S01]  /*2240*/  ISETP.GT.AND P2, PT, R17.reuse, 0x9, PT ;  /* 0x000000091100780c */ /* 0x040fe20003f44270 */
[----:B------:R-:W-:Y:S01]  /*2250*/  UMOV UR7, 0x40000040 ;  /* 0x4000004000077882 */ /* 0x000fe20000000000 */
[----:B------:R-:W-:Y:S01]  /*2260*/  UMOV UR5, 0x40000040 ;  /* 0x4000004000057882 */ /* 0x000fe20000000000 */
[C---:B------:R-:W-:Y:S01]  /*2270*/  ISETP.GT.AND P3, PT, R17.reuse, 0x10, PT ;  /* 0x000000101100780c */ /* 0x040fe20003f64270 */
[C---:B------:R-:W-:Y:S01]  /*2280*/  VIADD R232, R8.reuse, 0x18 ;  /* 0x0000001808e87836 */ /* 0x040fe20000000000 */
[C---:B------:R-:W-:Y:S01]  /*2290*/  ISETP.GT.AND P4, PT, R17.reuse, 0x11, PT ;  /* 0x000000111100780c */ /* 0x040fe20003f84270 */
[C---:B------:R-:W-:Y:S01]  /*22a0*/  VIADD R231, R8.reuse, 0x1c ;  /* 0x0000001c08e77836 */ /* 0x040fe20000000000 */
[C---:B------:R-:W-:Y:S01]  /*22b0*/  ISETP.GT.AND P5, PT, R17.reuse, 0x18, PT ;  /* 0x000000181100780c */ /* 0x040fe20003fa4270 */
[----:B------:R-:W1:Y:S01]  /*22c0*/  SHFL.IDX PT, R222, R9, R234, 0x1f ;  /* 0x00001fea09de7589 */ /* 0x000e6200000e0000 */
[C---:B------:R-:W-:Y:S01]  /*22d0*/  ISETP.GT.AND P6, PT, R17.reuse, 0x19, PT ;  /* 0x000000191100780c */ /* 0x040fe20003fc4270 */
[----:B------:R-:W-:Y:S01]  /*22e0*/  VIADD R235, R8, 0xc ;  /* 0x0000000c08eb7836 */ /* 0x000fe20000000000 */
[----:B------:R-:W-:Y:S01]  /*22f0*/  FSEL R92, R92, -INF , !P1 ;  /* 0xff8000005c5c7808 */ /* 0x000fe20004800000 */
[----:B------:R-:W2:Y:S01]  /*2300*/  SHFL.IDX PT, R18, R9, R8, 0x1f ;  /* 0x00001f0809127589 */ /* 0x000ea200000e0000 */
[----:B------:R-:W-:Y:S01]  /*2310*/  ISETP.GT.AND P1, PT, R17, 0x20, PT ;  /* 0x000000201100780c */ /* 0x000fe20003f24270 */
[----:B------:R-:W-:Y:S01]  /*2320*/  IMAD R13, R0, 0x400, R13 ;  /* 0x00000400000d7824 */ /* 0x000fe200078e020d */
[----:B------:R-:W-:Y:S01]  /*2330*/  FSEL R93, R93, -INF , !P2 ;  /* 0xff8000005d5d7808 */ /* 0x000fe20005000000 */
[----:B---3--:R-:W-:Y:S01]  /*2340*/  SHFL.IDX PT, R225, R12, R8, 0x1f ;  /* 0x00001f080ce17589 */ /* 0x008fe200000e0000 */
[----:B------:R-:W-:-:S02]  /*2350*/  FSEL R96, R96, -INF , !P3 ;  /* 0xff80000060607808 */ /* 0x000fc40005800000 */
[----:B------:R-:W-:Y:S01]  /*2360*/  FSEL R97, R97, -INF , !P4 ;  /* 0xff80000061617808 */ /* 0x000fe20006000000 */
[----:B------:R-:W-:Y:S01]  /*2370*/  SHFL.IDX PT, R221, R9, R235, 0x1f ;  /* 0x00001feb09dd7589 */ /* 0x000fe200000e0000 */
[----:B------:R-:W-:Y:S02]  /*2380*/  FSEL R100, R100, -INF , !P5 ;  /* 0xff80000064647808 */ /* 0x000fe40006800000 */
[----:B------:R-:W-:Y:S01]  /*2390*/  FSEL R101, R101, -INF , !P6 ;  /* 0xff80000065657808 */ /* 0x000fe20007000000 */
[----:B----4-:R-:W-:Y:S01]  /*23a0*/  SHFL.IDX PT, R224, R10, R237, 0x1f ;  /* 0x00001fed0ae07589 */ /* 0x010fe200000e0000 */
[C---:B------:R-:W-:Y:S02]  /*23b0*/  ISETP.GT.AND P2, PT, R17.reuse, 0x21, PT ;  /* 0x000000211100780c */ /* 0x040fe40003f44270 */
[C---:B------:R-:W-:Y:S01]  /*23c0*/  ISETP.GT.AND P3, PT, R17.reuse, 0x28, PT ;  /* 0x000000281100780c */ /* 0x040fe20003f64270 */
[----:B------:R-:W-:Y:S01]  /*23d0*/  SHFL.IDX PT, R226, R10, R233, 0x1f ;  /* 0x00001fe90ae27589 */ /* 0x000fe200000e0000 */
[----:B------:R-:W-:-:S02]  /*23e0*/  ISETP.GT.AND P4, PT, R17, 0x29, PT ;  /* 0x000000291100780c */ /* 0x000fc40003f84270 */
[C---:B------:R-:W-:Y:S01]  /*23f0*/  ISETP.GT.AND P5, PT, R17.reuse, 0x30, PT ;  /* 0x000000301100780c */ /* 0x040fe20003fa4270 */
[----:B-1----:R-:W-:Y:S01]  /*2400*/  FFMA.FTZ R21, R96, UR10, -R222 ;  /* 0x0000000a60157c23 */ /* 0x002fe200080108de */
[C---:B------:R-:W-:Y:S01]  /*2410*/  ISETP.GT.AND P6, PT, R17.reuse, 0x31, PT ;  /* 0x000000311100780c */ /* 0x040fe20003fc4270 */
[----:B------:R-:W1:Y:S01]  /*2420*/  SHFL.IDX PT, R96, R12, R19, 0x1f ;  /* 0x00001f130c607589 */ /* 0x000e6200000e0000 */
[----:B------:R-:W-:Y:S01]  /*2430*/  FSEL R104, R104, -INF , !P1 ;  /* 0xff80000068687808 */ /* 0x000fe20004800000 */
[----:B--2---:R-:W-:Y:S01]  /*2440*/  FFMA.FTZ R88, R88, UR10, -R18 ;  /* 0x0000000a58587c23 */ /* 0x004fe20008010812 */
[----:B------:R-:W-:Y:S02]  /*2450*/  ISETP.GT.AND P1, PT, R17, 0x38, PT ;  /* 0x000000381100780c */ /* 0x000fe40003f24270 */
[----:B------:R-:W-:Y:S01]  /*2460*/  FSEL R105, R105, -INF , !P2 ;  /* 0xff80000069697808 */ /* 0x000fe20005000000 */
[----:B------:R2:W3:Y:S01]  /*2470*/  MUFU.EX2 R217, R88 ;  /* 0x0000005800d97308 */ /* 0x0004e20000000800 */
[----:B------:R-:W-:-:S02]  /*2480*/  FSEL R108, R108, -INF , !P3 ;  /* 0xff8000006c6c7808 */ /* 0x000fc40005800000 */
[----:B------:R-:W-:Y:S02]  /*2490*/  FSEL R109, R109, -INF , !P4 ;  /* 0xff8000006d6d7808 */ /* 0x000fe40006000000 */
[----:B------:R-:W-:Y:S02]  /*24a0*/  FSEL R112, R112, -INF , !P5 ;  /* 0xff80000070707808 */ /* 0x000fe40006800000 */
[----:B------:R-:W-:Y:S02]  /*24b0*/  FSEL R113, R113, -INF , !P6 ;  /* 0xff80000071717808 */ /* 0x000fe40007000000 */
[C---:B------:R-:W-:Y:S02]  /*24c0*/  ISETP.GT.AND P2, PT, R17.reuse, 0x39, PT ;  /* 0x000000391100780c */ /* 0x040fe40003f44270 */
[C---:B------:R-:W-:Y:S02]  /*24d0*/  ISETP.GT.AND P3, PT, R17.reuse, 0x40, PT ;  /* 0x000000401100780c */ /* 0x040fe40003f64270 */
[----:B------:R-:W-:-:S02]  /*24e0*/  ISETP.GT.AND P4, PT, R17, 0x41, PT ;  /* 0x000000411100780c */ /* 0x000fc40003f84270 */
[C---:B------:R-:W-:Y:S02]  /*24f0*/  ISETP.GT.AND P5, PT, R17.reuse, 0x48, PT ;  /* 0x000000481100780c */ /* 0x040fe40003fa4270 */
[----:B------:R-:W-:Y:S01]  /*2500*/  ISETP.GT.AND P6, PT, R17, 0x49, PT ;  /* 0x000000491100780c */ /* 0x000fe20003fc4270 */
[----:B-1----:R-:W-:Y:S01]  /*2510*/  FFMA.FTZ R22, R105, UR10, -R96 ;  /* 0x0000000a69167c23 */ /* 0x002fe20008010860 */
[----:B------:R-:W-:Y:S02]  /*2520*/  FSEL R116, R116, -INF , !P1 ;  /* 0xff80000074747808 */ /* 0x000fe40004800000 */
[----:B------:R-:W-:Y:S02]  /*2530*/  ISETP.GT.AND P1, PT, R17, 0x50, PT ;  /* 0x000000501100780c */ /* 0x000fe40003f24270 */
[----:B------:R-:W-:Y:S01]  /*2540*/  FSEL R117, R117, -INF , !P2 ;  /* 0xff80000075757808 */ /* 0x000fe20005000000 */
[----:B------:R-:W-:Y:S01]  /*2550*/  MUFU.EX2 R22, R22 ;  /* 0x0000001600167308 */ /* 0x000fe20000000800 */
        /* <DEDUP_REMOVED lines=8> */
[C---:B------:R-:W-:Y:S02]  /*25e0*/  ISETP.GT.AND P6, PT, R17.reuse, 0x61, PT ;  /* 0x000000611100780c */ /* 0x040fe40003fc4270 */
[----:B------:R-:W-:Y:S02]  /*25f0*/  FSEL R128, R128, -INF , !P1 ;  /* 0xff80000080807808 */ /* 0x000fe40004800000 */
[----:B------:R-:W-:Y:S02]  /*2600*/  ISETP.GT.AND P1, PT, R17, 0x68, PT ;  /* 0x000000681100780c */ /* 0x000fe40003f24270 */
[----:B------:R-:W-:Y:S02]  /*2610*/  FSEL R129, R129, -INF , !P2 ;  /* 0xff80000081817808 */ /* 0x000fe40005000000 */
        /* <DEDUP_REMOVED lines=9> */
[----:B------:R-:W-:Y:S01]  /*26b0*/  VIADD R17, R15, 0x8 ;  /* 0x000000080f117836 */ /* 0x000fe20000000000 */
[----:B------:R-:W-:Y:S01]  /*26c0*/  FSEL R140, R140, -INF , !P1 ;  /* 0xff8000008c8c7808 */ /* 0x000fe20004800000 */
[----:B------:R-:W1:Y:S01]  /*26d0*/  SHFL.IDX PT, R15, R9, R19, 0x1f ;  /* 0x00001f13090f7589 */ /* 0x000e6200000e0000 */
[----:B------:R-:W-:Y:S02]  /*26e0*/  ISETP.GT.AND P1, PT, R7, 0x8, PT ;  /* 0x000000080700780c */ /* 0x000fe40003f24270 */
[----:B------:R-:W-:Y:S02]  /*26f0*/  FSEL R149, R149, -INF , !P6 ;  /* 0xff80000095957808 */ /* 0x000fe40007000000 */
[----:B------:R-:W-:-:S02]  /*2700*/  SEL R17, R17, 0x80, P1 ;  /* 0x0000008011117807 */ /* 0x000fc40000800000 */
[----:B------:R-:W-:Y:S02]  /*2710*/  FSEL R141, R141, -INF , !P2 ;  /* 0xff8000008d8d7808 */ /* 0x000fe40005000000 */
[C---:B------:R-:W-:Y:S02]  /*2720*/  ISETP.GT.AND P6, PT, R17.reuse, RZ, PT ;  /* 0x000000ff1100720c */ /* 0x040fe40003fc4270 */
[----:B------:R-:W-:Y:S02]  /*2730*/  ISETP.GT.AND P1, PT, R17, 0x1, PT ;  /* 0x000000011100780c */ /* 0x000fe40003f24270 */
[----:B------:R-:W-:Y:S02]  /*2740*/  FSEL R144, R144, -INF , !P3 ;  /* 0xff80000090907808 */ /* 0x000fe40005800000 */
[----:B------:R-:W-:Y:S02]  /*2750*/  FSEL R145, R145, -INF , !P4 ;  /* 0xff80000091917808 */ /* 0x000fe40006000000 */
[----:B------:R-:W-:-:S02]  /*2760*/  FSEL R148, R148, -INF , !P5 ;  /* 0xff80000094947808 */ /* 0x000fc40006800000 */
[----:B------:R-:W-:Y:S02]  /*2770*/  FSEL R216, R90, -INF , !P6 ;  /* 0xff8000005ad87808 */ /* 0x000fe40007000000 */
[----:B------:R-:W-:Y:S01]  /*2780*/  FSEL R91, R91, -INF , !P1 ;  /* 0xff8000005b5b7808 */ /* 0x000fe20004800000 */
[----:B------:R-:W-:Y:S02]  /*2790*/  WARPGROUP.DEPBAR.LE gsb0, 0x0 ;  /* 0x00008000000079c5 */ /* 0x000fe40000010000 */
[----:B------:R-:W-:Y:S01]  /*27a0*/  WARPGROUP.ARRIVE ;  /* 0x00000000000079c5 */ /* 0x000fe20000000000 */
[----:B------:R-:W-:Y:S01]  /*27b0*/  ISETP.GT.AND P2, PT, R17, 0x8, PT ;  /* 0x000000081100780c */ /* 0x000fe20003f44270 */
[--C-:B-1----:R-:W-:Y:S01]  /*27c0*/  FFMA.FTZ R218, R89, UR10, -R15.reuse ;  /* 0x0000000a59da7c23 */ /* 0x102fe2000801080f */
[C---:B------:R-:W-:Y:S01]  /*27d0*/  ISETP.GT.AND P3, PT, R17.reuse, 0x9, PT ;  /* 0x000000091100780c */ /* 0x040fe20003f64270 */
[----:B------:R-:W1:Y:S01]  /*27e0*/  SHFL.IDX PT, R89, R9, R233, 0x1f ;  /* 0x00001fe909597589 */ /* 0x000e6200000e0000 */
[C---:B------:R-:W-:Y:S01]  /*27f0*/  ISETP.GT.AND P4, PT, R17.reuse, 0x10, PT ;  /* 0x000000101100780c */ /* 0x040fe20003f84270 */
[----:B------:R-:W-:Y:S01]  /*2800*/  HGMMA.64x128x16.F32 R24, gdesc[UR4], R24, gsb0 ;  /* 0x01e00000041879f0 */ /* 0x000fe20008000818 */
[----:B------:R-:W-:Y:S01]  /*2810*/  UIADD3 UR6, UR8, 0x4, URZ ;  /* 0x0000000408067890 */ /* 0x000fe2000fffe03f */
[C---:B------:R-:W-:Y:S01]  /*2820*/  ISETP.GT.AND P5, PT, R17.reuse, 0x11, PT ;  /* 0x000000111100780c */ /* 0x040fe20003fa4270 */
[----:B------:R-:W-:Y:S01]  /*2830*/  UIADD3 UR4, UR9, 0x4, URZ ;  /* 0x0000000409047890 */ /* 0x000fe2000fffe03f */
[C---:B------:R-:W-:Y:S01]  /*2840*/  ISETP.GT.AND P6, PT, R17.reuse, 0x18, PT ;  /* 0x000000181100780c */ /* 0x040fe20003fc4270 */
[----:B------:R-:W-:Y:S01]  /*2850*/  UMOV UR7, 0x40000040 ;  /* 0x4000004000077882 */ /* 0x000fe20000000000 */
[----:B------:R-:W-:Y:S01]  /*2860*/  UMOV UR5, 0x40000040 ;  /* 0x4000004000057882 */ /* 0x000fe20000000000 */
[----:B------:R-:W-:Y:S01]  /*2870*/  ISETP.GT.AND P1, PT, R17, 0x19, PT ;  /* 0x000000191100780c */ /* 0x000fe20003f24270 */
[----:B------:R-:W4:Y:S01]  /*2880*/  SHFL.IDX PT, R90, R9, R232, 0x1f ;  /* 0x00001fe8095a7589 */ /* 0x000f2200000e0000 */
[----:B------:R-:W-:Y:S01]  /*2890*/  FSEL R94, R94, -INF , !P2 ;  /* 0xff8000005e5e7808 */ /* 0x000fe20005000000 */
[----:B------:R-:W-:Y:S01]  /*28a0*/  FFMA.FTZ R219, R91, UR10, -R15 ;  /* 0x0000000a5bdb7c23 */ /* 0x000fe2000801080f */
[----:B------:R-:W-:Y:S01]  /*28b0*/  FSEL R95, R95, -INF , !P3 ;  /* 0xff8000005f5f7808 */ /* 0x000fe20005800000 */
[----:B------:R-:W-:Y:S01]  /*28c0*/  FFMA.FTZ R216, R216, UR10, -R18 ;  /* 0x0000000ad8d87c23 */ /* 0x000fe20008010812 */
[----:B------:R-:W-:Y:S01]  /*28d0*/  FSEL R98, R98, -INF , !P4 ;  /* 0xff80000062627808 */ /* 0x000fe20006000000 */
[--C-:B------:R-:W-:Y:S01]  /*28e0*/  FFMA.FTZ R18, R93, UR10, -R221.reuse ;  /* 0x0000000a5d127c23 */ /* 0x100fe200080108dd */
[----:B------:R-:W-:Y:S01]  /*28f0*/  FSEL R99, R99, -INF , !P5 ;  /* 0xff80000063637808 */ /* 0x000fe20006800000 */
[----:B------:R-:W-:Y:S01]  /*2900*/  FFMA.FTZ R221, R95, UR10, -R221 ;  /* 0x0000000a5fdd7c23 */ /* 0x000fe200080108dd */
[----:B------:R-:W-:Y:S01]  /*2910*/  FSEL R102, R102, -INF , !P6 ;  /* 0xff80000066667808 */ /* 0x000fe20007000000 */
[----:B------:R-:W-:Y:S01]  /*2920*/  FFMA.FTZ R222, R98, UR10, -R222 ;  /* 0x0000000a62de7c23 */ /* 0x000fe200080108de */
[----:B------:R-:W-:Y:S01]  /*2930*/  FSEL R103, R103, -INF , !P1 ;  /* 0xff80000067677808 */ /* 0x000fe20004800000 */
[----:B------:R-:W-:Y:S01]  /*2940*/  SHFL.IDX PT, R98, R12, R233, 0x1f ;  /* 0x00001fe90c627589 */ /* 0x000fe200000e0000 */
[----:B------:R-:W-:Y:S01]  /*2950*/  ISETP.GT.AND P2, PT, R17, 0x20, PT ;  /* 0x000000201100780c */ /* 0x000fe20003f44270 */
[----:B-1----:R-:W-:Y:S01]  /*2960*/  FFMA.FTZ R15, R97, UR10, -R89 ;  /* 0x0000000a610f7c23 */ /* 0x002fe20008010859 */
[C---:B------:R-:W-:Y:S01]  /*2970*/  ISETP.GT.AND P3, PT, R17.reuse, 0x21, PT ;  /* 0x000000211100780c */ /* 0x040fe20003f64270 */
[----:B------:R-:W1:Y:S01]  /*2980*/  SHFL.IDX PT, R97, R12, R235, 0x1f ;  /* 0x00001feb0c617589 */ /* 0x000e6200000e0000 */
[C---:B------:R-:W-:Y:S01]  /*2990*/  ISETP.GT.AND P4, PT, R17.reuse, 0x28, PT ;  /* 0x000000281100780c */ /* 0x040fe20003f84270 */
[----:B------:R-:W5:Y:S01]  /*29a0*/  MUFU.EX2 R218, R218 ;  /* 0x000000da00da7308 */ /* 0x000f620000000800 */
[----:B------:R-:W-:-:S02]  /*29b0*/  ISETP.GT.AND P5, PT, R17, 0x29, PT ;  /* 0x000000291100780c */ /* 0x000fc40003fa4270 */
[C---:B------:R-:W-:Y:S02]  /*29c0*/  ISETP.GT.AND P6, PT, R17.reuse, 0x30, PT ;  /* 0x000000301100780c */ /* 0x040fe40003fc4270 */
[----:B------:R-:W-:Y:S01]  /*29d0*/  ISETP.GT.AND P1, PT, R17, 0x31, PT ;  /* 0x000000311100780c */ /* 0x000fe20003f24270 */
[----:B----4-:R-:W-:Y:S01]  /*29e0*/  FFMA.FTZ R19, R100, UR10, -R90 ;  /* 0x0000000a64137c23 */ /* 0x010fe2000801085a */
[----:B------:R-:W-:Y:S01]  /*29f0*/  FSEL R106, R106, -INF , !P2 ;  /* 0xff8000006a6a7808 */ /* 0x000fe20005000000 */
[----:B------:R-:W2:Y:S01]  /*2a00*/  SHFL.IDX PT, R100, R12, R237, 0x1f ;  /* 0x00001fed0c647589 */ /* 0x000ea200000e0000 */
[----:B------:R-:W-:Y:S01]  /*2a10*/  FSEL R107, R107, -INF , !P3 ;  /* 0xff8000006b6b7808 */ /* 0x000fe20005800000 */
[----:B------:R-:W4:Y:S01]  /*2a20*/  MUFU.EX2 R216, R216 ;  /* 0x000000d800d87308 */ /* 0x000f220000000800 */
[----:B------:R-:W-:Y:S01]  /*2a30*/  FSEL R110, R110, -INF , !P4 ;  /* 0xff8000006e6e7808 */ /* 0x000fe20006000000 */
[----:B------:R-:W-:Y:S01]  /*2a40*/  FFMA.FTZ R106, R106, UR10, -R225 ;  /* 0x0000000a6a6a7c23 */ /* 0x000fe200080108e1 */
[----:B------:R-:W-:Y:S01]  /*2a50*/  FSEL R111, R111, -INF , !P5 ;  /* 0xff8000006f6f7808 */ /* 0x000fe20006800000 */
[----:B------:R-:W-:Y:S01]  /*2a60*/  FFMA.FTZ R107, R107, UR10, -R96 ;  /* 0x0000000a6b6b7c23 */ /* 0x000fe20008010860 */
[----:B------:R-:W-:Y:S01]  /*2a70*/  FSEL R114, R114, -INF , !P6 ;  /* 0xff80000072727808 */ /* 0x000fe20007000000 */
[----:B------:R-:W-:Y:S01]  /*2a80*/  FFMA.FTZ R96, R129, UR10, -R226 ;  /* 0x0000000a81607c23 */ /* 0x000fe200080108e2 */
[----:B------:R-:W-:Y:S01]  /*2a90*/  FSEL R115, R115, -INF , !P1 ;  /* 0xff80000073737808 */ /* 0x000fe20004800000 */
[----:B------:R-:W3:Y:S01]  /*2aa0*/  SHFL.IDX PT, R129, R11, R8, 0x1f ;  /* 0x00001f080b817589 */ /* 0x000ee200000e0000 */
[C---:B------:R-:W-:Y:S01]  /*2ab0*/  ISETP.GT.AND P2, PT, R17.reuse, 0x38, PT ;  /* 0x000000381100780c */ /* 0x040fe20003f44270 */
[----:B------:R-:W4:Y:S01]  /*2ac0*/  MUFU.EX2 R219, R219 ;  /* 0x000000db00db7308 */ /* 0x000f220000000800 */
[----:B------:R-:W-:Y:S01]  /*2ad0*/  ISETP.GT.AND P3, PT, R17, 0x39, PT ;  /* 0x000000391100780c */ /* 0x000fe20003f64270 */
[--C-:B-1----:R-:W-:Y:S01]  /*2ae0*/  FFMA.FTZ R23, R109, UR10, -R97.reuse ;  /* 0x0000000a6d177c23 */ /* 0x102fe20008010861 */
[C---:B------:R-:W-:Y:S01]  /*2af0*/  ISETP.GT.AND P4, PT, R17.reuse, 0x40, PT ;  /* 0x000000401100780c */ /* 0x040fe20003f84270 */
[----:B------:R-:W1:Y:S01]  /*2b00*/  SHFL.IDX PT, R109, R12, R231, 0x1f ;  /* 0x00001fe70c6d7589 */ /* 0x000e6200000e0000 */
[----:B------:R-:W-:Y:S01]  /*2b10*/  ISETP.GT.AND P5, PT, R17, 0x41, PT ;  /* 0x000000411100780c */ /* 0x000fe20003fa4270 */
[----:B------:R-:W-:Y:S01]  /*2b20*/  FFMA.FTZ R111, R111, UR10, -R97 ;  /* 0x0000000a6f6f7c23 */ /* 0x000fe20008010861 */
[C---:B------:R-:W-:Y:S01]  /*2b30*/  ISETP.GT.AND P6, PT, R17.reuse, 0x48, PT ;  /* 0x000000481100780c */ /* 0x040fe20003fc4270 */
[----:B------:R-:W-:Y:S01]  /*2b40*/  MUFU.EX2 R96, R96 ;  /* 0x0000006000607308 */ /* 0x000fe20000000800 */
[----:B------:R-:W-:-:S02]  /*2b50*/  ISETP.GT.AND P1, PT, R17, 0x49, PT ;  /* 0x000000491100780c */ /* 0x000fc40003f24270 */
[----:B------:R-:W-:Y:S01]  /*2b60*/  FSEL R118, R118, -INF , !P2 ;  /* 0xff80000076767808 */ /* 0x000fe20005000000 */
[--C-:B--2---:R-:W-:Y:S01]  /*2b70*/  FFMA.FTZ R88, R108, UR10, -R100.reuse ;  /* 0x0000000a6c587c23 */ /* 0x104fe20008010864 */
[----:B------:R-:W-:Y:S01]  /*2b80*/  FSEL R119, R119, -INF , !P3 ;  /* 0xff80000077777808 */ /* 0x000fe20005800000 */
[----:B------:R-:W2:Y:S01]  /*2b90*/  SHFL.IDX PT, R108, R12, R232, 0x1f ;  /* 0x00001fe80c6c7589 */ /* 0x000ea200000e0000 */
[----:B------:R-:W-:Y:S01]  /*2ba0*/  FSEL R122, R122, -INF , !P4 ;  /* 0xff8000007a7a7808 */ /* 0x000fe20006000000 */
[----:B------:R-:W-:Y:S01]  /*2bb0*/  FFMA.FTZ R110, R110, UR10, -R100 ;  /* 0x0000000a6e6e7c23 */ /* 0x000fe20008010864 */
[----:B------:R-:W-:Y:S01]  /*2bc0*/  FSEL R123, R123, -INF , !P5 ;  /* 0xff8000007b7b7808 */ /* 0x000fe20006800000 */
[----:B------:R-:W-:Y:S01]  /*2bd0*/  MUFU.EX2 R18, R18 ;  /* 0x0000001200127308 */ /* 0x000fe20000000800 */
[----:B------:R-:W-:Y:S02]  /*2be0*/  FSEL R126, R126, -INF , !P6 ;  /* 0xff8000007e7e7808 */ /* 0x000fe40007000000 */
[----:B------:R-:W-:Y:S01]  /*2bf0*/  FSEL R127, R127, -INF , !P1 ;  /* 0xff8000007f7f7808 */ /* 0x000fe20004800000 */
[----:B---3--:R-:W-:Y:S01]  /*2c00*/  FFMA.FTZ R100, R136, UR10, -R129 ;  /* 0x0000000a88647c23 */ /* 0x008fe20008010881 */
[C---:B------:R-:W-:Y:S01]  /*2c10*/  ISETP.GT.AND P2, PT, R17.reuse, 0x50, PT ;  /* 0x000000501100780c */ /* 0x040fe20003f44270 */
[----:B------:R-:W3:Y:S01]  /*2c20*/  SHFL.IDX PT, R136, R11, R234, 0x1f ;  /* 0x00001fea0b887589 */ /* 0x000ee200000e0000 */
[C---:B------:R-:W-:Y:S01]  /*2c30*/  ISETP.GT.AND P3, PT, R17.reuse, 0x51, PT ;  /* 0x000000511100780c */ /* 0x040fe20003f64270 */
[----:B------:R-:W-:Y:S01]  /*2c40*/  FFMA.FTZ R126, R126, UR10, -R224 ;  /* 0x0000000a7e7e7c23 */ /* 0x000fe200080108e0 */
[----:B------:R-:W-:Y:S01]  /*2c50*/  ISETP.GT.AND P4, PT, R17, 0x58, PT ;  /* 0x000000581100780c */ /* 0x000fe20003f84270 */
[----:B-1----:R-:W-:Y:S01]  /*2c60*/  FFMA.FTZ R119, R119, UR10, -R109 ;  /* 0x0000000a77777c23 */ /* 0x002fe2000801086d */
[C---:B------:R-:W-:Y:S01]  /*2c70*/  ISETP.GT.AND P5, PT, R17.reuse, 0x59, PT ;  /* 0x000000591100780c */ /* 0x040fe20003fa4270 */
[----:B------:R-:W-:Y:S01]  /*2c80*/  MUFU.EX2 R221, R221 ;  /* 0x000000dd00dd7308 */ /* 0x000fe20000000800 */
[----:B------:R-:W-:-:S02]  /*2c90*/  ISETP.GT.AND P6, PT, R17, 0x60, PT ;  /* 0x000000601100780c */ /* 0x000fc40003fc4270 */
[----:B------:R-:W-:Y:S02]  /*2ca0*/  ISETP.GT.AND P1, PT, R17, 0x61, PT ;  /* 0x000000611100780c */ /* 0x000fe40003f24270 */
[----:B------:R-:W-:Y:S02]  /*2cb0*/  FSEL R130, R130, -INF , !P2 ;  /* 0xff80000082827808 */ /* 0x000fe40005000000 */
[----:B------:R-:W-:Y:S01]  /*2cc0*/  FSEL R131, R131, -INF , !P3 ;  /* 0xff80000083837808 */ /* 0x000fe20005800000 */
[----:B--2---:R-:W-:Y:S01]  /*2cd0*/  FFMA.FTZ R91, R116, UR10, -R108 ;  /* 0x0000000a745b7c23 */ /* 0x004fe2000801086c */
[----:B------:R-:W-:Y:S01]  /*2ce0*/  FSEL R134, R134, -INF , !P4 ;  /* 0xff80000086867808 */ /* 0x000fe20006000000 */
[----:B------:R-:W-:Y:S01]  /*2cf0*/  FFMA.FTZ R116, R102, UR10, -R90 ;  /* 0x0000000a66747c23 */ /* 0x000fe2000801085a */
[----:B------:R-:W-:Y:S01]  /*2d00*/  FSEL R135, R135, -INF , !P5 ;  /* 0xff80000087877808 */ /* 0x000fe20006800000 */
[----:B------:R1:W-:Y:S01]  /*2d10*/  MUFU.EX2 R90, R91 ;  /* 0x0000005b005a7308 */ /* 0x0003e20000000800 */
[----:B------:R-:W-:Y:S01]  /*2d20*/  FSEL R138, R138, -INF , !P6 ;  /* 0xff8000008a8a7808 */ /* 0x000fe20007000000 */
[----:B------:R-:W-:Y:S01]  /*2d30*/  FFMA.FTZ R118, R118, UR10, -R108 ;  /* 0x0000000a76767c23 */ /* 0x000fe2000801086c */
[----:B------:R-:W-:Y:S01]  /*2d40*/  FSEL R139, R139, -INF , !P1 ;  /* 0xff8000008b8b7808 */ /* 0x000fe20004800000 */
[----:B------:R-:W-:Y:S01]  /*2d50*/  FFMA.FTZ R131, R131, UR10, -R226 ;  /* 0x0000000a83837c23 */ /* 0x000fe200080108e2 */
[C---:B------:R-:W-:Y:S01]  /*2d60*/  ISETP.GT.AND P2, PT, R17.reuse, 0x68, PT ;  /* 0x000000681100780c */ /* 0x040fe20003f44270 */
[----:B---3--:R-:W-:Y:S01]  /*2d70*/  FFMA.FTZ R102, R144, UR10, -R136 ;  /* 0x0000000a90667c23 */ /* 0x008fe20008010888 */
[C---:B------:R-:W-:Y:S01]  /*2d80*/  ISETP.GT.AND P3, PT, R17.reuse, 0x69, PT ;  /* 0x000000691100780c */ /* 0x040fe20003f64270 */
[----:B------:R-:W2:Y:S01]  /*2d90*/  MUFU.EX2 R126, R126 ;  /* 0x0000007e007e7308 */ /* 0x000ea20000000800 */
[----:B------:R-:W-:Y:S01]  /*2da0*/  ISETP.GT.AND P4, PT, R17, 0x70, PT ;  /* 0x000000701100780c */ /* 0x000fe20003f84270 */
[----:B-1----:R-:W-:Y:S01]  /*2db0*/  FFMA.FTZ R91, R117, UR10, -R109 ;  /* 0x0000000a755b7c23 */ /* 0x002fe2000801086d */
[C---:B------:R-:W-:Y:S01]  /*2dc0*/  ISETP.GT.AND P5, PT, R17.reuse, 0x71, PT ;  /* 0x000000711100780c */ /* 0x040fe20003fa4270 */
[----:B------:R-:W-:Y:S01]  /*2dd0*/  SHFL.IDX PT, R117, R10, R235, 0x1f ;  /* 0x00001feb0a757589 */ /* 0x000fe200000e0000 */
[C---:B------:R-:W-:Y:S01]  /*2de0*/  ISETP.GT.AND P6, PT, R17.reuse, 0x78, PT ;  /* 0x000000781100780c */ /* 0x040fe20003fc4270 */
[----:B------:R-:W-:Y:S01]  /*2df0*/  FFMA.FTZ R138, R138, UR10, -R129 ;  /* 0x0000000a8a8a7c23 */ /* 0x000fe20008010881 */
[----:B------:R-:W-:Y:S01]  /*2e00*/  ISETP.GT.AND P1, PT, R17, 0x79, PT ;  /* 0x000000791100780c */ /* 0x000fe20003f24270 */
[--C-:B------:R-:W-:Y:S01]  /*2e10*/  FFMA.FTZ R17, R92, UR10, -R220.reuse ;  /* 0x0000000a5c117c23 */ /* 0x100fe200080108dc */
[----:B------:R-:W-:Y:S01]  /*2e20*/  FFMA.FTZ R220, R94, UR10, -R220 ;  /* 0x0000000a5edc7c23 */ /* 0x000fe200080108dc */
[----:B------:R-:W1:Y:S01]  /*2e30*/  SHFL.IDX PT, R92, R9, R231, 0x1f ;  /* 0x00001fe7095c7589 */ /* 0x000e6200000e0000 */
[----:B------:R-:W-:Y:S01]  /*2e40*/  FFMA.FTZ R94, R124, UR10, -R224 ;  /* 0x0000000a7c5e7c23 */ /* 0x000fe200080108e0 */
[----:B------:R-:W-:Y:S01]  /*2e50*/  FSEL R108, R143, -INF , !P3 ;  /* 0xff8000008f6c7808 */ /* 0x000fe20005800000 */
[----:B------:R-:W-:-:S02]  /*2e60*/  WARPGROUP.DEPBAR.LE gsb0, 0x0 ;  /* 0x00008000000079c5 */ /* 0x000fc40000010000 */
[----:B------:R-:W-:Y:S01]  /*2e70*/  WARPGROUP.ARRIVE ;  /* 0x00000000000079c5 */ /* 0x000fe20000000000 */
[----:B-1----:R-:W-:Y:S01]  /*2e80*/  FFMA.FTZ R20, R101, UR10, -R92 ;  /* 0x0000000a65147c23 */ /* 0x002fe2000801085c */
[----:B------:R1:W-:Y:S01]  /*2e90*/  MUFU.EX2 R9, R21 ;  /* 0x0000001500097308 */ /* 0x0003e20000000800 */
[----:B------:R-:W3:Y:S01]  /*2ea0*/  SHFL.IDX PT, R101, R12, R234, 0x1f ;  /* 0x00001fea0c657589 */ /* 0x000ee200000e0000 */
[--C-:B------:R-:W-:Y:S01]  /*2eb0*/  FFMA.FTZ R95, R125, UR10, -R117.reuse ;  /* 0x0000000a7d5f7c23 */ /* 0x100fe20008010875 */
[----:B------:R-:W-:Y:S01]  /*2ec0*/  FFMA.FTZ R127, R127, UR10, -R117 ;  /* 0x0000000a7f7f7c23 */ /* 0x000fe20008010875 */
[----:B------:R-:W-:Y:S01]  /*2ed0*/  HGMMA.64x128x16.F32 R24, gdesc[UR4], R24, gsb0 ;  /* 0x01e00000041879f0 */ /* 0x000fe20008000818 */
[----:B------:R-:W-:Y:S01]  /*2ee0*/  UIADD3 UR6, UR8, 0x6, URZ ;  /* 0x0000000608067890 */ /* 0x000fe2000fffe03f */
[----:B------:R-:W5:Y:S01]  /*2ef0*/  SHFL.IDX PT, R124, R10, R232, 0x1f ;  /* 0x00001fe80a7c7589 */ /* 0x000f6200000e0000 */
[----:B------:R-:W-:Y:S01]  /*2f00*/  UIADD3 UR4, UR9, 0x6, URZ ;  /* 0x0000000609047890 */ /* 0x000fe2000fffe03f */
[----:B------:R-:W-:Y:S01]  /*2f10*/  MUFU.EX2 R94, R94 ;  /* 0x0000005e005e7308 */ /* 0x000fe20000000800 */
[----:B------:R-:W-:Y:S01]  /*2f20*/  UMOV UR7, 0x40000040 ;  /* 0x4000004000077882 */ /* 0x000fe20000000000 */
[----:B------:R-:W-:Y:S01]  /*2f30*/  UMOV UR5, 0x40000040 ;  /* 0x4000004000057882 */ /* 0x000fe20000000000 */
[----:B-1----:R-:W-:Y:S01]  /*2f40*/  FFMA.FTZ R21, R104, UR10, -R225 ;  /* 0x0000000a68157c23 */ /* 0x002fe200080108e1 */
[----:B------:R-:W-:Y:S01]  /*2f50*/  VIADD R104, R8, 0x4 ;  /* 0x0000000408687836 */ /* 0x000fe20000000000 */
[----:B------:R-:W1:Y:S01]  /*2f60*/  SHFL.IDX PT, R125, R10, R231, 0x1f ;  /* 0x00001fe70a7d7589 */ /* 0x000e6200000e0000 */
[----:B------:R-:W-:-:S02]  /*2f70*/  FSEL R142, R142, -INF , !P2 ;  /* 0xff8000008e8e7808 */ /* 0x000fc40005000000 */
[----:B------:R-:W2:Y:S01]  /*2f80*/  MUFU.EX2 R127, R127 ;  /* 0x0000007f007f7308 */ /* 0x000ea20000000800 */
[----:B------:R-:W4:Y:S01]  /*2f90*/  SHFL.IDX PT, R223, R10, R104, 0x1f ;  /* 0x00001f680adf7589 */ /* 0x000f2200000e0000 */
[----:B------:R-:W-:Y:S02]  /*2fa0*/  FSEL R150, R150, -INF , !P6 ;  /* 0xff80000096967808 */ /* 0x000fe40007000000 */
[----:B------:R-:W-:Y:S01]  /*2fb0*/  FSEL R151, R151, -INF , !P1 ;  /* 0xff80000097977808 */ /* 0x000fe20004800000 */
[----:B------:R-:W-:Y:S03]  /*2fc0*/  SHFL.IDX PT, R225, R11, R232, 0x1f ;  /* 0x00001fe80be17589 */ /* 0x000fe600000e0000 */
[----:B------:R-:W2:Y:S01]  /*2fd0*/  MUFU.EX2 R95, R95 ;  /* 0x0000005f005f7308 */ /* 0x000ea20000000800 */
[----:B---3--:R-:W-:Y:S01]  /*2fe0*/  FFMA.FTZ R12, R112, UR10, -R101 ;  /* 0x0000000a700c7c23 */ /* 0x008fe20008010865 */
[----:B------:R-:W-:Y:S01]  /*2ff0*/  FFMA.FTZ R112, R99, UR10, -R89 ;  /* 0x0000000a63707c23 */ /* 0x000fe20008010859 */
[----:B------:R-:W-:Y:S01]  /*3000*/  FFMA.FTZ R89, R113, UR10, -R98 ;  /* 0x0000000a71597c23 */ /* 0x000fe20008010862 */
[----:B------:R-:W-:Y:S01]  /*3010*/  FFMA.FTZ R114, R114, UR10, -R101 ;  /* 0x0000000a72727c23 */ /* 0x000fe20008010865 */
[----:B------:R-:W3:Y:S01]  /*3020*/  SHFL.IDX PT, R113, R10, R8, 0x1f ;  /* 0x00001f080a717589 */ /* 0x000ee200000e0000 */
[--C-:B-----5:R-:W-:Y:S01]  /*3030*/  FFMA.FTZ R132, R132, UR10, -R124.reuse ;  /* 0x0000000a84847c23 */ /* 0x120fe2000801087c */
[----:B------:R-:W-:Y:S01]  /*3040*/  FFMA.FTZ R134, R134, UR10, -R124 ;  /* 0x0000000a86867c23 */ /* 0x000fe2000801087c */
[----:B------:R-:W-:Y:S01]  /*3050*/  FSEL R124, R147, -INF , !P5 ;  /* 0xff800000937c7808 */ /* 0x000fe20006800000 */
[----:B------:R-:W-:Y:S01]  /*3060*/  MUFU.EX2 R131, R131 ;  /* 0x0000008300837308 */ /* 0x000fe20000000800 */
[--C-:B-1----:R-:W-:Y:S01]  /*3070*/  FFMA.FTZ R133, R133, UR10, -R125.reuse ;  /* 0x0000000a85857c23 */ /* 0x102fe2000801087d */
[----:B------:R-:W-:-:S06]  /*3080*/  FFMA.FTZ R135, R135, UR10, -R125 ;  /* 0x0000000a87877c23 */ /* 0x000fcc000801087d */
[----:B------:R1:W-:Y:S01]  /*3090*/  MUFU.EX2 R97, R132 ;  /* 0x0000008400617308 */ /* 0x0003e20000000800 */
[----:B----4-:R-:W-:-:S07]  /*30a0*/  FFMA.FTZ R123, R123, UR10, -R223 ;  /* 0x0000000a7b7b7c23 */ /* 0x010fce00080108df */
[----:B------:R-:W-:Y:S01]  /*30b0*/  MUFU.EX2 R17, R17 ;  /* 0x0000001100117308 */ /* 0x000fe20000000800 */
[----:B-1----:R-:W-:Y:S02]  /*30c0*/  FFMA.FTZ R132, R115, UR10, -R98 ;  /* 0x0000000a73847c23 */ /* 0x002fe40008010862 */
[----:B------:R-:W1:Y:S01]  /*30d0*/  SHFL.IDX PT, R115, R11, R237, 0x1f ;  /* 0x00001fed0b737589 */ /* 0x000e6200000e0000 */
[--C-:B---3--:R-:W-:Y:S01]  /*30e0*/  FFMA.FTZ R93, R120, UR10, -R113.reuse ;  /* 0x0000000a785d7c23 */ /* 0x108fe20008010871 */
[----:B------:R-:W-:Y:S01]  /*30f0*/  FFMA.FTZ R120, R103, UR10, -R92 ;  /* 0x0000000a67787c23 */ /* 0x000fe2000801085c */
[----:B------:R-:W-:Y:S02]  /*3100*/  FFMA.FTZ R122, R122, UR10, -R113 ;  /* 0x0000000a7a7a7c23 */ /* 0x000fe40008010871 */
[----:B------:R3:W-:Y:S08]  /*3110*/  MUFU.EX2 R92, R93 ;  /* 0x0000005d005c7308 */ /* 0x0007f00000000800 */
[----:B------:R4:W-:Y:S01]  /*3120*/  MUFU.EX2 R98, R133 ;  /* 0x0000008500627308 */ /* 0x0009e20000000800 */
[----:B---3--:R-:W-:-:S02]  /*3130*/  FFMA.FTZ R93, R121, UR10, -R223 ;  /* 0x0000000a795d7c23 */ /* 0x008fc400080108df */
[----:B------:R-:W3:Y:S05]  /*3140*/  SHFL.IDX PT, R121, R10, R234, 0x1f ;  /* 0x00001fea0a797589 */ /* 0x000eea00000e0000 */
[----:B------:R-:W-:Y:S01]  /*3150*/  MUFU.EX2 R220, R220 ;  /* 0x000000dc00dc7308 */ /* 0x000fe20000000800 */
[----:B----4-:R-:W-:Y:S01]  /*3160*/  SHFL.IDX PT, R133, R11, R235, 0x1f ;  /* 0x00001feb0b857589 */ /* 0x010fe200000e0000 */
[--C-:B-1----:R-:W-:Y:S01]  /*3170*/  FFMA.FTZ R101, R140, UR10, -R115.reuse ;  /* 0x0000000a8c657c23 */ /* 0x102fe20008010873 */
[----:B------:R-:W-:Y:S02]  /*3180*/  FFMA.FTZ R115, R142, UR10, -R115 ;  /* 0x0000000a8e737c23 */ /* 0x000fe40008010873 */
[----:B------:R-:W1:Y:S03]  /*3190*/  SHFL.IDX PT, R140, R11, R231, 0x1f ;  /* 0x00001fe70b8c7589 */ /* 0x000e6600000e0000 */
[----:B------:R-:W-:Y:S08]  /*31a0*/  MUFU.EX2 R15, R15 ;  /* 0x0000000f000f7308 */ /* 0x000ff00000000800 */
[----:B------:R-:W-:Y:S01]  /*31b0*/  MUFU.EX2 R19, R19 ;  /* 0x0000001300137308 */ /* 0x000fe20000000800 */
[--C-:B---3--:R-:W-:Y:S01]  /*31c0*/  FFMA.FTZ R10, R128, UR10, -R121.reuse ;  /* 0x0000000a800a7c23 */ /* 0x108fe20008010879 */
[----:B------:R-:W-:Y:S01]  /*31d0*/  FFMA.FTZ R130, R130, UR10, -R121 ;  /* 0x0000000a82827c23 */ /* 0x000fe20008010879 */
[----:B------:R3:W4:Y:S05]  /*31e0*/  SHFL.IDX PT, R128, R11, R104, 0x1f ;  /* 0x00001f680b807589 */ /* 0x00072a00000e0000 */
[----:B------:R-:W-:Y:S01]  /*31f0*/  MUFU.EX2 R20, R20 ;  /* 0x0000001400147308 */ /* 0x000fe20000000800 */
[--C-:B-1----:R-:W-:Y:S01]  /*3200*/  FFMA.FTZ R105, R149, UR10, -R140.reuse ;  /* 0x0000000a95697c23 */ /* 0x102fe2000801088c */
[----:B------:R-:W-:Y:S01]  /*3210*/  FFMA.FTZ R140, R151, UR10, -R140 ;  /* 0x0000000a978c7c23 */ /* 0x000fe2000801088c */
[----:B---3--:R-:W-:-:S05]  /*3220*/  FFMA.FTZ R104, R148, UR10, -R225 ;  /* 0x0000000a94687c23 */ /* 0x008fca00080108e1 */
[----:B------:R-:W1:Y:S01]  /*3230*/  MUFU.EX2 R130, R130 ;  /* 0x0000008200827308 */ /* 0x000e620000000800 */
[----:B------:R-:W-:-:S07]  /*3240*/  FFMA.FTZ R225, R150, UR10, -R225 ;  /* 0x0000000a96e17c23 */ /* 0x000fce00080108e1 */
[----:B------:R-:W-:Y:S01]  /*3250*/  MUFU.EX2 R93, R93 ;  /* 0x0000005d005d7308 */ /* 0x000fe20000000800 */
[--C-:B----4-:R-:W-:Y:S01]  /*3260*/  FFMA.FTZ R99, R137, UR10, -R128.reuse ;  /* 0x0000000a89637c23 */ /* 0x110fe20008010880 */
[----:B------:R-:W-:Y:S01]  /*3270*/  FFMA.FTZ R139, R139, UR10, -R128 ;  /* 0x0000000a8b8b7c23 */ /* 0x000fe20008010880 */
[----:B------:R3:W4:Y:S05]  /*3280*/  SHFL.IDX PT, R137, R11, R233, 0x1f ;  /* 0x00001fe90b897589 */ /* 0x00072a00000e0000 */
[----:B------:R-:W-:Y:S08]  /*3290*/  MUFU.EX2 R222, R222 ;  /* 0x000000de00de7308 */ /* 0x000ff00000000800 */
[----:B------:R-:W-:Y:S08]  /*32a0*/  MUFU.EX2 R112, R112 ;  /* 0x0000007000707308 */ /* 0x000ff00000000800 */
[----:B---3--:R3:W5:Y:S01]  /*32b0*/  MUFU.EX2 R11, R101 ;  /* 0x00000065000b7308 */ /* 0x0087620000000800 */
[----:B------:R-:W-:-:S02]  /*32c0*/  WARPGROUP.DEPBAR.LE gsb0, 0x0 ;  /* 0x00008000000079c5 */ /* 0x000fc40000010000 */
[----:B------:R-:W-:Y:S01]  /*32d0*/  WARPGROUP.ARRIVE ;  /* 0x00000000000079c5 */ /* 0x000fe20000000000 */
[--C-:B----4-:R-:W-:Y:S01]  /*32e0*/  FFMA.FTZ R103, R145, UR10, -R137.reuse ;  /* 0x0000000a91677c23 */ /* 0x110fe20008010889 */
[----:B------:R-:W-:-:S04]  /*32f0*/  FFMA.FTZ R137, R124, UR10, -R137 ;  /* 0x0000000a7c897c23 */ /* 0x000fc80008010889 */
[----:B------:R-:W-:Y:S01]  /*3300*/  HGMMA.64x128x16.F32 R24, gdesc[UR4], R24, gsb0 ;  /* 0x01e00000041879f0 */ /* 0x000fe20008000818 */
[--C-:B---3--:R-:W-:Y:S01]  /*3310*/  FFMA.FTZ R101, R141, UR10, -R133.reuse ;  /* 0x0000000a8d657c23 */ /* 0x108fe20008010885 */
[----:B------:R-:W-:Y:S01]  /*3320*/  VIADD R141, R8, 0x4 ;  /* 0x00000004088d7836 */ /* 0x000fe20000000000 */
[----:B------:R-:W-:Y:S01]  /*3330*/  R2UR UR4, R13 ;  /* 0x000000000d0472ca */ /* 0x000fe200000e0000 */
[----:B------:R-:W-:Y:S01]  /*3340*/  FFMA.FTZ R133, R108, UR10, -R133 ;  /* 0x0000000a6c857c23 */ /* 0x000fe20008010885 */
[----:B------:R-:W-:Y:S01]  /*3350*/  FSEL R13, R146, -INF , !P4 ;  /* 0xff800000920d7808 */ /* 0x000fe20006000000 */
[----:B------:R-:W-:Y:S04]  /*3360*/  MUFU.EX2 R116, R116 ;  /* 0x0000007400747308 */ /* 0x000fe80000000800 */
[----:B------:R-:W-:-:S04]  /*3370*/  FFMA.FTZ R136, R13, UR10, -R136 ;  /* 0x0000000a0d887c23 */ /* 0x000fc80008010888 */
        /* <DEDUP_REMOVED lines=9> */
[----:B------:R-:W-:Y:S08]  /*3410*/  MUFU.EX2 R88, R88 ;  /* 0x0000005800587308 */ /* 0x000ff00000000800 */
[----:B------:R-:W-:Y:S08]  /*3420*/  MUFU.EX2 R23, R23 ;  /* 0x0000001700177308 */ /* 0x000ff00000000800 */
[----:B------:R-:W4:Y:S08]  /*3430*/  MUFU.EX2 R106, R106 ;  /* 0x0000006a006a7308 */ /* 0x000f300000000800 */
[----:B------:R-:W4:Y:S08]  /*3440*/  MUFU.EX2 R107, R107 ;  /* 0x0000006b006b7308 */ /* 0x000f300000000800 */
[----:B------:R-:W4:Y:S08]  /*3450*/  MUFU.EX2 R110, R110 ;  /* 0x0000006e006e7308 */ /* 0x000f300000000800 */
[----:B------:R-:W4:Y:S01]  /*3460*/  MUFU.EX2 R111, R111 ;  /* 0x0000006f006f7308 */ /* 0x000f220000000800 */
[----:B------:R-:W-:-:S02]  /*3470*/  WARPGROUP.DEPBAR.LE gsb0, 0x0 ;  /* 0x00008000000079c5 */ /* 0x000fc40000010000 */
[----:B------:R-:W2:Y:S05]  /*3480*/  LDS R14, [R14+0x400] ;  /* 0x000400000e0e7984 */ /* 0x000eaa0000000800 */
[----:B------:R-:W4:Y:S01]  /*3490*/  MUFU.EX2 R12, R12 ;  /* 0x0000000c000c7308 */ /* 0x000f220000000800 */
[----:B------:R-:W-:Y:S04]  /*34a0*/  LDS R229, [R229+0x400] ;  /* 0x00040000e5e57984 */ /* 0x000fe80000000800 */
[----:B------:R-:W-:Y:S03]  /*34b0*/  LDS R228, [R228+0x400] ;  /* 0x00040000e4e47984 */ /* 0x000fe60000000800 */
[----:B------:R-:W4:Y:S01]  /*34c0*/  MUFU.EX2 R89, R89 ;  /* 0x0000005900597308 */ /* 0x000f220000000800 */
[----:B------:R-:W-:Y:S07]  /*34d0*/  LDS R227, [R227+0x400] ;  /* 0x00040000e3e37984 */ /* 0x000fee0000000800 */
[----:B------:R-:W-:Y:S08]  /*34e0*/  MUFU.EX2 R91, R91 ;  /* 0x0000005b005b7308 */ /* 0x000ff00000000800 */
[----:B------:R-:W4:Y:S08]  /*34f0*/  MUFU.EX2 R114, R114 ;  /* 0x0000007200727308 */ /* 0x000f300000000800 */
[----:B------:R-:W4:Y:S01]  /*3500*/  MUFU.EX2 R132, R132 ;  /* 0x0000008400847308 */ /* 0x000f220000000800 */
[----:B--2---:R-:W2:Y:S07]  /*3510*/  SHFL.IDX PT, R124, R14, R8, 0x1f ;  /* 0x00001f080e7c7589 */ /* 0x004eae00000e0000 */
[----:B------:R-:W4:Y:S01]  /*3520*/  MUFU.EX2 R118, R118 ;  /* 0x0000007600767308 */ /* 0x000f220000000800 */
[----:B------:R-:W1:Y:S04]  /*3530*/  SHFL.IDX PT, R113, R14, R235, 0x1f ;  /* 0x00001feb0e717589 */ /* 0x000e6800000e0000 */
[----:B------:R-:W5:Y:S03]  /*3540*/  SHFL.IDX PT, R121, R14, R141, 0x1f ;  /* 0x00001f8d0e797589 */ /* 0x000f6600000e0000 */
[----:B------:R-:W4:Y:S01]  /*3550*/  MUFU.EX2 R119, R119 ;  /* 0x0000007700777308 */ /* 0x000f220000000800 */
[----:B------:R-:W3:Y:S04]  /*3560*/  SHFL.IDX PT, R13, R14, R232, 0x1f ;  /* 0x00001fe80e0d7589 */ /* 0x000ee800000e0000 */
[----:B------:R-:W4:Y:S03]  /*3570*/  SHFL.IDX PT, R117, R14, R237, 0x1f ;  /* 0x00001fed0e757589 */ /* 0x000f2600000e0000 */
[----:B------:R-:W4:Y:S01]  /*3580*/  MUFU.EX2 R10, R10 ;  /* 0x0000000a000a7308 */ /* 0x000f220000000800 */
[----:B------:R-:W4:Y:S01]  /*3590*/  SHFL.IDX PT, R108, R14, R233, 0x1f ;  /* 0x00001fe90e6c7589 */ /* 0x000f2200000e0000 */
[--C-:B--2---:R-:W-:Y:S01]  /*35a0*/  FADD.FTZ R24, R24, -R124.reuse ;  /* 0x8000007c18187221 */ /* 0x104fe20000010000 */
[----:B------:R-:W-:-:S02]  /*35b0*/  FADD.FTZ R26, R26, -R124 ;  /* 0x8000007c1a1a7221 */ /* 0x000fc40000010000 */
[----:B------:R-:W2:Y:S03]  /*35c0*/  SHFL.IDX PT, R109, R14, R234, 0x1f ;  /* 0x00001fea0e6d7589 */ /* 0x000ea600000e0000 */
[----:B------:R-:W2:Y:S01]  /*35d0*/  MUFU.EX2 R100, R100 ;  /* 0x0000006400647308 */ /* 0x000ea20000000800 */
[--C-:B-1----:R-:W-:Y:S01]  /*35e0*/  FADD.FTZ R29, R29, -R113.reuse ;  /* 0x800000711d1d7221 */ /* 0x102fe20000010000 */
[----:B------:R-:W-:Y:S01]  /*35f0*/  FADD.FTZ R31, R31, -R113 ;  /* 0x800000711f1f7221 */ /* 0x000fe20000010000 */
[----:B------:R-:W1:Y:S01]  /*3600*/  SHFL.IDX PT, R124, R14, R231, 0x1f ;  /* 0x00001fe70e7c7589 */ /* 0x000e6200000e0000 */
[--C-:B-----5:R-:W-:Y:S01]  /*3610*/  FADD.FTZ R25, R25, -R121.reuse ;  /* 0x8000007919197221 */ /* 0x120fe20000010000 */
[----:B------:R-:W-:Y:S02]  /*3620*/  FADD.FTZ R27, R27, -R121 ;  /* 0x800000791b1b7221 */ /* 0x000fe40000010000 */
[----:B------:R-:W5:Y:S01]  /*3630*/  SHFL.IDX PT, R113, R229, R141, 0x1f ;  /* 0x00001f8de5717589 */ /* 0x000f6200000e0000 */
[----:B------:R-:W5:Y:S01]  /*3640*/  MUFU.EX2 R99, R99 ;  /* 0x0000006300637308 */ /* 0x000f620000000800 */
[--C-:B---3--:R-:W-:Y:S01]  /*3650*/  FADD.FTZ R36, R36, -R13.reuse ;  /* 0x8000000d24247221 */ /* 0x108fe20000010000 */
[----:B------:R-:W-:Y:S01]  /*3660*/  FADD.FTZ R38, R38, -R13 ;  /* 0x8000000d26267221 */ /* 0x000fe20000010000 */
[----:B------:R-:W3:Y:S01]  /*3670*/  SHFL.IDX PT, R14, R229, R233, 0x1f ;  /* 0x00001fe9e50e7589 */ /* 0x000ee200000e0000 */
[--C-:B----4-:R-:W-:Y:S01]  /*3680*/  FADD.FTZ R28, R28, -R117.reuse ;  /* 0x800000751c1c7221 */ /* 0x110fe20000010000 */
[----:B------:R-:W-:-:S02]  /*3690*/  FADD.FTZ R30, R30, -R117 ;  /* 0x800000751e1e7221 */ /* 0x000fc40000010000 */
[----:B------:R-:W4:Y:S01]  /*36a0*/  SHFL.IDX PT, R13, R229, R232, 0x1f ;  /* 0x00001fe8e50d7589 */ /* 0x000f2200000e0000 */
[----:B------:R-:W4:Y:S01]  /*36b0*/  MUFU.EX2 R115, R115 ;  /* 0x0000007300737308 */ /* 0x000f220000000800 */
[--C-:B------:R-:W-:Y:S01]  /*36c0*/  FADD.FTZ R33, R33, -R108.reuse ;  /* 0x8000006c21217221 */ /* 0x100fe20000010000 */
[----:B------:R-:W-:Y:S01]  /*36d0*/  FADD.FTZ R35, R35, -R108 ;  /* 0x8000006c23237221 */ /* 0x000fe20000010000 */
[----:B------:R-:W4:Y:S01]  /*36e0*/  SHFL.IDX PT, R117, R229, R237, 0x1f ;  /* 0x00001fede5757589 */ /* 0x000f2200000e0000 */
[--C-:B--2---:R-:W-:Y:S01]  /*36f0*/  FADD.FTZ R32, R32, -R109.reuse ;  /* 0x8000006d20207221 */ /* 0x104fe20000010000 */
[----:B------:R-:W-:Y:S02]  /*3700*/  FADD.FTZ R34, R34, -R109 ;  /* 0x8000006d22227221 */ /* 0x000fe40000010000 */
[----:B------:R-:W2:Y:S01]  /*3710*/  SHFL.IDX PT, R108, R229, R234, 0x1f ;  /* 0x00001feae56c7589 */ /* 0x000ea200000e0000 */
[----:B------:R-:W-:Y:S01]  /*3720*/  MUFU.EX2 R102, R102 ;  /* 0x0000006600667308 */ /* 0x000fe20000000800 */
[--C-:B-1----:R-:W-:Y:S01]  /*3730*/  FADD.FTZ R37, R37, -R124.reuse ;  /* 0x8000007c25257221 */ /* 0x102fe20000010000 */
[----:B------:R-:W-:Y:S01]  /*3740*/  FADD.FTZ R39, R39, -R124 ;  /* 0x8000007c27277221 */ /* 0x000fe20000010000 */
[----:B------:R-:W1:Y:S01]  /*3750*/  SHFL.IDX PT, R121, R229, R8, 0x1f ;  /* 0x00001f08e5797589 */ /* 0x000e6200000e0000 */
[--C-:B-----5:R-:W-:Y:S01]  /*3760*/  FADD.FTZ R41, R41, -R113.reuse ;  /* 0x8000007129297221 */ /* 0x120fe20000010000 */
[----:B------:R-:W-:-:S02]  /*3770*/  FADD.FTZ R43, R43, -R113 ;  /* 0x800000712b2b7221 */ /* 0x000fc40000010000 */
[----:B------:R-:W-:Y:S01]  /*3780*/  SHFL.IDX PT, R124, R228, R141, 0x1f ;  /* 0x00001f8de47c7589 */ /* 0x000fe200000e0000 */
[----:B------:R-:W-:Y:S01]  /*3790*/  MUFU.EX2 R103, R103 ;  /* 0x0000006700677308 */ /* 0x000fe20000000800 */
[--C-:B---3--:R-:W-:Y:S01]  /*37a0*/  FADD.FTZ R49, R49, -R14.reuse ;  /* 0x8000000e31317221 */ /* 0x108fe20000010000 */
[----:B------:R-:W-:Y:S01]  /*37b0*/  FADD.FTZ R51, R51, -R14 ;  /* 0x8000000e33337221 */ /* 0x000fe20000010000 */
[----:B------:R3:W-:Y:S01]  /*37c0*/  SHFL.IDX PT, R113, R227, R141, 0x1f ;  /* 0x00001f8de3717589 */ /* 0x0007e200000e0000 */
[--C-:B----4-:R-:W-:Y:S01]  /*37d0*/  FADD.FTZ R52, R52, -R13.reuse ;  /* 0x8000000d34347221 */ /* 0x110fe20000010000 */
[----:B------:R-:W-:Y:S02]  /*37e0*/  FADD.FTZ R54, R54, -R13 ;  /* 0x8000000d36367221 */ /* 0x000fe40000010000 */
[----:B------:R-:W4:Y:S01]  /*37f0*/  SHFL.IDX PT, R109, R229, R235, 0x1f ;  /* 0x00001febe56d7589 */ /* 0x000f2200000e0000 */
[----:B------:R-:W-:Y:S01]  /*3800*/  MUFU.EX2 R104, R104 ;  /* 0x0000006800687308 */ /* 0x000fe20000000800 */
[--C-:B------:R-:W-:Y:S01]  /*3810*/  FADD.FTZ R44, R44, -R117.reuse ;  /* 0x800000752c2c7221 */ /* 0x100fe20000010000 */
[----:B------:R-:W-:Y:S01]  /*3820*/  FADD.FTZ R46, R46, -R117 ;  /* 0x800000752e2e7221 */ /* 0x000fe20000010000 */
[----:B------:R-:W5:Y:S04]  /*3830*/  SHFL.IDX PT, R13, R228, R235, 0x1f ;  /* 0x00001febe40d7589 */ /* 0x000f6800000e0000 */
[----:B---3--:R-:W3:Y:S01]  /*3840*/  LDL R141, [R1+0x38] ;  /* 0x00003800018d7983 */ /* 0x008ee20000100800 */
[--C-:B--2---:R-:W-:Y:S01]  /*3850*/  FADD.FTZ R48, R48, -R108.reuse ;  /* 0x8000006c30307221 */ /* 0x104fe20000010000 */
[----:B------:R-:W-:Y:S01]  /*3860*/  FADD.FTZ R50, R50, -R108 ;  /* 0x8000006c32327221 */ /* 0x000fe20000010000 */
[----:B------:R-:W-:Y:S01]  /*3870*/  MUFU.EX2 R105, R105 ;  /* 0x0000006900697308 */ /* 0x000fe20000000800 */
[----:B------:R-:W2:Y:S01]  /*3880*/  SHFL.IDX PT, R117, R228, R237, 0x1f ;  /* 0x00001fede4757589 */ /* 0x000ea200000e0000 */
[--C-:B-1----:R-:W-:Y:S01]  /*3890*/  FADD.FTZ R40, R40, -R121.reuse ;  /* 0x8000007928287221 */ /* 0x102fe20000010000 */
[----:B------:R-:W-:-:S02]  /*38a0*/  FADD.FTZ R42, R42, -R121 ;  /* 0x800000792a2a7221 */ /* 0x000fc40000010000 */
[----:B------:R-:W-:Y:S04]  /*38b0*/  SHFL.IDX PT, R14, R228, R232, 0x1f ;  /* 0x00001fe8e40e7589 */ /* 0x000fe800000e0000 */
[----:B------:R-:W1:Y:S01]  /*38c0*/  SHFL.IDX PT, R232, R227, R232, 0x1f ;  /* 0x00001fe8e3e87589 */ /* 0x000e6200000e0000 */
[--C-:B----4-:R-:W-:Y:S01]  /*38d0*/  FADD.FTZ R45, R45, -R109.reuse ;  /* 0x8000006d2d2d7221 */ /* 0x110fe20000010000 */
[----:B------:R-:W-:Y:S02]  /*38e0*/  FADD.FTZ R47, R47, -R109 ;  /* 0x8000006d2f2f7221 */ /* 0x000fe40000010000 */
[----:B------:R-:W4:Y:S04]  /*38f0*/  SHFL.IDX PT, R108, R228, R233, 0x1f ;  /* 0x00001fe9e46c7589 */ /* 0x000f2800000e0000 */
[----:B------:R-:W-:Y:S04]  /*3900*/  SHFL.IDX PT, R121, R228, R8, 0x1f ;  /* 0x00001f08e4797589 */ /* 0x000fe800000e0000 */
[----:B------:R-:W4:Y:S04]  /*3910*/  SHFL.IDX PT, R109, R228, R234, 0x1f ;  /* 0x00001feae46d7589 */ /* 0x000f2800000e0000 */
[----:B------:R-:W4:Y:S04]  /*3920*/  SHFL.IDX PT, R237, R227, R237, 0x1f ;  /* 0x00001fede3ed7589 */ /* 0x000f2800000e0000 */
[----:B------:R-:W4:Y:S04]  /*3930*/  SHFL.IDX PT, R235, R227, R235, 0x1f ;  /* 0x00001febe3eb7589 */ /* 0x000f2800000e0000 */
[----:B------:R-:W-:Y:S04]  /*3940*/  SHFL.IDX PT, R229, R229, R231, 0x1f ;  /* 0x00001fe7e5e57589 */ /* 0x000fe800000e0000 */
[----:B------:R-:W4:Y:S04]  /*3950*/  SHFL.IDX PT, R228, R228, R231, 0x1f ;  /* 0x00001fe7e4e47589 */ /* 0x000f2800000e0000 */
[----:B------:R-:W4:Y:S04]  /*3960*/  SHFL.IDX PT, R231, R227, R231, 0x1f ;  /* 0x00001fe7e3e77589 */ /* 0x000f2800000e0000 */
[----:B------:R-:W-:Y:S04]  /*3970*/  SHFL.IDX PT, R234, R227, R234, 0x1f ;  /* 0x00001feae3ea7589 */ /* 0x000fe800000e0000 */
[----:B------:R-:W-:Y:S04]  /*3980*/  SHFL.IDX PT, R233, R227, R233, 0x1f ;  /* 0x00001fe9e3e97589 */ /* 0x000fe800000e0000 */
[----:B------:R-:W4:Y:S01]  /*3990*/  SHFL.IDX PT, R227, R227, R8, 0x1f ;  /* 0x00001f08e3e37589 */ /* 0x000f2200000e0000 */
[----:B-----5:R-:W-:Y:S01]  /*39a0*/  FADD.FTZ R61, R61, -R13 ;  /* 0x8000000d3d3d7221 */ /* 0x020fe20000010000 */
[----:B--2---:R-:W-:Y:S01]  /*39b0*/  FADD.FTZ R62, R62, -R117 ;  /* 0x800000753e3e7221 */ /* 0x004fe20000010000 */
[----:B------:R-:W-:Y:S01]  /*39c0*/  FADD.FTZ R13, R63, -R13 ;  /* 0x8000000d3f0d7221 */ /* 0x000fe20000010000 */
[----:B-1----:R-:W-:Y:S01]  /*39d0*/  FADD.FTZ R128, R84, -R232 ;  /* 0x800000e854807221 */ /* 0x002fe20000010000 */
[----:B------:R-:W-:Y:S01]  /*39e0*/  FMUL.FTZ R84, R217, R24 ;  /* 0x00000018d9547220 */ /* 0x000fe20000410000 */
[----:B------:R-:W-:Y:S01]  /*39f0*/  FMUL.FTZ R25, R218, R25 ;  /* 0x00000019da197220 */ /* 0x000fe20000410000 */
[----:B------:R-:W-:Y:S01]  /*3a00*/  FMUL.FTZ R26, R216, R26 ;  /* 0x0000001ad81a7220 */ /* 0x000fe20000410000 */
[----:B------:R-:W-:Y:S01]  /*3a10*/  FMUL.FTZ R27, R219, R27 ;  /* 0x0000001bdb1b7220 */ /* 0x000fe20000410000 */
[----:B------:R-:W1:Y:S01]  /*3a20*/  MUFU.EX2 R133, R133 ;  /* 0x0000008500857308 */ /* 0x000e620000000800 */
[----:B------:R-:W-:Y:S01]  /*3a30*/  FMUL.FTZ R62, R126, R62 ;  /* 0x0000003e7e3e7220 */ /* 0x000fe20000410000 */
[----:B------:R-:W-:Y:S01]  /*3a40*/  FMUL.FTZ R13, R127, R13 ;  /* 0x0000000d7f0d7220 */ /* 0x000fe20000410000 */
[--C-:B------:R-:W-:Y:S01]  /*3a50*/  FADD.FTZ R57, R57, -R124.reuse ;  /* 0x8000007c39397221 */ /* 0x100fe20000010000 */
[----:B------:R-:W-:Y:S01]  /*3a60*/  FADD.FTZ R59, R59, -R124 ;  /* 0x8000007c3b3b7221 */ /* 0x000fe20000010000 */
[----:B------:R-:W-:Y:S01]  /*3a70*/  FADD.FTZ R60, R60, -R117 ;  /* 0x800000753c3c7221 */ /* 0x000fe20000010000 */
[----:B----4-:R-:W-:Y:S01]  /*3a80*/  FADD.FTZ R65, R65, -R108 ;  /* 0x8000006c41417221 */ /* 0x010fe20000010000 */
[----:B------:R-:W-:Y:S01]  /*3a90*/  FADD.FTZ R63, R68, -R14 ;  /* 0x8000000e443f7221 */ /* 0x000fe20000010000 */
[----:B------:R-:W2:Y:S01]  /*3aa0*/  MUFU.EX2 R136, R136 ;  /* 0x0000008800887308 */ /* 0x000ea20000000800 */
[----:B------:R-:W-:Y:S01]  /*3ab0*/  FADD.FTZ R66, R66, -R109 ;  /* 0x8000006d42427221 */ /* 0x000fe20000010000 */
[----:B------:R-:W-:Y:S01]  /*3ac0*/  FADD.FTZ R67, R67, -R108 ;  /* 0x8000006c43437221 */ /* 0x000fe20000010000 */
[----:B------:R-:W-:Y:S01]  /*3ad0*/  FADD.FTZ R14, R70, -R14 ;  /* 0x8000000e460e7221 */ /* 0x000fe20000010000 */
[----:B------:R-:W-:Y:S01]  /*3ae0*/  FADD.FTZ R117, R76, -R237 ;  /* 0x800000ed4c757221 */ /* 0x000fe20000010000 */
[----:B------:R-:W-:Y:S01]  /*3af0*/  FADD.FTZ R124, R77, -R235 ;  /* 0x800000eb4d7c7221 */ /* 0x000fe20000010000 */
[----:B------:R-:W-:-:S02]  /*3b00*/  FADD.FTZ R70, R69, -R228 ;  /* 0x800000e445467221 */ /* 0x000fc40000010000 */
[----:B------:R-:W4:Y:S01]  /*3b10*/  MUFU.EX2 R137, R137 ;  /* 0x0000008900897308 */ /* 0x000f220000000800 */
[----:B------:R-:W-:Y:S01]  /*3b20*/  FADD.FTZ R228, R71, -R228 ;  /* 0x800000e447e47221 */ /* 0x000fe20000010000 */
[----:B------:R-:W-:Y:S01]  /*3b30*/  FADD.FTZ R129, R85, -R231 ;  /* 0x800000e755817221 */ /* 0x000fe20000010000 */
[----:B------:R-:W-:Y:S01]  /*3b40*/  F2FP.F16.F32.PACK_AB R84, R25, R84 ;  /* 0x000000541954723e */ /* 0x000fe200000000ff */
[----:B------:R-:W-:-:S04]  /*3b50*/  FMUL.FTZ R25, R96, R65 ;  /* 0x0000004160197220 */ /* 0x000fc80000410000 */
[----:B------:R-:W5:Y:S01]  /*3b60*/  MUFU.EX2 R225, R225 ;  /* 0x000000e100e17308 */ /* 0x000f620000000800 */
[----:B------:R-:W-:Y:S01]  /*3b70*/  F2FP.F16.F32.PACK_AB R85, R27, R26 ;  /* 0x0000001a1b55723e */ /* 0x000fe200000000ff */
[----:B------:R-:W-:Y:S01]  /*3b80*/  FADD.FTZ R64, R64, -R109 ;  /* 0x8000006d40407221 */ /* 0x000fe20000010000 */
[----:B------:R-:W-:-:S05]  /*3b90*/  F2FP.F16.F32.PACK_AB R71, R13, R62 ;  /* 0x0000003e0d47723e */ /* 0x000fca00000000ff */
[----:B------:R-:W5:Y:S01]  /*3ba0*/  MUFU.EX2 R140, R140 ;  /* 0x0000008c008c7308 */ /* 0x000f620000000800 */
        /* <DEDUP_REMOVED lines=8> */
[--C-:B------:R-:W-:Y:S01]  /*3c30*/  FADD.FTZ R56, R56, -R121.reuse ;  /* 0x8000007938387221 */ /* 0x100fe20000010000 */
[----:B------:R-:W-:Y:S01]  /*3c40*/  FADD.FTZ R58, R58, -R121 ;  /* 0x800000793a3a7221 */ /* 0x000fe20000010000 */
[----:B------:R-:W-:Y:S01]  /*3c50*/  FADD.FTZ R227, R74, -R227 ;  /* 0x800000e34ae37221 */ /* 0x000fe20000010000 */
[----:B------:R-:W-:Y:S01]  /*3c60*/  FADD.FTZ R113, R75, -R113 ;  /* 0x800000714b717221 */ /* 0x000fe20000010000 */
        /* <DEDUP_REMOVED lines=60> */
[----:B-1----:R-:W-:Y:S01]  /*4030*/  FMUL.FTZ R28, R133, R235 ;  /* 0x000000eb851c7220 */ /* 0x002fe20000410000 */
        /* <DEDUP_REMOVED lines=35> */
[----:B---3--:R-:W-:-:S04]  /*4270*/  IMAD R13, R0, 0x4000, R141 ;  /* 0x00004000000d7824 */ /* 0x008fc800078e028d */
        /* <DEDUP_REMOVED lines=75> */
[----:B------:R-:W-:-:S04]  /*4730*/  VIADD R28, R236, 0x20c00 ;  /* 0x00020c00ec1c7836 */ /* 0x000fc80000000000 */
        /* <DEDUP_REMOVED lines=71> */
.L_x_6112:
        /* <DEDUP_REMOVED lines=68> */
.L_x_6113:
[----:B-1----:R-:W2:Y:S01]  /*4ff0*/  LDL R5, [R1+0x4] ;  /* 0x0000040001057983 */ /* 0x002ea20000100800 */
[----:B------:R-:W-:Y:S02]  /*5000*/  VIADD R16, R16, 0x1 ;  /* 0x0000000110107836 */ /* 0x000fe40000000000 */
        /* <DEDUP_REMOVED lines=9> */
[----:B----4-:R-:W-:Y:S05]  /*50a0*/  @!P1 BRA `(.L_x_6114) ;  /* 0xffffffc8007c9947 */ /* 0x010fea000383ffff */
.L_x_6103:
[----:B------:R-:W-:-:S13]  /*50b0*/  ISETP.GE.AND P0, PT, R16, UR38, PT ;  /* 0x0000002610007c0c */ /* 0x000fda000bf06270 */
[----:B------:R-:W-:Y:S05]  /*50c0*/  @P0 BRA `(.L_x_6115) ;  /* 0x0000003800500947 */ /* 0x000fea0003800000 */
[----:B------:R-:W1:Y:S01]  /*50d0*/  LDL.LU R11, [R1+0x28] ;  /* 0x00002800010b7983 */ /* 0x000e620000300800 */
[----:B------:R-:W-:-:S03]  /*50e0*/  ULDC UR4, c[0x0][0x290] ;  /* 0x0000a40000047ab9 */ /* 0x000fc60000000800 */
[----:B------:R-:W2:Y:S01]  /*50f0*/  LDL.LU R10, [R1+0x1c] ;  /* 0x00001c00010a7983 */ /* 0x000ea20000300800 */
[----:B------:R-:W-:-:S03]  /*5100*/  UIMAD UR4, UR36, -0x80, UR4 ;  /* 0xffffff80240478a4 */ /* 0x000fc6000f8e0204 */
[----:B------:R-:W3:Y:S01]  /*5110*/  LDL.LU R21, [R1+0x18] ;  /* 0x0000180001157983 */ /* 0x000ee20000300800 */
[----:B------:R-:W4:Y:S02]  /*5120*/  S2R R5, SR_TID.X ;  /* 0x0000000000057919 */ /* 0x000f240000002100 */
[----:B----4-:R-:W-:-:S05]  /*5130*/  VIADD R5, R5, 0xffffff80 ;  /* 0xffffff8005057836 */ /* 0x010fca0000000000 */
[----:B------:R-:W-:-:S04]  /*5140*/  SHF.R.S32.HI R6, RZ, 0x1f, R5 ;  /* 0x0000001fff067819 */ /* 0x000fc80000011405 */
[----:B------:R-:W-:-:S04]  /*5150*/  LEA.HI R7, R6, R5, RZ, 0x7 ;  /* 0x0000000506077211 */ /* 0x000fc800078f38ff */
[----:B------:R-:W-:Y:S02]  /*5160*/  LOP3.LUT R8, R7, 0xffffff80, RZ, 0xc0, !PT ;  /* 0xffffff8007087812 */ /* 0x000fe400078ec0ff */
[----:B------:R-:W-:-:S03]  /*5170*/  SHF.R.S32.HI R7, RZ, 0x7, R7 ;  /* 0x00000007ff077819 */ /* 0x000fc60000011407 */
[----:B------:R-:W-:Y:S01]  /*5180*/  IMAD.IADD R9, R5, 0x1, -R8 ;  /* 0x0000000105097824 */ /* 0x000fe200078e0a08 */
[----:B------:R-:W-:-:S04]  /*5190*/  LEA.HI R8, R6, R5, RZ, 0x5 ;  /* 0x0000000506087211 */ /* 0x000fc800078f28ff */
[----:B------:R-:W-:-:S05]  /*51a0*/  LOP3.LUT R8, R8, 0xffffffe0, RZ, 0xc0, !PT ;  /* 0xffffffe008087812 */ /* 0x000fca00078ec0ff */
[----:B------:R-:W-:Y:S02]  /*51b0*/  IMAD.IADD R8, R5, 0x1, -R8 ;  /* 0x0000000105087824 */ /* 0x000fe400078e0a08 */
[----:B------:R-:W-:Y:S02]  /*51c0*/  IMAD.U32 R15, RZ, RZ, UR4 ;  /* 0x00000004ff0f7e24 */ /* 0x000fe4000f8e00ff */
[----:B------:R-:W-:Y:S02]  /*51d0*/  IMAD R230, R230, 0x2000, R236 ;  /* 0x00002000e6e67824 */ /* 0x000fe400078e02ec */
[----:B------:R-:W-:Y:S02]  /*51e0*/  IMAD.MOV.U32 R19, RZ, RZ, 0x40000040 ;  /* 0x40000040ff137424 */ /* 0x000fe400078e00ff */
[----:B------:R-:W-:Y:S01]  /*51f0*/  IMAD.MOV.U32 R235, RZ, RZ, 0x40000040 ;  /* 0x40000040ffeb7424 */ /* 0x000fe200078e00ff */
[----:B-1----:R-:W-:Y:S02]  /*5200*/  LEA.HI R13, R11, R9, RZ, 0x5 ;  /* 0x000000090b0d7211 */ /* 0x002fe400078f28ff */
[----:B------:R-:W-:-:S02]  /*5210*/  LEA.HI R9, R7, R7, RZ, 0x1 ;  /* 0x0000000707097211 */ /* 0x000fc400078f08ff */
[--C-:B--2---:R-:W-:Y:S02]  /*5220*/  SHF.R.S32.HI R11, RZ, 0x2, R10.reuse ;  /* 0x00000002ff0b7819 */ /* 0x104fe4000001140a */
[----:B------:R-:W-:Y:S02]  /*5230*/  LOP3.LUT R12, R9, 0xfffffffe, RZ, 0xc0, !PT ;  /* 0xfffffffe090c7812 */ /* 0x000fe400078ec0ff */
[----:B------:R-:W-:Y:S02]  /*5240*/  SHF.R.S32.HI R10, RZ, 0x1f, R10 ;  /* 0x0000001fff0a7819 */ /* 0x000fe4000001140a */
[----:B------:R-:W-:Y:S02]  /*5250*/  SHF.R.S32.HI R9, RZ, 0x1f, R8 ;  /* 0x0000001fff097819 */ /* 0x000fe40000011408 */
[----:B------:R-:W-:Y:S01]  /*5260*/  SHF.R.S32.HI R14, RZ, 0x5, R13 ;  /* 0x00000005ff0e7819 */ /* 0x000fe2000001140d */
[----:B------:R-:W-:Y:S01]  /*5270*/  IMAD.IADD R13, R7, 0x1, -R12 ;  /* 0x00000001070d7824 */ /* 0x000fe200078e0a0c */
[----:B------:R-:W-:-:S02]  /*5280*/  LEA.HI R10, R10, R11, RZ, 0x3 ;  /* 0x0000000b0a0a7211 */ /* 0x000fc400078f18ff */
[CC--:B------:R-:W-:Y:S02]  /*5290*/  LEA.HI R7, R9.reuse, R8.reuse, RZ, 0x3 ;  /* 0x0000000809077211 */ /* 0x0c0fe400078f18ff */
[----:B------:R-:W-:Y:S02]  /*52a0*/  LEA.HI R9, R9, R8, RZ, 0x2 ;  /* 0x0000000809097211 */ /* 0x000fe400078f10ff */
[----:B------:R-:W-:Y:S02]  /*52b0*/  LOP3.LUT R12, R10, 0xfffffff8, RZ, 0xc0, !PT ;  /* 0xfffffff80a0c7812 */ /* 0x000fe400078ec0ff */
[--C-:B------:R-:W-:Y:S02]  /*52c0*/  SHF.R.S32.HI R8, RZ, 0x3, R7.reuse ;  /* 0x00000003ff087819 */ /* 0x100fe40000011407 */
[----:B------:R-:W-:Y:S02]  /*52d0*/  SHF.R.S32.HI R7, RZ, 0x1f, R7 ;  /* 0x0000001fff077819 */ /* 0x000fe40000011407 */
[----:B------:R-:W-:Y:S01]  /*52e0*/  SHF.R.S32.HI R10, RZ, 0x2, R9 ;  /* 0x00000002ff0a7819 */ /* 0x000fe20000011409 */
[----:B------:R-:W-:Y:S01]  /*52f0*/  IMAD R14, R14, -0x10, R15 ;  /* 0xfffffff00e0e7824 */ /* 0x000fe200078e020f */
[----:B------:R-:W-:-:S02]  /*5300*/  LEA.HI R7, R7, R8, RZ, 0x4 ;  /* 0x0000000807077211 */ /* 0x000fc400078f20ff */
[----:B------:R-:W-:Y:S02]  /*5310*/  LEA.HI R9, R9, R10, RZ, 0x1 ;  /* 0x0000000a09097211 */ /* 0x000fe400078f08ff */
[----:B------:R-:W-:Y:S02]  /*5320*/  LEA.HI R15, R6, R5, RZ, 0x2 ;  /* 0x00000005060f7211 */ /* 0x000fe400078f10ff */
[----:B------:R-:W-:Y:S02]  /*5330*/  LOP3.LUT R7, R7, 0x1ffffff0, RZ, 0xc0, !PT ;  /* 0x1ffffff007077812 */ /* 0x000fe400078ec0ff */
[----:B------:R-:W-:Y:S02]  /*5340*/  LOP3.LUT R9, R9, 0xfffffffe, RZ, 0xc0, !PT ;  /* 0xfffffffe09097812 */ /* 0x000fe400078ec0ff */
[----:B------:R-:W-:Y:S01]  /*5350*/  IADD3 R6, R14, R12, -R11 ;  /* 0x0000000c0e067210 */ /* 0x000fe20007ffe80b */
[----:B------:R-:W-:Y:S01]  /*5360*/  IMAD.IADD R8, R8, 0x1, -R7 ;  /* 0x0000000108087824 */ /* 0x000fe200078e0a07 */
[----:B------:R-:W-:Y:S01]  /*5370*/  LOP3.LUT R12, R15, 0xfffffffc, RZ, 0xc0, !PT ;  /* 0xfffffffc0f0c7812 */ /* 0x000fe200078ec0ff */
[----:B------:R-:W-:-:S02]  /*5380*/  IMAD.IADD R9, R10, 0x1, -R9 ;  /* 0x000000010a097824 */ /* 0x000fc400078e0a09 */
[C---:B------:R-:W-:Y:S02]  /*5390*/  VIADD R11, R10.reuse, 0x8 ;  /* 0x000000080a0b7836 */ /* 0x040fe40000000000 */
[----:B------:R-:W-:Y:S02]  /*53a0*/  IMAD R6, R13, -0x40, R6 ;  /* 0xffffffc00d067824 */ /* 0x000fe400078e0206 */
[----:B------:R-:W-:Y:S02]  /*53b0*/  VIADD R13, R10, 0x10 ;  /* 0x000000100a0d7836 */ /* 0x000fe40000000000 */
[----:B------:R-:W-:Y:S02]  /*53c0*/  IMAD R7, R8, 0x8, R9 ;  /* 0x0000000808077824 */ /* 0x000fe400078e0209 */
[----:B------:R-:W-:Y:S01]  /*53d0*/  IMAD.IADD R5, R5, 0x1, -R12 ;  /* 0x0000000105057824 */ /* 0x000fe200078e0a0c */
[----:B------:R-:W-:Y:S02]  /*53e0*/  LEA.HI R12, R11, R11, RZ, 0x1 ;  /* 0x0000000b0b0c7211 */ /* 0x000fe400078f08ff */
[----:B------:R-:W-:Y:S01]  /*53f0*/  LEA.HI R8, R13, R13, RZ, 0x1 ;  /* 0x0000000d0d087211 */ /* 0x000fe200078f08ff */
[----:B------:R1:W-:Y:S01]  /*5400*/  STL [R1+0x40], R7 ;  /* 0x0000400701007387 */ /* 0x0003e20000100800 */
[----:B------:R-:W-:Y:S01]  /*5410*/  LOP3.LUT R14, R12, 0xfffffffe, RZ, 0xc0, !PT ;  /* 0xfffffffe0c0e7812 */ /* 0x000fe200078ec0ff */
[----:B------:R-:W-:Y:S01]  /*5420*/  VIADD R15, R10, 0x18 ;  /* 0x000000180a0f7836 */ /* 0x000fe20000000000 */
[----:B------:R-:W-:-:S02]  /*5430*/  LOP3.LUT R10, R8, 0xfffffffe, RZ, 0xc0, !PT ;  /* 0xfffffffe080a7812 */ /* 0x000fc400078ec0ff */
[--C-:B------:R-:W-:Y:S02]  /*5440*/  SHF.R.S32.HI R9, RZ, 0x1, R8.reuse ;  /* 0x00000001ff097819 */ /* 0x100fe40000011408 */
[----:B------:R-:W-:Y:S02]  /*5450*/  SHF.R.S32.HI R8, RZ, 0x1f, R8 ;  /* 0x0000001fff087819 */ /* 0x000fe40000011408 */
[--C-:B-1----:R-:W-:Y:S02]  /*5460*/  SHF.R.S32.HI R7, RZ, 0x1, R12.reuse ;  /* 0x00000001ff077819 */ /* 0x102fe4000001140c */
[----:B------:R-:W-:Y:S01]  /*5470*/  SHF.R.S32.HI R12, RZ, 0x1f, R12 ;  /* 0x0000001fff0c7819 */ /* 0x000fe2000001140c */
[----:B------:R-:W-:Y:S01]  /*5480*/  IMAD.IADD R14, R11, 0x1, -R14 ;  /* 0x000000010b0e7824 */ /* 0x000fe200078e0a0e */
[----:B------:R-:W-:Y:S02]  /*5490*/  LEA.HI R8, R8, R9, RZ, 0x4 ;  /* 0x0000000908087211 */ /* 0x000fe400078f20ff */
[----:B------:R-:W-:-:S02]  /*54a0*/  LEA.HI R12, R12, R7, RZ, 0x4 ;  /* 0x000000070c0c7211 */ /* 0x000fc400078f20ff */
[----:B------:R-:W-:Y:S02]  /*54b0*/  LEA.HI R11, R15, R15, RZ, 0x1 ;  /* 0x0000000f0f0b7211 */ /* 0x000fe400078f08ff */
[----:B------:R-:W-:Y:S02]  /*54c0*/  LOP3.LUT R12, R12, 0x1ffffff0, RZ, 0xc0, !PT ;  /* 0x1ffffff00c0c7812 */ /* 0x000fe400078ec0ff */
[----:B------:R-:W-:Y:S02]  /*54d0*/  LOP3.LUT R8, R8, 0x1ffffff0, RZ, 0xc0, !PT ;  /* 0x1ffffff008087812 */ /* 0x000fe400078ec0ff */
[--C-:B------:R-:W-:Y:S02]  /*54e0*/  SHF.R.S32.HI R17, RZ, 0x1, R11.reuse ;  /* 0x00000001ff117819 */ /* 0x100fe4000001140b */
[----:B------:R-:W-:Y:S01]  /*54f0*/  SHF.R.S32.HI R18, RZ, 0x1f, R11 ;  /* 0x0000001fff127819 */ /* 0x000fe2000001140b */
[----:B------:R-:W-:Y:S02]  /*5500*/  IMAD.IADD R10, R13, 0x1, -R10 ;  /* 0x000000010d0a7824 */ /* 0x000fe400078e0a0a */
[----:B------:R-:W-:Y:S01]  /*5510*/  IMAD.IADD R7, R7, 0x1, -R12 ;  /* 0x0000000107077824 */ /* 0x000fe200078e0a0c */
[----:B------:R-:W-:Y:S01]  /*5520*/  LEA.HI R13, R18, R17, RZ, 0x4 ;  /* 0x00000011120d7211 */ /* 0x000fe200078f20ff */
[----:B------:R-:W-:Y:S01]  /*5530*/  IMAD.IADD R9, R9, 0x1, -R8 ;  /* 0x0000000109097824 */ /* 0x000fe200078e0a08 */
[----:B------:R-:W-:Y:S01]  /*5540*/  LOP3.LUT R18, R11, 0xfffffffe, RZ, 0xc0, !PT ;  /* 0xfffffffe0b127812 */ /* 0x000fe200078ec0ff */
[----:B------:R-:W-:Y:S01]  /*5550*/  IMAD R8, R7, 0x8, R14 ;  /* 0x0000000807087824 */ /* 0x000fe200078e020e */
[----:B------:R-:W-:Y:S01]  /*5560*/  LOP3.LUT R20, R13, 0x1ffffff0, RZ, 0xc0, !PT ;  /* 0x1ffffff00d147812 */ /* 0x000fe200078ec0ff */
[----:B------:R-:W-:-:S02]  /*5570*/  IMAD R7, R9, 0x8, R10 ;  /* 0x0000000809077824 */ /* 0x000fc400078e020a */
[----:B------:R-:W-:Y:S01]  /*5580*/  IMAD.IADD R18, R15, 0x1, -R18 ;  /* 0x000000010f127824 */ /* 0x000fe200078e0a12 */
[----:B------:R1:W-:Y:S01]  /*5590*/  STL [R1+0x34], R8 ;  /* 0x0000340801007387 */ /* 0x0003e20000100800 */
[----:B------:R-:W-:-:S03]  /*55a0*/  IMAD.IADD R17, R17, 0x1, -R20 ;  /* 0x0000000111117824 */ /* 0x000fc600078e0a14 */
[----:B------:R2:W-:Y:S01]  /*55b0*/  STL [R1+0x30], R7 ;  /* 0x0000300701007387 */ /* 0x0005e20000100800 */
[----:B------:R-:W-:Y:S02]  /*55c0*/  IMAD R10, R17, 0x8, R18 ;  /* 0x00000008110a7824 */ /* 0x000fe400078e0212 */
[C---:B-1----:R-:W-:Y:S02]  /*55d0*/  VIADD R8, R230.reuse, 0x4000 ;  /* 0x00004000e6087836 */ /* 0x042fe40000000000 */
[----:B--2---:R-:W-:Y:S01]  /*55e0*/  VIADD R7, R230, 0x20c00 ;  /* 0x00020c00e6077836 */ /* 0x004fe20000000000 */
[----:B------:R-:W-:Y:S02]  /*55f0*/  SHF.R.U32.HI R230, RZ, 0x4, R230 ;  /* 0x00000004ffe67819 */ /* 0x000fe400000116e6 */
[----:B------:R-:W-:Y:S02]  /*5600*/  SHF.R.U32.HI R8, RZ, 0x4, R8 ;  /* 0x00000004ff087819 */ /* 0x000fe40000011608 */
[----:B------:R-:W-:-:S02]  /*5610*/  SHF.R.U32.HI R7, RZ, 0x4, R7 ;  /* 0x00000004ff077819 */ /* 0x000fc40000011607 */
[----:B------:R-:W-:Y:S01]  /*5620*/  LOP3.LUT R230, R230, 0x3fff, RZ, 0xc0, !PT ;  /* 0x00003fffe6e67812 */ /* 0x000fe200078ec0ff */
[----:B------:R1:W-:Y:S01]  /*5630*/  STL [R1+0x2c], R10 ;  /* 0x00002c0a01007387 */ /* 0x0003e20000100800 */
[----:B------:R-:W-:Y:S02]  /*5640*/  LOP3.LUT R8, R8, 0x3fff, RZ, 0xc0, !PT ;  /* 0x00003fff08087812 */ /* 0x000fe400078ec0ff */
[----:B------:R-:W-:Y:S02]  /*5650*/  LOP3.LUT R7, R7, 0x3fff, RZ, 0xc0, !PT ;  /* 0x00003fff07077812 */ /* 0x000fe400078ec0ff */
[----:B------:R-:W-:Y:S02]  /*5660*/  LOP3.LUT R237, R8, 0x10000, RZ, 0xfc, !PT ;  /* 0x0001000008ed7812 */ /* 0x000fe400078efcff */
[----:B-1----:R-:W-:Y:S02]  /*5670*/  LOP3.LUT R10, R230, 0x10000, RZ, 0xfc, !PT ;  /* 0x00010000e60a7812 */ /* 0x002fe400078efcff */
[----:B------:R-:W-:Y:S01]  /*5680*/  LOP3.LUT R7, R7, 0x10000, RZ, 0xfc, !PT ;  /* 0x0001000007077812 */ /* 0x000fe200078efcff */
[----:B------:R-:W-:-:S02]  /*5690*/  IMAD.MOV.U32 R15, RZ, RZ, 0x40000040 ;  /* 0x40000040ff0f7424 */ /* 0x000fc400078e00ff */
[C---:B------:R-:W-:Y:S02]  /*56a0*/  VIADD R18, R10.reuse, 0x2 ;  /* 0x000000020a127836 */ /* 0x040fe40000000000 */
[C---:B------:R-:W-:Y:S01]  /*56b0*/  VIADD R14, R10.reuse, 0x4 ;  /* 0x000000040a0e7836 */ /* 0x040fe20000000000 */
[----:B------:R1:W-:Y:S01]  /*56c0*/  STL [R1+0x28], R10 ;  /* 0x0000280a01007387 */ /* 0x0003e20000100800 */
[----:B------:R-:W-:Y:S02]  /*56d0*/  VIADD R12, R10, 0x6 ;  /* 0x000000060a0c7836 */ /* 0x000fe40000000000 */
[----:B------:R-:W-:Y:S01]  /*56e0*/  IMAD.MOV.U32 R13, RZ, RZ, 0x40000040 ;  /* 0x40000040ff0d7424 */ /* 0x000fe200078e00ff */
[----:B------:R2:W-:Y:S01]  /*56f0*/  STL [R1+0x3c], R7 ;  /* 0x00003c0701007387 */ /* 0x0005e20000100800 */
[----:B------:R-:W-:Y:S02]  /*5700*/  VIADD R8, R237, 0x4 ;  /* 0x00000004ed087836 */ /* 0x000fe40000000000 */
[----:B------:R-:W-:Y:S01]  /*5710*/  IMAD.MOV.U32 R9, RZ, RZ, 0x40000040 ;  /* 0x40000040ff097424 */ /* 0x000fe200078e00ff */
[----:B------:R4:W-:Y:S01]  /*5720*/  STL.64 [R1+0x20], R18 ;  /* 0x0000201201007387 */ /* 0x0009e20000100a00 */
[----:B------:R-:W-:-:S02]  /*5730*/  IMAD.MOV.U32 R11, RZ, RZ, 0x40000040 ;  /* 0x40000040ff0b7424 */ /* 0x000fc400078e00ff */
[----:B-1----:R-:W-:Y:S01]  /*5740*/  VIADD R10, R237, 0x2 ;  /* 0x00000002ed0a7836 */ /* 0x002fe20000000000 */
[----:B------:R4:W-:Y:S04]  /*5750*/  STL.64 [R1+0x18], R14 ;  /* 0x0000180e01007387 */ /* 0x0009e80000100a00 */
[----:B------:R4:W-:Y:S04]  /*5760*/  STL.64 [R1+0x10], R12 ;  /* 0x0000100c01007387 */ /* 0x0009e80000100a00 */
[----:B------:R4:W-:Y:S04]  /*5770*/  STL.64 [R1], R8 ;  /* 0x0000000801007387 */ /* 0x0009e80000100a00 */
[----:B------:R4:W-:Y:S01]  /*5780*/  STL.64 [R1+0x8], R10 ;  /* 0x0000080a01007387 */ /* 0x0009e20000100a00 */
[----:B--2---:R-:W-:Y:S01]  /*5790*/  VIADD R7, R5, 0x4 ;  /* 0x0000000405077836 */ /* 0x004fe20000000000 */
[----:B---3--:R-:W-:Y:S01]  /*57a0*/  LOP3.LUT R231, R21, 0x1, RZ, 0xfc, !PT ;  /* 0x0000000115e77812 */ /* 0x008fe200078efcff */
[----:B------:R-:W-:-:S02]  /*57b0*/  VIADD R20, R5, 0x8 ;  /* 0x0000000805147836 */ /* 0x000fc40000000000 */
[C---:B------:R-:W-:Y:S02]  /*57c0*/  VIADD R17, R5.reuse, 0xc ;  /* 0x0000000c05117836 */ /* 0x040fe40000000000 */
[----:B------:R-:W-:Y:S02]  /*57d0*/  VIADD R7, R5, 0x10 ;  /* 0x0000001005077836 */ /* 0x000fe40000000000 */
[----:B------:R-:W-:Y:S02]  /*57e0*/  VIADD R234, R237, 0x6 ;  /* 0x00000006edea7836 */ /* 0x000fe40000000000 */
[C---:B------:R-:W-:Y:S02]  /*57f0*/  VIADD R20, R5.reuse, 0x14 ;  /* 0x0000001405147836 */ /* 0x040fe40000000000 */
[C---:B------:R-:W-:Y:S02]  /*5800*/  VIADD R17, R5.reuse, 0x18 ;  /* 0x0000001805117836 */ /* 0x040fe40000000000 */
[----:B----4-:R-:W-:-:S07]  /*5810*/  VIADD R7, R5, 0x1c ;  /* 0x0000001c05077836 */ /* 0x010fce0000000000 */
.L_x_6126:
[----:B------:R-:W-:Y:S01]  /*5820*/  ISETP.NE.AND P0, PT, R231, 0x3, PT ;  /* 0x00000003e700780c */ /* 0x000fe20003f05270 */
[----:B------:R-:W-:-:S12]  /*5830*/  YIELD ;  /* 0x0000000000007946 */ /* 0x000fd80003800000 */
[----:B--2---:R-:W-:Y:S05]  /*5840*/  @!P0 BRA `(.L_x_6116) ;  /* 0x0000000000048947 */ /* 0x004fea0003800000 */
[----:B------:R-:W-:Y:S01]  /*5850*/  BPT.TRAP 0x1 ;  /* 0x000000040000795c */ /* 0x000fe20000300000 */
.L_x_6116:
[----:B------:R-:W-:Y:S01]  /*5860*/  IMAD R7, R0, 0x8, R236 ;  /* 0x0000000800077824 */ /* 0x000fe200078e02ec */
[----:B------:R-:W-:-:S04]  /*5870*/  SHF.L.U32 R20, R4, 0x1f, RZ ;  /* 0x0000001f04147819 */ /* 0x000fc800000006ff */
[----:B------:R1:W2:Y:S01]  /*5880*/  SYNCS.PHASECHK.TRANS64.TRYWAIT P1, [R7+URZ+0x30c10], R20 ;  /* 0x030c1014070075a7 */ /* 0x0002a2000802017f */
[----:B------:R-:W-:Y:S05]  /*5890*/  @!P0 BRA `(.L_x_6117) ;  /* 0x0000000000048947 */ /* 0x000fea0003800000 */
[----:B------:R-:W-:Y:S01]  /*58a0*/  BPT.TRAP 0x1 ;  /* 0x000000040000795c */ /* 0x000fe20000300000 */
.L_x_6117:
[----:B------:R-:W-:-:S05]  /*58b0*/  VIADD R8, R236, 0x10000 ;  /* 0x00010000ec087836 */ /* 0x000fca0000000000 */
[----:B------:R-:W-:-:S04]  /*58c0*/  SHF.R.U32.HI R8, RZ, 0x4, R8 ;  /* 0x00000004ff087819 */ /* 0x000fc80000011608 */
[----:B------:R-:W-:-:S04]  /*58d0*/  LOP3.LUT R8, R8, 0x3fff, RZ, 0xc0, !PT ;  /* 0x00003fff08087812 */ /* 0x000fc800078ec0ff */
[----:B------:R-:W-:Y:S01]  /*58e0*/  LOP3.LUT R9, R8, 0x10000, RZ, 0xfc, !PT ;  /* 0x0001000008097812 */ /* 0x000fe200078efcff */
[----:B--2---:R-:W-:Y:S06]  /*58f0*/  @P1 BRA `(.L_x_6118) ;  /* 0x0000000000081947 */ /* 0x004fec0003800000 */
[----:B------:R-:W2:Y:S02]  /*5900*/  SYNCS.PHASECHK.TRANS64.TRYWAIT P1, [R7+URZ+0x30c10], R20 ;  /* 0x030c1014070075a7 */ /* 0x000ea4000802017f */
[----:B--2---:R-:W-:Y:S05]  /*5910*/  @!P1 BRA `(.L_x_6119) ;  /* 0x0000007800609947 */ /* 0x004fea0003800000 */
.L_x_6118:
        /* <DEDUP_REMOVED lines=63> */
.L_x_6120:
[----:B------:R1:W1:Y:S01]  /*5d10*/  SYNCS.PHASECHK.TRANS64.TRYWAIT P1, [R7+URZ+0x30c30], R20 ;  /* 0x030c3014070075a7 */ /* 0x000262000802017f */
[----:B------:R-:W-:Y:S05]  /*5d20*/  @!P0 BRA `(.L_x_6121) ;  /* 0x0000000000048947 */ /* 0x000fea0003800000 */
[----:B------:R-:W-:Y:S01]  /*5d30*/  BPT.TRAP 0x1 ;  /* 0x000000040000795c */ /* 0x000fe20000300000 */
.L_x_6121:
        /* <DEDUP_REMOVED lines=8> */
.L_x_6122:
[----:B------:R-:W5:Y:S01]  /*5dc0*/  LDL.64 R12, [R1+0x8] ;  /* 0x00000800010c7983 */ /* 0x000f620000100a00 */
[----:B------:R-:W-:Y:S01]  /*5dd0*/  R2UR UR4, R237 ;  /* 0x00000000ed0472ca */ /* 0x000fe200000e0000 */
[----:B------:R-:W-:Y:S01]  /*5de0*/  WARPGROUP.ARRIVE ;  /* 0x00000000000079c5 */ /* 0x000fe20000000000 */
[----:B------:R-:W-:Y:S01]  /*5df0*/  R2UR UR6, R9 ;  /* 0x00000000090672ca */ /* 0x000fe200000e0000 */
[----:B------:R-:W4:Y:S01]  /*5e00*/  LDL.64 R20, [R1] ;  /* 0x0000000001147983 */ /* 0x000f220000100a00 */
[----:B------:R-:W-:Y:S01]  /*5e10*/  UMOV UR5, 0x40000040 ;  /* 0x4000004000057882 */ /* 0x000fe20000000000 */
[----:B------:R-:W-:Y:S01]  /*5e20*/  UMOV UR7, 0x40000040 ;  /* 0x4000004000077882 */ /* 0x000fe20000000000 */
[----:B------:R-:W-:Y:S01]  /*5e30*/  UMOV UR11, 0x40000040 ;  /* 0x40000040000b7882 */ /* 0x000fe20000000000 */
[C---:B------:R-:W-:Y:S01]  /*5e40*/  VIADD R14, R5.reuse, 0x4 ;  /* 0x00000004050e7836 */ /* 0x040fe20000000000 */
[----:B--2---:R-:W1:Y:S01]  /*5e50*/  SHFL.IDX PT, R9, R10, R5, 0x1f ;  /* 0x00001f050a097589 */ /* 0x004e6200000e0000 */
[C---:B------:R-:W-:Y:S01]  /*5e60*/  ISETP.GT.AND P1, PT, R6.reuse, 0x8, PT ;  /* 0x000000080600780c */ /* 0x040fe20003f24270 */
[----:B------:R-:W-:Y:S01]  /*5e70*/  VIADD R17, R5, 0x8 ;  /* 0x0000000805117836 */ /* 0x000fe20000000000 */
[----:B------:R-:W-:Y:S01]  /*5e80*/  ISETP.GT.AND P2, PT, R6, RZ, PT ;  /* 0x000000ff0600720c */ /* 0x000fe20003f44270 */
[----:B------:R-:W2:Y:S01]  /*5e90*/  SHFL.IDX PT, R11, R10, R14, 0x1f ;  /* 0x00001f0e0a0b7589 */ /* 0x000ea200000e0000 */
[----:B------:R-:W-:-:S02]  /*5ea0*/  FSEL R91, R91, -INF , P1 ;  /* 0xff8000005b5b7808 */ /* 0x000fc40000800000 */
[----:B------:R-:W-:Y:S01]  /*5eb0*/  HGMMA.64x128x16.F32 R24, gdesc[UR4], RZ, !UPT, gsb0 ;  /* 0x01e00000041879f0 */ /* 0x000fe2000c0008ff */
[----:B------:R-:W-:Y:S01]  /*5ec0*/  UIADD3 UR4, UR6, 0x2, URZ ;  /* 0x0000000206047890 */ /* 0x000fe2000fffe03f */
[----:B------:R-:W-:Y:S01]  /*5ed0*/  FSEL R88, R88, -INF , P2 ;  /* 0xff80000058587808 */ /* 0x000fe20001000000 */
[----:B------:R-:W-:Y:S01]  /*5ee0*/  ULDC UR5, c[0x0][0x744] ;  /* 0x0001d10000057ab9 */ /* 0x000fe20000000800 */
[----:B------:R-:W-:Y:S02]  /*5ef0*/  FSEL R90, R90, -INF , P1 ;  /* 0xff8000005a5a7808 */ /* 0x000fe40000800000 */
[----:B------:R-:W-:Y:S02]  /*5f00*/  FSEL R89, R89, -INF , P2 ;  /* 0xff80000059597808 */ /* 0x000fe40001000000 */
[----:B------:R-:W-:Y:S01]  /*5f10*/  UMOV UR10, UR4 ;  /* 0x00000004000a7c82 */ /* 0x000fe20008000000 */
[----:B---3--:R-:W-:Y:S01]  /*5f20*/  SHFL.IDX PT, R18, R233, R5, 0x1f ;  /* 0x00001f05e9127589 */ /* 0x008fe200000e0000 */
[----:B------:R-:W-:-:S02]  /*5f30*/  FSEL R92, R92, -INF , P2 ;  /* 0xff8000005c5c7808 */ /* 0x000fc40001000000 */
[----:B------:R-:W-:Y:S01]  /*5f40*/  FSEL R94, R94, -INF , P1 ;  /* 0xff8000005e5e7808 */ /* 0x000fe20000800000 */
[--C-:B-1----:R-:W-:Y:S01]  /*5f50*/  FFMA.FTZ R88, R88, UR5, -R9.reuse ;  /* 0x0000000558587c23 */ /* 0x102fe20008010809 */
[----:B------:R-:W-:Y:S01]  /*5f60*/  FFMA.FTZ R90, R90, UR5, -R9 ;  /* 0x000000055a5a7c23 */ /* 0x000fe20008010809 */
[--C-:B--2---:R-:W-:Y:S01]  /*5f70*/  FFMA.FTZ R91, R91, UR5, -R11.reuse ;  /* 0x000000055b5b7c23 */ /* 0x104fe2000801080b */
[----:B------:R-:W-:Y:S01]  /*5f80*/  FFMA.FTZ R89, R89, UR5, -R11 ;  /* 0x0000000559597c23 */ /* 0x000fe2000801080b */
[----:B------:R-:W-:Y:S02]  /*5f90*/  WARPGROUP.DEPBAR.LE gsb0, 0x0 ;  /* 0x00008000000079c5 */ /* 0x000fe40000010000 */
[----:B------:R-:W-:Y:S01]  /*5fa0*/  WARPGROUP.ARRIVE ;  /* 0x00000000000079c5 */ /* 0x000fe20000000000 */
[----:B------:R1:W-:Y:S01]  /*5fb0*/  MUFU.EX2 R230, R91 ;  /* 0x0000005b00e67308 */ /* 0x0003e20000000800 */
[----:B------:R-:W-:Y:S01]  /*5fc0*/  UIADD3 UR4, UR6, 0x4, URZ ;  /* 0x0000000406047890 */ /* 0x000fe2000fffe03f */
[----:B------:R-:W-:-:S02]  /*5fd0*/  FSEL R93, R93, -INF , P2 ;  /* 0xff8000005d5d7808 */ /* 0x000fc40001000000 */
[----:B------:R-:W-:Y:S02]  /*5fe0*/  FSEL R95, R95, -INF , P1 ;  /* 0xff8000005f5f7808 */ /* 0x000fe40000800000 */
[----:B------:R-:W-:Y:S02]  /*5ff0*/  FSEL R101, R101, -INF , P2 ;  /* 0xff80000065657808 */ /* 0x000fe40001000000 */
[----:B------:R-:W-:Y:S01]  /*6000*/  FSEL R104, R104, -INF , P2 ;  /* 0xff80000068687808 */ /* 0x000fe20001000000 */
[----:B-1----:R-:W-:Y:S01]  /*6010*/  VIADD R91, R5, 0x1c ;  /* 0x0000001c055b7836 */ /* 0x002fe20000000000 */
[----:B------:R-:W-:Y:S02]  /*6020*/  FSEL R98, R98, -INF , P1 ;  /* 0xff80000062627808 */ /* 0x000fe40000800000 */
[----:B------:R-:W-:Y:S02]  /*6030*/  FSEL R103, R103, -INF , P1 ;  /* 0xff80000067677808 */ /* 0x000fe40000800000 */
[----:B------:R-:W-:Y:S01]  /*6040*/  FSEL R106, R106, -INF , P1 ;  /* 0xff8000006a6a7808 */ /* 0x000fe20000800000 */
[----:B------:R-:W-:Y:S01]  /*6050*/  SHFL.IDX PT, R15, R10, R91, 0x1f ;  /* 0x00001f5b0a0f7589 */ /* 0x000fe200000e0000 */
[----:B------:R1:W-:Y:S01]  /*6060*/  MUFU.EX2 R222, R88 ;  /* 0x0000005800de7308 */ /* 0x0003e20000000800 */
[----:B-----5:R-:W-:-:S02]  /*6070*/  R2UR UR8, R12 ;  /* 0x000000000c0872ca */ /* 0x020fc400000e0000 */
[----:B------:R-:W-:Y:S01]  /*6080*/  R2UR UR9, R13 ;  /* 0x000000000d0972ca */ /* 0x000fe200000e0000 */
[----:B------:R-:W-:Y:S01]  /*6090*/  VIADD R13, R5, 0xc ;  /* 0x0000000c050d7836 */ /* 0x000fe20000000000 */
[----:B------:R-:W2:Y:S03]  /*60a0*/  SHFL.IDX PT, R12, R10, R17, 0x1f ;  /* 0x00001f110a0c7589 */ /* 0x000ea600000e0000 */
[----:B------:R3:W5:Y:S01]  /*60b0*/  MUFU.EX2 R232, R90 ;  /* 0x0000005a00e87308 */ /* 0x0007620000000800 */
[----:B------:R1:W3:Y:S04]  /*60c0*/  SHFL.IDX PT, R9, R10, R13, 0x1f ;  /* 0x00001f0d0a097589 */ /* 0x0002e800000e0000 */
[----:B------:R-:W-:Y:S01]  /*60d0*/  SHFL.IDX PT, R22, R233, R17, 0x1f ;  /* 0x00001f11e9167589 */ /* 0x000fe200000e0000 */
[----:B------:R-:W-:-:S02]  /*60e0*/  FSEL R97, R97, -INF , P2 ;  /* 0xff80000061617808 */ /* 0x000fc40001000000 */
[----:B------:R-:W-:Y:S01]  /*60f0*/  MUFU.EX2 R225, R89 ;  /* 0x0000005900e17308 */ /* 0x000fe20000000800 */
[----:B------:R-:W-:Y:S01]  /*6100*/  HGMMA.64x128x16.F32 R24, gdesc[UR8], R24, gsb0 ;  /* 0x01e00000081879f0 */ /* 0x000fe20008000818 */
[----:B-1----:R-:W-:Y:S01]  /*6110*/  VIADD R13, R5, 0x10 ;  /* 0x00000010050d7836 */ /* 0x002fe20000000000 */
[----:B----4-:R-:W-:-:S04]  /*6120*/  R2UR UR8, R20 ;  /* 0x00000000140872ca */ /* 0x010fc800000e0000 */
[----:B------:R1:W4:Y:S01]  /*6130*/  SHFL.IDX PT, R11, R10, R13, 0x1f ;  /* 0x00001f0d0a0b7589 */ /* 0x00032200000e0000 */
[----:B------:R-:W-:Y:S01]  /*6140*/  R2UR UR9, R21 ;  /* 0x00000000150972ca */ /* 0x000fe200000e0000 */
[----:B------:R-:W-:Y:S01]  /*6150*/  UMOV UR10, UR4 ;  /* 0x00000004000a7c82 */ /* 0x000fe20008000000 */
[----:B------:R-:W-:Y:S01]  /*6160*/  UMOV UR11, 0x40000040 ;  /* 0x40000040000b7882 */ /* 0x000fe20000000000 */
[----:B------:R5:W-:Y:S01]  /*6170*/  SHFL.IDX PT, R20, R233, R14, 0x1f ;  /* 0x00001f0ee9147589 */ /* 0x000be200000e0000 */
[--C-:B--2---:R-:W-:Y:S01]  /*6180*/  FFMA.FTZ R92, R92, UR5, -R12.reuse ;  /* 0x000000055c5c7c23 */ /* 0x104fe2000801080c */
[----:B------:R-:W-:Y:S01]  /*6190*/  FFMA.FTZ R94, R94, UR5, -R12 ;  /* 0x000000055e5e7c23 */ /* 0x000fe2000801080c */
[----:B-1----:R-:W-:Y:S02]  /*61a0*/  VIADD R13, R5, 0x14 ;  /* 0x00000014050d7836 */ /* 0x002fe40000000000 */
[--C-:B---3--:R-:W-:Y:S01]  /*61b0*/  FFMA.FTZ R93, R93, UR5, -R9.reuse ;  /* 0x000000055d5d7c23 */ /* 0x108fe20008010809 */
[----:B------:R-:W-:Y:S01]  /*61c0*/  FFMA.FTZ R95, R95, UR5, -R9 ;  /* 0x000000055f5f7c23 */ /* 0x000fe20008010809 */
[--C-:B------:R-:W-:Y:S01]  /*61d0*/  FFMA.FTZ R17, R104, UR5, -R18.reuse ;  /* 0x0000000568117c23 */ /* 0x100fe20008010812 */
[--C-:B-----5:R-:W-:Y:S01]  /*61e0*/  FFMA.FTZ R14, R101, UR5, -R15.reuse ;  /* 0x00000005650e7c23 */ /* 0x120fe2000801080f */
[----:B------:R1:W2:Y:S01]  /*61f0*/  SHFL.IDX PT, R12, R10, R13, 0x1f ;  /* 0x00001f0d0a0c7589 */ /* 0x0002a200000e0000 */
[----:B------:R-:W-:Y:S01]  /*6200*/  FFMA.FTZ R15, R103, UR5, -R15 ;  /* 0x00000005670f7c23 */ /* 0x000fe2000801080f */
[----:B------:R-:W-:Y:S01]  /*6210*/  FFMA.FTZ R18, R106, UR5, -R18 ;  /* 0x000000056a127c23 */ /* 0x000fe20008010812 */
[----:B------:R-:W-:-:S02]  /*6220*/  VIADD R103, R5, 0xc ;  /* 0x0000000c05677836 */ /* 0x000fc40000000000 */
[C---:B------:R-:W-:Y:S02]  /*6230*/  VIADD R106, R5.reuse, 0x10 ;  /* 0x00000010056a7836 */ /* 0x040fe40000000000 */
[C---:B------:R-:W-:Y:S02]  /*6240*/  VIADD R101, R5.reuse, 0x14 ;  /* 0x0000001405657836 */ /* 0x040fe40000000000 */
[----:B----4-:R-:W-:Y:S01]  /*6250*/  FFMA.FTZ R9, R98, UR5, -R11 ;  /* 0x0000000562097c23 */ /* 0x010fe2000801080b */
[C---:B------:R-:W-:Y:S01]  /*6260*/  VIADD R104, R5.reuse, 0x18 ;  /* 0x0000001805687836 */ /* 0x040fe20000000000 */
[----:B------:R-:W3:Y:S01]  /*6270*/  SHFL.IDX PT, R98, R223, R5, 0x1f ;  /* 0x00001f05df627589 */ /* 0x000ee200000e0000 */
[----:B------:R4:W-:Y:S03]  /*6280*/  MUFU.EX2 R229, R92 ;  /* 0x0000005c00e57308 */ /* 0x0009e60000000800 */
[----:B------:R-:W-:Y:S04]  /*6290*/  SHFL.IDX PT, R88, R233, R103, 0x1f ;  /* 0x00001f67e9587589 */ /* 0x000fe800000e0000 */
[----:B------:R-:W-:Y:S01]  /*62a0*/  SHFL.IDX PT, R90, R233, R106, 0x1f ;  /* 0x00001f6ae95a7589 */ /* 0x000fe200000e0000 */
[----:B------:R5:W-:Y:S03]  /*62b0*/  MUFU.EX2 R228, R94 ;  /* 0x0000005e00e47308 */ /* 0x000be60000000800 */
[----:B----4-:R-:W-:Y:S04]  /*62c0*/  SHFL.IDX PT, R92, R233, R101, 0x1f ;  /* 0x00001f65e95c7589 */ /* 0x010fe800000e0000 */
[----:B-----5:R-:W-:Y:S04]  /*62d0*/  SHFL.IDX PT, R94, R233, R104, 0x1f ;  /* 0x00001f68e95e7589 */ /* 0x020fe800000e0000 */
[----:B------:R-:W4:Y:S01]  /*62e0*/  SHFL.IDX PT, R233, R233, R91, 0x1f ;  /* 0x00001f5be9e97589 */ /* 0x000f2200000e0000 */
[----:B-1----:R-:W-:Y:S01]  /*62f0*/  VIADD R13, R5, 0x18 ;  /* 0x00000018050d7836 */ /* 0x002fe20000000000 */
[----:B------:R-:W-:-:S02]  /*6300*/  FSEL R120, R120, -INF , P2 ;  /* 0xff80000078787808 */ /* 0x000fc40001000000 */
[----:B------:R-:W-:-:S03]  /*6310*/  FSEL R117, R117, -INF , P2 ;  /* 0xff80000075757808 */ /* 0x000fc60001000000 */
[----:B------:R2:W-:Y:S01]  /*6320*/  SHFL.IDX PT, R13, R10, R13, 0x1f ;  /* 0x00001f0d0a0d7589 */ /* 0x0005e200000e0000 */
[----:B------:R4:W-:Y:S01]  /*6330*/  MUFU.EX2 R226, R95 ;  /* 0x0000005f00e27308 */ /* 0x0009e20000000800 */
[----:B--2---:R-:W-:Y:S01]  /*6340*/  FFMA.FTZ R10, R97, UR5, -R12 ;  /* 0x00000005610a7c23 */ /* 0x004fe2000801080c */
[----:B---3--:R-:W-:Y:S01]  /*6350*/  FFMA.FTZ R97, R120, UR5, -R98 ;  /* 0x0000000578617c23 */ /* 0x008fe20008010862 */
[----:B------:R-:W-:Y:S01]  /*6360*/  FSEL R120, R144, -INF , P2 ;  /* 0xff80000090787808 */ /* 0x000fe20001000000 */
[----:B------:R-:W-:Y:S02]  /*6370*/  VIADD R144, R5, 0x14 ;  /* 0x0000001405907836 */ /* 0x000fe40000000000 */
[----:B----4-:R-:W-:-:S03]  /*6380*/  FFMA.FTZ R95, R117, UR5, -R233 ;  /* 0x00000005755f7c23 */ /* 0x010fc600080108e9 */
[----:B------:R-:W1:Y:S01]  /*6390*/  SHFL.IDX PT, R117, R219, R144, 0x1f ;  /* 0x00001f90db757589 */ /* 0x000e6200000e0000 */
[----:B------:R-:W-:Y:S02]  /*63a0*/  WARPGROUP.DEPBAR.LE gsb0, 0x0 ;  /* 0x00008000000079c5 */ /* 0x000fe40000010000 */
[----:B------:R-:W-:-:S06]  /*63b0*/  WARPGROUP.ARRIVE ;  /* 0x00000000000079c5 */ /* 0x000fcc0000000000 */
[----:B------:R-:W-:Y:S01]  /*63c0*/  HGMMA.64x128x16.F32 R24, gdesc[UR8], R24, gsb0 ;  /* 0x01e00000081879f0 */ /* 0x000fe20008000818 */
[----:B------:R-:W-:Y:S02]  /*63d0*/  FSEL R116, R116, -INF , P2 ;  /* 0xff80000074747808 */ /* 0x000fe40001000000 */
[----:B------:R-:W-:Y:S01]  /*63e0*/  FSEL R118, R118, -INF , P1 ;  /* 0xff80000076767808 */ /* 0x000fe20000800000 */
[----:B------:R2:W-:Y:S01]  /*63f0*/  MUFU.EX2 R227, R93 ;  /* 0x0000005d00e37308 */ /* 0x0005e20000000800 */
[----:B------:R-:W-:Y:S01]  /*6400*/  FSEL R147, R147, -INF , P1 ;  /* 0xff80000093937808 */ /* 0x000fe20000800000 */
[--C-:B--2---:R-:W-:Y:S02]  /*6410*/  FFMA.FTZ R93, R116, UR5, -R94.reuse ;  /* 0x00000005745d7c23 */ /* 0x104fe4000801085e */
[----:B------:R-:W-:Y:S01]  /*6420*/  FFMA.FTZ R94, R118, UR5, -R94 ;  /* 0x00000005765e7c23 */ /* 0x000fe2000801085e */
[----:B------:R-:W-:-:S05]  /*6430*/  FSEL R118, R145, -INF , P2 ;  /* 0xff80000091767808 */ /* 0x000fca0001000000 */
[--C-:B-1----:R-:W-:Y:S01]  /*6440*/  FFMA.FTZ R118, R118, UR5, -R117.reuse ;  /* 0x0000000576767c23 */ /* 0x102fe20008010875 */
[----:B------:R-:W-:Y:S02]  /*6450*/  FFMA.FTZ R117, R147, UR5, -R117 ;  /* 0x0000000593757c23 */ /* 0x000fe40008010875 */
[----:B------:R-:W2:Y:S01]  /*6460*/  LDL R147, [R1+0x38] ;  /* 0x0000380001937983 */ /* 0x000ea20000100800 */
[----:B------:R-:W-:Y:S02]  /*6470*/  R2UR UR8, R234 ;  /* 0x00000000ea0872ca */ /* 0x000fe400000e0000 */
[----:B------:R-:W-:Y:S01]  /*6480*/  R2UR UR9, R235 ;  /* 0x00000000eb0972ca */ /* 0x000fe200000e0000 */
[----:B------:R-:W-:Y:S01]  /*6490*/  UIADD3 UR6, UR6, 0x6, URZ ;  /* 0x0000000606067890 */ /* 0x000fe2000fffe03f */
[----:B------:R-:W-:-:S06]  /*64a0*/  UMOV UR11, 0x40000040 ;  /* 0x40000040000b7882 */ /* 0x000fcc0000000000 */
[----:B------:R-:W-:Y:S01]  /*64b0*/  UMOV UR10, UR6 ;  /* 0x00000006000a7c82 */ /* 0x000fe20008000000 */
[----:B------:R-:W-:Y:S02]  /*64c0*/  WARPGROUP.DEPBAR.LE gsb0, 0x0 ;  /* 0x00008000000079c5 */ /* 0x000fe40000010000 */
[----:B------:R-:W-:-:S06]  /*64d0*/  WARPGROUP.ARRIVE ;  /* 0x00000000000079c5 */ /* 0x000fcc0000000000 */
[----:B------:R-:W-:Y:S01]  /*64e0*/  HGMMA.64x128x16.F32 R24, gdesc[UR8], R24, gsb0 ;  /* 0x01e00000081879f0 */ /* 0x000fe20008000818 */
[----:B------:R-:W-:Y:S01]  /*64f0*/  FSEL R113, R113, -INF , P2 ;  /* 0xff80000071717808 */ /* 0x000fe20001000000 */
[----:B------:R-:W1:Y:S01]  /*6500*/  SHFL.IDX PT, R103, R223, R103, 0x1f ;  /* 0x00001f67df677589 */ /* 0x000e6200000e0000 */
[----:B------:R-:W-:Y:S02]  /*6510*/  FSEL R96, R96, -INF , P2 ;  /* 0xff80000060607808 */ /* 0x000fe40001000000 */
[----:B------:R-:W-:Y:S01]  /*6520*/  FSEL R99, R99, -INF , P1 ;  /* 0xff80000063637808 */ /* 0x000fe20000800000 */
[----:B------:R-:W-:Y:S01]  /*6530*/  FFMA.FTZ R91, R113, UR5, -R92 ;  /* 0x00000005715b7c23 */ /* 0x000fe2000801085c */
[----:B------:R-:W-:Y:S01]  /*6540*/  FSEL R108, R108, -INF , P2 ;  /* 0xff8000006c6c7808 */ /* 0x000fe20001000000 */
[----:B------:R-:W-:Y:S01]  /*6550*/  VIADD R113, R5, 0x4 ;  /* 0x0000000405717836 */ /* 0x000fe20000000000 */
[----:B------:R-:W-:Y:S02]  /*6560*/  FSEL R100, R100, -INF , P2 ;  /* 0xff80000064647808 */ /* 0x000fe40001000000 */
[----:B------:R-:W-:-:S02]  /*6570*/  FSEL R110, R110, -INF , P1 ;  /* 0xff8000006e6e7808 */ /* 0x000fc40000800000 */
[----:B------:R-:W-:Y:S01]  /*6580*/  FSEL R112, R112, -INF , P2 ;  /* 0xff80000070707808 */ /* 0x000fe20001000000 */
[----:B------:R-:W-:Y:S01]  /*6590*/  FFMA.FTZ R96, R96, UR5, -R11 ;  /* 0x0000000560607c23 */ /* 0x000fe2000801080b */
[----:B------:R-:W-:Y:S01]  /*65a0*/  FSEL R114, R114, -INF , P1 ;  /* 0xff80000072727808 */ /* 0x000fe20000800000 */
[----:B------:R-:W-:Y:S01]  /*65b0*/  FFMA.FTZ R11, R99, UR5, -R12 ;  /* 0x00000005630b7c23 */ /* 0x000fe2000801080c */
[--C-:B------:R-:W-:Y:S01]  /*65c0*/  FFMA.FTZ R21, R108, UR5, -R22.reuse ;  /* 0x000000056c157c23 */ /* 0x100fe20008010816 */
[----:B------:R-:W-:Y:S01]  /*65d0*/  FFMA.FTZ R12, R100, UR5, -R13 ;  /* 0x00000005640c7c23 */ /* 0x000fe2000801080d */
[----:B------:R-:W-:Y:S01]  /*65e0*/  FFMA.FTZ R22, R110, UR5, -R22 ;  /* 0x000000056e167c23 */ /* 0x000fe20008010816 */
[--C-:B------:R-:W-:Y:S01]  /*65f0*/  FFMA.FTZ R89, R112, UR5, -R90.reuse ;  /* 0x0000000570597c23 */ /* 0x100fe2000801085a */
[----:B------:R-:W3:Y:S01]  /*6600*/  SHFL.IDX PT, R100, R223, R113, 0x1f ;  /* 0x00001f71df647589 */ /* 0x000ee200000e0000 */
[----:B------:R-:W-:Y:S01]  /*6610*/  FSEL R102, R102, -INF , P1 ;  /* 0xff80000066667808 */ /* 0x000fe20000800000 */
[----:B------:R-:W-:-:S02]  /*6620*/  FFMA.FTZ R90, R114, UR5, -R90 ;  /* 0x00000005725a7c23 */ /* 0x000fc4000801085a */
[----:B------:R4:W5:Y:S01]  /*6630*/  SHFL.IDX PT, R110, R223, R104, 0x1f ;  /* 0x00001f68df6e7589 */ /* 0x00096200000e0000 */
[----:B------:R-:W-:Y:S01]  /*6640*/  VIADD R114, R5, 0x8 ;  /* 0x0000000805727836 */ /* 0x000fe20000000000 */
[----:B------:R-:W-:Y:S02]  /*6650*/  FSEL R109, R109, -INF , P2 ;  /* 0xff8000006d6d7808 */ /* 0x000fe40001000000 */
[----:B------:R5:W5:Y:S01]  /*6660*/  SHFL.IDX PT, R108, R223, R101, 0x1f ;  /* 0x00001f65df6c7589 */ /* 0x000b6200000e0000 */
[----:B------:R-:W-:Y:S02]  /*6670*/  FFMA.FTZ R13, R102, UR5, -R13 ;  /* 0x00000005660d7c23 */ /* 0x000fe4000801080d */
[----:B------:R-:W-:Y:S01]  /*6680*/  FFMA.FTZ R23, R109, UR5, -R88 ;  /* 0x000000056d177c23 */ /* 0x000fe20008010858 */
[----:B------:R-:W5:Y:S01]  /*6690*/  SHFL.IDX PT, R102, R223, R114, 0x1f ;  /* 0x00001f72df667589 */ /* 0x000f6200000e0000 */
[----:B------:R-:W-:Y:S02]  /*66a0*/  FSEL R109, R125, -INF , P2 ;  /* 0xff8000007d6d7808 */ /* 0x000fe40001000000 */
[----:B----4-:R-:W-:-:S02]  /*66b0*/  FSEL R104, R127, -INF , P1 ;  /* 0xff8000007f687808 */ /* 0x010fc40000800000 */
[----:B------:R-:W-:Y:S01]  /*66c0*/  FSEL R119, R119, -INF , P1 ;  /* 0xff80000077777808 */ /* 0x000fe20000800000 */
[--C-:B-1----:R-:W-:Y:S01]  /*66d0*/  FFMA.FTZ R109, R109, UR5, -R103.reuse ;  /* 0x000000056d6d7c23 */ /* 0x102fe20008010867 */
[----:B------:R-:W-:Y:S01]  /*66e0*/  FSEL R105, R105, -INF , P2 ;  /* 0xff80000069697808 */ /* 0x000fe20001000000 */
[----:B------:R-:W-:Y:S01]  /*66f0*/  FFMA.FTZ R104, R104, UR5, -R103 ;  /* 0x0000000568687c23 */ /* 0x000fe20008010867 */
[----:B------:R-:W-:Y:S01]  /*6700*/  FSEL R107, R107, -INF , P1 ;  /* 0xff8000006b6b7808 */ /* 0x000fe20000800000 */
[----:B------:R1:W-:Y:S01]  /*6710*/  MUFU.EX2 R224, R96 ;  /* 0x0000006000e07308 */ /* 0x0003e20000000800 */
[----:B------:R-:W-:Y:S01]  /*6720*/  FSEL R99, R121, -INF , P2 ;  /* 0xff80000079637808 */ /* 0x000fe20001000000 */
[----:B------:R-:W-:Y:S01]  /*6730*/  FFMA.FTZ R19, R105, UR5, -R20 ;  /* 0x0000000569137c23 */ /* 0x000fe20008010814 */
[----:B------:R-:W-:Y:S02]  /*6740*/  FSEL R123, R123, -INF , P1 ;  /* 0xff8000007b7b7808 */ /* 0x000fe40000800000 */
[----:B------:R-:W-:-:S03]  /*6750*/  FSEL R134, R134, -INF , P1 ;  /* 0xff80000086867808 */ /* 0x000fc60000800000 */
[----:B------:R4:W-:Y:S01]  /*6760*/  MUFU.EX2 R103, R109 ;  /* 0x0000006d00677308 */ /* 0x0009e20000000800 */
[----:B-1----:R-:W-:Y:S01]  /*6770*/  FFMA.FTZ R96, R119, UR5, -R233 ;  /* 0x0000000577607c23 */ /* 0x002fe200080108e9 */
[----:B------:R-:W-:Y:S02]  /*6780*/  VIADD R233, R5, 0x1c ;  /* 0x0000001c05e97836 */ /* 0x000fe40000000000 */
[----:B------:R-:W-:Y:S01]  /*6790*/  FFMA.FTZ R20, R107, UR5, -R20 ;  /* 0x000000056b147c23 */ /* 0x000fe20008010814 */
[----:B------:R-:W1:Y:S01]  /*67a0*/  SHFL.IDX PT, R106, R223, R106, 0x1f ;  /* 0x00001f6adf6a7589 */ /* 0x000e6200000e0000 */
[----:B------:R-:W-:Y:S02]  /*67b0*/  FSEL R107, R129, -INF , P2 ;  /* 0xff800000816b7808 */ /* 0x000fe40001000000 */
[----:B----4-:R-:W-:Y:S01]  /*67c0*/  FSEL R109, R132, -INF , P2 ;  /* 0xff800000846d7808 */ /* 0x010fe20001000000 */
[--C-:B---3--:R-:W-:Y:S01]  /*67d0*/  FFMA.FTZ R99, R99, UR5, -R100.reuse ;  /* 0x0000000563637c23 */ /* 0x108fe20008010864 */
[----:B------:R-:W-:Y:S01]  /*67e0*/  FSEL R131, R131, -INF , P1 ;  /* 0xff80000083837808 */ /* 0x000fe20000800000 */
[----:B------:R-:W-:Y:S01]  /*67f0*/  FFMA.FTZ R100, R123, UR5, -R100 ;  /* 0x000000057b647c23 */ /* 0x000fe20008010864 */
[----:B------:R-:W3:Y:S01]  /*6800*/  SHFL.IDX PT, R112, R223, R233, 0x1f ;  /* 0x00001fe9df707589 */ /* 0x000ee200000e0000 */
[--C-:B-----5:R-:W-:Y:S01]  /*6810*/  FFMA.FTZ R109, R109, UR5, -R110.reuse ;  /* 0x000000056d6d7c23 */ /* 0x120fe2000801086e */
[----:B------:R-:W-:Y:S01]  /*6820*/  FFMA.FTZ R110, R134, UR5, -R110 ;  /* 0x00000005866e7c23 */ /* 0x000fe2000801086e */
[----:B------:R-:W-:Y:S01]  /*6830*/  FSEL R111, R111, -INF , P1 ;  /* 0xff8000006f6f7808 */ /* 0x000fe20000800000 */
[----:B------:R4:W-:Y:S01]  /*6840*/  SHFL.IDX PT, R134, R219, R113, 0x1f ;  /* 0x00001f71db867589 */ /* 0x0009e200000e0000 */
[----:B------:R-:W-:Y:S01]  /*6850*/  FSEL R101, R124, -INF , P2 ;  /* 0xff8000007c657808 */ /* 0x000fe20001000000 */
[--C-:B------:R-:W-:Y:S01]  /*6860*/  FFMA.FTZ R107, R107, UR5, -R108.reuse ;  /* 0x000000056b6b7c23 */ /* 0x100fe2000801086c */
[----:B------:R-:W-:Y:S01]  /*6870*/  FSEL R126, R126, -INF , P1 ;  /* 0xff8000007e7e7808 */ /* 0x000fe20000800000 */
[----:B------:R5:W-:Y:S01]  /*6880*/  SHFL.IDX PT, R123, R219, R114, 0x1f ;  /* 0x00001f72db7b7589 */ /* 0x000be200000e0000 */
[----:B------:R-:W-:Y:S01]  /*6890*/  FFMA.FTZ R108, R131, UR5, -R108 ;  /* 0x00000005836c7c23 */ /* 0x000fe2000801086c */
[----:B------:R-:W-:Y:S01]  /*68a0*/  FSEL R116, R148, -INF , P2 ;  /* 0xff80000094747808 */ /* 0x000fe20001000000 */
[----:B------:R-:W-:Y:S01]  /*68b0*/  VIADD R148, R5, 0xc ;  /* 0x0000000c05947836 */ /* 0x000fe20000000000 */
[----:B----4-:R-:W-:Y:S01]  /*68c0*/  FSEL R113, R151, -INF , P1 ;  /* 0xff80000097717808 */ /* 0x010fe20000800000 */
[----:B------:R-:W-:Y:S01]  /*68d0*/  VIADD R151, R5, 0x4 ;  /* 0x0000000405977836 */ /* 0x000fe20000000000 */
[----:B-----5:R-:W-:Y:S01]  /*68e0*/  FSEL R114, R149, -INF , P2 ;  /* 0xff80000095727808 */ /* 0x020fe20001000000 */
[----:B------:R-:W-:Y:S01]  /*68f0*/  VIADD R149, R5, 0x8 ;  /* 0x0000000805957836 */ /* 0x000fe20000000000 */
[----:B------:R-:W-:Y:S01]  /*6900*/  SHFL.IDX PT, R131, R219, R5, 0x1f ;  /* 0x00001f05db837589 */ /* 0x000fe200000e0000 */
[----:B------:R-:W-:Y:S01]  /*6910*/  FFMA.FTZ R88, R111, UR5, -R88 ;  /* 0x000000056f587c23 */ /* 0x000fe20008010858 */
[----:B------:R-:W-:Y:S01]  /*6920*/  FFMA.FTZ R101, R101, UR5, -R102 ;  /* 0x0000000565657c23 */ /* 0x000fe20008010866 */
[----:B------:R-:W-:-:S02]  /*6930*/  VIADD R145, R5, 0x10 ;  /* 0x0000001005917836 */ /* 0x000fc40000000000 */
[----:B------:R-:W-:Y:S01]  /*6940*/  FFMA.FTZ R102, R126, UR5, -R102 ;  /* 0x000000057e667c23 */ /* 0x000fe20008010866 */
[----:B------:R-:W-:Y:S02]  /*6950*/  FSEL R111, R133, -INF , P2 ;  /* 0xff800000856f7808 */ /* 0x000fe40001000000 */
[----:B------:R-:W-:Y:S01]  /*6960*/  FSEL R105, R128, -INF , P2 ;  /* 0xff80000080697808 */ /* 0x000fe20001000000 */
[----:B------:R-:W-:Y:S02]  /*6970*/  WARPGROUP.DEPBAR.LE gsb0, 0x0 ;  /* 0x00008000000079c5 */ /* 0x000fe40000010000 */
[----:B------:R-:W4:Y:S04]  /*6980*/  LDS R221, [R221+0x400] ;  /* 0x00040000dddd7984 */ /* 0x000f280000000800 */
[----:B------:R-:W-:Y:S04]  /*6990*/  LDS R218, [R218+0x400] ;  /* 0x00040000dada7984 */ /* 0x000fe80000000800 */
[----:B------:R-:W-:Y:S04]  /*69a0*/  LDS R217, [R217+0x400] ;  /* 0x00040000d9d97984 */ /* 0x000fe80000000800 */
[----:B------:R-:W-:Y:S01]  /*69b0*/  SHFL.IDX PT, R121, R219, R148, 0x1f ;  /* 0x00001f94db797589 */ /* 0x000fe200000e0000 */
[----:B------:R-:W-:-:S02]  /*69c0*/  FSEL R130, R130, -INF , P1 ;  /* 0xff80000082827808 */ /* 0x000fc40000800000 */
[----:B------:R-:W-:Y:S01]  /*69d0*/  FSEL R135, R135, -INF , P1 ;  /* 0xff80000087877808 */ /* 0x000fe20000800000 */
[----:B------:R-:W-:Y:S01]  /*69e0*/  LDS R216, [R216+0x400] ;  /* 0x00040000d8d87984 */ /* 0x000fe20000000800 */
[--C-:B-1----:R-:W-:Y:S01]  /*69f0*/  FFMA.FTZ R105, R105, UR5, -R106.reuse ;  /* 0x0000000569697c23 */ /* 0x102fe2000801086a */
[----:B------:R-:W-:Y:S01]  /*6a00*/  FFMA.FTZ R106, R130, UR5, -R106 ;  /* 0x00000005826a7c23 */ /* 0x000fe2000801086a */
[----:B------:R-:W-:Y:S01]  /*6a10*/  FSEL R122, R122, -INF , P1 ;  /* 0xff8000007a7a7808 */ /* 0x000fe20000800000 */
[--C-:B---3--:R-:W-:Y:S01]  /*6a20*/  FFMA.FTZ R111, R111, UR5, -R112.reuse ;  /* 0x000000056f6f7c23 */ /* 0x108fe20008010870 */
[----:B------:R-:W-:Y:S01]  /*6a30*/  FSEL R130, R136, -INF , P2 ;  /* 0xff80000088827808 */ /* 0x000fe20001000000 */
[----:B------:R-:W-:Y:S01]  /*6a40*/  FFMA.FTZ R112, R135, UR5, -R112 ;  /* 0x0000000587707c23 */ /* 0x000fe20008010870 */
[----:B----4-:R-:W1:Y:S04]  /*6a50*/  SHFL.IDX PT, R124, R221, R5, 0x1f ;  /* 0x00001f05dd7c7589 */ /* 0x010e6800000e0000 */
[----:B------:R-:W3:Y:S04]  /*6a60*/  SHFL.IDX PT, R126, R221, R151, 0x1f ;  /* 0x00001f97dd7e7589 */ /* 0x000ee800000e0000 */
[----:B------:R-:W4:Y:S04]  /*6a70*/  SHFL.IDX PT, R133, R221, R149, 0x1f ;  /* 0x00001f95dd857589 */ /* 0x000f2800000e0000 */
[----:B------:R-:W5:Y:S04]  /*6a80*/  SHFL.IDX PT, R128, R221, R148, 0x1f ;  /* 0x00001f94dd807589 */ /* 0x000f6800000e0000 */
[----:B------:R-:W5:Y:S01]  /*6a90*/  SHFL.IDX PT, R129, R221, R145, 0x1f ;  /* 0x00001f91dd817589 */ /* 0x000f6200000e0000 */
[----:B------:R-:W-:Y:S01]  /*6aa0*/  FSEL R135, R137, -INF , P2 ;  /* 0xff80000089877808 */ /* 0x000fe20001000000 */
[----:B------:R-:W-:Y:S01]  /*6ab0*/  FFMA.FTZ R98, R122, UR5, -R98 ;  /* 0x000000057a627c23 */ /* 0x000fe20008010862 */
[----:B------:R-:W-:Y:S01]  /*6ac0*/  FFMA.FTZ R130, R130, UR5, -R131 ;  /* 0x0000000582827c23 */ /* 0x000fe20008010883 */
[----:B------:R-:W-:Y:S01]  /*6ad0*/  FSEL R122, R141, -INF , P2 ;  /* 0xff8000008d7a7808 */ /* 0x000fe20001000000 */
[----:B------:R-:W-:Y:S01]  /*6ae0*/  VIADD R223, R5, 0x18 ;  /* 0x0000001805df7836 */ /* 0x000fe20000000000 */
[----:B------:R-:W-:Y:S01]  /*6af0*/  FSEL R139, R139, -INF , P1 ;  /* 0xff8000008b8b7808 */ /* 0x000fe20000800000 */
[----:B------:R-:W-:Y:S01]  /*6b00*/  FFMA.FTZ R135, R135, UR5, -R134 ;  /* 0x0000000587877c23 */ /* 0x000fe20008010886 */
[----:B------:R-:W-:Y:S01]  /*6b10*/  FSEL R138, R138, -INF , P1 ;  /* 0xff8000008a8a7808 */ /* 0x000fe20000800000 */
[--C-:B-1----:R-:W-:Y:S01]  /*6b20*/  FADD.FTZ R24, R24, -R124.reuse ;  /* 0x8000007c18187221 */ /* 0x102fe20000010000 */
[----:B------:R-:W-:Y:S01]  /*6b30*/  FSEL R143, R143, -INF , P1 ;  /* 0xff8000008f8f7808 */ /* 0x000fe20000800000 */
[----:B------:R-:W-:Y:S01]  /*6b40*/  FADD.FTZ R26, R26, -R124 ;  /* 0x8000007c1a1a7221 */ /* 0x000fe20000010000 */
[--C-:B---3--:R-:W-:Y:S01]  /*6b50*/  FADD.FTZ R124, R25, -R126.reuse ;  /* 0x8000007e197c7221 */ /* 0x108fe20000010000 */
[----:B------:R-:W-:Y:S01]  /*6b60*/  FADD.FTZ R126, R27, -R126 ;  /* 0x8000007e1b7e7221 */ /* 0x000fe20000010000 */
[----:B----4-:R-:W-:-:S02]  /*6b70*/  FADD.FTZ R127, R28, -R133 ;  /* 0x800000851c7f7221 */ /* 0x010fc40000010000 */
[----:B------:R1:W-:Y:S01]  /*6b80*/  MUFU.EX2 R28, R130 ;  /* 0x00000082001c7308 */ /* 0x0003e20000000800 */
[----:B------:R-:W-:Y:S01]  /*6b90*/  FFMA.FTZ R134, R139, UR5, -R134 ;  /* 0x000000058b867c23 */ /* 0x000fe20008010886 */
[--C-:B-----5:R-:W-:Y:S01]  /*6ba0*/  FADD.FTZ R27, R31, -R128.reuse ;  /* 0x800000801f1b7221 */ /* 0x120fe20000010000 */
[----:B------:R-:W-:Y:S01]  /*6bb0*/  FFMA.FTZ R122, R122, UR5, -R121 ;  /* 0x000000057a7a7c23 */ /* 0x000fe20008010879 */
[----:B------:R-:W-:Y:S01]  /*6bc0*/  FADD.FTZ R25, R30, -R133 ;  /* 0x800000851e197221 */ /* 0x000fe20000010000 */
[----:B------:R-:W-:Y:S01]  /*6bd0*/  FFMA.FTZ R131, R138, UR5, -R131 ;  /* 0x000000058a837c23 */ /* 0x000fe20008010883 */
[----:B------:R-:W-:Y:S01]  /*6be0*/  FFMA.FTZ R121, R143, UR5, -R121 ;  /* 0x000000058f797c23 */ /* 0x000fe20008010879 */
[----:B------:R-:W3:Y:S01]  /*6bf0*/  SHFL.IDX PT, R139, R218, R149, 0x1f ;  /* 0x00001f95da8b7589 */ /* 0x000ee200000e0000 */
[----:B-1----:R-:W-:Y:S01]  /*6c00*/  FADD.FTZ R130, R29, -R128 ;  /* 0x800000801d827221 */ /* 0x002fe20000010000 */
[----:B------:R-:W-:Y:S02]  /*6c10*/  FADD.FTZ R128, R32, -R129 ;  /* 0x8000008120807221 */ /* 0x000fe40000010000 */
[----:B------:R-:W-:Y:S01]  /*6c20*/  SHFL.IDX PT, R136, R218, R223, 0x1f ;  /* 0x00001fdfda887589 */ /* 0x000fe200000e0000 */
[----:B------:R1:W-:Y:S03]  /*6c30*/  MUFU.EX2 R30, R135 ;  /* 0x00000087001e7308 */ /* 0x0003e60000000800 */
[----:B------:R-:W4:Y:S04]  /*6c40*/  SHFL.IDX PT, R32, R218, R144, 0x1f ;  /* 0x00001f90da207589 */ /* 0x000f2800000e0000 */
[----:B------:R-:W5:Y:S04]  /*6c50*/  SHFL.IDX PT, R143, R221, R223, 0x1f ;  /* 0x00001fdfdd8f7589 */ /* 0x000f6800000e0000 */
[----:B------:R-:W5:Y:S04]  /*6c60*/  SHFL.IDX PT, R141, R218, R5, 0x1f ;  /* 0x00001f05da8d7589 */ /* 0x000f6800000e0000 */
[----:B------:R-:W5:Y:S04]  /*6c70*/  SHFL.IDX PT, R138, R218, R145, 0x1f ;  /* 0x00001f91da8a7589 */ /* 0x000f6800000e0000 */
[----:B-1----:R-:W1:Y:S04]  /*6c80*/  SHFL.IDX PT, R135, R217, R5, 0x1f ;  /* 0x00001f05d9877589 */ /* 0x002e6800000e0000 */
[----:B------:R-:W1:Y:S04]  /*6c90*/  SHFL.IDX PT, R137, R218, R148, 0x1f ;  /* 0x00001f94da897589 */ /* 0x000e6800000e0000 */
[----:B------:R-:W1:Y:S01]  /*6ca0*/  SHFL.IDX PT, R132, R221, R144, 0x1f ;  /* 0x00001f90dd847589 */ /* 0x000e6200000e0000 */
[----:B------:R-:W-:-:S02]  /*6cb0*/  FSEL R125, R140, -INF , P2 ;  /* 0xff8000008c7d7808 */ /* 0x000fc40001000000 */
[----:B------:R-:W-:-:S03]  /*6cc0*/  FSEL R142, R142, -INF , P1 ;  /* 0xff8000008e8e7808 */ /* 0x000fc60000800000 */
[----:B------:R-:W-:Y:S01]  /*6cd0*/  FFMA.FTZ R125, R125, UR5, -R123 ;  /* 0x000000057d7d7c23 */ /* 0x000fe2000801087b */
[----:B------:R-:W-:Y:S01]  /*6ce0*/  FSEL R115, R115, -INF , P1 ;  /* 0xff80000073737808 */ /* 0x000fe20000800000 */
[--C-:B---3--:R-:W-:Y:S01]  /*6cf0*/  FADD.FTZ R44, R44, -R139.reuse ;  /* 0x8000008b2c2c7221 */ /* 0x108fe20000010000 */
[----:B------:R-:W-:Y:S01]  /*6d00*/  FADD.FTZ R46, R46, -R139 ;  /* 0x8000008b2e2e7221 */ /* 0x000fe20000010000 */
[--C-:B----4-:R-:W-:Y:S01]  /*6d10*/  FADD.FTZ R49, R49, -R32.reuse ;  /* 0x8000002031317221 */ /* 0x110fe20000010000 */
[----:B------:R-:W-:Y:S01]  /*6d20*/  FADD.FTZ R51, R51, -R32 ;  /* 0x8000002033337221 */ /* 0x000fe20000010000 */
[--C-:B------:R-:W-:Y:S01]  /*6d30*/  FADD.FTZ R52, R52, -R136.reuse ;  /* 0x8000008834347221 */ /* 0x100fe20000010000 */
[----:B------:R-:W-:Y:S01]  /*6d40*/  FADD.FTZ R54, R54, -R136 ;  /* 0x8000008836367221 */ /* 0x000fe20000010000 */
[----:B------:R-:W3:Y:S01]  /*6d50*/  SHFL.IDX PT, R119, R219, R145, 0x1f ;  /* 0x00001f91db777589 */ /* 0x000ee200000e0000 */
[--C-:B-----5:R-:W-:Y:S01]  /*6d60*/  FADD.FTZ R133, R36, -R143.reuse ;  /* 0x8000008f24857221 */ /* 0x120fe20000010000 */
[----:B------:R-:W-:Y:S01]  /*6d70*/  FADD.FTZ R38, R38, -R143 ;  /* 0x8000008f26267221 */ /* 0x000fe20000010000 */
[--C-:B------:R-:W-:Y:S01]  /*6d80*/  FADD.FTZ R40, R40, -R141.reuse ;  /* 0x8000008d28287221 */ /* 0x100fe20000010000 */
[----:B------:R-:W-:Y:S01]  /*6d90*/  FADD.FTZ R42, R42, -R141 ;  /* 0x8000008d2a2a7221 */ /* 0x000fe20000010000 */
[--C-:B------:R-:W-:Y:S01]  /*6da0*/  FADD.FTZ R48, R48, -R138.reuse ;  /* 0x8000008a30307221 */ /* 0x100fe20000010000 */
[----:B------:R-:W-:Y:S01]  /*6db0*/  FADD.FTZ R50, R50, -R138 ;  /* 0x8000008a32327221 */ /* 0x000fe20000010000 */
[----:B------:R4:W-:Y:S01]  /*6dc0*/  MUFU.EX2 R32, R125 ;  /* 0x0000007d00207308 */ /* 0x0009e20000000800 */
[----:B------:R-:W-:Y:S01]  /*6dd0*/  SHFL.IDX PT, R136, R217, R145, 0x1f ;  /* 0x00001f91d9887589 */ /* 0x000fe200000e0000 */
[--C-:B-1----:R-:W-:Y:S01]  /*6de0*/  FADD.FTZ R56, R56, -R135.reuse ;  /* 0x8000008738387221 */ /* 0x102fe20000010000 */
[----:B------:R-:W-:Y:S01]  /*6df0*/  FADD.FTZ R58, R58, -R135 ;  /* 0x800000873a3a7221 */ /* 0x000fe20000010000 */
[----:B------:R-:W-:Y:S01]  /*6e00*/  FFMA.FTZ R123, R142, UR5, -R123 ;  /* 0x000000058e7b7c23 */ /* 0x000fe2000801087b */
[----:B------:R-:W-:Y:S01]  /*6e10*/  SHFL.IDX PT, R139, R216, R145, 0x1f ;  /* 0x00001f91d88b7589 */ /* 0x000fe200000e0000 */
[--C-:B------:R-:W-:Y:S01]  /*6e20*/  FADD.FTZ R45, R45, -R137.reuse ;  /* 0x800000892d2d7221 */ /* 0x100fe20000010000 */
[----:B------:R-:W-:-:S02]  /*6e30*/  FADD.FTZ R47, R47, -R137 ;  /* 0x800000892f2f7221 */ /* 0x000fc40000010000 */
[----:B----4-:R-:W-:Y:S01]  /*6e40*/  SHFL.IDX PT, R125, R216, R5, 0x1f ;  /* 0x00001f05d87d7589 */ /* 0x010fe200000e0000 */
[----:B------:R-:W-:-:S03]  /*6e50*/  FFMA.FTZ R92, R115, UR5, -R92 ;  /* 0x00000005735c7c23 */ /* 0x000fc6000801085c */
[----:B------:R-:W-:Y:S01]  /*6e60*/  SHFL.IDX PT, R135, R216, R151, 0x1f ;  /* 0x00001f97d8877589 */ /* 0x000fe200000e0000 */
[----:B------:R-:W-:-:S03]  /*6e70*/  FADD.FTZ R129, R34, -R129 ;  /* 0x8000008122817221 */ /* 0x000fc60000010000 */
[----:B------:R-:W-:Y:S04]  /*6e80*/  SHFL.IDX PT, R138, R216, R149, 0x1f ;  /* 0x00001f95d88a7589 */ /* 0x000fe800000e0000 */
[----:B------:R-:W-:Y:S04]  /*6e90*/  SHFL.IDX PT, R143, R216, R148, 0x1f ;  /* 0x00001f94d88f7589 */ /* 0x000fe800000e0000 */
[----:B------:R-:W-:Y:S04]  /*6ea0*/  SHFL.IDX PT, R141, R216, R144, 0x1f ;  /* 0x00001f90d88d7589 */ /* 0x000fe800000e0000 */
[----:B------:R-:W-:Y:S01]  /*6eb0*/  SHFL.IDX PT, R145, R216, R223, 0x1f ;  /* 0x00001fdfd8917589 */ /* 0x000fe200000e0000 */
[----:B------:R1:W-:Y:S03]  /*6ec0*/  MUFU.EX2 R29, R131 ;  /* 0x00000083001d7308 */ /* 0x0003e60000000800 */
[----:B------:R-:W4:Y:S04]  /*6ed0*/  SHFL.IDX PT, R142, R221, R233, 0x1f ;  /* 0x00001fe9dd8e7589 */ /* 0x000f2800000e0000 */
[----:B------:R-:W5:Y:S04]  /*6ee0*/  SHFL.IDX PT, R216, R216, R233, 0x1f ;  /* 0x00001fe9d8d87589 */ /* 0x000f6800000e0000 */
[----:B------:R-:W2:Y:S01]  /*6ef0*/  SHFL.IDX PT, R137, R217, R149, 0x1f ;  /* 0x00001f95d9897589 */ /* 0x000ea200000e0000 */
[--C-:B-1----:R-:W-:Y:S01]  /*6f00*/  FADD.FTZ R131, R33, -R132.reuse ;  /* 0x8000008421837221 */ /* 0x102fe20000010000 */
[----:B------:R-:W-:-:S02]  /*6f10*/  FADD.FTZ R132, R35, -R132 ;  /* 0x8000008423847221 */ /* 0x000fc40000010000 */
[----:B------:R-:W1:Y:S04]  /*6f20*/  SHFL.IDX PT, R115, R219, R223, 0x1f ;  /* 0x00001fdfdb737589 */ /* 0x000e6800000e0000 */
[----:B------:R-:W1:Y:S01]  /*6f30*/  SHFL.IDX PT, R34, R217, R151, 0x1f ;  /* 0x00001f97d9227589 */ /* 0x000e6200000e0000 */
[----:B------:R3:W-:Y:S03]  /*6f40*/  MUFU.EX2 R31, R134 ;  /* 0x00000086001f7308 */ /* 0x0007e60000000800 */
[----:B------:R-:W1:Y:S04]  /*6f50*/  SHFL.IDX PT, R219, R219, R233, 0x1f ;  /* 0x00001fe9dbdb7589 */ /* 0x000e6800000e0000 */
[----:B------:R-:W1:Y:S01]  /*6f60*/  SHFL.IDX PT, R35, R217, R148, 0x1f ;  /* 0x00001f94d9237589 */ /* 0x000e6200000e0000 */
[----:B------:R-:W1:Y:S03]  /*6f70*/  MUFU.EX2 R12, R12 ;  /* 0x0000000c000c7308 */ /* 0x000e660000000800 */
[----:B------:R-:W1:Y:S04]  /*6f80*/  SHFL.IDX PT, R33, R218, R233, 0x1f ;  /* 0x00001fe9da217589 */ /* 0x000e6800000e0000 */
[----:B---3--:R-:W3:Y:S01]  /*6f90*/  SHFL.IDX PT, R134, R217, R144, 0x1f ;  /* 0x00001f90d9867589 */ /* 0x008ee200000e0000 */
[----:B------:R-:W3:Y:S03]  /*6fa0*/  MUFU.EX2 R14, R14 ;  /* 0x0000000e000e7308 */ /* 0x000ee60000000800 */
[----:B------:R-:W3:Y:S04]  /*6fb0*/  SHFL.IDX PT, R36, R217, R223, 0x1f ;  /* 0x00001fdfd9247589 */ /* 0x000ee800000e0000 */
[----:B------:R-:W3:Y:S01]  /*6fc0*/  SHFL.IDX PT, R217, R217, R233, 0x1f ;  /* 0x00001fe9d9d97589 */ /* 0x000ee200000e0000 */
[----:B------:R-:W-:-:S03]  /*6fd0*/  FSEL R146, R146, -INF , P1 ;  /* 0xff80000092927808 */ /* 0x000fc60000800000 */
[----:B------:R-:W3:Y:S01]  /*6fe0*/  SHFL.IDX PT, R140, R218, R151, 0x1f ;  /* 0x00001f97da8c7589 */ /* 0x000ee200000e0000 */
[----:B------:R-:W3:Y:S01]  /*6ff0*/  MUFU.EX2 R107, R107 ;  /* 0x0000006b006b7308 */ /* 0x000ee20000000800 */
[--C-:B------:R-:W-:Y:S01]  /*7000*/  FFMA.FTZ R120, R120, UR5, -R119.reuse ;  /* 0x0000000578787c23 */ /* 0x100fe20008010877 */
[----:B------:R-:W-:Y:S01]  /*7010*/  FSEL R150, R150, -INF , P1 ;  /* 0xff80000096967808 */ /* 0x000fe20000800000 */
[----:B------:R-:W-:Y:S01]  /*7020*/  FFMA.FTZ R119, R146, UR5, -R119 ;  /* 0x0000000592777c23 */ /* 0x000fe20008010877 */
[----:B----4-:R-:W-:Y:S01]  /*7030*/  FADD.FTZ R37, R37, -R142 ;  /* 0x8000008e25257221 */ /* 0x010fe20000010000 */
[----:B-----5:R-:W-:-:S03]  /*7040*/  FADD.FTZ R146, R85, -R216 ;  /* 0x800000d855927221 */ /* 0x020fc60000010000 */
[----:B------:R-:W4:Y:S01]  /*7050*/  MUFU.EX2 R106, R106 ;  /* 0x0000006a006a7308 */ /* 0x000f220000000800 */
[--C-:B--2---:R-:W-:Y:S01]  /*7060*/  FADD.FTZ R60, R60, -R137.reuse ;  /* 0x800000893c3c7221 */ /* 0x104fe20000010000 */
[----:B------:R-:W-:Y:S01]  /*7070*/  FADD.FTZ R62, R62, -R137 ;  /* 0x800000893e3e7221 */ /* 0x000fe20000010000 */
[----:B------:R-:W-:Y:S01]  /*7080*/  FMUL.FTZ R26, R232, R26 ;  /* 0x0000001ae81a7220 */ /* 0x000fe20000410000 */
[----:B------:R-:W-:-:S04]  /*7090*/  FMUL.FTZ R85, R230, R126 ;  /* 0x0000007ee6557220 */ /* 0x000fc80000410000 */
[----:B------:R-:W2:Y:S01]  /*70a0*/  MUFU.EX2 R13, R13 ;  /* 0x0000000d000d7308 */ /* 0x000ea20000000800 */
[----:B------:R-:W-:Y:S01]  /*70b0*/  FADD.FTZ R137, R80, -R139 ;  /* 0x8000008b50897221 */ /* 0x000fe20000010000 */
[----:B-1----:R-:W-:Y:S01]  /*70c0*/  FFMA.FTZ R116, R116, UR5, -R115 ;  /* 0x0000000574747c23 */ /* 0x002fe20008010873 */
[----:B------:R-:W-:-:S05]  /*70d0*/  FADD.FTZ R57, R57, -R34 ;  /* 0x8000002239397221 */ /* 0x000fca0000010000 */
[----:B------:R-:W1:Y:S01]  /*70e0*/  MUFU.EX2 R15, R15 ;  /* 0x0000000f000f7308 */ /* 0x000e620000000800 */
[----:B------:R-:W-:Y:S01]  /*70f0*/  FADD.FTZ R59, R59, -R34 ;  /* 0x800000223b3b7221 */ /* 0x000fe20000010000 */
[----:B------:R-:W-:-:S06]  /*7100*/  FADD.FTZ R139, R82, -R139 ;  /* 0x8000008b528b7221 */ /* 0x000fcc0000010000 */
[----:B------:R-:W5:Y:S01]  /*7110*/  MUFU.EX2 R101, R101 ;  /* 0x0000006500657308 */ /* 0x000f620000000800 */
[----:B------:R-:W-:Y:S01]  /*7120*/  FFMA.FTZ R115, R150, UR5, -R115 ;  /* 0x0000000596737c23 */ /* 0x000fe20008010873 */
[----:B------:R-:W-:-:S06]  /*7130*/  FFMA.FTZ R114, R114, UR5, -R219 ;  /* 0x0000000572727c23 */ /* 0x000fcc00080108db */
[----:B------:R-:W5:Y:S01]  /*7140*/  MUFU.EX2 R102, R102 ;  /* 0x0000006600667308 */ /* 0x000f620000000800 */
[----:B------:R-:W-:Y:S01]  /*7150*/  FMUL.FTZ R82, R12, R133 ;  /* 0x000000850c527220 */ /* 0x000fe20000410000 */
[----:B---3--:R-:W-:-:S06]  /*7160*/  FMUL.FTZ R37, R14, R37 ;  /* 0x000000250e257220 */ /* 0x008fcc0000410000 */
[----:B------:R-:W3:Y:S08]  /*7170*/  MUFU.EX2 R104, R104 ;  /* 0x0000006800687308 */ /* 0x000ef00000000800 */
[----:B------:R-:W3:Y:S08]  /*7180*/  MUFU.EX2 R105, R105 ;  /* 0x0000006900697308 */ /* 0x000ef00000000800 */
[----:B------:R-:W3:Y:S08]  /*7190*/  MUFU.EX2 R108, R108 ;  /* 0x0000006c006c7308 */ /* 0x000ef00000000800 */
[----:B------:R-:W3:Y:S08]  /*71a0*/  MUFU.EX2 R109, R109 ;  /* 0x0000006d006d7308 */ /* 0x000ef00000000800 */
[----:B------:R-:W3:Y:S01]  /*71b0*/  MUFU.EX2 R111, R111 ;  /* 0x0000006f006f7308 */ /* 0x000ee20000000800 */
[----:B------:R-:W-:Y:S01]  /*71c0*/  FFMA.FTZ R113, R113, UR5, -R219 ;  /* 0x0000000571717c23 */ /* 0x000fe200080108db */
[--C-:B------:R-:W-:Y:S01]  /*71d0*/  FADD.FTZ R61, R61, -R35.reuse ;  /* 0x800000233d3d7221 */ /* 0x100fe20000010000 */
[----:B------:R-:W-:Y:S01]  /*71e0*/  FADD.FTZ R63, R63, -R35 ;  /* 0x800000233f3f7221 */ /* 0x000fe20000010000 */
[----:B------:R-:W-:Y:S01]  /*71f0*/  F2FP.F16.F32.PACK_AB R85, R85, R26 ;  /* 0x0000001a5555723e */ /* 0x000fe200000000ff */
[----:B------:R-:W-:-:S03]  /*7200*/  FMUL.FTZ R25, R228, R25 ;  /* 0x00000019e4197220 */ /* 0x000fc60000410000 */
[----:B------:R-:W-:Y:S01]  /*7210*/  MUFU.EX2 R9, R9 ;  /* 0x0000000900097308 */ /* 0x000fe20000000800 */
[----:B------:R-:W-:Y:S01]  /*7220*/  FMUL.FTZ R26, R226, R27 ;  /* 0x0000001be21a7220 */ /* 0x000fe20000410000 */
[--C-:B------:R-:W-:Y:S01]  /*7230*/  FADD.FTZ R53, R53, -R33.reuse ;  /* 0x8000002135357221 */ /* 0x100fe20000010000 */
[----:B------:R-:W-:-:S05]  /*7240*/  FADD.FTZ R55, R55, -R33 ;  /* 0x8000002137377221 */ /* 0x000fca0000010000 */
[----:B------:R-:W3:Y:S01]  /*7250*/  MUFU.EX2 R10, R10 ;  /* 0x0000000a000a7308 */ /* 0x000ee20000000800 */
[----:B------:R-:W-:Y:S01]  /*7260*/  FADD.FTZ R65, R65, -R134 ;  /* 0x8000008641417221 */ /* 0x000fe20000010000 */
[----:B------:R-:W-:-:S06]  /*7270*/  F2FP.F16.F32.PACK_AB R82, R37, R82 ;  /* 0x000000522552723e */ /* 0x000fcc00000000ff */
[----:B------:R-:W3:Y:S01]  /*7280*/  MUFU.EX2 R11, R11 ;  /* 0x0000000b000b7308 */ /* 0x000ee20000000800 */
[----:B------:R-:W-:-:S07]  /*7290*/  FADD.FTZ R66, R66, -R136 ;  /* 0x8000008842427221 */ /* 0x000fce0000010000 */
[----:B------:R-:W3:Y:S01]  /*72a0*/  MUFU.EX2 R97, R97 ;  /* 0x0000006100617308 */ /* 0x000ee20000000800 */
[----:B------:R-:W-:-:S07]  /*72b0*/  FADD.FTZ R39, R39, -R142 ;  /* 0x8000008e27277221 */ /* 0x000fce0000010000 */
[----:B------:R-:W-:Y:S01]  /*72c0*/  MUFU.EX2 R98, R98 ;  /* 0x0000006200627308 */ /* 0x000fe20000000800 */
[----:B------:R-:W-:-:S07]  /*72d0*/  FADD.FTZ R64, R64, -R136 ;  /* 0x8000008840407221 */ /* 0x000fce0000010000 */
[----:B------:R-:W3:Y:S01]  /*72e0*/  MUFU.EX2 R99, R99 ;  /* 0x0000006300637308 */ /* 0x000ee20000000800 */
[----:B------:R-:W-:-:S07]  /*72f0*/  FADD.FTZ R216, R87, -R216 ;  /* 0x800000d857d87221 */ /* 0x000fce0000010000 */
[----:B------:R-:W3:Y:S08]  /*7300*/  MUFU.EX2 R100, R100 ;  /* 0x0000006400647308 */ /* 0x000ef00000000800 */
[----:B------:R4:W3:Y:S01]  /*7310*/  MUFU.EX2 R34, R122 ;  /* 0x0000007a00227308 */ /* 0x0008e20000000800 */
[----:B------:R-:W-:-:S07]  /*7320*/  FADD.FTZ R144, R84, -R145 ;  /* 0x8000009154907221 */ /* 0x000fce0000010000 */
[----:B------:R-:W3:Y:S01]  /*7330*/  MUFU.EX2 R17, R17 ;  /* 0x0000001100117308 */ /* 0x000ee20000000800 */
[----:B----4-:R-:W-:-:S07]  /*7340*/  FADD.FTZ R122, R68, -R36 ;  /* 0x80000024447a7221 */ /* 0x010fce0000010000 */
[----:B------:R-:W-:Y:S01]  /*7350*/  MUFU.EX2 R18, R18 ;  /* 0x0000001200127308 */ /* 0x000fe20000000800 */
[----:B------:R-:W-:-:S07]  /*7360*/  F2FP.F16.F32.PACK_AB R87, R26, R25 ;  /* 0x000000191a57723e */ /* 0x000fce00000000ff */
[----:B------:R-:W4:Y:S08]  /*7370*/  MUFU.EX2 R19, R19 ;  /* 0x0000001300137308 */ /* 0x000f300000000800 */
[----:B------:R-:W4:Y:S08]  /*7380*/  MUFU.EX2 R20, R20 ;  /* 0x0000001400147308 */ /* 0x000f300000000800 */
[----:B------:R-:W4:Y:S08]  /*7390*/  MUFU.EX2 R21, R21 ;  /* 0x0000001500157308 */ /* 0x000f300000000800 */
[----:B------:R-:W-:Y:S08]  /*73a0*/  MUFU.EX2 R22, R22 ;  /* 0x0000001600167308 */ /* 0x000ff00000000800 */
[----:B------:R-:W4:Y:S08]  /*73b0*/  MUFU.EX2 R23, R23 ;  /* 0x0000001700177308 */ /* 0x000f300000000800 */
[----:B------:R-:W4:Y:S01]  /*73c0*/  MUFU.EX2 R88, R88 ;  /* 0x0000005800587308 */ /* 0x000f220000000800 */
[----:B------:R-:W-:-:S07]  /*73d0*/  FADD.FTZ R145, R86, -R145 ;  /* 0x8000009156917221 */ /* 0x000fce0000010000 */
[----:B------:R-:W4:Y:S01]  /*73e0*/  MUFU.EX2 R89, R89 ;  /* 0x0000005900597308 */ /* 0x000f220000000800 */
[----:B------:R-:W-:-:S07]  /*73f0*/  FMUL.FTZ R25, R107, R65 ;  /* 0x000000416b197220 */ /* 0x000fce0000410000 */
[----:B------:R-:W-:Y:S08]  /*7400*/  MUFU.EX2 R90, R90 ;  /* 0x0000005a005a7308 */ /* 0x000ff00000000800 */
[----:B------:R-:W4:Y:S08]  /*7410*/  MUFU.EX2 R91, R91 ;  /* 0x0000005b005b7308 */ /* 0x000f300000000800 */
[----:B------:R-:W4:Y:S08]  /*7420*/  MUFU.EX2 R92, R92 ;  /* 0x0000005c005c7308 */ /* 0x000f300000000800 */
[----:B------:R-:W4:Y:S08]  /*7430*/  MUFU.EX2 R93, R93 ;  /* 0x0000005d005d7308 */ /* 0x000f300000000800 */
[----:B------:R-:W-:Y:S08]  /*7440*/  MUFU.EX2 R94, R94 ;  /* 0x0000005e005e7308 */ /* 0x000ff00000000800 */
[----:B------:R-:W4:Y:S08]  /*7450*/  MUFU.EX2 R95, R95 ;  /* 0x0000005f005f7308 */ /* 0x000f300000000800 */
[----:B------:R-:W4:Y:S01]  /*7460*/  MUFU.EX2 R96, R96 ;  /* 0x0000006000607308 */ /* 0x000f220000000800 */
[----:B------:R-:W-:-:S07]  /*7470*/  FMUL.FTZ R86, R229, R127 ;  /* 0x0000007fe5567220 */ /* 0x000fce0000410000 */
[----:B------:R2:W-:Y:S01]  /*7480*/  MUFU.EX2 R35, R121 ;  /* 0x0000007900237308 */ /* 0x0005e20000000800 */
[----:B------:R-:W-:-:S07]  /*7490*/  FMUL.FTZ R65, R106, R66 ;  /* 0x000000426a417220 */ /* 0x000fce0000410000 */
[----:B------:R-:W4:Y:S01]  /*74a0*/  MUFU.EX2 R110, R110 ;  /* 0x0000006e006e7308 */ /* 0x000f220000000800 */
[----:B--2---:R-:W-:Y:S01]  /*74b0*/  FADD.FTZ R121, R67, -R134 ;  /* 0x8000008643797221 */ /* 0x004fe20000010000 */
[----:B------:R-:W-:Y:S01]  /*74c0*/  FADD.FTZ R67, R70, -R36 ;  /* 0x8000002446437221 */ /* 0x000fe20000010000 */
[----:B------:R-:W-:-:S05]  /*74d0*/  FADD.FTZ R70, R69, -R217 ;  /* 0x800000d945467221 */ /* 0x000fca0000010000 */
[----:B------:R-:W2:Y:S01]  /*74e0*/  MUFU.EX2 R112, R112 ;  /* 0x0000007000707308 */ /* 0x000ea20000000800 */
[----:B------:R-:W-:Y:S01]  /*74f0*/  FMUL.FTZ R38, R13, R38 ;  /* 0x000000260d267220 */ /* 0x000fe20000410000 */
[----:B-1----:R-:W-:-:S06]  /*7500*/  FMUL.FTZ R39, R15, R39 ;  /* 0x000000270f277220 */ /* 0x002fcc0000410000 */
[----:B------:R-:W1:Y:S01]  /*7510*/  MUFU.EX2 R33, R123 ;  /* 0x0000007b00217308 */ /* 0x000e620000000800 */
[----:B-----5:R-:W-:Y:S01]  /*7520*/  FMUL.FTZ R60, R101, R60 ;  /* 0x0000003c653c7220 */ /* 0x020fe20000410000 */
[----:B------:R-:W-:Y:S01]  /*7530*/  FMUL.FTZ R61, R103, R61 ;  /* 0x0000003d673d7220 */ /* 0x000fe20000410000 */
[----:B------:R-:W-:-:S05]  /*7540*/  FMUL.FTZ R62, R102, R62 ;  /* 0x0000003e663e7220 */ /* 0x000fca0000410000 */
[----:B------:R5:W1:Y:S01]  /*7550*/  MUFU.EX2 R36, R120 ;  /* 0x0000007800247308 */ /* 0x000a620000000800 */
[----:B---3--:R-:W-:Y:S01]  /*7560*/  FMUL.FTZ R63, R104, R63 ;  /* 0x0000003f683f7220 */ /* 0x008fe20000410000 */
[----:B------:R-:W-:Y:S01]  /*7570*/  FMUL.FTZ R64, R105, R64 ;  /* 0x0000004069407220 */ /* 0x000fe20000410000 */
[----:B------:R-:W-:-:S05]  /*7580*/  FMUL.FTZ R26, R108, R121 ;  /* 0x000000796c1a7220 */ /* 0x000fca0000410000 */
[----:B------:R-:W3:Y:S01]  /*7590*/  MUFU.EX2 R119, R119 ;  /* 0x0000007700777308 */ /* 0x000ee20000000800 */
[----:B-----5:R-:W-:Y:S01]  /*75a0*/  FADD.FTZ R120, R71, -R217 ;  /* 0x800000d947787221 */ /* 0x020fe20000010000 */
[----:B------:R-:W-:Y:S01]  /*75b0*/  FMUL.FTZ R71, R227, R130 ;  /* 0x00000082e3477220 */ /* 0x000fe20000410000 */
[----:B------:R-:W-:-:S05]  /*75c0*/  FMUL.FTZ R66, R109, R122 ;  /* 0x0000007a6d427220 */ /* 0x000fca0000410000 */
[----:B------:R-:W5:Y:S01]  /*75d0*/  MUFU.EX2 R118, R118 ;  /* 0x0000007600767308 */ /* 0x000f620000000800 */
[----:B------:R-:W-:Y:S01]  /*75e0*/  FMUL.FTZ R27, R111, R70 ;  /* 0x000000466f1b7220 */ /* 0x000fe20000410000 */
[----:B------:R-:W-:-:S06]  /*75f0*/  FADD.FTZ R123, R72, -R125 ;  /* 0x8000007d487b7221 */ /* 0x000fcc0000010000 */
[----:B------:R-:W5:Y:S01]  /*7600*/  MUFU.EX2 R117, R117 ;  /* 0x0000007500757308 */ /* 0x000f620000000800 */
[----:B------:R-:W-:-:S07]  /*7610*/  FADD.FTZ R134, R73, -R135 ;  /* 0x8000008749867221 */ /* 0x000fce0000010000 */
[----:B------:R-:W5:Y:S01]  /*7620*/  MUFU.EX2 R116, R116 ;  /* 0x0000007400747308 */ /* 0x000f620000000800 */
[----:B------:R-:W-:-:S07]  /*7630*/  FADD.FTZ R41, R41, -R140 ;  /* 0x8000008c29297221 */ /* 0x000fce0000010000 */
[----:B------:R-:W5:Y:S01]  /*7640*/  MUFU.EX2 R115, R115 ;  /* 0x0000007300737308 */ /* 0x000f620000000800 */
[----:B------:R-:W-:-:S07]  /*7650*/  FADD.FTZ R43, R43, -R140 ;  /* 0x8000008c2b2b7221 */ /* 0x000fce0000010000 */
[----:B------:R-:W5:Y:S01]  /*7660*/  MUFU.EX2 R114, R114 ;  /* 0x0000007200727308 */ /* 0x000f620000000800 */
[----:B------:R-:W-:-:S07]  /*7670*/  FADD.FTZ R125, R74, -R125 ;  /* 0x8000007d4a7d7221 */ /* 0x000fce0000010000 */
[----:B------:R-:W5:Y:S01]  /*7680*/  MUFU.EX2 R37, R113 ;  /* 0x0000007100257308 */ /* 0x000f620000000800 */
[----:B------:R-:W-:Y:S01]  /*7690*/  FADD.FTZ R135, R75, -R135 ;  /* 0x800000874b877221 */ /* 0x000fe20000010000 */
[----:B------:R-:W-:Y:S01]  /*76a0*/  FADD.FTZ R136, R76, -R138 ;  /* 0x8000008a4c887221 */ /* 0x000fe20000010000 */
[----:B------:R-:W-:Y:S01]  /*76b0*/  FADD.FTZ R142, R77, -R143 ;  /* 0x8000008f4d8e7221 */ /* 0x000fe20000010000 */
[--C-:B------:R-:W-:Y:S01]  /*76c0*/  FADD.FTZ R140, R81, -R141.reuse ;  /* 0x8000008d518c7221 */ /* 0x100fe20000010000 */
[----:B------:R-:W-:Y:S01]  /*76d0*/  FADD.FTZ R141, R83, -R141 ;  /* 0x8000008d538d7221 */ /* 0x000fe20000010000 */
        /* <DEDUP_REMOVED lines=42> */
[----:B------:R-:W-:Y:S01]  /*7980*/  IMAD R220, R0, 0x400, R220 ;  /* 0x0000040000dc7824 */ /* 0x000fe200078e02dc */
[----:B------:R-:W-:Y:S01]  /*7990*/  F2FP.F16.F32.PACK_AB R84, R69, R84 ;  /* 0x000000544554723e */ /* 0x000fe200000000ff */
[----:B------:R-:W-:Y:S01]  /*79a0*/  FMUL.FTZ R67, R110, R67 ;  /* 0x000000436e437220 */ /* 0x000fe20000410000 */
[----:B--2---:R-:W-:Y:S01]  /*79b0*/  FMUL.FTZ R120, R112, R120 ;  /* 0x0000007870787220 */ /* 0x004fe20000410000 */
[----:B------:R-:W-:Y:S01]  /*79c0*/  IMAD R39, R39, 0x2, R236 ;  /* 0x0000000227277824 */ /* 0x000fe200078e02ec */
[----:B------:R-:W-:Y:S01]  /*79d0*/  F2FP.F16.F32.PACK_AB R80, R131, R80 ;  /* 0x000000508350723e */ /* 0x000fe200000000ff */
[----:B-1----:R-:W-:Y:S01]  /*79e0*/  FMUL.FTZ R63, R33, R138 ;  /* 0x0000008a213f7220 */ /* 0x002fe20000410000 */
        /* <DEDUP_REMOVED lines=24> */
[----:B------:R-:W-:Y:S02]  /*7b70*/  R2UR UR4, R220 ;  /* 0x00000000dc0472ca */ /* 0x000fe400000e0000 */
        /* <DEDUP_REMOVED lines=14> */
[----:B------:R-:W-:-:S03]  /*7c60*/  F2FP.F16.F32.PACK_AB R27, R226, R228 ;  /* 0x000000e4e21b723e */ /* 0x000fc600000000ff */
        /* <DEDUP_REMOVED lines=137> */
.L_x_6124:
        /* <DEDUP_REMOVED lines=70> */
.L_x_6125:
[----:B------:R-:W-:Y:S02]  /*8960*/  VIADD R16, R16, 0x1 ;  /* 0x0000000110107836 */ /* 0x000fe40000000000 */
[----:B------:R-:W-:Y:S02]  /*8970*/  VIADD R7, R7, 0x30c20 ;  /* 0x00030c2007077836 */ /* 0x000fe40000000000 */
[----:B------:R-:W-:Y:S01]  /*8980*/  VIADD R0, R0, 0x1 ;  /* 0x0000000100007836 */ /* 0x000fe20000000000 */
[----:B------:R-:W-:Y:S02]  /*8990*/  ISETP.GE.AND P1, PT, R16, UR38, PT ;  /* 0x0000002610007c0c */ /* 0x000fe4000bf26270 */
[----:B------:R-:W-:Y:S02]  /*89a0*/  PRMT R7, RZ, 0x654, R7 ;  /* 0x00000654ff077816 */ /* 0x000fe40000000007 */
[C---:B------:R-:W-:Y:S02]  /*89b0*/  ISETP.NE.AND P0, PT, R0.reuse, 0x2, PT ;  /* 0x000000020000780c */ /* 0x040fe40003f05270 */
[----:B------:R1:W-:Y:S02]  /*89c0*/  SYNCS.ARRIVE.TRANS64.RED.A1T0 RZ, [R7+URZ], RZ ;  /* 0x000000ff07ff79a7 */ /* 0x0003e4000810043f */
[----:B------:R-:W-:-:S02]  /*89d0*/  SEL R0, R0, RZ, P0 ;  /* 0x000000ff00007207 */ /* 0x000fc40000000000 */
[----:B-1----:R-:W-:-:S04]  /*89e0*/  SEL R7, RZ, 0x1, P0 ;  /* 0x00000001ff077807 */ /* 0x002fc80000000000 */
[----:B------:R-:W-:Y:S01]  /*89f0*/  LOP3.LUT R4, R4, R7, RZ, 0x3c, !PT ;  /* 0x0000000704047212 */ /* 0x000fe200078e3cff */
[----:B------:R-:W-:Y:S06]  /*8a00*/  @!P1 BRA `(.L_x_6126) ;  /* 0xffffffcc00849947 */ /* 0x000fec000383ffff */
.L_x_6115:
        /* <DEDUP_REMOVED lines=34> */
.L_x_6095:
[----:B------:R-:W-:Y:S05]  /*8c30*/  @P0 BRA `(.L_x_6127) ;  /* 0x0000000800c80947 */ /* 0x000fea0003800000 */
[----:B------:R-:W3:Y:S01]  /*8c40*/  S2R R3, SR_CgaCtaId ;  /* 0x0000000000037919 */ /* 0x000ee20000008800 */
[----:B------:R-:W-:-:S04]  /*8c50*/  MOV R0, 0x400 ;  /* 0x0000040000007802 */ /* 0x000fc80000000f00 */
[----:B---3--:R-:W-:-:S04]  /*8c60*/  LEA R17, R3, R0, 0x18 ;  /* 0x0000000003117211 */ /* 0x008fc800078ec0ff */
[----:B------:R-:W-:-:S13]  /*8c70*/  LOP3.LUT P0, RZ, R17, 0x3ff, RZ, 0xc0, !PT ;  /* 0x000003ff11ff7812 */ /* 0x000fda000780c0ff */
[----:B------:R-:W-:Y:S05]  /*8c80*/  @!P0 BRA `(.L_x_6128) ;  /* 0x0000000000408947 */ /* 0x000fea0003800000 */
[----:B------:R-:W-:Y:S01]  /*8c90*/  MOV R0, 0x0 ;  /* 0x0000000000007802 */ /* 0x000fe20000000f00 */
[----:B------:R-:W-:Y:S01]  /*8ca0*/  ULDC.64 UR4, c[0x4][0x90] ;  /* 0x0100240000047ab9 */ /* 0x000fe20000000a00 */
[----:B------:R-:W-:Y:S01]  /*8cb0*/  ULDC.64 UR6, c[0x4][0x98] ;  /* 0x0100260000067ab9 */ /* 0x000fe20000000a00 */
[----:B------:R-:W-:Y:S01]  /*8cc0*/  IMAD.U32 R4, RZ, RZ, UR4 ;  /* 0x00000004ff047e24 */ /* 0x000fe2000f8e00ff */
[----:B--2---:R2:W3:Y:S01]  /*8cd0*/  LDC.64 R2, c[0x4][R0] ;  /* 0x0100000000027b82 */ /* 0x0044e20000000a00 */
        /* <DEDUP_REMOVED lines=8> */
[----:B-12---:R-:W-:-:S07]  /*8d60*/  IMAD.MOV.U32 R13, RZ, RZ, RZ ;  /* 0x000000ffff0d7224 */ /* 0x006fce00078e00ff */
[----:B------:R-:W-:-:S07]  /*8d70*/  LEPC R20, `(.L_x_6128) ;  /* 0x000000001014794e */ /* 0x000fce0000000000 */
[----:B---3--:R-:W-:Y:S05]  /*8d80*/  CALL.ABS.NOINC R2 ;  /* 0x0000000002007343 */ /* 0x008fea0003c00000 */
.L_x_6128:
[----:B------:R-:W-:-:S05]  /*8d90*/  VIADD R16, R17, 0x4000 ;  /* 0x0000400011107836 */ /* 0x000fca0000000000 */
        /* <DEDUP_REMOVED lines=18> */
.L_x_6129:
        /* <DEDUP_REMOVED lines=18> */
.L_x_6130:
        /* <DEDUP_REMOVED lines=18> */
.L_x_6131:
[----:B------:R-:W3:Y:S01]  /*9100*/  S2R R0, SR_TID.X ;  /* 0x0000000000007919 */ /* 0x000ee20000002100 */
        /* <DEDUP_REMOVED lines=62> */
[----:B------:R-:W-:Y:S01]  /*94f0*/  STSM.16.M88.4 [R0+0x4000], R184 ;  /* 0x004000b800007844 */ /* 0x000fe20000000200 */
[----:B------:R-:W-:-:S03]  /*9500*/  IADD3 R2, R3, 0x4000, R0 ;  /* 0x0000400003027810 */ /* 0x000fc60007ffe000 */
[----:B------:R-:W2:Y:S01]  /*9510*/  SHFL.IDX PT, R5, R6, RZ, 0x1f ;  /* 0x00001fff06057589 */ /* 0x000ea200000e0000 */
[----:B------:R-:W-:-:S03]  /*9520*/  IMAD.IADD R3, R3, 0x1, R4 ;  /* 0x0000000103037824 */ /* 0x000fc600078e0204 */
[----:B------:R3:W-:Y:S04]  /*9530*/  STSM.16.M88.4 [R2], R192 ;  /* 0x000000c002007844 */ /* 0x0007e80000000200 */
[----:B------:R3:W-:Y:S04]  /*9540*/  STSM.16.M88.4 [R4], R200 ;  /* 0x000000c804007844 */ /* 0x0007e80000000200 */
[----:B------:R3:W-:Y:S04]  /*9550*/  STSM.16.M88.4 [R3], R208 ;  /* 0x000000d003007844 */ /* 0x0007e80000000200 */
[----:B------:R3:W-:Y:S04]  /*9560*/  STSM.16.M88.4 [R0], R152 ;  /* 0x0000009800007844 */ /* 0x0007e80000000200 */
[----:B------:R3:W-:Y:S04]  /*9570*/  STSM.16.M88.4 [R2+-0x4000], R160 ;  /* 0xffc000a002007844 */ /* 0x0007e80000000200 */
[----:B------:R3:W-:Y:S01]  /*9580*/  STSM.16.M88.4 [R4+-0x4000], R168 ;  /* 0xffc000a804007844 */ /* 0x0007e20000000200 */
[----:B--2---:R-:W-:-:S03]  /*9590*/  ISETP.NE.AND P0, PT, R5, 0x7, PT ;  /* 0x000000070500780c */ /* 0x004fc60003f05270 */
        /* <DEDUP_REMOVED lines=22> */
[----:B--2---:R-:W-:Y:S02]  /*9700*/  UMOV UR40, UR6 ;  /* 0x0000000600287c82 */ /* 0x004fe40008000000 */
[----:B------:R2:W-:Y:S02]  /*9710*/  UTMASTG.4D [UR40], [UR8] ;  /* 0x00000028080073b5 */ /* 0x0005e40008018000 */
[----:B--2---:R0:W-:Y:S02]  /*9720*/  UTMACMDFLUSH ;  /* 0x00000000000079b7 */ /* 0x0041e40000000000 */
.L_x_6133:
[----:B------:R-:W-:Y:S05]  /*9730*/  BSYNC B0 ;  /* 0x0000000000007941 */ /* 0x000fea0003800000 */
.L_x_6132:
[----:B------:R-:W-:-:S04]  /*9740*/  DEPBAR.LE SB0, 0x0 ;  /* 0x000080000000791a */ /* 0x000fc80000000000 */
[----:B------:R-:W-:Y:S05]  /*9750*/  BRA `(.L_x_6094) ;  /* 0x0000003800707947 */ /* 0x000fea0003800000 */
.L_x_6127:
[----:B------:R-:W3:Y:S01]  /*9760*/  S2R R0, SR_TID.X ;  /* 0x0000000000007919 */ /* 0x000ee20000002100 */
[----:B--2---:R-:W2:Y:S01]  /*9770*/  LDC.64 R2, c[0x0][0x820] ;  /* 0x00020800ff027b82 */ /* 0x004ea20000000a00 */
[----:B------:R-:W-:Y:S01]  /*9780*/  IMAD.U32 R9, RZ, RZ, UR43 ;  /* 0x0000002bff097e24 */ /* 0x000fe2000f8e00ff */
[----:B------:R-:W-:Y:S01]  /*9790*/  BSSY B0, `(.L_x_6134) ;  /* 0x0000038000007945 */ /* 0x000fe20003800000 */
[----:B------:R-:W-:Y:S02]  /*97a0*/  IMAD.U32 R27, RZ, RZ, UR36 ;  /* 0x00000024ff1b7e24 */ /* 0x000fe4000f8e00ff */
[----:B------:R-:W-:Y:S01]  /*97b0*/  IMAD.U32 R25, RZ, RZ, UR44 ;  /* 0x0000002cff197e24 */ /* 0x000fe2000f8e00ff */
[----:B------:R-:W-:Y:S02]  /*97c0*/  SHF.R.S32.HI R9, RZ, 0x1f, R9 ;  /* 0x0000001fff097819 */ /* 0x000fe40000011409 */
[----:B------:R-:W4:Y:S02]  /*97d0*/  LDC.64 R18, c[0x0][0x808] ;  /* 0x00020200ff127b82 */ /* 0x000f240000000a00 */
[----:B------:R-:W-:-:S06]  /*97e0*/  SHF.R.S32.HI R25, RZ, 0x1f, R25 ;  /* 0x0000001fff197819 */ /* 0x000fcc0000011419 */
[----:B------:R-:W5:Y:S08]  /*97f0*/  LDC.64 R14, c[0x0][0x828] ;  /* 0x00020a00ff0e7b82 */ /* 0x000f700000000a00 */
[----:B------:R-:W1:Y:S01]  /*9800*/  LDC.64 R16, c[0x0][0x850] ;  /* 0x00021400ff107b82 */ /* 0x000e620000000a00 */
[----:B---3--:R-:W-:-:S07]  /*9810*/  VIADD R5, R0, 0xffffff80 ;  /* 0xffffff8000057836 */ /* 0x008fce0000000000 */
[----:B------:R-:W3:Y:S01]  /*9820*/  LDC R23, c[0x0][0x83c] ;  /* 0x00020f00ff177b82 */ /* 0x000ee20000000800 */
[----:B----4-:R-:W-:Y:S01]  /*9830*/  IMAD R11, R27, -0x80, R18 ;  /* 0xffffff801b0b7824 */ /* 0x010fe200078e0212 */
[----:B------:R-:W-:-:S04]  /*9840*/  SHF.R.S32.HI R0, RZ, 0x1f, R5 ;  /* 0x0000001fff007819 */ /* 0x000fc80000011405 */
[----:B------:R-:W-:Y:S02]  /*9850*/  LEA.HI R8, R0, R5, RZ, 0x3 ;  /* 0x0000000500087211 */ /* 0x000fe400078f18ff */
[----:B------:R-:W4:Y:S02]  /*9860*/  LDC.64 R20, c[0x0][0x858] ;  /* 0x00021600ff147b82 */ /* 0x000f240000000a00 */
[----:B------:R-:W-:-:S05]  /*9870*/  LOP3.LUT R0, R8, 0x1ffffff8, RZ, 0xc0, !PT ;  /* 0x1ffffff808007812 */ /* 0x000fca00078ec0ff */
[----:B------:R-:W-:-:S04]  /*9880*/  IMAD.IADD R0, R5, 0x1, -R0 ;  /* 0x0000000105007824 */ /* 0x000fc800078e0a00 */
[----:B------:R-:W-:Y:S02]  /*9890*/  IMAD.SHL.U32 R6, R0, 0x8, RZ ;  /* 0x0000000800067824 */ /* 0x000fe400078e00ff */
[----:B--2---:R-:W-:-:S03]  /*98a0*/  IMAD R0, R9, R2, RZ ;  /* 0x0000000209007224 */ /* 0x004fc600078e02ff */
[----:B------:R-:W-:Y:S01]  /*98b0*/  SHF.R.S32.HI R7, RZ, 0x1f, R6 ;  /* 0x0000001fff077819 */ /* 0x000fe20000011406 */
[----:B------:R-:W-:Y:S02]  /*98c0*/  IMAD R3, R3, UR43, R0 ;  /* 0x0000002b03037c24 */ /* 0x000fe4000f8e0200 */
[----:B------:R-:W-:Y:S01]  /*98d0*/  IMAD.WIDE.U32 R4, R2, UR43, R6 ;  /* 0x0000002b02047c25 */ /* 0x000fe2000f8e0006 */
[----:B------:R-:W-:-:S03]  /*98e0*/  SHF.R.S32.HI R2, RZ, 0x3, R8 ;  /* 0x00000003ff027819 */ /* 0x000fc60000011408 */
[----:B------:R-:W-:Y:S01]  /*98f0*/  IMAD.IADD R5, R5, 0x1, R3 ;  /* 0x0000000105057824 */ /* 0x000fe200078e0203 */
[C---:B------:R-:W-:Y:S01]  /*9900*/  ISETP.GE.AND P2, PT, R2.reuse, R11, PT ;  /* 0x0000000b0200720c */ /* 0x040fe20003f46270 */
[C---:B------:R-:W-:Y:S02]  /*9910*/  VIADD R0, R2.reuse, 0x20 ;  /* 0x0000002002007836 */ /* 0x040fe40000000000 */
[----:B------:R-:W-:Y:S01]  /*9920*/  VIADD R3, R2, 0x60 ;  /* 0x0000006002037836 */ /* 0x000fe20000000000 */
[----:B------:R-:W-:Y:S01]  /*9930*/  ISETP.GE.OR P6, PT, R6, R19, P2 ;  /* 0x000000130600720c */ /* 0x000fe200017c6670 */
[----:B-----5:R-:W-:Y:S01]  /*9940*/  IMAD R8, R25, R14, RZ ;  /* 0x0000000e19087224 */ /* 0x020fe200078e02ff */
[-C--:B------:R-:W-:Y:S01]  /*9950*/  ISETP.GE.AND P3, PT, R0, R11.reuse, PT ;  /* 0x0000000b0000720c */ /* 0x080fe20003f66270 */
[----:B------:R-:W-:Y:S01]  /*9960*/  VIADD R0, R2, 0x40 ;  /* 0x0000004002007836 */ /* 0x000fe20000000000 */
[-C--:B------:R-:W-:Y:S01]  /*9970*/  ISETP.GE.AND P1, PT, R3, R11.reuse, PT ;  /* 0x0000000b0300720c */ /* 0x080fe20003f26270 */
[----:B------:R-:W-:Y:S01]  /*9980*/  IMAD R15, R15, UR44, R8 ;  /* 0x0000002c0f0f7c24 */ /* 0x000fe2000f8e0208 */
[----:B------:R-:W-:Y:S01]  /*9990*/  SHF.R.S32.HI R3, RZ, 0x1f, R2 ;  /* 0x0000001fff037819 */ /* 0x000fe20000011402 */
[----:B-1----:R-:W-:Y:S01]  /*99a0*/  IMAD.WIDE.U32 R12, R14, UR44, R4 ;  /* 0x0000002c0e0c7c25 */ /* 0x002fe2000f8e0004 */
[----:B------:R-:W-:-:S02]  /*99b0*/  ISETP.GE.AND P0, PT, R0, R11, PT ;  /* 0x0000000b0000720c */ /* 0x000fc40003f06270 */
[CC--:B------:R-:W-:Y:S01]  /*99c0*/  ISETP.GE.OR P4, PT, R6.reuse, R19.reuse, P3 ;  /* 0x000000130600720c */ /* 0x0c0fe20001f86670 */
[----:B------:R-:W-:Y:S01]  /*99d0*/  IMAD.WIDE R10, R27, 0x80, R2 ;  /* 0x000000801b0a7825 */ /* 0x000fe200078e0202 */
[----:B------:R-:W-:Y:S01]  /*99e0*/  ISETP.GE.OR P5, PT, R6, R19, P0 ;  /* 0x000000130600720c */ /* 0x000fe200007a6670 */
[----:B------:R-:W1:Y:S02]  /*99f0*/  LDC.64 R26, c[0x0][0x208] ;  /* 0x00008200ff1a7b82 */ /* 0x000e640000000a00 */
[----:B------:R-:W-:Y:S02]  /*9a00*/  IMAD R0, R9, R16, RZ ;  /* 0x0000001009007224 */ /* 0x000fe400078e02ff */
[----:B------:R-:W-:-:S04]  /*9a10*/  IMAD.WIDE.U32 R8, R16, UR43, R6 ;  /* 0x0000002b10087c25 */ /* 0x000fc8000f8e0006 */
[----:B------:R-:W-:Y:S02]  /*9a20*/  IMAD R17, R17, UR43, R0 ;  /* 0x0000002b11117c24 */ /* 0x000fe4000f8e0200 */
[----:B------:R-:W-:Y:S01]  /*9a30*/  IMAD.IADD R5, R13, 0x1, R15 ;  /* 0x000000010d057824 */ /* 0x000fe200078e020f */
[----:B---34-:R-:W-:Y:S06]  /*9a40*/  @P6 BRA `(.L_x_6135) ;  /* 0x0000000000306947 */ /* 0x018fec0003800000 */
[----:B------:R-:W-:Y:S01]  /*9a50*/  ULDC.64 UR4, c[0x0][0x818] ;  /* 0x0002060000047ab9 */ /* 0x000fe20000000a00 */
[----:B------:R-:W-:Y:S01]  /*9a60*/  IMAD.MOV.U32 R4, RZ, RZ, R12 ;  /* 0x000000ffff047224 */ /* 0x000fe200078e000c */
[----:B-1----:R-:W-:Y:S01]  /*9a70*/  R2UR UR6, R26 ;  /* 0x000000001a0672ca */ /* 0x002fe200000e0000 */
        /* <DEDUP_REMOVED lines=9> */
.L_x_6135:
[----:B------:R-:W-:Y:S05]  /*9b10*/  BSYNC B0 ;  /* 0x0000000000007941 */ /* 0x000fea0003800000 */
.L_x_6134:
[----:B------:R-:W-:Y:S01]  /*9b20*/  IMAD.IADD R9, R9, 0x1, R17 ;  /* 0x0000000109097824 */ /* 0x000fe200078e0211 */
[----:B------:R-:W-:Y:S01]  /*9b30*/  BSSY B0, `(.L_x_6136) ;  /* 0x0000019000007945 */ /* 0x000fe20003800000 */
[----:B------:R-:W-:Y:S01]  /*9b40*/  IMAD R0, R25, R20, RZ ;  /* 0x0000001419007224 */ /* 0x000fe200078e02ff */
[----:B------:R-:W-:Y:S01]  /*9b50*/  ISETP.GE.OR P6, PT, R6, R19, P1 ;  /* 0x000000130600720c */ /* 0x000fe20000fc6670 */
[----:B------:R-:W-:Y:S01]  /*9b60*/  IMAD.WIDE.U32 R8, R20, UR44, R8 ;  /* 0x0000002c14087c25 */ /* 0x000fe2000f8e0008 */
[CC--:B------:R-:W-:Y:S02]  /*9b70*/  ISETP.GE.OR P2, PT, R6.reuse, R23.reuse, P2 ;  /* 0x000000170600720c */ /* 0x0c0fe40001746670 */
[CC--:B------:R-:W-:Y:S01]  /*9b80*/  ISETP.GE.OR P3, PT, R6.reuse, R23.reuse, P3 ;  /* 0x000000170600720c */ /* 0x0c0fe20001f66670 */
[----:B--2---:R-:W-:Y:S01]  /*9b90*/  IMAD R15, R21, UR44, R0 ;  /* 0x0000002c150f7c24 */ /* 0x004fe2000f8e0200 */
[CC--:B------:R-:W-:Y:S02]  /*9ba0*/  ISETP.GE.OR P0, PT, R6.reuse, R23.reuse, P0 ;  /* 0x000000170600720c */ /* 0x0c0fe40000706670 */
[----:B------:R-:W-:Y:S01]  /*9bb0*/  ISETP.GE.OR P1, PT, R6, R23, P1 ;  /* 0x000000170600720c */ /* 0x000fe20000f26670 */
[----:B------:R-:W-:-:S12]  /*9bc0*/  @P4 BRA `(.L_x_6137) ;  /* 0x00000000003c4947 */ /* 0x000fd80003800000 */
[----:B------:R-:W-:Y:S01]  /*9bd0*/  IADD3 R7, P4, R10, 0x20, RZ ;  /* 0x000000200a077810 */ /* 0x000fe20007f9e0ff */
[----:B------:R-:W-:Y:S01]  /*9be0*/  ULDC.64 UR4, c[0x0][0x818] ;  /* 0x0002060000047ab9 */ /* 0x000fe20000000a00 */
[----:B------:R-:W-:Y:S01]  /*9bf0*/  IMAD.MOV.U32 R2, RZ, RZ, R12 ;  /* 0x000000ffff027224 */ /* 0x000fe200078e000c */
[----:B-1----:R-:W-:Y:S01]  /*9c00*/  R2UR UR6, R26 ;  /* 0x000000001a0672ca */ /* 0x002fe200000e0000 */
        /* <DEDUP_REMOVED lines=11> */
.L_x_6137:
[----:B------:R-:W-:Y:S05]  /*9cc0*/  BSYNC B0 ;  /* 0x0000000000007941 */ /* 0x000fea0003800000 */
.L_x_6136:
[----:B------:R-:W-:Y:S04]  /*9cd0*/  BSSY B0, `(.L_x_6138) ;  /* 0x0000011000007945 */ /* 0x000fe80003800000 */
[----:B------:R-:W-:Y:S05]  /*9ce0*/  @P5 BRA `(.L_x_6139) ;  /* 0x00000000003c5947 */ /* 0x000fea0003800000 */
[----:B--2---:R-:W-:Y:S01]  /*9cf0*/  IADD3 R7, P4, R10, 0x40, RZ ;  /* 0x000000400a077810 */ /* 0x004fe20007f9e0ff */
        /* <DEDUP_REMOVED lines=14> */
.L_x_6139:
[----:B------:R-:W-:Y:S05]  /*9de0*/  BSYNC B0 ;  /* 0x0000000000007941 */ /* 0x000fea0003800000 */
.L_x_6138:
[----:B------:R-:W-:Y:S04]  /*9df0*/  BSSY B0, `(.L_x_6140) ;  /* 0x0000011000007945 */ /* 0x000fe80003800000 */
[----:B------:R-:W-:Y:S05]  /*9e00*/  @P6 BRA `(.L_x_6141) ;  /* 0x00000000003c6947 */ /* 0x000fea0003800000 */
[----:B--23--:R-:W-:Y:S01]  /*9e10*/  IADD3 R7, P4, R10, 0x60, RZ ;  /* 0x000000600a077810 */ /* 0x00cfe20007f9e0ff */
        /* <DEDUP_REMOVED lines=14> */
.L_x_6141:
[----:B------:R-:W-:Y:S05]  /*9f00*/  BSYNC B0 ;  /* 0x0000000000007941 */ /* 0x000fea0003800000 */
.L_x_6140:
[----:B------:R-:W-:Y:S01]  /*9f10*/  BSSY B0, `(.L_x_6142) ;  /* 0x000000f000007945 */ /* 0x000fe20003800000 */
[----:B----4-:R-:W-:-:S03]  /*9f20*/  IMAD.IADD R5, R9, 0x1, R15 ;  /* 0x0000000109057824 */ /* 0x010fc600078e020f */
[----:B------:R-:W-:Y:S05]  /*9f30*/  @P2 BRA `(.L_x_6143) ;  /* 0x0000000000302947 */ /* 0x000fea0003800000 */
[----:B------:R-:W-:Y:S01]  /*9f40*/  ULDC.64 UR4, c[0x0][0x848] ;  /* 0x0002120000047ab9 */ /* 0x000fe20000000a00 */
[----:B------:R-:W-:Y:S01]  /*9f50*/  IMAD.MOV.U32 R4, RZ, RZ, R8 ;  /* 0x000000ffff047224 */ /* 0x000fe200078e0008 */
[----:B-1----:R-:W-:Y:S01]  /*9f60*/  R2UR UR6, R26 ;  /* 0x000000001a0672ca */ /* 0x002fe200000e0000 */
[----:B--23--:R-:W-:Y:S01]  /*9f70*/  IMAD R7, R11, UR4, RZ ;  /* 0x000000040b077c24 */ /* 0x00cfe2000f8e02ff */
        /* <DEDUP_REMOVED lines=8> */
.L_x_6143:
[----:B------:R-:W-:Y:S05]  /*a000*/  BSYNC B0 ;  /* 0x0000000000007941 */ /* 0x000fea0003800000 */
.L_x_6142:
[----:B------:R-:W-:Y:S04]  /*a010*/  BSSY B0, `(.L_x_6144) ;  /* 0x0000011000007945 */ /* 0x000fe80003800000 */
[----:B------:R-:W-:Y:S05]  /*a020*/  @P3 BRA `(.L_x_6145) ;  /* 0x00000000003c3947 */ /* 0x000fea0003800000 */
[----:B--234-:R-:W-:Y:S01]  /*a030*/  IADD3 R7, P2, R10, 0x20, RZ ;  /* 0x000000200a077810 */ /* 0x01cfe20007f5e0ff */
        /* <DEDUP_REMOVED lines=14> */
.L_x_6145:
[----:B------:R-:W-:Y:S05]  /*a120*/  BSYNC B0 ;  /* 0x0000000000007941 */ /* 0x000fea0003800000 */
.L_x_6144:
[----:B------:R-:W-:Y:S04]  /*a130*/  BSSY B0, `(.L_x_6146) ;  /* 0x0000011000007945 */ /* 0x000fe80003800000 */
[----:B------:R-:W-:Y:S05]  /*a140*/  @P0 BRA `(.L_x_6147) ;  /* 0x00000000003c0947 */ /* 0x000fea0003800000 */
[----:B-1234-:R-:W-:Y:S01]  /*a150*/  IADD3 R7, P0, R10, 0x40, RZ ;  /* 0x000000400a077810 */ /* 0x01efe20007f1e0ff */
        /* <DEDUP_REMOVED lines=14> */
.L_x_6147:
[----:B------:R-:W-:Y:S05]  /*a240*/  BSYNC B0 ;  /* 0x0000000000007941 */ /* 0x000fea0003800000 */
.L_x_6146:
        /* <DEDUP_REMOVED lines=17> */
.L_x_6090:
        /* <DEDUP_REMOVED lines=29> */
.L_x_6149:
[----:B------:R-:W-:Y:S01]  /*a530*/  ULDC UR9, c[0x0][0xb44] ;  /* 0x0002d10000097ab9 */ /* 0x000fe20000000800 */
[----:B------:R-:W-:Y:S01]  /*a540*/  UMOV UR7, UR8 ;  /* 0x0000000800077c82 */ /* 0x000fe20008000000 */
[----:B------:R-:W-:-:S11]  /*a550*/  UISETP.NE.AND UP0, UPT, UR9, 0x1, UPT ;  /* 0x000000010900788c */ /* 0x000fd6000bf05270 */
[----:B------:R-:W-:Y:S02]  /*a560*/  @UP0 ULDC.64 UR10, c[0x0][0xb48] ;  /* 0x0002d200000a0ab9 */ /* 0x000fe40000000a00 */
[----:B------:R-:W-:-:S04]  /*a570*/  UIMAD.WIDE.U32 UR4, UR8, UR10, URZ ;  /* 0x0000000a080472a5 */ /* 0x000fc8000f8e003f */
[----:B------:R-:W-:-:S04]  /*a580*/  @UP0 USHF.R.U32.HI UR7, URZ, UR11, UR5 ;  /* 0x0000000b3f070299 */ /* 0x000fc80008011605 */
[----:B------:R-:W-:-:S12]  /*a590*/  UIMAD UR4, UR7, UR9, URZ ;  /* 0x00000009070472a4 */ /* 0x000fd8000f8e023f */
.L_x_6150:
        /* <DEDUP_REMOVED lines=20> */
[----:B------:R-:W-:Y:S02]  /*a6e0*/  USHF.R.S32.HI UR6, URZ, 0x1f, UR5 ;  /* 0x0000001f3f067899 */ /* 0x000fe40008011405 */
[----:B------:R-:W-:-:S02]  /*a6f0*/  USHF.R.S32.HI UR4, URZ, 0x1f, UR7 ;  /* 0x0000001f3f047899 */ /* 0x000fc40008011407 */
[----:B------:R-:W-:Y:S02]  /*a700*/  ULEA.HI UR5, UR6, UR5, URZ, 0x7 ;  /* 0x0000000506057291 */ /* 0x000fe4000f8f383f */
[----:B------:R-:W-:Y:S02]  /*a710*/  ULEA.HI UR4, UR4, UR7, URZ, 0x7 ;  /* 0x0000000704047291 */ /* 0x000fe4000f8f383f */
[----:B------:R-:W-:Y:S02]  /*a720*/  USHF.R.S32.HI UR5, URZ, 0x7, UR5 ;  /* 0x000000073f057899 */ /* 0x000fe40008011405 */
[----:B------:R-:W-:-:S04]  /*a730*/  USHF.R.S32.HI UR4, URZ, 0x7, UR4 ;  /* 0x000000073f047899 */ /* 0x000fc80008011404 */
        /* <DEDUP_REMOVED lines=41> */
.L_x_6153:
[----:B------:R-:W-:Y:S05]  /*a9d0*/  BSYNC B0 ;  /* 0x0000000000007941 */ /* 0x000fea0003800000 */
.L_x_6152:
        /* <DEDUP_REMOVED lines=19> */
.L_x_6155:
[----:B------:R-:W-:Y:S05]  /*ab10*/  BSYNC B0 ;  /* 0x0000000000007941 */ /* 0x000fea0003800000 */
.L_x_6154:
[----:B------:R-:W-:Y:S06]  /*ab20*/  BAR.ARV 0xa, 0xa0 ;  /* 0x0282800000007b1d */ /* 0x000fec0000002000 */
[----:B------:R-:W-:Y:S04]  /*ab30*/  BSSY B0, `(.L_x_6156) ;  /* 0x0000003000007945 */ /* 0x000fe80003800000 */
[----:B------:R-:W-:Y:S05]  /*ab40*/  @!P0 BRA `(.L_x_6157) ;  /* 0x0000000000048947 */ /* 0x000fea0003800000 */
[----:B------:R-:W-:-:S04]  /*ab50*/  DEPBAR.LE SB0, 0x0 ;  /* 0x000080000000791a */ /* 0x000fc80000000000 */
.L_x_6157:
[----:B------:R-:W-:Y:S05]  /*ab60*/  BSYNC B0 ;  /* 0x0000000000007941 */ /* 0x000fea0003800000 */
.L_x_6156:
[----:B------:R-:W-:Y:S06]  /*ab70*/  BAR.ARV 0xb, 0xa0 ;  /* 0x02c2800000007b1d */ /* 0x000fec0000002000 */
[----:B------:R-:W-:Y:S01]  /*ab80*/  UIADD3 UR12, UR8, 0x1, URZ ;  /* 0x00000001080c7890 */ /* 0x000fe2000fffe03f */
[----:B------:R-:W-:Y:S11]  /*ab90*/  BRA `(.L_x_6158) ;  /* 0x0000000000047947 */ /* 0x000ff60003800000 */
.L_x_6151:
[----:B------:R-:W-:-:S05]  /*aba0*/  UMOV UR12, UR8 ;  /* 0x00000008000c7c82 */ /* 0x000fca0008000000 */
.L_x_6158:
[----:B------:R-:W-:-:S04]  /*abb0*/  UIADD3 UR4, UR8, 0x1, URZ ;  /* 0x0000000108047890 */ /* 0x000fc8000fffe03f */
[----:B------:R-:W-:-:S06]  /*abc0*/  UISETP.NE.AND UP0, UPT, UR5, UR4, UPT ;  /* 0x000000040500728c */ /* 0x000fcc000bf05270 */
[----:B------:R-:W-:-:S13]  /*abd0*/  PLOP3.LUT P1, PT, PT, PT, UP0, 0x80, 0x0 ;  /* 0x000000000000781c */ /* 0x000fda0003f2f008 */
[----:B------:R-:W-:Y:S05]  /*abe0*/  @!P1 BRA `(.L_x_6094) ;  /* 0x00000024004c9947 */ /* 0x000fea0003800000 */
[----:B------:R-:W-:Y:S01]  /*abf0*/  ULDC.64 UR10, c[0x0][0x2c0] ;  /* 0x0000b000000a7ab9 */ /* 0x000fe20000000a00 */
[----:B------:R-:W-:Y:S02]  /*ac00*/  UIADD3 UR19, UR9, UR7, URZ ;  /* 0x0000000709137290 */ /* 0x000fe4000fffe03f */
        /* <DEDUP_REMOVED lines=12> */
.L_x_6171:
        /* <DEDUP_REMOVED lines=20> */
.L_x_6160:
[----:B------:R-:W-:Y:S05]  /*ae10*/  BSYNC B0 ;  /* 0x0000000000007941 */ /* 0x000fea0003800000 */
.L_x_6159:
        /* <DEDUP_REMOVED lines=13> */
.L_x_6162:
[----:B------:R-:W-:Y:S05]  /*aef0*/  BSYNC B0 ;  /* 0x0000000000007941 */ /* 0x000fea0003800000 */
.L_x_6161:
[----:B------:R-:W-:Y:S06]  /*af00*/  BAR.ARV 0xa, 0xa0 ;  /* 0x0282800000007b1d */ /* 0x000fec0000002000 */
[----:B------:R-:W-:Y:S04]  /*af10*/  BSSY B0, `(.L_x_6163) ;  /* 0x0000003000007945 */ /* 0x000fe80003800000 */
[----:B------:R-:W-:Y:S05]  /*af20*/  @!P0 BRA `(.L_x_6164) ;  /* 0x0000000000048947 */ /* 0x000fea0003800000 */
[----:B------:R-:W-:-:S04]  /*af30*/  DEPBAR.LE SB0, 0x0 ;  /* 0x000080000000791a */ /* 0x000fc80000000000 */
.L_x_6164:
[----:B------:R-:W-:Y:S05]  /*af40*/  BSYNC B0 ;  /* 0x0000000000007941 */ /* 0x000fea0003800000 */
.L_x_6163:
        /* <DEDUP_REMOVED lines=13> */
.L_x_6166:
[----:B------:R-:W-:Y:S05]  /*b020*/  BSYNC B0 ;  /* 0x0000000000007941 */ /* 0x000fea0003800000 */
.L_x_6165:
        /* <DEDUP_REMOVED lines=13> */
.L_x_6168:
[----:B------:R-:W-:Y:S05]  /*b100*/  BSYNC B0 ;  /* 0x0000000000007941 */ /* 0x000fea0003800000 */
.L_x_6167:
[----:B------:R-:W-:Y:S01]  /*b110*/  UIADD3 UR12, UR12, 0x2, URZ ;  /* 0x000000020c0c7890 */ /* 0x000fe2000fffe03f */
[----:B------:R-:W-:Y:S06]  /*b120*/  BAR.ARV 0xa, 0xa0 ;  /* 0x0282800000007b1d */ /* 0x000fec0000002000 */
[----:B------:R-:W-:Y:S01]  /*b130*/  UISETP.GE.AND UP0, UPT, UR12, UR5, UPT ;  /* 0x000000050c00728c */ /* 0x000fe2000bf06270 */
[----:B------:R-:W-:Y:S04]  /*b140*/  BSSY B0, `(.L_x_6169) ;  /* 0x0000003000007945 */ /* 0x000fe80003800000 */
[----:B------:R-:W-:Y:S06]  /*b150*/  @!P0 BRA `(.L_x_6170) ;  /* 0x0000000000048947 */ /* 0x000fec0003800000 */
[----:B------:R-:W-:-:S04]  /*b160*/  DEPBAR.LE SB0, 0x0 ;  /* 0x000080000000791a */ /* 0x000fc80000000000 */
.L_x_6170:
[----:B------:R-:W-:Y:S05]  /*b170*/  BSYNC B0 ;  /* 0x0000000000007941 */ /* 0x000fea0003800000 */
.L_x_6169:
[----:B------:R-:W-:Y:S06]  /*b180*/  BAR.ARV 0xb, 0xa0 ;  /* 0x02c2800000007b1d */ /* 0x000fec0000002000 */
[----:B------:R-:W-:Y:S01]  /*b190*/  PLOP3.LUT P1, PT, PT, PT, UP0, 0x80, 0x0 ;  /* 0x000000000000781c */ /* 0x000fe20003f2f008 */
[----:B------:R-:W-:Y:S02]  /*b1a0*/  UIADD3 UR20, UR20, 0x4000, URZ ;  /* 0x0000400014147890 */ /* 0x000fe4000fffe03f */
[----:B------:R-:W-:-:S10]  /*b1b0*/  UIADD3 UR4, UR4, 0x4000, URZ ;  /* 0x0000400004047890 */ /* 0x000fd4000fffe03f */
[----:B------:R-:W-:Y:S05]  /*b1c0*/  @!P1 BRA `(.L_x_6171) ;  /* 0xfffffff800c09947 */ /* 0x000fea000383ffff */
[----:B------:R-:W-:Y:S05]  /*b1d0*/  BRA `(.L_x_6094) ;  /* 0x0000001c00d07947 */ /* 0x000fea0003800000 */
.L_x_6148:
        /* <DEDUP_REMOVED lines=21> */
.L_x_6172:
[----:B------:R-:W-:Y:S01]  /*b330*/  ULDC UR8, c[0x0][0xb44] ;  /* 0x0002d10000087ab9 */ /* 0x000fe20000000800 */
[----:B------:R-:W-:Y:S01]  /*b340*/  UMOV UR11, UR7 ;  /* 0x00000007000b7c82 */ /* 0x000fe20008000000 */
[----:B------:R-:W-:-:S11]  /*b350*/  UISETP.NE.AND UP0, UPT, UR8, 0x1, UPT ;  /* 0x000000010800788c */ /* 0x000fd6000bf05270 */
[----:B------:R-:W-:Y:S02]  /*b360*/  @UP0 ULDC.64 UR12, c[0x0][0xb48] ;  /* 0x0002d200000c0ab9 */ /* 0x000fe40000000a00 */
[----:B------:R-:W-:-:S04]  /*b370*/  UIMAD.WIDE.U32 UR4, UR7, UR12, URZ ;  /* 0x0000000c070472a5 */ /* 0x000fc8000f8e003f */
[----:B------:R-:W-:-:S04]  /*b380*/  @UP0 USHF.R.U32.HI UR11, URZ, UR13, UR5 ;  /* 0x0000000d3f0b0299 */ /* 0x000fc80008011605 */
[----:B------:R-:W-:-:S12]  /*b390*/  UIMAD UR4, UR11, UR8, URZ ;  /* 0x000000080b0472a4 */ /* 0x000fd8000f8e023f */
.L_x_6173:
[----:B------:R-:W-:Y:S01]  /*b3a0*/  ULDC UR8, c[0x0][0xb38] ;  /* 0x0002ce0000087ab9 */ /* 0x000fe20000000800 */
[----:B------:R-:W-:Y:S01]  /*b3b0*/  UIADD3 UR4, UR7, -UR4, URZ ;  /* 0x8000000407047290 */ /* 0x000fe2000fffe03f */
[----:B------:R-:W-:Y:S01]  /*b3c0*/  IMAD.MOV.U32 R10, RZ, RZ, 0x1 ;  /* 0x00000001ff0a7424 */ /* 0x000fe200078e00ff */
        /* <DEDUP_REMOVED lines=16> */
[----:B------:R-:W2:Y:S01]  /*b4d0*/  LDC R2, c[0x0][0x290] ;  /* 0x0000a400ff027b82 */ /* 0x000ea20000000800 */
[----:B-1----:R-:W-:-:S05]  /*b4e0*/  VIADD R4, R3, 0x7f ;  /* 0x0000007f03047836 */ /* 0x002fca0000000000 */
[----:B------:R-:W-:Y:S02]  /*b4f0*/  SHF.R.S32.HI R5, RZ, 0x1f, R4 ;  /* 0x0000001fff057819 */ /* 0x000fe40000011404 */
[----:B--2---:R-:W-:Y:S02]  /*b500*/  IADD3 R2, -R2, UR11, R3 ;  /* 0x0000000b02027c10 */ /* 0x004fe4000fffe103 */
[----:B------:R-:W-:-:S03]  /*b510*/  LEA.HI R4, R5, R4, RZ, 0x7 ;  /* 0x0000000405047211 */ /* 0x000fc600078f38ff */
[----:B------:R-:W-:Y:S01]  /*b520*/  VIADD R2, R2, -UR4 ;  /* 0x8000000402027c36 */ /* 0x000fe20008000000 */
[----:B------:R-:W-:-:S04]  /*b530*/  SHF.R.S32.HI R4, RZ, 0x7, R4 ;  /* 0x00000007ff047819 */ /* 0x000fc80000011404 */
[----:B------:R-:W-:-:S04]  /*b540*/  SHF.R.S32.HI R3, RZ, 0x1f, R2 ;  /* 0x0000001fff037819 */ /* 0x000fc80000011402 */
[----:B------:R-:W-:-:S04]  /*b550*/  LEA.HI R3, R3, R2, RZ, 0x7 ;  /* 0x0000000203037211 */ /* 0x000fc800078f38ff */
[----:B------:R-:W-:-:S04]  /*b560*/  SHF.R.S32.HI R3, RZ, 0x7, R3 ;  /* 0x00000007ff037819 */ /* 0x000fc80000011403 */
        /* <DEDUP_REMOVED lines=22> */
[----:B------:R-:W-:Y:S02]  /*b6d0*/  IMAD.IADD R9, R9, 0x1, R3 ;  /* 0x0000000109097824 */ /* 0x000fe400078e0203 */
[----:B------:R-:W1:Y:S01]  /*b6e0*/  LDC.64 R2, c[0x0][0x738] ;  /* 0x0001ce00ff027b82 */ /* 0x000e620000000a00 */
[----:B------:R-:W-:-:S04]  /*b6f0*/  IMAD.WIDE.U32 R6, R6, UR20, RZ ;  /* 0x0000001406067c25 */ /* 0x000fc8000f8e00ff */
[----:B------:R-:W-:Y:S02]  /*b700*/  IMAD.IADD R7, R7, 0x1, R11 ;  /* 0x0000000107077824 */ /* 0x000fe400078e020b */
[----:B------:R-:W-:Y:S02]  /*b710*/  IMAD.U32 R11, RZ, RZ, UR21 ;  /* 0x00000015ff0b7e24 */ /* 0x000fe4000f8e00ff */
[----:B---3--:R-:W-:-:S03]  /*b720*/  IMAD.WIDE.U32 R8, R12, UR21, R8 ;  /* 0x000000150c087c25 */ /* 0x008fc6000f8e0008 */
[----:B------:R-:W-:-:S05]  /*b730*/  SHF.R.S32.HI R11, RZ, 0x1f, R11 ;  /* 0x0000001fff0b7819 */ /* 0x000fca000001140b */
[----:B------:R-:W-:-:S04]  /*b740*/  IMAD R0, R11, R12, RZ ;  /* 0x0000000c0b007224 */ /* 0x000fc800078e02ff */
[----:B------:R-:W-:Y:S02]  /*b750*/  IMAD R13, R13, UR21, R0 ;  /* 0x000000150d0d7c24 */ /* 0x000fe4000f8e0200 */
[----:B-1----:R-:W-:Y:S02]  /*b760*/  IMAD R0, R11, R2, RZ ;  /* 0x000000020b007224 */ /* 0x002fe400078e02ff */
[----:B------:R-:W-:-:S04]  /*b770*/  IMAD.WIDE.U32 R6, R2, UR21, R6 ;  /* 0x0000001502067c25 */ /* 0x000fc8000f8e0006 */
[----:B------:R-:W-:Y:S02]  /*b780*/  IMAD R3, R3, UR21, R0 ;  /* 0x0000001503037c24 */ /* 0x000fe4000f8e0200 */
[----:B------:R-:W-:Y:S01]  /*b790*/  IMAD.MOV.U32 R0, RZ, RZ, RZ ;  /* 0x000000ffff007224 */ /* 0x000fe200078e00ff */
        /* <DEDUP_REMOVED lines=11> */
.L_x_6204:
[----:B------:R-:W-:Y:S02]  /*b850*/  IMAD.IADD R12, R9, 0x1, R13 ;  /* 0x00000001090c7824 */ /* 0x000fe400078e020d */
[----:B------:R-:W-:Y:S02]  /*b860*/  IMAD.IADD R2, R7, 0x1, R3 ;  /* 0x0000000107027824 */ /* 0x000fe400078e0203 */
[----:B------:R-:W-:Y:S01]  /*b870*/  IMAD.MOV.U32 R10, RZ, RZ, 0x1 ;  /* 0x00000001ff0a7424 */ /* 0x000fe200078e00ff */
[----:B------:R2:W-:Y:S04]  /*b880*/  STL [R1+0x4], R12 ;  /* 0x0000040c01007387 */ /* 0x0005e80000100800 */
[----:B------:R2:W-:Y:S01]  /*b890*/  STL [R1], R2 ;  /* 0x0000000201007387 */ /* 0x0005e20000100800 */
[----:B------:R-:W-:Y:S05]  /*b8a0*/  @P0 BRA `(.L_x_6177) ;  /* 0x0000000000180947 */ /* 0x000fea0003800000 */
[----:B--2---:R-:W2:Y:S01]  /*b8b0*/  S2R R2, SR_TID.X ;  /* 0x0000000000027919 */ /* 0x004ea20000002100 */
[----:B------:R-:W-:-:S04]  /*b8c0*/  IMAD.MOV.U32 R3, RZ, RZ, 0x4200 ;  /* 0x00004200ff037424 */ /* 0x000fc800078e00ff */
[----:B------:R3:W-:Y:S01]  /*b8d0*/  SYNCS.ARRIVE.TRANS64 RZ, [R0+URZ+0x30c10], R3 ;  /* 0x030c100300ff79a7 */ /* 0x0007e2000800003f */
[----:B--2---:R-:W-:-:S13]  /*b8e0*/  LOP3.LUT P1, RZ, R2, 0x1f, RZ, 0xc0, !PT ;  /* 0x0000001f02ff7812 */ /* 0x004fda000782c0ff */
[----:B---3--:R-:W-:Y:S05]  /*b8f0*/  @!P1 BRA `(.L_x_6177) ;  /* 0x0000000000049947 */ /* 0x008fea0003800000 */
[----:B------:R-:W-:Y:S01]  /*b900*/  BPT.TRAP 0x1 ;  /* 0x000000040000795c */ /* 0x000fe20000300000 */
.L_x_6177:
[----:B------:R-:W-:Y:S01]  /*b910*/  R2UR UR19, R5 ;  /* 0x00000000051372ca */ /* 0x000fe200000e0000 */
[----:B------:R-:W3:Y:S01]  /*b920*/  LDC.64 R14, c[0x0][0x198] ;  /* 0x00006600ff0e7b82 */ /* 0x000ee20000000a00 */
[----:B------:R-:W-:Y:S01]  /*b930*/  ULDC.64 UR4, c[0x0][0x700] ;  /* 0x0001c00000047ab9 */ /* 0x000fe20000000a00 */
[----:B------:R-:W-:Y:S01]  /*b940*/  R2UR UR8, R0 ;  /* 0x00000000000872ca */ /* 0x000fe200000e0000 */
[----:B-1----:R-:W-:Y:S01]  /*b950*/  IMAD.U32 R11, RZ, RZ, UR4 ;  /* 0x00000004ff0b7e24 */ /* 0x002fe2000f8e00ff */
[----:B------:R-:W-:Y:S01]  /*b960*/  UMOV UR24, 0x0 ;  /* 0x0000000000187882 */ /* 0x000fe20000000000 */
[----:B------:R-:W-:Y:S01]  /*b970*/  VIADD R17, R4, 0xffffffff ;  /* 0xffffffff04117836 */ /* 0x000fe20000000000 */
[----:B------:R-:W-:Y:S01]  /*b980*/  UMOV UR25, 0x14f00000 ;  /* 0x14f0000000197882 */ /* 0x000fe20000000000 */
[----:B------:R-:W-:Y:S01]  /*b990*/  UMOV UR18, URZ ;  /* 0x0000003f00127c82 */ /* 0x000fe20008000000 */
[----:B------:R-:W-:Y:S01]  /*b9a0*/  UMOV UR9, 0x20 ;  /* 0x0000002000097882 */ /* 0x000fe20000000000 */
[----:B------:R-:W-:Y:S01]  /*b9b0*/  UMOV UR13, UR21 ;  /* 0x00000015000d7c82 */ /* 0x000fe20008000000 */
[----:B------:R1:W-:Y:S01]  /*b9c0*/  STL [R1+0x14], R17 ;  /* 0x0000141101007387 */ /* 0x0003e20000100800 */
[----:B------:R-:W-:Y:S01]  /*b9d0*/  UMOV UR10, UR18 ;  /* 0x00000012000a7c82 */ /* 0x000fe20008000000 */
[----:B------:R-:W-:-:S02]  /*b9e0*/  USHF.L.U32 UR19, UR19, 0x7, URZ ;  /* 0x0000000713137899 */ /* 0x000fc4000800063f */
[----:B------:R1:W-:Y:S01]  /*b9f0*/  STL [R1+0x8], RZ ;  /* 0x000008ff01007387 */ /* 0x0003e20000100800 */
[----:B------:R-:W-:Y:S02]  /*ba00*/  UIADD3 UR16, UR8, 0x10000, URZ ;  /* 0x0001000008107890 */ /* 0x000fe4000fffe03f */
[----:B------:R-:W-:Y:S01]  /*ba10*/  UIADD3 UR17, UR8, 0x30c10, URZ ;  /* 0x00030c1008117890 */ /* 0x000fe2000fffe03f */
[----:B------:R-:W-:Y:S01]  /*ba20*/  IMAD.U32 R3, RZ, RZ, UR19 ;  /* 0x00000013ff037e24 */ /* 0x000fe2000f8e00ff */
[----:B--2---:R-:W-:Y:S01]  /*ba30*/  IADD3 R2, P1, R8, UR19, RZ ;  /* 0x0000001308027c10 */ /* 0x004fe2000ff3e0ff */
[----:B------:R-:W-:Y:S01]  /*ba40*/  UIADD3 UR26, UR8, 0x20000, URZ ;  /* 0x00020000081a7890 */ /* 0x000fe2000fffe03f */
[----:B------:R-:W-:Y:S02]  /*ba50*/  UMOV UR28, UR12 ;  /* 0x0000000c001c7c82 */ /* 0x000fe40008000000 */
[----:B------:R-:W-:Y:S01]  /*ba60*/  LEA.HI.X.SX32 R3, R3, R12, 0x1, P1 ;  /* 0x0000000c03037211 */ /* 0x000fe200008f0eff */
[----:B------:R-:W-:Y:S01]  /*ba70*/  IMAD.U32 R12, RZ, RZ, UR5 ;  /* 0x00000005ff0c7e24 */ /* 0x000fe2000f8e00ff */
[C---:B------:R-:W-:Y:S01]  /*ba80*/  LEA R13, P1, R2.reuse, R11, 0x2 ;  /* 0x0000000b020d7211 */ /* 0x040fe200078210ff */
[----:B---3--:R-:W-:Y:S01]  /*ba90*/  IMAD.MOV.U32 R16, RZ, RZ, R15 ;  /* 0x000000ffff107224 */ /* 0x008fe200078e000f */
[----:B------:R-:W-:Y:S01]  /*baa0*/  UMOV UR27, UR17 ;  /* 0x00000011001b7c82 */ /* 0x000fe20008000000 */
[----:B------:R-:W-:Y:S01]  /*bab0*/  IMAD.MOV.U32 R15, RZ, RZ, 0x8000 ;  /* 0x00008000ff0f7424 */ /* 0x000fe200078e00ff */
[----:B------:R-:W-:Y:S01]  /*bac0*/  R2UR UR4, R13 ;  /* 0x000000000d0472ca */ /* 0x000fe200000e0000 */
[----:B------:R-:W-:Y:S01]  /*bad0*/  IMAD.MOV.U32 R13, RZ, RZ, R14 ;  /* 0x000000ffff0d7224 */ /* 0x000fe200078e000e */
[----:B------:R-:W-:Y:S01]  /*bae0*/  LEA.HI.X R2, R2, R12, R3, 0x2, P1 ;  /* 0x0000000c02027211 */ /* 0x000fe200008f1403 */
[----:B------:R-:W-:-:S03]  /*baf0*/  UMOV UR29, UR21 ;  /* 0x00000015001d7c82 */ /* 0x000fc60008000000 */
[----:B------:R-:W-:Y:S02]  /*bb00*/  R2UR UR5, R2 ;  /* 0x00000000020572ca */ /* 0x000fe400000e0000 */
[----:B------:R-:W-:-:S04]  /*bb10*/  IADD3 R2, P1, R13, 0xf0, RZ ;  /* 0x000000f00d027810 */ /* 0x000fc80007f3e0ff */
[----:B------:R-:W-:Y:S01]  /*bb20*/  R2UR UR22, R2 ;  /* 0x00000000021672ca */ /* 0x000fe200000e0000 */
[----:B------:R-:W-:Y:S01]  /*bb30*/  IMAD.X R3, RZ, RZ, R16, P1 ;  /* 0x000000ffff037224 */ /* 0x000fe200008e0610 */
[----:B------:R-:W-:-:S04]  /*bb40*/  IADD3 R14, P1, R13, 0x2f0, RZ ;  /* 0x000002f00d0e7810 */ /* 0x000fc80007f3e0ff */
[----:B------:R-:W-:Y:S01]  /*bb50*/  R2UR UR6, R14 ;  /* 0x000000000e0672ca */ /* 0x000fe200000e0000 */
[----:B------:R-:W-:Y:S01]  /*bb60*/  IMAD.X R14, RZ, RZ, R16, P1 ;  /* 0x000000ffff0e7224 */ /* 0x000fe200008e0610 */
[----:B------:R-:W-:-:S04]  /*bb70*/  R2UR UR23, R3 ;  /* 0x00000000031772ca */ /* 0x000fc800000e0000 */
[----:B------:R-:W-:Y:S02]  /*bb80*/  R2UR UR7, R14 ;  /* 0x000000000e0772ca */ /* 0x000fe400000e0000 */
[----:B------:R-:W-:-:S04]  /*bb90*/  IADD3 R14, P1, R13, 0x3f0, RZ ;  /* 0x000003f00d0e7810 */ /* 0x000fc80007f3e0ff */
[----:B------:R-:W-:Y:S01]  /*bba0*/  R2UR UR14, R14 ;  /* 0x000000000e0e72ca */ /* 0x000fe200000e0000 */
[----:B------:R-:W-:Y:S01]  /*bbb0*/  IMAD.X R14, RZ, RZ, R16, P1 ;  /* 0x000000ffff0e7224 */ /* 0x000fe200008e0610 */
[----:B------:R-:W-:Y:S01]  /*bbc0*/  ISETP.GE.AND P1, PT, R5, R17, PT ;  /* 0x000000110500720c */ /* 0x000fe20003f26270 */
[----:B------:R-:W-:Y:S03]  /*bbd0*/  UTMALDG.4D [UR16], [UR22], desc[UR24] ;  /* 0x00001810160075b4 */ /* 0x000fe60008019000 */
[----:B------:R-:W-:Y:S01]  /*bbe0*/  R2UR UR15, R14 ;  /* 0x000000000e0f72ca */ /* 0x000fe200000e0000 */
[----:B------:R2:W-:Y:S01]  /*bbf0*/  UBLKCP.S.G [UR26], [UR4], UR9 ;  /* 0x0000001a040073ba */ /* 0x0005e20008000209 */
[----:B------:R1:W-:Y:S01]  /*bc00*/  SYNCS.ARRIVE.TRANS64 RZ, [R0+URZ+0x30c00], R15 ;  /* 0x030c000f00ff79a7 */ /* 0x0003e2000800003f */
[----:B--2---:R-:W-:Y:S02]  /*bc10*/  UIADD3 UR9, UR8, 0x30c00, URZ ;  /* 0x00030c0008097890 */ /* 0x004fe4000fffe03f */
[----:B------:R-:W-:Y:S01]  /*bc20*/  UIADD3 UR24, UR8, 0x4000, URZ ;  /* 0x0000400008187890 */ /* 0x000fe2000fffe03f */
[----:B------:R-:W-:Y:S01]  /*bc30*/  UMOV UR16, 0x0 ;  /* 0x0000000000107882 */ /* 0x000fe20000000000 */
[----:B------:R-:W-:Y:S01]  /*bc40*/  UMOV UR17, 0x10000000 ;  /* 0x1000000000117882 */ /* 0x000fe20000000000 */
[----:B------:R-:W-:Y:S01]  /*bc50*/  UMOV UR27, UR11 ;  /* 0x0000000b001b7c82 */ /* 0x000fe20008000000 */
[----:B------:R-:W-:Y:S01]  /*bc60*/  UMOV UR26, UR18 ;  /* 0x00000012001a7c82 */ /* 0x000fe20008000000 */
[----:B------:R-:W-:-:S02]  /*bc70*/  UMOV UR25, UR9 ;  /* 0x0000000900197c82 */ /* 0x000fc40008000000 */
[----:B------:R1:W-:Y:S02]  /*bc80*/  UTMALDG.4D [UR8], [UR6], desc[UR16] ;  /* 0x00001008060075b4 */ /* 0x0003e40008019000 */
[----:B------:R1:W-:Y:S02]  /*bc90*/  UTMALDG.4D [UR24], [UR14], desc[UR16] ;  /* 0x000010180e0075b4 */ /* 0x0003e40008019000 */
[----:B-1----:R-:W-:Y:S05]  /*bca0*/  @P1 BRA `(.L_x_6178) ;  /* 0x0000000c00b41947 */ /* 0x002fea0003800000 */
[----:B------:R-:W-:Y:S01]  /*bcb0*/  LOP3.LUT R18, RZ, R5, RZ, 0x33, !PT ;  /* 0x00000005ff127212 */ /* 0x000fe200078e33ff */
[----:B------:R-:W-:Y:S02]  /*bcc0*/  IMAD.MOV.U32 R10, RZ, RZ, 0x1 ;  /* 0x00000001ff0a7424 */ /* 0x000fe400078e00ff */
[----:B------:R-:W-:Y:S02]  /*bcd0*/  IMAD.MOV.U32 R17, RZ, RZ, R5 ;  /* 0x000000ffff117224 */ /* 0x000fe400078e0005 */
[C---:B------:R-:W-:Y:S02]  /*bce0*/  IMAD.IADD R18, R4.reuse, 0x1, R18 ;  /* 0x0000000104127824 */ /* 0x040fe400078e0212 */
[----:B------:R-:W-:-:S05]  /*bcf0*/  VIADD R4, R4, 0xfffffffe ;  /* 0xfffffffe04047836 */ /* 0x000fca0000000000 */
[----:B------:R-:W-:Y:S02]  /*bd00*/  ISETP.NE.AND P1, PT, R4, R5, PT ;  /* 0x000000050400720c */ /* 0x000fe40003f25270 */
[----:B------:R-:W-:-:S05]  /*bd10*/  LOP3.LUT R4, R18, 0x1, RZ, 0xc0, !PT ;  /* 0x0000000112047812 */ /* 0x000fca00078ec0ff */
[----:B------:R1:W-:Y:S06]  /*bd20*/  STL [R1+0x10], R4 ;  /* 0x0000100401007387 */ /* 0x0003ec0000100800 */
[----:B------:R-:W-:Y:S05]  /*bd30*/  @!P1 BRA `(.L_x_6179) ;  /* 0x00000008005c9947 */ /* 0x000fea0003800000 */
[----:B------:R-:W-:Y:S02]  /*bd40*/  IMAD.IADD R18, R18, 0x1, -R4 ;  /* 0x0000000112127824 */ /* 0x000fe400078e0a04 */
[----:B------:R-:W-:Y:S02]  /*bd50*/  IMAD.MOV.U32 R17, RZ, RZ, R5 ;  /* 0x000000ffff117224 */ /* 0x000fe400078e0005 */
[----:B------:R-:W-:-:S07]  /*bd60*/  IMAD.MOV.U32 R10, RZ, RZ, 0x1 ;  /* 0x00000001ff0a7424 */ /* 0x000fce00078e00ff */
.L_x_6188:
[----:B------:R-:W-:-:S04]  /*bd70*/  SHF.L.U32 R19, R10, 0x1f, RZ ;  /* 0x0000001f0a137819 */ /* 0x000fc800000006ff */
[----:B------:R-:W2:Y:S02]  /*bd80*/  SYNCS.PHASECHK.TRANS64.TRYWAIT P1, [R0+URZ+0x30c40], R19 ;  /* 0x030c4013000075a7 */ /* 0x000ea4000802017f */
[----:B--2---:R-:W-:Y:S05]  /*bd90*/  @!P1 BRA `(.L_x_6180) ;  /* 0x00000014007c9947 */ /* 0x004fea0003800000 */
.L_x_6205:
        /* <DEDUP_REMOVED lines=8> */
.L_x_6181:
[----:B------:R-:W3:Y:S01]  /*be20*/  LDL R11, [R1] ;  /* 0x00000000010b7983 */ /* 0x000ee20000100800 */
[----:B------:R-:W4:Y:S01]  /*be30*/  LDC.64 R14, c[0x0][0x728] ;  /* 0x0001ca00ff0e7b82 */ /* 0x000f220000000a00 */
[----:B------:R-:W-:Y:S01]  /*be40*/  IMAD.SHL.U32 R20, R17, 0x80, RZ ;  /* 0x0000008011147824 */ /* 0x000fe200078e00ff */
        /* <DEDUP_REMOVED lines=11> */
[----:B----4-:R-:W-:-:S04]  /*bf00*/  LEA R3, P2, R2, R14, 0x2 ;  /* 0x0000000e02037211 */ /* 0x010fc800078410ff */
[----:B------:R-:W-:Y:S01]  /*bf10*/  UMOV UR5, UR17 ;  /* 0x0000001100057c82 */ /* 0x000fe20008000000 */
[----:B------:R-:W-:Y:S01]  /*bf20*/  R2UR UR6, R3 ;  /* 0x00000000030672ca */ /* 0x000fe200000e0000 */
[----:B-1----:R-:W-:Y:S02]  /*bf30*/  IMAD.MOV.U32 R13, RZ, RZ, R4 ;  /* 0x000000ffff0d7224 */ /* 0x002fe400078e0004 */
[----:B------:R-:W-:Y:S01]  /*bf40*/  IMAD.MOV.U32 R16, RZ, RZ, R5 ;  /* 0x000000ffff107224 */ /* 0x000fe200078e0005 */
[----:B---3--:R-:W-:Y:S02]  /*bf50*/  LEA.HI.X.SX32 R3, R20, R11, 0x1, P1 ;  /* 0x0000000b14037211 */ /* 0x008fe400008f0eff */
[----:B------:R-:W-:Y:S02]  /*bf60*/  IADD3 R4, P1, R13, 0x1f0, RZ ;  /* 0x000001f00d047810 */ /* 0x000fe40007f3e0ff */
[----:B------:R-:W-:Y:S02]  /*bf70*/  LEA.HI.X R3, R2, R15, R3, 0x2, P2 ;  /* 0x0000000f02037211 */ /* 0x000fe400010f1403 */
[----:B------:R-:W-:Y:S01]  /*bf80*/  R2UR UR8, R4 ;  /* 0x00000000040872ca */ /* 0x000fe200000e0000 */
[----:B------:R-:W-:Y:S01]  /*bf90*/  IMAD.X R5, RZ, RZ, R16, P1 ;  /* 0x000000ffff057224 */ /* 0x000fe200008e0610 */
[----:B------:R-:W-:-:S04]  /*bfa0*/  R2UR UR7, R3 ;  /* 0x00000000030772ca */ /* 0x000fc800000e0000 */
[----:B------:R-:W-:-:S13]  /*bfb0*/  R2UR UR9, R5 ;  /* 0x00000000050972ca */ /* 0x000fda00000e0000 */
[----:B------:R1:W-:Y:S01]  /*bfc0*/  UTMALDG.4D [UR16], [UR8], desc[UR14] ;  /* 0x00000e10080075b4 */ /* 0x0003e20008019000 */
[----:B------:R1:W-:Y:S01]  /*bfd0*/  UBLKCP.S.G [UR4], [UR6], UR10 ;  /* 0x00000004060073ba */ /* 0x0003e2000800020a */
[----:B------:R-:W3:Y:S02]  /*bfe0*/  SYNCS.PHASECHK.TRANS64.TRYWAIT P1, [R0+URZ+0x30c28], R19 ;  /* 0x030c2813000075a7 */ /* 0x000ee4000802017f */
[----:B-1-3--:R-:W-:Y:S05]  /*bff0*/  @!P1 BRA `(.L_x_6182) ;  /* 0x0000001000f89947 */ /* 0x00afea0003800000 */
.L_x_6206:
        /* <DEDUP_REMOVED lines=8> */
.L_x_6183:
[----:B------:R-:W-:Y:S01]  /*c080*/  VIADD R20, R20, 0x80 ;  /* 0x0000008014147836 */ /* 0x000fe20000000000 */
[----:B------:R-:W-:Y:S02]  /*c090*/  ULDC.64 UR4, c[0x0][0x700] ;  /* 0x0001c00000047ab9 */ /* 0x000fe40000000a00 */
[----:B------:R-:W-:Y:S02]  /*c0a0*/  IMAD.U32 R11, RZ, RZ, UR4 ;  /* 0x00000004ff0b7e24 */ /* 0x000fe4000f8e00ff */
[----:B------:R-:W-:-:S04]  /*c0b0*/  IADD3 R2, P1, R20, R8, RZ ;  /* 0x0000000814027210 */ /* 0x000fc80007f3e0ff */
        /* <DEDUP_REMOVED lines=26> */
.L_x_6207:
        /* <DEDUP_REMOVED lines=8> */
.L_x_6185:
[----:B-123--:R-:W2:Y:S01]  /*c2e0*/  LDL R19, [R1] ;  /* 0x0000000001137983 */ /* 0x00eea20000100800 */
[C---:B------:R-:W-:Y:S01]  /*c2f0*/  R2UR UR19, R20.reuse ;  /* 0x00000000141372ca */ /* 0x040fe200000e0000 */
[----:B------:R-:W-:Y:S01]  /*c300*/  UMOV UR6, 0x0 ;  /* 0x0000000000067882 */ /* 0x000fe20000000000 */
[----:B------:R-:W-:Y:S01]  /*c310*/  IADD3 R20, P1, R20, R6, RZ ;  /* 0x0000000614147210 */ /* 0x000fe20007f3e0ff */
[----:B------:R-:W-:Y:S01]  /*c320*/  UMOV UR7, 0x14f00000 ;  /* 0x14f0000000077882 */ /* 0x000fe20000000000 */
[----:B------:R-:W-:Y:S01]  /*c330*/  R2UR UR8, R0 ;  /* 0x00000000000872ca */ /* 0x000fe200000e0000 */
[----:B------:R-:W-:Y:S01]  /*c340*/  UMOV UR18, URZ ;  /* 0x0000003f00127c82 */ /* 0x000fe20008000000 */
[----:B------:R-:W-:Y:S01]  /*c350*/  R2UR UR4, R4 ;  /* 0x00000000040472ca */ /* 0x000fe200000e0000 */
[----:B------:R-:W-:Y:S01]  /*c360*/  UMOV UR10, 0x20 ;  /* 0x00000020000a7882 */ /* 0x000fe20000000000 */
[----:B------:R-:W-:Y:S02]  /*c370*/  R2UR UR5, R5 ;  /* 0x00000000050572ca */ /* 0x000fe400000e0000 */
[----:B------:R-:W-:-:S04]  /*c380*/  LOP3.LUT R10, R10, 0x1, RZ, 0x3c, !PT ;  /* 0x000000010a0a7812 */ /* 0x000fc800078e3cff */
[----:B------:R-:W-:-:S03]  /*c390*/  SHF.L.U32 R4, R10, 0x1f, RZ ;  /* 0x0000001f0a047819 */ /* 0x000fc600000006ff */
[----:B------:R-:W-:Y:S02]  /*c3a0*/  UIADD3 UR16, UR8, 0x1c000, URZ ;  /* 0x0001c00008107890 */ /* 0x000fe4000fffe03f */
[----:B------:R-:W-:Y:S02]  /*c3b0*/  UIADD3 UR17, UR8, 0x30c38, URZ ;  /* 0x00030c3808117890 */ /* 0x000fe4000fffe03f */
[----:B------:R-:W-:-:S05]  /*c3c0*/  UIADD3 UR8, UR8, 0x20600, URZ ;  /* 0x0002060008087890 */ /* 0x000fca000fffe03f */
[----:B------:R-:W-:Y:S02]  /*c3d0*/  UMOV UR9, UR17 ;  /* 0x0000001100097c82 */ /* 0x000fe40008000000 */
[----:B------:R1:W-:Y:S01]  /*c3e0*/  UTMALDG.4D [UR16], [UR4], desc[UR6] ;  /* 0x00000610040075b4 */ /* 0x0003e20008019000 */
[----:B--2---:R-:W-:Y:S01]  /*c3f0*/  IMAD.X R21, R21, 0x1, R19, P1 ;  /* 0x0000000115157824 */ /* 0x004fe200008e0613 */
[----:B------:R-:W-:-:S04]  /*c400*/  LEA R14, P1, R20, R14, 0x2 ;  /* 0x0000000e140e7211 */ /* 0x000fc800078210ff */
[----:B------:R-:W-:Y:S02]  /*c410*/  LEA.HI.X R21, R20, R15, R21, 0x2, P1 ;  /* 0x0000000f14157211 */ /* 0x000fe400008f1415 */
[----:B------:R-:W-:Y:S02]  /*c420*/  R2UR UR14, R14 ;  /* 0x000000000e0e72ca */ /* 0x000fe400000e0000 */
[----:B------:R-:W-:-:S13]  /*c430*/  R2UR UR15, R21 ;  /* 0x00000000150f72ca */ /* 0x000fda00000e0000 */
[----:B------:R1:W-:Y:S01]  /*c440*/  UBLKCP.S.G [UR8], [UR14], UR10 ;  /* 0x000000080e0073ba */ /* 0x0003e2000800020a */
[----:B------:R-:W2:Y:S02]  /*c450*/  SYNCS.PHASECHK.TRANS64.TRYWAIT P1, [R0+URZ+0x30c20], R4 ;  /* 0x030c2004000075a7 */ /* 0x000ea4000802017f */
[----:B-12---:R-:W-:Y:S05]  /*c460*/  @!P1 BRA `(.L_x_6186) ;  /* 0x0000001000049947 */ /* 0x006fea0003800000 */
.L_x_6209:
[----:B------:R-:W-:Y:S05]  /*c470*/  @P0 BRA `(.L_x_6187) ;  /* 0x00000000001c0947 */ /* 0x000fea0003800000 */
[----:B------:R-:W2:Y:S01]  /*c480*/  S2R R5, SR_TID.X ;  /* 0x0000000000057919 */ /* 0x000ea20000002100 */
[----:B-1----:R-:W-:-:S04]  /*c490*/  IMAD.MOV.U32 R4, RZ, RZ, 0x4200 ;  /* 0x00004200ff047424 */ /* 0x002fc800078e00ff */
[----:B------:R3:W-:Y:S01]  /*c4a0*/  SYNCS.ARRIVE.TRANS64 RZ, [R0+URZ+0x30c10], R4 ;  /* 0x030c100400ff79a7 */ /* 0x0007e2000800003f */
[----:B--2---:R-:W-:-:S04]  /*c4b0*/  LOP3.LUT R5, R5, 0x1f, RZ, 0xc0, !PT ;  /* 0x0000001f05057812 */ /* 0x004fc800078ec0ff */
[----:B------:R-:W-:-:S13]  /*c4c0*/  ISETP.NE.AND P1, PT, R5, RZ, PT ;  /* 0x000000ff0500720c */ /* 0x000fda0003f25270 */
[----:B---3--:R-:W-:Y:S05]  /*c4d0*/  @!P1 BRA `(.L_x_6187) ;  /* 0x0000000000049947 */ /* 0x008fea0003800000 */
[----:B------:R-:W-:Y:S01]  /*c4e0*/  BPT.TRAP 0x1 ;  /* 0x000000040000795c */ /* 0x000fe20000300000 */
.L_x_6187:
[----:B------:R-:W2:Y:S01]  /*c4f0*/  LDL R14, [R1+0x4] ;  /* 0x00000400010e7983 */ /* 0x000ea20000100800 */
        /* <DEDUP_REMOVED lines=8> */
[----:B------:R-:W-:-:S05]  /*c580*/  UMOV UR9, 0x20 ;  /* 0x0000002000097882 */ /* 0x000fca0000000000 */
[----:B------:R-:W-:Y:S02]  /*c590*/  UIADD3 UR8, UR8, 0x2, URZ ;  /* 0x0000000208087890 */ /* 0x000fe4000fffe03f */
[----:B------:R-:W-:Y:S02]  /*c5a0*/  UIADD3 UR16, UR14, 0x10000, URZ ;  /* 0x000100000e107890 */ /* 0x000fe4000fffe03f */
[----:B------:R-:W-:Y:S02]  /*c5b0*/  USHF.L.U32 UR19, UR8, 0x7, URZ ;  /* 0x0000000708137899 */ /* 0x000fe4000800063f */
[----:B------:R-:W-:Y:S01]  /*c5c0*/  UIADD3 UR17, UR14, 0x30c10, URZ ;  /* 0x00030c100e117890 */ /* 0x000fe2000fffe03f */
[----:B------:R-:W-:Y:S01]  /*c5d0*/  IMAD.U32 R17, RZ, RZ, UR8 ;  /* 0x00000008ff117e24 */ /* 0x000fe2000f8e00ff */
[----:B------:R-:W-:Y:S02]  /*c5e0*/  UIADD3 UR14, UR14, 0x20000, URZ ;  /* 0x000200000e0e7890 */ /* 0x000fe4000fffe03f */
[----:B-1----:R-:W-:-:S03]  /*c5f0*/  IADD3 R4, P1, R8, UR19, RZ ;  /* 0x0000001308047c10 */ /* 0x002fc6000ff3e0ff */
[----:B------:R-:W-:Y:S01]  /*c600*/  UMOV UR15, UR17 ;  /* 0x00000011000f7c82 */ /* 0x000fe20008000000 */
[----:B------:R-:W-:Y:S01]  /*c610*/  LEA R5, P2, R4, R11, 0x2 ;  /* 0x0000000b04057211 */ /* 0x000fe200078410ff */
[----:B------:R3:W-:Y:S03]  /*c620*/  UTMALDG.4D [UR16], [UR4], desc[UR6] ;  /* 0x00000610040075b4 */ /* 0x0007e60008019000 */
[----:B------:R-:W-:Y:S01]  /*c630*/  R2UR UR22, R5 ;  /* 0x00000000051672ca */ /* 0x000fe200000e0000 */
[----:B------:R-:W-:-:S05]  /*c640*/  IMAD.U32 R5, RZ, RZ, UR19 ;  /* 0x00000013ff057e24 */ /* 0x000fca000f8e00ff */
[----:B--2---:R-:W-:Y:S02]  /*c650*/  LEA.HI.X.SX32 R5, R5, R14, 0x1, P1 ;  /* 0x0000000e05057211 */ /* 0x004fe400008f0eff */
[----:B------:R-:W-:Y:S02]  /*c660*/  ISETP.NE.AND P1, PT, R18, RZ, PT ;  /* 0x000000ff1200720c */ /* 0x000fe40003f25270 */
[----:B------:R-:W-:-:S04]  /*c670*/  LEA.HI.X R5, R4, R12, R5, 0x2, P2 ;  /* 0x0000000c04057211 */ /* 0x000fc800010f1405 */
[----:B------:R-:W-:-:S13]  /*c680*/  R2UR UR23, R5 ;  /* 0x00000000051772ca */ /* 0x000fda00000e0000 */
[----:B------:R3:W-:Y:S02]  /*c690*/  UBLKCP.S.G [UR14], [UR22], UR9 ;  /* 0x0000000e160073ba */ /* 0x0007e40008000209 */
[----:B---3--:R-:W-:Y:S05]  /*c6a0*/  @P1 BRA `(.L_x_6188) ;  /* 0xfffffff400b01947 */ /* 0x008fea000383ffff */
.L_x_6179:
[----:B-1----:R-:W2:Y:S04]  /*c6b0*/  LDL.LU R4, [R1+0x10] ;  /* 0x0000100001047983 */ /* 0x002ea80000300800 */
[----:B------:R1:W5:Y:S01]  /*c6c0*/  LDL R5, [R1+0x14] ;  /* 0x0000140001057983 */ /* 0x0003620000100800 */
[----:B--2---:R-:W-:-:S13]  /*c6d0*/  ISETP.NE.AND P1, PT, R4, RZ, PT ;  /* 0x000000ff0400720c */ /* 0x004fda0003f25270 */
[----:B-1----:R-:W-:Y:S05]  /*c6e0*/  @!P1 BRA `(.L_x_6178) ;  /* 0x0000000400249947 */ /* 0x002fea0003800000 */
[----:B------:R-:W-:-:S04]  /*c6f0*/  SHF.L.U32 R14, R10, 0x1f, RZ ;  /* 0x0000001f0a0e7819 */ /* 0x000fc800000006ff */
[----:B------:R-:W1:Y:S02]  /*c700*/  SYNCS.PHASECHK.TRANS64.TRYWAIT P1, [R0+URZ+0x30c40], R14 ;  /* 0x030c400e000075a7 */ /* 0x000e64000802017f */
[----:B-1----:R-:W-:Y:S05]  /*c710*/  @!P1 BRA `(.L_x_6189) ;  /* 0x0000000c00709947 */ /* 0x002fea0003800000 */
.L_x_6210:
[----:B------:R-:W-:Y:S05]  /*c720*/  @P0 BRA `(.L_x_6190) ;  /* 0x00000000001c0947 */ /* 0x000fea0003800000 */
[----:B------:R-:W2:Y:S02]  /*c730*/  S2R R4, SR_TID.X ;  /* 0x0000000000047919 */ /* 0x000ea40000002100 */
[----:B--2--5:R-:W-:Y:S01]  /*c740*/  LOP3.LUT R5, R4, 0x1f, RZ, 0xc0, !PT ;  /* 0x0000001f04057812 */ /* 0x024fe200078ec0ff */
[----:B------:R-:W-:-:S03]  /*c750*/  IMAD.MOV.U32 R4, RZ, RZ, 0x4200 ;  /* 0x00004200ff047424 */ /* 0x000fc600078e00ff */
[----:B------:R-:W-:Y:S01]  /*c760*/  ISETP.NE.AND P1, PT, R5, RZ, PT ;  /* 0x000000ff0500720c */ /* 0x000fe20003f25270 */
[----:B------:R2:W-:-:S12]  /*c770*/  SYNCS.ARRIVE.TRANS64 RZ, [R0+URZ+0x30c30], R4 ;  /* 0x030c300400ff79a7 */ /* 0x0005d8000800003f */
[----:B--2---:R-:W-:Y:S05]  /*c780*/  @!P1 BRA `(.L_x_6190) ;  /* 0x0000000000049947 */ /* 0x004fea0003800000 */
[----:B------:R-:W-:Y:S01]  /*c790*/  BPT.TRAP 0x1 ;  /* 0x000000040000795c */ /* 0x000fe20000300000 */
.L_x_6190:
[----:B------:R-:W2:Y:S01]  /*c7a0*/  LDL R18, [R1] ;  /* 0x0000000001127983 */ /* 0x000ea20000100800 */
[----:B-----5:R-:W3:Y:S01]  /*c7b0*/  LDC.64 R4, c[0x0][0x728] ;  /* 0x0001ca00ff047b82 */ /* 0x020ee20000000a00 */
        /* <DEDUP_REMOVED lines=11> */
[----:B---3--:R-:W-:-:S04]  /*c870*/  LEA R4, P2, R15, R4, 0x2 ;  /* 0x000000040f047211 */ /* 0x008fc800078410ff */
[----:B------:R-:W-:Y:S01]  /*c880*/  UMOV UR9, UR17 ;  /* 0x0000001100097c82 */ /* 0x000fe20008000000 */
[----:B------:R-:W-:Y:S02]  /*c890*/  R2UR UR14, R4 ;  /* 0x00000000040e72ca */ /* 0x000fe400000e0000 */
[----:B--2---:R-:W-:-:S04]  /*c8a0*/  LEA.HI.X.SX32 R4, R17, R18, 0x1, P1 ;  /* 0x0000001211047211 */ /* 0x004fc800008f0eff */
        /* <DEDUP_REMOVED lines=8> */
[----:B------:R-:W3:Y:S02]  /*c930*/  SYNCS.PHASECHK.TRANS64.TRYWAIT P1, [R0+URZ+0x30c28], R14 ;  /* 0x030c280e000075a7 */ /* 0x000ee4000802017f */
[----:B--23--:R-:W-:Y:S05]  /*c940*/  @!P1 BRA `(.L_x_6191) ;  /* 0x0000000800f89947 */ /* 0x00cfea0003800000 */
.L_x_6211:
        /* <DEDUP_REMOVED lines=8> */
.L_x_6192:
[----:B------:R-:W3:Y:S01]  /*c9d0*/  LDL.LU R4, [R1+0x4] ;  /* 0x0000040001047983 */ /* 0x000ee20000300800 */
        /* <DEDUP_REMOVED lines=11> */
[----:B------:R-:W-:Y:S01]  /*ca90*/  IMAD.U32 R5, RZ, RZ, UR19 ;  /* 0x00000013ff057e24 */ /* 0x000fe2000f8e00ff */
[----:B------:R-:W-:Y:S01]  /*caa0*/  IADD3 R8, P0, R8, UR19, RZ ;  /* 0x0000001308087c10 */ /* 0x000fe2000ff1e0ff */
[----:B------:R-:W-:Y:S01]  /*cab0*/  UIADD3 UR8, UR8, 0x20200, URZ ;  /* 0x0002020008087890 */ /* 0x000fe2000fffe03f */
[----:B------:R-:W-:Y:S02]  /*cac0*/  IMAD.MOV.U32 R2, RZ, RZ, 0x1 ;  /* 0x00000001ff027424 */ /* 0x000fe400078e00ff */
[----:B------:R-:W-:-:S02]  /*cad0*/  UMOV UR9, UR17 ;  /* 0x0000001100097c82 */ /* 0x000fc40008000000 */
[----:B------:R4:W-:Y:S01]  /*cae0*/  UTMALDG.4D [UR16], [UR4], desc[UR6] ;  /* 0x00000610040075b4 */ /* 0x0009e20008019000 */
[----:B---3--:R-:W-:Y:S02]  /*caf0*/  LEA.HI.X.SX32 R5, R5, R4, 0x1, P0 ;  /* 0x0000000405057211 */ /* 0x008fe400000f0eff */
[----:B------:R-:W-:-:S04]  /*cb00*/  LEA R11, P0, R8, R11, 0x2 ;  /* 0x0000000b080b7211 */ /* 0x000fc800078010ff */
[----:B------:R-:W-:Y:S02]  /*cb10*/  LEA.HI.X R12, R8, R12, R5, 0x2, P0 ;  /* 0x0000000c080c7211 */ /* 0x000fe400000f1405 */
[----:B------:R-:W-:Y:S01]  /*cb20*/  R2UR UR14, R11 ;  /* 0x000000000b0e72ca */ /* 0x000fe200000e0000 */
[----:B------:R4:W5:Y:S01]  /*cb30*/  LDL.LU R5, [R1+0x14] ;  /* 0x0000140001057983 */ /* 0x0009620000300800 */
[----:B------:R-:W-:-:S03]  /*cb40*/  R2UR UR15, R12 ;  /* 0x000000000c0f72ca */ /* 0x000fc600000e0000 */
[----:B------:R4:W-:Y:S10]  /*cb50*/  STL [R1+0x8], R2 ;  /* 0x0000080201007387 */ /* 0x0009f40000100800 */
[----:B------:R4:W-:Y:S02]  /*cb60*/  UBLKCP.S.G [UR8], [UR14], UR10 ;  /* 0x000000080e0073ba */ /* 0x0009e4000800020a */
[----:B----4-:R-:W-:Y:S01]  /*cb70*/  NOP ;  /* 0x0000000000007918 */ /* 0x010fe20000000000 */
.L_x_6178:
[----:B------:R-:W3:Y:S01]  /*cb80*/  LDL R3, [R1+0x8] ;  /* 0x0000080001037983 */ /* 0x000ee20000100800 */
[----:B------:R-:W4:Y:S02]  /*cb90*/  S2R R2, SR_TID.X ;  /* 0x0000000000027919 */ /* 0x000f240000002100 */
[----:B----4-:R-:W-:-:S04]  /*cba0*/  LOP3.LUT R2, R2, 0x7f, RZ, 0xc0, !PT ;  /* 0x0000007f02027812 */ /* 0x010fc800078ec0ff */
[----:B------:R-:W-:Y:S01]  /*cbb0*/  ISETP.NE.AND P1, PT, R2, RZ, PT ;  /* 0x000000ff0200720c */ /* 0x000fe20003f25270 */
[----:B---3--:R-:W-:Y:S01]  /*cbc0*/  IMAD R4, R3, 0x8, R0 ;  /* 0x0000000803047824 */ /* 0x008fe200078e0200 */
[----:B------:R-:W-:-:S04]  /*cbd0*/  SHF.L.U32 R3, R10, 0x1f, RZ ;  /* 0x0000001f0a037819 */ /* 0x000fc800000006ff */
[----:B------:R-:W3:Y:S02]  /*cbe0*/  SYNCS.PHASECHK.TRANS64.TRYWAIT P0, [R4+URZ+0x30c40], R3 ;  /* 0x030c4003040075a7 */ /* 0x000ee4000800017f */
[----:B---3--:R-:W-:Y:S05]  /*cbf0*/  @!P0 BRA `(.L_x_6193) ;  /* 0x0000000800608947 */ /* 0x008fea0003800000 */
.L_x_6212:
[----:B------:R-:W-:Y:S05]  /*cc00*/  @P1 BRA `(.L_x_6194) ;  /* 0x0000000000181947 */ /* 0x000fea0003800000 */
[----:B------:R-:W4:Y:S01]  /*cc10*/  S2R R2, SR_TID.X ;  /* 0x0000000000027919 */ /* 0x000f220000002100 */
[----:B---3--:R-:W-:-:S04]  /*cc20*/  IMAD.MOV.U32 R3, RZ, RZ, 0x4200 ;  /* 0x00004200ff037424 */ /* 0x008fc800078e00ff */
[----:B------:R3:W-:Y:S01]  /*cc30*/  SYNCS.ARRIVE.TRANS64 RZ, [R4+URZ+0x30c30], R3 ;  /* 0x030c300304ff79a7 */ /* 0x0007e2000800003f */
[----:B----4-:R-:W-:-:S13]  /*cc40*/  LOP3.LUT P0, RZ, R2, 0x1f, RZ, 0xc0, !PT ;  /* 0x0000001f02ff7812 */ /* 0x010fda000780c0ff */
[----:B---3--:R-:W-:Y:S05]  /*cc50*/  @!P0 BRA `(.L_x_6194) ;  /* 0x0000000000048947 */ /* 0x008fea0003800000 */
[----:B------:R-:W-:Y:S01]  /*cc60*/  BPT.TRAP 0x1 ;  /* 0x000000040000795c */ /* 0x000fe20000300000 */
.L_x_6194:
[----:B------:R-:W4:Y:S01]  /*cc70*/  LDL.LU R9, [R1] ;  /* 0x0000000001097983 */ /* 0x000f220000300800 */
[----:B-----5:R-:W-:Y:S01]  /*cc80*/  R2UR UR19, R5 ;  /* 0x00000000051372ca */ /* 0x020fe200000e0000 */
[----:B---3--:R-:W3:Y:S02]  /*cc90*/  LDC.64 R2, c[0x0][0x728] ;  /* 0x0001ca00ff027b82 */ /* 0x008ee40000000a00 */
[----:B------:R-:W2:Y:S01]  /*cca0*/  LDL.LU R8, [R1+0x8] ;  /* 0x0000080001087983 */ /* 0x000ea20000300800 */
[----:B------:R-:W-:Y:S01]  /*ccb0*/  R2UR UR17, R4 ;  /* 0x00000000041172ca */ /* 0x000fe200000e0000 */
[----:B------:R-:W-:Y:S01]  /*ccc0*/  UMOV UR6, 0x0 ;  /* 0x0000000000067882 */ /* 0x000fe20000000000 */
[----:B------:R-:W-:Y:S01]  /*ccd0*/  UMOV UR7, 0x14f00000 ;  /* 0x14f0000000077882 */ /* 0x000fe20000000000 */
[----:B------:R-:W-:Y:S01]  /*cce0*/  UMOV UR18, URZ ;  /* 0x0000003f00127c82 */ /* 0x000fe20008000000 */
[----:B------:R-:W-:-:S05]  /*ccf0*/  UMOV UR10, 0x20 ;  /* 0x00000020000a7882 */ /* 0x000fca0000000000 */
[----:B------:R-:W-:-:S04]  /*cd00*/  USHF.L.U32 UR19, UR19, 0x7, URZ ;  /* 0x0000000713137899 */ /* 0x000fc8000800063f */
[----:B------:R-:W-:Y:S02]  /*cd10*/  UIADD3 UR17, UR17, 0x30c30, URZ ;  /* 0x00030c3011117890 */ /* 0x000fe4000fffe03f */
[----:B------:R-:W-:Y:S01]  /*cd20*/  IMAD.U32 R5, RZ, RZ, UR19 ;  /* 0x00000013ff057e24 */ /* 0x000fe2000f8e00ff */
[----:B------:R-:W-:-:S04]  /*cd30*/  IADD3 R6, P0, R6, UR19, RZ ;  /* 0x0000001306067c10 */ /* 0x000fc8000ff1e0ff */
[----:B------:R-:W-:Y:S01]  /*cd40*/  UMOV UR9, UR17 ;  /* 0x0000001100097c82 */ /* 0x000fe20008000000 */
[----:B----4-:R-:W-:Y:S02]  /*cd50*/  LEA.HI.X.SX32 R5, R5, R9, 0x1, P0 ;  /* 0x0000000905057211 */ /* 0x010fe400000f0eff */
[----:B---3--:R-:W-:Y:S01]  /*cd60*/  LEA R2, P0, R6, R2, 0x2 ;  /* 0x0000000206027211 */ /* 0x008fe200078010ff */
[C-C-:B--2---:R-:W-:Y:S02]  /*cd70*/  IMAD R4, R8.reuse, 0x4000, R0.reuse ;  /* 0x0000400008047824 */ /* 0x144fe400078e0200 */
[----:B-1----:R-:W-:Y:S01]  /*cd80*/  IMAD R0, R8, 0x200, R0 ;  /* 0x0000020008007824 */ /* 0x002fe200078e0200 */
[----:B------:R-:W-:Y:S02]  /*cd90*/  LEA.HI.X R3, R6, R3, R5, 0x2, P0 ;  /* 0x0000000306037211 */ /* 0x000fe400000f1405 */
[----:B------:R-:W-:Y:S02]  /*cda0*/  IADD3 R13, P0, R13, 0x1f0, RZ ;  /* 0x000001f00d0d7810 */ /* 0x000fe40007f1e0ff */
[----:B------:R-:W-:-:S02]  /*cdb0*/  R2UR UR16, R4 ;  /* 0x00000000041072ca */ /* 0x000fc400000e0000 */
[----:B------:R-:W-:Y:S01]  /*cdc0*/  R2UR UR8, R0 ;  /* 0x00000000000872ca */ /* 0x000fe200000e0000 */
[----:B------:R-:W-:Y:S01]  /*cdd0*/  IMAD.X R16, RZ, RZ, R16, P0 ;  /* 0x000000ffff107224 */ /* 0x000fe200000e0610 */
[----:B------:R-:W-:Y:S01]  /*cde0*/  R2UR UR4, R13 ;  /* 0x000000000d0472ca */ /* 0x000fe200000e0000 */
[----:B------:R-:W-:Y:S01]  /*cdf0*/  VIADD R0, R8, 0x1 ;  /* 0x0000000108007836 */ /* 0x000fe20000000000 */
[----:B------:R-:W-:Y:S02]  /*ce00*/  R2UR UR14, R2 ;  /* 0x00000000020e72ca */ /* 0x000fe400000e0000 */
[----:B------:R-:W-:Y:S02]  /*ce10*/  R2UR UR5, R16 ;  /* 0x00000000100572ca */ /* 0x000fe400000e0000 */
[----:B------:R-:W-:Y:S02]  /*ce20*/  R2UR UR15, R3 ;  /* 0x00000000030f72ca */ /* 0x000fe400000e0000 */
[----:B------:R-:W-:Y:S01]  /*ce30*/  ISETP.NE.AND P0, PT, R0, 0x2, PT ;  /* 0x000000020000780c */ /* 0x000fe20003f05270 */
[----:B------:R-:W-:-:S02]  /*ce40*/  UIADD3 UR16, UR16, 0x18000, URZ ;  /* 0x0001800010107890 */ /* 0x000fc4000fffe03f */
[----:B------:R-:W-:Y:S01]  /*ce50*/  UIADD3 UR8, UR8, 0x20400, URZ ;  /* 0x0002040008087890 */ /* 0x000fe2000fffe03f */
[----:B------:R-:W-:Y:S02]  /*ce60*/  SEL R3, RZ, 0x1, P0 ;  /* 0x00000001ff037807 */ /* 0x000fe40000000000 */
[----:B------:R-:W-:Y:S02]  /*ce70*/  SEL R0, R0, RZ, P0 ;  /* 0x000000ff00007207 */ /* 0x000fe40000000000 */
[----:B------:R-:W-:Y:S02]  /*ce80*/  LOP3.LUT R10, R10, R3, RZ, 0x3c, !PT ;  /* 0x000000030a0a7212 */ /* 0x000fe400078e3cff */
[----:B------:R1:W-:Y:S02]  /*ce90*/  UTMALDG.4D [UR16], [UR4], desc[UR6] ;  /* 0x00000610040075b4 */ /* 0x0003e40008019000 */
[----:B------:R1:W-:Y:S02]  /*cea0*/  UBLKCP.S.G [UR8], [UR14], UR10 ;  /* 0x000000080e0073ba */ /* 0x0003e4000800020a */
[----:B-1----:R-:W-:Y:S01]  /*ceb0*/  NOP ;  /* 0x0000000000007918 */ /* 0x002fe20000000000 */
.L_x_6175:
[----:B------:R-:W-:Y:S05]  /*cec0*/  BSYNC B0 ;  /* 0x0000000000007941 */ /* 0x000fea0003800000 */
.L_x_6174:
[----:B------:R-:W-:-:S03]  /*ced0*/  UMOV UR4, 0xffffffff ;  /* 0xffffffff00047882 */ /* 0x000fc60000000000 */
[----:B------:R-:W-:Y:S05]  /*cee0*/  BRA.DIV UR4, `(.L_x_6195) ;  /* 0x0000000604b87947 */ /* 0x000fea000b800000 */
[----:B------:R-:W-:-:S13]  /*cef0*/  ELECT P6, URZ, PT ;  /* 0x00000000003f782f */ /* 0x000fda00038c0000 */
.L_x_6215:
[----:B------:R-:W-:Y:S05]  /*cf00*/  @!P6 BRA `(.L_x_6094) ;  /* 0x000000000084e947 */ /* 0x000fea0003800000 */
[----:B------:R-:W2:Y:S02]  /*cf10*/  LDL.LU R2, [R1+0x18] ;  /* 0x0000180001027983 */ /* 0x000ea40000300800 */
[----:B--2---:R-:W-:-:S04]  /*cf20*/  LOP3.LUT R2, R2, 0x2, RZ, 0xfc, !PT ;  /* 0x0000000202027812 */ /* 0x004fc800078efcff */
[----:B------:R-:W-:-:S13]  /*cf30*/  ISETP.NE.AND P2, PT, R2, 0x3, PT ;  /* 0x000000030200780c */ /* 0x000fda0003f45270 */
[----:B------:R-:W-:Y:S05]  /*cf40*/  @!P2 BRA `(.L_x_6196) ;  /* 0x000000000004a947 */ /* 0x000fea0003800000 */
[----:B------:R-:W-:Y:S01]  /*cf50*/  BPT.TRAP 0x1 ;  /* 0x000000040000795c */ /* 0x000fe20000300000 */
.L_x_6196:
        /* <DEDUP_REMOVED lines=15> */
.L_x_6216:
[----:B------:R-:W2:Y:S02]  /*d050*/  SYNCS.PHASECHK.TRANS64.TRYWAIT P0, [R3+URZ], R2 ;  /* 0x00000002030075a7 */ /* 0x000ea4000800017f */
[----:B--2---:R-:W-:Y:S05]  /*d060*/  @!P0 BRA `(.L_x_6198) ;  /* 0x00000004008c8947 */ /* 0x004fea0003800000 */
.L_x_6217:
[----:B------:R-:W-:Y:S05]  /*d070*/  @!P2 BRA `(.L_x_6199) ;  /* 0x000000000004a947 */ /* 0x000fea0003800000 */
[----:B------:R-:W-:Y:S01]  /*d080*/  BPT.TRAP 0x1 ;  /* 0x000000040000795c */ /* 0x000fe20000300000 */
.L_x_6199:
[----:B--2---:R-:W-:-:S04]  /*d090*/  VIADD R3, R8, 0x30c40 ;  /* 0x00030c4008037836 */ /* 0x004fc80000000000 */
[----:B------:R-:W-:-:S04]  /*d0a0*/  IMAD R5, R0, 0x8, R3 ;  /* 0x0000000800057824 */ /* 0x000fc800078e0203 */
[----:B------:R-:W2:Y:S02]  /*d0b0*/  SYNCS.PHASECHK.TRANS64.TRYWAIT P0, [R5+URZ], R4 ;  /* 0x00000004050075a7 */ /* 0x000ea4000800017f */
[----:B--2---:R-:W-:Y:S05]  /*d0c0*/  @!P0 BRA `(.L_x_6200) ;  /* 0x0000000400888947 */ /* 0x004fea0003800000 */
.L_x_6218:
[----:B------:R-:W-:-:S07]  /*d0d0*/  IMAD R3, R6, 0x8, R3 ;  /* 0x0000000806037824 */ /* 0x000fce00078e0203 */
.L_x_6201:
[----:B---3--:R3:W4:Y:S02]  /*d0e0*/  SYNCS.PHASECHK.TRANS64.TRYWAIT P0, [R3+URZ], R2 ;  /* 0x00000002030075a7 */ /* 0x008724000800017f */
[----:B----4-:R-:W-:Y:S05]  /*d0f0*/  @!P0 NANOSLEEP.SYNCS 0x989680 ;  /* 0x009896800000895d */ /* 0x010fea0003900000 */
[----:B------:R-:W4:Y:S02]  /*d100*/  @!P0 SYNCS.PHASECHK.TRANS64 P0, [R3+URZ], R2 ;  /* 0x00000002030085a7 */ /* 0x000f24000800007f */
[----:B----4-:R-:W-:Y:S05]  /*d110*/  @!P0 BRA `(.L_x_6201) ;  /* 0xfffffffc00f08947 */ /* 0x010fea000383ffff */
.L_x_6094:
[----:B------:R-:W-:Y:S05]  /*d120*/  BSYNC B6 ;  /* 0x0000000000067941 */ /* 0x000fea0003800000 */
.L_x_6089:
[----:B------:R-:W-:Y:S05]  /*d130*/  EXIT ;  /* 0x000000000000794d */ /* 0x000fea0003800000 */
.L_x_6100:
[----:B------:R-:W-:Y:S02]  /*d140*/  IMAD.MOV.U32 R12, RZ, RZ, RZ ;  /* 0x000000ffff0c7224 */ /* 0x000fe400078e00ff */
[----:B------:R-:W-:Y:S02]  /*d150*/  IMAD.MOV.U32 R11, RZ, RZ, 0x1f ;  /* 0x0000001fff0b7424 */ /* 0x000fe400078e00ff */
[----:B------:R-:W-:-:S07]  /*d160*/  IMAD.MOV.U32 R15, RZ, RZ, -0x1 ;  /* 0xffffffffff0f7424 */ /* 0x000fce00078e00ff */
[----:B------:R-:W-:Y:S05]  /*d170*/  WARPSYNC.COLLECTIVE R15, `(.L_x_6202) ;  /* 0x000000000f087348 */ /* 0x000fea0003c00000 */
[----:B------:R1:W2:Y:S02]  /*d180*/  SHFL.IDX P6, R14, R13, R12, R11 ;  /* 0x0000000c0d0e7389 */ /* 0x0002a400000c000b */
[----:B-12---:R-:W-:Y:S01]  /*d190*/  ENDCOLLECTIVE ;  /* 0x000000000000791b */ /* 0x006fe20003800000 */
.L_x_6202:
[----:B------:R-:W-:Y:S05]  /*d1a0*/  BRA `(.L_x_6203) ;  /* 0xffffff3c00dc7947 */ /* 0x000fea000383ffff */
.L_x_6102:
[----:B----4-:R4:W1:Y:S02]  /*d1b0*/  SYNCS.PHASECHK.TRANS64.TRYWAIT P0, [R236+URZ+0x30c00], R9 ;  /* 0x030c0009ec0075a7 */ /* 0x010864000800017f */
[----:B-1----:R-:W-:Y:S05]  /*d1c0*/  @!P0 NANOSLEEP.SYNCS 0x989680 ;  /* 0x009896800000895d */ /* 0x002fea0003900000 */
[----:B------:R-:W1:Y:S02]  /*d1d0*/  @!P0 SYNCS.PHASECHK.TRANS64 P0, [R236+URZ+0x30c00], R9 ;  /* 0x030c0009ec0085a7 */ /* 0x000e64000800007f */
[----:B-1----:R-:W-:Y:S05]  /*d1e0*/  @!P0 BRA `(.L_x_6102) ;  /* 0xfffffffc00f08947 */ /* 0x002fea000383ffff */
[----:B------:R-:W-:Y:S05]  /*d1f0*/  BRA `(.L_x_6101) ;  /* 0xffffff3c00f07947 */ /* 0x000fea000383ffff */
.L_x_6107:
[----:B--2---:R2:W3:Y:S02]  /*d200*/  SYNCS.PHASECHK.TRANS64.TRYWAIT P1, [R6+URZ+0x30c10], R17 ;  /* 0x030c1011060075a7 */ /* 0x0044e4000802017f */
[----:B---3--:R-:W-:Y:S05]  /*d210*/  @!P1 NANOSLEEP.SYNCS 0x989680 ;  /* 0x009896800000995d */ /* 0x008fea0003900000 */
[----:B------:R-:W3:Y:S02]  /*d220*/  @!P1 SYNCS.PHASECHK.TRANS64 P1, [R6+URZ+0x30c10], R17 ;  /* 0x030c1011060095a7 */ /* 0x000ee4000802007f */
[----:B---3--:R-:W-:Y:S05]  /*d230*/  @!P1 BRA `(.L_x_6107) ;  /* 0xfffffffc00f09947 */ /* 0x008fea000383ffff */
[----:B------:R-:W-:Y:S05]  /*d240*/  BRA `(.L_x_6106) ;  /* 0xffffff4800587947 */ /* 0x000fea000383ffff */
.L_x_6111:
[----:B------:R1:W1:Y:S02]  /*d250*/  SYNCS.PHASECHK.TRANS64.TRYWAIT P1, [R6+URZ+0x30c30], R17 ;  /* 0x030c3011060075a7 */ /* 0x000264000802017f */
[----:B-1----:R-:W-:Y:S05]  /*d260*/  @!P1 NANOSLEEP.SYNCS 0x989680 ;  /* 0x009896800000995d */ /* 0x002fea0003900000 */
[----:B------:R-:W1:Y:S02]  /*d270*/  @!P1 SYNCS.PHASECHK.TRANS64 P1, [R6+URZ+0x30c30], R17 ;  /* 0x030c3011060095a7 */ /* 0x000e64000802007f */
[----:B-1----:R-:W-:Y:S05]  /*d280*/  @!P1 BRA `(.L_x_6111) ;  /* 0xfffffffc00f09947 */ /* 0x002fea000383ffff */
[----:B------:R-:W-:Y:S05]  /*d290*/  BRA `(.L_x_6110) ;  /* 0xffffff4c00747947 */ /* 0x000fea000383ffff */
.L_x_6119:
[----:B--2---:R2:W3:Y:S02]  /*d2a0*/  SYNCS.PHASECHK.TRANS64.TRYWAIT P1, [R7+URZ+0x30c10], R20 ;  /* 0x030c1014070075a7 */ /* 0x0044e4000802017f */
[----:B---3--:R-:W-:Y:S05]  /*d2b0*/  @!P1 NANOSLEEP.SYNCS 0x989680 ;  /* 0x009896800000995d */ /* 0x008fea0003900000 */
[----:B------:R-:W3:Y:S02]  /*d2c0*/  @!P1 SYNCS.PHASECHK.TRANS64 P1, [R7+URZ+0x30c10], R20 ;  /* 0x030c1014070095a7 */ /* 0x000ee4000802007f */
[----:B---3--:R-:W-:Y:S05]  /*d2d0*/  @!P1 BRA `(.L_x_6119) ;  /* 0xfffffffc00f09947 */ /* 0x008fea000383ffff */
[----:B------:R-:W-:Y:S05]  /*d2e0*/  BRA `(.L_x_6118) ;  /* 0xffffff84008c7947 */ /* 0x000fea000383ffff */
.L_x_6123:
[----:B------:R1:W1:Y:S02]  /*d2f0*/  SYNCS.PHASECHK.TRANS64.TRYWAIT P1, [R7+URZ+0x30c30], R20 ;  /* 0x030c3014070075a7 */ /* 0x000264000802017f */
[----:B-1----:R-:W-:Y:S05]  /*d300*/  @!P1 NANOSLEEP.SYNCS 0x989680 ;  /* 0x009896800000995d */ /* 0x002fea0003900000 */
[----:B------:R-:W1:Y:S02]  /*d310*/  @!P1 SYNCS.PHASECHK.TRANS64 P1, [R7+URZ+0x30c30], R20 ;  /* 0x030c3014070095a7 */ /* 0x000e64000802007f */
[----:B-1----:R-:W-:Y:S05]  /*d320*/  @!P1 BRA `(.L_x_6123) ;  /* 0xfffffffc00f09947 */ /* 0x002fea000383ffff */
[----:B------:R-:W-:Y:S05]  /*d330*/  BRA `(.L_x_6122) ;  /* 0xffffff8800a07947 */ /* 0x000fea000383ffff */
.L_x_6176:
[----:B-1----:R1:W2:Y:S02]  /*d340*/  SYNCS.PHASECHK.TRANS64.TRYWAIT P1, [R0+URZ+0x30c20], R11 ;  /* 0x030c200b000075a7 */ /* 0x0022a4000802017f */
[----:B--2---:R-:W-:Y:S05]  /*d350*/  @!P1 NANOSLEEP.SYNCS 0x989680 ;  /* 0x009896800000995d */ /* 0x004fea0003900000 */
[----:B------:R-:W2:Y:S02]  /*d360*/  @!P1 SYNCS.PHASECHK.TRANS64 P1, [R0+URZ+0x30c20], R11 ;  /* 0x030c200b000095a7 */ /* 0x000ea4000802007f */
[----:B--2---:R-:W-:Y:S05]  /*d370*/  @!P1 BRA `(.L_x_6176) ;  /* 0xfffffffc00f09947 */ /* 0x004fea000383ffff */
[----:B------:R-:W-:Y:S05]  /*d380*/  BRA `(.L_x_6204) ;  /* 0xffffffe400307947 */ /* 0x000fea000383ffff */
.L_x_6180:
[----:B--2---:R2:W3:Y:S02]  /*d390*/  SYNCS.PHASECHK.TRANS64.TRYWAIT P1, [R0+URZ+0x30c40], R19 ;  /* 0x030c4013000075a7 */ /* 0x0044e4000802017f */
[----:B---3--:R-:W-:Y:S05]  /*d3a0*/  @!P1 NANOSLEEP.SYNCS 0x989680 ;  /* 0x009896800000995d */ /* 0x008fea0003900000 */
[----:B------:R-:W3:Y:S02]  /*d3b0*/  @!P1 SYNCS.PHASECHK.TRANS64 P1, [R0+URZ+0x30c40], R19 ;  /* 0x030c4013000095a7 */ /* 0x000ee4000802007f */
[----:B---3--:R-:W-:Y:S05]  /*d3c0*/  @!P1 BRA `(.L_x_6180) ;  /* 0xfffffffc00f09947 */ /* 0x008fea000383ffff */
[----:B------:R-:W-:Y:S05]  /*d3d0*/  BRA `(.L_x_6205) ;  /* 0xffffffe800707947 */ /* 0x000fea000383ffff */
.L_x_6182:
[----:B-1----:R1:W3:Y:S02]  /*d3e0*/  SYNCS.PHASECHK.TRANS64.TRYWAIT P1, [R0+URZ+0x30c28], R19 ;  /* 0x030c2813000075a7 */ /* 0x0022e4000802017f */
[----:B---3--:R-:W-:Y:S05]  /*d3f0*/  @!P1 NANOSLEEP.SYNCS 0x989680 ;  /* 0x009896800000995d */ /* 0x008fea0003900000 */
[----:B------:R-:W3:Y:S02]  /*d400*/  @!P1 SYNCS.PHASECHK.TRANS64 P1, [R0+URZ+0x30c28], R19 ;  /* 0x030c2813000095a7 */ /* 0x000ee4000802007f */
[----:B---3--:R-:W-:Y:S05]  /*d410*/  @!P1 BRA `(.L_x_6182) ;  /* 0xfffffffc00f09947 */ /* 0x008fea000383ffff */
[----:B------:R-:W-:Y:S05]  /*d420*/  BRA `(.L_x_6206) ;  /* 0xffffffe800f47947 */ /* 0x000fea000383ffff */
.L_x_6184:
[----:B---3--:R3:W4:Y:S02]  /*d430*/  SYNCS.PHASECHK.TRANS64.TRYWAIT P1, [R0+URZ+0x30c48], R19 ;  /* 0x030c4813000075a7 */ /* 0x008724000802017f */
[----:B----4-:R-:W-:Y:S05]  /*d440*/  @!P1 NANOSLEEP.SYNCS 0x989680 ;  /* 0x009896800000995d */ /* 0x010fea0003900000 */
[----:B------:R-:W4:Y:S02]  /*d450*/  @!P1 SYNCS.PHASECHK.TRANS64 P1, [R0+URZ+0x30c48], R19 ;  /* 0x030c4813000095a7 */ /* 0x000f24000802007f */
[----:B----4-:R-:W-:Y:S05]  /*d460*/  @!P1 BRA `(.L_x_6184) ;  /* 0xfffffffc00f09947 */ /* 0x010fea000383ffff */
[----:B------:R-:W-:Y:S05]  /*d470*/  BRA `(.L_x_6207) ;  /* 0xffffffec00787947 */ /* 0x000fea000383ffff */
.L_x_6186:
[----:B------:R-:W-:-:S07]  /*d480*/  SHF.L.U32 R4, R10, 0x1f, RZ ;  /* 0x0000001f0a047819 */ /* 0x000fce00000006ff */
.L_x_6208:
[----:B-1----:R1:W2:Y:S02]  /*d490*/  SYNCS.PHASECHK.TRANS64.TRYWAIT P1, [R0+URZ+0x30c20], R4 ;  /* 0x030c2004000075a7 */ /* 0x0022a4000802017f */
[----:B--2---:R-:W-:Y:S05]  /*d4a0*/  @!P1 NANOSLEEP.SYNCS 0x989680 ;  /* 0x009896800000995d */ /* 0x004fea0003900000 */
[----:B------:R-:W2:Y:S02]  /*d4b0*/  @!P1 SYNCS.PHASECHK.TRANS64 P1, [R0+URZ+0x30c20], R4 ;  /* 0x030c2004000095a7 */ /* 0x000ea4000802007f */
[----:B--2---:R-:W-:Y:S05]  /*d4c0*/  @!P1 BRA `(.L_x_6208) ;  /* 0xfffffffc00f09947 */ /* 0x004fea000383ffff */
[----:B------:R-:W-:Y:S05]  /*d4d0*/  BRA `(.L_x_6209) ;  /* 0xffffffec00e47947 */ /* 0x000fea000383ffff */
.L_x_6189:
[----:B-1----:R1:W2:Y:S02]  /*d4e0*/  SYNCS.PHASECHK.TRANS64.TRYWAIT P1, [R0+URZ+0x30c40], R14 ;  /* 0x030c400e000075a7 */ /* 0x0022a4000802017f */
[----:B--2---:R-:W-:Y:S05]  /*d4f0*/  @!P1 NANOSLEEP.SYNCS 0x989680 ;  /* 0x009896800000995d */ /* 0x004fea0003900000 */
[----:B------:R-:W2:Y:S02]  /*d500*/  @!P1 SYNCS.PHASECHK.TRANS64 P1, [R0+URZ+0x30c40], R14 ;  /* 0x030c400e000095a7 */ /* 0x000ea4000802007f */
[----:B--2---:R-:W-:Y:S05]  /*d510*/  @!P1 BRA `(.L_x_6189) ;  /* 0xfffffffc00f09947 */ /* 0x004fea000383ffff */
[----:B------:R-:W-:Y:S05]  /*d520*/  BRA `(.L_x_6210) ;  /* 0xfffffff0007c7947 */ /* 0x000fea000383ffff */
.L_x_6191:
[----:B--2---:R2:W3:Y:S02]  /*d530*/  SYNCS.PHASECHK.TRANS64.TRYWAIT P1, [R0+URZ+0x30c28], R14 ;  /* 0x030c280e000075a7 */ /* 0x0044e4000802017f */
[----:B---3--:R-:W-:Y:S05]  /*d540*/  @!P1 NANOSLEEP.SYNCS 0x989680 ;  /* 0x009896800000995d */ /* 0x008fea0003900000 */
[----:B------:R-:W3:Y:S02]  /*d550*/  @!P1 SYNCS.PHASECHK.TRANS64 P1, [R0+URZ+0x30c28], R14 ;  /* 0x030c280e000095a7 */ /* 0x000ee4000802007f */
[----:B---3--:R-:W-:Y:S05]  /*d560*/  @!P1 BRA `(.L_x_6191) ;  /* 0xfffffffc00f09947 */ /* 0x008fea000383ffff */
[----:B------:R-:W-:Y:S05]  /*d570*/  BRA `(.L_x_6211) ;  /* 0xfffffff000f47947 */ /* 0x000fea000383ffff */
.L_x_6193:
[----:B---3--:R3:W4:Y:S02]  /*d580*/  SYNCS.PHASECHK.TRANS64.TRYWAIT P0, [R4+URZ+0x30c40], R3 ;  /* 0x030c4003040075a7 */ /* 0x008724000800017f */
[----:B----4-:R-:W-:Y:S05]  /*d590*/  @!P0 NANOSLEEP.SYNCS 0x989680 ;  /* 0x009896800000895d */ /* 0x010fea0003900000 */
[----:B------:R-:W4:Y:S02]  /*d5a0*/  @!P0 SYNCS.PHASECHK.TRANS64 P0, [R4+URZ+0x30c40], R3 ;  /* 0x030c4003040085a7 */ /* 0x000f24000800007f */
[----:B----4-:R-:W-:Y:S05]  /*d5b0*/  @!P0 BRA `(.L_x_6193) ;  /* 0xfffffffc00f08947 */ /* 0x010fea000383ffff */
[----:B------:R-:W-:Y:S05]  /*d5c0*/  BRA `(.L_x_6212) ;  /* 0xfffffff4008c7947 */ /* 0x000fea000383ffff */
.L_x_6195:
[----:B------:R-:W-:Y:S01]  /*d5d0*/  BSSY B0, `(.L_x_6213) ;  /* 0x0000006000007945 */ /* 0x000fe20003800000 */
[----:B------:R-:W-:-:S07]  /*d5e0*/  IMAD.MOV.U32 R15, RZ, RZ, -0x1 ;  /* 0xffffffffff0f7424 */ /* 0x000fce00078e00ff */
[----:B------:R-:W-:Y:S05]  /*d5f0*/  WARPSYNC.COLLECTIVE R15, `(.L_x_6214) ;  /* 0x000000000f0c7348 */ /* 0x000fea0003c00000 */
[----:B------:R-:W-:Y:S02]  /*d600*/  ELECT P6, UR62, PT ;  /* 0x00000000003e782f */ /* 0x000fe400038c0000 */
[----:B------:R-:W-:Y:S01]  /*d610*/  MOV R14, UR62 ;  /* 0x0000003e000e7c02 */ /* 0x000fe20008000f00 */
[----:B------:R-:W-:Y:S10]  /*d620*/  ENDCOLLECTIVE ;  /* 0x000000000000791b */ /* 0x000ff40003800000 */
.L_x_6214:
[----:B------:R-:W-:Y:S05]  /*d630*/  BSYNC B0 ;  /* 0x0000000000007941 */ /* 0x000fea0003800000 */
.L_x_6213:
[----:B------:R-:W-:Y:S05]  /*d640*/  BRA `(.L_x_6215) ;  /* 0xfffffff8002c7947 */ /* 0x000fea000383ffff */
.L_x_6197:
[----:B-1----:R1:W2:Y:S02]  /*d650*/  SYNCS.PHASECHK.TRANS64.TRYWAIT P0, [R7+URZ], R4 ;  /* 0x00000004070075a7 */ /* 0x0022a4000800017f */
[----:B--2---:R-:W-:Y:S05]  /*d660*/  @!P0 NANOSLEEP.SYNCS 0x989680 ;  /* 0x009896800000895d */ /* 0x004fea0003900000 */
[----:B------:R-:W2:Y:S02]  /*d670*/  @!P0 SYNCS.PHASECHK.TRANS64 P0, [R7+URZ], R4 ;  /* 0x00000004070085a7 */ /* 0x000ea4000800007f */
[----:B--2---:R-:W-:Y:S05]  /*d680*/  @!P0 BRA `(.L_x_6197) ;  /* 0xfffffffc00f08947 */ /* 0x004fea000383ffff */
[----:B------:R-:W-:Y:S05]  /*d690*/  BRA `(.L_x_6216) ;  /* 0xfffffff8006c7947 */ /* 0x000fea000383ffff */
.L_x_6198:
[----:B--2---:R2:W3:Y:S02]  /*d6a0*/  SYNCS.PHASECHK.TRANS64.TRYWAIT P0, [R3+URZ], R2 ;  /* 0x00000002030075a7 */ /* 0x0044e4000800017f */
[----:B---3--:R-:W-:Y:S05]  /*d6b0*/  @!P0 NANOSLEEP.SYNCS 0x989680 ;  /* 0x009896800000895d */ /* 0x008fea0003900000 */
[----:B------:R-:W3:Y:S02]  /*d6c0*/  @!P0 SYNCS.PHASECHK.TRANS64 P0, [R3+URZ], R2 ;  /* 0x00000002030085a7 */ /* 0x000ee4000800007f */
[----:B---3--:R-:W-:Y:S05]  /*d6d0*/  @!P0 BRA `(.L_x_6198) ;  /* 0xfffffffc00f08947 */ /* 0x008fea000383ffff */
[----:B------:R-:W-:Y:S05]  /*d6e0*/  BRA `(.L_x_6217) ;  /* 0xfffffff800607947 */ /* 0x000fea000383ffff */
.L_x_6200:
[----:B--2---:R2:W3:Y:S02]  /*d6f0*/  SYNCS.PHASECHK.TRANS64.TRYWAIT P0, [R5+URZ], R4 ;  /* 0x00000004050075a7 */ /* 0x0044e4000800017f */
[----:B---3--:R-:W-:Y:S05]  /*d700*/  @!P0 NANOSLEEP.SYNCS 0x989680 ;  /* 0x009896800000895d */ /* 0x008fea0003900000 */
[----:B------:R-:W3:Y:S02]  /*d710*/  @!P0 SYNCS.PHASECHK.TRANS64 P0, [R5+URZ], R4 ;  /* 0x00000004050085a7 */ /* 0x000ee4000800007f */
[----:B---3--:R-:W-:Y:S05]  /*d720*/  @!P0 BRA `(.L_x_6200) ;  /* 0xfffffffc00f08947 */ /* 0x008fea000383ffff */
[----:B------:R-:W-:Y:S05]  /*d730*/  BRA `(.L_x_6218) ;  /* 0xfffffff800647947 */ /* 0x000fea000383ffff */
.L_x_6219:
        /* <DEDUP_REMOVED lines=12> */
.L_x_7417:


//--------------------- .text._ZN7cutlass13device_kernelIN5flash11enable_sm90INS1_16FlashAttnBwdSm90INS1_25CollectiveMainloopBwdSm90ILi2ELi2ELi2EN4cute5tupleIJNS5_1CILi1EEES8_S8_EEENS6_IJNS7_ILi128EEESA_NS7_ILi64EEEEEENS_6half_tEfNS_4arch4Sm90ELb1ELb0ELb0ELb0ELb1ELb1ELb0ELb0ELi2ELi1ELi2ELi2ELb0EEENS1_21CollectiveEpilogueBwdISC_SD_SF_Li256ELb0ELb0ELi1EEENS1_25SingleTileBwdLPTSchedulerILb0ELi128ELb1EEEEEEEEEvNT_6ParamsE --------------------------
	.section	.text._ZN7cutlass13device_kernelIN5flash11enable_sm90INS1_16FlashAttnBwdSm90INS1_25CollectiveMainloopBwdSm90ILi2ELi2ELi2EN4cute5tupleIJNS5_1CILi1EEES8_S8_EEENS6_IJNS7_ILi128EEESA_NS7_ILi64EEEEEENS_6half_tEfNS_4arch4Sm90ELb1ELb0ELb0ELb0ELb1ELb1ELb0ELb0ELi2ELi1ELi2ELi2ELb0EEENS1_21CollectiveEpilogueBwdISC_SD_SF_Li256ELb0ELb0ELi1EEENS1_25SingleTileBwdLPTSchedulerILb0ELi128ELb1EEEEEEEEEvNT_6ParamsE,"ax",@progbits
	.align	128
.text._ZN7cutlass13device_kernelIN5flash11enable_sm90INS1_16FlashAttnBwdSm90INS1_25CollectiveMainloopBwdSm90ILi2ELi2ELi2EN4cute5tupleIJNS5_1CILi1EEES8_S8_EEENS6_IJNS7_ILi128EEESA_NS7_ILi64EEEEEENS_6half_tEfNS_4arch4Sm90ELb1ELb0ELb0ELb0ELb1ELb1ELb0ELb0ELi2ELi1ELi2ELi2ELb0EEENS1_21CollectiveEpilogueBwdISC_SD_SF_Li256ELb0ELb0ELi1EEENS1_25SingleTileBwdLPTSchedulerILb0ELi128ELb1EEEEEEEEEvNT_6ParamsE:
        .type           _ZN7cutlass13device_kernelIN5flash11enable_sm90INS1_16FlashAttnBwdSm90INS1_25CollectiveMainloopBwdSm90ILi2ELi2ELi2EN4cute5tupleIJNS5_1CILi1EEES8_S8_EEENS6_IJNS7_ILi128EEESA_NS7_ILi64EEEEEENS_6half_tEfNS_4arch4Sm90ELb1ELb0ELb0ELb0ELb1ELb1ELb0ELb0ELi2ELi1ELi2ELi2ELb0EEENS1_21CollectiveEpilogueBwdISC_SD_SF_Li256ELb0ELb0ELi1EEENS1_25SingleTileBwdLPTSchedulerILb0ELi128ELb1EEEEEEEEEvNT_6ParamsE,@function
        .size           _ZN7cutlass13device_kernelIN5flash11enable_sm90INS1_16FlashAttnBwdSm90INS1_25CollectiveMainloopBwdSm90ILi2ELi2ELi2EN4cute5tupleIJNS5_1CILi1EEES8_S8_EEENS6_IJNS7_ILi128EEESA_NS7_ILi64EEEEEENS_6half_tEfNS_4arch4Sm90ELb1ELb0ELb0ELb0ELb1ELb1ELb0ELb0ELi2ELi1ELi2ELi2ELb0EEENS1_21CollectiveEpilogueBwdISC_SD_SF_Li256ELb0ELb0ELi1EEENS1_25SingleTileBwdLPTSchedulerILb0ELi128ELb1EEEEEEEEEvNT_6ParamsE,(.L_x_7418 - _ZN7cutlass13device_kernelIN5flash11enable_sm90INS1_16FlashAttnBwdSm90INS1_25CollectiveMainloopBwdSm90ILi2ELi2ELi2EN4cute5tupleIJNS5_1CILi1EEES8_S8_EEENS6_IJNS7_ILi128EEESA_NS7_ILi64EEEEEENS_6half_tEfNS_4arch4Sm90ELb1ELb0ELb0ELb0ELb1ELb1ELb0ELb0ELi2ELi1ELi2ELi2ELb0EEENS1_21CollectiveEpilogueBwdISC_SD_SF_Li256ELb0ELb0ELi1EEENS1_25SingleTileBwdLPTSchedulerILb0ELi128ELb1EEEEEEEEEvNT_6ParamsE)
        .other          _ZN7cutlass13device_kernelIN5flash11enable_sm90INS1_16FlashAttnBwdSm90INS1_25CollectiveMainloopBwdSm90ILi2ELi2ELi2EN4cute5tupleIJNS5_1CILi1EEES8_S8_EEENS6_IJNS7_ILi128EEESA_NS7_ILi64EEEEEENS_6half_tEfNS_4arch4Sm90ELb1ELb0ELb0ELb0ELb1ELb1ELb0ELb0ELi2ELi1ELi2ELi2ELb0EEENS1_21CollectiveEpilogueBwdISC_SD_SF_Li256ELb0ELb0ELi1EEENS1_25SingleTileBwdLPTSchedulerILb0ELi128ELb1EEEEEEEEEvNT_6ParamsE,@"STO_CUDA_ENTRY STV_DEFAULT"
_ZN7cutlass13device_kernelIN5flash11enable_sm90INS1_16FlashAttnBwdSm90INS1_25CollectiveMainloopBwdSm90ILi2ELi2ELi2EN4cute5tupleIJNS5_1CILi1EEES8_S8_EEENS6_IJNS7_ILi128EEESA_NS7_ILi64EEEEEENS_6half_tEfNS_4arch4Sm90ELb1ELb0ELb0ELb0ELb1ELb1ELb0ELb0ELi2ELi1ELi2ELi2ELb0EEENS1_21CollectiveEpilogueBwdISC_SD_SF_Li256ELb0ELb0ELi1EEENS1_25SingleTileBwdLPTSchedulerILb0ELi128ELb1EEEEEEEEEvNT_6ParamsE:
        /* <DEDUP_REMOVED lines=29> */
.L_x_6221:
[----:B------:R-:W-:Y:S05]  /*01d0*/  BSYNC B0 ;  /* 0x0000000000007941 */ /* 0x000fea0003800000 */
.L_x_6220:
        /* <DEDUP_REMOVED lines=34> */
.L_x_6222:
        /* <DEDUP_REMOVED lines=22> */
.L_x_6223:
        /* <DEDUP_REMOVED lines=9> */
.L_x_6226:
        /* <DEDUP_REMOVED lines=32> */
.L_x_6227:
[----:B------:R-:W-:Y:S01]  /*07f0*/  ULDC UR7, c[0x0][0xb44] ;  /* 0x0002d10000077ab9 */ /* 0x000fe20000000800 */
[----:B------:R-:W-:Y:S01]  /*0800*/  UMOV UR38, UR10 ;  /* 0x0000000a00267c82 */ /* 0x000fe20008000000 */
[----:B------:R-:W-:-:S11]  /*0810*/  UISETP.NE.AND UP0, UPT, UR7, 0x1, UPT ;  /* 0x000000010700788c */ /* 0x000fd6000bf05270 */
[----:B------:R-:W-:Y:S02]  /*0820*/  @UP0 ULDC.64 UR8, c[0x0][0xb48] ;  /* 0x0002d20000080ab9 */ /* 0x000fe40000000a00 */
[----:B------:R-:W-:-:S04]  /*0830*/  UIMAD.WIDE.U32 UR4, UR10, UR8, URZ ;  /* 0x000000080a0472a5 */ /* 0x000fc8000f8e003f */
[----:B------:R-:W-:-:S04]  /*0840*/  @UP0 USHF.R.U32.HI UR38, URZ, UR9, UR5 ;  /* 0x000000093f260299 */ /* 0x000fc80008011605 */
[----:B------:R-:W-:-:S12]  /*0850*/  UIMAD UR4, UR38, UR7, URZ ;  /* 0x00000007260472a4 */ /* 0x000fd8000f8e023f */
.L_x_6228:
        /* <DEDUP_REMOVED lines=55> */
[----:B------:R-:W-:Y:S02]  /*0bd0*/  CS2R R186, SRZ ;  /* 0x0000000000ba7805 */ /* 0x000fe4000001ff00 */
[----:B------:R-:W-:Y:S02]  /*0be0*/  CS2R R184, SRZ ;  /* 0x0000000000b87805 */ /* 0x000fe4000001ff00 */
[----:B------:R-:W-:-:S04]  /*0bf0*/  SHF.R.S32.HI R3, RZ, 0x1f, R0 ;  /* 0x0000001fff037819 */ /* 0x000fc80000011400 */
[----:B------:R-:W-:Y:S02]  /*0c00*/  LEA.HI R0, R3, R0, RZ, 0x7 ;  /* 0x0000000003007211 */ /* 0x000fe400078f38ff */
[----:B------:R-:W-:Y:S02]  /*0c10*/  SHF.R.S32.HI R3, RZ, 0x1f, R18 ;  /* 0x0000001fff037819 */ /* 0x000fe40000011412 */
[----:B------:R-:W-:Y:S02]  /*0c20*/  SHF.R.S32.HI R0, RZ, 0x7, R0 ;  /* 0x00000007ff007819 */ /* 0x000fe40000011400 */
[----:B------:R-:W-:Y:S02]  /*0c30*/  LEA.HI R3, R3, R18, RZ, 0x7 ;  /* 0x0000001203037211 */ /* 0x000fe400078f38ff */
[----:B------:R-:W-:Y:S02]  /*0c40*/  VIMNMX R16, RZ, R0, !PT ;  /* 0x00000000ff107248 */ /* 0x000fe40007fe0100 */
[----:B------:R-:W-:-:S04]  /*0c50*/  SHF.R.S32.HI R2, RZ, 0x7, R3 ;  /* 0x00000007ff027819 */ /* 0x000fc80000011403 */
[----:B------:R-:W-:Y:S01]  /*0c60*/  ISETP.GT.AND P1, PT, R2, R16, PT ;  /* 0x000000100200720c */ /* 0x000fe20003f24270 */
[----:B------:R1:W-:-:S12]  /*0c70*/  STL [R1+0x44], R2 ;  /* 0x0000440201007387 */ /* 0x0003d80000100800 */
        /* <DEDUP_REMOVED lines=22> */
.L_x_6232:
        /* <DEDUP_REMOVED lines=15> */
.L_x_6231:
        /* <DEDUP_REMOVED lines=22> */
.L_x_6234:
        /* <DEDUP_REMOVED lines=15> */
.L_x_6233:
[----:B------:R-:W-:Y:S01]  /*1120*/  SHF.R.S32.HI R6, RZ, 0x1f, R17 ;  /* 0x0000001fff067819 */ /* 0x000fe20000011411 */
[----:B------:R-:W-:-:S03]  /*1130*/  UMOV UR4, 0xffffffff ;  /* 0xffffffff00047882 */ /* 0x000fc60000000000 */
[----:B------:R-:W-:-:S04]  /*1140*/  LEA.HI R0, R6, R17, RZ, 0x7 ;  /* 0x0000001106007211 */ /* 0x000fc800078f38ff */
[----:B------:R-:W-:Y:S01]  /*1150*/  SHF.R.S32.HI R13, RZ, 0x7, R0 ;  /* 0x00000007ff0d7819 */ /* 0x000fe20000011400 */
[----:B------:R-:W-:Y:S06]  /*1160*/  BRA.DIV UR4, `(.L_x_6235) ;  /* 0x000000ca04547947 */ /* 0x000fec000b800000 */
[----:B------:R1:W2:Y:S02]  /*1170*/  SHFL.IDX PT, R14, R13, RZ, 0x1f ;  /* 0x00001fff0d0e7589 */ /* 0x0002a400000e0000 */
.L_x_6356:
[----:B------:R-:W-:Y:S01]  /*1180*/  SHF.L.U32 R11, RZ, 0x1f, RZ ;  /* 0x0000001fff0b7819 */ /* 0x000fe200000006ff */
[----:B------:R-:W3:Y:S01]  /*1190*/  LDC R15, c[0x0][0x290] ;  /* 0x0000a400ff0f7b82 */ /* 0x000ee20000000800 */
[CC--:B------:R-:W-:Y:S01]  /*11a0*/  LEA.HI R5, R6.reuse, R17.reuse, RZ, 0x5 ;  /* 0x0000001106057211 */ /* 0x0c0fe200078f28ff */
[----:B------:R-:W-:Y:S01]  /*11b0*/  IMAD.SHL.U32 R3, R17, 0x40, RZ ;  /* 0x0000004011037824 */ /* 0x000fe200078e00ff */
[-C--:B------:R-:W-:Y:S02]  /*11c0*/  LEA.HI R8, R6, R17.reuse, RZ, 0x4 ;  /* 0x0000001106087211 */ /* 0x080fe400078f20ff */
[----:B------:R-:W-:Y:S02]  /*11d0*/  SHF.R.S32.HI R2, RZ, 0x5, R5 ;  /* 0x00000005ff027819 */ /* 0x000fe40000011405 */
[----:B------:R-:W-:Y:S01]  /*11e0*/  LOP3.LUT R3, R3, 0x1c0, RZ, 0xc0, !PT ;  /* 0x000001c003037812 */ /* 0x000fe200078ec0ff */
[----:B------:R-:W4:Y:S01]  /*11f0*/  SYNCS.PHASECHK.TRANS64.TRYWAIT P0, [R236+URZ+0x30c00], R11 ;  /* 0x030c000bec0075a7 */ /* 0x000f22000800017f */
[----:B------:R-:W-:Y:S01]  /*1200*/  SHF.R.S32.HI R9, RZ, 0x4, R8 ;  /* 0x00000004ff097819 */ /* 0x000fe20000011408 */
[----:B------:R-:W-:Y:S01]  /*1210*/  IMAD.SHL.U32 R4, R2, 0x10, RZ ;  /* 0x0000001002047824 */ /* 0x000fe200078e00ff */
[----:B------:R-:W-:-:S02]  /*1220*/  LEA.HI R2, R6, R17, RZ, 0x3 ;  /* 0x0000001106027211 */ /* 0x000fc400078f18ff */
[----:B------:R-:W-:Y:S02]  /*1230*/  LEA.HI R8, R8, R9, RZ, 0x1 ;  /* 0x0000000908087211 */ /* 0x000fe400078f08ff */
[----:B------:R-:W-:-:S04]  /*1240*/  LOP3.LUT R7, R3, 0x30, R4, 0xf8, !PT ;  /* 0x0000003003077812 */ /* 0x000fc800078ef804 */
[----:B------:R-:W-:Y:S01]  /*1250*/  LOP3.LUT R7, R7, 0x8, R2, 0xf8, !PT ;  /* 0x0000000807077812 */ /* 0x000fe200078ef802 */
[----:B---34-:R-:W-:Y:S06]  /*1260*/  @P0 BRA `(.L_x_6236) ;  /* 0x0000000000080947 */ /* 0x018fec0003800000 */
[----:B------:R-:W3:Y:S02]  /*1270*/  SYNCS.PHASECHK.TRANS64.TRYWAIT P0, [R236+URZ+0x30c00], R11 ;  /* 0x030c000bec0075a7 */ /* 0x000ee4000800017f */
[----:B---3--:R-:W-:Y:S05]  /*1280*/  @!P0 BRA `(.L_x_6237) ;  /* 0x000000c800288947 */ /* 0x008fea0003800000 */
.L_x_6236:
[----:B--2---:R-:W-:Y:S01]  /*1290*/  LEA.HI R2, R14, R14, RZ, 0x1 ;  /* 0x0000000e0e027211 */ /* 0x004fe200078f08ff */
[----:B------:R-:W-:Y:S01]  /*12a0*/  ULDC UR4, c[0x0][0x74c] ;  /* 0x0001d30000047ab9 */ /* 0x000fe20000000800 */
[----:B------:R-:W-:Y:S02]  /*12b0*/  SHF.R.U32.HI R4, RZ, 0x3, R3 ;  /* 0x00000003ff047819 */ /* 0x000fe40000011603 */
[----:B------:R-:W-:Y:S02]  /*12c0*/  LOP3.LUT R3, R2, 0xffffe, RZ, 0xc0, !PT ;  /* 0x000ffffe02037812 */ /* 0x000fe400078ec0ff */
[----:B------:R-:W-:Y:S02]  /*12d0*/  LOP3.LUT R8, R8, 0x7ffffe, RZ, 0xc0, !PT ;  /* 0x007ffffe08087812 */ /* 0x000fe400078ec0ff */
[----:B------:R-:W-:Y:S01]  /*12e0*/  LOP3.LUT R4, R7, R4, RZ, 0x3c, !PT ;  /* 0x0000000407047212 */ /* 0x000fe200078e3cff */
[----:B------:R-:W-:Y:S01]  /*12f0*/  IMAD.IADD R230, R14, 0x1, -R3 ;  /* 0x000000010ee67824 */ /* 0x000fe200078e0a03 */
[----:B------:R-:W-:Y:S01]  /*1300*/  IADD3 R18, -R15, UR42, R18 ;  /* 0x0000002a0f127c10 */ /* 0x000fe2000fffe112 */
[----:B------:R-:W2:Y:S01]  /*1310*/  LDL R3, [R1+0x44] ;  /* 0x0000440001037983 */ /* 0x000ea20000100800 */
[----:B------:R-:W-:-:S03]  /*1320*/  IMAD.IADD R8, R9, 0x1, -R8 ;  /* 0x0000000109087824 */ /* 0x000fc600078e0a08 */
[----:B------:R-:W-:Y:S02]  /*1330*/  VIADD R18, R18, -UR4 ;  /* 0x8000000412127c36 */ /* 0x000fe40008000000 */
[----:B------:R-:W-:-:S03]  /*1340*/  IMAD R9, R13, 0x10, R8 ;  /* 0x000000100d097824 */ /* 0x000fc600078e0208 */
[----:B------:R-:W-:Y:S01]  /*1350*/  SHF.R.S32.HI R7, RZ, 0x1f, R18 ;  /* 0x0000001fff077819 */ /* 0x000fe20000011412 */
[----:B------:R-:W-:-:S05]  /*1360*/  IMAD.U32 R2, R9, 0x200, R4 ;  /* 0x0000020009027824 */ /* 0x000fca00078e0004 */
[----:B------:R4:W-:Y:S01]  /*1370*/  STL [R1+0x38], R2 ;  /* 0x0000380201007387 */ /* 0x0009e20000100800 */
[----:B------:R-:W-:Y:S02]  /*1380*/  LEA.HI R7, R7, R18, RZ, 0x7 ;  /* 0x0000001207077211 */ /* 0x000fe400078f38ff */
[----:B----4-:R-:W-:-:S05]  /*1390*/  LOP3.LUT R2, R0, 0xffffff80, RZ, 0xc0, !PT ;  /* 0xffffff8000027812 */ /* 0x010fca00078ec0ff */
[----:B------:R-:W-:Y:S01]  /*13a0*/  IMAD.IADD R8, R17, 0x1, -R2 ;  /* 0x0000000111087824 */ /* 0x000fe200078e0a02 */
[----:B------:R-:W-:-:S04]  /*13b0*/  LEA.HI.SX32 R7, R7, 0x1, 0x19 ;  /* 0x0000000107077811 */ /* 0x000fc800078fcaff */
[----:B------:R-:W-:-:S04]  /*13c0*/  SHF.R.S32.HI R10, RZ, 0x1f, R8 ;  /* 0x0000001fff0a7819 */ /* 0x000fc80000011408 */
[----:B------:R-:W-:Y:S01]  /*13d0*/  LEA.HI R9, R10, R8, RZ, 0x2 ;  /* 0x000000080a097211 */ /* 0x000fe200078f10ff */
[----:B------:R-:W-:Y:S01]  /*13e0*/  STL [R1+0x28], R10 ;  /* 0x0000280a01007387 */ /* 0x000fe20000100800 */
        /* <DEDUP_REMOVED lines=34> */
[----:B--2---:R-:W-:-:S05]  /*1610*/  VIMNMX R3, R3, R7, PT ;  /* 0x0000000703037248 */ /* 0x004fca0003fe0100 */
[----:B------:R2:W-:Y:S04]  /*1620*/  STL [R1+0x4], R3 ;  /* 0x0000040301007387 */ /* 0x0005e80000100800 */
[----:B------:R4:W-:Y:S01]  /*1630*/  STL [R1+0x1c], R9 ;  /* 0x00001c0901007387 */ /* 0x0009e20000100800 */
[----:B------:R-:W-:Y:S01]  /*1640*/  ISETP.GE.AND P0, PT, R16, R3, PT ;  /* 0x000000031000720c */ /* 0x000fe20003f06270 */
[----:B------:R-:W-:Y:S01]  /*1650*/  IMAD R7, R13, 0x400, R8 ;  /* 0x000004000d077824 */ /* 0x000fe200078e0208 */
[----:B--2---:R-:W-:-:S03]  /*1660*/  LOP3.LUT R3, R9, 0xfffffffc, RZ, 0xc0, !PT ;  /* 0xfffffffc09037812 */ /* 0x004fc600078ec0ff */
[----:B------:R-:W-:-:S04]  /*1670*/  IMAD.SHL.U32 R7, R7, 0x4, RZ ;  /* 0x0000000407077824 */ /* 0x000fc800078e00ff */
[----:B------:R-:W-:Y:S02]  /*1680*/  IMAD R2, R7, 0x4, R236 ;  /* 0x0000000407027824 */ /* 0x000fe400078e02ec */
[----:B------:R-:W-:Y:S02]  /*1690*/  IMAD.IADD R3, R8, 0x1, -R3 ;  /* 0x0000000108037824 */ /* 0x000fe400078e0a03 */
[----:B----4-:R-:W-:Y:S05]  /*16a0*/  @P0 BRA `(.L_x_6238) ;  /* 0x0000003800940947 */ /* 0x010fea0003800000 */
[----:B------:R-:W-:Y:S01]  /*16b0*/  LEA.HI R8, R10, R8, RZ, 0x5 ;  /* 0x000000080a087211 */ /* 0x000fe200078f28ff */
[----:B------:R-:W-:Y:S01]  /*16c0*/  IMAD.MOV.U32 R183, RZ, RZ, RZ ;  /* 0x000000ffffb77224 */ /* 0x000fe200078e00ff */
[----:B------:R-:W-:Y:S01]  /*16d0*/  LOP3.LUT R0, R5, 0xffffffe0, RZ, 0xc0, !PT ;  /* 0xffffffe005007812 */ /* 0x000fe200078ec0ff */
[----:B------:R-:W-:Y:S01]  /*16e0*/  VIADD R5, R15, -UR42 ;  /* 0x8000002a0f057c36 */ /* 0x000fe20008000000 */
[----:B------:R-:W-:Y:S02]  /*16f0*/  LEA.HI R4, R13, R13, RZ, 0x1 ;  /* 0x0000000d0d047211 */ /* 0x000fe400078f08ff */
        /* <DEDUP_REMOVED lines=35> */
[----:B---3--:R-:W-:Y:S01]  /*1930*/  SHF.R.S32.HI R11, RZ, 0x1f, R10 ;  /* 0x0000001fff0b7819 */ /* 0x008fe2000001140a */
        /* <DEDUP_REMOVED lines=27> */
.L_x_6249:
[----:B---3--:R-:W2:Y:S01]  /*1af0*/  LDL R5, [R1+0x18] ;  /* 0x0000180001057983 */ /* 0x008ea20000100800 */
[----:B------:R-:W-:Y:S05]  /*1b00*/  YIELD ;  /* 0x0000000000007946 */ /* 0x000fea0003800000 */
[----:B--2---:R-:W-:-:S04]  /*1b10*/  LOP3.LUT R5, R5, 0x1, RZ, 0xfc, !PT ;  /* 0x0000000105057812 */ /* 0x004fc800078efcff */
[----:B------:R-:W-:-:S13]  /*1b20*/  ISETP.NE.AND P0, PT, R5, 0x3, PT ;  /* 0x000000030500780c */ /* 0x000fda0003f05270 */
[----:B------:R-:W-:Y:S05]  /*1b30*/  @!P0 BRA `(.L_x_6239) ;  /* 0x0000000000048947 */ /* 0x000fea0003800000 */
[----:B------:R-:W-:Y:S01]  /*1b40*/  BPT.TRAP 0x1 ;  /* 0x000000040000795c */ /* 0x000fe20000300000 */
.L_x_6239:
[----:B------:R-:W-:Y:S01]  /*1b50*/  IMAD R6, R0, 0x8, R236 ;  /* 0x0000000800067824 */ /* 0x000fe200078e02ec */
[----:B------:R-:W-:-:S04]  /*1b60*/  SHF.L.U32 R17, R4, 0x1f, RZ ;  /* 0x0000001f04117819 */ /* 0x000fc800000006ff */
[----:B------:R1:W2:Y:S01]  /*1b70*/  SYNCS.PHASECHK.TRANS64.TRYWAIT P1, [R6+URZ+0x30c10], R17 ;  /* 0x030c1011060075a7 */ /* 0x0002a2000802017f */
[----:B------:R-:W-:Y:S05]  /*1b80*/  @!P0 BRA `(.L_x_6240) ;  /* 0x0000000000048947 */ /* 0x000fea0003800000 */
[----:B------:R-:W-:Y:S01]  /*1b90*/  BPT.TRAP 0x1 ;  /* 0x000000040000795c */ /* 0x000fe20000300000 */
.L_x_6240:
[----:B------:R-:W-:-:S05]  /*1ba0*/  VIADD R5, R236, 0x10000 ;  /* 0x00010000ec057836 */ /* 0x000fca0000000000 */
[----:B------:R-:W-:-:S04]  /*1bb0*/  SHF.R.U32.HI R5, RZ, 0x4, R5 ;  /* 0x00000004ff057819 */ /* 0x000fc80000011605 */
[----:B------:R-:W-:Y:S01]  /*1bc0*/  LOP3.LUT R5, R5, 0x3fff, RZ, 0xc0, !PT ;  /* 0x00003fff05057812 */ /* 0x000fe200078ec0ff */
[----:B--2---:R-:W-:Y:S06]  /*1bd0*/  @P1 BRA `(.L_x_6241) ;  /* 0x0000000000081947 */ /* 0x004fec0003800000 */
[----:B------:R-:W2:Y:S02]  /*1be0*/  SYNCS.PHASECHK.TRANS64.TRYWAIT P1, [R6+URZ+0x30c10], R17 ;  /* 0x030c1011060075a7 */ /* 0x000ea4000802017f */
[----:B--2---:R-:W-:Y:S05]  /*1bf0*/  @!P1 BRA `(.L_x_6242) ;  /* 0x000000bc00e09947 */ /* 0x004fea0003800000 */
.L_x_6241:
        /* <DEDUP_REMOVED lines=64> */
.L_x_6243:
[----:B------:R1:W1:Y:S01]  /*2000*/  SYNCS.PHASECHK.TRANS64.TRYWAIT P1, [R6+URZ+0x30c30], R17 ;  /* 0x030c3011060075a7 */ /* 0x000262000802017f */
[----:B------:R-:W-:Y:S05]  /*2010*/  @!P0 BRA `(.L_x_6244) ;  /* 0x0000000000048947 */ /* 0x000fea0003800000 */
[----:B------:R-:W-:Y:S01]  /*2020*/  BPT.TRAP 0x1 ;  /* 0x000000040000795c */ /* 0x000fe20000300000 */
.L_x_6244:
        /* <DEDUP_REMOVED lines=9> */
.L_x_6245:
        /* <DEDUP_REMOVED lines=37> */
[----:B------:R-:W-:Y:S01]  /*2310*/  SHFL.IDX PT, R222, R9, R234, 0x1f ;  /* 0x00001fea09de7589 */ /* 0x000fe200000e0000 */
[C---:B------:R-:W-:Y:S01]  /*2320*/  ISETP.GT.AND P6, PT, R17.reuse, 0x19, PT ;  /* 0x000000191100780c */ /* 0x040fe20003fc4270 */
[----:B------:R-:W-:Y:S01]  /*2330*/  VIADD R235, R8, 0xc ;  /* 0x0000000c08eb7836 */ /* 0x000fe20000000000 */
[----:B------:R-:W-:Y:S01]  /*2340*/  FSEL R92, R92, -INF , !P1 ;  /* 0xff8000005c5c7808 */ /* 0x000fe20004800000 */
[----:B------:R-:W1:Y:S01]  /*2350*/  SHFL.IDX PT, R18, R9, R8, 0x1f ;  /* 0x00001f0809127589 */ /* 0x000e6200000e0000 */
[----:B------:R-:W-:Y:S01]  /*2360*/  ISETP.GT.AND P1, PT, R17, 0x20, PT ;  /* 0x000000201100780c */ /* 0x000fe20003f24270 */
[----:B------:R-:W-:Y:S01]  /*2370*/  IMAD R13, R0, 0x400, R13 ;  /* 0x00000400000d7824 */ /* 0x000fe200078e020d */
[----:B------:R-:W-:Y:S01]  /*2380*/  FSEL R93, R93, -INF , !P2 ;  /* 0xff8000005d5d7808 */ /* 0x000fe20005000000 */
[----:B------:R-:W-:Y:S01]  /*2390*/  SHFL.IDX PT, R221, R9, R235, 0x1f ;  /* 0x00001feb09dd7589 */ /* 0x000fe200000e0000 */
[----:B------:R-:W-:-:S02]  /*23a0*/  FSEL R96, R96, -INF , !P3 ;  /* 0xff80000060607808 */ /* 0x000fc40005800000 */
[----:B------:R-:W-:Y:S01]  /*23b0*/  FSEL R97, R97, -INF , !P4 ;  /* 0xff80000061617808 */ /* 0x000fe20006000000 */
[----:B---3--:R-:W2:Y:S01]  /*23c0*/  SHFL.IDX PT, R225, R12, R8, 0x1f ;  /* 0x00001f080ce17589 */ /* 0x008ea200000e0000 */
[----:B------:R-:W-:Y:S02]  /*23d0*/  FSEL R100, R100, -INF , !P5 ;  /* 0xff80000064647808 */ /* 0x000fe40006800000 */
[----:B------:R-:W-:Y:S01]  /*23e0*/  FSEL R101, R101, -INF , !P6 ;  /* 0xff80000065657808 */ /* 0x000fe20007000000 */
[----:B----4-:R-:W-:Y:S01]  /*23f0*/  SHFL.IDX PT, R224, R10, R237, 0x1f ;  /* 0x00001fed0ae07589 */ /* 0x010fe200000e0000 */
[C---:B------:R-:W-:Y:S02]  /*2400*/  ISETP.GT.AND P2, PT, R17.reuse, 0x21, PT ;  /* 0x000000211100780c */ /* 0x040fe40003f44270 */
[C---:B------:R-:W-:Y:S01]  /*2410*/  ISETP.GT.AND P3, PT, R17.reuse, 0x28, PT ;  /* 0x000000281100780c */ /* 0x040fe20003f64270 */
[----:B------:R-:W-:Y:S01]  /*2420*/  SHFL.IDX PT, R226, R10, R233, 0x1f ;  /* 0x00001fe90ae27589 */ /* 0x000fe200000e0000 */
[----:B------:R-:W-:-:S02]  /*2430*/  ISETP.GT.AND P4, PT, R17, 0x29, PT ;  /* 0x000000291100780c */ /* 0x000fc40003f84270 */
[C---:B------:R-:W-:Y:S02]  /*2440*/  ISETP.GT.AND P5, PT, R17.reuse, 0x30, PT ;  /* 0x000000301100780c */ /* 0x040fe40003fa4270 */
[C---:B------:R-:W-:Y:S02]  /*2450*/  ISETP.GT.AND P6, PT, R17.reuse, 0x31, PT ;  /* 0x000000311100780c */ /* 0x040fe40003fc4270 */
[----:B------:R-:W-:Y:S01]  /*2460*/  FSEL R104, R104, -INF , !P1 ;  /* 0xff80000068687808 */ /* 0x000fe20004800000 */
[----:B-1----:R-:W-:Y:S01]  /*2470*/  FFMA.FTZ R88, R88, UR10, -R18 ;  /* 0x0000000a58587c23 */ /* 0x002fe20008010812 */
[----:B------:R-:W-:Y:S02]  /*2480*/  ISETP.GT.AND P1, PT, R17, 0x38, PT ;  /* 0x000000381100780c */ /* 0x000fe40003f24270 */
[----:B------:R-:W-:Y:S01]  /*2490*/  FSEL R105, R105, -INF , !P2 ;  /* 0xff80000069697808 */ /* 0x000fe20005000000 */
[----:B------:R-:W1:Y:S01]  /*24a0*/  MUFU.EX2 R217, R88 ;  /* 0x0000005800d97308 */ /* 0x000e620000000800 */
[----:B------:R-:W-:-:S02]  /*24b0*/  FSEL R108, R108, -INF , !P3 ;  /* 0xff8000006c6c7808 */ /* 0x000fc40005800000 */
[----:B------:R-:W-:Y:S01]  /*24c0*/  FSEL R109, R109, -INF , !P4 ;  /* 0xff8000006d6d7808 */ /* 0x000fe20006000000 */
[----:B--2---:R-:W-:Y:S01]  /*24d0*/  FFMA.FTZ R21, R104, UR10, -R225 ;  /* 0x0000000a68157c23 */ /* 0x004fe200080108e1 */
[----:B------:R-:W-:Y:S01]  /*24e0*/  FSEL R112, R112, -INF , !P5 ;  /* 0xff80000070707808 */ /* 0x000fe20006800000 */
[----:B------:R-:W-:Y:S01]  /*24f0*/  VIADD R104, R8, 0x4 ;  /* 0x0000000408687836 */ /* 0x000fe20000000000 */
[----:B------:R-:W-:Y:S02]  /*2500*/  FSEL R113, R113, -INF , !P6 ;  /* 0xff80000071717808 */ /* 0x000fe40007000000 */
[C---:B------:R-:W-:Y:S01]  /*2510*/  ISETP.GT.AND P2, PT, R17.reuse, 0x39, PT ;  /* 0x000000391100780c */ /* 0x040fe20003f44270 */
[----:B------:R-:W-:Y:S01]  /*2520*/  MUFU.EX2 R21, R21 ;  /* 0x0000001500157308 */ /* 0x000fe20000000800 */
[C---:B------:R-:W-:Y:S01]  /*2530*/  ISETP.GT.AND P3, PT, R17.reuse, 0x40, PT ;  /* 0x000000401100780c */ /* 0x040fe20003f64270 */
[----:B------:R-:W-:Y:S01]  /*2540*/  SHFL.IDX PT, R223, R10, R104, 0x1f ;  /* 0x00001f680adf7589 */ /* 0x000fe200000e0000 */
        /* <DEDUP_REMOVED lines=29> */
[----:B------:R-:W2:Y:S01]  /*2720*/  SHFL.IDX PT, R15, R9, R19, 0x1f ;  /* 0x00001f13090f7589 */ /* 0x000ea200000e0000 */
        /* <DEDUP_REMOVED lines=14> */
[--C-:B--2---:R-:W-:Y:S01]  /*2810*/  FFMA.FTZ R218, R89, UR10, -R15.reuse ;  /* 0x0000000a59da7c23 */ /* 0x104fe2000801080f */
[C---:B------:R-:W-:Y:S01]  /*2820*/  ISETP.GT.AND P3, PT, R17.reuse, 0x9, PT ;  /* 0x000000091100780c */ /* 0x040fe20003f64270 */
[----:B------:R-:W2:Y:S01]  /*2830*/  SHFL.IDX PT, R89, R9, R233, 0x1f ;  /* 0x00001fe909597589 */ /* 0x000ea200000e0000 */
        /* <DEDUP_REMOVED lines=9> */
[----:B------:R-:W-:Y:S01]  /*28d0*/  SHFL.IDX PT, R90, R9, R232, 0x1f ;  /* 0x00001fe8095a7589 */ /* 0x000fe200000e0000 */
        /* <DEDUP_REMOVED lines=9> */
[----:B------:R-:W3:Y:S01]  /*2970*/  MUFU.EX2 R218, R218 ;  /* 0x000000da00da7308 */ /* 0x000ee20000000800 */
[----:B------:R-:W-:-:S02]  /*2980*/  FSEL R103, R103, -INF , !P1 ;  /* 0xff80000067677808 */ /* 0x000fc40004800000 */
[----:B------:R-:W-:Y:S01]  /*2990*/  ISETP.GT.AND P2, PT, R17, 0x20, PT ;  /* 0x000000201100780c */ /* 0x000fe20003f44270 */
[----:B--2---:R-:W-:Y:S01]  /*29a0*/  FFMA.FTZ R15, R97, UR10, -R89 ;  /* 0x0000000a610f7c23 */ /* 0x004fe20008010859 */
[C---:B------:R-:W-:Y:S01]  /*29b0*/  ISETP.GT.AND P3, PT, R17.reuse, 0x21, PT ;  /* 0x000000211100780c */ /* 0x040fe20003f64270 */
[----:B------:R-:W2:Y:S01]  /*29c0*/  SHFL.IDX PT, R97, R12, R235, 0x1f ;  /* 0x00001feb0c617589 */ /* 0x000ea200000e0000 */
[C---:B------:R-:W-:Y:S01]  /*29d0*/  ISETP.GT.AND P4, PT, R17.reuse, 0x28, PT ;  /* 0x000000281100780c */ /* 0x040fe20003f84270 */
[----:B------:R-:W4:Y:S01]  /*29e0*/  MUFU.EX2 R216, R216 ;  /* 0x000000d800d87308 */ /* 0x000f220000000800 */
[C---:B------:R-:W-:Y:S02]  /*29f0*/  ISETP.GT.AND P5, PT, R17.reuse, 0x29, PT ;  /* 0x000000291100780c */ /* 0x040fe40003fa4270 */
[C---:B------:R-:W-:Y:S02]  /*2a00*/  ISETP.GT.AND P6, PT, R17.reuse, 0x30, PT ;  /* 0x000000301100780c */ /* 0x040fe40003fc4270 */
[----:B------:R-:W-:-:S02]  /*2a10*/  ISETP.GT.AND P1, PT, R17, 0x31, PT ;  /* 0x000000311100780c */ /* 0x000fc40003f24270 */
[----:B------:R-:W-:Y:S01]  /*2a20*/  FSEL R106, R106, -INF , !P2 ;  /* 0xff8000006a6a7808 */ /* 0x000fe20005000000 */
[----:B------:R-:W5:Y:S01]  /*2a30*/  MUFU.EX2 R219, R219 ;  /* 0x000000db00db7308 */ /* 0x000f620000000800 */
[----:B------:R-:W-:Y:S02]  /*2a40*/  FSEL R107, R107, -INF , !P3 ;  /* 0xff8000006b6b7808 */ /* 0x000fe40005800000 */
[----:B------:R-:W-:Y:S01]  /*2a50*/  FSEL R110, R110, -INF , !P4 ;  /* 0xff8000006e6e7808 */ /* 0x000fe20006000000 */
[----:B------:R-:W-:Y:S01]  /*2a60*/  FFMA.FTZ R106, R106, UR10, -R225 ;  /* 0x0000000a6a6a7c23 */ /* 0x000fe200080108e1 */
[----:B------:R-:W-:Y:S01]  /*2a70*/  FSEL R111, R111, -INF , !P5 ;  /* 0xff8000006f6f7808 */ /* 0x000fe20006800000 */
[----:B------:R-:W-:Y:S01]  /*2a80*/  SHFL.IDX PT, R225, R11, R232, 0x1f ;  /* 0x00001fe80be17589 */ /* 0x000fe200000e0000 */
[----:B------:R-:W-:Y:S01]  /*2a90*/  FSEL R114, R114, -INF , !P6 ;  /* 0xff80000072727808 */ /* 0x000fe20007000000 */
[----:B------:R-:W-:Y:S01]  /*2aa0*/  MUFU.EX2 R18, R18 ;  /* 0x0000001200127308 */ /* 0x000fe20000000800 */
[----:B------:R-:W-:-:S02]  /*2ab0*/  FSEL R115, R115, -INF , !P1 ;  /* 0xff80000073737808 */ /* 0x000fc40004800000 */
[C---:B------:R-:W-:Y:S02]  /*2ac0*/  ISETP.GT.AND P2, PT, R17.reuse, 0x38, PT ;  /* 0x000000381100780c */ /* 0x040fe40003f44270 */
[----:B------:R-:W-:Y:S01]  /*2ad0*/  ISETP.GT.AND P3, PT, R17, 0x39, PT ;  /* 0x000000391100780c */ /* 0x000fe20003f64270 */
[--C-:B--2---:R-:W-:Y:S01]  /*2ae0*/  FFMA.FTZ R23, R109, UR10, -R97.reuse ;  /* 0x0000000a6d177c23 */ /* 0x104fe20008010861 */
[C---:B------:R-:W-:Y:S01]  /*2af0*/  ISETP.GT.AND P4, PT, R17.reuse, 0x40, PT ;  /* 0x000000401100780c */ /* 0x040fe20003f84270 */
[----:B------:R-:W2:Y:S01]  /*2b00*/  SHFL.IDX PT, R109, R12, R231, 0x1f ;  /* 0x00001fe70c6d7589 */ /* 0x000ea200000e0000 */
[----:B------:R-:W-:Y:S01]  /*2b10*/  ISETP.GT.AND P5, PT, R17, 0x41, PT ;  /* 0x000000411100780c */ /* 0x000fe20003fa4270 */
[----:B------:R-:W-:Y:S01]  /*2b20*/  FFMA.FTZ R111, R111, UR10, -R97 ;  /* 0x0000000a6f6f7c23 */ /* 0x000fe20008010861 */
[C---:B------:R-:W-:Y:S01]  /*2b30*/  ISETP.GT.AND P6, PT, R17.reuse, 0x48, PT ;  /* 0x000000481100780c */ /* 0x040fe20003fc4270 */
[----:B------:R-:W-:Y:S01]  /*2b40*/  MUFU.EX2 R221, R221 ;  /* 0x000000dd00dd7308 */ /* 0x000fe20000000800 */
[----:B------:R-:W-:-:S02]  /*2b50*/  ISETP.GT.AND P1, PT, R17, 0x49, PT ;  /* 0x000000491100780c */ /* 0x000fc40003f24270 */
[----:B------:R-:W-:Y:S02]  /*2b60*/  FSEL R118, R118, -INF , !P2 ;  /* 0xff80000076767808 */ /* 0x000fe40005000000 */
[----:B------:R-:W-:Y:S02]  /*2b70*/  FSEL R119, R119, -INF , !P3 ;  /* 0xff80000077777808 */ /* 0x000fe40005800000 */
[----:B------:R-:W-:Y:S01]  /*2b80*/  FSEL R122, R122, -INF , !P4 ;  /* 0xff8000007a7a7808 */ /* 0x000fe20006000000 */
[----:B------:R-:W-:Y:S01]  /*2b90*/  MUFU.EX2 R15, R15 ;  /* 0x0000000f000f7308 */ /* 0x000fe20000000800 */
[----:B------:R-:W-:Y:S02]  /*2ba0*/  FSEL R123, R123, -INF , !P5 ;  /* 0xff8000007b7b7808 */ /* 0x000fe40006800000 */
[----:B------:R-:W-:Y:S02]  /*2bb0*/  FSEL R126, R126, -INF , !P6 ;  /* 0xff8000007e7e7808 */ /* 0x000fe40007000000 */
[----:B------:R-:W-:Y:S01]  /*2bc0*/  FSEL R127, R127, -INF , !P1 ;  /* 0xff8000007f7f7808 */ /* 0x000fe20004800000 */
[----:B------:R-:W-:Y:S01]  /*2bd0*/  FFMA.FTZ R123, R123, UR10, -R223 ;  /* 0x0000000a7b7b7c23 */ /* 0x000fe200080108df */
[C---:B------:R-:W-:Y:S01]  /*2be0*/  ISETP.GT.AND P2, PT, R17.reuse, 0x50, PT ;  /* 0x000000501100780c */ /* 0x040fe20003f44270 */
[----:B------:R-:W-:Y:S01]  /*2bf0*/  FFMA.FTZ R126, R126, UR10, -R224 ;  /* 0x0000000a7e7e7c23 */ /* 0x000fe200080108e0 */
[C---:B------:R-:W-:Y:S01]  /*2c00*/  ISETP.GT.AND P3, PT, R17.reuse, 0x51, PT ;  /* 0x000000511100780c */ /* 0x040fe20003f64270 */
[----:B------:R-:W-:Y:S01]  /*2c10*/  MUFU.EX2 R23, R23 ;  /* 0x0000001700177308 */ /* 0x000fe20000000800 */
[----:B------:R-:W-:Y:S01]  /*2c20*/  ISETP.GT.AND P4, PT, R17, 0x58, PT ;  /* 0x000000581100780c */ /* 0x000fe20003f84270 */
[----:B--2---:R-:W-:Y:S01]  /*2c30*/  FFMA.FTZ R119, R119, UR10, -R109 ;  /* 0x0000000a77777c23 */ /* 0x004fe2000801086d */
[----:B------:R-:W-:-:S02]  /*2c40*/  ISETP.GT.AND P5, PT, R17, 0x59, PT ;  /* 0x000000591100780c */ /* 0x000fc40003fa4270 */
[C---:B------:R-:W-:Y:S02]  /*2c50*/  ISETP.GT.AND P6, PT, R17.reuse, 0x60, PT ;  /* 0x000000601100780c */ /* 0x040fe40003fc4270 */
[----:B------:R-:W-:Y:S01]  /*2c60*/  ISETP.GT.AND P1, PT, R17, 0x61, PT ;  /* 0x000000611100780c */ /* 0x000fe20003f24270 */
[----:B------:R-:W2:Y:S01]  /*2c70*/  MUFU.EX2 R126, R126 ;  /* 0x0000007e007e7308 */ /* 0x000ea20000000800 */
[----:B------:R-:W-:Y:S02]  /*2c80*/  FSEL R130, R130, -INF , !P2 ;  /* 0xff80000082827808 */ /* 0x000fe40005000000 */
[----:B------:R-:W-:Y:S02]  /*2c90*/  FSEL R131, R131, -INF , !P3 ;  /* 0xff80000083837808 */ /* 0x000fe40005800000 */
[----:B------:R-:W-:Y:S02]  /*2ca0*/  FSEL R134, R134, -INF , !P4 ;  /* 0xff80000086867808 */ /* 0x000fe40006000000 */
[----:B------:R-:W-:Y:S01]  /*2cb0*/  FSEL R135, R135, -INF , !P5 ;  /* 0xff80000087877808 */ /* 0x000fe20006800000 */
[----:B------:R-:W-:Y:S01]  /*2cc0*/  FFMA.FTZ R131, R131, UR10, -R226 ;  /* 0x0000000a83837c23 */ /* 0x000fe200080108e2 */
[----:B------:R-:W-:Y:S01]  /*2cd0*/  FSEL R138, R138, -INF , !P6 ;  /* 0xff8000008a8a7808 */ /* 0x000fe20007000000 */
[----:B------:R-:W-:Y:S01]  /*2ce0*/  MUFU.EX2 R123, R123 ;  /* 0x0000007b007b7308 */ /* 0x000fe20000000800 */
[----:B------:R-:W-:-:S02]  /*2cf0*/  FSEL R139, R139, -INF , !P1 ;  /* 0xff8000008b8b7808 */ /* 0x000fc40004800000 */
[C---:B------:R-:W-:Y:S02]  /*2d00*/  ISETP.GT.AND P2, PT, R17.reuse, 0x68, PT ;  /* 0x000000681100780c */ /* 0x040fe40003f44270 */
[C---:B------:R-:W-:Y:S02]  /*2d10*/  ISETP.GT.AND P3, PT, R17.reuse, 0x69, PT ;  /* 0x000000691100780c */ /* 0x040fe40003f64270 */
[C---:B------:R-:W-:Y:S01]  /*2d20*/  ISETP.GT.AND P4, PT, R17.reuse, 0x70, PT ;  /* 0x000000701100780c */ /* 0x040fe20003f84270 */
[----:B------:R-:W-:Y:S01]  /*2d30*/  MUFU.EX2 R106, R106 ;  /* 0x0000006a006a7308 */ /* 0x000fe20000000800 */
[C---:B------:R-:W-:Y:S02]  /*2d40*/  ISETP.GT.AND P5, PT, R17.reuse, 0x71, PT ;  /* 0x000000711100780c */ /* 0x040fe40003fa4270 */
[C---:B------:R-:W-:Y:S02]  /*2d50*/  ISETP.GT.AND P6, PT, R17.reuse, 0x78, PT ;  /* 0x000000781100780c */ /* 0x040fe40003fc4270 */
[----:B------:R-:W-:Y:S01]  /*2d60*/  ISETP.GT.AND P1, PT, R17, 0x79, PT ;  /* 0x000000791100780c */ /* 0x000fe20003f24270 */
[--C-:B------:R-:W-:Y:S01]  /*2d70*/  FFMA.FTZ R17, R92, UR10, -R220.reuse ;  /* 0x0000000a5c117c23 */ /* 0x100fe200080108dc */
[----:B------:R-:W-:Y:S01]  /*2d80*/  FFMA.FTZ R220, R94, UR10, -R220 ;  /* 0x0000000a5edc7c23 */ /* 0x000fe200080108dc */
[----:B------:R1:W3:Y:S01]  /*2d90*/  SHFL.IDX PT, R92, R9, R231, 0x1f ;  /* 0x00001fe7095c7589 */ /* 0x0002e200000e0000 */
[----:B------:R-:W-:Y:S01]  /*2da0*/  FFMA.FTZ R94, R124, UR10, -R224 ;  /* 0x0000000a7c5e7c23 */ /* 0x000fe200080108e0 */
[----:B------:R-:W-:Y:S01]  /*2db0*/  FSEL R142, R142, -INF , !P2 ;  /* 0xff8000008e8e7808 */ /* 0x000fe20005000000 */
[----:B------:R-:W-:Y:S01]  /*2dc0*/  MUFU.EX2 R111, R111 ;  /* 0x0000006f006f7308 */ /* 0x000fe20000000800 */
[----:B------:R-:W4:Y:S01]  /*2dd0*/  SHFL.IDX PT, R124, R10, R232, 0x1f ;  /* 0x00001fe80a7c7589 */ /* 0x000f2200000e0000 */
[----:B------:R-:W-:-:S02]  /*2de0*/  FSEL R150, R150, -INF , !P6 ;  /* 0xff80000096967808 */ /* 0x000fc40007000000 */
[----:B------:R-:W-:Y:S01]  /*2df0*/  FSEL R151, R151, -INF , !P1 ;  /* 0xff80000097977808 */ /* 0x000fe20004800000 */
[--C-:B-1----:R-:W-:Y:S01]  /*2e00*/  FFMA.FTZ R9, R96, UR10, -R222.reuse ;  /* 0x0000000a60097c23 */ /* 0x102fe200080108de */
[----:B------:R-:W-:Y:S01]  /*2e10*/  FFMA.FTZ R222, R98, UR10, -R222 ;  /* 0x0000000a62de7c23 */ /* 0x000fe200080108de */
[----:B------:R1:W5:Y:S01]  /*2e20*/  SHFL.IDX PT, R96, R12, R19, 0x1f ;  /* 0x00001f130c607589 */ /* 0x00036200000e0000 */
[----:B------:R-:W-:Y:S03]  /*2e30*/  MUFU.EX2 R94, R94 ;  /* 0x0000005e005e7308 */ /* 0x000fe60000000800 */
[----:B------:R-:W2:Y:S01]  /*2e40*/  SHFL.IDX PT, R98, R12, R233, 0x1f ;  /* 0x00001fe90c627589 */ /* 0x000ea200000e0000 */
[----:B------:R-:W-:Y:S02]  /*2e50*/  WARPGROUP.DEPBAR.LE gsb0, 0x0 ;  /* 0x00008000000079c5 */ /* 0x000fe40000010000 */
[----:B------:R-:W-:Y:S01]  /*2e60*/  WARPGROUP.ARRIVE ;  /* 0x00000000000079c5 */ /* 0x000fe20000000000 */
[----:B-1----:R-:W-:Y:S01]  /*2e70*/  FFMA.FTZ R19, R100, UR10, -R90 ;  /* 0x0000000a64137c23 */ /* 0x002fe2000801085a */
[----:B---3--:R-:W-:Y:S01]  /*2e80*/  FFMA.FTZ R20, R101, UR10, -R92 ;  /* 0x0000000a65147c23 */ /* 0x008fe2000801085c */
[----:B------:R-:W1:Y:S01]  /*2e90*/  SHFL.IDX PT, R100, R12, R237, 0x1f ;  /* 0x00001fed0c647589 */ /* 0x000e6200000e0000 */
[--C-:B----4-:R-:W-:Y:S01]  /*2ea0*/  FFMA.FTZ R132, R132, UR10, -R124.reuse ;  /* 0x0000000a84847c23 */ /* 0x110fe2000801087c */
[----:B------:R-:W-:Y:S01]  /*2eb0*/  FFMA.FTZ R134, R134, UR10, -R124 ;  /* 0x0000000a86867c23 */ /* 0x000fe2000801087c */
[----:B------:R-:W-:Y:S01]  /*2ec0*/  HGMMA.64x128x16.F32 R24, gdesc[UR4], R24, gsb0 ;  /* 0x01e00000041879f0 */ /* 0x000fe20008000818 */
[----:B------:R-:W-:Y:S01]  /*2ed0*/  UIADD3 UR6, UR8, 0x6, URZ ;  /* 0x0000000608067890 */ /* 0x000fe2000fffe03f */
[----:B------:R-:W3:Y:S01]  /*2ee0*/  SHFL.IDX PT, R101, R12, R234, 0x1f ;  /* 0x00001fea0c657589 */ /* 0x000ee200000e0000 */
[----:B------:R-:W-:Y:S01]  /*2ef0*/  UIADD3 UR4, UR9, 0x6, URZ ;  /* 0x0000000609047890 */ /* 0x000fe2000fffe03f */
[----:B------:R2:W-:Y:S01]  /*2f00*/  MUFU.EX2 R97, R132 ;  /* 0x0000008400617308 */ /* 0x0005e20000000800 */
[----:B------:R-:W-:Y:S01]  /*2f10*/  UMOV UR7, 0x40000040 ;  /* 0x4000004000077882 */ /* 0x000fe20000000000 */
[----:B------:R-:W-:Y:S01]  /*2f20*/  UMOV UR5, 0x40000040 ;  /* 0x4000004000057882 */ /* 0x000fe20000000000 */
[--C-:B-----5:R-:W-:Y:S01]  /*2f30*/  FFMA.FTZ R22, R105, UR10, -R96.reuse ;  /* 0x0000000a69167c23 */ /* 0x120fe20008010860 */
[----:B------:R-:W-:Y:S01]  /*2f40*/  FFMA.FTZ R107, R107, UR10, -R96 ;  /* 0x0000000a6b6b7c23 */ /* 0x000fe20008010860 */
[----:B------:R-:W-:Y:S01]  /*2f50*/  FFMA.FTZ R96, R129, UR10, -R226 ;  /* 0x0000000a81607c23 */ /* 0x000fe200080108e2 */
[----:B------:R-:W-:Y:S01]  /*2f60*/  FSEL R124, R147, -INF , !P5 ;  /* 0xff800000937c7808 */ /* 0x000fe20006800000 */
[----:B------:R-:W4:Y:S01]  /*2f70*/  SHFL.IDX PT, R129, R11, R8, 0x1f ;  /* 0x00001f080b817589 */ /* 0x000f2200000e0000 */
[----:B------:R-:W-:Y:S01]  /*2f80*/  MUFU.EX2 R131, R131 ;  /* 0x0000008300837308 */ /* 0x000fe20000000800 */
[----:B--2---:R-:W-:-:S02]  /*2f90*/  FFMA.FTZ R132, R115, UR10, -R98 ;  /* 0x0000000a73847c23 */ /* 0x004fc40008010862 */
[----:B------:R-:W2:Y:S05]  /*2fa0*/  SHFL.IDX PT, R115, R11, R237, 0x1f ;  /* 0x00001fed0b737589 */ /* 0x000eaa00000e0000 */
[----:B------:R-:W-:Y:S01]  /*2fb0*/  MUFU.EX2 R96, R96 ;  /* 0x0000006000607308 */ /* 0x000fe20000000800 */
[--C-:B-1----:R-:W-:Y:S01]  /*2fc0*/  FFMA.FTZ R88, R108, UR10, -R100.reuse ;  /* 0x0000000a6c587c23 */ /* 0x102fe20008010864 */
[----:B------:R-:W-:Y:S01]  /*2fd0*/  FFMA.FTZ R110, R110, UR10, -R100 ;  /* 0x0000000a6e6e7c23 */ /* 0x000fe20008010864 */
[----:B------:R1:W5:Y:S01]  /*2fe0*/  SHFL.IDX PT, R108, R12, R232, 0x1f ;  /* 0x00001fe80c6c7589 */ /* 0x00036200000e0000 */
[----:B---3--:R-:W-:-:S04]  /*2ff0*/  FFMA.FTZ R114, R114, UR10, -R101 ;  /* 0x0000000a72727c23 */ /* 0x008fc80008010865 */
[----:B------:R-:W-:Y:S01]  /*3000*/  MUFU.EX2 R17, R17 ;  /* 0x0000001100117308 */ /* 0x000fe20000000800 */
[----:B-1----:R-:W-:Y:S01]  /*3010*/  FFMA.FTZ R12, R112, UR10, -R101 ;  /* 0x0000000a700c7c23 */ /* 0x002fe20008010865 */
[----:B------:R-:W-:Y:S01]  /*3020*/  FFMA.FTZ R112, R99, UR10, -R89 ;  /* 0x0000000a63707c23 */ /* 0x000fe20008010859 */
[----:B------:R-:W-:Y:S01]  /*3030*/  FFMA.FTZ R89, R113, UR10, -R98 ;  /* 0x0000000a71597c23 */ /* 0x000fe20008010862 */
[--C-:B----4-:R-:W-:Y:S01]  /*3040*/  FFMA.FTZ R100, R136, UR10, -R129.reuse ;  /* 0x0000000a88647c23 */ /* 0x110fe20008010881 */
[----:B------:R-:W1:Y:S01]  /*3050*/  SHFL.IDX PT, R113, R10, R8, 0x1f ;  /* 0x00001f080a717589 */ /* 0x000e6200000e0000 */
[----:B------:R-:W-:Y:S01]  /*3060*/  FFMA.FTZ R138, R138, UR10, -R129 ;  /* 0x0000000a8a8a7c23 */ /* 0x000fe20008010881 */
[--C-:B--2---:R-:W-:Y:S01]  /*3070*/  FFMA.FTZ R101, R140, UR10, -R115.reuse ;  /* 0x0000000a8c657c23 */ /* 0x104fe20008010873 */
[----:B------:R-:W-:Y:S01]  /*3080*/  MUFU.EX2 R220, R220 ;  /* 0x000000dc00dc7308 */ /* 0x000fe20000000800 */
[----:B------:R-:W2:Y:S01]  /*3090*/  SHFL.IDX PT, R136, R11, R234, 0x1f ;  /* 0x00001fea0b887589 */ /* 0x000ea200000e0000 */
[----:B------:R-:W-:-:S03]  /*30a0*/  FFMA.FTZ R115, R142, UR10, -R115 ;  /* 0x0000000a8e737c23 */ /* 0x000fc60008010873 */
[----:B------:R-:W3:Y:S01]  /*30b0*/  SHFL.IDX PT, R140, R11, R231, 0x1f ;  /* 0x00001fe70b8c7589 */ /* 0x000ee200000e0000 */
[----:B-----5:R-:W-:Y:S01]  /*30c0*/  FFMA.FTZ R91, R116, UR10, -R108 ;  /* 0x0000000a745b7c23 */ /* 0x020fe2000801086c */
[----:B------:R-:W-:Y:S01]  /*30d0*/  FFMA.FTZ R116, R102, UR10, -R90 ;  /* 0x0000000a66747c23 */ /* 0x000fe2000801085a */
[----:B------:R-:W-:Y:S01]  /*30e0*/  FFMA.FTZ R118, R118, UR10, -R108 ;  /* 0x0000000a76767c23 */ /* 0x000fe2000801086c */
[----:B------:R-:W-:Y:S01]  /*30f0*/  FSEL R108, R143, -INF , !P3 ;  /* 0xff8000008f6c7808 */ /* 0x000fe20005800000 */
[----:B------:R4:W-:Y:S08]  /*3100*/  MUFU.EX2 R90, R91 ;  /* 0x0000005b005a7308 */ /* 0x0009f00000000800 */
[----:B------:R-:W-:Y:S01]  /*3110*/  MUFU.EX2 R9, R9 ;  /* 0x0000000900097308 */ /* 0x000fe20000000800 */
[----:B----4-:R-:W-:Y:S01]  /*3120*/  FFMA.FTZ R91, R117, UR10, -R109 ;  /* 0x0000000a755b7c23 */ /* 0x010fe2000801086d */
[--C-:B-1----:R-:W-:Y:S01]  /*3130*/  FFMA.FTZ R93, R120, UR10, -R113.reuse ;  /* 0x0000000a785d7c23 */ /* 0x102fe20008010871 */
[----:B------:R-:W-:Y:S01]  /*3140*/  FFMA.FTZ R120, R103, UR10, -R92 ;  /* 0x0000000a67787c23 */ /* 0x000fe2000801085c */
[----:B------:R-:W1:Y:S01]  /*3150*/  SHFL.IDX PT, R117, R10, R235, 0x1f ;  /* 0x00001feb0a757589 */ /* 0x000e6200000e0000 */
[----:B------:R-:W-:Y:S01]  /*3160*/  FFMA.FTZ R122, R122, UR10, -R113 ;  /* 0x0000000a7a7a7c23 */ /* 0x000fe20008010871 */
[----:B--2---:R-:W-:-:S02]  /*3170*/  FFMA.FTZ R102, R144, UR10, -R136 ;  /* 0x0000000a90667c23 */ /* 0x004fc40008010888 */
[----:B------:R2:W-:Y:S01]  /*3180*/  MUFU.EX2 R92, R93 ;  /* 0x0000005d005c7308 */ /* 0x0005e20000000800 */
[--C-:B---3--:R-:W-:Y:S01]  /*3190*/  FFMA.FTZ R105, R149, UR10, -R140.reuse ;  /* 0x0000000a95697c23 */ /* 0x108fe2000801088c */
[----:B------:R-:W-:-:S06]  /*31a0*/  FFMA.FTZ R140, R151, UR10, -R140 ;  /* 0x0000000a978c7c23 */ /* 0x000fcc000801088c */
[----:B------:R-:W-:Y:S01]  /*31b0*/  MUFU.EX2 R19, R19 ;  /* 0x0000001300137308 */ /* 0x000fe20000000800 */
[----:B--2---:R-:W-:Y:S02]  /*31c0*/  FFMA.FTZ R93, R121, UR10, -R223 ;  /* 0x0000000a795d7c23 */ /* 0x004fe400080108df */
[----:B------:R-:W2:Y:S05]  /*31d0*/  SHFL.IDX PT, R121, R10, R234, 0x1f ;  /* 0x00001fea0a797589 */ /* 0x000eaa00000e0000 */
[----:B------:R-:W-:Y:S01]  /*31e0*/  MUFU.EX2 R20, R20 ;  /* 0x0000001400147308 */ /* 0x000fe20000000800 */
[--C-:B-1----:R-:W-:Y:S01]  /*31f0*/  FFMA.FTZ R95, R125, UR10, -R117.reuse ;  /* 0x0000000a7d5f7c23 */ /* 0x102fe20008010875 */
[----:B------:R-:W-:Y:S01]  /*3200*/  FFMA.FTZ R127, R127, UR10, -R117 ;  /* 0x0000000a7f7f7c23 */ /* 0x000fe20008010875 */
[----:B------:R2:W1:Y:S05]  /*3210*/  SHFL.IDX PT, R125, R10, R231, 0x1f ;  /* 0x00001fe70a7d7589 */ /* 0x00046a00000e0000 */
[----:B------:R-:W-:Y:S08]  /*3220*/  MUFU.EX2 R93, R93 ;  /* 0x0000005d005d7308 */ /* 0x000ff00000000800 */
[----:B------:R-:W3:Y:S01]  /*3230*/  MUFU.EX2 R127, R127 ;  /* 0x0000007f007f7308 */ /* 0x000ee20000000800 */
[--C-:B--2---:R-:W-:Y:S01]  /*3240*/  FFMA.FTZ R10, R128, UR10, -R121.reuse ;  /* 0x0000000a800a7c23 */ /* 0x104fe20008010879 */
[----:B------:R-:W-:Y:S01]  /*3250*/  FFMA.FTZ R130, R130, UR10, -R121 ;  /* 0x0000000a82827c23 */ /* 0x000fe20008010879 */
[----:B------:R2:W4:Y:S05]  /*3260*/  SHFL.IDX PT, R128, R11, R104, 0x1f ;  /* 0x00001f680b807589 */ /* 0x00052a00000e0000 */
[----:B------:R-:W5:Y:S01]  /*3270*/  MUFU.EX2 R95, R95 ;  /* 0x0000005f005f7308 */ /* 0x000f620000000800 */
[--C-:B-1----:R-:W-:Y:S01]  /*3280*/  FFMA.FTZ R133, R133, UR10, -R125.reuse ;  /* 0x0000000a85857c23 */ /* 0x102fe2000801087d */
[----:B------:R-:W-:-:S06]  /*3290*/  FFMA.FTZ R135, R135, UR10, -R125 ;  /* 0x0000000a87877c23 */ /* 0x000fcc000801087d */
[----:B------:R-:W1:Y:S01]  /*32a0*/  MUFU.EX2 R130, R130 ;  /* 0x0000008200827308 */ /* 0x000e620000000800 */
[--C-:B--2---:R-:W-:Y:S01]  /*32b0*/  FFMA.FTZ R104, R148, UR10, -R225.reuse ;  /* 0x0000000a94687c23 */ /* 0x104fe200080108e1 */
[----:B------:R-:W-:-:S06]  /*32c0*/  FFMA.FTZ R225, R150, UR10, -R225 ;  /* 0x0000000a96e17c23 */ /* 0x000fcc00080108e1 */
[----:B------:R2:W-:Y:S01]  /*32d0*/  MUFU.EX2 R98, R133 ;  /* 0x0000008500627308 */ /* 0x0005e20000000800 */
[--C-:B----4-:R-:W-:Y:S01]  /*32e0*/  FFMA.FTZ R99, R137, UR10, -R128.reuse ;  /* 0x0000000a89637c23 */ /* 0x110fe20008010880 */
[----:B------:R-:W-:Y:S01]  /*32f0*/  FFMA.FTZ R139, R139, UR10, -R128 ;  /* 0x0000000a8b8b7c23 */ /* 0x000fe20008010880 */
[----:B------:R-:W4:Y:S05]  /*3300*/  SHFL.IDX PT, R137, R11, R233, 0x1f ;  /* 0x00001fe90b897589 */ /* 0x000f2a00000e0000 */
[----:B------:R-:W-:Y:S01]  /*3310*/  MUFU.EX2 R222, R222 ;  /* 0x000000de00de7308 */ /* 0x000fe20000000800 */
[----:B------:R-:W-:Y:S02]  /*3320*/  WARPGROUP.DEPBAR.LE gsb0, 0x0 ;  /* 0x00008000000079c5 */ /* 0x000fe40000010000 */
[----:B------:R-:W-:Y:S01]  /*3330*/  WARPGROUP.ARRIVE ;  /* 0x00000000000079c5 */ /* 0x000fe20000000000 */
[----:B--2---:R2:W3:Y:S04]  /*3340*/  SHFL.IDX PT, R133, R11, R235, 0x1f ;  /* 0x00001feb0b857589 */ /* 0x0044e800000e0000 */
[----:B------:R-:W-:Y:S01]  /*3350*/  MUFU.EX2 R112, R112 ;  /* 0x0000007000707308 */ /* 0x000fe20000000800 */
[----:B------:R-:W-:Y:S01]  /*3360*/  HGMMA.64x128x16.F32 R24, gdesc[UR4], R24, gsb0 ;  /* 0x01e00000041879f0 */ /* 0x000fe20008000818 */
[----:B------:R-:W-:-:S02]  /*3370*/  R2UR UR4, R13 ;  /* 0x000000000d0472ca */ /* 0x000fc400000e0000 */
[----:B------:R-:W-:-:S04]  /*3380*/  FSEL R13, R146, -INF , !P4 ;  /* 0xff800000920d7808 */ /* 0x000fc80006000000 */
[----:B--2---:R3:W2:Y:S01]  /*3390*/  MUFU.EX2 R11, R101 ;  /* 0x00000065000b7308 */ /* 0x0046a20000000800 */
[----:B------:R-:W-:Y:S01]  /*33a0*/  FFMA.FTZ R136, R13, UR10, -R136 ;  /* 0x0000000a0d887c23 */ /* 0x000fe20008010888 */
[--C-:B----4-:R-:W-:Y:S01]  /*33b0*/  FFMA.FTZ R103, R145, UR10, -R137.reuse ;  /* 0x0000000a91677c23 */ /* 0x110fe20008010889 */
[----:B------:R-:W-:-:S05]  /*33c0*/  FFMA.FTZ R137, R124, UR10, -R137 ;  /* 0x0000000a7c897c23 */ /* 0x000fca0008010889 */
[----:B------:R-:W-:Y:S01]  /*33d0*/  MUFU.EX2 R116, R116 ;  /* 0x0000007400747308 */ /* 0x000fe20000000800 */
[--C-:B---3--:R-:W-:Y:S01]  /*33e0*/  FFMA.FTZ R101, R141, UR10, -R133.reuse ;  /* 0x0000000a8d657c23 */ /* 0x108fe20008010885 */
[----:B------:R-:W-:Y:S02]  /*33f0*/  VIADD R141, R8, 0x4 ;  /* 0x00000004088d7836 */ /* 0x000fe40000000000 */
[----:B------:R-:W-:-:S04]  /*3400*/  FFMA.FTZ R133, R108, UR10, -R133 ;  /* 0x0000000a6c857c23 */ /* 0x000fc80008010885 */
[----:B------:R-:W-:Y:S08]  /*3410*/  MUFU.EX2 R120, R120 ;  /* 0x0000007800787308 */ /* 0x000ff00000000800 */
[----:B------:R-:W3:Y:S08]  /*3420*/  MUFU.EX2 R101, R101 ;  /* 0x0000006500657308 */ /* 0x000ef00000000800 */
[----:B------:R-:W4:Y:S08]  /*3430*/  MUFU.EX2 R122, R122 ;  /* 0x0000007a007a7308 */ /* 0x000f300000000800 */
        /* <DEDUP_REMOVED lines=13> */
[----:B------:R-:W4:Y:S01]  /*3510*/  MUFU.EX2 R139, R139 ;  /* 0x0000008b008b7308 */ /* 0x000f220000000800 */
[----:B------:R-:W-:Y:S04]  /*3520*/  LDS R229, [R229+0x400] ;  /* 0x00040000e5e57984 */ /* 0x000fe80000000800 */
[----:B------:R-:W-:Y:S03]  /*3530*/  LDS R228, [R228+0x400] ;  /* 0x00040000e4e47984 */ /* 0x000fe60000000800 */
[----:B------:R-:W4:Y:S01]  /*3540*/  MUFU.EX2 R132, R132 ;  /* 0x0000008400847308 */ /* 0x000f220000000800 */
[----:B------:R-:W-:Y:S07]  /*3550*/  LDS R227, [R227+0x400] ;  /* 0x00040000e3e37984 */ /* 0x000fee0000000800 */
[----:B------:R-:W4:Y:S08]  /*3560*/  MUFU.EX2 R118, R118 ;  /* 0x0000007600767308 */ /* 0x000f300000000800 */
[----:B------:R-:W4:Y:S08]  /*3570*/  MUFU.EX2 R119, R119 ;  /* 0x0000007700777308 */ /* 0x000f300000000800 */
[----:B------:R-:W4:Y:S01]  /*3580*/  MUFU.EX2 R10, R10 ;  /* 0x0000000a000a7308 */ /* 0x000f220000000800 */
[----:B-----5:R-:W5:Y:S07]  /*3590*/  SHFL.IDX PT, R124, R14, R8, 0x1f ;  /* 0x00001f080e7c7589 */ /* 0x020f6e00000e0000 */
[----:B------:R-:W4:Y:S01]  /*35a0*/  MUFU.EX2 R100, R100 ;  /* 0x0000006400647308 */ /* 0x000f220000000800 */
[----:B------:R-:W1:Y:S04]  /*35b0*/  SHFL.IDX PT, R113, R14, R235, 0x1f ;  /* 0x00001feb0e717589 */ /* 0x000e6800000e0000 */
[----:B------:R-:W2:Y:S03]  /*35c0*/  SHFL.IDX PT, R121, R14, R141, 0x1f ;  /* 0x00001f8d0e797589 */ /* 0x000ea600000e0000 */
[----:B------:R-:W4:Y:S01]  /*35d0*/  MUFU.EX2 R99, R99 ;  /* 0x0000006300637308 */ /* 0x000f220000000800 */
[----:B------:R-:W3:Y:S04]  /*35e0*/  SHFL.IDX PT, R13, R14, R232, 0x1f ;  /* 0x00001fe80e0d7589 */ /* 0x000ee800000e0000 */
[----:B------:R-:W4:Y:S03]  /*35f0*/  SHFL.IDX PT, R117, R14, R237, 0x1f ;  /* 0x00001fed0e757589 */ /* 0x000f2600000e0000 */
[----:B------:R-:W4:Y:S01]  /*3600*/  MUFU.EX2 R115, R115 ;  /* 0x0000007300737308 */ /* 0x000f220000000800 */
[----:B------:R-:W4:Y:S01]  /*3610*/  SHFL.IDX PT, R108, R14, R233, 0x1f ;  /* 0x00001fe90e6c7589 */ /* 0x000f2200000e0000 */
[--C-:B-----5:R-:W-:Y:S01]  /*3620*/  FADD.FTZ R24, R24, -R124.reuse ;  /* 0x8000007c18187221 */ /* 0x120fe20000010000 */
[----:B------:R-:W-:-:S02]  /*3630*/  FADD.FTZ R26, R26, -R124 ;  /* 0x8000007c1a1a7221 */ /* 0x000fc40000010000 */
[----:B------:R-:W5:Y:S03]  /*3640*/  SHFL.IDX PT, R109, R14, R234, 0x1f ;  /* 0x00001fea0e6d7589 */ /* 0x000f6600000e0000 */
[----:B------:R-:W-:Y:S01]  /*3650*/  MUFU.EX2 R102, R102 ;  /* 0x0000006600667308 */ /* 0x000fe20000000800 */
[--C-:B-1----:R-:W-:Y:S01]  /*3660*/  FADD.FTZ R29, R29, -R113.reuse ;  /* 0x800000711d1d7221 */ /* 0x102fe20000010000 */
[----:B------:R-:W-:Y:S01]  /*3670*/  FADD.FTZ R31, R31, -R113 ;  /* 0x800000711f1f7221 */ /* 0x000fe20000010000 */
[----:B------:R-:W1:Y:S01]  /*3680*/  SHFL.IDX PT, R124, R14, R231, 0x1f ;  /* 0x00001fe70e7c7589 */ /* 0x000e6200000e0000 */
[--C-:B--2---:R-:W-:Y:S01]  /*3690*/  FADD.FTZ R25, R25, -R121.reuse ;  /* 0x8000007919197221 */ /* 0x104fe20000010000 */
[----:B------:R-:W-:Y:S02]  /*36a0*/  FADD.FTZ R27, R27, -R121 ;  /* 0x800000791b1b7221 */ /* 0x000fe40000010000 */
[----:B------:R-:W2:Y:S01]  /*36b0*/  SHFL.IDX PT, R113, R229, R141, 0x1f ;  /* 0x00001f8de5717589 */ /* 0x000ea200000e0000 */
[----:B------:R-:W-:Y:S01]  /*36c0*/  MUFU.EX2 R103, R103 ;  /* 0x0000006700677308 */ /* 0x000fe20000000800 */
[--C-:B---3--:R-:W-:Y:S01]  /*36d0*/  FADD.FTZ R36, R36, -R13.reuse ;  /* 0x8000000d24247221 */ /* 0x108fe20000010000 */
[----:B------:R-:W-:Y:S01]  /*36e0*/  FADD.FTZ R38, R38, -R13 ;  /* 0x8000000d26267221 */ /* 0x000fe20000010000 */
[----:B------:R-:W3:Y:S01]  /*36f0*/  SHFL.IDX PT, R14, R229, R233, 0x1f ;  /* 0x00001fe9e50e7589 */ /* 0x000ee200000e0000 */
[--C-:B----4-:R-:W-:Y:S01]  /*3700*/  FADD.FTZ R28, R28, -R117.reuse ;  /* 0x800000751c1c7221 */ /* 0x110fe20000010000 */
[----:B------:R-:W-:-:S02]  /*3710*/  FADD.FTZ R30, R30, -R117 ;  /* 0x800000751e1e7221 */ /* 0x000fc40000010000 */
[----:B------:R-:W4:Y:S01]  /*3720*/  SHFL.IDX PT, R13, R229, R232, 0x1f ;  /* 0x00001fe8e50d7589 */ /* 0x000f2200000e0000 */
[----:B------:R-:W-:Y:S01]  /*3730*/  MUFU.EX2 R104, R104 ;  /* 0x0000006800687308 */ /* 0x000fe20000000800 */
[--C-:B------:R-:W-:Y:S01]  /*3740*/  FADD.FTZ R33, R33, -R108.reuse ;  /* 0x8000006c21217221 */ /* 0x100fe20000010000 */
[----:B------:R-:W-:Y:S01]  /*3750*/  FADD.FTZ R35, R35, -R108 ;  /* 0x8000006c23237221 */ /* 0x000fe20000010000 */
[----:B------:R-:W4:Y:S01]  /*3760*/  SHFL.IDX PT, R117, R229, R237, 0x1f ;  /* 0x00001fede5757589 */ /* 0x000f2200000e0000 */
[--C-:B-----5:R-:W-:Y:S01]  /*3770*/  FADD.FTZ R32, R32, -R109.reuse ;  /* 0x8000006d20207221 */ /* 0x120fe20000010000 */
[----:B------:R-:W-:Y:S02]  /*3780*/  FADD.FTZ R34, R34, -R109 ;  /* 0x8000006d22227221 */ /* 0x000fe40000010000 */
[----:B------:R-:W5:Y:S01]  /*3790*/  SHFL.IDX PT, R108, R229, R234, 0x1f ;  /* 0x00001feae56c7589 */ /* 0x000f6200000e0000 */
[----:B------:R-:W-:Y:S01]  /*37a0*/  MUFU.EX2 R105, R105 ;  /* 0x0000006900697308 */ /* 0x000fe20000000800 */
[--C-:B-1----:R-:W-:Y:S01]  /*37b0*/  FADD.FTZ R37, R37, -R124.reuse ;  /* 0x8000007c25257221 */ /* 0x102fe20000010000 */
[----:B------:R-:W-:Y:S01]  /*37c0*/  FADD.FTZ R39, R39, -R124 ;  /* 0x8000007c27277221 */ /* 0x000fe20000010000 */
[----:B------:R-:W1:Y:S01]  /*37d0*/  SHFL.IDX PT, R121, R229, R8, 0x1f ;  /* 0x00001f08e5797589 */ /* 0x000e6200000e0000 */
[--C-:B--2---:R-:W-:Y:S01]  /*37e0*/  FADD.FTZ R41, R41, -R113.reuse ;  /* 0x8000007129297221 */ /* 0x104fe20000010000 */
[----:B------:R-:W-:-:S02]  /*37f0*/  FADD.FTZ R43, R43, -R113 ;  /* 0x800000712b2b7221 */ /* 0x000fc40000010000 */
[----:B------:R-:W-:Y:S01]  /*3800*/  SHFL.IDX PT, R124, R228, R141, 0x1f ;  /* 0x00001f8de47c7589 */ /* 0x000fe200000e0000 */
[--C-:B---3--:R-:W-:Y:S01]  /*3810*/  FADD.FTZ R49, R49, -R14.reuse ;  /* 0x8000000e31317221 */ /* 0x108fe20000010000 */
[----:B------:R-:W-:Y:S02]  /*3820*/  FADD.FTZ R51, R51, -R14 ;  /* 0x8000000e33337221 */ /* 0x000fe40000010000 */
[----:B------:R2:W-:Y:S01]  /*3830*/  SHFL.IDX PT, R113, R227, R141, 0x1f ;  /* 0x00001f8de3717589 */ /* 0x0005e200000e0000 */
[--C-:B----4-:R-:W-:Y:S01]  /*3840*/  FADD.FTZ R52, R52, -R13.reuse ;  /* 0x8000000d34347221 */ /* 0x110fe20000010000 */
[----:B------:R-:W-:Y:S02]  /*3850*/  FADD.FTZ R54, R54, -R13 ;  /* 0x8000000d36367221 */ /* 0x000fe40000010000 */
[----:B------:R-:W3:Y:S01]  /*3860*/  SHFL.IDX PT, R109, R229, R235, 0x1f ;  /* 0x00001febe56d7589 */ /* 0x000ee200000e0000 */
[--C-:B------:R-:W-:Y:S01]  /*3870*/  FADD.FTZ R44, R44, -R117.reuse ;  /* 0x800000752c2c7221 */ /* 0x100fe20000010000 */
[----:B------:R-:W-:-:S02]  /*3880*/  FADD.FTZ R46, R46, -R117 ;  /* 0x800000752e2e7221 */ /* 0x000fc40000010000 */
[----:B------:R-:W4:Y:S04]  /*3890*/  SHFL.IDX PT, R13, R228, R235, 0x1f ;  /* 0x00001febe40d7589 */ /* 0x000f2800000e0000 */
[----:B--2---:R-:W2:Y:S01]  /*38a0*/  LDL R141, [R1+0x38] ;  /* 0x00003800018d7983 */ /* 0x004ea20000100800 */
[--C-:B-----5:R-:W-:Y:S01]  /*38b0*/  FADD.FTZ R48, R48, -R108.reuse ;  /* 0x8000006c30307221 */ /* 0x120fe20000010000 */
[----:B------:R-:W-:Y:S02]  /*38c0*/  FADD.FTZ R50, R50, -R108 ;  /* 0x8000006c32327221 */ /* 0x000fe40000010000 */
[----:B------:R-:W5:Y:S01]  /*38d0*/  SHFL.IDX PT, R117, R228, R237, 0x1f ;  /* 0x00001fede4757589 */ /* 0x000f6200000e0000 */
[--C-:B-1----:R-:W-:Y:S01]  /*38e0*/  FADD.FTZ R40, R40, -R121.reuse ;  /* 0x8000007928287221 */ /* 0x102fe20000010000 */
[----:B------:R-:W-:-:S02]  /*38f0*/  FADD.FTZ R42, R42, -R121 ;  /* 0x800000792a2a7221 */ /* 0x000fc40000010000 */
[----:B------:R-:W-:Y:S04]  /*3900*/  SHFL.IDX PT, R14, R228, R232, 0x1f ;  /* 0x00001fe8e40e7589 */ /* 0x000fe800000e0000 */
[----:B------:R-:W1:Y:S01]  /*3910*/  SHFL.IDX PT, R232, R227, R232, 0x1f ;  /* 0x00001fe8e3e87589 */ /* 0x000e6200000e0000 */
[--C-:B---3--:R-:W-:Y:S01]  /*3920*/  FADD.FTZ R45, R45, -R109.reuse ;  /* 0x8000006d2d2d7221 */ /* 0x108fe20000010000 */
[----:B------:R-:W-:Y:S02]  /*3930*/  FADD.FTZ R47, R47, -R109 ;  /* 0x8000006d2f2f7221 */ /* 0x000fe40000010000 */
[----:B------:R-:W3:Y:S04]  /*3940*/  SHFL.IDX PT, R108, R228, R233, 0x1f ;  /* 0x00001fe9e46c7589 */ /* 0x000ee800000e0000 */
[----:B------:R-:W-:Y:S04]  /*3950*/  SHFL.IDX PT, R121, R228, R8, 0x1f ;  /* 0x00001f08e4797589 */ /* 0x000fe800000e0000 */
[----:B------:R-:W3:Y:S04]  /*3960*/  SHFL.IDX PT, R109, R228, R234, 0x1f ;  /* 0x00001feae46d7589 */ /* 0x000ee800000e0000 */
[----:B------:R-:W3:Y:S04]  /*3970*/  SHFL.IDX PT, R237, R227, R237, 0x1f ;  /* 0x00001fede3ed7589 */ /* 0x000ee800000e0000 */
[----:B------:R-:W3:Y:S04]  /*3980*/  SHFL.IDX PT, R235, R227, R235, 0x1f ;  /* 0x00001febe3eb7589 */ /* 0x000ee800000e0000 */
[----:B------:R-:W-:Y:S04]  /*3990*/  SHFL.IDX PT, R229, R229, R231, 0x1f ;  /* 0x00001fe7e5e57589 */ /* 0x000fe800000e0000 */
[----:B------:R-:W3:Y:S04]  /*39a0*/  SHFL.IDX PT, R228, R228, R231, 0x1f ;  /* 0x00001fe7e4e47589 */ /* 0x000ee800000e0000 */
[----:B------:R-:W3:Y:S04]  /*39b0*/  SHFL.IDX PT, R231, R227, R231, 0x1f ;  /* 0x00001fe7e3e77589 */ /* 0x000ee800000e0000 */
[----:B------:R-:W-:Y:S04]  /*39c0*/  SHFL.IDX PT, R234, R227, R234, 0x1f ;  /* 0x00001feae3ea7589 */ /* 0x000fe800000e0000 */
[----:B------:R-:W-:Y:S04]  /*39d0*/  SHFL.IDX PT, R233, R227, R233, 0x1f ;  /* 0x00001fe9e3e97589 */ /* 0x000fe800000e0000 */
[----:B------:R-:W3:Y:S01]  /*39e0*/  SHFL.IDX PT, R227, R227, R8, 0x1f ;  /* 0x00001f08e3e37589 */ /* 0x000ee200000e0000 */
[----:B----4-:R-:W-:Y:S01]  /*39f0*/  FADD.FTZ R61, R61, -R13 ;  /* 0x8000000d3d3d7221 */ /* 0x010fe20000010000 */
[----:B-----5:R-:W-:Y:S01]  /*3a00*/  FADD.FTZ R62, R62, -R117 ;  /* 0x800000753e3e7221 */ /* 0x020fe20000010000 */
        /* <DEDUP_REMOVED lines=12> */
[----:B---3--:R-:W-:Y:S01]  /*3ad0*/  FADD.FTZ R65, R65, -R108 ;  /* 0x8000006c41417221 */ /* 0x008fe20000010000 */
[----:B------:R-:W-:Y:S01]  /*3ae0*/  FADD.FTZ R63, R68, -R14 ;  /* 0x8000000e443f7221 */ /* 0x000fe20000010000 */
[----:B------:R-:W3:Y:S01]  /*3af0*/  MUFU.EX2 R136, R136 ;  /* 0x0000008800887308 */ /* 0x000ee20000000800 */
        /* <DEDUP_REMOVED lines=124> */
[----:B--2---:R-:W-:-:S04]  /*42c0*/  IMAD R13, R0, 0x4000, R141 ;  /* 0x00004000000d7824 */ /* 0x004fc800078e028d */
        /* <DEDUP_REMOVED lines=147> */
.L_x_6247:
        /* <DEDUP_REMOVED lines=68> */
.L_x_6248:
        /* <DEDUP_REMOVED lines=12> */
.L_x_6238:
[----:B------:R-:W2:Y:S02]  /*5100*/  LDL R5, [R1+0x44] ;  /* 0x0000440001057983 */ /* 0x000ea40000100800 */
[----:B--2---:R-:W-:-:S13]  /*5110*/  ISETP.GE.AND P0, PT, R16, R5, PT ;  /* 0x000000051000720c */ /* 0x004fda0003f06270 */
[----:B------:R-:W-:Y:S05]  /*5120*/  @P0 BRA `(.L_x_6250) ;  /* 0x0000003800500947 */ /* 0x000fea0003800000 */
[----:B-1----:R-:W2:Y:S01]  /*5130*/  LDL.LU R13, [R1+0x28] ;  /* 0x00002800010d7983 */ /* 0x002ea20000300800 */
[----:B------:R-:W1:Y:S03]  /*5140*/  LDC R15, c[0x0][0x290] ;  /* 0x0000a400ff0f7b82 */ /* 0x000e660000000800 */
[----:B------:R-:W4:Y:S04]  /*5150*/  LDL.LU R22, [R1+0x1c] ;  /* 0x00001c0001167983 */ /* 0x000f280000300800 */
[----:B------:R-:W5:Y:S01]  /*5160*/  LDL.LU R21, [R1+0x18] ;  /* 0x0000180001157983 */ /* 0x000f620000300800 */
[----:B------:R-:W3:Y:S01]  /*5170*/  S2R R5, SR_TID.X ;  /* 0x0000000000057919 */ /* 0x000ee20000002100 */
[----:B-1----:R-:W-:-:S02]  /*5180*/  VIADD R20, R15, -UR42 ;  /* 0x8000002a0f147c36 */ /* 0x002fc40008000000 */
[----:B---3--:R-:W-:-:S05]  /*5190*/  VIADD R5, R5, 0xffffff80 ;  /* 0xffffff8005057836 */ /* 0x008fca0000000000 */
        /* <DEDUP_REMOVED lines=9> */
[----:B------:R-:W-:Y:S01]  /*5230*/  SHF.R.S32.HI R9, RZ, 0x1f, R8 ;  /* 0x0000001fff097819 */ /* 0x000fe20000011408 */
[----:B------:R-:W-:Y:S01]  /*5240*/  IMAD.IADD R6, R5, 0x1, -R6 ;  /* 0x0000000105067824 */ /* 0x000fe200078e0a06 */
[----:B------:R-:W-:Y:S01]  /*5250*/  LEA.HI R12, R7, R7, RZ, 0x1 ;  /* 0x00000007070c7211 */ /* 0x000fe200078f08ff */
[----:B------:R-:W-:Y:S01]  /*5260*/  IMAD.IADD R5, R5, 0x1, -R14 ;  /* 0x0000000105057824 */ /* 0x000fe200078e0a0e */
[CC--:B------:R-:W-:Y:S02]  /*5270*/  LEA.HI R10, R9.reuse, R8.reuse, RZ, 0x3 ;  /* 0x00000008090a7211 */ /* 0x0c0fe400078f18ff */
[----:B------:R-:W-:Y:S02]  /*5280*/  LEA.HI R9, R9, R8, RZ, 0x2 ;  /* 0x0000000809097211 */ /* 0x000fe400078f10ff */
        /* <DEDUP_REMOVED lines=11> */
[----:B------:R-:W-:Y:S02]  /*5340*/  IMAD.IADD R8, R8, 0x1, -R11 ;  /* 0x0000000108087824 */ /* 0x000fe400078e0a0b */
[C---:B------:R-:W-:Y:S01]  /*5350*/  IMAD.IADD R9, R10.reuse, 0x1, -R9 ;  /* 0x000000010a097824 */ /* 0x040fe200078e0a09 */
[----:B------:R-:W-:Y:S01]  /*5360*/  LOP3.LUT R17, R15, 0xfffffffe, RZ, 0xc0, !PT ;  /* 0xfffffffe0f117812 */ /* 0x000fe200078ec0ff */
[----:B------:R-:W-:Y:S02]  /*5370*/  VIADD R12, R10, 0x10 ;  /* 0x000000100a0c7836 */ /* 0x000fe40000000000 */
[----:B------:R-:W-:-:S05]  /*5380*/  IMAD R8, R8, 0x8, R9 ;  /* 0x0000000808087824 */ /* 0x000fca00078e0209 */
[----:B------:R1:W-:Y:S01]  /*5390*/  STL [R1+0x40], R8 ;  /* 0x0000400801007387 */ /* 0x0003e20000100800 */
[----:B------:R-:W-:Y:S02]  /*53a0*/  IMAD.IADD R17, R14, 0x1, -R17 ;  /* 0x000000010e117824 */ /* 0x000fe400078e0a11 */
[----:B------:R-:W-:Y:S02]  /*53b0*/  IMAD R230, R230, 0x2000, R236 ;  /* 0x00002000e6e67824 */ /* 0x000fe400078e02ec */
[----:B------:R-:W-:Y:S01]  /*53c0*/  IMAD.MOV.U32 R235, RZ, RZ, 0x40000040 ;  /* 0x40000040ffeb7424 */ /* 0x000fe200078e00ff */
[----:B--2---:R-:W-:Y:S01]  /*53d0*/  LEA.HI R13, R13, R6, RZ, 0x5 ;  /* 0x000000060d0d7211 */ /* 0x004fe200078f28ff */
[----:B------:R-:W-:Y:S01]  /*53e0*/  VIADD R6, R10, 0x8 ;  /* 0x000000080a067836 */ /* 0x000fe20000000000 */
[----:B------:R-:W-:Y:S02]  /*53f0*/  LEA.HI R10, R12, R12, RZ, 0x1 ;  /* 0x0000000c0c0a7211 */ /* 0x000fe400078f08ff */
[----:B------:R-:W-:-:S02]  /*5400*/  SHF.R.S32.HI R19, RZ, 0x5, R13 ;  /* 0x00000005ff137819 */ /* 0x000fc4000001140d */
[----:B------:R-:W-:Y:S02]  /*5410*/  LEA.HI R7, R6, R6, RZ, 0x1 ;  /* 0x0000000606077211 */ /* 0x000fe400078f08ff */
[----:B------:R-:W-:Y:S02]  /*5420*/  LOP3.LUT R13, R10, 0xfffffffe, RZ, 0xc0, !PT ;  /* 0xfffffffe0a0d7812 */ /* 0x000fe400078ec0ff */
[----:B------:R-:W-:Y:S02]  /*5430*/  LOP3.LUT R11, R7, 0xfffffffe, RZ, 0xc0, !PT ;  /* 0xfffffffe070b7812 */ /* 0x000fe400078ec0ff */
[----:B-1----:R-:W-:-:S03]  /*5440*/  SHF.R.S32.HI R8, RZ, 0x1, R10 ;  /* 0x00000001ff087819 */ /* 0x002fc6000001140a */
[----:B------:R-:W-:Y:S01]  /*5450*/  IMAD.IADD R11, R6, 0x1, -R11 ;  /* 0x00000001060b7824 */ /* 0x000fe200078e0a0b */
        /* <DEDUP_REMOVED lines=10> */
[----:B------:R-:W-:Y:S01]  /*5500*/  LOP3.LUT R15, R15, 0x1ffffff0, RZ, 0xc0, !PT ;  /* 0x1ffffff00f0f7812 */ /* 0x000fe200078ec0ff */
[----:B------:R-:W-:Y:S02]  /*5510*/  IMAD.IADD R6, R6, 0x1, -R7 ;  /* 0x0000000106067824 */ /* 0x000fe400078e0a07 */
[----:B------:R-:W-:-:S02]  /*5520*/  IMAD.IADD R13, R12, 0x1, -R13 ;  /* 0x000000010c0d7824 */ /* 0x000fc400078e0a0d */
[----:B------:R-:W-:Y:S02]  /*5530*/  IMAD.IADD R8, R8, 0x1, -R9 ;  /* 0x0000000108087824 */ /* 0x000fe400078e0a09 */
[----:B------:R-:W-:Y:S02]  /*5540*/  IMAD.IADD R10, R10, 0x1, -R15 ;  /* 0x000000010a0a7824 */ /* 0x000fe400078e0a0f */
[----:B------:R-:W-:Y:S02]  /*5550*/  IMAD R6, R6, 0x8, R11 ;  /* 0x0000000806067824 */ /* 0x000fe400078e020b */
[----:B------:R-:W-:Y:S02]  /*5560*/  IMAD R8, R8, 0x8, R13 ;  /* 0x0000000808087824 */ /* 0x000fe400078e020d */
[----:B------:R-:W-:Y:S01]  /*5570*/  IMAD R7, R10, 0x8, R17 ;  /* 0x000000080a077824 */ /* 0x000fe200078e0211 */
[----:B----4-:R-:W-:Y:S01]  /*5580*/  SHF.R.S32.HI R12, RZ, 0x2, R22 ;  /* 0x00000002ff0c7819 */ /* 0x010fe20000011416 */
[----:B------:R-:W-:Y:S01]  /*5590*/  IMAD R20, R19, -0x10, R20 ;  /* 0xfffffff013147824 */ /* 0x000fe200078e0214 */
[----:B------:R-:W-:Y:S01]  /*55a0*/  SHF.R.S32.HI R19, RZ, 0x1f, R22 ;  /* 0x0000001fff137819 */ /* 0x000fe20000011416 */
[----:B------:R-:W-:Y:S04]  /*55b0*/  STL [R1+0x3c], R6 ;  /* 0x00003c0601007387 */ /* 0x000fe80000100800 */
[----:B------:R1:W-:Y:S01]  /*55c0*/  STL [R1+0x30], R8 ;  /* 0x0000300801007387 */ /* 0x0003e20000100800 */
[----:B------:R-:W-:-:S03]  /*55d0*/  LEA.HI R19, R19, R12, RZ, 0x3 ;  /* 0x0000000c13137211 */ /* 0x000fc600078f18ff */
[----:B------:R2:W-:Y:S01]  /*55e0*/  STL [R1+0x2c], R7 ;  /* 0x00002c0701007387 */ /* 0x0005e20000100800 */
[----:B------:R-:W-:Y:S01]  /*55f0*/  LOP3.LUT R19, R19, 0xfffffff8, RZ, 0xc0, !PT ;  /* 0xfffffff813137812 */ /* 0x000fe200078ec0ff */
[C---:B-1----:R-:W-:Y:S02]  /*5600*/  VIADD R8, R230.reuse, 0x4000 ;  /* 0x00004000e6087836 */ /* 0x042fe40000000000 */
[----:B--2---:R-:W-:Y:S01]  /*5610*/  VIADD R7, R230, 0x20c00 ;  /* 0x00020c00e6077836 */ /* 0x004fe20000000000 */
[----:B------:R-:W-:Y:S02]  /*5620*/  SHF.R.U32.HI R230, RZ, 0x4, R230 ;  /* 0x00000004ffe67819 */ /* 0x000fe400000116e6 */
[----:B------:R-:W-:Y:S02]  /*5630*/  SHF.R.U32.HI R8, RZ, 0x4, R8 ;  /* 0x00000004ff087819 */ /* 0x000fe40000011608 */
[----:B------:R-:W-:Y:S02]  /*5640*/  SHF.R.U32.HI R7, RZ, 0x4, R7 ;  /* 0x00000004ff077819 */ /* 0x000fe40000011607 */
[----:B------:R-:W-:-:S02]  /*5650*/  LOP3.LUT R230, R230, 0x3fff, RZ, 0xc0, !PT ;  /* 0x00003fffe6e67812 */ /* 0x000fc400078ec0ff */
[----:B------:R-:W-:Y:S02]  /*5660*/  IADD3 R19, R20, R19, -R12 ;  /* 0x0000001314137210 */ /* 0x000fe40007ffe80c */
[----:B------:R-:W-:Y:S02]  /*5670*/  LOP3.LUT R8, R8, 0x3fff, RZ, 0xc0, !PT ;  /* 0x00003fff08087812 */ /* 0x000fe400078ec0ff */
[----:B------:R-:W-:Y:S02]  /*5680*/  LOP3.LUT R7, R7, 0x3fff, RZ, 0xc0, !PT ;  /* 0x00003fff07077812 */ /* 0x000fe400078ec0ff */
[----:B------:R-:W-:Y:S01]  /*5690*/  LOP3.LUT R10, R230, 0x10000, RZ, 0xfc, !PT ;  /* 0x00010000e60a7812 */ /* 0x000fe200078efcff */
[----:B------:R-:W-:Y:S01]  /*56a0*/  IMAD R6, R18, -0x40, R19 ;  /* 0xffffffc012067824 */ /* 0x000fe200078e0213 */
[----:B------:R-:W-:Y:S01]  /*56b0*/  LOP3.LUT R237, R8, 0x10000, RZ, 0xfc, !PT ;  /* 0x0001000008ed7812 */ /* 0x000fe200078efcff */
[----:B------:R-:W-:Y:S01]  /*56c0*/  IMAD.MOV.U32 R19, RZ, RZ, 0x40000040 ;  /* 0x40000040ff137424 */ /* 0x000fe200078e00ff */
[----:B------:R-:W-:Y:S01]  /*56d0*/  LOP3.LUT R7, R7, 0x10000, RZ, 0xfc, !PT ;  /* 0x0001000007077812 */ /* 0x000fe200078efcff */
[----:B------:R-:W-:-:S02]  /*56e0*/  VIADD R18, R10, 0x2 ;  /* 0x000000020a127836 */ /* 0x000fc40000000000 */
[C---:B------:R-:W-:Y:S02]  /*56f0*/  VIADD R14, R10.reuse, 0x4 ;  /* 0x000000040a0e7836 */ /* 0x040fe40000000000 */
[----:B------:R-:W-:Y:S01]  /*5700*/  IMAD.MOV.U32 R15, RZ, RZ, 0x40000040 ;  /* 0x40000040ff0f7424 */ /* 0x000fe200078e00ff */
        /* <DEDUP_REMOVED lines=14> */
[----:B-----5:R-:W-:Y:S01]  /*57f0*/  LOP3.LUT R231, R21, 0x1, RZ, 0xfc, !PT ;  /* 0x0000000115e77812 */ /* 0x020fe200078efcff */
[----:B------:R-:W-:-:S02]  /*5800*/  VIADD R20, R5, 0x8 ;  /* 0x0000000805147836 */ /* 0x000fc40000000000 */
[C---:B------:R-:W-:Y:S02]  /*5810*/  VIADD R17, R5.reuse, 0xc ;  /* 0x0000000c05117836 */ /* 0x040fe40000000000 */
[----:B------:R-:W-:Y:S02]  /*5820*/  VIADD R7, R5, 0x10 ;  /* 0x0000001005077836 */ /* 0x000fe40000000000 */
[----:B------:R-:W-:Y:S02]  /*5830*/  VIADD R234, R237, 0x6 ;  /* 0x00000006edea7836 */ /* 0x000fe40000000000 */
[C---:B------:R-:W-:Y:S02]  /*5840*/  VIADD R20, R5.reuse, 0x14 ;  /* 0x0000001405147836 */ /* 0x040fe40000000000 */
[C---:B------:R-:W-:Y:S02]  /*5850*/  VIADD R17, R5.reuse, 0x18 ;  /* 0x0000001805117836 */ /* 0x040fe40000000000 */
[----:B---3--:R-:W-:-:S07]  /*5860*/  VIADD R7, R5, 0x1c ;  /* 0x0000001c05077836 */ /* 0x008fce0000000000 */
.L_x_6261:
[----:B------:R-:W-:Y:S01]  /*5870*/  ISETP.NE.AND P0, PT, R231, 0x3, PT ;  /* 0x00000003e700780c */ /* 0x000fe20003f05270 */
[----:B------:R-:W-:-:S12]  /*5880*/  YIELD ;  /* 0x0000000000007946 */ /* 0x000fd80003800000 */
[----:B------:R-:W-:Y:S05]  /*5890*/  @!P0 BRA `(.L_x_6251) ;  /* 0x0000000000048947 */ /* 0x000fea0003800000 */
[----:B------:R-:W-:Y:S01]  /*58a0*/  BPT.TRAP 0x1 ;  /* 0x000000040000795c */ /* 0x000fe20000300000 */
.L_x_6251:
[----:B------:R-:W-:Y:S01]  /*58b0*/  IMAD R7, R0, 0x8, R236 ;  /* 0x0000000800077824 */ /* 0x000fe200078e02ec */
[----:B------:R-:W-:-:S04]  /*58c0*/  SHF.L.U32 R20, R4, 0x1f, RZ ;  /* 0x0000001f04147819 */ /* 0x000fc800000006ff */
[----:B------:R1:W2:Y:S01]  /*58d0*/  SYNCS.PHASECHK.TRANS64.TRYWAIT P1, [R7+URZ+0x30c10], R20 ;  /* 0x030c1014070075a7 */ /* 0x0002a2000802017f */
[----:B------:R-:W-:Y:S05]  /*58e0*/  @!P0 BRA `(.L_x_6252) ;  /* 0x0000000000048947 */ /* 0x000fea0003800000 */
[----:B------:R-:W-:Y:S01]  /*58f0*/  BPT.TRAP 0x1 ;  /* 0x000000040000795c */ /* 0x000fe20000300000 */
.L_x_6252:
[----:B------:R-:W-:-:S05]  /*5900*/  VIADD R8, R236, 0x10000 ;  /* 0x00010000ec087836 */ /* 0x000fca0000000000 */
[----:B------:R-:W-:-:S04]  /*5910*/  SHF.R.U32.HI R8, RZ, 0x4, R8 ;  /* 0x00000004ff087819 */ /* 0x000fc80000011608 */
[----:B------:R-:W-:-:S04]  /*5920*/  LOP3.LUT R8, R8, 0x3fff, RZ, 0xc0, !PT ;  /* 0x00003fff08087812 */ /* 0x000fc800078ec0ff */
[----:B------:R-:W-:Y:S01]  /*5930*/  LOP3.LUT R9, R8, 0x10000, RZ, 0xfc, !PT ;  /* 0x0001000008097812 */ /* 0x000fe200078efcff */
[----:B--2---:R-:W-:Y:S06]  /*5940*/  @P1 BRA `(.L_x_6253) ;  /* 0x0000000000081947 */ /* 0x004fec0003800000 */
[----:B------:R-:W2:Y:S02]  /*5950*/  SYNCS.PHASECHK.TRANS64.TRYWAIT P1, [R7+URZ+0x30c10], R20 ;  /* 0x030c1014070075a7 */ /* 0x000ea4000802017f */
[----:B--2---:R-:W-:Y:S05]  /*5960*/  @!P1 BRA `(.L_x_6254) ;  /* 0x0000008000ac9947 */ /* 0x004fea0003800000 */
.L_x_6253:
        /* <DEDUP_REMOVED lines=63> */
.L_x_6255:
[----:B------:R1:W1:Y:S01]  /*5d60*/  SYNCS.PHASECHK.TRANS64.TRYWAIT P1, [R7+URZ+0x30c30], R20 ;  /* 0x030c3014070075a7 */ /* 0x000262000802017f */
[----:B------:R-:W-:Y:S05]  /*5d70*/  @!P0 BRA `(.L_x_6256) ;  /* 0x0000000000048947 */ /* 0x000fea0003800000 */
[----:B------:R-:W-:Y:S01]  /*5d80*/  BPT.TRAP 0x1 ;  /* 0x000000040000795c */ /* 0x000fe20000300000 */
.L_x_6256:
        /* <DEDUP_REMOVED lines=8> */
.L_x_6257:
        /* <DEDUP_REMOVED lines=342> */
[----:B------:R-:W-:-:S07]  /*7370*/  F2FP.F16.F32.PACK_AB R87, R26, R25 ;  /* 0x000000191a57723e */ /* 0x000fce00000000ff */
[----:B------:R-:W3:Y:S01]  /*7380*/  MUFU.EX2 R17, R17 ;  /* 0x0000001100117308 */ /* 0x000ee20000000800 */
[----:B----4-:R-:W-:-:S07]  /*7390*/  FADD.FTZ R122, R68, -R36 ;  /* 0x80000024447a7221 */ /* 0x010fce0000010000 */
        /* <DEDUP_REMOVED lines=8> */
[----:B------:R-:W4:Y:S08]  /*7420*/  MUFU.EX2 R89, R89 ;  /* 0x0000005900597308 */ /* 0x000f300000000800 */
        /* <DEDUP_REMOVED lines=9> */
[----:B--2---:R-:W-:-:S07]  /*74c0*/  FMUL.FTZ R38, R13, R38 ;  /* 0x000000260d267220 */ /* 0x004fce0000410000 */
[----:B------:R-:W2:Y:S01]  /*74d0*/  MUFU.EX2 R110, R110 ;  /* 0x0000006e006e7308 */ /* 0x000ea20000000800 */
[----:B-1----:R-:W-:Y:S01]  /*74e0*/  FADD.FTZ R121, R67, -R134 ;  /* 0x8000008643797221 */ /* 0x002fe20000010000 */
[----:B------:R-:W-:Y:S01]  /*74f0*/  FADD.FTZ R67, R70, -R36 ;  /* 0x8000002446437221 */ /* 0x000fe20000010000 */
[----:B------:R-:W-:-:S05]  /*7500*/  FADD.FTZ R70, R69, -R217 ;  /* 0x800000d945467221 */ /* 0x000fca0000010000 */
[----:B------:R-:W1:Y:S01]  /*7510*/  MUFU.EX2 R112, R112 ;  /* 0x0000007000707308 */ /* 0x000e620000000800 */
[----:B------:R-:W-:Y:S01]  /*7520*/  FMUL.FTZ R39, R15, R39 ;  /* 0x000000270f277220 */ /* 0x000fe20000410000 */
[----:B-----5:R-:W-:-:S06]  /*7530*/  FMUL.FTZ R60, R101, R60 ;  /* 0x0000003c653c7220 */ /* 0x020fcc0000410000 */
[----:B------:R5:W1:Y:S01]  /*7540*/  MUFU.EX2 R33, R123 ;  /* 0x0000007b00217308 */ /* 0x000a620000000800 */
[----:B------:R-:W-:Y:S01]  /*7550*/  FMUL.FTZ R61, R103, R61 ;  /* 0x0000003d673d7220 */ /* 0x000fe20000410000 */
[----:B------:R-:W-:Y:S01]  /*7560*/  FMUL.FTZ R62, R102, R62 ;  /* 0x0000003e663e7220 */ /* 0x000fe20000410000 */
[----:B---3--:R-:W-:-:S05]  /*7570*/  FMUL.FTZ R63, R104, R63 ;  /* 0x0000003f683f7220 */ /* 0x008fca0000410000 */
[----:B------:R3:W1:Y:S01]  /*7580*/  MUFU.EX2 R36, R120 ;  /* 0x0000007800247308 */ /* 0x0006620000000800 */
[----:B------:R-:W-:Y:S01]  /*7590*/  FMUL.FTZ R64, R105, R64 ;  /* 0x0000004069407220 */ /* 0x000fe20000410000 */
[----:B------:R-:W-:Y:S01]  /*75a0*/  FMUL.FTZ R26, R108, R121 ;  /* 0x000000796c1a7220 */ /* 0x000fe20000410000 */
[----:B------:R-:W-:-:S05]  /*75b0*/  FMUL.FTZ R66, R109, R122 ;  /* 0x0000007a6d427220 */ /* 0x000fca0000410000 */
[----:B------:R-:W1:Y:S01]  /*75c0*/  MUFU.EX2 R119, R119 ;  /* 0x0000007700777308 */ /* 0x000e620000000800 */
[----:B------:R-:W-:Y:S01]  /*75d0*/  FMUL.FTZ R27, R111, R70 ;  /* 0x000000466f1b7220 */ /* 0x000fe20000410000 */
[----:B-----5:R-:W-:-:S06]  /*75e0*/  FADD.FTZ R123, R72, -R125 ;  /* 0x8000007d487b7221 */ /* 0x020fcc0000010000 */
        /* <DEDUP_REMOVED lines=14> */
[----:B------:R-:W-:Y:S01]  /*76d0*/  FADD.FTZ R144, R84, -R145 ;  /* 0x8000009154907221 */ /* 0x000fe20000010000 */
[----:B---3--:R-:W-:Y:S01]  /*76e0*/  FADD.FTZ R120, R71, -R217 ;  /* 0x800000d947787221 */ /* 0x008fe20000010000 */
        /* <DEDUP_REMOVED lines=47> */
[----:B--2---:R-:W-:Y:S01]  /*79e0*/  FMUL.FTZ R67, R110, R67 ;  /* 0x000000436e437220 */ /* 0x004fe20000410000 */
[----:B------:R-:W-:Y:S01]  /*79f0*/  F2FP.F16.F32.PACK_AB R86, R130, R86 ;  /* 0x000000568256723e */ /* 0x000fe200000000ff */
[----:B-1----:R-:W-:Y:S01]  /*7a00*/  FMUL.FTZ R120, R112, R120 ;  /* 0x0000007870787220 */ /* 0x002fe20000410000 */
        /* <DEDUP_REMOVED lines=180> */
.L_x_6259:
        /* <DEDUP_REMOVED lines=70> */
.L_x_6260:
[----:B--2---:R-:W2:Y:S01]  /*89b0*/  LDL R8, [R1+0x44] ;  /* 0x0000440001087983 */ /* 0x004ea20000100800 */
[----:B------:R-:W-:Y:S02]  /*89c0*/  VIADD R16, R16, 0x1 ;  /* 0x0000000110107836 */ /* 0x000fe40000000000 */
        /* <DEDUP_REMOVED lines=10> */
.L_x_6250:
        /* <DEDUP_REMOVED lines=34> */
.L_x_6230:
        /* <DEDUP_REMOVED lines=13> */
[----:B------:R-:W-:Y:S02]  /*8d60*/  IMAD.U32 R6, RZ, RZ, UR6 ;  /* 0x00000006ff067e24 */ /* 0x000fe4000f8e00ff */
[----:B------:R-:W-:Y:S02]  /*8d70*/  IMAD.U32 R7, RZ, RZ, UR7 ;  /* 0x00000007ff077e24 */ /* 0x000fe4000f8e00ff */
[----:B------:R-:W-:-:S02]  /*8d80*/  IMAD.U32 R10, RZ, RZ, UR4 ;  /* 0x00000004ff0a7e24 */ /* 0x000fc4000f8e00ff */
[----:B---3--:R-:W-:Y:S02]  /*8d90*/  IMAD.U32 R11, RZ, RZ, UR5 ;  /* 0x00000005ff0b7e24 */ /* 0x008fe4000f8e00ff */
[----:B------:R-:W-:Y:S02]  /*8da0*/  IMAD.MOV.U32 R8, RZ, RZ, 0x70 ;  /* 0x00000070ff087424 */ /* 0x000fe400078e00ff */
[----:B------:R-:W-:Y:S02]  /*8db0*/  IMAD.MOV.U32 R12, RZ, RZ, 0x1 ;  /* 0x00000001ff0c7424 */ /* 0x000fe400078e00ff */
[----:B-12---:R-:W-:-:S07]  /*8dc0*/  IMAD.MOV.U32 R13, RZ, RZ, RZ ;  /* 0x000000ffff0d7224 */ /* 0x006fce00078e00ff */
[----:B------:R-:W-:-:S07]  /*8dd0*/  LEPC R20, `(.L_x_6263) ;  /* 0x000000001014794e */ /* 0x000fce0000000000 */
[----:B----4-:R-:W-:Y:S05]  /*8de0*/  CALL.ABS.NOINC R2 ;  /* 0x0000000002007343 */ /* 0x010fea0003c00000 */
.L_x_6263:
        /* <DEDUP_REMOVED lines=19> */
.L_x_6264:
        /* <DEDUP_REMOVED lines=18> */
.L_x_6265:
        /* <DEDUP_REMOVED lines=18> */
.L_x_6266:
        /* <DEDUP_REMOVED lines=95> */
[----:B--2---:R-:W-:Y:S02]  /*9750*/  UMOV UR40, UR6 ;  /* 0x0000000600287c82 */ /* 0x004fe40008000000 */
[----:B------:R2:W-:Y:S02]  /*9760*/  UTMASTG.4D [UR40], [UR8] ;  /* 0x00000028080073b5 */ /* 0x0005e40008018000 */
[----:B--2---:R0:W-:Y:S02]  /*9770*/  UTMACMDFLUSH ;  /* 0x00000000000079b7 */ /* 0x0041e40000000000 */
.L_x_6268:
[----:B------:R-:W-:Y:S05]  /*9780*/  BSYNC B0 ;  /* 0x0000000000007941 */ /* 0x000fea0003800000 */
.L_x_6267:
[----:B------:R-:W-:-:S04]  /*9790*/  DEPBAR.LE SB0, 0x0 ;  /* 0x000080000000791a */ /* 0x000fc80000000000 */
[----:B------:R-:W-:Y:S05]  /*97a0*/  BRA `(.L_x_6229) ;  /* 0x0000004000bc7947 */ /* 0x000fea0003800000 */
.L_x_6262:
[----:B------:R-:W2:Y:S01]  /*97b0*/  S2R R0, SR_TID.X ;  /* 0x0000000000007919 */ /* 0x000ea20000002100 */
[----:B------:R-:W4:Y:S01]  /*97c0*/  LDC.64 R6, c[0x0][0x820] ;  /* 0x00020800ff067b82 */ /* 0x000f220000000a00 */
[----:B------:R-:W-:Y:S01]  /*97d0*/  IMAD.U32 R9, RZ, RZ, UR43 ;  /* 0x0000002bff097e24 */ /* 0x000fe2000f8e00ff */
[----:B------:R-:W-:Y:S01]  /*97e0*/  ULOP3.LUT UR4, URZ, UR38, URZ, 0x33, !UPT ;  /* 0x000000263f047292 */ /* 0x000fe2000f8e333f */
[----:B------:R-:W-:Y:S01]  /*97f0*/  IMAD.U32 R25, RZ, RZ, UR44 ;  /* 0x0000002cff197e24 */ /* 0x000fe2000f8e00ff */
[----:B------:R-:W-:Y:S02]  /*9800*/  BSSY B0, `(.L_x_6269) ;  /* 0x0000036000007945 */ /* 0x000fe40003800000 */
[----:B------:R-:W-:Y:S02]  /*9810*/  SHF.R.S32.HI R9, RZ, 0x1f, R9 ;  /* 0x0000001fff097819 */ /* 0x000fe40000011409 */
[----:B------:R-:W3:Y:S01]  /*9820*/  LDC.64 R18, c[0x0][0x808] ;  /* 0x00020200ff127b82 */ /* 0x000ee20000000a00 */
[----:B------:R-:W-:-:S07]  /*9830*/  SHF.R.S32.HI R25, RZ, 0x1f, R25 ;  /* 0x0000001fff197819 */ /* 0x000fce0000011419 */
[----:B------:R-:W5:Y:S08]  /*9840*/  LDC.64 R14, c[0x0][0x828] ;  /* 0x00020a00ff0e7b82 */ /* 0x000f700000000a00 */
[----:B------:R-:W1:Y:S01]  /*9850*/  LDC R10, c[0x0][0xb2c] ;  /* 0x0002cb00ff0a7b82 */ /* 0x000e620000000800 */
[----:B--2---:R-:W-:-:S07]  /*9860*/  VIADD R3, R0, 0xffffff80 ;  /* 0xffffff8000037836 */ /* 0x004fce0000000000 */
[----:B------:R-:W2:Y:S01]  /*9870*/  LDC.64 R16, c[0x0][0x850] ;  /* 0x00021400ff107b82 */ /* 0x000ea20000000a00 */
[----:B---3--:R-:W-:Y:S01]  /*9880*/  VIADD R11, R18, -UR42 ;  /* 0x8000002a120b7c36 */ /* 0x008fe20008000000 */
[----:B------:R-:W-:-:S04]  /*9890*/  SHF.R.S32.HI R0, RZ, 0x1f, R3 ;  /* 0x0000001fff007819 */ /* 0x000fc80000011403 */
[----:B------:R-:W-:Y:S02]  /*98a0*/  LEA.HI R8, R0, R3, RZ, 0x3 ;  /* 0x0000000300087211 */ /* 0x000fe400078f18ff */
[----:B------:R-:W3:Y:S02]  /*98b0*/  LDC R23, c[0x0][0x83c] ;  /* 0x00020f00ff177b82 */ /* 0x000ee40000000800 */
[----:B------:R-:W-:-:S05]  /*98c0*/  LOP3.LUT R0, R8, 0x1ffffff8, RZ, 0xc0, !PT ;  /* 0x1ffffff808007812 */ /* 0x000fca00078ec0ff */
[----:B------:R-:W-:Y:S01]  /*98d0*/  IMAD.IADD R0, R3, 0x1, -R0 ;  /* 0x0000000103007824 */ /* 0x000fe200078e0a00 */
[----:B------:R-:W3:Y:S03]  /*98e0*/  LDC.64 R20, c[0x0][0x858] ;  /* 0x00021600ff147b82 */ /* 0x000ee60000000a00 */
[----:B------:R-:W-:Y:S02]  /*98f0*/  IMAD.SHL.U32 R4, R0, 0x8, RZ ;  /* 0x0000000800047824 */ /* 0x000fe400078e00ff */
[----:B----4-:R-:W-:-:S03]  /*9900*/  IMAD R0, R9, R6, RZ ;  /* 0x0000000609007224 */ /* 0x010fc600078e02ff */
[----:B------:R-:W-:Y:S01]  /*9910*/  SHF.R.S32.HI R5, RZ, 0x1f, R4 ;  /* 0x0000001fff057819 */ /* 0x000fe20000011404 */
[----:B------:R-:W-:Y:S02]  /*9920*/  IMAD R7, R7, UR43, R0 ;  /* 0x0000002b07077c24 */ /* 0x000fe4000f8e0200 */
[----:B-----5:R-:W-:Y:S02]  /*9930*/  IMAD R0, R25, R14, RZ ;  /* 0x0000000e19007224 */ /* 0x020fe400078e02ff */
[----:B------:R-:W-:-:S04]  /*9940*/  IMAD.WIDE.U32 R2, R6, UR43, R4 ;  /* 0x0000002b06027c25 */ /* 0x000fc8000f8e0004 */
[----:B------:R-:W-:Y:S01]  /*9950*/  IMAD.MOV.U32 R6, RZ, RZ, R2 ;  /* 0x000000ffff067224 */ /* 0x000fe200078e0002 */
[----:B------:R-:W-:Y:S01]  /*9960*/  SHF.R.S32.HI R2, RZ, 0x3, R8 ;  /* 0x00000003ff027819 */ /* 0x000fe20000011408 */
[----:B------:R-:W-:Y:S02]  /*9970*/  IMAD.IADD R7, R3, 0x1, R7 ;  /* 0x0000000103077824 */ /* 0x000fe400078e0207 */
[----:B------:R-:W-:Y:S01]  /*9980*/  IMAD R15, R15, UR44, R0 ;  /* 0x0000002c0f0f7c24 */ /* 0x000fe2000f8e0200 */
[C---:B------:R-:W-:Y:S01]  /*9990*/  ISETP.GE.AND P2, PT, R2.reuse, R11, PT ;  /* 0x0000000b0200720c */ /* 0x040fe20003f46270 */
[C---:B------:R-:W-:Y:S02]  /*99a0*/  VIADD R3, R2.reuse, 0x40 ;  /* 0x0000004002037836 */ /* 0x040fe40000000000 */
[----:B------:R-:W-:Y:S01]  /*99b0*/  VIADD R0, R2, 0x20 ;  /* 0x0000002002007836 */ /* 0x000fe20000000000 */
[----:B------:R-:W-:Y:S01]  /*99c0*/  ISETP.GE.OR P6, PT, R4, R19, P2 ;  /* 0x000000130400720c */ /* 0x000fe200017c6670 */
[----:B------:R-:W-:Y:S01]  /*99d0*/  VIADD R8, R2, 0x60 ;  /* 0x0000006002087836 */ /* 0x000fe20000000000 */
[-C--:B------:R-:W-:Y:S01]  /*99e0*/  ISETP.GE.AND P0, PT, R3, R11.reuse, PT ;  /* 0x0000000b0300720c */ /* 0x080fe20003f06270 */
[----:B-1----:R-:W-:Y:S01]  /*99f0*/  IMAD.WIDE.U32 R12, R14, UR44, R6 ;  /* 0x0000002c0e0c7c25 */ /* 0x002fe2000f8e0006 */
[----:B------:R-:W-:-:S02]  /*9a00*/  ISETP.GE.AND P3, PT, R0, R11, PT ;  /* 0x0000000b0000720c */ /* 0x000fc40003f66270 */
[----:B------:R-:W-:Y:S01]  /*9a10*/  ISETP.GE.AND P1, PT, R8, R11, PT ;  /* 0x0000000b0800720c */ /* 0x000fe20003f26270 */
[----:B------:R-:W-:Y:S01]  /*9a20*/  VIADD R11, R10, UR4 ;  /* 0x000000040a0b7c36 */ /* 0x000fe20008000000 */
[----:B------:R-:W-:Y:S01]  /*9a30*/  SHF.R.S32.HI R3, RZ, 0x1f, R2 ;  /* 0x0000001fff037819 */ /* 0x000fe20000011402 */
[----:B--2---:R-:W-:Y:S01]  /*9a40*/  IMAD R0, R9, R16, RZ ;  /* 0x0000001009007224 */ /* 0x004fe200078e02ff */
[-C--:B------:R-:W-:Y:S01]  /*9a50*/  ISETP.GE.OR P4, PT, R4, R19.reuse, P3 ;  /* 0x000000130400720c */ /* 0x080fe20001f86670 */
[----:B------:R-:W-:Y:S01]  /*9a60*/  IMAD.WIDE.U32 R8, R16, UR43, R4 ;  /* 0x0000002b10087c25 */ /* 0x000fe2000f8e0004 */
[----:B------:R-:W-:-:S03]  /*9a70*/  ISETP.GE.OR P5, PT, R4, R19, P0 ;  /* 0x000000130400720c */ /* 0x000fc600007a6670 */
[----:B------:R-:W-:-:S04]  /*9a80*/  IMAD.WIDE R10, R11, 0x80, R2 ;  /* 0x000000800b0a7825 */ /* 0x000fc800078e0202 */
[----:B------:R-:W-:Y:S02]  /*9a90*/  IMAD R17, R17, UR43, R0 ;  /* 0x0000002b11117c24 */ /* 0x000fe4000f8e0200 */
[----:B------:R-:W-:Y:S01]  /*9aa0*/  IMAD.IADD R7, R13, 0x1, R15 ;  /* 0x000000010d077824 */ /* 0x000fe200078e020f */
[----:B---3--:R-:W-:Y:S06]  /*9ab0*/  @P6 BRA `(.L_x_6270) ;  /* 0x0000000000286947 */ /* 0x008fec0003800000 */
        /* <DEDUP_REMOVED lines=10> */
.L_x_6270:
[----:B------:R-:W-:Y:S05]  /*9b60*/  BSYNC B0 ;  /* 0x0000000000007941 */ /* 0x000fea0003800000 */
.L_x_6269:
        /* <DEDUP_REMOVED lines=24> */
.L_x_6272:
[----:B------:R-:W-:Y:S05]  /*9cf0*/  BSYNC B0 ;  /* 0x0000000000007941 */ /* 0x000fea0003800000 */
.L_x_6271:
        /* <DEDUP_REMOVED lines=15> */
.L_x_6274:
[----:B------:R-:W-:Y:S05]  /*9df0*/  BSYNC B0 ;  /* 0x0000000000007941 */ /* 0x000fea0003800000 */
.L_x_6273:
        /* <DEDUP_REMOVED lines=15> */
.L_x_6276:
[----:B------:R-:W-:Y:S05]  /*9ef0*/  BSYNC B0 ;  /* 0x0000000000007941 */ /* 0x000fea0003800000 */
.L_x_6275:
[----:B------:R-:W-:Y:S01]  /*9f00*/  BSSY B0, `(.L_x_6277) ;  /* 0x000000d000007945 */ /* 0x000fe20003800000 */
[----:B-123--:R-:W-:-:S03]  /*9f10*/  IMAD.IADD R5, R9, 0x1, R15 ;  /* 0x0000000109057824 */ /* 0x00efc600078e020f */
[----:B------:R-:W-:Y:S05]  /*9f20*/  @P2 BRA `(.L_x_6278) ;  /* 0x0000000000282947 */ /* 0x000fea0003800000 */
        /* <DEDUP_REMOVED lines=10> */
.L_x_6278:
[----:B------:R-:W-:Y:S05]  /*9fd0*/  BSYNC B0 ;  /* 0x0000000000007941 */ /* 0x000fea0003800000 */
.L_x_6277:
        /* <DEDUP_REMOVED lines=15> */
.L_x_6280:
[----:B------:R-:W-:Y:S05]  /*a0d0*/  BSYNC B0 ;  /* 0x0000000000007941 */ /* 0x000fea0003800000 */
.L_x_6279:
        /* <DEDUP_REMOVED lines=15> */
.L_x_6282:
[----:B------:R-:W-:Y:S05]  /*a1d0*/  BSYNC B0 ;  /* 0x0000000000007941 */ /* 0x000fea0003800000 */
.L_x_6281:
[----:B------:R-:W-:Y:S05]  /*a1e0*/  @P1 BRA `(.L_x_6229) ;  /* 0x00000038002c1947 */ /* 0x000fea0003800000 */
[----:B-123--:R-:W-:Y:S01]  /*a1f0*/  IADD3 R7, P0, R10, 0x60, RZ ;  /* 0x000000600a077810 */ /* 0x00efe20007f1e0ff */
        /* <DEDUP_REMOVED lines=13> */
.L_x_6225:
        /* <DEDUP_REMOVED lines=29> */
.L_x_6284:
[----:B------:R-:W-:Y:S01]  /*a4a0*/  ULDC UR9, c[0x0][0xb44] ;  /* 0x0002d10000097ab9 */ /* 0x000fe20000000800 */
[----:B------:R-:W-:Y:S01]  /*a4b0*/  UMOV UR7, UR8 ;  /* 0x0000000800077c82 */ /* 0x000fe20008000000 */
[----:B------:R-:W-:-:S11]  /*a4c0*/  UISETP.NE.AND UP0, UPT, UR9, 0x1, UPT ;  /* 0x000000010900788c */ /* 0x000fd6000bf05270 */
[----:B------:R-:W-:Y:S02]  /*a4d0*/  @UP0 ULDC.64 UR10, c[0x0][0xb48] ;  /* 0x0002d200000a0ab9 */ /* 0x000fe40000000a00 */
[----:B------:R-:W-:-:S04]  /*a4e0*/  UIMAD.WIDE.U32 UR4, UR8, UR10, URZ ;  /* 0x0000000a080472a5 */ /* 0x000fc8000f8e003f */
[----:B------:R-:W-:-:S04]  /*a4f0*/  @UP0 USHF.R.U32.HI UR7, URZ, UR11, UR5 ;  /* 0x0000000b3f070299 */ /* 0x000fc80008011605 */
[----:B------:R-:W-:-:S12]  /*a500*/  UIMAD UR4, UR7, UR9, URZ ;  /* 0x00000009070472a4 */ /* 0x000fd8000f8e023f */
.L_x_6285:
        /* <DEDUP_REMOVED lines=22> */
[----:B------:R-:W-:-:S04]  /*a670*/  UIADD3 UR4, -UR5, UR4, -UR16 ;  /* 0x0000000405047290 */ /* 0x000fc8000fffe910 */
        /* <DEDUP_REMOVED lines=54> */
[----:B------:R-:W-:-:S04]  /*a9e0*/  ULEA UR4, UR8, UR12, 0x7 ;  /* 0x0000000c08047291 */ /* 0x000fc8000f8e383f */
[----:B------:R-:W-:-:S04]  /*a9f0*/  USHF.R.S32.HI UR10, URZ, 0x1f, UR4 ;  /* 0x0000001f3f0a7899 */ /* 0x000fc80008011404 */
[----:B------:R-:W-:-:S04]  /*aa00*/  ULEA.HI UR10, UR10, UR4, URZ, 0x7 ;  /* 0x000000040a0a7291 */ /* 0x000fc8000f8f383f */
[----:B------:R-:W-:-:S04]  /*aa10*/  USHF.R.S32.HI UR10, URZ, 0x7, UR10 ;  /* 0x000000073f0a7899 */ /* 0x000fc8000801140a */
[----:B------:R-:W-:-:S04]  /*aa20*/  UISETP.LT.AND UP0, UPT, UR16, UR10, UPT ;  /* 0x0000000a1000728c */ /* 0x000fc8000bf01270 */
[----:B------:R-:W-:-:S06]  /*aa30*/  USEL UR10, UR16, UR10, UP0 ;  /* 0x0000000a100a7287 */ /* 0x000fcc0008000000 */
[----:B------:R-:W-:-:S07]  /*aa40*/  VIADD R5, R8, UR10 ;  /* 0x0000000a08057c36 */ /* 0x000fce0008000000 */
.L_x_6289:
[----:B------:R-:W2:Y:S04]  /*aa50*/  LDG.E.STRONG.GPU R4, desc[UR36][R2.64] ;  /* 0x0000002402047981 */ /* 0x000ea8000c1ef900 */
[----:B--2---:R-:W-:Y:S01]  /*aa60*/  CCTL.IVALL ;  /* 0x00000000ff00798f */ /* 0x004fe20002000000 */
[----:B------:R-:W-:Y:S05]  /*aa70*/  YIELD ;  /* 0x0000000000007946 */ /* 0x000fea0003800000 */
[----:B------:R-:W-:-:S13]  /*aa80*/  ISETP.NE.AND P1, PT, R4, R5, PT ;  /* 0x000000050400720c */ /* 0x000fda0003f25270 */
[----:B------:R-:W-:Y:S05]  /*aa90*/  @P1 BRA `(.L_x_6289) ;  /* 0xfffffffc00ec1947 */ /* 0x000fea000383ffff */
.L_x_6288:
[----:B------:R-:W-:Y:S05]  /*aaa0*/  BSYNC B0 ;  /* 0x0000000000007941 */ /* 0x000fea0003800000 */
.L_x_6287:
[----:B------:R-:W-:-:S03]  /*aab0*/  UMOV UR4, 0xffffffff ;  /* 0xffffffff00047882 */ /* 0x000fc60000000000 */
[----:B------:R-:W-:Y:S05]  /*aac0*/  BRA.DIV UR4, `(.L_x_6290) ;  /* 0x00000032047c7947 */ /* 0x000fea000b800000 */
[----:B------:R-:W-:Y:S01]  /*aad0*/  NOP ;  /* 0x0000000000007918 */ /* 0x000fe20000000000 */
.L_x_6359:
[----:B------:R-:W-:Y:S01]  /*aae0*/  IMAD.U32 R9, RZ, RZ, UR8 ;  /* 0x00000008ff097e24 */ /* 0x000fe2000f8e00ff */
[----:B------:R-:W-:Y:S05]  /*aaf0*/  WARPSYNC.ALL ;  /* 0x0000000000007948 */ /* 0x000fea0003800000 */
[----:B------:R-:W-:Y:S01]  /*ab00*/  BAR.SYNC.DEFER_BLOCKING 0xd, 0xa0 ;  /* 0x0342800000007b1d */ /* 0x000fe20000010000 */
[----:B------:R-:W-:-:S05]  /*ab10*/  IMAD.SHL.U32 R9, R9, 0x2000, RZ ;  /* 0x0000200009097824 */ /* 0x000fca00078e00ff */
        /* <DEDUP_REMOVED lines=18> */
.L_x_6292:
[----:B------:R-:W-:Y:S05]  /*ac40*/  BSYNC B0 ;  /* 0x0000000000007941 */ /* 0x000fea0003800000 */
.L_x_6291:
        /* <DEDUP_REMOVED lines=20> */
.L_x_6294:
[----:B------:R-:W-:Y:S05]  /*ad90*/  BSYNC B0 ;  /* 0x0000000000007941 */ /* 0x000fea0003800000 */
.L_x_6293:
[----:B------:R-:W-:Y:S06]  /*ada0*/  BAR.ARV 0xa, 0xa0 ;  /* 0x0282800000007b1d */ /* 0x000fec0000002000 */
[----:B------:R-:W-:Y:S04]  /*adb0*/  BSSY B0, `(.L_x_6295) ;  /* 0x0000003000007945 */ /* 0x000fe80003800000 */
[----:B------:R-:W-:Y:S05]  /*adc0*/  @!P0 BRA `(.L_x_6296) ;  /* 0x0000000000048947 */ /* 0x000fea0003800000 */
[----:B------:R-:W-:-:S04]  /*add0*/  DEPBAR.LE SB0, 0x0 ;  /* 0x000080000000791a */ /* 0x000fc80000000000 */
.L_x_6296:
[----:B------:R-:W-:Y:S05]  /*ade0*/  BSYNC B0 ;  /* 0x0000000000007941 */ /* 0x000fea0003800000 */
.L_x_6295:
        /* <DEDUP_REMOVED lines=19> */
.L_x_6298:
[----:B------:R-:W-:Y:S05]  /*af20*/  BSYNC B0 ;  /* 0x0000000000007941 */ /* 0x000fea0003800000 */
.L_x_6297:
[----:B------:R-:W-:Y:S01]  /*af30*/  UIADD3 UR17, UR8, 0x1, URZ ;  /* 0x0000000108117890 */ /* 0x000fe2000fffe03f */
[----:B------:R-:W-:Y:S11]  /*af40*/  BRA `(.L_x_6299) ;  /* 0x0000000000047947 */ /* 0x000ff60003800000 */
.L_x_6286:
[----:B------:R-:W-:-:S05]  /*af50*/  UMOV UR17, UR8 ;  /* 0x0000000800117c82 */ /* 0x000fca0008000000 */
.L_x_6299:
        /* <DEDUP_REMOVED lines=12> */
.L_x_6324:
        /* <DEDUP_REMOVED lines=18> */
.L_x_6302:
[----:B------:R-:W2:Y:S04]  /*b140*/  LDG.E.STRONG.GPU R4, desc[UR36][R2.64] ;  /* 0x0000002402047981 */ /* 0x000ea8000c1ef900 */
[----:B--2---:R-:W-:Y:S01]  /*b150*/  CCTL.IVALL ;  /* 0x00000000ff00798f */ /* 0x004fe20002000000 */
[----:B------:R-:W-:Y:S05]  /*b160*/  YIELD ;  /* 0x0000000000007946 */ /* 0x000fea0003800000 */
[----:B------:R-:W-:-:S13]  /*b170*/  ISETP.NE.AND P1, PT, R4, R5, PT ;  /* 0x000000050400720c */ /* 0x000fda0003f25270 */
[----:B------:R-:W-:Y:S05]  /*b180*/  @P1 BRA `(.L_x_6302) ;  /* 0xfffffffc00ec1947 */ /* 0x000fea000383ffff */
.L_x_6301:
[----:B------:R-:W-:Y:S05]  /*b190*/  BSYNC B0 ;  /* 0x0000000000007941 */ /* 0x000fea0003800000 */
.L_x_6300:
[----:B------:R-:W-:-:S03]  /*b1a0*/  UMOV UR18, 0xffffffff ;  /* 0xffffffff00127882 */ /* 0x000fc60000000000 */
[----:B------:R-:W-:Y:S05]  /*b1b0*/  BRA.DIV UR18, `(.L_x_6303) ;  /* 0x0000002a12dc7947 */ /* 0x000fea000b800000 */
[----:B------:R-:W-:Y:S01]  /*b1c0*/  NOP ;  /* 0x0000000000007918 */ /* 0x000fe20000000000 */
.L_x_6362:
        /* <DEDUP_REMOVED lines=17> */
[----:B------:R1:W-:Y:S02]  /*b2e0*/  UBLKRED.G.S.ADD.F32.RN [UR18], [UR24], UR26, desc[UR28] ;  /* 0x00001c12180073bb */ /* 0x0003e400080a141a */
[----:B-1----:R0:W-:Y:S02]  /*b2f0*/  UTMACMDFLUSH ;  /* 0x00000000000079b7 */ /* 0x0021e40000000000 */
.L_x_6305:
[----:B------:R-:W-:Y:S05]  /*b300*/  BSYNC B0 ;  /* 0x0000000000007941 */ /* 0x000fea0003800000 */
.L_x_6304:
        /* <DEDUP_REMOVED lines=15> */
.L_x_6307:
[----:B------:R-:W-:Y:S05]  /*b400*/  BSYNC B0 ;  /* 0x0000000000007941 */ /* 0x000fea0003800000 */
.L_x_6306:
[----:B------:R-:W-:Y:S06]  /*b410*/  BAR.ARV 0xa, 0xa0 ;  /* 0x0282800000007b1d */ /* 0x000fec0000002000 */
[----:B------:R-:W-:Y:S04]  /*b420*/  BSSY B0, `(.L_x_6308) ;  /* 0x0000003000007945 */ /* 0x000fe80003800000 */
[----:B------:R-:W-:Y:S05]  /*b430*/  @!P0 BRA `(.L_x_6309) ;  /* 0x0000000000048947 */ /* 0x000fea0003800000 */
[----:B------:R-:W-:-:S04]  /*b440*/  DEPBAR.LE SB0, 0x0 ;  /* 0x000080000000791a */ /* 0x000fc80000000000 */
.L_x_6309:
[----:B------:R-:W-:Y:S05]  /*b450*/  BSYNC B0 ;  /* 0x0000000000007941 */ /* 0x000fea0003800000 */
.L_x_6308:
        /* <DEDUP_REMOVED lines=19> */
.L_x_6311:
[----:B------:R-:W-:Y:S05]  /*b590*/  BSYNC B0 ;  /* 0x0000000000007941 */ /* 0x000fea0003800000 */
.L_x_6310:
        /* <DEDUP_REMOVED lines=10> */
[----:B------:R-:W-:-:S04]  /*b640*/  UIADD3 UR10, UR10, 0x80, URZ ;  /* 0x000000800a0a7890 */ /* 0x000fc8000fffe03f */
[----:B------:R-:W-:-:S04]  /*b650*/  USHF.R.S32.HI UR11, URZ, 0x1f, UR10 ;  /* 0x0000001f3f0b7899 */ /* 0x000fc8000801140a */
[----:B------:R-:W-:-:S04]  /*b660*/  ULEA.HI UR11, UR11, UR10, URZ, 0x7 ;  /* 0x0000000a0b0b7291 */ /* 0x000fc8000f8f383f */
[----:B------:R-:W-:-:S04]  /*b670*/  USHF.R.S32.HI UR11, URZ, 0x7, UR11 ;  /* 0x000000073f0b7899 */ /* 0x000fc8000801140b */
[----:B------:R-:W-:-:S04]  /*b680*/  UISETP.LT.AND UP0, UPT, UR16, UR11, UPT ;  /* 0x0000000b1000728c */ /* 0x000fc8000bf01270 */
[----:B------:R-:W-:-:S06]  /*b690*/  USEL UR11, UR16, UR11, UP0 ;  /* 0x0000000b100b7287 */ /* 0x000fcc0008000000 */
[----:B------:R-:W-:-:S07]  /*b6a0*/  VIADD R5, R8, UR11 ;  /* 0x0000000b08057c36 */ /* 0x000fce0008000000 */
.L_x_6314:
[----:B------:R-:W2:Y:S04]  /*b6b0*/  LDG.E.STRONG.GPU R4, desc[UR36][R2.64] ;  /* 0x0000002402047981 */ /* 0x000ea8000c1ef900 */
[----:B--2---:R-:W-:Y:S01]  /*b6c0*/  CCTL.IVALL ;  /* 0x00000000ff00798f */ /* 0x004fe20002000000 */
[----:B------:R-:W-:Y:S05]  /*b6d0*/  YIELD ;  /* 0x0000000000007946 */ /* 0x000fea0003800000 */
[----:B------:R-:W-:-:S13]  /*b6e0*/  ISETP.NE.AND P1, PT, R4, R5, PT ;  /* 0x000000050400720c */ /* 0x000fda0003f25270 */
[----:B------:R-:W-:Y:S05]  /*b6f0*/  @P1 BRA `(.L_x_6314) ;  /* 0xfffffffc00ec1947 */ /* 0x000fea000383ffff */
.L_x_6313:
[----:B------:R-:W-:Y:S05]  /*b700*/  BSYNC B0 ;  /* 0x0000000000007941 */ /* 0x000fea0003800000 */
.L_x_6312:
[----:B------:R-:W-:-:S03]  /*b710*/  UMOV UR10, 0xffffffff ;  /* 0xffffffff000a7882 */ /* 0x000fc60000000000 */
[----:B------:R-:W-:Y:S05]  /*b720*/  BRA.DIV UR10, `(.L_x_6315) ;  /* 0x000000260a9c7947 */ /* 0x000fea000b800000 */
[----:B------:R-:W-:Y:S01]  /*b730*/  NOP ;  /* 0x0000000000007918 */ /* 0x000fe20000000000 */
.L_x_6365:
        /* <DEDUP_REMOVED lines=15> */
.L_x_6317:
[----:B------:R-:W-:Y:S05]  /*b830*/  BSYNC B0 ;  /* 0x0000000000007941 */ /* 0x000fea0003800000 */
.L_x_6316:
        /* <DEDUP_REMOVED lines=15> */
.L_x_6319:
[----:B------:R-:W-:Y:S05]  /*b930*/  BSYNC B0 ;  /* 0x0000000000007941 */ /* 0x000fea0003800000 */
.L_x_6318:
[----:B------:R-:W-:Y:S06]  /*b940*/  BAR.ARV 0xa, 0xa0 ;  /* 0x0282800000007b1d */ /* 0x000fec0000002000 */
[----:B------:R-:W-:Y:S04]  /*b950*/  BSSY B0, `(.L_x_6320) ;  /* 0x0000003000007945 */ /* 0x000fe80003800000 */
[----:B------:R-:W-:Y:S05]  /*b960*/  @!P0 BRA `(.L_x_6321) ;  /* 0x0000000000048947 */ /* 0x000fea0003800000 */
[----:B------:R-:W-:-:S04]  /*b970*/  DEPBAR.LE SB0, 0x0 ;  /* 0x000080000000791a */ /* 0x000fc80000000000 */
.L_x_6321:
[----:B------:R-:W-:Y:S05]  /*b980*/  BSYNC B0 ;  /* 0x0000000000007941 */ /* 0x000fea0003800000 */
.L_x_6320:
        /* <DEDUP_REMOVED lines=19> */
.L_x_6323:
[----:B------:R-:W-:Y:S05]  /*bac0*/  BSYNC B0 ;  /* 0x0000000000007941 */ /* 0x000fea0003800000 */
.L_x_6322:
[----:B------:R-:W-:Y:S02]  /*bad0*/  UIADD3 UR17, UR17, 0x2, URZ ;  /* 0x0000000211117890 */ /* 0x000fe4000fffe03f */
[----:B------:R-:W-:Y:S02]  /*bae0*/  UIADD3 UR4, UR4, 0x4000, URZ ;  /* 0x0000400004047890 */ /* 0x000fe4000fffe03f */
[----:B------:R-:W-:-:S06]  /*baf0*/  UISETP.GE.AND UP0, UPT, UR17, UR5, UPT ;  /* 0x000000051100728c */ /* 0x000fcc000bf06270 */
[----:B------:R-:W-:-:S13]  /*bb00*/  PLOP3.LUT P1, PT, PT, PT, UP0, 0x80, 0x0 ;  /* 0x000000000000781c */ /* 0x000fda0003f2f008 */
[----:B------:R-:W-:Y:S05]  /*bb10*/  @!P1 BRA `(.L_x_6324) ;  /* 0xfffffff400409947 */ /* 0x000fea000383ffff */
[----:B------:R-:W-:Y:S05]  /*bb20*/  BRA `(.L_x_6229) ;  /* 0x0000001c00dc7947 */ /* 0x000fea0003800000 */
.L_x_6283:
        /* <DEDUP_REMOVED lines=21> */
.L_x_6325:
[----:B------:R-:W-:Y:S01]  /*bc80*/  ULDC UR9, c[0x0][0xb44] ;  /* 0x0002d10000097ab9 */ /* 0x000fe20000000800 */
[----:B------:R-:W-:Y:S01]  /*bc90*/  UMOV UR7, UR8 ;  /* 0x0000000800077c82 */ /* 0x000fe20008000000 */
[----:B------:R-:W-:-:S11]  /*bca0*/  UISETP.NE.AND UP0, UPT, UR9, 0x1, UPT ;  /* 0x000000010900788c */ /* 0x000fd6000bf05270 */
[----:B------:R-:W-:Y:S02]  /*bcb0*/  @UP0 ULDC.64 UR10, c[0x0][0xb48] ;  /* 0x0002d200000a0ab9 */ /* 0x000fe40000000a00 */
[----:B------:R-:W-:-:S04]  /*bcc0*/  UIMAD.WIDE.U32 UR4, UR8, UR10, URZ ;  /* 0x0000000a080472a5 */ /* 0x000fc8000f8e003f */
[----:B------:R-:W-:-:S04]  /*bcd0*/  @UP0 USHF.R.U32.HI UR7, URZ, UR11, UR5 ;  /* 0x0000000b3f070299 */ /* 0x000fc80008011605 */
[----:B------:R-:W-:-:S12]  /*bce0*/  UIMAD UR4, UR7, UR9, URZ ;  /* 0x00000009070472a4 */ /* 0x000fd8000f8e023f */
.L_x_6326:
        /* <DEDUP_REMOVED lines=20> */
[----:B------:R-:W2:Y:S01]  /*be30*/  LDC R2, c[0x0][0x290] ;  /* 0x0000a400ff027b82 */ /* 0x000ea20000000800 */
[----:B------:R-:W-:Y:S01]  /*be40*/  USHF.L.U32 UR11, UR7, 0x7, URZ ;  /* 0x00000007070b7899 */ /* 0x000fe2000800063f */
[----:B------:R-:W-:Y:S01]  /*be50*/  ULDC UR4, c[0x0][0x74c] ;  /* 0x0001d30000047ab9 */ /* 0x000fe20000000800 */
        /* <DEDUP_REMOVED lines=55> */
.L_x_6366:
        /* <DEDUP_REMOVED lines=12> */
.L_x_6330:
        /* <DEDUP_REMOVED lines=70> */
.L_x_6341:
[----:B------:R-:W-:-:S04]  /*c6f0*/  SHF.L.U32 R19, R10, 0x1f, RZ ;  /* 0x0000001f0a137819 */ /* 0x000fc800000006ff */
[----:B------:R-:W2:Y:S02]  /*c700*/  SYNCS.PHASECHK.TRANS64.TRYWAIT P1, [R0+URZ+0x30c40], R19 ;  /* 0x030c4013000075a7 */ /* 0x000ea4000802017f */
[----:B--2---:R-:W-:Y:S05]  /*c710*/  @!P1 BRA `(.L_x_6333) ;  /* 0x0000001400d09947 */ /* 0x004fea0003800000 */
.L_x_6367:
        /* <DEDUP_REMOVED lines=8> */
.L_x_6334:
        /* <DEDUP_REMOVED lines=30> */
.L_x_6368:
        /* <DEDUP_REMOVED lines=8> */
.L_x_6336:
        /* <DEDUP_REMOVED lines=30> */
.L_x_6369:
        /* <DEDUP_REMOVED lines=8> */
.L_x_6338:
        /* <DEDUP_REMOVED lines=25> */
.L_x_6371:
        /* <DEDUP_REMOVED lines=8> */
.L_x_6340:
        /* <DEDUP_REMOVED lines=28> */
.L_x_6332:
[----:B-1----:R-:W2:Y:S04]  /*d030*/  LDL.LU R4, [R1+0x10] ;  /* 0x0000100001047983 */ /* 0x002ea80000300800 */
[----:B------:R1:W5:Y:S01]  /*d040*/  LDL R5, [R1+0x14] ;  /* 0x0000140001057983 */ /* 0x0003620000100800 */
[----:B--2---:R-:W-:-:S13]  /*d050*/  ISETP.NE.AND P1, PT, R4, RZ, PT ;  /* 0x000000ff0400720c */ /* 0x004fda0003f25270 */
[----:B-1----:R-:W-:Y:S05]  /*d060*/  @!P1 BRA `(.L_x_6331) ;  /* 0x0000000400249947 */ /* 0x002fea0003800000 */
[----:B------:R-:W-:-:S04]  /*d070*/  SHF.L.U32 R14, R10, 0x1f, RZ ;  /* 0x0000001f0a0e7819 */ /* 0x000fc800000006ff */
[----:B------:R-:W1:Y:S02]  /*d080*/  SYNCS.PHASECHK.TRANS64.TRYWAIT P1, [R0+URZ+0x30c40], R14 ;  /* 0x030c400e000075a7 */ /* 0x000e64000802017f */
[----:B-1----:R-:W-:Y:S05]  /*d090*/  @!P1 BRA `(.L_x_6342) ;  /* 0x0000000c00c49947 */ /* 0x002fea0003800000 */
.L_x_6372:
        /* <DEDUP_REMOVED lines=8> */
.L_x_6343:
        /* <DEDUP_REMOVED lines=27> */
.L_x_6373:
        /* <DEDUP_REMOVED lines=8> */
.L_x_6345:
        /* <DEDUP_REMOVED lines=27> */
.L_x_6331:
        /* <DEDUP_REMOVED lines=8> */
.L_x_6374:
[----:B------:R-:W-:Y:S05]  /*d580*/  @P1 BRA `(.L_x_6347) ;  /* 0x0000000000181947 */ /* 0x000fea0003800000 */
[----:B------:R-:W4:Y:S01]  /*d590*/  S2R R2, SR_TID.X ;  /* 0x0000000000027919 */ /* 0x000f220000002100 */
[----:B---3--:R-:W-:-:S04]  /*d5a0*/  IMAD.MOV.U32 R3, RZ, RZ, 0x4200 ;  /* 0x00004200ff037424 */ /* 0x008fc800078e00ff */
[----:B------:R3:W-:Y:S01]  /*d5b0*/  SYNCS.ARRIVE.TRANS64 RZ, [R4+URZ+0x30c30], R3 ;  /* 0x030c300304ff79a7 */ /* 0x0007e2000800003f */
[----:B----4-:R-:W-:-:S13]  /*d5c0*/  LOP3.LUT P0, RZ, R2, 0x1f, RZ, 0xc0, !PT ;  /* 0x0000001f02ff7812 */ /* 0x010fda000780c0ff */
[----:B---3--:R-:W-:Y:S05]  /*d5d0*/  @!P0 BRA `(.L_x_6347) ;  /* 0x0000000000048947 */ /* 0x008fea0003800000 */
[----:B------:R-:W-:Y:S01]  /*d5e0*/  BPT.TRAP 0x1 ;  /* 0x000000040000795c */ /* 0x000fe20000300000 */
.L_x_6347:
        /* <DEDUP_REMOVED lines=37> */
.L_x_6328:
[----:B------:R-:W-:Y:S05]  /*d840*/  BSYNC B0 ;  /* 0x0000000000007941 */ /* 0x000fea0003800000 */
.L_x_6327:
[----:B------:R-:W-:-:S03]  /*d850*/  UMOV UR4, 0xffffffff ;  /* 0xffffffff00047882 */ /* 0x000fc60000000000 */
[----:B------:R-:W-:Y:S05]  /*d860*/  BRA.DIV UR4, `(.L_x_6348) ;  /* 0x0000000a040c7947 */ /* 0x000fea000b800000 */
[----:B------:R-:W-:-:S13]  /*d870*/  ELECT P6, URZ, PT ;  /* 0x00000000003f782f */ /* 0x000fda00038c0000 */
.L_x_6377:
[----:B------:R-:W-:Y:S05]  /*d880*/  @!P6 BRA `(.L_x_6229) ;  /* 0x000000000084e947 */ /* 0x000fea0003800000 */
[----:B------:R-:W2:Y:S02]  /*d890*/  LDL.LU R2, [R1+0x18] ;  /* 0x0000180001027983 */ /* 0x000ea40000300800 */
[----:B--2---:R-:W-:-:S04]  /*d8a0*/  LOP3.LUT R2, R2, 0x2, RZ, 0xfc, !PT ;  /* 0x0000000202027812 */ /* 0x004fc800078efcff */
[----:B------:R-:W-:-:S13]  /*d8b0*/  ISETP.NE.AND P2, PT, R2, 0x3, PT ;  /* 0x000000030200780c */ /* 0x000fda0003f45270 */
[----:B------:R-:W-:Y:S05]  /*d8c0*/  @!P2 BRA `(.L_x_6349) ;  /* 0x000000000004a947 */ /* 0x000fea0003800000 */
[----:B------:R-:W-:Y:S01]  /*d8d0*/  BPT.TRAP 0x1 ;  /* 0x000000040000795c */ /* 0x000fe20000300000 */
.L_x_6349:
        /* <DEDUP_REMOVED lines=15> */
.L_x_6378:
[----:B------:R-:W2:Y:S02]  /*d9d0*/  SYNCS.PHASECHK.TRANS64.TRYWAIT P0, [R3+URZ], R2 ;  /* 0x00000002030075a7 */ /* 0x000ea4000800017f */
[----:B--2---:R-:W-:Y:S05]  /*d9e0*/  @!P0 BRA `(.L_x_6351) ;  /* 0x0000000400e08947 */ /* 0x004fea0003800000 */
.L_x_6379:
[----:B------:R-:W-:Y:S05]  /*d9f0*/  @!P2 BRA `(.L_x_6352) ;  /* 0x000000000004a947 */ /* 0x000fea0003800000 */
[----:B------:R-:W-:Y:S01]  /*da00*/  BPT.TRAP 0x1 ;  /* 0x000000040000795c */ /* 0x000fe20000300000 */
.L_x_6352:
[----:B--2---:R-:W-:-:S04]  /*da10*/  VIADD R3, R8, 0x30c40 ;  /* 0x00030c4008037836 */ /* 0x004fc80000000000 */
[----:B------:R-:W-:-:S04]  /*da20*/  IMAD R5, R0, 0x8, R3 ;  /* 0x0000000800057824 */ /* 0x000fc800078e0203 */
[----:B------:R-:W2:Y:S02]  /*da30*/  SYNCS.PHASECHK.TRANS64.TRYWAIT P0, [R5+URZ], R4 ;  /* 0x00000004050075a7 */ /* 0x000ea4000800017f */
[----:B--2---:R-:W-:Y:S05]  /*da40*/  @!P0 BRA `(.L_x_6353) ;  /* 0x0000000400dc8947 */ /* 0x004fea0003800000 */
.L_x_6380:
[----:B------:R-:W-:-:S07]  /*da50*/  IMAD R3, R6, 0x8, R3 ;  /* 0x0000000806037824 */ /* 0x000fce00078e0203 */
.L_x_6354:
[----:B---3--:R3:W4:Y:S02]  /*da60*/  SYNCS.PHASECHK.TRANS64.TRYWAIT P0, [R3+URZ], R2 ;  /* 0x00000002030075a7 */ /* 0x008724000800017f */
[----:B----4-:R-:W-:Y:S05]  /*da70*/  @!P0 NANOSLEEP.SYNCS 0x989680 ;  /* 0x009896800000895d */ /* 0x010fea0003900000 */
[----:B------:R-:W4:Y:S02]  /*da80*/  @!P0 SYNCS.PHASECHK.TRANS64 P0, [R3+URZ], R2 ;  /* 0x00000002030085a7 */ /* 0x000f24000800007f */
[----:B----4-:R-:W-:Y:S05]  /*da90*/  @!P0 BRA `(.L_x_6354) ;  /* 0xfffffffc00f08947 */ /* 0x010fea000383ffff */
.L_x_6229:
[----:B------:R-:W-:Y:S05]  /*daa0*/  BSYNC B6 ;  /* 0x0000000000067941 */ /* 0x000fea0003800000 */
.L_x_6224:
[----:B------:R-:W-:Y:S05]  /*dab0*/  EXIT ;  /* 0x000000000000794d */ /* 0x000fea0003800000 */
.L_x_6235:
[----:B------:R-:W-:Y:S02]  /*dac0*/  IMAD.MOV.U32 R12, RZ, RZ, RZ ;  /* 0x000000ffff0c7224 */ /* 0x000fe400078e00ff */
[----:B------:R-:W-:Y:S02]  /*dad0*/  IMAD.MOV.U32 R11, RZ, RZ, 0x1f ;  /* 0x0000001fff0b7424 */ /* 0x000fe400078e00ff */
[----:B------:R-:W-:-:S07]  /*dae0*/  IMAD.MOV.U32 R15, RZ, RZ, -0x1 ;  /* 0xffffffffff0f7424 */ /* 0x000fce00078e00ff */
[----:B------:R-:W-:Y:S05]  /*daf0*/  WARPSYNC.COLLECTIVE R15, `(.L_x_6355) ;  /* 0x000000000f087348 */ /* 0x000fea0003c00000 */
[----:B------:R1:W2:Y:S02]  /*db00*/  SHFL.IDX P6, R14, R13, R12, R11 ;  /* 0x0000000c0d0e7389 */ /* 0x0002a400000c000b */
[----:B-12---:R-:W-:Y:S01]  /*db10*/  ENDCOLLECTIVE ;  /* 0x000000000000791b */ /* 0x006fe20003800000 */
.L_x_6355:
[----:B------:R-:W-:Y:S05]  /*db20*/  BRA `(.L_x_6356) ;  /* 0xffffff3400947947 */ /* 0x000fea000383ffff */
.L_x_6237:
[----:B---3--:R3:W4:Y:S02]  /*db30*/  SYNCS.PHASECHK.TRANS64.TRYWAIT P0, [R236+URZ+0x30c00], R11 ;  /* 0x030c000bec0075a7 */ /* 0x008724000800017f */
[----:B----4-:R-:W-:Y:S05]  /*db40*/  @!P0 NANOSLEEP.SYNCS 0x989680 ;  /* 0x009896800000895d */ /* 0x010fea0003900000 */
[----:B------:R-:W4:Y:S02]  /*db50*/  @!P0 SYNCS.PHASECHK.TRANS64 P0, [R236+URZ+0x30c00], R11 ;  /* 0x030c000bec0085a7 */ /* 0x000f24000800007f */
[----:B----4-:R-:W-:Y:S05]  /*db60*/  @!P0 BRA `(.L_x_6237) ;  /* 0xfffffffc00f08947 */ /* 0x010fea000383ffff */
[----:B------:R-:W-:Y:S05]  /*db70*/  BRA `(.L_x_6236) ;  /* 0xffffff3400c47947 */ /* 0x000fea000383ffff */
.L_x_6242:
[----:B--2---:R2:W3:Y:S02]  /*db80*/  SYNCS.PHASECHK.TRANS64.TRYWAIT P1, [R6+URZ+0x30c10], R17 ;  /* 0x030c1011060075a7 */ /* 0x0044e4000802017f */
[----:B---3--:R-:W-:Y:S05]  /*db90*/  @!P1 NANOSLEEP.SYNCS 0x989680 ;  /* 0x009896800000995d */ /* 0x008fea0003900000 */
[----:B------:R-:W3:Y:S02]  /*dba0*/  @!P1 SYNCS.PHASECHK.TRANS64 P1, [R6+URZ+0x30c10], R17 ;  /* 0x030c1011060095a7 */ /* 0x000ee4000802007f */
[----:B---3--:R-:W-:Y:S05]  /*dbb0*/  @!P1 BRA `(.L_x_6242) ;  /* 0xfffffffc00f09947 */ /* 0x008fea000383ffff */
[----:B------:R-:W-:Y:S05]  /*dbc0*/  BRA `(.L_x_6241) ;  /* 0xffffff40000c7947 */ /* 0x000fea000383ffff */
.L_x_6246:
[----:B------:R1:W1:Y:S02]  /*dbd0*/  SYNCS.PHASECHK.TRANS64.TRYWAIT P1, [R6+URZ+0x30c30], R17 ;  /* 0x030c3011060075a7 */ /* 0x000264000802017f */
[----:B-1----:R-:W-:Y:S05]  /*dbe0*/  @!P1 NANOSLEEP.SYNCS 0x989680 ;  /* 0x009896800000995d */ /* 0x002fea0003900000 */
[----:B------:R-:W1:Y:S02]  /*dbf0*/  @!P1 SYNCS.PHASECHK.TRANS64 P1, [R6+URZ+0x30c30], R17 ;  /* 0x030c3011060095a7 */ /* 0x000e64000802007f */
[----:B-1----:R-:W-:Y:S05]  /*dc00*/  @!P1 BRA `(.L_x_6246) ;  /* 0xfffffffc00f09947 */ /* 0x002fea000383ffff */
[----:B------:R-:W-:Y:S05]  /*dc10*/  BRA `(.L_x_6245) ;  /* 0xffffff4400287947 */ /* 0x000fea000383ffff */
.L_x_6254:
[----:B--2---:R2:W3:Y:S02]  /*dc20*/  SYNCS.PHASECHK.TRANS64.TRYWAIT P1, [R7+URZ+0x30c10], R20 ;  /* 0x030c1014070075a7 */ /* 0x0044e4000802017f */
[----:B---3--:R-:W-:Y:S05]  /*dc30*/  @!P1 NANOSLEEP.SYNCS 0x989680 ;  /* 0x009896800000995d */ /* 0x008fea0003900000 */
[----:B------:R-:W3:Y:S02]  /*dc40*/  @!P1 SYNCS.PHASECHK.TRANS64 P1, [R7+URZ+0x30c10], R20 ;  /* 0x030c1014070095a7 */ /* 0x000ee4000802007f */
[----:B---3--:R-:W-:Y:S05]  /*dc50*/  @!P1 BRA `(.L_x_6254) ;  /* 0xfffffffc00f09947 */ /* 0x008fea000383ffff */
[----:B------:R-:W-:Y:S05]  /*dc60*/  BRA `(.L_x_6253) ;  /* 0xffffff7c00407947 */ /* 0x000fea000383ffff */
.L_x_6258:
[----:B------:R1:W1:Y:S02]  /*dc70*/  SYNCS.PHASECHK.TRANS64.TRYWAIT P1, [R7+URZ+0x30c30], R20 ;  /* 0x030c3014070075a7 */ /* 0x000264000802017f */
[----:B-1----:R-:W-:Y:S05]  /*dc80*/  @!P1 NANOSLEEP.SYNCS 0x989680 ;  /* 0x009896800000995d */ /* 0x002fea0003900000 */
[----:B------:R-:W1:Y:S02]  /*dc90*/  @!P1 SYNCS.PHASECHK.TRANS64 P1, [R7+URZ+0x30c30], R20 ;  /* 0x030c3014070095a7 */ /* 0x000e64000802007f */
[----:B-1----:R-:W-:Y:S05]  /*dca0*/  @!P1 BRA `(.L_x_6258) ;  /* 0xfffffffc00f09947 */ /* 0x002fea000383ffff */
[----:B------:R-:W-:Y:S05]  /*dcb0*/  BRA `(.L_x_6257) ;  /* 0xffffff8000547947 */ /* 0x000fea000383ffff */
.L_x_6290:
[----:B------:R-:W-:Y:S01]  /*dcc0*/  BSSY B0, `(.L_x_6357) ;  /* 0x0000005000007945 */ /* 0x000fe20003800000 */
[----:B------:R-:W-:-:S07]  /*dcd0*/  IMAD.MOV.U32 R15, RZ, RZ, -0x1 ;  /* 0xffffffffff0f7424 */ /* 0x000fce00078e00ff */
[----:B------:R-:W-:Y:S05]  /*dce0*/  WARPSYNC.COLLECTIVE R15, `(.L_x_6358) ;  /* 0x000000000f087348 */ /* 0x000fea0003c00000 */
[----:B------:R-:W-:Y:S01]  /*dcf0*/  NOP ;  /* 0x0000000000007918 */ /* 0x000fe20000000000 */
[----:B------:R-:W-:Y:S01]  /*dd00*/  ENDCOLLECTIVE ;  /* 0x000000000000791b */ /* 0x000fe20003800000 */
.L_x_6358:
[----:B------:R-:W-:Y:S05]  /*dd10*/  BSYNC B0 ;  /* 0x0000000000007941 */ /* 0x000fea0003800000 */
.L_x_6357:
[----:B------:R-:W-:Y:S05]  /*dd20*/  BRA `(.L_x_6359) ;  /* 0xffffffcc006c7947 */ /* 0x000fea000383ffff */
.L_x_6303:
[----:B------:R-:W-:Y:S01]  /*dd30*/  BSSY B0, `(.L_x_6360) ;  /* 0x0000005000007945 */ /* 0x000fe20003800000 */
[----:B------:R-:W-:-:S07]  /*dd40*/  IMAD.MOV.U32 R15, RZ, RZ, -0x1 ;  /* 0xffffffffff0f7424 */ /* 0x000fce00078e00ff */
[----:B------:R-:W-:Y:S05]  /*dd50*/  WARPSYNC.COLLECTIVE R15, `(.L_x_6361) ;  /* 0x000000000f087348 */ /* 0x000fea0003c00000 */
[----:B------:R-:W-:Y:S01]  /*dd60*/  NOP ;  /* 0x0000000000007918 */ /* 0x000fe20000000000 */
[----:B------:R-:W-:Y:S01]  /*dd70*/  ENDCOLLECTIVE ;  /* 0x000000000000791b */ /* 0x000fe20003800000 */
.L_x_6361:
[----:B------:R-:W-:Y:S05]  /*dd80*/  BSYNC B0 ;  /* 0x0000000000007941 */ /* 0x000fea0003800000 */
.L_x_6360:
[----:B------:R-:W-:Y:S05]  /*dd90*/  BRA `(.L_x_6362) ;  /* 0xffffffd4000c7947 */ /* 0x000fea000383ffff */
.L_x_6315:
[----:B------:R-:W-:Y:S01]  /*dda0*/  BSSY B0, `(.L_x_6363) ;  /* 0x0000005000007945 */ /* 0x000fe20003800000 */
[----:B------:R-:W-:-:S07]  /*ddb0*/  IMAD.MOV.U32 R15, RZ, RZ, -0x1 ;  /* 0xffffffffff0f7424 */ /* 0x000fce00078e00ff */
[----:B------:R-:W-:Y:S05]  /*ddc0*/  WARPSYNC.COLLECTIVE R15, `(.L_x_6364) ;  /* 0x000000000f087348 */ /* 0x000fea0003c00000 */
[----:B------:R-:W-:Y:S01]  /*ddd0*/  NOP ;  /* 0x0000000000007918 */ /* 0x000fe20000000000 */
[----:B------:R-:W-:Y:S01]  /*dde0*/  ENDCOLLECTIVE ;  /* 0x000000000000791b */ /* 0x000fe20003800000 */
.L_x_6364:
[----:B------:R-:W-:Y:S05]  /*ddf0*/  BSYNC B0 ;  /* 0x0000000000007941 */ /* 0x000fea0003800000 */
.L_x_6363:
[----:B------:R-:W-:Y:S05]  /*de00*/  BRA `(.L_x_6365) ;  /* 0xffffffd8004c7947 */ /* 0x000fea000383ffff */
.L_x_6329:
[----:B-1----:R1:W2:Y:S02]  /*de10*/  SYNCS.PHASECHK.TRANS64.TRYWAIT P1, [R0+URZ+0x30c20], R11 ;  /* 0x030c200b000075a7 */ /* 0x0022a4000802017f */
[----:B--2---:R-:W-:Y:S05]  /*de20*/  @!P1 NANOSLEEP.SYNCS 0x989680 ;  /* 0x009896800000995d */ /* 0x004fea0003900000 */
[----:B------:R-:W2:Y:S02]  /*de30*/  @!P1 SYNCS.PHASECHK.TRANS64 P1, [R0+URZ+0x30c20], R11 ;  /* 0x030c200b000095a7 */ /* 0x000ea4000802007f */
[----:B--2---:R-:W-:Y:S05]  /*de40*/  @!P1 BRA `(.L_x_6329) ;  /* 0xfffffffc00f09947 */ /* 0x004fea000383ffff */
[----:B------:R-:W-:Y:S05]  /*de50*/  BRA `(.L_x_6366) ;  /* 0xffffffe000dc7947 */ /* 0x000fea000383ffff */
.L_x_6333:
[----:B--2---:R2:W3:Y:S02]  /*de60*/  SYNCS.PHASECHK.TRANS64.TRYWAIT P1, [R0+URZ+0x30c40], R19 ;  /* 0x030c4013000075a7 */ /* 0x0044e4000802017f */
[----:B---3--:R-:W-:Y:S05]  /*de70*/  @!P1 NANOSLEEP.SYNCS 0x989680 ;  /* 0x009896800000995d */ /* 0x008fea0003900000 */
[----:B------:R-:W3:Y:S02]  /*de80*/  @!P1 SYNCS.PHASECHK.TRANS64 P1, [R0+URZ+0x30c40], R19 ;  /* 0x030c4013000095a7 */ /* 0x000ee4000802007f */
[----:B---3--:R-:W-:Y:S05]  /*de90*/  @!P1 BRA `(.L_x_6333) ;  /* 0xfffffffc00f09947 */ /* 0x008fea000383ffff */
[----:B------:R-:W-:Y:S05]  /*dea0*/  BRA `(.L_x_6367) ;  /* 0xffffffe8001c7947 */ /* 0x000fea000383ffff */
.L_x_6335:
[----:B-1----:R1:W3:Y:S02]  /*deb0*/  SYNCS.PHASECHK.TRANS64.TRYWAIT P1, [R0+URZ+0x30c28], R19 ;  /* 0x030c2813000075a7 */ /* 0x0022e4000802017f */
[----:B---3--:R-:W-:Y:S05]  /*dec0*/  @!P1 NANOSLEEP.SYNCS 0x989680 ;  /* 0x009896800000995d */ /* 0x008fea0003900000 */
[----:B------:R-:W3:Y:S02]  /*ded0*/  @!P1 SYNCS.PHASECHK.TRANS64 P1, [R0+URZ+0x30c28], R19 ;  /* 0x030c2813000095a7 */ /* 0x000ee4000802007f */
[----:B---3--:R-:W-:Y:S05]  /*dee0*/  @!P1 BRA `(.L_x_6335) ;  /* 0xfffffffc00f09947 */ /* 0x008fea000383ffff */
[----:B------:R-:W-:Y:S05]  /*def0*/  BRA `(.L_x_6368) ;  /* 0xffffffe800a07947 */ /* 0x000fea000383ffff */
.L_x_6337:
[----:B---3--:R3:W4:Y:S02]  /*df00*/  SYNCS.PHASECHK.TRANS64.TRYWAIT P1, [R0+URZ+0x30c48], R19 ;  /* 0x030c4813000075a7 */ /* 0x008724000802017f */
[----:B----4-:R-:W-:Y:S05]  /*df10*/  @!P1 NANOSLEEP.SYNCS 0x989680 ;  /* 0x009896800000995d */ /* 0x010fea0003900000 */
[----:B------:R-:W4:Y:S02]  /*df20*/  @!P1 SYNCS.PHASECHK.TRANS64 P1, [R0+URZ+0x30c48], R19 ;  /* 0x030c4813000095a7 */ /* 0x000f24000802007f */
[----:B----4-:R-:W-:Y:S05]  /*df30*/  @!P1 BRA `(.L_x_6337) ;  /* 0xfffffffc00f09947 */ /* 0x010fea000383ffff */
[----:B------:R-:W-:Y:S05]  /*df40*/  BRA `(.L_x_6369) ;  /* 0xffffffec00247947 */ /* 0x000fea000383ffff */
.L_x_6339:
[----:B------:R-:W-:-:S07]  /*df50*/  SHF.L.U32 R4, R10, 0x1f, RZ ;  /* 0x0000001f0a047819 */ /* 0x000fce00000006ff */
.L_x_6370:
[----:B-1----:R1:W2:Y:S02]  /*df60*/  SYNCS.PHASECHK.TRANS64.TRYWAIT P1, [R0+URZ+0x30c20], R4 ;  /* 0x030c2004000075a7 */ /* 0x0022a4000802017f */
[----:B--2---:R-:W-:Y:S05]  /*df70*/  @!P1 NANOSLEEP.SYNCS 0x989680 ;  /* 0x009896800000995d */ /* 0x004fea0003900000 */
[----:B------:R-:W2:Y:S02]  /*df80*/  @!P1 SYNCS.PHASECHK.TRANS64 P1, [R0+URZ+0x30c20], R4 ;  /* 0x030c2004000095a7 */ /* 0x000ea4000802007f */
[----:B--2---:R-:W-:Y:S05]  /*df90*/  @!P1 BRA `(.L_x_6370) ;  /* 0xfffffffc00f09947 */ /* 0x004fea000383ffff */
[----:B------:R-:W-:Y:S05]  /*dfa0*/  BRA `(.L_x_6371) ;  /* 0xffffffec00907947 */ /* 0x000fea000383ffff */
.L_x_6342:
[----:B-1----:R1:W2:Y:S02]  /*dfb0*/  SYNCS.PHASECHK.TRANS64.TRYWAIT P1, [R0+URZ+0x30c40], R14 ;  /* 0x030c400e000075a7 */ /* 0x0022a4000802017f */
[----:B--2---:R-:W-:Y:S05]  /*dfc0*/  @!P1 NANOSLEEP.SYNCS 0x989680 ;  /* 0x009896800000995d */ /* 0x004fea0003900000 */
[----:B------:R-:W2:Y:S02]  /*dfd0*/  @!P1 SYNCS.PHASECHK.TRANS64 P1, [R0+URZ+0x30c40], R14 ;  /* 0x030c400e000095a7 */ /* 0x000ea4000802007f */
[----:B--2---:R-:W-:Y:S05]  /*dfe0*/  @!P1 BRA `(.L_x_6342) ;  /* 0xfffffffc00f09947 */ /* 0x004fea000383ffff */
[----:B------:R-:W-:Y:S05]  /*dff0*/  BRA `(.L_x_6372) ;  /* 0xfffffff000287947 */ /* 0x000fea000383ffff */
.L_x_6344:
[----:B--2---:R2:W3:Y:S02]  /*e000*/  SYNCS.PHASECHK.TRANS64.TRYWAIT P1, [R0+URZ+0x30c28], R14 ;  /* 0x030c280e000075a7 */ /* 0x0044e4000802017f */
[----:B---3--:R-:W-:Y:S05]  /*e010*/  @!P1 NANOSLEEP.SYNCS 0x989680 ;  /* 0x009896800000995d */ /* 0x008fea0003900000 */
[----:B------:R-:W3:Y:S02]  /*e020*/  @!P1 SYNCS.PHASECHK.TRANS64 P1, [R0+URZ+0x30c28], R14 ;  /* 0x030c280e000095a7 */ /* 0x000ee4000802007f */
[----:B---3--:R-:W-:Y:S05]  /*e030*/  @!P1 BRA `(.L_x_6344) ;  /* 0xfffffffc00f09947 */ /* 0x008fea000383ffff */
[----:B------:R-:W-:Y:S05]  /*e040*/  BRA `(.L_x_6373) ;  /* 0xfffffff000a07947 */ /* 0x000fea000383ffff */
.L_x_6346:
[----:B---3--:R3:W4:Y:S02]  /*e050*/  SYNCS.PHASECHK.TRANS64.TRYWAIT P0, [R4+URZ+0x30c40], R3 ;  /* 0x030c4003040075a7 */ /* 0x008724000800017f */
[----:B----4-:R-:W-:Y:S05]  /*e060*/  @!P0 NANOSLEEP.SYNCS 0x989680 ;  /* 0x009896800000895d */ /* 0x010fea0003900000 */
[----:B------:R-:W4:Y:S02]  /*e070*/  @!P0 SYNCS.PHASECHK.TRANS64 P0, [R4+URZ+0x30c40], R3 ;  /* 0x030c4003040085a7 */ /* 0x000f24000800007f */
[----:B----4-:R-:W-:Y:S05]  /*e080*/  @!P0 BRA `(.L_x_6346) ;  /* 0xfffffffc00f08947 */ /* 0x010fea000383ffff */
[----:B------:R-:W-:Y:S05]  /*e090*/  BRA `(.L_x_6374) ;  /* 0xfffffff400387947 */ /* 0x000fea000383ffff */
.L_x_6348:
[----:B------:R-:W-:Y:S01]  /*e0a0*/  BSSY B0, `(.L_x_6375) ;  /* 0x0000006000007945 */ /* 0x000fe20003800000 */
[----:B------:R-:W-:-:S07]  /*e0b0*/  IMAD.MOV.U32 R15, RZ, RZ, -0x1 ;  /* 0xffffffffff0f7424 */ /* 0x000fce00078e00ff */
[----:B------:R-:W-:Y:S05]  /*e0c0*/  WARPSYNC.COLLECTIVE R15, `(.L_x_6376) ;  /* 0x000000000f0c7348 */ /* 0x000fea0003c00000 */
[----:B------:R-:W-:Y:S02]  /*e0d0*/  ELECT P6, UR62, PT ;  /* 0x00000000003e782f */ /* 0x000fe400038c0000 */
[----:B------:R-:W-:Y:S01]  /*e0e0*/  MOV R14, UR62 ;  /* 0x0000003e000e7c02 */ /* 0x000fe20008000f00 */
[----:B------:R-:W-:Y:S10]  /*e0f0*/  ENDCOLLECTIVE ;  /* 0x000000000000791b */ /* 0x000ff40003800000 */
.L_x_6376:
[----:B------:R-:W-:Y:S05]  /*e100*/  BSYNC B0 ;  /* 0x0000000000007941 */ /* 0x000fea0003800000 */
.L_x_6375:
[----:B------:R-:W-:Y:S05]  /*e110*/  BRA `(.L_x_6377) ;  /* 0xfffffff400d87947 */ /* 0x000fea000383ffff */
.L_x_6350:
[----:B-1----:R1:W2:Y:S02]  /*e120*/  SYNCS.PHASECHK.TRANS64.TRYWAIT P0, [R7+URZ], R4 ;  /* 0x00000004070075a7 */ /* 0x0022a4000800017f */
[----:B--2---:R-:W-:Y:S05]  /*e130*/  @!P0 NANOSLEEP.SYNCS 0x989680 ;  /* 0x009896800000895d */ /* 0x004fea0003900000 */
[----:B------:R-:W2:Y:S02]  /*e140*/  @!P0 SYNCS.PHASECHK.TRANS64 P0, [R7+URZ], R4 ;  /* 0x00000004070085a7 */ /* 0x000ea4000800007f */
[----:B--2---:R-:W-:Y:S05]  /*e150*/  @!P0 BRA `(.L_x_6350) ;  /* 0xfffffffc00f08947 */ /* 0x004fea000383ffff */
[----:B------:R-:W-:Y:S05]  /*e160*/  BRA `(.L_x_6378) ;  /* 0xfffffff800187947 */ /* 0x000fea000383ffff */
.L_x_6351:
[----:B--2---:R2:W3:Y:S02]  /*e170*/  SYNCS.PHASECHK.TRANS64.TRYWAIT P0, [R3+URZ], R2 ;  /* 0x00000002030075a7 */ /* 0x0044e4000800017f */
[----:B---3--:R-:W-:Y:S05]  /*e180*/  @!P0 NANOSLEEP.SYNCS 0x989680 ;  /* 0x009896800000895d */ /* 0x008fea0003900000 */
[----:B------:R-:W3:Y:S02]  /*e190*/  @!P0 SYNCS.PHASECHK.TRANS64 P0, [R3+URZ], R2 ;  /* 0x00000002030085a7 */ /* 0x000ee4000800007f */
[----:B---3--:R-:W-:Y:S05]  /*e1a0*/  @!P0 BRA `(.L_x_6351) ;  /* 0xfffffffc00f08947 */ /* 0x008fea000383ffff */
[----:B------:R-:W-:Y:S05]  /*e1b0*/  BRA `(.L_x_6379) ;  /* 0xfffffff8000c7947 */ /* 0x000fea000383ffff */
.L_x_6353:
[----:B--2---:R2:W3:Y:S02]  /*e1c0*/  SYNCS.PHASECHK.TRANS64.TRYWAIT P0, [R5+URZ], R4 ;  /* 0x00000004050075a7 */ /* 0x0044e4000800017f */
[----:B---3--:R-:W-:Y:S05]  /*e1d0*/  @!P0 NANOSLEEP.SYNCS 0x989680 ;  /* 0x009896800000895d */ /* 0x008fea0003900000 */
[----:B------:R-:W3:Y:S02]  /*e1e0*/  @!P0 SYNCS.PHASECHK.TRANS64 P0, [R5+URZ], R4 ;  /* 0x00000004050085a7 */ /* 0x000ee4000800007f */
[----:B---3--:R-:W-:Y:S05]  /*e1f0*/  @!P0 BRA `(.L_x_6353) ;  /* 0xfffffffc00f08947 */ /* 0x008fea000383ffff */
[----:B------:R-:W-:Y:S05]  /*e200*/  BRA `(.L_x_6380) ;  /* 0xfffffff800107947 */ /* 0x000fea000383ffff */
.L_x_6381:
        /* <DEDUP_REMOVED lines=15> */
.L_x_7418:


//--------------------- .text._ZN7cutlass13device_kernelIN5flash11enable_sm90INS1_16FlashAttnBwdSm90INS1_25CollectiveMainloopBwdSm90ILi2ELi2ELi2EN4cute5tupleIJNS5_1CILi1EEES8_S8_EEENS6_IJNS7_ILi128EEESA_NS7_ILi64EEEEEENS_6half_tEfNS_4arch4Sm90ELb1ELb0ELb0ELb0ELb0ELb1ELb0ELb0ELi2ELi1ELi2ELi2ELb0EEENS1_24CollectiveEpilogueBwdGQAISC_fSF_Li256ELb0ELb0EEENS1_25SingleTileBwdLPTSchedulerILb0ELi128ELb0EEEEEEEEEvNT_6ParamsE --------------------------
	.section	.text._ZN7cutlass13device_kernelIN5flash11enable_sm90INS1_16FlashAttnBwdSm90INS1_25CollectiveMainloopBwdSm90ILi2ELi2ELi2EN4cute5tupleIJNS5_1CILi1EEES8_S8_EEENS6_IJNS7_ILi128EEESA_NS7_ILi64EEEEEENS_6half_tEfNS_4arch4Sm90ELb1ELb0ELb0ELb0ELb0ELb1ELb0ELb0ELi2ELi1ELi2ELi2ELb0EEENS1_24CollectiveEpilogueBwdGQAISC_fSF_Li256ELb0ELb0EEENS1_25SingleTileBwdLPTSchedulerILb0ELi128ELb0EEEEEEEEEvNT_6ParamsE,"ax",@progbits
	.align	128
.text._ZN7cutlass13device_kernelIN5flash11enable_sm90INS1_16FlashAttnBwdSm90INS1_25CollectiveMainloopBwdSm90ILi2ELi2ELi2EN4cute5tupleIJNS5_1CILi1EEES8_S8_EEENS6_IJNS7_ILi128EEESA_NS7_ILi64EEEEEENS_6half_tEfNS_4arch4Sm90ELb1ELb0ELb0ELb0ELb0ELb1ELb0ELb0ELi2ELi1ELi2ELi2ELb0EEENS1_24CollectiveEpilogueBwdGQAISC_fSF_Li256ELb0ELb0EEENS1_25SingleTileBwdLPTSchedulerILb0ELi128ELb0EEEEEEEEEvNT_6ParamsE:
        .type           _ZN7cutlass13device_kernelIN5flash11enable_sm90INS1_16FlashAttnBwdSm90INS1_25CollectiveMainloopBwdSm90ILi2ELi2ELi2EN4cute5tupleIJNS5_1CILi1EEES8_S8_EEENS6_IJNS7_ILi128EEESA_NS7_ILi64EEEEEENS_6half_tEfNS_4arch4Sm90ELb1ELb0ELb0ELb0ELb0ELb1ELb0ELb0ELi2ELi1ELi2ELi2ELb0EEENS1_24CollectiveEpilogueBwdGQAISC_fSF_Li256ELb0ELb0EEENS1_25SingleTileBwdLPTSchedulerILb0ELi128ELb0EEEEEEEEEvNT_6ParamsE,@function
        .size           _ZN7cutlass13device_kernelIN5flash11enable_sm90INS1_16FlashAttnBwdSm90INS1_25CollectiveMainloopBwdSm90ILi2ELi2ELi2EN4cute5tupleIJNS5_1CILi1EEES8_S8_EEENS6_IJNS7_ILi128EEESA_NS7_ILi64EEEEEENS_6half_tEfNS_4arch4Sm90ELb1ELb0ELb0ELb0ELb0ELb1ELb0ELb0ELi2ELi1ELi2ELi2ELb0EEENS1_24CollectiveEpilogueBwdGQAISC_fSF_Li256ELb0ELb0EEENS1_25SingleTileBwdLPTSchedulerILb0ELi128ELb0EEEEEEEEEvNT_6ParamsE,(.L_x_7419 - _ZN7cutlass13device_kernelIN5flash11enable_sm90INS1_16FlashAttnBwdSm90INS1_25CollectiveMainloopBwdSm90ILi2ELi2ELi2EN4cute5tupleIJNS5_1CILi1EEES8_S8_EEENS6_IJNS7_ILi128EEESA_NS7_ILi64EEEEEENS_6half_tEfNS_4arch4Sm90ELb1ELb0ELb0ELb0ELb0ELb1ELb0ELb0ELi2ELi1ELi2ELi2ELb0EEENS1_24CollectiveEpilogueBwdGQAISC_fSF_Li256ELb0ELb0EEENS1_25SingleTileBwdLPTSchedulerILb0ELi128ELb0EEEEEEEEEvNT_6ParamsE)
        .other          _ZN7cutlass13device_kernelIN5flash11enable_sm90INS1_16FlashAttnBwdSm90INS1_25CollectiveMainloopBwdSm90ILi2ELi2ELi2EN4cute5tupleIJNS5_1CILi1EEES8_S8_EEENS6_IJNS7_ILi128EEESA_NS7_ILi64EEEEEENS_6half_tEfNS_4arch4Sm90ELb1ELb0ELb0ELb0ELb0ELb1ELb0ELb0ELi2ELi1ELi2ELi2ELb0EEENS1_24CollectiveEpilogueBwdGQAISC_fSF_Li256ELb0ELb0EEENS1_25SingleTileBwdLPTSchedulerILb0ELi128ELb0EEEEEEEEEvNT_6ParamsE,@"STO_CUDA_ENTRY STV_DEFAULT"
_ZN7cutlass13device_kernelIN5flash11enable_sm90INS1_16FlashAttnBwdSm90INS1_25CollectiveMainloopBwdSm90ILi2ELi2ELi2EN4cute5tupleIJNS5_1CILi1EEES8_S8_EEENS6_IJNS7_ILi128EEESA_NS7_ILi64EEEEEENS_6half_tEfNS_4arch4Sm90ELb1ELb0ELb0ELb0ELb0ELb1ELb0ELb0ELi2ELi1ELi2ELi2ELb0EEENS1_24CollectiveEpilogueBwdGQAISC_fSF_Li256ELb0ELb0EEENS1_25SingleTileBwdLPTSchedulerILb0ELi128ELb0EEEEEEEEEvNT_6ParamsE:
        /* <DEDUP_REMOVED lines=24> */
.L_x_6383:
[----:B------:R-:W-:Y:S05]  /*0180*/  BSYNC B0 ;  /* 0x0000000000007941 */ /* 0x000fea0003800000 */
.L_x_6382:
        /* <DEDUP_REMOVED lines=37> */
.L_x_6384:
        /* <DEDUP_REMOVED lines=22> */
.L_x_6385:
[----:B------:R-:W-:Y:S01]  /*0540*/  PLOP3.LUT P0, PT, PT, PT, UP0, 0x80, 0x0 ;  /* 0x000000000000781c */ /* 0x000fe20003f0f008 */
[----:B------:R-:W-:Y:S01]  /*0550*/  NOP ;  /* 0x0000000000007918 */ /* 0x000fe20000000000 */
[----:B------:R-:W-:Y:S01]  /*0560*/  BSSY B6, `(.L_x_6386) ;  /* 0x0000bd2000067945 */ /* 0x000fe20003800000 */
[----:B-12-4-:R-:W-:Y:S10]  /*0570*/  BAR.SYNC.DEFER_BLOCKING 0x0 ;  /* 0x0000000000007b1d */ /* 0x016ff40000010000 */
[----:B------:R-:W-:Y:S05]  /*0580*/  @!P0 BRA `(.L_x_6387) ;  /* 0x0000009000088947 */ /* 0x000fea0003800000 */
.L_x_6388:
        /* <DEDUP_REMOVED lines=32> */
.L_x_6389:
[----:B------:R-:W-:Y:S01]  /*0790*/  ULDC UR7, c[0x0][0x8cc] ;  /* 0x0002330000077ab9 */ /* 0x000fe20000000800 */
[----:B------:R-:W-:Y:S01]  /*07a0*/  UMOV UR37, UR10 ;  /* 0x0000000a00257c82 */ /* 0x000fe20008000000 */
[----:B------:R-:W-:-:S11]  /*07b0*/  UISETP.NE.AND UP0, UPT, UR7, 0x1, UPT ;  /* 0x000000010700788c */ /* 0x000fd6000bf05270 */
[----:B------:R-:W-:Y:S02]  /*07c0*/  @UP0 ULDC.64 UR8, c[0x0][0x8d0] ;  /* 0x0002340000080ab9 */ /* 0x000fe40000000a00 */
[----:B------:R-:W-:-:S04]  /*07d0*/  UIMAD.WIDE.U32 UR4, UR10, UR8, URZ ;  /* 0x000000080a0472a5 */ /* 0x000fc8000f8e003f */
[----:B------:R-:W-:-:S04]  /*07e0*/  @UP0 USHF.R.U32.HI UR37, URZ, UR9, UR5 ;  /* 0x000000093f250299 */ /* 0x000fc80008011605 */
[----:B------:R-:W-:-:S12]  /*07f0*/  UIMAD UR4, UR37, UR7, URZ ;  /* 0x00000007250472a4 */ /* 0x000fd8000f8e023f */
.L_x_6390:
        /* <DEDUP_REMOVED lines=15> */
[----:B------:R-:W-:Y:S01]  /*08f0*/  IMAD.U32 R0, RZ, RZ, UR4 ;  /* 0x00000004ff007e24 */ /* 0x000fe2000f8e00ff */
[----:B------:R-:W-:Y:S01]  /*0900*/  ULEA UR4, UR37, UR39, 0x7 ;  /* 0x0000002725047291 */ /* 0x000fe2000f8e383f */
[----:B------:R-:W-:Y:S01]  /*0910*/  PLOP3.LUT P0, PT, PT, PT, PT, 0x80, 0x0 ;  /* 0x000000000000781c */ /* 0x000fe20003f0f070 */
[----:B------:R-:W-:Y:S01]  /*0920*/  ULDC UR5, c[0x0][0x290] ;  /* 0x0000a40000057ab9 */ /* 0x000fe20000000800 */
[----:B------:R-:W-:Y:S01]  /*0930*/  ULDC UR6, c[0x0][0x74c] ;  /* 0x0001d30000067ab9 */ /* 0x000fe20000000800 */
[----:B------:R-:W-:Y:S01]  /*0940*/  UIADD3 UR39, UR39, 0x7f, URZ ;  /* 0x0000007f27277890 */ /* 0x000fe2000fffe03f */
[----:B------:R1:W-:Y:S01]  /*0950*/  STL [R1+0x3c], R0 ;  /* 0x00003c0001007387 */ /* 0x0003e20000100800 */
[----:B------:R-:W-:Y:S01]  /*0960*/  UIADD3 UR4, -UR6, UR4, -UR5 ;  /* 0x0000000406047290 */ /* 0x000fe2000fffe905 */
[----:B------:R-:W-:Y:S02]  /*0970*/  CS2R R152, SRZ ;  /* 0x0000000000987805 */ /* 0x000fe4000001ff00 */
[----:B------:R-:W-:-:S02]  /*0980*/  CS2R R184, SRZ ;  /* 0x0000000000b87805 */ /* 0x000fc4000001ff00 */
[----:B------:R-:W-:Y:S01]  /*0990*/  CS2R R154, SRZ ;  /* 0x00000000009a7805 */ /* 0x000fe2000001ff00 */
[----:B------:R-:W-:Y:S01]  /*09a0*/  USHF.R.S32.HI UR5, URZ, 0x1f, UR4 ;  /* 0x0000001f3f057899 */ /* 0x000fe20008011404 */
[----:B------:R-:W-:Y:S02]  /*09b0*/  CS2R R156, SRZ ;  /* 0x00000000009c7805 */ /* 0x000fe4000001ff00 */
        /* <DEDUP_REMOVED lines=17> */
[----:B------:R-:W-:Y:S01]  /*0ad0*/  CS2R R178, SRZ ;  /* 0x0000000000b27805 */ /* 0x000fe2000001ff00 */
[----:B------:R-:W-:Y:S01]  /*0ae0*/  UISETP.GT.AND UP0, UPT, UR40, UR41, UPT ;  /* 0x000000292800728c */ /* 0x000fe2000bf04270 */
[----:B------:R-:W-:Y:S02]  /*0af0*/  CS2R R180, SRZ ;  /* 0x0000000000b47805 */ /* 0x000fe4000001ff00 */
[----:B------:R-:W-:Y:S02]  /*0b00*/  CS2R R182, SRZ ;  /* 0x0000000000b67805 */ /* 0x000fe4000001ff00 */
[----:B------:R-:W-:Y:S02]  /*0b10*/  CS2R R186, SRZ ;  /* 0x0000000000ba7805 */ /* 0x000fe4000001ff00 */
[----:B------:R-:W-:-:S02]  /*0b20*/  CS2R R188, SRZ ;  /* 0x0000000000bc7805 */ /* 0x000fc4000001ff00 */
[----:B------:R-:W-:Y:S02]  /*0b30*/  CS2R R190, SRZ ;  /* 0x0000000000be7805 */ /* 0x000fe4000001ff00 */
[----:B------:R-:W-:Y:S02]  /*0b40*/  PLOP3.LUT P1, PT, PT, PT, UP0, 0x80, 0x0 ;  /* 0x000000000000781c */ /* 0x000fe40003f2f008 */
        /* <DEDUP_REMOVED lines=12> */
[----:B-1----:R-:W-:Y:S06]  /*0c10*/  @!P1 BRA `(.L_x_6392) ;  /* 0x0000008000749947 */ /* 0x002fec0003800000 */
        /* <DEDUP_REMOVED lines=21> */
.L_x_6394:
        /* <DEDUP_REMOVED lines=15> */
.L_x_6393:
        /* <DEDUP_REMOVED lines=22> */
.L_x_6396:
        /* <DEDUP_REMOVED lines=15> */
.L_x_6395:
[----:B------:R-:W-:Y:S01]  /*10b0*/  SHF.R.S32.HI R5, RZ, 0x1f, R16 ;  /* 0x0000001fff057819 */ /* 0x000fe20000011410 */
[----:B------:R-:W-:-:S03]  /*10c0*/  UMOV UR4, 0xffffffff ;  /* 0xffffffff00047882 */ /* 0x000fc60000000000 */
[----:B------:R-:W-:-:S04]  /*10d0*/  LEA.HI R0, R5, R16, RZ, 0x7 ;  /* 0x0000001005007211 */ /* 0x000fc800078f38ff */
[----:B------:R-:W-:Y:S01]  /*10e0*/  SHF.R.S32.HI R13, RZ, 0x7, R0 ;  /* 0x00000007ff0d7819 */ /* 0x000fe20000011400 */
[----:B------:R-:W-:Y:S06]  /*10f0*/  BRA.DIV UR4, `(.L_x_6397) ;  /* 0x000000b204687947 */ /* 0x000fec000b800000 */
[----:B------:R1:W2:Y:S02]  /*1100*/  SHFL.IDX PT, R14, R13, RZ, 0x1f ;  /* 0x00001fff0d0e7589 */ /* 0x0002a400000e0000 */
.L_x_6483:
[----:B------:R-:W-:Y:S01]  /*1110*/  SHF.L.U32 R15, RZ, 0x1f, RZ ;  /* 0x0000001fff0f7819 */ /* 0x000fe200000006ff */
[----:B------:R-:W-:Y:S01]  /*1120*/  IMAD.SHL.U32 R3, R16, 0x40, RZ ;  /* 0x0000004010037824 */ /* 0x000fe200078e00ff */
[CC--:B------:R-:W-:Y:S02]  /*1130*/  LEA.HI R7, R5.reuse, R16.reuse, RZ, 0x5 ;  /* 0x0000001005077211 */ /* 0x0c0fe400078f28ff */
[----:B------:R-:W3:Y:S01]  /*1140*/  SYNCS.PHASECHK.TRANS64.TRYWAIT P0, [R236+URZ+0x30c00], R15 ;  /* 0x030c000fec0075a7 */ /* 0x000ee2000800017f */
[----:B------:R-:W-:Y:S02]  /*1150*/  LEA.HI R6, R5, R16, RZ, 0x4 ;  /* 0x0000001005067211 */ /* 0x000fe400078f20ff */
[----:B------:R-:W-:Y:S02]  /*1160*/  SHF.R.S32.HI R2, RZ, 0x5, R7 ;  /* 0x00000005ff027819 */ /* 0x000fe40000011407 */
[----:B------:R-:W-:Y:S02]  /*1170*/  SHF.R.S32.HI R11, RZ, 0x4, R6 ;  /* 0x00000004ff0b7819 */ /* 0x000fe40000011406 */
[----:B------:R-:W-:Y:S01]  /*1180*/  LOP3.LUT R4, R3, 0x1c0, RZ, 0xc0, !PT ;  /* 0x000001c003047812 */ /* 0x000fe200078ec0ff */
[----:B------:R-:W-:Y:S01]  /*1190*/  IMAD.SHL.U32 R9, R2, 0x10, RZ ;  /* 0x0000001002097824 */ /* 0x000fe200078e00ff */
[----:B------:R-:W-:-:S02]  /*11a0*/  LEA.HI R8, R6, R11, RZ, 0x1 ;  /* 0x0000000b06087211 */ /* 0x000fc400078f08ff */
[----:B--2---:R-:W-:Y:S02]  /*11b0*/  LEA.HI R2, R14, R14, RZ, 0x1 ;  /* 0x0000000e0e027211 */ /* 0x004fe400078f08ff */
[----:B------:R-:W-:Y:S02]  /*11c0*/  LOP3.LUT R8, R8, 0x7ffffe, RZ, 0xc0, !PT ;  /* 0x007ffffe08087812 */ /* 0x000fe400078ec0ff */
[----:B------:R-:W-:Y:S02]  /*11d0*/  LEA.HI R3, R5, R16, RZ, 0x3 ;  /* 0x0000001005037211 */ /* 0x000fe400078f18ff */
[----:B------:R-:W-:Y:S01]  /*11e0*/  LOP3.LUT R6, R4, 0x30, R9, 0xf8, !PT ;  /* 0x0000003004067812 */ /* 0x000fe200078ef809 */
[----:B------:R-:W-:Y:S01]  /*11f0*/  IMAD.IADD R8, R11, 0x1, -R8 ;  /* 0x000000010b087824 */ /* 0x000fe200078e0a08 */
[----:B------:R-:W-:Y:S02]  /*1200*/  LOP3.LUT R229, R2, 0xffffe, RZ, 0xc0, !PT ;  /* 0x000ffffe02e57812 */ /* 0x000fe400078ec0ff */
[----:B------:R-:W-:Y:S01]  /*1210*/  LOP3.LUT R3, R6, 0x8, R3, 0xf8, !PT ;  /* 0x0000000806037812 */ /* 0x000fe200078ef803 */
[----:B------:R-:W-:Y:S01]  /*1220*/  IMAD R8, R13, 0x10, R8 ;  /* 0x000000100d087824 */ /* 0x000fe200078e0208 */
[----:B------:R-:W-:Y:S01]  /*1230*/  SHF.R.U32.HI R4, RZ, 0x3, R4 ;  /* 0x00000003ff047819 */ /* 0x000fe20000011604 */
[----:B------:R-:W-:-:S03]  /*1240*/  IMAD.IADD R229, R14, 0x1, -R229 ;  /* 0x000000010ee57824 */ /* 0x000fc600078e0ae5 */
[----:B------:R-:W-:Y:S01]  /*1250*/  LOP3.LUT R3, R3, R4, RZ, 0x3c, !PT ;  /* 0x0000000403037212 */ /* 0x000fe200078e3cff */
[----:B---3--:R-:W-:Y:S06]  /*1260*/  @P0 BRA `(.L_x_6398) ;  /* 0x0000000000080947 */ /* 0x008fec0003800000 */
[----:B------:R-:W2:Y:S02]  /*1270*/  SYNCS.PHASECHK.TRANS64.TRYWAIT P0, [R236+URZ+0x30c00], R15 ;  /* 0x030c000fec0075a7 */ /* 0x000ea4000800017f */
[----:B--2---:R-:W-:Y:S05]  /*1280*/  @!P0 BRA `(.L_x_6399) ;  /* 0x000000b000208947 */ /* 0x004fea0003800000 */
.L_x_6398:
[----:B------:R-:W-:Y:S01]  /*1290*/  ULDC UR6, c[0x0][0x290] ;  /* 0x0000a40000067ab9 */ /* 0x000fe20000000800 */
[----:B------:R-:W-:Y:S01]  /*12a0*/  ULDC UR5, c[0x0][0x74c] ;  /* 0x0001d30000057ab9 */ /* 0x000fe20000000800 */
[----:B------:R-:W-:Y:S01]  /*12b0*/  UIADD3 UR4, UR39, -UR6, URZ ;  /* 0x8000000627047290 */ /* 0x000fe2000fffe03f */
[----:B------:R-:W-:Y:S01]  /*12c0*/  IMAD.U32 R2, R8, 0x200, R3 ;  /* 0x0000020008027824 */ /* 0x000fe200078e0003 */
[----:B------:R-:W-:Y:S01]  /*12d0*/  LOP3.LUT R3, R0, 0xffffff80, RZ, 0xc0, !PT ;  /* 0xffffff8000037812 */ /* 0x000fe200078ec0ff */
[----:B------:R-:W-:Y:S01]  /*12e0*/  IMAD.MOV.U32 R0, RZ, RZ, RZ ;  /* 0x000000ffff007224 */ /* 0x000fe200078e00ff */
[----:B------:R-:W-:Y:S01]  /*12f0*/  ULEA UR4, UR37, UR4, 0x7 ;  /* 0x0000000425047291 */ /* 0x000fe2000f8e383f */
[----:B------:R-:W-:Y:S01]  /*1300*/  IMAD.MOV.U32 R4, RZ, RZ, RZ ;  /* 0x000000ffff047224 */ /* 0x000fe200078e00ff */
[----:B------:R3:W-:Y:S01]  /*1310*/  STL [R1+0x30], R2 ;  /* 0x0000300201007387 */ /* 0x0007e20000100800 */
[----:B------:R-:W-:Y:S01]  /*1320*/  IMAD.IADD R6, R16, 0x1, -R3 ;  /* 0x0000000110067824 */ /* 0x000fe200078e0a03 */
[----:B------:R-:W-:Y:S01]  /*1330*/  UIADD3 UR4, UR4, -UR5, URZ ;  /* 0x8000000504047290 */ /* 0x000fe2000fffe03f */
[----:B------:R-:W-:-:S02]  /*1340*/  CS2R R152, SRZ ;  /* 0x0000000000987805 */ /* 0x000fc4000001ff00 */
[----:B------:R-:W-:Y:S01]  /*1350*/  CS2R R154, SRZ ;  /* 0x00000000009a7805 */ /* 0x000fe2000001ff00 */
[--C-:B------:R-:W-:Y:S01]  /*1360*/  IMAD R9, R13, 0x400, R6.reuse ;  /* 0x000004000d097824 */ /* 0x100fe200078e0206 */
[----:B------:R-:W-:Y:S01]  /*1370*/  USHF.R.S32.HI UR5, URZ, 0x1f, UR4 ;  /* 0x0000001f3f057899 */ /* 0x000fe20008011404 */
[----:B------:R-:W-:Y:S02]  /*1380*/  SHF.R.S32.HI R11, RZ, 0x1f, R6 ;  /* 0x0000001fff0b7819 */ /* 0x000fe40000011406 */
[----:B------:R-:W-:Y:S01]  /*1390*/  CS2R R156, SRZ ;  /* 0x00000000009c7805 */ /* 0x000fe2000001ff00 */
[----:B------:R-:W-:Y:S01]  /*13a0*/  IMAD.SHL.U32 R9, R9, 0x4, RZ ;  /* 0x0000000409097824 */ /* 0x000fe200078e00ff */
[----:B------:R-:W-:Y:S01]  /*13b0*/  ULEA.HI UR5, UR5, UR4, URZ, 0x7 ;  /* 0x0000000405057291 */ /* 0x000fe2000f8f383f */
[----:B------:R-:W-:Y:S01]  /*13c0*/  LEA.HI R10, R11, R6, RZ, 0x2 ;  /* 0x000000060b0a7211 */ /* 0x000fe200078f10ff */
[----:B------:R4:W-:Y:S01]  /*13d0*/  STL [R1+0x20], R11 ;  /* 0x0000200b01007387 */ /* 0x0009e20000100800 */
[----:B------:R-:W-:Y:S01]  /*13e0*/  CS2R R158, SRZ ;  /* 0x00000000009e7805 */ /* 0x000fe2000001ff00 */
[----:B------:R-:W-:Y:S01]  /*13f0*/  ULEA.HI.SX32 UR5, UR5, 0x1, 0x19 ;  /* 0x0000000105057891 */ /* 0x000fe2000f8fca3f */
[----:B------:R-:W-:-:S02]  /*1400*/  LOP3.LUT R3, R10, 0xfffffffc, RZ, 0xc0, !PT ;  /* 0xfffffffc0a037812 */ /* 0x000fc400078ec0ff */
[----:B------:R-:W-:Y:S02]  /*1410*/  CS2R R160, SRZ ;  /* 0x0000000000a07805 */ /* 0x000fe4000001ff00 */
[----:B------:R-:W-:Y:S02]  /*1420*/  CS2R R162, SRZ ;  /* 0x0000000000a27805 */ /* 0x000fe4000001ff00 */
[----:B------:R-:W-:Y:S02]  /*1430*/  CS2R R164, SRZ ;  /* 0x0000000000a47805 */ /* 0x000fe4000001ff00 */
[----:B------:R-:W-:Y:S01]  /*1440*/  CS2R R166, SRZ ;  /* 0x0000000000a67805 */ /* 0x000fe2000001ff00 */
[----:B---3--:R-:W-:Y:S01]  /*1450*/  IMAD.U32 R2, RZ, RZ, UR5 ;  /* 0x00000005ff027e24 */ /* 0x008fe2000f8e00ff */
[----:B------:R-:W-:Y:S02]  /*1460*/  CS2R R168, SRZ ;  /* 0x0000000000a87805 */ /* 0x000fe4000001ff00 */
[----:B------:R-:W-:-:S02]  /*1470*/  CS2R R170, SRZ ;  /* 0x0000000000aa7805 */ /* 0x000fc4000001ff00 */
[----:B------:R-:W-:Y:S02]  /*1480*/  CS2R R172, SRZ ;  /* 0x0000000000ac7805 */ /* 0x000fe4000001ff00 */
[----:B------:R-:W-:Y:S02]  /*1490*/  CS2R R174, SRZ ;  /* 0x0000000000ae7805 */ /* 0x000fe4000001ff00 */
[----:B------:R-:W-:Y:S02]  /*14a0*/  VIMNMX R12, R2, UR40, PT ;  /* 0x00000028020c7c48 */ /* 0x000fe4000bfe0100 */
[----:B------:R-:W-:Y:S02]  /*14b0*/  CS2R R176, SRZ ;  /* 0x0000000000b07805 */ /* 0x000fe4000001ff00 */
[----:B------:R-:W-:Y:S02]  /*14c0*/  CS2R R178, SRZ ;  /* 0x0000000000b27805 */ /* 0x000fe4000001ff00 */
[----:B------:R-:W-:-:S02]  /*14d0*/  CS2R R180, SRZ ;  /* 0x0000000000b47805 */ /* 0x000fc4000001ff00 */
[----:B------:R-:W-:Y:S01]  /*14e0*/  ISETP.LE.AND P0, PT, R12, UR41, PT ;  /* 0x000000290c007c0c */ /* 0x000fe2000bf03270 */
[----:B------:R4:W-:Y:S01]  /*14f0*/  STL [R1], R12 ;  /* 0x0000000c01007387 */ /* 0x0009e20000100800 */
        /* <DEDUP_REMOVED lines=17> */
[----:B------:R-:W-:Y:S01]  /*1610*/  CS2R R214, SRZ ;  /* 0x0000000000d67805 */ /* 0x000fe2000001ff00 */
[----:B------:R-:W-:-:S02]  /*1620*/  IMAD R2, R9, 0x4, R236 ;  /* 0x0000000409027824 */ /* 0x000fc400078e02ec */
[----:B------:R-:W-:Y:S01]  /*1630*/  IMAD.IADD R3, R6, 0x1, -R3 ;  /* 0x0000000106037824 */ /* 0x000fe200078e0a03 */
[----:B----4-:R-:W-:Y:S06]  /*1640*/  @P0 BRA `(.L_x_6400) ;  /* 0x0000003c000c0947 */ /* 0x010fec0003800000 */
[----:B------:R-:W-:Y:S01]  /*1650*/  UIMAD UR4, UR37, -0x80, UR6 ;  /* 0xffffff80250478a4 */ /* 0x000fe2000f8e0206 */
[----:B------:R-:W-:Y:S02]  /*1660*/  LOP3.LUT R7, R7, 0xffffffe0, RZ, 0xc0, !PT ;  /* 0xffffffe007077812 */ /* 0x000fe400078ec0ff */
[----:B------:R-:W-:Y:S02]  /*1670*/  CS2R R182, SRZ ;  /* 0x0000000000b67805 */ /* 0x000fe4000001ff00 */
        /* <DEDUP_REMOVED lines=10> */
[----:B------:R-:W-:Y:S01]  /*1720*/  SHF.R.S32.HI R6, RZ, 0x2, R10 ;  /* 0x00000002ff067819 */ /* 0x000fe2000001140a */
[----:B-1----:R-:W-:Y:S01]  /*1730*/  IMAD.IADD R13, R13, 0x1, -R4 ;  /* 0x000000010d0d7824 */ /* 0x002fe200078e0a04 */
[----:B------:R-:W-:Y:S02]  /*1740*/  SHF.R.S32.HI R9, RZ, 0x1f, R10 ;  /* 0x0000001fff097819 */ /* 0x000fe4000001140a */
[----:B------:R-:W-:Y:S02]  /*1750*/  CS2R R176, SRZ ;  /* 0x0000000000b07805 */ /* 0x000fe4000001ff00 */
[----:B------:R-:W-:-:S02]  /*1760*/  LEA.HI R4, R0, R7, RZ, 0x3 ;  /* 0x0000000700047211 */ /* 0x000fc400078f18ff */
[----:B------:R-:W-:Y:S02]  /*1770*/  CS2R R174, SRZ ;  /* 0x0000000000ae7805 */ /* 0x000fe4000001ff00 */
[----:B------:R-:W-:Y:S02]  /*1780*/  LEA.HI R7, R0, R7, RZ, 0x2 ;  /* 0x0000000700077211 */ /* 0x000fe400078f10ff */
[----:B------:R-:W-:Y:S02]  /*1790*/  CS2R R172, SRZ ;  /* 0x0000000000ac7805 */ /* 0x000fe4000001ff00 */
[----:B------:R-:W-:Y:S02]  /*17a0*/  LEA.HI R9, R9, R6, RZ, 0x3 ;  /* 0x0000000609097211 */ /* 0x000fe400078f18ff */
[----:B------:R-:W-:Y:S02]  /*17b0*/  CS2R R170, SRZ ;  /* 0x0000000000aa7805 */ /* 0x000fe4000001ff00 */
[----:B------:R-:W-:-:S02]  /*17c0*/  LEA.HI R10, R5, R16, RZ, 0x2 ;  /* 0x00000010050a7211 */ /* 0x000fc400078f10ff */
[----:B------:R-:W-:Y:S02]  /*17d0*/  CS2R R168, SRZ ;  /* 0x0000000000a87805 */ /* 0x000fe4000001ff00 */
[--C-:B------:R-:W-:Y:S02]  /*17e0*/  SHF.R.S32.HI R0, RZ, 0x3, R4.reuse ;  /* 0x00000003ff007819 */ /* 0x100fe40000011404 */
[----:B------:R-:W-:Y:S02]  /*17f0*/  CS2R R166, SRZ ;  /* 0x0000000000a67805 */ /* 0x000fe4000001ff00 */
[----:B------:R-:W-:Y:S02]  /*1800*/  SHF.R.S32.HI R5, RZ, 0x1f, R4 ;  /* 0x0000001fff057819 */ /* 0x000fe40000011404 */
[----:B------:R-:W-:Y:S02]  /*1810*/  CS2R R164, SRZ ;  /* 0x0000000000a47805 */ /* 0x000fe4000001ff00 */
[----:B------:R-:W-:-:S02]  /*1820*/  LOP3.LUT R9, R9, 0xfffffff8, RZ, 0xc0, !PT ;  /* 0xfffffff809097812 */ /* 0x000fc400078ec0ff */
[----:B------:R-:W-:Y:S02]  /*1830*/  CS2R R162, SRZ ;  /* 0x0000000000a27805 */ /* 0x000fe4000001ff00 */
[----:B------:R-:W-:Y:S02]  /*1840*/  SHF.R.S32.HI R4, RZ, 0x2, R7 ;  /* 0x00000002ff047819 */ /* 0x000fe40000011407 */
[----:B------:R-:W-:Y:S02]  /*1850*/  CS2R R160, SRZ ;  /* 0x0000000000a07805 */ /* 0x000fe4000001ff00 */
[----:B------:R-:W-:Y:S02]  /*1860*/  LEA.HI R5, R5, R0, RZ, 0x4 ;  /* 0x0000000005057211 */ /* 0x000fe400078f20ff */
[----:B------:R-:W-:Y:S02]  /*1870*/  CS2R R158, SRZ ;  /* 0x00000000009e7805 */ /* 0x000fe4000001ff00 */
[----:B------:R-:W-:Y:S01]  /*1880*/  IADD3 R12, R8, R9, -R6 ;  /* 0x00000009080c7210 */ /* 0x000fe20007ffe806 */
[C---:B------:R-:W-:Y:S01]  /*1890*/  VIADD R6, R4.reuse, 0x8 ;  /* 0x0000000804067836 */ /* 0x040fe20000000000 */
[----:B------:R-:W-:Y:S01]  /*18a0*/  LOP3.LUT R9, R5, 0x1ffffff0, RZ, 0xc0, !PT ;  /* 0x1ffffff005097812 */ /* 0x000fe200078ec0ff */
[----:B------:R-:W-:Y:S01]  /*18b0*/  VIADD R14, R4, 0x18 ;  /* 0x00000018040e7836 */ /* 0x000fe20000000000 */
[----:B------:R-:W-:-:S02]  /*18c0*/  LOP3.LUT R11, R10, 0xfffffffc, RZ, 0xc0, !PT ;  /* 0xfffffffc0a0b7812 */ /* 0x000fc400078ec0ff */
[----:B------:R-:W-:Y:S02]  /*18d0*/  CS2R R156, SRZ ;  /* 0x00000000009c7805 */ /* 0x000fe4000001ff00 */
[----:B------:R-:W-:Y:S01]  /*18e0*/  LEA.HI R10, R6, R6, RZ, 0x1 ;  /* 0x00000006060a7211 */ /* 0x000fe200078f08ff */
[----:B------:R-:W-:Y:S01]  /*18f0*/  IMAD.IADD R0, R0, 0x1, -R9 ;  /* 0x0000000100007824 */ /* 0x000fe200078e0a09 */
[----:B------:R-:W-:Y:S01]  /*1900*/  LEA.HI R5, R7, R4, RZ, 0x1 ;  /* 0x0000000407057211 */ /* 0x000fe200078f08ff */
[----:B------:R-:W-:Y:S01]  /*1910*/  IMAD R7, R13, -0x40, R12 ;  /* 0xffffffc00d077824 */ /* 0x000fe200078e020c */
[----:B------:R-:W-:Y:S01]  /*1920*/  LOP3.LUT R9, R10, 0xfffffffe, RZ, 0xc0, !PT ;  /* 0xfffffffe0a097812 */ /* 0x000fe200078ec0ff */
[----:B------:R-:W-:Y:S01]  /*1930*/  VIADD R12, R4, 0x10 ;  /* 0x00000010040c7836 */ /* 0x000fe20000000000 */
[----:B------:R-:W-:Y:S01]  /*1940*/  LOP3.LUT R5, R5, 0xfffffffe, RZ, 0xc0, !PT ;  /* 0xfffffffe05057812 */ /* 0x000fe200078ec0ff */
[----:B------:R-:W-:Y:S01]  /*1950*/  IMAD.IADD R8, R16, 0x1, -R11 ;  /* 0x0000000110087824 */ /* 0x000fe200078e0a0b */
[----:B------:R-:W-:Y:S01]  /*1960*/  LEA.HI R16, R14, R14, RZ, 0x1 ;  /* 0x0000000e0e107211 */ /* 0x000fe200078f08ff */
[----:B------:R-:W-:Y:S01]  /*1970*/  IMAD.IADD R9, R6, 0x1, -R9 ;  /* 0x0000000106097824 */ /* 0x000fe200078e0a09 */
[----:B------:R-:W-:Y:S01]  /*1980*/  LEA.HI R6, R12, R12, RZ, 0x1 ;  /* 0x0000000c0c067211 */ /* 0x000fe200078f08ff */
[----:B------:R-:W-:Y:S01]  /*1990*/  IMAD.IADD R5, R4, 0x1, -R5 ;  /* 0x0000000104057824 */ /* 0x000fe200078e0a05 */
[----:B------:R-:W-:-:S02]  /*19a0*/  SHF.R.S32.HI R4, RZ, 0x1, R10 ;  /* 0x00000001ff047819 */ /* 0x000fc4000001140a */
[----:B------:R-:W-:Y:S02]  /*19b0*/  CS2R R154, SRZ ;  /* 0x00000000009a7805 */ /* 0x000fe4000001ff00 */
[----:B------:R-:W-:Y:S01]  /*19c0*/  SHF.R.S32.HI R11, RZ, 0x1f, R10 ;  /* 0x0000001fff0b7819 */ /* 0x000fe2000001140a */
[----:B------:R-:W-:Y:S01]  /*19d0*/  IMAD R5, R0, 0x8, R5 ;  /* 0x0000000800057824 */ /* 0x000fe200078e0205 */
[----:B------:R-:W-:Y:S02]  /*19e0*/  LOP3.LUT R13, R6, 0xfffffffe, RZ, 0xc0, !PT ;  /* 0xfffffffe060d7812 */ /* 0x000fe400078ec0ff */
[----:B------:R-:W-:Y:S02]  /*19f0*/  CS2R R152, SRZ ;  /* 0x0000000000987805 */ /* 0x000fe4000001ff00 */
[----:B------:R-:W-:Y:S02]  /*1a00*/  SHF.R.S32.HI R10, RZ, 0x1, R6 ;  /* 0x00000001ff0a7819 */ /* 0x000fe40000011406 */
[----:B------:R-:W-:-:S02]  /*1a10*/  CS2R R214, SRZ ;  /* 0x0000000000d67805 */ /* 0x000fc4000001ff00 */
[----:B--2---:R-:W-:Y:S01]  /*1a20*/  SHF.R.S32.HI R15, RZ, 0x1f, R6 ;  /* 0x0000001fff0f7819 */ /* 0x004fe20000011406 */
[----:B------:R-:W-:Y:S01]  /*1a30*/  IMAD.IADD R13, R12, 0x1, -R13 ;  /* 0x000000010c0d7824 */ /* 0x000fe200078e0a0d */
[--C-:B------:R-:W-:Y:S01]  /*1a40*/  SHF.R.S32.HI R6, RZ, 0x1, R16.reuse ;  /* 0x00000001ff067819 */ /* 0x100fe20000011410 */
[----:B------:R1:W-:Y:S01]  /*1a50*/  STL [R1+0x10], R5 ;  /* 0x0000100501007387 */ /* 0x0003e20000100800 */
[----:B------:R-:W-:Y:S02]  /*1a60*/  SHF.R.S32.HI R17, RZ, 0x1f, R16 ;  /* 0x0000001fff117819 */ /* 0x000fe40000011410 */
[----:B------:R-:W-:Y:S02]  /*1a70*/  CS2R R212, SRZ ;  /* 0x0000000000d47805 */ /* 0x000fe4000001ff00 */
[----:B------:R-:W-:Y:S02]  /*1a80*/  LEA.HI R11, R11, R4, RZ, 0x4 ;  /* 0x000000040b0b7211 */ /* 0x000fe400078f20ff */
[----:B------:R-:W-:-:S02]  /*1a90*/  CS2R R210, SRZ ;  /* 0x0000000000d27805 */ /* 0x000fc4000001ff00 */
[----:B------:R-:W-:Y:S02]  /*1aa0*/  LEA.HI R15, R15, R10, RZ, 0x4 ;  /* 0x0000000a0f0f7211 */ /* 0x000fe400078f20ff */
[----:B------:R-:W-:Y:S02]  /*1ab0*/  CS2R R208, SRZ ;  /* 0x0000000000d07805 */ /* 0x000fe4000001ff00 */
[----:B------:R-:W-:Y:S02]  /*1ac0*/  LEA.HI R12, R17, R6, RZ, 0x4 ;  /* 0x00000006110c7211 */ /* 0x000fe400078f20ff */
[----:B------:R-:W-:Y:S02]  /*1ad0*/  CS2R R206, SRZ ;  /* 0x0000000000ce7805 */ /* 0x000fe4000001ff00 */
[----:B------:R-:W-:Y:S02]  /*1ae0*/  LOP3.LUT R11, R11, 0x1ffffff0, RZ, 0xc0, !PT ;  /* 0x1ffffff00b0b7812 */ /* 0x000fe400078ec0ff */
[----:B------:R-:W-:-:S02]  /*1af0*/  CS2R R204, SRZ ;  /* 0x0000000000cc7805 */ /* 0x000fc4000001ff00 */
[----:B------:R-:W-:Y:S02]  /*1b00*/  LOP3.LUT R15, R15, 0x1ffffff0, RZ, 0xc0, !PT ;  /* 0x1ffffff00f0f7812 */ /* 0x000fe400078ec0ff */
        /* <DEDUP_REMOVED lines=14> */
[----:B-1----:R-:W-:Y:S01]  /*1bf0*/  IMAD R5, R6, 0x8, R17 ;  /* 0x0000000806057824 */ /* 0x002fe200078e0211 */
[----:B------:R1:W-:Y:S01]  /*1c00*/  STL [R1+0xc], R4 ;  /* 0x00000c0401007387 */ /* 0x0003e20000100800 */
[----:B------:R-:W-:-:S02]  /*1c10*/  CS2R R190, SRZ ;  /* 0x0000000000be7805 */ /* 0x000fc4000001ff00 */
[----:B------:R-:W-:Y:S02]  /*1c20*/  CS2R R188, SRZ ;  /* 0x0000000000bc7805 */ /* 0x000fe4000001ff00 */
[----:B------:R-:W-:Y:S01]  /*1c30*/  CS2R R186, SRZ ;  /* 0x0000000000ba7805 */ /* 0x000fe2000001ff00 */
[----:B------:R2:W-:Y:S01]  /*1c40*/  STL [R1+0x8], R0 ;  /* 0x0000080001007387 */ /* 0x0005e20000100800 */
[----:B------:R-:W-:-:S03]  /*1c50*/  CS2R R184, SRZ ;  /* 0x0000000000b87805 */ /* 0x000fc6000001ff00 */
[----:B------:R3:W-:Y:S01]  /*1c60*/  STL [R1+0x4], R5 ;  /* 0x0000040501007387 */ /* 0x0007e20000100800 */
[----:B-1----:R-:W-:Y:S02]  /*1c70*/  IMAD.MOV.U32 R4, RZ, RZ, RZ ;  /* 0x000000ffff047224 */ /* 0x002fe400078e00ff */
[----:B--2---:R-:W-:-:S07]  /*1c80*/  IMAD.MOV.U32 R0, RZ, RZ, RZ ;  /* 0x000000ffff007224 */ /* 0x004fce00078e00ff */
.L_x_6411:
[----:B------:R-:W-:-:S06]  /*1c90*/  ULOP3.LUT UR4, UR36, 0x1, URZ, 0xfc, !UPT ;  /* 0x0000000124047892 */ /* 0x000fcc000f8efc3f */
[----:B---3--:R-:W-:-:S05]  /*1ca0*/  IMAD.U32 R5, RZ, RZ, UR4 ;  /* 0x00000004ff057e24 */ /* 0x008fca000f8e00ff */
[----:B------:R-:W-:-:S13]  /*1cb0*/  ISETP.NE.AND P0, PT, R5, 0x3, PT ;  /* 0x000000030500780c */ /* 0x000fda0003f05270 */
[----:B------:R-:W-:Y:S05]  /*1cc0*/  @!P0 BRA `(.L_x_6401) ;  /* 0x0000000000048947 */ /* 0x000fea0003800000 */
[----:B------:R-:W-:Y:S01]  /*1cd0*/  BPT.TRAP 0x1 ;  /* 0x000000040000795c */ /* 0x000fe20000300000 */
.L_x_6401:
[----:B------:R-:W-:Y:S01]  /*1ce0*/  IMAD R6, R0, 0x8, R236 ;  /* 0x0000000800067824 */ /* 0x000fe200078e02ec */
[----:B------:R-:W-:-:S04]  /*1cf0*/  SHF.L.U32 R19, R4, 0x1f, RZ ;  /* 0x0000001f04137819 */ /* 0x000fc800000006ff */
[----:B------:R1:W2:Y:S01]  /*1d00*/  SYNCS.PHASECHK.TRANS64.TRYWAIT P1, [R6+URZ+0x30c10], R19 ;  /* 0x030c1013060075a7 */ /* 0x0002a2000802017f */
[----:B------:R-:W-:Y:S05]  /*1d10*/  @!P0 BRA `(.L_x_6402) ;  /* 0x0000000000048947 */ /* 0x000fea0003800000 */
[----:B------:R-:W-:Y:S01]  /*1d20*/  BPT.TRAP 0x1 ;  /* 0x000000040000795c */ /* 0x000fe20000300000 */
.L_x_6402:
[----:B------:R-:W-:-:S05]  /*1d30*/  VIADD R5, R236, 0x10000 ;  /* 0x00010000ec057836 */ /* 0x000fca0000000000 */
[----:B------:R-:W-:-:S04]  /*1d40*/  SHF.R.U32.HI R5, RZ, 0x4, R5 ;  /* 0x00000004ff057819 */ /* 0x000fc80000011605 */
[----:B------:R-:W-:Y:S01]  /*1d50*/  LOP3.LUT R5, R5, 0x3fff, RZ, 0xc0, !PT ;  /* 0x00003fff05057812 */ /* 0x000fe200078ec0ff */
[----:B--2---:R-:W-:Y:S06]  /*1d60*/  @P1 BRA `(.L_x_6403) ;  /* 0x0000000000081947 */ /* 0x004fec0003800000 */
[----:B------:R-:W2:Y:S02]  /*1d70*/  SYNCS.PHASECHK.TRANS64.TRYWAIT P1, [R6+URZ+0x30c10], R19 ;  /* 0x030c1013060075a7 */ /* 0x000ea4000802017f */
[----:B--2---:R-:W-:Y:S05]  /*1d80*/  @!P1 BRA `(.L_x_6404) ;  /* 0x000000a400749947 */ /* 0x004fea0003800000 */
.L_x_6403:
        /* <DEDUP_REMOVED lines=32> */
[----:B----4-:R-:W-:Y:S02]  /*1f90*/  IMAD R12, R0, 0x80, R12 ;  /* 0x00000080000c7824 */ /* 0x010fe400078e020c */
[----:B------:R-:W-:Y:S01]  /*1fa0*/  VIADD R10, R236, 0x20000 ;  /* 0x00020000ec0a7836 */ /* 0x000fe20000000000 */
[----:B------:R-:W-:Y:S02]  /*1fb0*/  WARPGROUP.DEPBAR.LE gsb0, 0x0 ;  /* 0x00008000000079c5 */ /* 0x000fe40000010000 */
[----:B------:R-:W-:Y:S01]  /*1fc0*/  WARPGROUP.ARRIVE ;  /* 0x00000000000079c5 */ /* 0x000fe20000000000 */
[C---:B-----5:R-:W-:Y:S02]  /*1fd0*/  IMAD R14, R0.reuse, 0x80, R13 ;  /* 0x00000080000e7824 */ /* 0x060fe400078e020d */
        /* <DEDUP_REMOVED lines=9> */
[--C-:B------:R-:W-:Y:S02]  /*2070*/  IMAD R11, R9, 0x4, R236.reuse ;  /* 0x00000004090b7824 */ /* 0x100fe400078e02ec */
[----:B------:R-:W-:-:S02]  /*2080*/  IMAD R14, R227, 0x4, R236 ;  /* 0x00000004e30e7824 */ /* 0x000fc400078e02ec */
[--C-:B------:R-:W-:Y:S02]  /*2090*/  IMAD R13, R15, 0x4, R236.reuse ;  /* 0x000000040f0d7824 */ /* 0x100fe400078e02ec */
[----:B------:R-:W-:Y:S02]  /*20a0*/  IMAD R12, R17, 0x4, R236 ;  /* 0x00000004110c7824 */ /* 0x000fe400078e02ec */
[--C-:B------:R-:W-:Y:S02]  /*20b0*/  IMAD R9, R9, 0x4, R10.reuse ;  /* 0x0000000409097824 */ /* 0x100fe400078e020a */
[--C-:B------:R-:W-:Y:S02]  /*20c0*/  IMAD R227, R227, 0x4, R10.reuse ;  /* 0x00000004e3e37824 */ /* 0x100fe400078e020a */
[--C-:B------:R-:W-:Y:S02]  /*20d0*/  IMAD R15, R15, 0x4, R10.reuse ;  /* 0x000000040f0f7824 */ /* 0x100fe400078e020a */
[----:B------:R-:W-:Y:S01]  /*20e0*/  IMAD R10, R17, 0x4, R10 ;  /* 0x00000004110a7824 */ /* 0x000fe200078e020a */
[----:B------:R-:W-:-:S02]  /*20f0*/  WARPGROUP.DEPBAR.LE gsb0, 0x0 ;  /* 0x00008000000079c5 */ /* 0x000fc40000010000 */
        /* <DEDUP_REMOVED lines=9> */
.L_x_6405:
[----:B------:R1:W1:Y:S01]  /*2190*/  SYNCS.PHASECHK.TRANS64.TRYWAIT P1, [R6+URZ+0x30c30], R19 ;  /* 0x030c3013060075a7 */ /* 0x000262000802017f */
[----:B------:R-:W-:Y:S05]  /*21a0*/  @!P0 BRA `(.L_x_6406) ;  /* 0x0000000000048947 */ /* 0x000fea0003800000 */
[----:B------:R-:W-:Y:S01]  /*21b0*/  BPT.TRAP 0x1 ;  /* 0x000000040000795c */ /* 0x000fe20000300000 */
.L_x_6406:
[----:B------:R-:W-:-:S05]  /*21c0*/  VIADD R16, R236, 0x18000 ;  /* 0x00018000ec107836 */ /* 0x000fca0000000000 */
[----:B------:R-:W-:-:S04]  /*21d0*/  SHF.R.U32.HI R16, RZ, 0x4, R16 ;  /* 0x00000004ff107819 */ /* 0x000fc80000011610 */
[----:B------:R-:W-:-:S04]  /*21e0*/  LOP3.LUT R16, R16, 0x3fff, RZ, 0xc0, !PT ;  /* 0x00003fff10107812 */ /* 0x000fc800078ec0ff */
[----:B------:R-:W-:Y:S01]  /*21f0*/  LOP3.LUT R17, R16, 0x10000, RZ, 0xfc, !PT ;  /* 0x0001000010117812 */ /* 0x000fe200078efcff */
[----:B-1----:R-:W-:Y:S06]  /*2200*/  @P1 BRA `(.L_x_6407) ;  /* 0x0000000000081947 */ /* 0x002fec0003800000 */
[----:B------:R-:W1:Y:S02]  /*2210*/  SYNCS.PHASECHK.TRANS64.TRYWAIT P1, [R6+URZ+0x30c30], R19 ;  /* 0x030c3013060075a7 */ /* 0x000e64000802017f */
[----:B-1----:R-:W-:Y:S05]  /*2220*/  @!P1 BRA `(.L_x_6408) ;  /* 0x000000a000609947 */ /* 0x002fea0003800000 */
.L_x_6407:
[----:B------:R-:W-:Y:S01]  /*2230*/  UIADD3 UR9, UR9, 0x4000, URZ ;  /* 0x0000400009097890 */ /* 0x000fe2000fffe03f */
[----:B------:R-:W-:Y:S01]  /*2240*/  IMAD R17, R0, 0x400, R17 ;  /* 0x0000040000117824 */ /* 0x000fe200078e0211 */
[----:B------:R-:W-:Y:S01]  /*2250*/  ULDC UR4, c[0x0][0x280] ;  /* 0x0000a00000047ab9 */ /* 0x000fe20000000800 */
[----:B------:R-:W-:Y:S01]  /*2260*/  IMAD.MOV.U32 R18, RZ, RZ, -0x2 ;  /* 0xfffffffeff127424 */ /* 0x000fe200078e00ff */
[----:B------:R-:W-:Y:S01]  /*2270*/  USHF.R.U32.HI UR9, URZ, 0x4, UR9 ;  /* 0x000000043f097899 */ /* 0x000fe20008011609 */
[----:B------:R-:W-:Y:S01]  /*2280*/  WARPGROUP.ARRIVE ;  /* 0x00000000000079c5 */ /* 0x000fe20000000000 */
[----:B------:R-:W-:Y:S01]  /*2290*/  R2UR UR8, R17 ;  /* 0x00000000110872ca */ /* 0x000fe200000e0000 */
[----:B------:R-:W-:Y:S01]  /*22a0*/  UIMAD UR4, UR41, -0x80, UR4 ;  /* 0xffffff80290478a4 */ /* 0x000fe2000f8e0204 */
[----:B------:R-:W-:Y:S01]  /*22b0*/  ISETP.GT.AND P1, PT, R7, RZ, PT ;  /* 0x000000ff0700720c */ /* 0x000fe20003f24270 */
[----:B------:R-:W-:Y:S01]  /*22c0*/  ULOP3.LUT UR9, UR9, 0x3fff, URZ, 0xc0, !UPT ;  /* 0x00003fff09097892 */ /* 0x000fe2000f8ec03f */
[C---:B------:R-:W-:Y:S01]  /*22d0*/  VIADD R233, R8.reuse, 0x10 ;  /* 0x0000001008e97836 */ /* 0x040fe20000000000 */
[----:B------:R-:W-:Y:S01]  /*22e0*/  UMOV UR7, 0x40000040 ;  /* 0x4000004000077882 */ /* 0x000fe20000000000 */
[----:B------:R-:W-:Y:S01]  /*22f0*/  UMOV UR5, 0x40000040 ;  /* 0x4000004000057882 */ /* 0x000fe20000000000 */
[----:B------:R-:W-:Y:S01]  /*2300*/  ULOP3.LUT UR9, UR9, 0x10000, URZ, 0xfc, !UPT ;  /* 0x0001000009097892 */ /* 0x000fe2000f8efc3f */
[----:B------:R-:W-:Y:S01]  /*2310*/  IMAD R18, R3, R18, UR4 ;  /* 0x0000000403127e24 */ /* 0x000fe2000f8e0212 */
[----:B--2---:R-:W1:Y:S01]  /*2320*/  SHFL.IDX PT, R222, R11, R233, 0x1f ;  /* 0x00001fe90bde7589 */ /* 0x004e6200000e0000 */
[----:B------:R-:W-:Y:S01]  /*2330*/  VIADD R235, R8, 0x8 ;  /* 0x0000000808eb7836 */ /* 0x000fe20000000000 */
[----:B------:R-:W-:Y:S01]  /*2340*/  ULDC UR10, c[0x0][0x744] ;  /* 0x0001d100000a7ab9 */ /* 0x000fe20000000800 */
[----:B------:R-:W-:Y:S01]  /*2350*/  IMAD.IADD R17, R18, 0x1, -R7 ;  /* 0x0000000112117824 */ /* 0x000fe200078e0a07 */
[----:B------:R-:W-:Y:S01]  /*2360*/  UMOV UR6, UR8 ;  /* 0x0000000800067c82 */ /* 0x000fe20008000000 */
[----:B------:R-:W-:Y:S01]  /*2370*/  UMOV UR4, UR9 ;  /* 0x0000000900047c82 */ /* 0x000fe20008000000 */
[----:B------:R-:W-:Y:S01]  /*2380*/  VIADD R237, R8, 0x4 ;  /* 0x0000000408ed7836 */ /* 0x000fe20000000000 */
[----:B------:R-:W-:Y:S01]  /*2390*/  HGMMA.64x128x16.F32 R24, gdesc[UR4], RZ, !UPT, gsb0 ;  /* 0x01e00000041879f0 */ /* 0x000fe2000c0008ff */
[----:B------:R-:W-:Y:S01]  /*23a0*/  SEL R18, R17, 0x80, P1 ;  /* 0x0000008011127807 */ /* 0x000fe20000800000 */
[----:B------:R-:W-:Y:S01]  /*23b0*/  UIADD3 UR6, UR8, 0x2, URZ ;  /* 0x0000000208067890 */ /* 0x000fe2000fffe03f */
[----:B------:R-:W-:Y:S01]  /*23c0*/  SHFL.IDX PT, R220, R11, R235, 0x1f ;  /* 0x00001feb0bdc7589 */ /* 0x000fe200000e0000 */
[----:B------:R-:W-:Y:S01]  /*23d0*/  UIADD3 UR4, UR9, 0x2, URZ ;  /* 0x0000000209047890 */ /* 0x000fe2000fffe03f */
[C---:B------:R-:W-:Y:S01]  /*23e0*/  ISETP.GT.AND P5, PT, R18.reuse, RZ, PT ;  /* 0x000000ff1200720c */ /* 0x040fe20003fa4270 */
[----:B------:R-:W-:Y:S01]  /*23f0*/  UMOV UR7, 0x40000040 ;  /* 0x4000004000077882 */ /* 0x000fe20000000000 */
[----:B------:R-:W-:Y:S01]  /*2400*/  ISETP.GT.AND P6, PT, R18, 0x1, PT ;  /* 0x000000011200780c */ /* 0x000fe20003fc4270 */
[----:B------:R-:W-:Y:S01]  /*2410*/  UMOV UR5, 0x40000040 ;  /* 0x4000004000057882 */ /* 0x000fe20000000000 */
[----:B------:R-:W-:Y:S01]  /*2420*/  FSEL R88, R88, -INF , !P5 ;  /* 0xff80000058587808 */ /* 0x000fe20006800000 */
[----:B------:R-:W-:Y:S01]  /*2430*/  VIADD R231, R8, 0x18 ;  /* 0x0000001808e77836 */ /* 0x000fe20000000000 */
[----:B------:R-:W-:Y:S01]  /*2440*/  FSEL R89, R89, -INF , !P6 ;  /* 0xff80000059597808 */ /* 0x000fe20007000000 */
[----:B------:R-:W-:Y:S01]  /*2450*/  VIADD R19, R17, 0x8 ;  /* 0x0000000811137836 */ /* 0x000fe20000000000 */
[C---:B------:R-:W-:Y:S01]  /*2460*/  ISETP.GT.AND P1, PT, R18.reuse, 0x8, PT ;  /* 0x000000081200780c */ /* 0x040fe20003f24270 */
[----:B------:R-:W2:Y:S01]  /*2470*/  SHFL.IDX PT, R17, R11, R237, 0x1f ;  /* 0x00001fed0b117589 */ /* 0x000ea200000e0000 */
[----:B------:R-:W-:Y:S01]  /*2480*/  ISETP.GT.AND P2, PT, R18, 0x9, PT ;  /* 0x000000091200780c */ /* 0x000fe20003f44270 */
[----:B------:R-:W-:Y:S01]  /*2490*/  VIADD R230, R8, 0x1c ;  /* 0x0000001c08e67836 */ /* 0x000fe20000000000 */
[C---:B------:R-:W-:Y:S01]  /*24a0*/  ISETP.GT.AND P3, PT, R18.reuse, 0x10, PT ;  /* 0x000000101200780c */ /* 0x040fe20003f64270 */
[----:B------:R-:W5:Y:S01]  /*24b0*/  SHFL.IDX PT, R224, R11, R231, 0x1f ;  /* 0x00001fe70be07589 */ /* 0x000f6200000e0000 */
[----:B------:R-:W-:Y:S01]  /*24c0*/  ISETP.GT.AND P4, PT, R18, 0x11, PT ;  /* 0x000000111200780c */ /* 0x000fe20003f84270 */
[----:B------:R-:W-:Y:S01]  /*24d0*/  VIADD R232, R8, 0x14 ;  /* 0x0000001408e87836 */ /* 0x000fe20000000000 */
[----:B------:R-:W-:Y:S01]  /*24e0*/  ISETP.GT.AND P5, PT, R18, 0x18, PT ;  /* 0x000000181200780c */ /* 0x000fe20003fa4270 */
[----:B------:R-:W-:Y:S01]  /*24f0*/  VIADD R234, R8, 0xc ;  /* 0x0000000c08ea7836 */ /* 0x000fe20000000000 */
[----:B------:R-:W-:Y:S01]  /*2500*/  ISETP.GT.AND P6, PT, R18, 0x19, PT ;  /* 0x000000191200780c */ /* 0x000fe20003fc4270 */
[----:B---3--:R-:W-:Y:S01]  /*2510*/  SHFL.IDX PT, R223, R14, R230, 0x1f ;  /* 0x00001fe60edf7589 */ /* 0x008fe200000e0000 */
[----:B------:R-:W-:-:S02]  /*2520*/  FSEL R92, R92, -INF , !P1 ;  /* 0xff8000005c5c7808 */ /* 0x000fc40004800000 */
[----:B------:R-:W-:Y:S01]  /*2530*/  FSEL R93, R93, -INF , !P2 ;  /* 0xff8000005d5d7808 */ /* 0x000fe20005000000 */
[----:B------:R-:W-:Y:S01]  /*2540*/  SHFL.IDX PT, R221, R11, R234, 0x1f ;  /* 0x00001fea0bdd7589 */ /* 0x000fe200000e0000 */
[----:B------:R-:W-:Y:S02]  /*2550*/  FSEL R96, R96, -INF , !P3 ;  /* 0xff80000060607808 */ /* 0x000fe40005800000 */
[----:B------:R-:W-:Y:S01]  /*2560*/  FSEL R97, R97, -INF , !P4 ;  /* 0xff80000061617808 */ /* 0x000fe20006000000 */
[----:B----4-:R-:W-:Y:S01]  /*2570*/  SHFL.IDX PT, R226, R13, R231, 0x1f ;  /* 0x00001fe70de27589 */ /* 0x010fe200000e0000 */
[----:B------:R-:W-:Y:S01]  /*2580*/  FSEL R100, R100, -INF , !P5 ;  /* 0xff80000064647808 */ /* 0x000fe20006800000 */
[----:B-1----:R-:W-:Y:S01]  /*2590*/  FFMA.FTZ R21, R96, UR10, -R222 ;  /* 0x0000000a60157c23 */ /* 0x002fe200080108de */
[----:B------:R-:W-:Y:S01]  /*25a0*/  FSEL R101, R101, -INF , !P6 ;  /* 0xff80000065657808 */ /* 0x000fe20007000000 */
[----:B------:R-:W1:Y:S01]  /*25b0*/  SHFL.IDX PT, R96, R14, R8, 0x1f ;  /* 0x00001f080e607589 */ /* 0x000e6200000e0000 */
[C---:B------:R-:W-:Y:S01]  /*25c0*/  ISETP.GT.AND P1, PT, R18.reuse, 0x20, PT ;  /* 0x000000201200780c */ /* 0x040fe20003f24270 */
[----:B--2---:R-:W-:Y:S01]  /*25d0*/  FFMA.FTZ R218, R89, UR10, -R17 ;  /* 0x0000000a59da7c23 */ /* 0x004fe20008010811 */
[C---:B------:R-:W-:Y:S01]  /*25e0*/  ISETP.GT.AND P2, PT, R18.reuse, 0x21, PT ;  /* 0x000000211200780c */ /* 0x040fe20003f44270 */
[----:B------:R-:W-:Y:S01]  /*25f0*/  SHFL.IDX PT, R89, R11, R232, 0x1f ;  /* 0x00001fe80b597589 */ /* 0x000fe200000e0000 */
[----:B------:R-:W-:Y:S01]  /*2600*/  ISETP.GT.AND P3, PT, R18, 0x28, PT ;  /* 0x000000281200780c */ /* 0x000fe20003f64270 */
[----:B-----5:R-:W-:Y:S01]  /*2610*/  FFMA.FTZ R20, R100, UR10, -R224 ;  /* 0x0000000a64147c23 */ /* 0x020fe200080108e0 */
[C---:B------:R-:W-:Y:S01]  /*2620*/  ISETP.GT.AND P4, PT, R18.reuse, 0x29, PT ;  /* 0x000000291200780c */ /* 0x040fe20003f84270 */
[----:B------:R-:W-:Y:S01]  /*2630*/  SHFL.IDX PT, R100, R14, R235, 0x1f ;  /* 0x00001feb0e647589 */ /* 0x000fe200000e0000 */
[----:B------:R-:W-:Y:S01]  /*2640*/  ISETP.GT.AND P5, PT, R18, 0x30, PT ;  /* 0x000000301200780c */ /* 0x000fe20003fa4270 */
[----:B------:R-:W-:Y:S01]  /*2650*/  IMAD R16, R0, 0x400, R16 ;  /* 0x0000040000107824 */ /* 0x000fe200078e0210 */
[----:B------:R-:W-:Y:S01]  /*2660*/  ISETP.GT.AND P6, PT, R18, 0x31, PT ;  /* 0x000000311200780c */ /* 0x000fe20003fc4270 */
[----:B------:R-:W-:Y:S01]  /*2670*/  SHFL.IDX PT, R225, R13, R232, 0x1f ;  /* 0x00001fe80de17589 */ /* 0x000fe200000e0000 */
[----:B------:R-:W-:Y:S01]  /*2680*/  FSEL R104, R104, -INF , !P1 ;  /* 0xff80000068687808 */ /* 0x000fe20004800000 */
[----:B------:R-:W-:Y:S01]  /*2690*/  MUFU.EX2 R218, R218 ;  /* 0x000000da00da7308 */ /* 0x000fe20000000800 */
[----:B------:R-:W-:Y:S01]  /*26a0*/  FSEL R105, R105, -INF , !P2 ;  /* 0xff80000069697808 */ /* 0x000fe20005000000 */
[----:B------:R-:W-:Y:S01]  /*26b0*/  SHFL.IDX PT, R228, R12, R231, 0x1f ;  /* 0x00001fe70ce47589 */ /* 0x000fe200000e0000 */
[----:B------:R-:W-:-:S02]  /*26c0*/  FSEL R108, R108, -INF , !P3 ;  /* 0xff8000006c6c7808 */ /* 0x000fc40005800000 */
[----:B------:R-:W-:Y:S02]  /*26d0*/  FSEL R109, R109, -INF , !P4 ;  /* 0xff8000006d6d7808 */ /* 0x000fe40006000000 */
[----:B------:R-:W-:Y:S01]  /*26e0*/  FSEL R112, R112, -INF , !P5 ;  /* 0xff80000070707808 */ /* 0x000fe20006800000 */
[----:B------:R-:W-:Y:S01]  /*26f0*/  MUFU.EX2 R20, R20 ;  /* 0x0000001400147308 */ /* 0x000fe20000000800 */
[----:B------:R-:W-:Y:S01]  /*2700*/  FSEL R113, R113, -INF , !P6 ;  /* 0xff80000071717808 */ /* 0x000fe20007000000 */
[----:B-1----:R-:W-:Y:S01]  /*2710*/  FFMA.FTZ R22, R104, UR10, -R96 ;  /* 0x0000000a68167c23 */ /* 0x002fe20008010860 */
[C---:B------:R-:W-:Y:S01]  /*2720*/  ISETP.GT.AND P1, PT, R18.reuse, 0x38, PT ;  /* 0x000000381200780c */ /* 0x040fe20003f24270 */
[----:B------:R-:W-:Y:S01]  /*2730*/  SHFL.IDX PT, R104, R14, R233, 0x1f ;  /* 0x00001fe90e687589 */ /* 0x000fe200000e0000 */
[C---:B------:R-:W-:Y:S02]  /*2740*/  ISETP.GT.AND P2, PT, R18.reuse, 0x39, PT ;  /* 0x000000391200780c */ /* 0x040fe40003f44270 */
[C---:B------:R-:W-:Y:S01]  /*2750*/  ISETP.GT.AND P3, PT, R18.reuse, 0x40, PT ;  /* 0x000000401200780c */ /* 0x040fe20003f64270 */
[----:B------:R-:W-:Y:S01]  /*2760*/  MUFU.EX2 R22, R22 ;  /* 0x0000001600167308 */ /* 0x000fe20000000800 */
[----:B------:R-:W-:-:S02]  /*2770*/  ISETP.GT.AND P4, PT, R18, 0x41, PT ;  /* 0x000000411200780c */ /* 0x000fc40003f84270 */
[C---:B------:R-:W-:Y:S02]  /*2780*/  ISETP.GT.AND P5, PT, R18.reuse, 0x48, PT ;  /* 0x000000481200780c */ /* 0x040fe40003fa4270 */
[----:B------:R-:W-:Y:S02]  /*2790*/  ISETP.GT.AND P6, PT, R18, 0x49, PT ;  /* 0x000000491200780c */ /* 0x000fe40003fc4270 */
[----:B------:R-:W-:Y:S02]  /*27a0*/  FSEL R116, R116, -INF , !P1 ;  /* 0xff80000074747808 */ /* 0x000fe40004800000 */
[----:B------:R-:W-:Y:S02]  /*27b0*/  FSEL R117, R117, -INF , !P2 ;  /* 0xff80000075757808 */ /* 0x000fe40005000000 */
[----:B------:R-:W-:Y:S02]  /*27c0*/  FSEL R120, R120, -INF , !P3 ;  /* 0xff80000078787808 */ /* 0x000fe40005800000 */
[----:B------:R-:W-:-:S02]  /*27d0*/  FSEL R121, R121, -INF , !P4 ;  /* 0xff80000079797808 */ /* 0x000fc40006000000 */
[----:B------:R-:W-:Y:S02]  /*27e0*/  FSEL R124, R124, -INF , !P5 ;  /* 0xff8000007c7c7808 */ /* 0x000fe40006800000 */
[----:B------:R-:W-:Y:S02]  /*27f0*/  FSEL R125, R125, -INF , !P6 ;  /* 0xff8000007d7d7808 */ /* 0x000fe40007000000 */
[C---:B------:R-:W-:Y:S02]  /*2800*/  ISETP.GT.AND P1, PT, R18.reuse, 0x50, PT ;  /* 0x000000501200780c */ /* 0x040fe40003f24270 */
[C---:B------:R-:W-:Y:S02]  /*2810*/  ISETP.GT.AND P2, PT, R18.reuse, 0x51, PT ;  /* 0x000000511200780c */ /* 0x040fe40003f44270 */
[C---:B------:R-:W-:Y:S02]  /*2820*/  ISETP.GT.AND P3, PT, R18.reuse, 0x58, PT ;  /* 0x000000581200780c */ /* 0x040fe40003f64270 */
        /* <DEDUP_REMOVED lines=15> */
[----:B------:R-:W1:Y:S01]  /*2920*/  SHFL.IDX PT, R18, R11, R8, 0x1f ;  /* 0x00001f080b127589 */ /* 0x000e6200000e0000 */
[----:B------:R-:W-:Y:S02]  /*2930*/  FSEL R140, R140, -INF , !P1 ;  /* 0xff8000008c8c7808 */ /* 0x000fe40004800000 */
[----:B------:R-:W-:Y:S02]  /*2940*/  ISETP.GT.AND P1, PT, R7, 0x8, PT ;  /* 0x000000080700780c */ /* 0x000fe40003f24270 */
[----:B------:R-:W-:Y:S02]  /*2950*/  FSEL R149, R149, -INF , !P6 ;  /* 0xff80000095957808 */ /* 0x000fe40007000000 */
[----:B------:R-:W-:-:S02]  /*2960*/  SEL R19, R19, 0x80, P1 ;  /* 0x0000008013137807 */ /* 0x000fc40000800000 */
[----:B------:R-:W-:Y:S02]  /*2970*/  FSEL R145, R145, -INF , !P4 ;  /* 0xff80000091917808 */ /* 0x000fe40006000000 */
[C---:B------:R-:W-:Y:S01]  /*2980*/  ISETP.GT.AND P6, PT, R19.reuse, RZ, PT ;  /* 0x000000ff1300720c */ /* 0x040fe20003fc4270 */
[----:B------:R-:W-:Y:S02]  /*2990*/  WARPGROUP.DEPBAR.LE gsb0, 0x0 ;  /* 0x00008000000079c5 */ /* 0x000fe40000010000 */
[----:B------:R-:W-:Y:S01]  /*29a0*/  WARPGROUP.ARRIVE ;  /* 0x00000000000079c5 */ /* 0x000fe20000000000 */
[----:B------:R-:W-:Y:S02]  /*29b0*/  FSEL R216, R90, -INF , !P6 ;  /* 0xff8000005ad87808 */ /* 0x000fe40007000000 */
[C---:B------:R-:W-:Y:S02]  /*29c0*/  ISETP.GT.AND P4, PT, R19.reuse, 0x10, PT ;  /* 0x000000101300780c */ /* 0x040fe40003f84270 */
[C---:B------:R-:W-:Y:S01]  /*29d0*/  ISETP.GT.AND P1, PT, R19.reuse, 0x1, PT ;  /* 0x000000011300780c */ /* 0x040fe20003f24270 */
[----:B------:R-:W-:Y:S01]  /*29e0*/  HGMMA.64x128x16.F32 R24, gdesc[UR4], R24, gsb0 ;  /* 0x01e00000041879f0 */ /* 0x000fe20008000818 */
[----:B------:R-:W-:Y:S01]  /*29f0*/  FSEL R98, R98, -INF , !P4 ;  /* 0xff80000062627808 */ /* 0x000fe20006000000 */
[----:B------:R-:W-:Y:S01]  /*2a00*/  UIADD3 UR6, UR8, 0x4, URZ ;  /* 0x0000000408067890 */ /* 0x000fe2000fffe03f */
[--C-:B-1----:R-:W-:Y:S01]  /*2a10*/  FFMA.FTZ R88, R88, UR10, -R18.reuse ;  /* 0x0000000a58587c23 */ /* 0x102fe20008010812 */
[----:B------:R-:W-:Y:S01]  /*2a20*/  FFMA.FTZ R216, R216, UR10, -R18 ;  /* 0x0000000ad8d87c23 */ /* 0x000fe20008010812 */
[----:B------:R-:W-:Y:S01]  /*2a30*/  FFMA.FTZ R18, R92, UR10, -R220 ;  /* 0x0000000a5c127c23 */ /* 0x000fe200080108dc */
[----:B------:R-:W-:Y:S01]  /*2a40*/  FFMA.FTZ R222, R98, UR10, -R222 ;  /* 0x0000000a62de7c23 */ /* 0x000fe200080108de */
[----:B------:R1:W2:Y:S01]  /*2a50*/  SHFL.IDX PT, R92, R11, R230, 0x1f ;  /* 0x00001fe60b5c7589 */ /* 0x0002a200000e0000 */
[----:B------:R-:W-:Y:S01]  /*2a60*/  FSEL R148, R148, -INF , !P5 ;  /* 0xff80000094947808 */ /* 0x000fe20006800000 */
[----:B------:R2:W-:Y:S01]  /*2a70*/  MUFU.EX2 R217, R88 ;  /* 0x0000005800d97308 */ /* 0x0005e20000000800 */
[----:B------:R-:W-:Y:S01]  /*2a80*/  ISETP.GT.AND P5, PT, R19, 0x11, PT ;  /* 0x000000111300780c */ /* 0x000fe20003fa4270 */
[----:B------:R-:W-:Y:S01]  /*2a90*/  SHFL.IDX PT, R98, R14, R234, 0x1f ;  /* 0x00001fea0e627589 */ /* 0x000fe200000e0000 */
[----:B------:R-:W-:Y:S01]  /*2aa0*/  FSEL R91, R91, -INF , !P1 ;  /* 0xff8000005b5b7808 */ /* 0x000fe20004800000 */
[----:B------:R-:W-:Y:S01]  /*2ab0*/  UIADD3 UR4, UR9, 0x4, URZ ;  /* 0x0000000409047890 */ /* 0x000fe2000fffe03f */
[----:B------:R-:W-:Y:S01]  /*2ac0*/  FSEL R99, R99, -INF , !P5 ;  /* 0xff80000063637808 */ /* 0x000fe20006800000 */
[----:B------:R-:W-:Y:S01]  /*2ad0*/  UMOV UR7, 0x40000040 ;  /* 0x4000004000077882 */ /* 0x000fe20000000000 */
[----:B------:R-:W-:Y:S01]  /*2ae0*/  FSEL R141, R141, -INF , !P2 ;  /* 0xff8000008d8d7808 */ /* 0x000fe20005000000 */
[----:B-1----:R-:W-:Y:S01]  /*2af0*/  MUFU.EX2 R11, R21 ;  /* 0x00000015000b7308 */ /* 0x002fe20000000800 */
[----:B------:R-:W-:Y:S01]  /*2b00*/  FFMA.FTZ R219, R91, UR10, -R17 ;  /* 0x0000000a5bdb7c23 */ /* 0x000fe20008010811 */
[----:B------:R-:W-:Y:S01]  /*2b10*/  FFMA.FTZ R17, R97, UR10, -R89 ;  /* 0x0000000a61117c23 */ /* 0x000fe20008010859 */
[----:B------:R-:W-:Y:S01]  /*2b20*/  FSEL R144, R144, -INF , !P3 ;  /* 0xff80000090907808 */ /* 0x000fe20005800000 */
[----:B------:R-:W1:Y:S01]  /*2b30*/  SHFL.IDX PT, R97, R14, R237, 0x1f ;  /* 0x00001fed0e617589 */ /* 0x000e6200000e0000 */
[C---:B------:R-:W-:Y:S01]  /*2b40*/  ISETP.GT.AND P2, PT, R19.reuse, 0x8, PT ;  /* 0x000000081300780c */ /* 0x040fe20003f44270 */
[----:B------:R-:W-:Y:S01]  /*2b50*/  UMOV UR5, 0x40000040 ;  /* 0x4000004000057882 */ /* 0x000fe20000000000 */
[----:B------:R-:W-:-:S02]  /*2b60*/  ISETP.GT.AND P3, PT, R19, 0x9, PT ;  /* 0x000000091300780c */ /* 0x000fc40003f64270 */
[C---:B------:R-:W-:Y:S02]  /*2b70*/  ISETP.GT.AND P6, PT, R19.reuse, 0x18, PT ;  /* 0x000000181300780c */ /* 0x040fe40003fc4270 */
[----:B------:R-:W-:Y:S01]  /*2b80*/  ISETP.GT.AND P4, PT, R19, 0x28, PT ;  /* 0x000000281300780c */ /* 0x000fe20003f84270 */
[----:B------:R-:W-:Y:S02]  /*2b90*/  WARPGROUP.DEPBAR.LE gsb0, 0x0 ;  /* 0x00008000000079c5 */ /* 0x000fe40000010000 */
[----:B--2---:R-:W-:Y:S01]  /*2ba0*/  FFMA.FTZ R88, R101, UR10, -R92 ;  /* 0x0000000a65587c23 */ /* 0x004fe2000801085c */
[----:B------:R-:W-:Y:S01]  /*2bb0*/  ISETP.GT.AND P1, PT, R19, 0x19, PT ;  /* 0x000000191300780c */ /* 0x000fe20003f24270 */
[----:B------:R-:W2:Y:S01]  /*2bc0*/  SHFL.IDX PT, R101, R14, R232, 0x1f ;  /* 0x00001fe80e657589 */ /* 0x000ea200000e0000 */
[----:B------:R-:W-:Y:S01]  /*2bd0*/  FSEL R94, R94, -INF , !P2 ;  /* 0xff8000005e5e7808 */ /* 0x000fe20005000000 */
[----:B------:R3:W-:Y:S01]  /*2be0*/  MUFU.EX2 R21, R88 ;  /* 0x0000005800157308 */ /* 0x0007e20000000800 */
[----:B------:R-:W-:Y:S01]  /*2bf0*/  FSEL R95, R95, -INF , !P3 ;  /* 0xff8000005f5f7808 */ /* 0x000fe20005800000 */
[----:B------:R-:W-:Y:S01]  /*2c00*/  WARPGROUP.ARRIVE ;  /* 0x00000000000079c5 */ /* 0x000fe20000000000 */
[----:B------:R-:W-:Y:S01]  /*2c10*/  FSEL R102, R102, -INF , !P6 ;  /* 0xff80000066667808 */ /* 0x000fe20007000000 */
[----:B------:R-:W-:Y:S01]  /*2c20*/  FFMA.FTZ R220, R94, UR10, -R220 ;  /* 0x0000000a5edc7c23 */ /* 0x000fe200080108dc */
[----:B------:R-:W-:Y:S01]  /*2c30*/  FSEL R103, R103, -INF , !P1 ;  /* 0xff80000067677808 */ /* 0x000fe20004800000 */
[----:B-1----:R-:W-:Y:S01]  /*2c40*/  FFMA.FTZ R23, R105, UR10, -R97 ;  /* 0x0000000a69177c23 */ /* 0x002fe20008010861 */
[C---:B------:R-:W-:Y:S01]  /*2c50*/  ISETP.GT.AND P2, PT, R19.reuse, 0x20, PT ;  /* 0x000000201300780c */ /* 0x040fe20003f44270 */
[----:B------:R-:W-:Y:S01]  /*2c60*/  HGMMA.64x128x16.F32 R24, gdesc[UR4], R24, gsb0 ;  /* 0x01e00000041879f0 */ /* 0x000fe20008000818 */
[----:B---3--:R-:W-:Y:S01]  /*2c70*/  FFMA.FTZ R88, R108, UR10, -R100 ;  /* 0x0000000a6c587c23 */ /* 0x008fe20008010864 */
[C---:B------:R-:W-:Y:S01]  /*2c80*/  ISETP.GT.AND P3, PT, R19.reuse, 0x21, PT ;  /* 0x000000211300780c */ /* 0x040fe20003f64270 */
[----:B------:R1:W3:Y:S01]  /*2c90*/  SHFL.IDX PT, R108, R14, R231, 0x1f ;  /* 0x00001fe70e6c7589 */ /* 0x0002e200000e0000 */
[C---:B------:R-:W-:Y:S01]  /*2ca0*/  ISETP.GT.AND P5, PT, R19.reuse, 0x29, PT ;  /* 0x000000291300780c */ /* 0x040fe20003fa4270 */
[----:B------:R-:W-:Y:S01]  /*2cb0*/  FFMA.FTZ R224, R102, UR10, -R224 ;  /* 0x0000000a66e07c23 */ /* 0x000fe200080108e0 */
[C---:B------:R-:W-:Y:S01]  /*2cc0*/  ISETP.GT.AND P6, PT, R19.reuse, 0x30, PT ;  /* 0x000000301300780c */ /* 0x040fe20003fc4270 */
[----:B------:R-:W-:Y:S01]  /*2cd0*/  UIADD3 UR6, UR8, 0x6, URZ ;  /* 0x0000000608067890 */ /* 0x000fe2000fffe03f */
[----:B------:R-:W-:Y:S01]  /*2ce0*/  ISETP.GT.AND P1, PT, R19, 0x31, PT ;  /* 0x000000311300780c */ /* 0x000fe20003f24270 */
[----:B------:R-:W-:Y:S01]  /*2cf0*/  UIADD3 UR4, UR9, 0x6, URZ ;  /* 0x0000000609047890 */ /* 0x000fe2000fffe03f */
[----:B------:R-:W-:Y:S01]  /*2d00*/  FSEL R106, R106, -INF , !P2 ;  /* 0xff8000006a6a7808 */ /* 0x000fe20005000000 */
[----:B------:R-:W-:Y:S01]  /*2d10*/  UMOV UR7, 0x40000040 ;  /* 0x4000004000077882 */ /* 0x000fe20000000000 */
[----:B------:R-:W-:Y:S01]  /*2d20*/  FSEL R107, R107, -INF , !P3 ;  /* 0xff8000006b6b7808 */ /* 0x000fe20005800000 */
[----:B-1----:R-:W-:Y:S01]  /*2d30*/  FFMA.FTZ R14, R109, UR10, -R98 ;  /* 0x0000000a6d0e7c23 */ /* 0x002fe20008010862 */
[----:B------:R-:W-:Y:S01]  /*2d40*/  FFMA.FTZ R109, R99, UR10, -R89 ;  /* 0x0000000a636d7c23 */ /* 0x000fe20008010859 */
[----:B------:R-:W-:Y:S01]  /*2d50*/  FFMA.FTZ R89, R112, UR10, -R104 ;  /* 0x0000000a70597c23 */ /* 0x000fe20008010868 */
[----:B------:R-:W-:Y:S01]  /*2d60*/  FSEL R110, R110, -INF , !P4 ;  /* 0xff8000006e6e7808 */ /* 0x000fe20006000000 */
[----:B------:R-:W-:Y:S01]  /*2d70*/  SHFL.IDX PT, R112, R13, R8, 0x1f ;  /* 0x00001f080d707589 */ /* 0x000fe200000e0000 */
[----:B------:R-:W-:Y:S01]  /*2d80*/  FSEL R111, R111, -INF , !P5 ;  /* 0xff8000006f6f7808 */ /* 0x000fe20006800000 */
[----:B--2---:R-:W-:Y:S01]  /*2d90*/  FFMA.FTZ R90, R113, UR10, -R101 ;  /* 0x0000000a715a7c23 */ /* 0x004fe20008010865 */
[----:B------:R-:W-:Y:S01]  /*2da0*/  FSEL R114, R114, -INF , !P6 ;  /* 0xff80000072727808 */ /* 0x000fe20007000000 */
[----:B------:R-:W1:Y:S01]  /*2db0*/  SHFL.IDX PT, R113, R13, R237, 0x1f ;  /* 0x00001fed0d717589 */ /* 0x000e6200000e0000 */
[----:B------:R-:W-:Y:S01]  /*2dc0*/  FSEL R115, R115, -INF , !P1 ;  /* 0xff80000073737808 */ /* 0x000fe20004800000 */
[----:B------:R-:W-:Y:S01]  /*2dd0*/  FFMA.FTZ R111, R111, UR10, -R98 ;  /* 0x0000000a6f6f7c23 */ /* 0x000fe20008010862 */
[C---:B------:R-:W-:Y:S01]  /*2de0*/  ISETP.GT.AND P2, PT, R19.reuse, 0x38, PT ;  /* 0x000000381300780c */ /* 0x040fe20003f44270 */
[----:B------:R-:W-:Y:S01]  /*2df0*/  FFMA.FTZ R98, R132, UR10, -R226 ;  /* 0x0000000a84627c23 */ /* 0x000fe200080108e2 */
[C---:B------:R-:W-:Y:S01]  /*2e00*/  ISETP.GT.AND P3, PT, R19.reuse, 0x39, PT ;  /* 0x000000391300780c */ /* 0x040fe20003f64270 */
[----:B---3--:R-:W-:Y:S01]  /*2e10*/  FFMA.FTZ R91, R116, UR10, -R108 ;  /* 0x0000000a745b7c23 */ /* 0x008fe2000801086c */
[----:B------:R-:W-:Y:S01]  /*2e20*/  ISETP.GT.AND P4, PT, R19, 0x40, PT ;  /* 0x000000401300780c */ /* 0x000fe20003f84270 */
[----:B------:R-:W-:Y:S01]  /*2e30*/  FFMA.FTZ R116, R103, UR10, -R92 ;  /* 0x0000000a67747c23 */ /* 0x000fe2000801085c */
[----:B------:R-:W-:Y:S01]  /*2e40*/  ISETP.GT.AND P5, PT, R19, 0x41, PT ;  /* 0x000000411300780c */ /* 0x000fe20003fa4270 */
[----:B------:R-:W-:Y:S01]  /*2e50*/  FFMA.FTZ R92, R117, UR10, -R223 ;  /* 0x0000000a755c7c23 */ /* 0x000fe200080108df */
[C---:B------:R-:W-:Y:S01]  /*2e60*/  ISETP.GT.AND P6, PT, R19.reuse, 0x48, PT ;  /* 0x000000481300780c */ /* 0x040fe20003fc4270 */
[----:B------:R-:W-:Y:S01]  /*2e70*/  SHFL.IDX PT, R117, R13, R235, 0x1f ;  /* 0x00001feb0d757589 */ /* 0x000fe200000e0000 */
[----:B------:R-:W-:Y:S01]  /*2e80*/  ISETP.GT.AND P1, PT, R19, 0x49, PT ;  /* 0x000000491300780c */ /* 0x000fe20003f24270 */
[----:B------:R-:W-:Y:S01]  /*2e90*/  FFMA.FTZ R107, R107, UR10, -R97 ;  /* 0x0000000a6b6b7c23 */ /* 0x000fe20008010861 */
[----:B------:R-:W-:Y:S01]  /*2ea0*/  FSEL R118, R118, -INF , !P2 ;  /* 0xff80000076767808 */ /* 0x000fe20005000000 */
[----:B------:R-:W2:Y:S01]  /*2eb0*/  SHFL.IDX PT, R132, R12, R235, 0x1f ;  /* 0x00001feb0c847589 */ /* 0x000ea200000e0000 */
[----:B------:R-:W-:Y:S01]  /*2ec0*/  FSEL R119, R119, -INF , !P3 ;  /* 0xff80000077777808 */ /* 0x000fe20005800000 */
[----:B------:R-:W-:Y:S01]  /*2ed0*/  FFMA.FTZ R97, R129, UR10, -R225 ;  /* 0x0000000a81617c23 */ /* 0x000fe200080108e1 */
[----:B------:R-:W-:Y:S01]  /*2ee0*/  FSEL R122, R122, -INF , !P4 ;  /* 0xff8000007a7a7808 */ /* 0x000fe20006000000 */
[----:B------:R-:W3:Y:S01]  /*2ef0*/  SHFL.IDX PT, R129, R12, R237, 0x1f ;  /* 0x00001fed0c817589 */ /* 0x000ee200000e0000 */
[----:B------:R-:W-:Y:S01]  /*2f00*/  FSEL R123, R123, -INF , !P5 ;  /* 0xff8000007b7b7808 */ /* 0x000fe20006800000 */
[----:B------:R-:W-:Y:S01]  /*2f10*/  FFMA.FTZ R110, R110, UR10, -R100 ;  /* 0x0000000a6e6e7c23 */ /* 0x000fe20008010864 */
[----:B------:R-:W-:Y:S01]  /*2f20*/  FSEL R126, R126, -INF , !P6 ;  /* 0xff8000007e7e7808 */ /* 0x000fe20007000000 */
[----:B-1----:R-:W-:Y:S01]  /*2f30*/  FFMA.FTZ R94, R121, UR10, -R113 ;  /* 0x0000000a795e7c23 */ /* 0x002fe20008010871 */
[----:B------:R-:W-:Y:S01]  /*2f40*/  FSEL R127, R127, -INF , !P1 ;  /* 0xff8000007f7f7808 */ /* 0x000fe20004800000 */
[----:B------:R-:W1:Y:S01]  /*2f50*/  SHFL.IDX PT, R121, R13, R233, 0x1f ;  /* 0x00001fe90d797589 */ /* 0x000e6200000e0000 */
[----:B------:R-:W-:Y:S01]  /*2f60*/  ISETP.GT.AND P2, PT, R19, 0x50, PT ;  /* 0x000000501300780c */ /* 0x000fe20003f44270 */
[----:B------:R-:W-:Y:S01]  /*2f70*/  FFMA.FTZ R115, R115, UR10, -R101 ;  /* 0x0000000a73737c23 */ /* 0x000fe20008010865 */
[C---:B------:R-:W-:Y:S01]  /*2f80*/  ISETP.GT.AND P3, PT, R19.reuse, 0x51, PT ;  /* 0x000000511300780c */ /* 0x040fe20003f64270 */
[----:B------:R-:W-:Y:S01]  /*2f90*/  UMOV UR5, 0x40000040 ;  /* 0x4000004000057882 */ /* 0x000fe20000000000 */
[C---:B------:R-:W-:Y:S01]  /*2fa0*/  ISETP.GT.AND P4, PT, R19.reuse, 0x58, PT ;  /* 0x000000581300780c */ /* 0x040fe20003f84270 */
[----:B------:R-:W-:Y:S01]  /*2fb0*/  FFMA.FTZ R105, R148, UR10, -R228 ;  /* 0x0000000a94697c23 */ /* 0x000fe200080108e4 */
[C---:B------:R-:W-:Y:S01]  /*2fc0*/  ISETP.GT.AND P5, PT, R19.reuse, 0x59, PT ;  /* 0x000000591300780c */ /* 0x040fe20003fa4270 */
[----:B------:R-:W4:Y:S01]  /*2fd0*/  MUFU.EX2 R216, R216 ;  /* 0x000000d800d87308 */ /* 0x000f220000000800 */
[----:B------:R-:W-:-:S02]  /*2fe0*/  ISETP.GT.AND P6, PT, R19, 0x60, PT ;  /* 0x000000601300780c */ /* 0x000fc40003fc4270 */
[----:B------:R-:W-:Y:S02]  /*2ff0*/  ISETP.GT.AND P1, PT, R19, 0x61, PT ;  /* 0x000000611300780c */ /* 0x000fe40003f24270 */
[----:B------:R-:W-:Y:S01]  /*3000*/  FSEL R130, R130, -INF , !P2 ;  /* 0xff80000082827808 */ /* 0x000fe20005000000 */
[----:B--2---:R-:W-:Y:S01]  /*3010*/  FFMA.FTZ R102, R140, UR10, -R132 ;  /* 0x0000000a8c667c23 */ /* 0x004fe20008010884 */
[----:B------:R-:W-:Y:S01]  /*3020*/  FSEL R131, R131, -INF , !P3 ;  /* 0xff80000083837808 */ /* 0x000fe20005800000 */
[----:B------:R-:W-:Y:S01]  /*3030*/  SHFL.IDX PT, R140, R12, R230, 0x1f ;  /* 0x00001fe60c8c7589 */ /* 0x000fe200000e0000 */
[----:B------:R-:W-:Y:S01]  /*3040*/  FSEL R134, R134, -INF , !P4 ;  /* 0xff80000086867808 */ /* 0x000fe20006000000 */
[----:B---3--:R-:W-:Y:S01]  /*3050*/  FFMA.FTZ R101, R137, UR10, -R129 ;  /* 0x0000000a89657c23 */ /* 0x008fe20008010881 */
[----:B------:R-:W-:Y:S01]  /*3060*/  FSEL R135, R135, -INF , !P5 ;  /* 0xff80000087877808 */ /* 0x000fe20006800000 */
[----:B------:R-:W-:Y:S01]  /*3070*/  SHFL.IDX PT, R137, R12, R232, 0x1f ;  /* 0x00001fe80c897589 */ /* 0x000fe200000e0000 */
[----:B------:R-:W-:Y:S01]  /*3080*/  FSEL R138, R138, -INF , !P6 ;  /* 0xff8000008a8a7808 */ /* 0x000fe20007000000 */
[----:B------:R-:W2:Y:S01]  /*3090*/  MUFU.EX2 R219, R219 ;  /* 0x000000db00db7308 */ /* 0x000ea20000000800 */
[----:B------:R-:W-:Y:S01]  /*30a0*/  FSEL R139, R139, -INF , !P1 ;  /* 0xff8000008b8b7808 */ /* 0x000fe20004800000 */
[----:B-1----:R-:W-:Y:S01]  /*30b0*/  FFMA.FTZ R128, R128, UR10, -R121 ;  /* 0x0000000a80807c23 */ /* 0x002fe20008010879 */
[----:B------:R-:W-:-:S02]  /*30c0*/  ISETP.GT.AND P2, PT, R19, 0x68, PT ;  /* 0x000000681300780c */ /* 0x000fc40003f44270 */
[C---:B------:R-:W-:Y:S02]  /*30d0*/  ISETP.GT.AND P3, PT, R19.reuse, 0x69, PT ;  /* 0x000000691300780c */ /* 0x040fe40003f64270 */
[C---:B------:R-:W-:Y:S01]  /*30e0*/  ISETP.GT.AND P4, PT, R19.reuse, 0x70, PT ;  /* 0x000000701300780c */ /* 0x040fe20003f84270 */
[----:B------:R-:W1:Y:S01]  /*30f0*/  MUFU.EX2 R18, R18 ;  /* 0x0000001200127308 */ /* 0x000e620000000800 */
[C---:B------:R-:W-:Y:S02]  /*3100*/  ISETP.GT.AND P5, PT, R19.reuse, 0x71, PT ;  /* 0x000000711300780c */ /* 0x040fe40003fa4270 */
[C---:B------:R-:W-:Y:S02]  /*3110*/  ISETP.GT.AND P6, PT, R19.reuse, 0x78, PT ;  /* 0x000000781300780c */ /* 0x040fe40003fc4270 */
[----:B------:R-:W-:Y:S01]  /*3120*/  ISETP.GT.AND P1, PT, R19, 0x79, PT ;  /* 0x000000791300780c */ /* 0x000fe20003f24270 */
[--C-:B------:R-:W-:Y:S01]  /*3130*/  FFMA.FTZ R19, R93, UR10, -R221.reuse ;  /* 0x0000000a5d137c23 */ /* 0x100fe200080108dd */
[----:B------:R-:W-:Y:S01]  /*3140*/  FFMA.FTZ R93, R120, UR10, -R112 ;  /* 0x0000000a785d7c23 */ /* 0x000fe20008010870 */
[----:B------:R-:W-:Y:S01]  /*3150*/  FFMA.FTZ R221, R95, UR10, -R221 ;  /* 0x0000000a5fdd7c23 */ /* 0x000fe200080108dd */
[----:B------:R-:W3:Y:S01]  /*3160*/  SHFL.IDX PT, R120, R13, R234, 0x1f ;  /* 0x00001fea0d787589 */ /* 0x000ee200000e0000 */
[----:B------:R-:W-:Y:S01]  /*3170*/  FFMA.FTZ R95, R124, UR10, -R117 ;  /* 0x0000000a7c5f7c23 */ /* 0x000fe20008010875 */
[----:B------:R-:W-:Y:S01]  /*3180*/  FFMA.FTZ R124, R106, UR10, -R96 ;  /* 0x0000000a6a7c7c23 */ /* 0x000fe20008010860 */
[----:B------:R-:W-:Y:S08]  /*3190*/  MUFU.EX2 R220, R220 ;  /* 0x000000dc00dc7308 */ /* 0x000ff00000000800 */
[----:B------:R-:W-:Y:S08]  /*31a0*/  MUFU.EX2 R17, R17 ;  /* 0x0000001100117308 */ /* 0x000ff00000000800 */
[----:B------:R-:W-:Y:S01]  /*31b0*/  MUFU.EX2 R222, R222 ;  /* 0x000000de00de7308 */ /* 0x000fe20000000800 */
[----:B---3--:R-:W-:-:S02]  /*31c0*/  FFMA.FTZ R96, R125, UR10, -R120 ;  /* 0x0000000a7d607c23 */ /* 0x008fc40008010878 */
[----:B------:R3:W5:Y:S05]  /*31d0*/  SHFL.IDX PT, R125, R13, R230, 0x1f ;  /* 0x00001fe60d7d7589 */ /* 0x00076a00000e0000 */
[----:B------:R-:W-:Y:S01]  /*31e0*/  MUFU.EX2 R23, R23 ;  /* 0x0000001700177308 */ /* 0x000fe20000000800 */
[----:B------:R-:W-:-:S07]  /*31f0*/  WARPGROUP.DEPBAR.LE gsb0, 0x0 ;  /* 0x00008000000079c5 */ /* 0x000fce0000010000 */
[----:B---3--:R3:W-:Y:S01]  /*3200*/  MUFU.EX2 R13, R128 ;  /* 0x00000080000d7308 */ /* 0x0087e20000000800 */
[----:B-----5:R-:W-:Y:S01]  /*3210*/  FFMA.FTZ R99, R133, UR10, -R125 ;  /* 0x0000000a85637c23 */ /* 0x020fe2000801087d */
[----:B------:R-:W-:Y:S01]  /*3220*/  WARPGROUP.ARRIVE ;  /* 0x00000000000079c5 */ /* 0x000fe20000000000 */
[----:B------:R-:W-:Y:S05]  /*3230*/  SHFL.IDX PT, R133, R12, R234, 0x1f ;  /* 0x00001fea0c857589 */ /* 0x000fea00000e0000 */
[----:B------:R-:W-:Y:S01]  /*3240*/  HGMMA.64x128x16.F32 R24, gdesc[UR4], R24, gsb0 ;  /* 0x01e00000041879f0 */ /* 0x000fe20008000818 */
[----:B---3--:R-:W-:Y:S01]  /*3250*/  FFMA.FTZ R128, R114, UR10, -R104 ;  /* 0x0000000a72807c23 */ /* 0x008fe20008010868 */
[----:B------:R-:W-:Y:S01]  /*3260*/  FFMA.FTZ R123, R123, UR10, -R113 ;  /* 0x0000000a7b7b7c23 */ /* 0x000fe20008010871 */
[----:B------:R-:W3:Y:S01]  /*3270*/  SHFL.IDX PT, R114, R12, R8, 0x1f ;  /* 0x00001f080c727589 */ /* 0x000ee200000e0000 */
[----:B------:R-:W-:Y:S01]  /*3280*/  FFMA.FTZ R127, R127, UR10, -R120 ;  /* 0x0000000a7f7f7c23 */ /* 0x000fe20008010878 */
[----:B------:R-:W-:Y:S01]  /*3290*/  FFMA.FTZ R118, R118, UR10, -R108 ;  /* 0x0000000a76767c23 */ /* 0x000fe2000801086c */
[----:B------:R-:W-:Y:S01]  /*32a0*/  FFMA.FTZ R122, R122, UR10, -R112 ;  /* 0x0000000a7a7a7c23 */ /* 0x000fe20008010870 */
[----:B------:R-:W-:Y:S01]  /*32b0*/  FFMA.FTZ R126, R126, UR10, -R117 ;  /* 0x0000000a7e7e7c23 */ /* 0x000fe20008010875 */
[----:B------:R-:W5:Y:S01]  /*32c0*/  MUFU.EX2 R19, R19 ;  /* 0x0000001300137308 */ /* 0x000f620000000800 */
[----:B------:R-:W-:Y:S01]  /*32d0*/  FFMA.FTZ R130, R130, UR10, -R121 ;  /* 0x0000000a82827c23 */ /* 0x000fe20008010879 */
[----:B------:R-:W-:-:S06]  /*32e0*/  FFMA.FTZ R135, R135, UR10, -R125 ;  /* 0x0000000a87877c23 */ /* 0x000fcc000801087d */
[----:B------:R-:W5:Y:S01]  /*32f0*/  MUFU.EX2 R98, R98 ;  /* 0x0000006200627308 */ /* 0x000f620000000800 */
[----:B------:R-:W-:-:S07]  /*3300*/  FFMA.FTZ R131, R131, UR10, -R225 ;  /* 0x0000000a83837c23 */ /* 0x000fce00080108e1 */
[----:B------:R-:W5:Y:S01]  /*3310*/  MUFU.EX2 R99, R99 ;  /* 0x0000006300637308 */ /* 0x000f620000000800 */
[--C-:B---3--:R-:W-:Y:S02]  /*3320*/  FFMA.FTZ R100, R136, UR10, -R114.reuse ;  /* 0x0000000a88647c23 */ /* 0x108fe40008010872 */
[----:B------:R3:W4:Y:S01]  /*3330*/  SHFL.IDX PT, R136, R12, R233, 0x1f ;  /* 0x00001fe90c887589 */ /* 0x00072200000e0000 */
[----:B------:R-:W-:Y:S02]  /*3340*/  R2UR UR4, R16 ;  /* 0x00000000100472ca */ /* 0x000fe400000e0000 */
[----:B------:R-:W-:Y:S01]  /*3350*/  FSEL R113, R142, -INF , !P2 ;  /* 0xff8000008e717808 */ /* 0x000fe20005000000 */
[----:B------:R-:W-:Y:S01]  /*3360*/  FFMA.FTZ R104, R145, UR10, -R137 ;  /* 0x0000000a91687c23 */ /* 0x000fe20008010889 */
[----:B------:R-:W-:Y:S01]  /*3370*/  FFMA.FTZ R138, R138, UR10, -R114 ;  /* 0x0000000a8a8a7c23 */ /* 0x000fe20008010872 */
[----:B------:R-:W5:Y:S08]  /*3380*/  MUFU.EX2 R95, R95 ;  /* 0x0000005f005f7308 */ /* 0x000f700000000800 */
[----:B---3--:R3:W-:Y:S01]  /*3390*/  MUFU.EX2 R12, R102 ;  /* 0x00000066000c7308 */ /* 0x0087e20000000800 */
[----:B------:R-:W-:-:S07]  /*33a0*/  FFMA.FTZ R134, R134, UR10, -R226 ;  /* 0x0000000a86867c23 */ /* 0x000fce00080108e2 */
[----:B------:R-:W5:Y:S01]  /*33b0*/  MUFU.EX2 R96, R96 ;  /* 0x0000006000607308 */ /* 0x000f620000000800 */
[--C-:B---3--:R-:W-:Y:S02]  /*33c0*/  FFMA.FTZ R102, R141, UR10, -R133.reuse ;  /* 0x0000000a8d667c23 */ /* 0x108fe40008010885 */
[----:B------:R-:W3:Y:S01]  /*33d0*/  LDL R141, [R1+0x30] ;  /* 0x00003000018d7983 */ /* 0x000ee20000100800 */
[----:B------:R-:W-:Y:S01]  /*33e0*/  FSEL R16, R143, -INF , !P3 ;  /* 0xff8000008f107808 */ /* 0x000fe20005800000 */
[----:B------:R-:W-:Y:S01]  /*33f0*/  FFMA.FTZ R132, R113, UR10, -R132 ;  /* 0x0000000a71847c23 */ /* 0x000fe20008010884 */
[----:B------:R-:W-:Y:S02]  /*3400*/  FSEL R113, R146, -INF , !P4 ;  /* 0xff80000092717808 */ /* 0x000fe40006000000 */
[----:B------:R-:W5:Y:S01]  /*3410*/  MUFU.EX2 R97, R97 ;  /* 0x0000006100617308 */ /* 0x000f620000000800 */
[----:B------:R-:W-:Y:S01]  /*3420*/  FFMA.FTZ R133, R16, UR10, -R133 ;  /* 0x0000000a10857c23 */ /* 0x000fe20008010885 */
[----:B------:R-:W-:Y:S01]  /*3430*/  FSEL R16, R147, -INF , !P5 ;  /* 0xff80000093107808 */ /* 0x000fe20006800000 */
[--C-:B----4-:R-:W-:Y:S01]  /*3440*/  FFMA.FTZ R103, R144, UR10, -R136.reuse ;  /* 0x0000000a90677c23 */ /* 0x110fe20008010888 */
[----:B------:R-:W-:-:S03]  /*3450*/  FFMA.FTZ R136, R113, UR10, -R136 ;  /* 0x0000000a71887c23 */ /* 0x000fc60008010888 */
[----:B------:R-:W-:Y:S01]  /*3460*/  FFMA.FTZ R137, R16, UR10, -R137 ;  /* 0x0000000a10897c23 */ /* 0x000fe20008010889 */
[----:B------:R-:W-:Y:S01]  /*3470*/  FSEL R113, R150, -INF , !P6 ;  /* 0xff80000096717808 */ /* 0x000fe20007000000 */
[----:B------:R-:W-:Y:S04]  /*3480*/  MUFU.EX2 R101, R101 ;  /* 0x0000006500657308 */ /* 0x000fe80000000800 */
[----:B------:R-:W-:Y:S01]  /*3490*/  FFMA.FTZ R228, R113, UR10, -R228 ;  /* 0x0000000a71e47c23 */ /* 0x000fe200080108e4 */
[----:B------:R-:W-:Y:S01]  /*34a0*/  FFMA.FTZ R119, R119, UR10, -R223 ;  /* 0x0000000a77777c23 */ /* 0x000fe200080108df */
[----:B------:R-:W-:Y:S01]  /*34b0*/  FSEL R151, R151, -INF , !P1 ;  /* 0xff80000097977808 */ /* 0x000fe20004800000 */
[----:B------:R-:W-:Y:S01]  /*34c0*/  FFMA.FTZ R139, R139, UR10, -R129 ;  /* 0x0000000a8b8b7c23 */ /* 0x000fe20008010881 */
        /* <DEDUP_REMOVED lines=10> */
[----:B------:R-:W-:Y:S01]  /*3570*/  LDS R227, [R227+0x400] ;  /* 0x00040000e3e37984 */ /* 0x000fe20000000800 */
[----:B------:R-:W5:Y:S03]  /*3580*/  MUFU.EX2 R130, R130 ;  /* 0x0000008200827308 */ /* 0x000f660000000800 */
[----:B------:R-:W-:Y:S04]  /*3590*/  LDS R15, [R15+0x400] ;  /* 0x000400000f0f7984 */ /* 0x000fe80000000800 */
[----:B------:R-:W-:Y:S01]  /*35a0*/  LDS R10, [R10+0x400] ;  /* 0x000400000a0a7984 */ /* 0x000fe20000000800 */
[----:B------:R-:W5:Y:S01]  /*35b0*/  MUFU.EX2 R135, R135 ;  /* 0x0000008700877308 */ /* 0x000f620000000800 */
[----:B------:R-:W-:-:S07]  /*35c0*/  FFMA.FTZ R106, R149, UR10, -R140 ;  /* 0x0000000a956a7c23 */ /* 0x000fce000801088c */
[----:B------:R-:W5:Y:S08]  /*35d0*/  MUFU.EX2 R100, R100 ;  /* 0x0000006400647308 */ /* 0x000f700000000800 */
[----:B------:R-:W-:Y:S08]  /*35e0*/  MUFU.EX2 R89, R89 ;  /* 0x0000005900597308 */ /* 0x000ff00000000800 */
[----:B------:R-:W-:Y:S01]  /*35f0*/  MUFU.EX2 R90, R90 ;  /* 0x0000005a005a7308 */ /* 0x000fe20000000800 */
[----:B----4-:R-:W4:Y:S04]  /*3600*/  SHFL.IDX PT, R120, R9, R8, 0x1f ;  /* 0x00001f0809787589 */ /* 0x010f2800000e0000 */
[----:B------:R-:W2:Y:S03]  /*3610*/  SHFL.IDX PT, R117, R9, R237, 0x1f ;  /* 0x00001fed09757589 */ /* 0x000ea600000e0000 */
[----:B------:R-:W-:Y:S01]  /*3620*/  MUFU.EX2 R91, R91 ;  /* 0x0000005b005b7308 */ /* 0x000fe20000000800 */
[----:B------:R-:W1:Y:S04]  /*3630*/  SHFL.IDX PT, R114, R9, R235, 0x1f ;  /* 0x00001feb09727589 */ /* 0x000e6800000e0000 */
[----:B------:R-:W5:Y:S03]  /*3640*/  SHFL.IDX PT, R112, R9, R233, 0x1f ;  /* 0x00001fe909707589 */ /* 0x000f6600000e0000 */
[----:B------:R-:W-:Y:S01]  /*3650*/  MUFU.EX2 R92, R92 ;  /* 0x0000005c005c7308 */ /* 0x000fe20000000800 */
[----:B------:R-:W5:Y:S04]  /*3660*/  SHFL.IDX PT, R108, R9, R232, 0x1f ;  /* 0x00001fe8096c7589 */ /* 0x000f6800000e0000 */
[----:B------:R-:W5:Y:S04]  /*3670*/  SHFL.IDX PT, R16, R9, R231, 0x1f ;  /* 0x00001fe709107589 */ /* 0x000f6800000e0000 */
[----:B------:R-:W5:Y:S01]  /*3680*/  SHFL.IDX PT, R113, R9, R234, 0x1f ;  /* 0x00001fea09717589 */ /* 0x000f6200000e0000 */
[--C-:B----4-:R-:W-:Y:S01]  /*3690*/  FADD.FTZ R24, R24, -R120.reuse ;  /* 0x8000007818187221 */ /* 0x110fe20000010000 */
[----:B------:R-:W-:-:S02]  /*36a0*/  FADD.FTZ R26, R26, -R120 ;  /* 0x800000781a1a7221 */ /* 0x000fc40000010000 */
[----:B------:R-:W-:Y:S01]  /*36b0*/  SHFL.IDX PT, R120, R9, R230, 0x1f ;  /* 0x00001fe609787589 */ /* 0x000fe200000e0000 */
[--C-:B--2---:R-:W-:Y:S01]  /*36c0*/  FADD.FTZ R25, R25, -R117.reuse ;  /* 0x8000007519197221 */ /* 0x104fe20000010000 */
[----:B------:R-:W-:Y:S01]  /*36d0*/  FADD.FTZ R27, R27, -R117 ;  /* 0x800000751b1b7221 */ /* 0x000fe20000010000 */
[--C-:B-1----:R-:W-:Y:S01]  /*36e0*/  FADD.FTZ R28, R28, -R114.reuse ;  /* 0x800000721c1c7221 */ /* 0x102fe20000010000 */
[----:B------:R-:W-:Y:S01]  /*36f0*/  FADD.FTZ R30, R30, -R114 ;  /* 0x800000721e1e7221 */ /* 0x000fe20000010000 */
[----:B------:R-:W1:Y:S01]  /*3700*/  SHFL.IDX PT, R9, R227, R231, 0x1f ;  /* 0x00001fe7e3097589 */ /* 0x000e6200000e0000 */
[--C-:B-----5:R-:W-:Y:S01]  /*3710*/  FADD.FTZ R32, R32, -R112.reuse ;  /* 0x8000007020207221 */ /* 0x120fe20000010000 */
[----:B------:R-:W-:Y:S02]  /*3720*/  FADD.FTZ R34, R34, -R112 ;  /* 0x8000007022227221 */ /* 0x000fe40000010000 */
[----:B------:R-:W2:Y:S01]  /*3730*/  SHFL.IDX PT, R117, R227, R8, 0x1f ;  /* 0x00001f08e3757589 */ /* 0x000ea200000e0000 */
[--C-:B------:R-:W-:Y:S01]  /*3740*/  FADD.FTZ R33, R33, -R108.reuse ;  /* 0x8000006c21217221 */ /* 0x100fe20000010000 */
[----:B------:R-:W-:-:S02]  /*3750*/  FADD.FTZ R35, R35, -R108 ;  /* 0x8000006c23237221 */ /* 0x000fc40000010000 */
[----:B------:R-:W4:Y:S01]  /*3760*/  SHFL.IDX PT, R114, R227, R235, 0x1f ;  /* 0x00001febe3727589 */ /* 0x000f2200000e0000 */
[--C-:B------:R-:W-:Y:S01]  /*3770*/  FADD.FTZ R36, R36, -R16.reuse ;  /* 0x8000001024247221 */ /* 0x100fe20000010000 */
[----:B------:R-:W-:Y:S02]  /*3780*/  FADD.FTZ R38, R38, -R16 ;  /* 0x8000001026267221 */ /* 0x000fe40000010000 */
[----:B------:R-:W5:Y:S04]  /*3790*/  SHFL.IDX PT, R112, R227, R234, 0x1f ;  /* 0x00001feae3707589 */ /* 0x000f6800000e0000 */
[----:B------:R-:W5:Y:S04]  /*37a0*/  SHFL.IDX PT, R108, R227, R233, 0x1f ;  /* 0x00001fe9e36c7589 */ /* 0x000f6800000e0000 */
[----:B------:R-:W5:Y:S01]  /*37b0*/  SHFL.IDX PT, R16, R227, R232, 0x1f ;  /* 0x00001fe8e3107589 */ /* 0x000f6200000e0000 */
[--C-:B------:R-:W-:Y:S01]  /*37c0*/  FADD.FTZ R29, R29, -R113.reuse ;  /* 0x800000711d1d7221 */ /* 0x100fe20000010000 */
[----:B------:R-:W-:-:S02]  /*37d0*/  FADD.FTZ R31, R31, -R113 ;  /* 0x800000711f1f7221 */ /* 0x000fc40000010000 */
[----:B------:R-:W5:Y:S01]  /*37e0*/  SHFL.IDX PT, R113, R227, R237, 0x1f ;  /* 0x00001fede3717589 */ /* 0x000f6200000e0000 */
[--C-:B-1----:R-:W-:Y:S01]  /*37f0*/  FADD.FTZ R52, R52, -R9.reuse ;  /* 0x8000000934347221 */ /* 0x102fe20000010000 */
[----:B------:R-:W-:Y:S01]  /*3800*/  FADD.FTZ R54, R54, -R9 ;  /* 0x8000000936367221 */ /* 0x000fe20000010000 */
[--C-:B------:R-:W-:Y:S01]  /*3810*/  FADD.FTZ R37, R37, -R120.reuse ;  /* 0x8000007825257221 */ /* 0x100fe20000010000 */
[----:B------:R-:W-:Y:S01]  /*3820*/  FADD.FTZ R39, R39, -R120 ;  /* 0x8000007827277221 */ /* 0x000fe20000010000 */
[--C-:B--2---:R-:W-:Y:S01]  /*3830*/  FADD.FTZ R40, R40, -R117.reuse ;  /* 0x8000007528287221 */ /* 0x104fe20000010000 */
[----:B------:R-:W-:Y:S01]  /*3840*/  FADD.FTZ R42, R42, -R117 ;  /* 0x800000752a2a7221 */ /* 0x000fe20000010000 */
[----:B------:R-:W-:Y:S01]  /*3850*/  SHFL.IDX PT, R9, R15, R231, 0x1f ;  /* 0x00001fe70f097589 */ /* 0x000fe200000e0000 */
[--C-:B----4-:R-:W-:Y:S01]  /*3860*/  FADD.FTZ R44, R44, -R114.reuse ;  /* 0x800000722c2c7221 */ /* 0x110fe20000010000 */
[----:B------:R-:W-:Y:S02]  /*3870*/  FADD.FTZ R46, R46, -R114 ;  /* 0x800000722e2e7221 */ /* 0x000fe40000010000 */
[----:B------:R-:W-:Y:S01]  /*3880*/  SHFL.IDX PT, R117, R15, R8, 0x1f ;  /* 0x00001f080f757589 */ /* 0x000fe200000e0000 */
[--C-:B-----5:R-:W-:Y:S01]  /*3890*/  FADD.FTZ R45, R45, -R112.reuse ;  /* 0x800000702d2d7221 */ /* 0x120fe20000010000 */
[----:B------:R-:W-:-:S02]  /*38a0*/  FADD.FTZ R47, R47, -R112 ;  /* 0x800000702f2f7221 */ /* 0x000fc40000010000 */
[----:B------:R-:W-:Y:S01]  /*38b0*/  SHFL.IDX PT, R120, R15, R237, 0x1f ;  /* 0x00001fed0f787589 */ /* 0x000fe200000e0000 */
[--C-:B------:R-:W-:Y:S01]  /*38c0*/  FADD.FTZ R48, R48, -R108.reuse ;  /* 0x8000006c30307221 */ /* 0x100fe20000010000 */
[----:B------:R-:W-:Y:S02]  /*38d0*/  FADD.FTZ R50, R50, -R108 ;  /* 0x8000006c32327221 */ /* 0x000fe40000010000 */
[----:B------:R-:W-:Y:S01]  /*38e0*/  SHFL.IDX PT, R114, R15, R235, 0x1f ;  /* 0x00001feb0f727589 */ /* 0x000fe200000e0000 */
[--C-:B------:R-:W-:Y:S01]  /*38f0*/  FADD.FTZ R49, R49, -R16.reuse ;  /* 0x8000001031317221 */ /* 0x100fe20000010000 */
[----:B------:R-:W-:Y:S02]  /*3900*/  FADD.FTZ R51, R51, -R16 ;  /* 0x8000001033337221 */ /* 0x000fe40000010000 */
[----:B------:R-:W-:Y:S04]  /*3910*/  SHFL.IDX PT, R112, R15, R234, 0x1f ;  /* 0x00001fea0f707589 */ /* 0x000fe800000e0000 */
[----:B------:R-:W-:Y:S04]  /*3920*/  SHFL.IDX PT, R108, R15, R233, 0x1f ;  /* 0x00001fe90f6c7589 */ /* 0x000fe800000e0000 */
[----:B------:R-:W-:Y:S04]  /*3930*/  SHFL.IDX PT, R16, R15, R232, 0x1f ;  /* 0x00001fe80f107589 */ /* 0x000fe800000e0000 */
[----:B------:R-:W-:Y:S04]  /*3940*/  SHFL.IDX PT, R15, R15, R230, 0x1f ;  /* 0x00001fe60f0f7589 */ /* 0x000fe800000e0000 */
[----:B------:R-:W1:Y:S04]  /*3950*/  SHFL.IDX PT, R231, R10, R231, 0x1f ;  /* 0x00001fe70ae77589 */ /* 0x000e6800000e0000 */
[----:B------:R-:W-:Y:S04]  /*3960*/  SHFL.IDX PT, R227, R227, R230, 0x1f ;  /* 0x00001fe6e3e37589 */ /* 0x000fe800000e0000 */
[----:B------:R-:W2:Y:S01]  /*3970*/  SHFL.IDX PT, R230, R10, R230, 0x1f ;  /* 0x00001fe60ae67589 */ /* 0x000ea200000e0000 */
[--C-:B------:R-:W-:Y:S01]  /*3980*/  FADD.FTZ R41, R41, -R113.reuse ;  /* 0x8000007129297221 */ /* 0x100fe20000010000 */
[----:B------:R-:W-:-:S02]  /*3990*/  FADD.FTZ R43, R43, -R113 ;  /* 0x800000712b2b7221 */ /* 0x000fc40000010000 */
[----:B------:R-:W-:Y:S04]  /*39a0*/  SHFL.IDX PT, R237, R10, R237, 0x1f ;  /* 0x00001fed0aed7589 */ /* 0x000fe800000e0000 */
[----:B------:R-:W4:Y:S04]  /*39b0*/  SHFL.IDX PT, R113, R10, R8, 0x1f ;  /* 0x00001f080a717589 */ /* 0x000f2800000e0000 */
[----:B------:R-:W5:Y:S04]  /*39c0*/  SHFL.IDX PT, R235, R10, R235, 0x1f ;  /* 0x00001feb0aeb7589 */ /* 0x000f6800000e0000 */
[----:B------:R-:W5:Y:S04]  /*39d0*/  SHFL.IDX PT, R234, R10, R234, 0x1f ;  /* 0x00001fea0aea7589 */ /* 0x000f6800000e0000 */
[----:B------:R-:W3:Y:S04]  /*39e0*/  SHFL.IDX PT, R233, R10, R233, 0x1f ;  /* 0x00001fe90ae97589 */ /* 0x000ee800000e0000 */
[----:B------:R2:W3:Y:S01]  /*39f0*/  SHFL.IDX PT, R232, R10, R232, 0x1f ;  /* 0x00001fe80ae87589 */ /* 0x0004e200000e0000 */
[----:B------:R-:W-:Y:S01]  /*3a00*/  FMUL.FTZ R26, R216, R26 ;  /* 0x0000001ad81a7220 */ /* 0x000fe20000410000 */
[----:B------:R-:W-:Y:S01]  /*3a10*/  FMUL.FTZ R27, R219, R27 ;  /* 0x0000001bdb1b7220 */ /* 0x000fe20000410000 */
[----:B------:R-:W5:Y:S01]  /*3a20*/  MUFU.EX2 R221, R221 ;  /* 0x000000dd00dd7308 */ /* 0x000f620000000800 */
[----:B-1----:R-:W-:Y:S01]  /*3a30*/  FADD.FTZ R121, R84, -R231 ;  /* 0x800000e754797221 */ /* 0x002fe20000010000 */
[----:B------:R-:W-:Y:S01]  /*3a40*/  FMUL.FTZ R28, R18, R28 ;  /* 0x0000001c121c7220 */ /* 0x000fe20000410000 */
[----:B------:R-:W-:Y:S01]  /*3a50*/  FMUL.FTZ R29, R19, R29 ;  /* 0x0000001d131d7220 */ /* 0x000fe20000410000 */
[----:B------:R-:W-:Y:S01]  /*3a60*/  FADD.FTZ R60, R60, -R114 ;  /* 0x800000723c3c7221 */ /* 0x000fe20000010000 */
[----:B--2---:R-:W-:-:S03]  /*3a70*/  FADD.FTZ R10, R68, -R9 ;  /* 0x80000009440a7221 */ /* 0x004fc60000010000 */
[----:B------:R-:W1:Y:S01]  /*3a80*/  MUFU.EX2 R126, R126 ;  /* 0x0000007e007e7308 */ /* 0x000e620000000800 */
[----:B------:R-:W-:Y:S01]  /*3a90*/  FADD.FTZ R9, R70, -R9 ;  /* 0x8000000946097221 */ /* 0x000fe20000010000 */
[----:B------:R-:W-:Y:S01]  /*3aa0*/  FADD.FTZ R70, R69, -R15 ;  /* 0x8000000f45467221 */ /* 0x000fe20000010000 */
[----:B------:R-:W-:Y:S01]  /*3ab0*/  FADD.FTZ R61, R61, -R112 ;  /* 0x800000703d3d7221 */ /* 0x000fe20000010000 */
[----:B------:R-:W-:Y:S01]  /*3ac0*/  FMUL.FTZ R84, R217, R24 ;  /* 0x00000018d9547220 */ /* 0x000fe20000410000 */
[----:B------:R-:W-:-:S03]  /*3ad0*/  FMUL.FTZ R25, R218, R25 ;  /* 0x00000019da197220 */ /* 0x000fc60000410000 */
[----:B------:R-:W2:Y:S01]  /*3ae0*/  MUFU.EX2 R127, R127 ;  /* 0x0000007f007f7308 */ /* 0x000ea20000000800 */
[----:B------:R-:W-:Y:S01]  /*3af0*/  FFMA.FTZ R140, R151, UR10, -R140 ;  /* 0x0000000a978c7c23 */ /* 0x000fe2000801088c */
[----:B------:R-:W-:Y:S01]  /*3b00*/  FADD.FTZ R125, R85, -R230 ;  /* 0x800000e6557d7221 */ /* 0x000fe20000010000 */
[----:B------:R-:W-:Y:S01]  /*3b10*/  FADD.FTZ R65, R65, -R16 ;  /* 0x8000001041417221 */ /* 0x000fe20000010000 */
[----:B------:R-:W-:-:S04]  /*3b20*/  F2FP.F16.F32.PACK_AB R85, R27, R26 ;  /* 0x0000001a1b55723e */ /* 0x000fc800000000ff */
[----:B------:R-:W2:Y:S01]  /*3b30*/  MUFU.EX2 R131, R131 ;  /* 0x0000008300837308 */ /* 0x000ea20000000800 */
[----:B------:R-:W-:Y:S01]  /*3b40*/  FADD.FTZ R66, R66, -R108 ;  /* 0x8000006c42427221 */ /* 0x000fe20000010000 */
[----:B------:R-:W-:Y:S01]  /*3b50*/  FADD.FTZ R231, R86, -R231 ;  /* 0x800000e756e77221 */ /* 0x000fe20000010000 */
[----:B------:R-:W-:Y:S01]  /*3b60*/  FMUL.FTZ R10, R98, R10 ;  /* 0x0000000a620a7220 */ /* 0x000fe20000410000 */
[----:B------:R-:W-:-:S04]  /*3b70*/  FMUL.FTZ R27, R99, R70 ;  /* 0x00000046631b7220 */ /* 0x000fc80000410000 */
[----:B------:R-:W3:Y:S01]  /*3b80*/  MUFU.EX2 R122, R122 ;  /* 0x0000007a007a7308 */ /* 0x000ee20000000800 */
[----:B------:R-:W-:Y:S01]  /*3b90*/  F2FP.F16.F32.PACK_AB R86, R29, R28 ;  /* 0x0000001c1d56723e */ /* 0x000fe200000000ff */
[----:B------:R-:W-:Y:S01]  /*3ba0*/  FMUL.FTZ R60, R95, R60 ;  /* 0x0000003c5f3c7220 */ /* 0x000fe20000410000 */
[----:B------:R-:W-:-:S05]  /*3bb0*/  FMUL.FTZ R61, R96, R61 ;  /* 0x0000003d603d7220 */ /* 0x000fca0000410000 */
[----:B------:R-:W3:Y:S01]  /*3bc0*/  MUFU.EX2 R123, R123 ;  /* 0x0000007b007b7308 */ /* 0x000ee20000000800 */
[----:B------:R-:W-:Y:S01]  /*3bd0*/  FADD.FTZ R64, R64, -R108 ;  /* 0x8000006c40407221 */ /* 0x000fe20000010000 */
[----:B------:R-:W-:-:S06]  /*3be0*/  FADD.FTZ R16, R67, -R16 ;  /* 0x8000001043107221 */ /* 0x000fcc0000010000 */
[----:B------:R-:W3:Y:S01]  /*3bf0*/  MUFU.EX2 R134, R134 ;  /* 0x0000008600867308 */ /* 0x000ee20000000800 */
[----:B------:R-:W-:Y:S01]  /*3c00*/  FADD.FTZ R15, R71, -R15 ;  /* 0x8000000f470f7221 */ /* 0x000fe20000010000 */
[----:B------:R-:W-:-:S06]  /*3c10*/  F2FP.F16.F32.PACK_AB R84, R25, R84 ;  /* 0x000000541954723e */ /* 0x000fcc00000000ff */
[----:B------:R-:W3:Y:S01]  /*3c20*/  MUFU.EX2 R124, R124 ;  /* 0x0000007c007c7308 */ /* 0x000ee20000000800 */
[----:B----4-:R-:W-:Y:S01]  /*3c30*/  FADD.FTZ R67, R72, -R113 ;  /* 0x8000007148437221 */ /* 0x010fe20000010000 */
[----:B------:R-:W-:-:S06]  /*3c40*/  FADD.FTZ R108, R73, -R237 ;  /* 0x800000ed496c7221 */ /* 0x000fcc0000010000 */
[----:B------:R-:W4:Y:S01]  /*3c50*/  MUFU.EX2 R107, R107 ;  /* 0x0000006b006b7308 */ /* 0x000f220000000800 */
[----:B------:R-:W-:-:S07]  /*3c60*/  FMUL.FTZ R25, R97, R65 ;  /* 0x0000004161197220 */ /* 0x000fce0000410000 */
[----:B------:R-:W4:Y:S01]  /*3c70*/  MUFU.EX2 R110, R110 ;  /* 0x0000006e006e7308 */ /* 0x000f220000000800 */
[----:B------:R-:W-:-:S07]  /*3c80*/  FMUL.FTZ R65, R130, R66 ;  /* 0x0000004282417220 */ /* 0x000fce0000410000 */
[----:B------:R-:W4:Y:S01]  /*3c90*/  MUFU.EX2 R128, R128 ;  /* 0x0000008000807308 */ /* 0x000f220000000800 */
[----:B------:R-:W-:-:S07]  /*3ca0*/  F2FP.F16.F32.PACK_AB R66, R27, R10 ;  /* 0x0000000a1b42723e */ /* 0x000fce00000000ff */
[----:B------:R-:W4:Y:S08]  /*3cb0*/  MUFU.EX2 R115, R115 ;  /* 0x0000007300737308 */ /* 0x000f300000000800 */
[----:B------:R-:W4:Y:S08]  /*3cc0*/  MUFU.EX2 R118, R118 ;  /* 0x0000007600767308 */ /* 0x000f300000000800 */
[----:B------:R-:W4:Y:S01]  /*3cd0*/  MUFU.EX2 R119, R119 ;  /* 0x0000007700777308 */ /* 0x000f220000000800 */
[----:B------:R-:W-:Y:S01]  /*3ce0*/  F2FP.F16.F32.PACK_AB R70, R61, R60 ;  /* 0x0000003c3d46723e */ /* 0x000fe200000000ff */
[----:B------:R-:W-:-:S06]  /*3cf0*/  FMUL.FTZ R10, R135, R15 ;  /* 0x0000000f870a7220 */ /* 0x000fcc0000410000 */
[----:B------:R-:W-:Y:S01]  /*3d00*/  MUFU.EX2 R102, R102 ;  /* 0x0000006600667308 */ /* 0x000fe20000000800 */
[----:B------:R-:W-:Y:S01]  /*3d10*/  FMUL.FTZ R60, R100, R67 ;  /* 0x00000043643c7220 */ /* 0x000fe20000410000 */
[----:B------:R-:W-:-:S06]  /*3d20*/  FMUL.FTZ R15, R101, R108 ;  /* 0x0000006c650f7220 */ /* 0x000fcc0000410000 */
[----:B------:R-:W4:Y:S01]  /*3d30*/  MUFU.EX2 R138, R138 ;  /* 0x0000008a008a7308 */ /* 0x000f220000000800 */
[----:B------:R-:W-:-:S07]  /*3d40*/  FADD.FTZ R62, R62, -R114 ;  /* 0x800000723e3e7221 */ /* 0x000fce0000010000 */
[----:B------:R-:W4:Y:S01]  /*3d50*/  MUFU.EX2 R139, R139 ;  /* 0x0000008b008b7308 */ /* 0x000f220000000800 */
[----:B------:R-:W-:-:S07]  /*3d60*/  FADD.FTZ R63, R63, -R112 ;  /* 0x800000703f3f7221 */ /* 0x000fce0000010000 */
[----:B------:R-:W4:Y:S08]  /*3d70*/  MUFU.EX2 R132, R132 ;  /* 0x0000008400847308 */ /* 0x000f300000000800 */
[----:B------:R-:W4:Y:S01]  /*3d80*/  MUFU.EX2 R133, R133 ;  /* 0x0000008500857308 */ /* 0x000f220000000800 */
[----:B------:R-:W-:-:S07]  /*3d90*/  FADD.FTZ R56, R56, -R117 ;  /* 0x8000007538387221 */ /* 0x000fce0000010000 */
[----:B------:R-:W4:Y:S01]  /*3da0*/  MUFU.EX2 R103, R103 ;  /* 0x0000006700677308 */ /* 0x000f220000000800 */
[----:B------:R-:W-:-:S07]  /*3db0*/  FADD.FTZ R58, R58, -R117 ;  /* 0x800000753a3a7221 */ /* 0x000fce0000010000 */
[----:B------:R-:W-:Y:S01]  /*3dc0*/  MUFU.EX2 R104, R104 ;  /* 0x0000006800687308 */ /* 0x000fe20000000800 */
[----:B------:R-:W-:-:S07]  /*3dd0*/  FADD.FTZ R57, R57, -R120 ;  /* 0x8000007839397221 */ /* 0x000fce0000010000 */
[----:B------:R-:W-:Y:S01]  /*3de0*/  MUFU.EX2 R105, R105 ;  /* 0x0000006900697308 */ /* 0x000fe20000000800 */
[----:B------:R-:W-:-:S07]  /*3df0*/  FADD.FTZ R59, R59, -R120 ;  /* 0x800000783b3b7221 */ /* 0x000fce0000010000 */
[----:B------:R-:W-:Y:S08]  /*3e00*/  MUFU.EX2 R106, R106 ;  /* 0x0000006a006a7308 */ /* 0x000ff00000000800 */
[----:B------:R-:W4:Y:S08]  /*3e10*/  MUFU.EX2 R136, R136 ;  /* 0x0000008800887308 */ /* 0x000f300000000800 */
[----:B------:R-:W4:Y:S08]  /*3e20*/  MUFU.EX2 R137, R137 ;  /* 0x0000008900897308 */ /* 0x000f300000000800 */
[----:B------:R-:W4:Y:S08]  /*3e30*/  MUFU.EX2 R228, R228 ;  /* 0x000000e400e47308 */ /* 0x000f300000000800 */
[----:B------:R-:W4:Y:S01]  /*3e40*/  MUFU.EX2 R29, R140 ;  /* 0x0000008c001d7308 */ /* 0x000f220000000800 */
[--C-:B------:R-:W-:Y:S01]  /*3e50*/  FADD.FTZ R53, R53, -R227.reuse ;  /* 0x800000e335357221 */ /* 0x100fe20000010000 */
[----:B------:R-:W-:Y:S01]  /*3e60*/  FADD.FTZ R55, R55, -R227 ;  /* 0x800000e337377221 */ /* 0x000fe20000010000 */
[----:B------:R-:W-:Y:S01]  /*3e70*/  FMUL.FTZ R30, R220, R30 ;  /* 0x0000001edc1e7220 */ /* 0x000fe20000410000 */
[----:B-----5:R-:W-:Y:S01]  /*3e80*/  FMUL.FTZ R31, R221, R31 ;  /* 0x0000001fdd1f7220 */ /* 0x020fe20000410000 */
[----:B-1----:R-:W-:Y:S01]  /*3e90*/  FMUL.FTZ R62, R126, R62 ;  /* 0x0000003e7e3e7220 */ /* 0x002fe20000410000 */
[----:B--2---:R-:W-:Y:S01]  /*3ea0*/  FMUL.FTZ R63, R127, R63 ;  /* 0x0000003f7f3f7220 */ /* 0x004fe20000410000 */
[----:B------:R-:W-:Y:S01]  /*3eb0*/  FMUL.FTZ R16, R131, R16 ;  /* 0x0000001083107220 */ /* 0x000fe20000410000 */
[----:B------:R-:W-:Y:S01]  /*3ec0*/  F2FP.F16.F32.PACK_AB R60, R15, R60 ;  /* 0x0000003c0f3c723e */ /* 0x000fe200000000ff */
        /* <DEDUP_REMOVED lines=12> */
[----:B---3--:R-:W-:Y:S01]  /*3f90*/  FMUL.FTZ R58, R122, R58 ;  /* 0x0000003a7a3a7220 */ /* 0x008fe20000410000 */
[----:B------:R-:W-:Y:S01]  /*3fa0*/  FMUL.FTZ R59, R123, R59 ;  /* 0x0000003b7b3b7220 */ /* 0x000fe20000410000 */
[----:B------:R-:W-:Y:S01]  /*3fb0*/  FMUL.FTZ R9, R134, R9 ;  /* 0x0000000986097220 */ /* 0x000fe20000410000 */
[----:B------:R-:W-:-:S02]  /*3fc0*/  IMAD R15, R0, 0x4000, R141 ;  /* 0x00004000000f7824 */ /* 0x000fc400078e028d */
[----:B------:R-:W-:Y:S01]  /*3fd0*/  FADD.FTZ R113, R74, -R113 ;  /* 0x800000714a717221 */ /* 0x000fe20000010000 */
[----:B------:R-:W-:Y:S01]  /*3fe0*/  FADD.FTZ R237, R75, -R237 ;  /* 0x800000ed4bed7221 */ /* 0x000fe20000010000 */
[----:B------:R-:W-:Y:S01]  /*3ff0*/  FADD.FTZ R235, R78, -R235 ;  /* 0x800000eb4eeb7221 */ /* 0x000fe20000010000 */
[----:B------:R-:W-:Y:S01]  /*4000*/  FADD.FTZ R234, R79, -R234 ;  /* 0x800000ea4fea7221 */ /* 0x000fe20000010000 */
[--C-:B------:R-:W-:Y:S01]  /*4010*/  FADD.FTZ R114, R80, -R233.reuse ;  /* 0x800000e950727221 */ /* 0x100fe20000010000 */
[--C-:B------:R-:W-:Y:S01]  /*4020*/  FADD.FTZ R120, R81, -R232.reuse ;  /* 0x800000e851787221 */ /* 0x100fe20000010000 */
        /* <DEDUP_REMOVED lines=59> */
[----:B------:R1:W-:Y:S01]  /*43e0*/  STSM.16.MT88.4 [R15+0x21c00], R76 ;  /* 0x021c004c0f007844 */ /* 0x0003e20000004200 */
        /* <DEDUP_REMOVED lines=11> */
[----:B------:R1:W-:Y:S04]  /*44a0*/  STSM.16.MT88.4 [R15+0x23c00], R60 ;  /* 0x023c003c0f007844 */ /* 0x0003e80000004200 */
[----:B------:R1:W-:Y:S01]  /*44b0*/  STSM.16.MT88.4 [R15+0x24400], R56 ;  /* 0x024400380f007844 */ /* 0x0003e20000004200 */
[----:B------:R-:W-:Y:S01]  /*44c0*/  WARPGROUP.ARRIVE ;  /* 0x00000000000079c5 */ /* 0x000fe20000000000 */
[----:B------:R-:W-:Y:S01]  /*44d0*/  UMOV UR6, UR4 ;  /* 0x0000000400067c82 */ /* 0x000fe20008000000 */
[----:B------:R-:W-:-:S04]  /*44e0*/  UMOV UR7, 0x40000040 ;  /* 0x4000004000077882 */ /* 0x000fc80000000000 */
        /* <DEDUP_REMOVED lines=137> */
.L_x_6409:
        /* <DEDUP_REMOVED lines=68> */
.L_x_6410:
[----:B-1----:R-:W2:Y:S01]  /*51c0*/  LDL R5, [R1] ;  /* 0x0000000001057983 */ /* 0x002ea20000100800 */
        /* <DEDUP_REMOVED lines=11> */
.L_x_6400:
[----:B------:R-:W-:-:S06]  /*5280*/  UISETP.GE.AND UP0, UPT, UR41, UR40, UPT ;  /* 0x000000282900728c */ /* 0x000fcc000bf06270 */
[----:B------:R-:W-:-:S13]  /*5290*/  PLOP3.LUT P0, PT, PT, PT, UP0, 0x80, 0x0 ;  /* 0x000000000000781c */ /* 0x000fda0003f0f008 */
[----:B------:R-:W-:Y:S05]  /*52a0*/  @P0 BRA `(.L_x_6412) ;  /* 0x0000003800480947 */ /* 0x000fea0003800000 */
[----:B------:R-:W1:Y:S01]  /*52b0*/  LDL.LU R11, [R1+0x20] ;  /* 0x00002000010b7983 */ /* 0x000e620000300800 */
[----:B------:R-:W-:-:S03]  /*52c0*/  ULDC UR4, c[0x0][0x290] ;  /* 0x0000a40000047ab9 */ /* 0x000fc60000000800 */
[----:B------:R-:W3:Y:S01]  /*52d0*/  LDL.LU R10, [R1+0x14] ;  /* 0x00001400010a7983 */ /* 0x000ee20000300800 */
[----:B------:R-:W-:Y:S01]  /*52e0*/  UIMAD UR4, UR37, -0x80, UR4 ;  /* 0xffffff80250478a4 */ /* 0x000fe2000f8e0204 */
[----:B------:R-:W-:Y:S01]  /*52f0*/  IMAD R229, R229, 0x2000, R236 ;  /* 0x00002000e5e57824 */ /* 0x000fe200078e02ec */
[----:B------:R-:W4:Y:S01]  /*5300*/  S2R R5, SR_TID.X ;  /* 0x0000000000057919 */ /* 0x000f220000002100 */
[----:B------:R-:W-:-:S03]  /*5310*/  IMAD.MOV.U32 R235, RZ, RZ, 0x40000040 ;  /* 0x40000040ffeb7424 */ /* 0x000fc600078e00ff */
[----:B--2---:R-:W-:Y:S02]  /*5320*/  IMAD.U32 R15, RZ, RZ, UR4 ;  /* 0x00000004ff0f7e24 */ /* 0x004fe4000f8e00ff */
[----:B------:R-:W-:Y:S02]  /*5330*/  IMAD.MOV.U32 R233, RZ, RZ, 0x40000040 ;  /* 0x40000040ffe97424 */ /* 0x000fe400078e00ff */
        /* <DEDUP_REMOVED lines=8> */
[----:B------:R-:W-:Y:S01]  /*53c0*/  IMAD.IADD R8, R5, 0x1, -R8 ;  /* 0x0000000105087824 */ /* 0x000fe200078e0a08 */
[----:B-1----:R-:W-:Y:S02]  /*53d0*/  LEA.HI R13, R11, R9, RZ, 0x5 ;  /* 0x000000090b0d7211 */ /* 0x002fe400078f28ff */
[----:B------:R-:W-:Y:S02]  /*53e0*/  LEA.HI R9, R7, R7, RZ, 0x1 ;  /* 0x0000000707097211 */ /* 0x000fe400078f08ff */
[--C-:B---3--:R-:W-:Y:S02]  /*53f0*/  SHF.R.S32.HI R11, RZ, 0x2, R10.reuse ;  /* 0x00000002ff0b7819 */ /* 0x108fe4000001140a */
[----:B------:R-:W-:Y:S02]  /*5400*/  LOP3.LUT R12, R9, 0xfffffffe, RZ, 0xc0, !PT ;  /* 0xfffffffe090c7812 */ /* 0x000fe400078ec0ff */
[----:B------:R-:W-:Y:S02]  /*5410*/  SHF.R.S32.HI R10, RZ, 0x1f, R10 ;  /* 0x0000001fff0a7819 */ /* 0x000fe4000001140a */
[----:B------:R-:W-:-:S02]  /*5420*/  SHF.R.S32.HI R9, RZ, 0x1f, R8 ;  /* 0x0000001fff097819 */ /* 0x000fc40000011408 */
[----:B------:R-:W-:Y:S01]  /*5430*/  SHF.R.S32.HI R14, RZ, 0x5, R13 ;  /* 0x00000005ff0e7819 */ /* 0x000fe2000001140d */
[----:B------:R-:W-:Y:S01]  /*5440*/  IMAD.IADD R13, R7, 0x1, -R12 ;  /* 0x00000001070d7824 */ /* 0x000fe200078e0a0c */
[----:B------:R-:W-:Y:S02]  /*5450*/  LEA.HI R10, R10, R11, RZ, 0x3 ;  /* 0x0000000b0a0a7211 */ /* 0x000fe400078f18ff */
[CC--:B------:R-:W-:Y:S01]  /*5460*/  LEA.HI R7, R9.reuse, R8.reuse, RZ, 0x3 ;  /* 0x0000000809077211 */ /* 0x0c0fe200078f18ff */
[----:B------:R-:W-:Y:S01]  /*5470*/  IMAD R14, R14, -0x10, R15 ;  /* 0xfffffff00e0e7824 */ /* 0x000fe200078e020f */
[----:B------:R-:W-:Y:S02]  /*5480*/  LEA.HI R9, R9, R8, RZ, 0x2 ;  /* 0x0000000809097211 */ /* 0x000fe400078f10ff */
[----:B------:R-:W-:Y:S02]  /*5490*/  LOP3.LUT R12, R10, 0xfffffff8, RZ, 0xc0, !PT ;  /* 0xfffffff80a0c7812 */ /* 0x000fe400078ec0ff */
[----:B------:R-:W-:-:S02]  /*54a0*/  SHF.R.S32.HI R8, RZ, 0x3, R7 ;  /* 0x00000003ff087819 */ /* 0x000fc40000011407 */
[----:B------:R-:W-:Y:S02]  /*54b0*/  SHF.R.S32.HI R7, RZ, 0x1f, R7 ;  /* 0x0000001fff077819 */ /* 0x000fe40000011407 */
[----:B------:R-:W-:Y:S02]  /*54c0*/  SHF.R.S32.HI R10, RZ, 0x2, R9 ;  /* 0x00000002ff0a7819 */ /* 0x000fe40000011409 */
[----:B------:R-:W-:Y:S02]  /*54d0*/  LEA.HI R7, R7, R8, RZ, 0x4 ;  /* 0x0000000807077211 */ /* 0x000fe400078f20ff */
[----:B------:R-:W-:Y:S02]  /*54e0*/  LEA.HI R9, R9, R10, RZ, 0x1 ;  /* 0x0000000a09097211 */ /* 0x000fe400078f08ff */
[----:B------:R-:W-:Y:S02]  /*54f0*/  LEA.HI R15, R6, R5, RZ, 0x2 ;  /* 0x00000005060f7211 */ /* 0x000fe400078f10ff */
[----:B------:R-:W-:-:S02]  /*5500*/  LOP3.LUT R7, R7, 0x1ffffff0, RZ, 0xc0, !PT ;  /* 0x1ffffff007077812 */ /* 0x000fc400078ec0ff */
[----:B------:R-:W-:Y:S02]  /*5510*/  LOP3.LUT R9, R9, 0xfffffffe, RZ, 0xc0, !PT ;  /* 0xfffffffe09097812 */ /* 0x000fe400078ec0ff */
[----:B------:R-:W-:Y:S01]  /*5520*/  IADD3 R6, R14, R12, -R11 ;  /* 0x0000000c0e067210 */ /* 0x000fe20007ffe80b */
[----:B------:R-:W-:Y:S01]  /*5530*/  IMAD.IADD R8, R8, 0x1, -R7 ;  /* 0x0000000108087824 */ /* 0x000fe200078e0a07 */
[----:B------:R-:W-:Y:S01]  /*5540*/  LOP3.LUT R12, R15, 0xfffffffc, RZ, 0xc0, !PT ;  /* 0xfffffffc0f0c7812 */ /* 0x000fe200078ec0ff */
[C---:B------:R-:W-:Y:S02]  /*5550*/  IMAD.IADD R9, R10.reuse, 0x1, -R9 ;  /* 0x000000010a097824 */ /* 0x040fe400078e0a09 */
[C---:B------:R-:W-:Y:S02]  /*5560*/  VIADD R11, R10.reuse, 0x8 ;  /* 0x000000080a0b7836 */ /* 0x040fe40000000000 */
[----:B------:R-:W-:Y:S02]  /*5570*/  IMAD R6, R13, -0x40, R6 ;  /* 0xffffffc00d067824 */ /* 0x000fe400078e0206 */
[----:B------:R-:W-:-:S02]  /*5580*/  VIADD R13, R10, 0x10 ;  /* 0x000000100a0d7836 */ /* 0x000fc40000000000 */
[----:B------:R-:W-:Y:S02]  /*5590*/  IMAD R7, R8, 0x8, R9 ;  /* 0x0000000808077824 */ /* 0x000fe400078e0209 */
[----:B------:R-:W-:Y:S01]  /*55a0*/  IMAD.IADD R5, R5, 0x1, -R12 ;  /* 0x0000000105057824 */ /* 0x000fe200078e0a0c */
[----:B------:R-:W-:Y:S01]  /*55b0*/  LEA.HI R12, R11, R11, RZ, 0x1 ;  /* 0x0000000b0b0c7211 */ /* 0x000fe200078f08ff */
[----:B------:R-:W-:Y:S01]  /*55c0*/  VIADD R15, R10, 0x18 ;  /* 0x000000180a0f7836 */ /* 0x000fe20000000000 */
[----:B------:R-:W-:Y:S01]  /*55d0*/  LEA.HI R8, R13, R13, RZ, 0x1 ;  /* 0x0000000d0d087211 */ /* 0x000fe200078f08ff */
[----:B------:R1:W-:Y:S01]  /*55e0*/  STL [R1+0x38], R7 ;  /* 0x0000380701007387 */ /* 0x0003e20000100800 */
[----:B------:R-:W-:Y:S02]  /*55f0*/  LOP3.LUT R14, R12, 0xfffffffe, RZ, 0xc0, !PT ;  /* 0xfffffffe0c0e7812 */ /* 0x000fe400078ec0ff */
[----:B------:R-:W-:Y:S02]  /*5600*/  LOP3.LUT R10, R8, 0xfffffffe, RZ, 0xc0, !PT ;  /* 0xfffffffe080a7812 */ /* 0x000fe400078ec0ff */
[----:B------:R-:W-:Y:S01]  /*5610*/  SHF.R.S32.HI R9, RZ, 0x1, R8 ;  /* 0x00000001ff097819 */ /* 0x000fe20000011408 */
[----:B------:R-:W-:Y:S01]  /*5620*/  IMAD.IADD R14, R11, 0x1, -R14 ;  /* 0x000000010b0e7824 */ /* 0x000fe200078e0a0e */
[----:B------:R-:W-:Y:S01]  /*5630*/  SHF.R.S32.HI R8, RZ, 0x1f, R8 ;  /* 0x0000001fff087819 */ /* 0x000fe20000011408 */
[----:B------:R-:W-:Y:S01]  /*5640*/  IMAD.IADD R10, R13, 0x1, -R10 ;  /* 0x000000010d0a7824 */ /* 0x000fe200078e0a0a */
[----:B------:R-:W-:Y:S01]  /*5650*/  LEA.HI R11, R15, R15, RZ, 0x1 ;  /* 0x0000000f0f0b7211 */ /* 0x000fe200078f08ff */
[----:B------:R-:W-:Y:S01]  /*5660*/  IMAD.MOV.U32 R13, RZ, RZ, 0x40000040 ;  /* 0x40000040ff0d7424 */ /* 0x000fe200078e00ff */
[----:B-1----:R-:W-:-:S02]  /*5670*/  SHF.R.S32.HI R7, RZ, 0x1, R12 ;  /* 0x00000001ff077819 */ /* 0x002fc4000001140c */
[----:B------:R-:W-:Y:S02]  /*5680*/  SHF.R.S32.HI R12, RZ, 0x1f, R12 ;  /* 0x0000001fff0c7819 */ /* 0x000fe4000001140c */
[----:B------:R-:W-:Y:S02]  /*5690*/  LEA.HI R8, R8, R9, RZ, 0x4 ;  /* 0x0000000908087211 */ /* 0x000fe400078f20ff */
[----:B------:R-:W-:Y:S02]  /*56a0*/  LEA.HI R12, R12, R7, RZ, 0x4 ;  /* 0x000000070c0c7211 */ /* 0x000fe400078f20ff */
[----:B------:R-:W-:Y:S02]  /*56b0*/  LOP3.LUT R8, R8, 0x1ffffff0, RZ, 0xc0, !PT ;  /* 0x1ffffff008087812 */ /* 0x000fe400078ec0ff */
[----:B------:R-:W-:Y:S02]  /*56c0*/  LOP3.LUT R12, R12, 0x1ffffff0, RZ, 0xc0, !PT ;  /* 0x1ffffff00c0c7812 */ /* 0x000fe400078ec0ff */
[--C-:B------:R-:W-:Y:S01]  /*56d0*/  SHF.R.S32.HI R16, RZ, 0x1, R11.reuse ;  /* 0x00000001ff107819 */ /* 0x100fe2000001140b */
[----:B------:R-:W-:Y:S01]  /*56e0*/  IMAD.IADD R9, R9, 0x1, -R8 ;  /* 0x0000000109097824 */ /* 0x000fe200078e0a08 */
[----:B------:R-:W-:Y:S01]  /*56f0*/  SHF.R.S32.HI R17, RZ, 0x1f, R11 ;  /* 0x0000001fff117819 */ /* 0x000fe2000001140b */
[----:B------:R-:W-:Y:S01]  /*5700*/  IMAD.IADD R7, R7, 0x1, -R12 ;  /* 0x0000000107077824 */ /* 0x000fe200078e0a0c */
[----:B------:R-:W-:Y:S01]  /*5710*/  LOP3.LUT R18, R11, 0xfffffffe, RZ, 0xc0, !PT ;  /* 0xfffffffe0b127812 */ /* 0x000fe200078ec0ff */
[----:B------:R-:W-:Y:S01]  /*5720*/  IMAD.MOV.U32 R11, RZ, RZ, 0x40000040 ;  /* 0x40000040ff0b7424 */ /* 0x000fe200078e00ff */
[----:B------:R-:W-:Y:S01]  /*5730*/  LEA.HI R17, R17, R16, RZ, 0x4 ;  /* 0x0000001011117211 */ /* 0x000fe200078f20ff */
[----:B------:R-:W-:-:S02]  /*5740*/  IMAD R8, R7, 0x8, R14 ;  /* 0x0000000807087824 */ /* 0x000fc400078e020e */
[----:B------:R-:W-:Y:S01]  /*5750*/  IMAD R7, R9, 0x8, R10 ;  /* 0x0000000809077824 */ /* 0x000fe200078e020a */
[----:B------:R-:W-:Y:S01]  /*5760*/  LOP3.LUT R17, R17, 0x1ffffff0, RZ, 0xc0, !PT ;  /* 0x1ffffff011117812 */ /* 0x000fe200078ec0ff */
[----:B------:R-:W-:Y:S01]  /*5770*/  IMAD.IADD R18, R15, 0x1, -R18 ;  /* 0x000000010f127824 */ /* 0x000fe200078e0a12 */
[----:B------:R1:W-:Y:S01]  /*5780*/  STL [R1+0x34], R8 ;  /* 0x0000340801007387 */ /* 0x0003e20000100800 */
[----:B------:R-:W-:Y:S02]  /*5790*/  IMAD.MOV.U32 R15, RZ, RZ, 0x40000040 ;  /* 0x40000040ff0f7424 */ /* 0x000fe400078e00ff */
[----:B------:R-:W-:Y:S01]  /*57a0*/  IMAD.IADD R17, R16, 0x1, -R17 ;  /* 0x0000000110117824 */ /* 0x000fe200078e0a11 */
[----:B------:R2:W-:Y:S01]  /*57b0*/  STL [R1+0x28], R7 ;  /* 0x0000280701007387 */ /* 0x0005e20000100800 */
[----:B------:R-:W-:Y:S02]  /*57c0*/  IMAD.MOV.U32 R9, RZ, RZ, 0x40000040 ;  /* 0x40000040ff097424 */ /* 0x000fe400078e00ff */
[----:B------:R-:W-:-:S02]  /*57d0*/  IMAD R10, R17, 0x8, R18 ;  /* 0x00000008110a7824 */ /* 0x000fc400078e0212 */
[----:B------:R-:W-:Y:S02]  /*57e0*/  VIADD R17, R5, 0x8 ;  /* 0x0000000805117836 */ /* 0x000fe40000000000 */
[----:B-1----:R-:W-:Y:S01]  /*57f0*/  VIADD R8, R229, 0x4000 ;  /* 0x00004000e5087836 */ /* 0x002fe20000000000 */
[----:B------:R1:W-:Y:S01]  /*5800*/  STL [R1+0x24], R10 ;  /* 0x0000240a01007387 */ /* 0x0003e20000100800 */
[----:B------:R-:W-:Y:S02]  /*5810*/  VIADD R16, R5, 0xc ;  /* 0x0000000c05107836 */ /* 0x000fe40000000000 */
[----:B--2---:R-:W-:Y:S01]  /*5820*/  VIADD R7, R229, 0x20c00 ;  /* 0x00020c00e5077836 */ /* 0x004fe20000000000 */
[----:B------:R-:W-:Y:S01]  /*5830*/  SHF.R.U32.HI R229, RZ, 0x4, R229 ;  /* 0x00000004ffe57819 */ /* 0x000fe200000116e5 */
[C---:B------:R-:W-:Y:S01]  /*5840*/  VIADD R17, R5.reuse, 0x14 ;  /* 0x0000001405117836 */ /* 0x040fe20000000000 */
[----:B------:R-:W-:Y:S01]  /*5850*/  SHF.R.U32.HI R8, RZ, 0x4, R8 ;  /* 0x00000004ff087819 */ /* 0x000fe20000011608 */
[----:B------:R-:W-:Y:S01]  /*5860*/  VIADD R16, R5, 0x18 ;  /* 0x0000001805107836 */ /* 0x000fe20000000000 */
[----:B------:R-:W-:-:S02]  /*5870*/  SHF.R.U32.HI R7, RZ, 0x4, R7 ;  /* 0x00000004ff077819 */ /* 0x000fc40000011607 */
[----:B------:R-:W-:Y:S02]  /*5880*/  LOP3.LUT R229, R229, 0x3fff, RZ, 0xc0, !PT ;  /* 0x00003fffe5e57812 */ /* 0x000fe400078ec0ff */
[----:B------:R-:W-:Y:S02]  /*5890*/  LOP3.LUT R8, R8, 0x3fff, RZ, 0xc0, !PT ;  /* 0x00003fff08087812 */ /* 0x000fe400078ec0ff */
[----:B------:R-:W-:Y:S02]  /*58a0*/  LOP3.LUT R7, R7, 0x3fff, RZ, 0xc0, !PT ;  /* 0x00003fff07077812 */ /* 0x000fe400078ec0ff */
[----:B-1----:R-:W-:Y:S02]  /*58b0*/  LOP3.LUT R10, R229, 0x10000, RZ, 0xfc, !PT ;  /* 0x00010000e50a7812 */ /* 0x002fe400078efcff */
[----:B------:R-:W-:Y:S02]  /*58c0*/  LOP3.LUT R237, R8, 0x10000, RZ, 0xfc, !PT ;  /* 0x0001000008ed7812 */ /* 0x000fe400078efcff */
[----:B------:R-:W-:Y:S01]  /*58d0*/  LOP3.LUT R7, R7, 0x10000, RZ, 0xfc, !PT ;  /* 0x0001000007077812 */ /* 0x000fe200078efcff */
[C---:B------:R-:W-:Y:S01]  /*58e0*/  VIADD R14, R10.reuse, 0x2 ;  /* 0x000000020a0e7836 */ /* 0x040fe20000000000 */
[----:B------:R1:W-:Y:S01]  /*58f0*/  STL [R1+0x20], R10 ;  /* 0x0000200a01007387 */ /* 0x0003e20000100800 */
[----:B------:R-:W-:-:S02]  /*5900*/  VIADD R12, R10, 0x4 ;  /* 0x000000040a0c7836 */ /* 0x000fc40000000000 */
[C---:B------:R-:W-:Y:S01]  /*5910*/  VIADD R8, R237.reuse, 0x2 ;  /* 0x00000002ed087836 */ /* 0x040fe20000000000 */
[----:B------:R2:W-:Y:S01]  /*5920*/  STL [R1+0x2c], R7 ;  /* 0x00002c0701007387 */ /* 0x0005e20000100800 */
[C---:B------:R-:W-:Y:S02]  /*5930*/  VIADD R234, R237.reuse, 0x4 ;  /* 0x00000004edea7836 */ /* 0x040fe40000000000 */
[----:B------:R-:W-:Y:S01]  /*5940*/  VIADD R232, R237, 0x6 ;  /* 0x00000006ede87836 */ /* 0x000fe20000000000 */
[----:B------:R3:W-:Y:S01]  /*5950*/  STL.64 [R1+0x18], R14 ;  /* 0x0000180e01007387 */ /* 0x0007e20000100a00 */
[----:B-1----:R-:W-:-:S03]  /*5960*/  VIADD R10, R10, 0x6 ;  /* 0x000000060a0a7836 */ /* 0x002fc60000000000 */
[----:B------:R3:W-:Y:S01]  /*5970*/  STL.64 [R1+0x10], R12 ;  /* 0x0000100c01007387 */ /* 0x0007e20000100a00 */
[----:B--2---:R-:W-:-:S03]  /*5980*/  VIADD R7, R5, 0x4 ;  /* 0x0000000405077836 */ /* 0x004fc60000000000 */
[----:B------:R3:W-:Y:S01]  /*5990*/  STL.64 [R1+0x8], R10 ;  /* 0x0000080a01007387 */ /* 0x0007e20000100a00 */
[C---:B------:R-:W-:Y:S02]  /*59a0*/  VIADD R7, R5.reuse, 0x10 ;  /* 0x0000001005077836 */ /* 0x040fe40000000000 */
[----:B------:R-:W-:Y:S01]  /*59b0*/  VIADD R7, R5, 0x1c ;  /* 0x0000001c05077836 */ /* 0x000fe20000000000 */
[----:B------:R3:W-:Y:S06]  /*59c0*/  STL.64 [R1], R8 ;  /* 0x0000000801007387 */ /* 0x0007ec0000100a00 */
.L_x_6423:
[----:B------:R-:W-:-:S05]  /*59d0*/  IMAD.U32 R7, RZ, RZ, UR36 ;  /* 0x00000024ff077e24 */ /* 0x000fca000f8e00ff */
[----:B------:R-:W-:-:S04]  /*59e0*/  LOP3.LUT R7, R7, 0x1, RZ, 0xfc, !PT ;  /* 0x0000000107077812 */ /* 0x000fc800078efcff */
[----:B------:R-:W-:-:S13]  /*59f0*/  ISETP.NE.AND P0, PT, R7, 0x3, PT ;  /* 0x000000030700780c */ /* 0x000fda0003f05270 */
[----:B--2---:R-:W-:Y:S05]  /*5a00*/  @!P0 BRA `(.L_x_6413) ;  /* 0x0000000000048947 */ /* 0x004fea0003800000 */
[----:B------:R-:W-:Y:S01]  /*5a10*/  BPT.TRAP 0x1 ;  /* 0x000000040000795c */ /* 0x000fe20000300000 */
.L_x_6413:
[----:B------:R-:W-:Y:S01]  /*5a20*/  IMAD R7, R0, 0x8, R236 ;  /* 0x0000000800077824 */ /* 0x000fe200078e02ec */
[----:B------:R-:W-:-:S04]  /*5a30*/  SHF.L.U32 R18, R4, 0x1f, RZ ;  /* 0x0000001f04127819 */ /* 0x000fc800000006ff */
[----:B------:R1:W2:Y:S01]  /*5a40*/  SYNCS.PHASECHK.TRANS64.TRYWAIT P1, [R7+URZ+0x30c10], R18 ;  /* 0x030c1012070075a7 */ /* 0x0002a2000802017f */
[----:B------:R-:W-:Y:S05]  /*5a50*/  @!P0 BRA `(.L_x_6414) ;  /* 0x0000000000048947 */ /* 0x000fea0003800000 */
[----:B------:R-:W-:Y:S01]  /*5a60*/  BPT.TRAP 0x1 ;  /* 0x000000040000795c */ /* 0x000fe20000300000 */
.L_x_6414:
[----:B---3--:R-:W-:-:S05]  /*5a70*/  VIADD R8, R236, 0x10000 ;  /* 0x00010000ec087836 */ /* 0x008fca0000000000 */
[----:B------:R-:W-:-:S04]  /*5a80*/  SHF.R.U32.HI R8, RZ, 0x4, R8 ;  /* 0x00000004ff087819 */ /* 0x000fc80000011608 */
[----:B------:R-:W-:-:S04]  /*5a90*/  LOP3.LUT R8, R8, 0x3fff, RZ, 0xc0, !PT ;  /* 0x00003fff08087812 */ /* 0x000fc800078ec0ff */
[----:B------:R-:W-:Y:S01]  /*5aa0*/  LOP3.LUT R9, R8, 0x10000, RZ, 0xfc, !PT ;  /* 0x0001000008097812 */ /* 0x000fe200078efcff */
[----:B--2---:R-:W-:Y:S06]  /*5ab0*/  @P1 BRA `(.L_x_6415) ;  /* 0x0000000000081947 */ /* 0x004fec0003800000 */
[----:B------:R-:W2:Y:S02]  /*5ac0*/  SYNCS.PHASECHK.TRANS64.TRYWAIT P1, [R7+URZ+0x30c10], R18 ;  /* 0x030c1012070075a7 */ /* 0x000ea4000802017f */
[----:B--2---:R-:W-:Y:S05]  /*5ad0*/  @!P1 BRA `(.L_x_6416) ;  /* 0x0000006800489947 */ /* 0x004fea0003800000 */
.L_x_6415:
        /* <DEDUP_REMOVED lines=63> */
.L_x_6417:
[----:B------:R1:W1:Y:S01]  /*5ed0*/  SYNCS.PHASECHK.TRANS64.TRYWAIT P1, [R7+URZ+0x30c30], R18 ;  /* 0x030c3012070075a7 */ /* 0x000262000802017f */
[----:B------:R-:W-:Y:S05]  /*5ee0*/  @!P0 BRA `(.L_x_6418) ;  /* 0x0000000000048947 */ /* 0x000fea0003800000 */
[----:B------:R-:W-:Y:S01]  /*5ef0*/  BPT.TRAP 0x1 ;  /* 0x000000040000795c */ /* 0x000fe20000300000 */
.L_x_6418:
        /* <DEDUP_REMOVED lines=8> */
.L_x_6419:
[----:B------:R-:W5:Y:S01]  /*5f80*/  LDL.64 R12, [R1] ;  /* 0x00000000010c7983 */ /* 0x000f620000100a00 */
[----:B------:R-:W-:Y:S01]  /*5f90*/  R2UR UR4, R237 ;  /* 0x00000000ed0472ca */ /* 0x000fe200000e0000 */
[----:B------:R-:W-:Y:S01]  /*5fa0*/  WARPGROUP.ARRIVE ;  /* 0x00000000000079c5 */ /* 0x000fe20000000000 */
[----:B------:R-:W-:Y:S01]  /*5fb0*/  R2UR UR6, R9 ;  /* 0x00000000090672ca */ /* 0x000fe200000e0000 */
[----:B------:R-:W-:Y:S01]  /*5fc0*/  UMOV UR5, 0x40000040 ;  /* 0x4000004000057882 */ /* 0x000fe20000000000 */
[----:B------:R-:W-:Y:S01]  /*5fd0*/  UMOV UR7, 0x40000040 ;  /* 0x4000004000077882 */ /* 0x000fe20000000000 */
[----:B------:R-:W-:Y:S01]  /*5fe0*/  UMOV UR11, 0x40000040 ;  /* 0x40000040000b7882 */ /* 0x000fe20000000000 */
[C---:B------:R-:W-:Y:S01]  /*5ff0*/  VIADD R15, R5.reuse, 0x4 ;  /* 0x00000004050f7836 */ /* 0x040fe20000000000 */
[C---:B------:R-:W-:Y:S01]  /*6000*/  ISETP.GT.AND P1, PT, R6.reuse, 0x8, PT ;  /* 0x000000080600780c */ /* 0x040fe20003f24270 */
[----:B------:R-:W-:Y:S01]  /*6010*/  VIADD R17, R5, 0x8 ;  /* 0x0000000805117836 */ /* 0x000fe20000000000 */
[----:B--2---:R-:W1:Y:S01]  /*6020*/  SHFL.IDX PT, R9, R11, R5, 0x1f ;  /* 0x00001f050b097589 */ /* 0x004e6200000e0000 */
[----:B------:R-:W-:Y:S01]  /*6030*/  ISETP.GT.AND P2, PT, R6, RZ, PT ;  /* 0x000000ff0600720c */ /* 0x000fe20003f44270 */
[----:B------:R-:W-:Y:S01]  /*6040*/  IMAD R217, R0, 0x400, R217 ;  /* 0x0000040000d97824 */ /* 0x000fe200078e02d9 */
[----:B------:R-:W-:Y:S01]  /*6050*/  FSEL R91, R91, -INF , P1 ;  /* 0xff8000005b5b7808 */ /* 0x000fe20000800000 */
[----:B------:R-:W2:Y:S01]  /*6060*/  SHFL.IDX PT, R10, R11, R15, 0x1f ;  /* 0x00001f0f0b0a7589 */ /* 0x000ea200000e0000 */
[----:B------:R-:W-:Y:S01]  /*6070*/  FSEL R88, R88, -INF , P2 ;  /* 0xff80000058587808 */ /* 0x000fe20001000000 */
[----:B------:R-:W-:Y:S01]  /*6080*/  HGMMA.64x128x16.F32 R24, gdesc[UR4], RZ, !UPT, gsb0 ;  /* 0x01e00000041879f0 */ /* 0x000fe2000c0008ff */
[----:B------:R-:W-:Y:S01]  /*6090*/  UIADD3 UR4, UR6, 0x2, URZ ;  /* 0x0000000206047890 */ /* 0x000fe2000fffe03f */
[----:B---3--:R-:W-:Y:S01]  /*60a0*/  SHFL.IDX PT, R18, R231, R5, 0x1f ;  /* 0x00001f05e7127589 */ /* 0x008fe200000e0000 */
[----:B------:R-:W-:Y:S01]  /*60b0*/  ULDC UR5, c[0x0][0x744] ;  /* 0x0001d10000057ab9 */ /* 0x000fe20000000800 */
[----:B------:R-:W-:-:S02]  /*60c0*/  FSEL R90, R90, -INF , P1 ;  /* 0xff8000005a5a7808 */ /* 0x000fc40000800000 */
[----:B------:R-:W-:Y:S01]  /*60d0*/  FSEL R94, R94, -INF , P1 ;  /* 0xff8000005e5e7808 */ /* 0x000fe20000800000 */
[----:B------:R-:W3:Y:S01]  /*60e0*/  SHFL.IDX PT, R22, R231, R17, 0x1f ;  /* 0x00001f11e7167589 */ /* 0x000ee200000e0000 */
[----:B------:R-:W-:Y:S01]  /*60f0*/  UMOV UR10, UR4 ;  /* 0x00000004000a7c82 */ /* 0x000fe20008000000 */
[----:B------:R-:W-:Y:S01]  /*6100*/  UIADD3 UR4, UR6, 0x4, URZ ;  /* 0x0000000406047890 */ /* 0x000fe2000fffe03f */
[----:B------:R-:W-:Y:S01]  /*6110*/  FSEL R104, R104, -INF , P2 ;  /* 0xff80000068687808 */ /* 0x000fe20001000000 */
[----:B------:R-:W-:Y:S01]  /*6120*/  SHFL.IDX PT, R20, R231, R15, 0x1f ;  /* 0x00001f0fe7147589 */ /* 0x000fe200000e0000 */
[----:B------:R-:W-:Y:S01]  /*6130*/  FSEL R101, R101, -INF , P2 ;  /* 0xff80000065657808 */ /* 0x000fe20001000000 */
[----:B------:R-:W-:Y:S01]  /*6140*/  UIADD3 UR6, UR6, 0x6, URZ ;  /* 0x0000000606067890 */ /* 0x000fe2000fffe03f */
[----:B------:R-:W-:Y:S02]  /*6150*/  FSEL R92, R92, -INF , P2 ;  /* 0xff8000005c5c7808 */ /* 0x000fe40001000000 */
[----:B------:R-:W-:Y:S01]  /*6160*/  FSEL R103, R103, -INF , P1 ;  /* 0xff80000067677808 */ /* 0x000fe20000800000 */
[--C-:B-1----:R-:W-:Y:S01]  /*6170*/  FFMA.FTZ R88, R88, UR5, -R9.reuse ;  /* 0x0000000558587c23 */ /* 0x102fe20008010809 */
[----:B------:R-:W-:Y:S01]  /*6180*/  FFMA.FTZ R90, R90, UR5, -R9 ;  /* 0x000000055a5a7c23 */ /* 0x000fe20008010809 */
[----:B------:R-:W-:Y:S01]  /*6190*/  FSEL R106, R106, -INF , P1 ;  /* 0xff8000006a6a7808 */ /* 0x000fe20000800000 */
[----:B--2---:R-:W-:Y:S01]  /*61a0*/  FFMA.FTZ R91, R91, UR5, -R10 ;  /* 0x000000055b5b7c23 */ /* 0x004fe2000801080a */
[----:B------:R-:W-:Y:S01]  /*61b0*/  MUFU.EX2 R222, R88 ;  /* 0x0000005800de7308 */ /* 0x000fe20000000800 */
[----:B------:R-:W-:-:S02]  /*61c0*/  FSEL R93, R93, -INF , P2 ;  /* 0xff8000005d5d7808 */ /* 0x000fc40001000000 */
[----:B------:R-:W-:Y:S02]  /*61d0*/  FSEL R116, R116, -INF , P2 ;  /* 0xff80000074747808 */ /* 0x000fe40001000000 */
[----:B------:R-:W-:Y:S02]  /*61e0*/  FSEL R118, R118, -INF , P1 ;  /* 0xff80000076767808 */ /* 0x000fe40000800000 */
[----:B------:R-:W-:Y:S01]  /*61f0*/  FSEL R95, R95, -INF , P1 ;  /* 0xff8000005f5f7808 */ /* 0x000fe20000800000 */
[----:B------:R1:W-:Y:S01]  /*6200*/  MUFU.EX2 R229, R91 ;  /* 0x0000005b00e57308 */ /* 0x0003e20000000800 */
[----:B------:R-:W-:Y:S02]  /*6210*/  FSEL R117, R117, -INF , P2 ;  /* 0xff80000075757808 */ /* 0x000fe40001000000 */
[----:B------:R-:W-:Y:S02]  /*6220*/  FSEL R147, R147, -INF , P1 ;  /* 0xff80000093937808 */ /* 0x000fe40000800000 */
[----:B------:R-:W-:-:S02]  /*6230*/  FSEL R89, R89, -INF , P2 ;  /* 0xff80000059597808 */ /* 0x000fc40001000000 */
[----:B------:R-:W-:Y:S01]  /*6240*/  FSEL R113, R113, -INF , P2 ;  /* 0xff80000071717808 */ /* 0x000fe20001000000 */
[----:B------:R2:W2:Y:S01]  /*6250*/  MUFU.EX2 R230, R90 ;  /* 0x0000005a00e67308 */ /* 0x0004a20000000800 */
[----:B-1----:R-:W-:Y:S02]  /*6260*/  VIADD R91, R5, 0x1c ;  /* 0x0000001c055b7836 */ /* 0x002fe40000000000 */
[----:B------:R-:W-:Y:S01]  /*6270*/  FFMA.FTZ R89, R89, UR5, -R10 ;  /* 0x0000000559597c23 */ /* 0x000fe2000801080a */
[----:B------:R-:W-:Y:S02]  /*6280*/  FSEL R108, R108, -INF , P2 ;  /* 0xff8000006c6c7808 */ /* 0x000fe40001000000 */
[----:B------:R-:W-:Y:S01]  /*6290*/  FSEL R100, R100, -INF , P2 ;  /* 0xff80000064647808 */ /* 0x000fe20001000000 */
[----:B------:R-:W1:Y:S01]  /*62a0*/  SHFL.IDX PT, R16, R11, R91, 0x1f ;  /* 0x00001f5b0b107589 */ /* 0x000e6200000e0000 */
[----:B------:R-:W-:Y:S01]  /*62b0*/  FSEL R110, R110, -INF , P1 ;  /* 0xff8000006e6e7808 */ /* 0x000fe20000800000 */
[--C-:B---3--:R-:W-:Y:S01]  /*62c0*/  FFMA.FTZ R21, R108, UR5, -R22.reuse ;  /* 0x000000056c157c23 */ /* 0x108fe20008010816 */
[----:B------:R-:W-:Y:S01]  /*62d0*/  FSEL R112, R112, -INF , P2 ;  /* 0xff80000070707808 */ /* 0x000fe20001000000 */
[----:B------:R-:W-:Y:S01]  /*62e0*/  MUFU.EX2 R225, R89 ;  /* 0x0000005900e17308 */ /* 0x000fe20000000800 */
[----:B------:R-:W-:Y:S01]  /*62f0*/  FSEL R114, R114, -INF , P1 ;  /* 0xff80000072727808 */ /* 0x000fe20000800000 */
[----:B------:R-:W-:Y:S01]  /*6300*/  FFMA.FTZ R22, R110, UR5, -R22 ;  /* 0x000000056e167c23 */ /* 0x000fe20008010816 */
[----:B------:R-:W-:-:S02]  /*6310*/  FSEL R96, R96, -INF , P2 ;  /* 0xff80000060607808 */ /* 0x000fc40001000000 */
[----:B------:R-:W-:Y:S02]  /*6320*/  FSEL R98, R98, -INF , P1 ;  /* 0xff80000062627808 */ /* 0x000fe40000800000 */
[----:B------:R-:W-:Y:S01]  /*6330*/  FSEL R102, R102, -INF , P1 ;  /* 0xff80000066667808 */ /* 0x000fe20000800000 */
[----:B------:R-:W-:Y:S01]  /*6340*/  MUFU.EX2 R21, R21 ;  /* 0x0000001500157308 */ /* 0x000fe20000000800 */
[----:B------:R-:W-:Y:S02]  /*6350*/  FSEL R109, R109, -INF , P2 ;  /* 0xff8000006d6d7808 */ /* 0x000fe40001000000 */
[----:B------:R-:W-:Y:S02]  /*6360*/  FSEL R97, R97, -INF , P2 ;  /* 0xff80000061617808 */ /* 0x000fe40001000000 */
[----:B------:R-:W-:Y:S02]  /*6370*/  FSEL R99, R99, -INF , P1 ;  /* 0xff80000063637808 */ /* 0x000fe40000800000 */
[----:B------:R-:W-:Y:S01]  /*6380*/  FSEL R119, R119, -INF , P1 ;  /* 0xff80000077777808 */ /* 0x000fe20000800000 */
[----:B------:R-:W-:Y:S01]  /*6390*/  MUFU.EX2 R22, R22 ;  /* 0x0000001600167308 */ /* 0x000fe20000000800 */
[----:B------:R-:W-:-:S02]  /*63a0*/  FSEL R105, R105, -INF , P2 ;  /* 0xff80000069697808 */ /* 0x000fc40001000000 */
[----:B------:R-:W-:Y:S01]  /*63b0*/  FSEL R107, R107, -INF , P1 ;  /* 0xff8000006b6b7808 */ /* 0x000fe20000800000 */
[--C-:B-1----:R-:W-:Y:S01]  /*63c0*/  FFMA.FTZ R15, R101, UR5, -R16.reuse ;  /* 0x00000005650f7c23 */ /* 0x102fe20008010810 */
[----:B------:R-:W-:Y:S01]  /*63d0*/  FFMA.FTZ R16, R103, UR5, -R16 ;  /* 0x0000000567107c23 */ /* 0x000fe20008010810 */
[----:B------:R-:W-:Y:S01]  /*63e0*/  VIADD R103, R5, 0xc ;  /* 0x0000000c05677836 */ /* 0x000fe20000000000 */
[----:B------:R-:W-:Y:S01]  /*63f0*/  FSEL R123, R123, -INF , P1 ;  /* 0xff8000007b7b7808 */ /* 0x000fe20000800000 */
[----:B------:R-:W-:Y:S01]  /*6400*/  VIADD R101, R5, 0x14 ;  /* 0x0000001405657836 */ /* 0x000fe20000000000 */
[----:B------:R-:W-:Y:S01]  /*6410*/  FSEL R134, R134, -INF , P1 ;  /* 0xff80000086867808 */ /* 0x000fe20000800000 */
[--C-:B------:R-:W-:Y:S01]  /*6420*/  FFMA.FTZ R19, R105, UR5, -R20.reuse ;  /* 0x0000000569137c23 */ /* 0x100fe20008010814 */
[----:B------:R-:W1:Y:S01]  /*6430*/  SHFL.IDX PT, R88, R231, R103, 0x1f ;  /* 0x00001f67e7587589 */ /* 0x000e6200000e0000 */
[----:B------:R-:W-:Y:S01]  /*6440*/  FFMA.FTZ R20, R107, UR5, -R20 ;  /* 0x000000056b147c23 */ /* 0x000fe20008010814 */
[----:B------:R-:W-:Y:S01]  /*6450*/  FSEL R120, R120, -INF , P2 ;  /* 0xff80000078787808 */ /* 0x000fe20001000000 */
[----:B------:R-:W-:Y:S01]  /*6460*/  MUFU.EX2 R15, R15 ;  /* 0x0000000f000f7308 */ /* 0x000fe20000000800 */
[----:B----4-:R-:W3:Y:S01]  /*6470*/  SHFL.IDX PT, R103, R223, R103, 0x1f ;  /* 0x00001f67df677589 */ /* 0x010ee200000e0000 */
[----:B------:R-:W-:-:S02]  /*6480*/  FSEL R107, R129, -INF , P2 ;  /* 0xff800000816b7808 */ /* 0x000fc40001000000 */
[----:B------:R-:W-:Y:S01]  /*6490*/  FSEL R131, R131, -INF , P1 ;  /* 0xff80000083837808 */ /* 0x000fe20000800000 */
[----:B------:R-:W4:Y:S01]  /*64a0*/  SHFL.IDX PT, R108, R223, R101, 0x1f ;  /* 0x00001f65df6c7589 */ /* 0x000f2200000e0000 */
[----:B------:R-:W-:Y:S02]  /*64b0*/  FSEL R111, R111, -INF , P1 ;  /* 0xff8000006f6f7808 */ /* 0x000fe40000800000 */
[----:B------:R-:W-:Y:S01]  /*64c0*/  FSEL R126, R126, -INF , P1 ;  /* 0xff8000007e7e7808 */ /* 0x000fe20000800000 */
[----:B------:R-:W-:Y:S01]  /*64d0*/  MUFU.EX2 R16, R16 ;  /* 0x0000001000107308 */ /* 0x000fe20000000800 */
[----:B------:R-:W-:Y:S02]  /*64e0*/  FSEL R105, R128, -INF , P2 ;  /* 0xff80000080697808 */ /* 0x000fe40001000000 */
[----:B------:R-:W-:Y:S02]  /*64f0*/  FSEL R130, R130, -INF , P1 ;  /* 0xff80000082827808 */ /* 0x000fe40000800000 */
[----:B------:R-:W-:-:S02]  /*6500*/  FSEL R135, R135, -INF , P1 ;  /* 0xff80000087877808 */ /* 0x000fc40000800000 */
[----:B------:R-:W-:Y:S01]  /*6510*/  FSEL R142, R142, -INF , P1 ;  /* 0xff8000008e8e7808 */ /* 0x000fe20000800000 */
[----:B------:R-:W-:Y:S01]  /*6520*/  MUFU.EX2 R19, R19 ;  /* 0x0000001300137308 */ /* 0x000fe20000000800 */
[----:B------:R-:W-:Y:S02]  /*6530*/  FSEL R139, R139, -INF , P1 ;  /* 0xff8000008b8b7808 */ /* 0x000fe40000800000 */
[----:B------:R-:W-:Y:S01]  /*6540*/  FSEL R138, R138, -INF , P1 ;  /* 0xff8000008a8a7808 */ /* 0x000fe20000800000 */
[--C-:B-1----:R-:W-:Y:S01]  /*6550*/  FFMA.FTZ R23, R109, UR5, -R88.reuse ;  /* 0x000000056d177c23 */ /* 0x102fe20008010858 */
[----:B------:R-:W-:Y:S01]  /*6560*/  FSEL R109, R125, -INF , P2 ;  /* 0xff8000007d6d7808 */ /* 0x000fe20001000000 */
[----:B------:R-:W-:Y:S01]  /*6570*/  FFMA.FTZ R88, R111, UR5, -R88 ;  /* 0x000000056f587c23 */ /* 0x000fe20008010858 */
[----:B------:R-:W-:Y:S01]  /*6580*/  FSEL R111, R133, -INF , P2 ;  /* 0xff800000856f7808 */ /* 0x000fe20001000000 */
[----:B------:R-:W-:Y:S01]  /*6590*/  MUFU.EX2 R20, R20 ;  /* 0x0000001400147308 */ /* 0x000fe20000000800 */
[----:B------:R-:W-:Y:S01]  /*65a0*/  FSEL R125, R140, -INF , P2 ;  /* 0xff8000008c7d7808 */ /* 0x000fe20001000000 */
[----:B---3--:R-:W-:Y:S01]  /*65b0*/  FFMA.FTZ R109, R109, UR5, -R103 ;  /* 0x000000056d6d7c23 */ /* 0x008fe20008010867 */
[----:B------:R-:W-:Y:S01]  /*65c0*/  FSEL R122, R122, -INF , P1 ;  /* 0xff8000007a7a7808 */ /* 0x000fe20000800000 */
[--C-:B----4-:R-:W-:Y:S01]  /*65d0*/  FFMA.FTZ R107, R107, UR5, -R108.reuse ;  /* 0x000000056b6b7c23 */ /* 0x110fe2000801086c */
[----:B------:R-:W-:Y:S01]  /*65e0*/  FFMA.FTZ R108, R131, UR5, -R108 ;  /* 0x00000005836c7c23 */ /* 0x000fe2000801086c */
[----:B------:R-:W-:Y:S01]  /*65f0*/  FSEL R143, R143, -INF , P1 ;  /* 0xff8000008f8f7808 */ /* 0x000fe20000800000 */
[----:B------:R-:W-:Y:S01]  /*6600*/  SHFL.IDX PT, R131, R218, R5, 0x1f ;  /* 0x00001f05da837589 */ /* 0x000fe200000e0000 */
[----:B------:R-:W-:Y:S01]  /*6610*/  FSEL R115, R115, -INF , P1 ;  /* 0xff80000073737808 */ /* 0x000fe20000800000 */
[----:B------:R-:W-:Y:S01]  /*6620*/  MUFU.EX2 R23, R23 ;  /* 0x0000001700177308 */ /* 0x000fe20000000800 */
[----:B------:R-:W-:-:S02]  /*6630*/  FSEL R146, R146, -INF , P1 ;  /* 0xff80000092927808 */ /* 0x000fc40000800000 */
[----:B------:R-:W-:-:S05]  /*6640*/  FSEL R150, R150, -INF , P1 ;  /* 0xff80000096967808 */ /* 0x000fca0000800000 */
[----:B------:R-:W-:Y:S08]  /*6650*/  MUFU.EX2 R107, R107 ;  /* 0x0000006b006b7308 */ /* 0x000ff00000000800 */
[----:B------:R-:W-:Y:S01]  /*6660*/  MUFU.EX2 R108, R108 ;  /* 0x0000006c006c7308 */ /* 0x000fe20000000800 */
[----:B------:R-:W-:Y:S02]  /*6670*/  WARPGROUP.DEPBAR.LE gsb0, 0x0 ;  /* 0x00008000000079c5 */ /* 0x000fe40000010000 */
[----:B------:R-:W-:-:S05]  /*6680*/  WARPGROUP.ARRIVE ;  /* 0x00000000000079c5 */ /* 0x000fca0000000000 */
[----:B------:R-:W-:Y:S01]  /*6690*/  MUFU.EX2 R88, R88 ;  /* 0x0000005800587308 */ /* 0x000fe20000000800 */
[----:B-----5:R-:W-:Y:S02]  /*66a0*/  R2UR UR8, R12 ;  /* 0x000000000c0872ca */ /* 0x020fe400000e0000 */
[----:B------:R-:W-:Y:S01]  /*66b0*/  R2UR UR9, R13 ;  /* 0x000000000d0972ca */ /* 0x000fe200000e0000 */
[----:B------:R1:W3:Y:S01]  /*66c0*/  SHFL.IDX PT, R12, R11, R17, 0x1f ;  /* 0x00001f110b0c7589 */ /* 0x0002e200000e0000 */
[----:B------:R-:W-:-:S05]  /*66d0*/  VIADD R13, R5, 0xc ;  /* 0x0000000c050d7836 */ /* 0x000fca0000000000 */
[----:B------:R4:W5:Y:S01]  /*66e0*/  SHFL.IDX PT, R9, R11, R13, 0x1f ;  /* 0x00001f0d0b097589 */ /* 0x00096200000e0000 */
[----:B-1----:R-:W-:Y:S01]  /*66f0*/  FFMA.FTZ R17, R104, UR5, -R18 ;  /* 0x0000000568117c23 */ /* 0x002fe20008010812 */
[----:B------:R-:W-:-:S04]  /*6700*/  VIADD R104, R5, 0x18 ;  /* 0x0000001805687836 */ /* 0x000fc80000000000 */
[----:B------:R-:W-:Y:S01]  /*6710*/  HGMMA.64x128x16.F32 R24, gdesc[UR8], R24, gsb0 ;  /* 0x01e00000081879f0 */ /* 0x000fe20008000818 */
[----:B------:R-:W-:Y:S01]  /*6720*/  R2UR UR8, R234 ;  /* 0x00000000ea0872ca */ /* 0x000fe200000e0000 */
[----:B------:R-:W-:Y:S01]  /*6730*/  UMOV UR10, UR4 ;  /* 0x00000004000a7c82 */ /* 0x000fe20008000000 */
[----:B------:R-:W-:Y:S01]  /*6740*/  R2UR UR9, R235 ;  /* 0x00000000eb0972ca */ /* 0x000fe200000e0000 */
[----:B------:R-:W-:Y:S01]  /*6750*/  UMOV UR11, 0x40000040 ;  /* 0x40000040000b7882 */ /* 0x000fe20000000000 */
[----:B------:R-:W-:Y:S01]  /*6760*/  FFMA.FTZ R18, R106, UR5, -R18 ;  /* 0x000000056a127c23 */ /* 0x000fe20008010812 */
[C---:B------:R-:W-:Y:S01]  /*6770*/  VIADD R106, R5.reuse, 0x10 ;  /* 0x00000010056a7836 */ /* 0x040fe20000000000 */
[----:B------:R-:W-:Y:S01]  /*6780*/  SHFL.IDX PT, R110, R223, R104, 0x1f ;  /* 0x00001f68df6e7589 */ /* 0x000fe200000e0000 */
[----:B----4-:R-:W-:Y:S01]  /*6790*/  VIADD R13, R5, 0x10 ;  /* 0x00000010050d7836 */ /* 0x010fe20000000000 */
[----:B------:R-:W-:Y:S01]  /*67a0*/  MUFU.EX2 R17, R17 ;  /* 0x0000001100117308 */ /* 0x000fe20000000800 */
[----:B------:R-:W-:Y:S01]  /*67b0*/  R2UR UR4, R217 ;  /* 0x00000000d90472ca */ /* 0x000fe200000e0000 */
[----:B--2---:R-:W1:Y:S01]  /*67c0*/  SHFL.IDX PT, R90, R231, R106, 0x1f ;  /* 0x00001f6ae75a7589 */ /* 0x004e6200000e0000 */
[--C-:B---3--:R-:W-:Y:S01]  /*67d0*/  FFMA.FTZ R94, R94, UR5, -R12.reuse ;  /* 0x000000055e5e7c23 */ /* 0x108fe2000801080c */
[----:B------:R-:W-:-:S02]  /*67e0*/  FFMA.FTZ R92, R92, UR5, -R12 ;  /* 0x000000055c5c7c23 */ /* 0x000fc4000801080c */
[----:B------:R2:W3:Y:S02]  /*67f0*/  SHFL.IDX PT, R10, R11, R13, 0x1f ;  /* 0x00001f0d0b0a7589 */ /* 0x0004e400000e0000 */
[----:B------:R4:W3:Y:S01]  /*6800*/  MUFU.EX2 R227, R94 ;  /* 0x0000005e00e37308 */ /* 0x0008e20000000800 */
[--C-:B-----5:R-:W-:Y:S01]  /*6810*/  FFMA.FTZ R93, R93, UR5, -R9.reuse ;  /* 0x000000055d5d7c23 */ /* 0x120fe20008010809 */
[----:B------:R-:W-:Y:S01]  /*6820*/  FFMA.FTZ R95, R95, UR5, -R9 ;  /* 0x000000055f5f7c23 */ /* 0x000fe20008010809 */
[----:B------:R-:W5:Y:S05]  /*6830*/  SHFL.IDX PT, R106, R223, R106, 0x1f ;  /* 0x00001f6adf6a7589 */ /* 0x000f6a00000e0000 */
[----:B------:R1:W-:Y:S01]  /*6840*/  MUFU.EX2 R228, R92 ;  /* 0x0000005c00e47308 */ /* 0x0003e20000000800 */
[----:B----4-:R-:W4:Y:S01]  /*6850*/  SHFL.IDX PT, R94, R231, R104, 0x1f ;  /* 0x00001f68e75e7589 */ /* 0x010f2200000e0000 */
[----:B--2---:R-:W-:-:S05]  /*6860*/  VIADD R13, R5, 0x14 ;  /* 0x00000014050d7836 */ /* 0x004fca0000000000 */
[----:B------:R2:W4:Y:S01]  /*6870*/  SHFL.IDX PT, R12, R11, R13, 0x1f ;  /* 0x00001f0d0b0c7589 */ /* 0x00052200000e0000 */
[----:B------:R4:W-:Y:S01]  /*6880*/  MUFU.EX2 R226, R93 ;  /* 0x0000005d00e27308 */ /* 0x0009e20000000800 */
[--C-:B-1----:R-:W-:Y:S02]  /*6890*/  FFMA.FTZ R89, R112, UR5, -R90.reuse ;  /* 0x0000000570597c23 */ /* 0x102fe4000801085a */
[----:B------:R1:W4:Y:S01]  /*68a0*/  SHFL.IDX PT, R92, R231, R101, 0x1f ;  /* 0x00001f65e75c7589 */ /* 0x00032200000e0000 */
[----:B------:R-:W-:Y:S01]  /*68b0*/  FFMA.FTZ R90, R114, UR5, -R90 ;  /* 0x00000005725a7c23 */ /* 0x000fe2000801085a */
[C---:B------:R-:W-:Y:S02]  /*68c0*/  VIADD R114, R5.reuse, 0x8 ;  /* 0x0000000805727836 */ /* 0x040fe40000000000 */
[----:B---3--:R-:W-:Y:S01]  /*68d0*/  FFMA.FTZ R9, R96, UR5, -R10 ;  /* 0x0000000560097c23 */ /* 0x008fe2000801080a */
[----:B------:R-:W3:Y:S01]  /*68e0*/  SHFL.IDX PT, R231, R231, R91, 0x1f ;  /* 0x00001f5be7e77589 */ /* 0x000ee200000e0000 */
[----:B------:R3:W-:Y:S01]  /*68f0*/  MUFU.EX2 R224, R95 ;  /* 0x0000005f00e07308 */ /* 0x0007e20000000800 */
[----:B--2---:R-:W-:-:S02]  /*6900*/  VIADD R13, R5, 0x18 ;  /* 0x00000018050d7836 */ /* 0x004fc40000000000 */
[----:B------:R-:W-:Y:S01]  /*6910*/  FFMA.FTZ R10, R98, UR5, -R10 ;  /* 0x00000005620a7c23 */ /* 0x000fe2000801080a */
[----:B------:R-:W-:Y:S01]  /*6920*/  FSEL R104, R127, -INF , P1 ;  /* 0xff8000007f687808 */ /* 0x000fe20000800000 */
[----:B------:R-:W2:Y:S01]  /*6930*/  SHFL.IDX PT, R98, R223, R5, 0x1f ;  /* 0x00001f05df627589 */ /* 0x000ea200000e0000 */
[----:B-1----:R-:W-:Y:S01]  /*6940*/  FSEL R101, R124, -INF , P2 ;  /* 0xff8000007c657808 */ /* 0x002fe20001000000 */
[--C-:B-----5:R-:W-:Y:S01]  /*6950*/  FFMA.FTZ R105, R105, UR5, -R106.reuse ;  /* 0x0000000569697c23 */ /* 0x120fe2000801086a */
[----:B------:R-:W-:Y:S01]  /*6960*/  FFMA.FTZ R106, R130, UR5, -R106 ;  /* 0x00000005826a7c23 */ /* 0x000fe2000801086a */
[----:B------:R1:W5:Y:S01]  /*6970*/  SHFL.IDX PT, R14, R11, R13, 0x1f ;  /* 0x00001f0d0b0e7589 */ /* 0x00036200000e0000 */
[--C-:B----4-:R-:W-:Y:S01]  /*6980*/  FFMA.FTZ R93, R116, UR5, -R94.reuse ;  /* 0x00000005745d7c23 */ /* 0x110fe2000801085e */
[----:B------:R-:W-:Y:S01]  /*6990*/  FFMA.FTZ R94, R118, UR5, -R94 ;  /* 0x00000005765e7c23 */ /* 0x000fe2000801085e */
[----:B------:R-:W-:Y:S01]  /*69a0*/  FSEL R118, R145, -INF , P2 ;  /* 0xff80000091767808 */ /* 0x000fe20001000000 */
[----:B------:R-:W-:-:S02]  /*69b0*/  VIADD R145, R5, 0x14 ;  /* 0x0000001405917836 */ /* 0x000fc40000000000 */
[----:B------:R-:W-:Y:S01]  /*69c0*/  FFMA.FTZ R104, R104, UR5, -R103 ;  /* 0x0000000568687c23 */ /* 0x000fe20008010867 */
[----:B------:R-:W-:Y:S01]  /*69d0*/  FSEL R116, R148, -INF , P2 ;  /* 0xff80000094747808 */ /* 0x000fe20001000000 */
[----:B------:R4:W-:Y:S01]  /*69e0*/  MUFU.EX2 R103, R109 ;  /* 0x0000006d00677308 */ /* 0x0009e20000000800 */
[----:B------:R-:W-:Y:S01]  /*69f0*/  VIADD R148, R5, 0x10 ;  /* 0x0000001005947836 */ /* 0x000fe20000000000 */
[----:B------:R-:W-:Y:S01]  /*6a00*/  FSEL R130, R136, -INF , P2 ;  /* 0xff80000088827808 */ /* 0x000fe20001000000 */
[----:B-1----:R-:W-:Y:S01]  /*6a10*/  FFMA.FTZ R11, R97, UR5, -R12 ;  /* 0x00000005610b7c23 */ /* 0x002fe2000801080c */
[----:B------:R-:W-:Y:S01]  /*6a20*/  FFMA.FTZ R91, R113, UR5, -R92 ;  /* 0x00000005715b7c23 */ /* 0x000fe2000801085c */
[----:B------:R-:W-:Y:S02]  /*6a30*/  VIADD R113, R5, 0x4 ;  /* 0x0000000405717836 */ /* 0x000fe40000000000 */
[----:B------:R-:W-:Y:S01]  /*6a40*/  FFMA.FTZ R12, R99, UR5, -R12 ;  /* 0x00000005630c7c23 */ /* 0x000fe2000801080c */
[----:B------:R-:W-:Y:S01]  /*6a50*/  FSEL R99, R121, -INF , P2 ;  /* 0xff80000079637808 */ /* 0x000fe20001000000 */
[--C-:B---3--:R-:W-:Y:S01]  /*6a60*/  FFMA.FTZ R95, R117, UR5, -R231.reuse ;  /* 0x00000005755f7c23 */ /* 0x108fe200080108e7 */
[----:B------:R-:W-:Y:S01]  /*6a70*/  FFMA.FTZ R96, R119, UR5, -R231 ;  /* 0x0000000577607c23 */ /* 0x000fe200080108e7 */
[----:B------:R-:W1:Y:S01]  /*6a80*/  SHFL.IDX PT, R117, R218, R145, 0x1f ;  /* 0x00001f91da757589 */ /* 0x000e6200000e0000 */
[----:B----4-:R-:W-:Y:S01]  /*6a90*/  FSEL R109, R132, -INF , P2 ;  /* 0xff800000846d7808 */ /* 0x010fe20001000000 */
[----:B------:R-:W-:-:S02]  /*6aa0*/  VIADD R231, R5, 0x1c ;  /* 0x0000001c05e77836 */ /* 0x000fc40000000000 */
[----:B--2---:R-:W-:Y:S01]  /*6ab0*/  FFMA.FTZ R97, R120, UR5, -R98 ;  /* 0x0000000578617c23 */ /* 0x004fe20008010862 */
[----:B------:R-:W-:Y:S01]  /*6ac0*/  FSEL R120, R144, -INF , P2 ;  /* 0xff80000090787808 */ /* 0x000fe20001000000 */
[----:B------:R-:W-:Y:S02]  /*6ad0*/  VIADD R144, R5, 0xc ;  /* 0x0000000c05907836 */ /* 0x000fe40000000000 */
[----:B------:R-:W-:Y:S01]  /*6ae0*/  FFMA.FTZ R109, R109, UR5, -R110 ;  /* 0x000000056d6d7c23 */ /* 0x000fe2000801086e */
[--C-:B-----5:R-:W-:Y:S01]  /*6af0*/  FFMA.FTZ R13, R100, UR5, -R14.reuse ;  /* 0x00000005640d7c23 */ /* 0x120fe2000801080e */
[----:B------:R-:W-:Y:S01]  /*6b00*/  FFMA.FTZ R14, R102, UR5, -R14 ;  /* 0x00000005660e7c23 */ /* 0x000fe2000801080e */
[----:B------:R-:W2:Y:S01]  /*6b10*/  SHFL.IDX PT, R100, R223, R113, 0x1f ;  /* 0x00001f71df647589 */ /* 0x000ea200000e0000 */
[----:B------:R-:W-:Y:S01]  /*6b20*/  FFMA.FTZ R110, R134, UR5, -R110 ;  /* 0x00000005866e7c23 */ /* 0x000fe2000801086e */
[--C-:B------:R-:W-:Y:S01]  /*6b30*/  FFMA.FTZ R130, R130, UR5, -R131.reuse ;  /* 0x0000000582827c23 */ /* 0x100fe20008010883 */
[----:B------:R-:W-:Y:S01]  /*6b40*/  FFMA.FTZ R131, R138, UR5, -R131 ;  /* 0x000000058a837c23 */ /* 0x000fe20008010883 */
[----:B------:R-:W3:Y:S01]  /*6b50*/  SHFL.IDX PT, R102, R223, R114, 0x1f ;  /* 0x00001f72df667589 */ /* 0x000ee200000e0000 */
[----:B------:R-:W-:Y:S01]  /*6b60*/  FFMA.FTZ R98, R122, UR5, -R98 ;  /* 0x000000057a627c23 */ /* 0x000fe20008010862 */
[----:B------:R-:W-:Y:S01]  /*6b70*/  FSEL R122, R141, -INF , P2 ;  /* 0xff8000008d7a7808 */ /* 0x000fe20001000000 */
[----:B------:R-:W-:Y:S01]  /*6b80*/  FFMA.FTZ R92, R115, UR5, -R92 ;  /* 0x00000005735c7c23 */ /* 0x000fe2000801085c */
[----:B------:R4:W5:Y:S01]  /*6b90*/  SHFL.IDX PT, R112, R223, R231, 0x1f ;  /* 0x00001fe7df707589 */ /* 0x00096200000e0000 */
[----:B------:R-:W5:Y:S03]  /*6ba0*/  MUFU.EX2 R13, R13 ;  /* 0x0000000d000d7308 */ /* 0x000f660000000800 */
[----:B------:R2:W5:Y:S01]  /*6bb0*/  SHFL.IDX PT, R134, R218, R113, 0x1f ;  /* 0x00001f71da867589 */ /* 0x00056200000e0000 */
[--C-:B-1----:R-:W-:Y:S01]  /*6bc0*/  FFMA.FTZ R118, R118, UR5, -R117.reuse ;  /* 0x0000000576767c23 */ /* 0x102fe20008010875 */
[----:B------:R-:W-:-:S02]  /*6bd0*/  FFMA.FTZ R117, R147, UR5, -R117 ;  /* 0x0000000593757c23 */ /* 0x000fc40008010875 */
[----:B------:R-:W1:Y:S01]  /*6be0*/  SHFL.IDX PT, R121, R218, R144, 0x1f ;  /* 0x00001f90da797589 */ /* 0x000e6200000e0000 */
[----:B----4-:R-:W-:Y:S01]  /*6bf0*/  VIADD R223, R5, 0x18 ;  /* 0x0000001805df7836 */ /* 0x010fe20000000000 */
[----:B------:R-:W4:Y:S02]  /*6c00*/  MUFU.EX2 R14, R14 ;  /* 0x0000000e000e7308 */ /* 0x000f240000000800 */
[----:B------:R-:W4:Y:S01]  /*6c10*/  LDL R147, [R1+0x30] ;  /* 0x0000300001937983 */ /* 0x000f220000100800 */
[----:B--2---:R-:W-:Y:S01]  /*6c20*/  FSEL R113, R151, -INF , P1 ;  /* 0xff80000097717808 */ /* 0x004fe20000800000 */
[----:B------:R-:W-:Y:S02]  /*6c30*/  VIADD R151, R5, 0x4 ;  /* 0x0000000405977836 */ /* 0x000fe40000000000 */
[--C-:B------:R-:W-:Y:S01]  /*6c40*/  FFMA.FTZ R99, R99, UR5, -R100.reuse ;  /* 0x0000000563637c23 */ /* 0x100fe20008010864 */
[----:B------:R-:W-:Y:S01]  /*6c50*/  FFMA.FTZ R100, R123, UR5, -R100 ;  /* 0x000000057b647c23 */ /* 0x000fe20008010864 */
[----:B------:R-:W2:Y:S01]  /*6c60*/  SHFL.IDX PT, R119, R218, R148, 0x1f ;  /* 0x00001f94da777589 */ /* 0x000ea200000e0000 */
[----:B------:R-:W-:Y:S01]  /*6c70*/  MUFU.EX2 R105, R105 ;  /* 0x0000006900697308 */ /* 0x000fe20000000800 */
[--C-:B---3--:R-:W-:Y:S01]  /*6c80*/  FFMA.FTZ R101, R101, UR5, -R102.reuse ;  /* 0x0000000565657c23 */ /* 0x108fe20008010866 */
[----:B------:R-:W-:Y:S01]  /*6c90*/  FFMA.FTZ R102, R126, UR5, -R102 ;  /* 0x000000057e667c23 */ /* 0x000fe20008010866 */
[----:B------:R3:W2:Y:S01]  /*6ca0*/  SHFL.IDX PT, R123, R218, R114, 0x1f ;  /* 0x00001f72da7b7589 */ /* 0x0006a200000e0000 */
[--C-:B-----5:R-:W-:Y:S01]  /*6cb0*/  FFMA.FTZ R111, R111, UR5, -R112.reuse ;  /* 0x000000056f6f7c23 */ /* 0x120fe20008010870 */
[----:B------:R-:W-:Y:S01]  /*6cc0*/  FFMA.FTZ R112, R135, UR5, -R112 ;  /* 0x0000000587707c23 */ /* 0x000fe20008010870 */
[----:B------:R-:W-:Y:S01]  /*6cd0*/  FSEL R135, R137, -INF , P2 ;  /* 0xff80000089877808 */ /* 0x000fe20001000000 */
[----:B------:R-:W5:Y:S01]  /*6ce0*/  SHFL.IDX PT, R115, R218, R223, 0x1f ;  /* 0x00001fdfda737589 */ /* 0x000f6200000e0000 */
[----:B------:R-:W4:Y:S03]  /*6cf0*/  MUFU.EX2 R101, R101 ;  /* 0x0000006500657308 */ /* 0x000f260000000800 */
[----:B------:R-:W-:Y:S01]  /*6d00*/  FFMA.FTZ R135, R135, UR5, -R134 ;  /* 0x0000000587877c23 */ /* 0x000fe20008010886 */
[----:B---3--:R-:W-:Y:S01]  /*6d10*/  FSEL R114, R149, -INF , P2 ;  /* 0xff80000095727808 */ /* 0x008fe20001000000 */
[----:B------:R-:W-:-:S02]  /*6d20*/  VIADD R149, R5, 0x8 ;  /* 0x0000000805957836 */ /* 0x000fc40000000000 */
[----:B------:R-:W-:Y:S01]  /*6d30*/  FFMA.FTZ R134, R139, UR5, -R134 ;  /* 0x000000058b867c23 */ /* 0x000fe20008010886 */
[--C-:B-1----:R-:W-:Y:S01]  /*6d40*/  FFMA.FTZ R122, R122, UR5, -R121.reuse ;  /* 0x000000057a7a7c23 */ /* 0x102fe20008010879 */
[----:B------:R-:W-:Y:S01]  /*6d50*/  FFMA.FTZ R121, R143, UR5, -R121 ;  /* 0x000000058f797c23 */ /* 0x000fe20008010879 */
[----:B------:R-:W1:Y:S01]  /*6d60*/  SHFL.IDX PT, R218, R218, R231, 0x1f ;  /* 0x00001fe7dada7589 */ /* 0x000e6200000e0000 */
[----:B------:R-:W3:Y:S01]  /*6d70*/  MUFU.EX2 R106, R106 ;  /* 0x0000006a006a7308 */ /* 0x000ee20000000800 */
[--C-:B--2---:R-:W-:Y:S01]  /*6d80*/  FFMA.FTZ R120, R120, UR5, -R119.reuse ;  /* 0x0000000578787c23 */ /* 0x104fe20008010877 */
[----:B------:R-:W-:Y:S01]  /*6d90*/  FFMA.FTZ R119, R146, UR5, -R119 ;  /* 0x0000000592777c23 */ /* 0x000fe20008010877 */
[--C-:B------:R-:W-:Y:S01]  /*6da0*/  FFMA.FTZ R125, R125, UR5, -R123.reuse ;  /* 0x000000057d7d7c23 */ /* 0x100fe2000801087b */
[----:B------:R-:W-:-:S04]  /*6db0*/  FFMA.FTZ R123, R142, UR5, -R123 ;  /* 0x000000058e7b7c23 */ /* 0x000fc8000801087b */
[----:B------:R-:W2:Y:S01]  /*6dc0*/  MUFU.EX2 R111, R111 ;  /* 0x0000006f006f7308 */ /* 0x000ea20000000800 */
[----:B------:R-:W-:Y:S02]  /*6dd0*/  WARPGROUP.DEPBAR.LE gsb0, 0x0 ;  /* 0x00008000000079c5 */ /* 0x000fe40000010000 */
[----:B------:R-:W-:Y:S01]  /*6de0*/  WARPGROUP.ARRIVE ;  /* 0x00000000000079c5 */ /* 0x000fe20000000000 */
[--C-:B-----5:R-:W-:Y:S01]  /*6df0*/  FFMA.FTZ R116, R116, UR5, -R115.reuse ;  /* 0x0000000574747c23 */ /* 0x120fe20008010873 */
[----:B------:R-:W-:-:S03]  /*6e00*/  FFMA.FTZ R115, R150, UR5, -R115 ;  /* 0x0000000596737c23 */ /* 0x000fc60008010873 */
[----:B------:R-:W5:Y:S01]  /*6e10*/  MUFU.EX2 R102, R102 ;  /* 0x0000006600667308 */ /* 0x000f620000000800 */
[----:B------:R-:W-:Y:S01]  /*6e20*/  HGMMA.64x128x16.F32 R24, gdesc[UR8], R24, gsb0 ;  /* 0x01e00000081879f0 */ /* 0x000fe20008000818 */
[----:B------:R-:W-:Y:S01]  /*6e30*/  R2UR UR8, R232 ;  /* 0x00000000e80872ca */ /* 0x000fe200000e0000 */
[----:B------:R-:W-:Y:S01]  /*6e40*/  UMOV UR10, UR6 ;  /* 0x00000006000a7c82 */ /* 0x000fe20008000000 */
[----:B------:R-:W-:Y:S01]  /*6e50*/  R2UR UR9, R233 ;  /* 0x00000000e90972ca */ /* 0x000fe200000e0000 */
[----:B------:R-:W-:-:S03]  /*6e60*/  UMOV UR11, 0x40000040 ;  /* 0x40000040000b7882 */ /* 0x000fc60000000000 */
[----:B------:R-:W5:Y:S01]  /*6e70*/  MUFU.EX2 R104, R104 ;  /* 0x0000006800687308 */ /* 0x000f620000000800 */
[--C-:B-1----:R-:W-:Y:S01]  /*6e80*/  FFMA.FTZ R114, R114, UR5, -R218.reuse ;  /* 0x0000000572727c23 */ /* 0x102fe200080108da */
[----:B------:R-:W-:-:S06]  /*6e90*/  FFMA.FTZ R113, R113, UR5, -R218 ;  /* 0x0000000571717c23 */ /* 0x000fcc00080108da */
[----:B------:R-:W1:Y:S08]  /*6ea0*/  MUFU.EX2 R9, R9 ;  /* 0x0000000900097308 */ /* 0x000e700000000800 */
[----:B------:R-:W-:Y:S08]  /*6eb0*/  MUFU.EX2 R10, R10 ;  /* 0x0000000a000a7308 */ /* 0x000ff00000000800 */
[----:B------:R-:W1:Y:S08]  /*6ec0*/  MUFU.EX2 R11, R11 ;  /* 0x0000000b000b7308 */ /* 0x000e700000000800 */
[----:B------:R-:W1:Y:S08]  /*6ed0*/  MUFU.EX2 R12, R12 ;  /* 0x0000000c000c7308 */ /* 0x000e700000000800 */
[----:B------:R-:W1:Y:S08]  /*6ee0*/  MUFU.EX2 R97, R97 ;  /* 0x0000006100617308 */ /* 0x000e700000000800 */
[----:B------:R-:W-:Y:S08]  /*6ef0*/  MUFU.EX2 R98, R98 ;  /* 0x0000006200627308 */ /* 0x000ff00000000800 */
[----:B------:R-:W1:Y:S08]  /*6f00*/  MUFU.EX2 R99, R99 ;  /* 0x0000006300637308 */ /* 0x000e700000000800 */
[----:B------:R-:W1:Y:S08]  /*6f10*/  MUFU.EX2 R100, R100 ;  /* 0x0000006400647308 */ /* 0x000e700000000800 */
[----:B------:R-:W1:Y:S08]  /*6f20*/  MUFU.EX2 R109, R109 ;  /* 0x0000006d006d7308 */ /* 0x000e700000000800 */
        /* <DEDUP_REMOVED lines=20> */
[----:B------:R-:W2:Y:S04]  /*7070*/  SHFL.IDX PT, R126, R216, R151, 0x1f ;  /* 0x00001f97d87e7589 */ /* 0x000ea800000e0000 */
[----:B------:R-:W5:Y:S04]  /*7080*/  SHFL.IDX PT, R133, R216, R149, 0x1f ;  /* 0x00001f95d8857589 */ /* 0x000f6800000e0000 */
[----:B------:R-:W1:Y:S04]  /*7090*/  SHFL.IDX PT, R127, R216, R144, 0x1f ;  /* 0x00001f90d87f7589 */ /* 0x000e6800000e0000 */
[----:B------:R-:W4:Y:S04]  /*70a0*/  SHFL.IDX PT, R129, R216, R148, 0x1f ;  /* 0x00001f94d8817589 */ /* 0x000f2800000e0000 */
[----:B------:R-:W-:Y:S01]  /*70b0*/  SHFL.IDX PT, R132, R216, R145, 0x1f ;  /* 0x00001f91d8847589 */ /* 0x000fe200000e0000 */
[--C-:B---3--:R-:W-:Y:S01]  /*70c0*/  FADD.FTZ R24, R24, -R124.reuse ;  /* 0x8000007c18187221 */ /* 0x108fe20000010000 */
[----:B------:R-:W-:-:S02]  /*70d0*/  FADD.FTZ R26, R26, -R124 ;  /* 0x8000007c1a1a7221 */ /* 0x000fc40000010000 */
[----:B------:R-:W3:Y:S01]  /*70e0*/  SHFL.IDX PT, R142, R216, R231, 0x1f ;  /* 0x00001fe7d88e7589 */ /* 0x000ee200000e0000 */
[--C-:B--2---:R-:W-:Y:S01]  /*70f0*/  FADD.FTZ R124, R25, -R126.reuse ;  /* 0x8000007e197c7221 */ /* 0x104fe20000010000 */
[----:B------:R-:W-:Y:S02]  /*7100*/  FADD.FTZ R126, R27, -R126 ;  /* 0x8000007e1b7e7221 */ /* 0x000fe40000010000 */
[----:B------:R-:W2:Y:S01]  /*7110*/  SHFL.IDX PT, R139, R220, R149, 0x1f ;  /* 0x00001f95dc8b7589 */ /* 0x000ea200000e0000 */
[--C-:B-----5:R-:W-:Y:S01]  /*7120*/  FADD.FTZ R128, R28, -R133.reuse ;  /* 0x800000851c807221 */ /* 0x120fe20000010000 */
[----:B------:R-:W-:Y:S01]  /*7130*/  FADD.FTZ R25, R30, -R133 ;  /* 0x800000851e197221 */ /* 0x000fe20000010000 */
[----:B------:R5:W2:Y:S01]  /*7140*/  MUFU.EX2 R28, R130 ;  /* 0x00000082001c7308 */ /* 0x000aa20000000800 */
[----:B------:R-:W2:Y:S01]  /*7150*/  SHFL.IDX PT, R138, R220, R148, 0x1f ;  /* 0x00001f94dc8a7589 */ /* 0x000ea200000e0000 */
[----:B-1----:R-:W-:-:S03]  /*7160*/  FADD.FTZ R27, R31, -R127 ;  /* 0x8000007f1f1b7221 */ /* 0x002fc60000010000 */
[----:B------:R-:W1:Y:S03]  /*7170*/  SHFL.IDX PT, R137, R220, R144, 0x1f ;  /* 0x00001f90dc897589 */ /* 0x000e6600000e0000 */
[----:B------:R3:W1:Y:S01]  /*7180*/  MUFU.EX2 R30, R135 ;  /* 0x00000087001e7308 */ /* 0x0006620000000800 */
[----:B-----5:R-:W-:Y:S01]  /*7190*/  FADD.FTZ R130, R29, -R127 ;  /* 0x8000007f1d827221 */ /* 0x020fe20000010000 */
[--C-:B----4-:R-:W-:Y:S01]  /*71a0*/  FADD.FTZ R127, R32, -R129.reuse ;  /* 0x80000081207f7221 */ /* 0x110fe20000010000 */
[----:B------:R-:W4:Y:S01]  /*71b0*/  SHFL.IDX PT, R143, R216, R223, 0x1f ;  /* 0x00001fdfd88f7589 */ /* 0x000f2200000e0000 */
[----:B------:R-:W-:-:S03]  /*71c0*/  FADD.FTZ R129, R34, -R129 ;  /* 0x8000008122817221 */ /* 0x000fc60000010000 */
[----:B------:R-:W5:Y:S01]  /*71d0*/  SHFL.IDX PT, R32, R220, R145, 0x1f ;  /* 0x00001f91dc207589 */ /* 0x000f6200000e0000 */
[----:B------:R1:W5:Y:S01]  /*71e0*/  MUFU.EX2 R29, R131 ;  /* 0x00000083001d7308 */ /* 0x0003620000000800 */
[--C-:B---3--:R-:W-:Y:S01]  /*71f0*/  FADD.FTZ R37, R37, -R142.reuse ;  /* 0x8000008e25257221 */ /* 0x108fe20000010000 */
[----:B------:R-:W-:Y:S01]  /*7200*/  FADD.FTZ R39, R39, -R142 ;  /* 0x8000008e27277221 */ /* 0x000fe20000010000 */
[----:B------:R-:W3:Y:S01]  /*7210*/  SHFL.IDX PT, R135, R219, R5, 0x1f ;  /* 0x00001f05db877589 */ /* 0x000ee200000e0000 */
[--C-:B--2---:R-:W-:Y:S01]  /*7220*/  FADD.FTZ R44, R44, -R139.reuse ;  /* 0x8000008b2c2c7221 */ /* 0x104fe20000010000 */
[----:B------:R-:W-:Y:S02]  /*7230*/  FADD.FTZ R46, R46, -R139 ;  /* 0x8000008b2e2e7221 */ /* 0x000fe40000010000 */
[----:B------:R-:W2:Y:S01]  /*7240*/  SHFL.IDX PT, R136, R220, R223, 0x1f ;  /* 0x00001fdfdc887589 */ /* 0x000ea200000e0000 */
[----:B------:R4:W2:Y:S01]  /*7250*/  MUFU.EX2 R31, R134 ;  /* 0x00000086001f7308 */ /* 0x0008a20000000800 */
[--C-:B-1----:R-:W-:Y:S01]  /*7260*/  FADD.FTZ R131, R33, -R132.reuse ;  /* 0x8000008421837221 */ /* 0x102fe20000010000 */
[----:B------:R-:W-:Y:S01]  /*7270*/  FADD.FTZ R132, R35, -R132 ;  /* 0x8000008423847221 */ /* 0x000fe20000010000 */
[--C-:B------:R-:W-:Y:S01]  /*7280*/  FADD.FTZ R48, R48, -R138.reuse ;  /* 0x8000008a30307221 */ /* 0x100fe20000010000 */
[----:B------:R-:W-:Y:S01]  /*7290*/  FADD.FTZ R50, R50, -R138 ;  /* 0x8000008a32327221 */ /* 0x000fe20000010000 */
[----:B------:R-:W1:Y:S01]  /*72a0*/  SHFL.IDX PT, R35, R219, R144, 0x1f ;  /* 0x00001f90db237589 */ /* 0x000e6200000e0000 */
[--C-:B------:R-:W-:Y:S01]  /*72b0*/  FADD.FTZ R45, R45, -R137.reuse ;  /* 0x800000892d2d7221 */ /* 0x100fe20000010000 */
[----:B------:R-:W-:-:S02]  /*72c0*/  FADD.FTZ R47, R47, -R137 ;  /* 0x800000892f2f7221 */ /* 0x000fc40000010000 */
[----:B----4-:R-:W4:Y:S01]  /*72d0*/  SHFL.IDX PT, R134, R219, R145, 0x1f ;  /* 0x00001f91db867589 */ /* 0x010f2200000e0000 */
[----:B------:R-:W-:-:S03]  /*72e0*/  FADD.FTZ R133, R36, -R143 ;  /* 0x8000008f24857221 */ /* 0x000fc60000010000 */
[----:B------:R-:W-:Y:S04]  /*72f0*/  SHFL.IDX PT, R140, R220, R151, 0x1f ;  /* 0x00001f97dc8c7589 */ /* 0x000fe800000e0000 */
[----:B------:R-:W-:Y:S01]  /*7300*/  SHFL.IDX PT, R141, R220, R5, 0x1f ;  /* 0x00001f05dc8d7589 */ /* 0x000fe200000e0000 */
[--C-:B-----5:R-:W-:Y:S01]  /*7310*/  FADD.FTZ R49, R49, -R32.reuse ;  /* 0x8000002031317221 */ /* 0x120fe20000010000 */
[----:B------:R-:W-:Y:S01]  /*7320*/  FADD.FTZ R51, R51, -R32 ;  /* 0x8000002033337221 */ /* 0x000fe20000010000 */
[--C-:B---3--:R-:W-:Y:S01]  /*7330*/  FADD.FTZ R56, R56, -R135.reuse ;  /* 0x8000008738387221 */ /* 0x108fe20000010000 */
[----:B------:R3:W5:Y:S01]  /*7340*/  MUFU.EX2 R32, R125 ;  /* 0x0000007d00207308 */ /* 0x0007620000000800 */
[----:B------:R-:W-:Y:S01]  /*7350*/  FADD.FTZ R58, R58, -R135 ;  /* 0x800000873a3a7221 */ /* 0x000fe20000010000 */
[----:B------:R-:W-:Y:S01]  /*7360*/  SHFL.IDX PT, R142, R221, R145, 0x1f ;  /* 0x00001f91dd8e7589 */ /* 0x000fe200000e0000 */
[--C-:B--2---:R-:W-:Y:S01]  /*7370*/  FADD.FTZ R52, R52, -R136.reuse ;  /* 0x8000008834347221 */ /* 0x104fe20000010000 */
[----:B------:R-:W-:Y:S01]  /*7380*/  FADD.FTZ R54, R54, -R136 ;  /* 0x8000008836367221 */ /* 0x000fe20000010000 */
[----:B------:R-:W-:Y:S01]  /*7390*/  FMUL.FTZ R26, R230, R26 ;  /* 0x0000001ae61a7220 */ /* 0x000fe20000410000 */
[----:B------:R-:W-:Y:S01]  /*73a0*/  SHFL.IDX PT, R135, R221, R151, 0x1f ;  /* 0x00001f97dd877589 */ /* 0x000fe200000e0000 */
[----:B------:R-:W-:Y:S01]  /*73b0*/  FMUL.FTZ R25, R227, R25 ;  /* 0x00000019e3197220 */ /* 0x000fe20000410000 */
[----:B------:R-:W-:Y:S01]  /*73c0*/  MUFU.EX2 R119, R119 ;  /* 0x0000007700777308 */ /* 0x000fe20000000800 */
[----:B------:R-:W-:Y:S01]  /*73d0*/  FADD.FTZ R38, R38, -R143 ;  /* 0x8000008f26267221 */ /* 0x000fe20000010000 */
[----:B---3--:R-:W-:Y:S04]  /*73e0*/  SHFL.IDX PT, R125, R221, R5, 0x1f ;  /* 0x00001f05dd7d7589 */ /* 0x008fe800000e0000 */
[----:B------:R-:W2:Y:S01]  /*73f0*/  SHFL.IDX PT, R34, R219, R151, 0x1f ;  /* 0x00001f97db227589 */ /* 0x000ea200000e0000 */
[----:B------:R-:W-:Y:S01]  /*7400*/  FMUL.FTZ R37, R15, R37 ;  /* 0x000000250f257220 */ /* 0x000fe20000410000 */
[--C-:B-1----:R-:W-:Y:S01]  /*7410*/  FADD.FTZ R61, R61, -R35.reuse ;  /* 0x800000233d3d7221 */ /* 0x102fe20000010000 */
[----:B------:R-:W-:Y:S01]  /*7420*/  FADD.FTZ R63, R63, -R35 ;  /* 0x800000233f3f7221 */ /* 0x000fe20000010000 */
[----:B------:R-:W-:Y:S01]  /*7430*/  SHFL.IDX PT, R139, R221, R149, 0x1f ;  /* 0x00001f95dd8b7589 */ /* 0x000fe200000e0000 */
[----:B------:R1:W-:Y:S03]  /*7440*/  MUFU.EX2 R35, R121 ;  /* 0x0000007900237308 */ /* 0x0003e60000000800 */
[----:B------:R-:W-:Y:S04]  /*7450*/  SHFL.IDX PT, R144, R221, R144, 0x1f ;  /* 0x00001f90dd907589 */ /* 0x000fe800000e0000 */
[----:B------:R-:W-:Y:S04]  /*7460*/  SHFL.IDX PT, R138, R221, R148, 0x1f ;  /* 0x00001f94dd8a7589 */ /* 0x000fe800000e0000 */
[----:B------:R-:W3:Y:S04]  /*7470*/  SHFL.IDX PT, R137, R219, R149, 0x1f ;  /* 0x00001f95db897589 */ /* 0x000ee800000e0000 */
[----:B------:R-:W5:Y:S01]  /*7480*/  SHFL.IDX PT, R33, R220, R231, 0x1f ;  /* 0x00001fe7dc217589 */ /* 0x000f6200000e0000 */
[----:B----4-:R-:W-:Y:S01]  /*7490*/  FADD.FTZ R65, R65, -R134 ;  /* 0x8000008641417221 */ /* 0x010fe20000010000 */
[----:B------:R-:W-:Y:S01]  /*74a0*/  MUFU.EX2 R118, R118 ;  /* 0x0000007600767308 */ /* 0x000fe20000000800 */
[----:B------:R-:W-:Y:S01]  /*74b0*/  FMUL.FTZ R39, R16, R39 ;  /* 0x0000002710277220 */ /* 0x000fe20000410000 */
[----:B------:R-:W-:Y:S01]  /*74c0*/  SHFL.IDX PT, R145, R221, R223, 0x1f ;  /* 0x00001fdfdd917589 */ /* 0x000fe200000e0000 */
[--C-:B--2---:R-:W-:Y:S01]  /*74d0*/  FADD.FTZ R57, R57, -R34.reuse ;  /* 0x8000002239397221 */ /* 0x104fe20000010000 */
[----:B------:R-:W-:Y:S01]  /*74e0*/  FADD.FTZ R59, R59, -R34 ;  /* 0x800000223b3b7221 */ /* 0x000fe20000010000 */
[--C-:B------:R-:W-:Y:S01]  /*74f0*/  FADD.FTZ R41, R41, -R140.reuse ;  /* 0x8000008c29297221 */ /* 0x100fe20000010000 */
[----:B------:R-:W2:Y:S01]  /*7500*/  SHFL.IDX PT, R221, R221, R231, 0x1f ;  /* 0x00001fe7dddd7589 */ /* 0x000ea200000e0000 */
[----:B------:R-:W-:Y:S01]  /*7510*/  FADD.FTZ R43, R43, -R140 ;  /* 0x8000008c2b2b7221 */ /* 0x000fe20000010000 */
[----:B------:R-:W-:Y:S01]  /*7520*/  MUFU.EX2 R117, R117 ;  /* 0x0000007500757308 */ /* 0x000fe20000000800 */
[--C-:B------:R-:W-:Y:S01]  /*7530*/  FADD.FTZ R40, R40, -R141.reuse ;  /* 0x8000008d28287221 */ /* 0x100fe20000010000 */
[----:B------:R-:W4:Y:S01]  /*7540*/  SHFL.IDX PT, R36, R219, R223, 0x1f ;  /* 0x00001fdfdb247589 */ /* 0x000f2200000e0000 */
[----:B------:R-:W-:-:S03]  /*7550*/  FADD.FTZ R42, R42, -R141 ;  /* 0x8000008d2a2a7221 */ /* 0x000fc60000010000 */
[----:B------:R-:W4:Y:S01]  /*7560*/  SHFL.IDX PT, R136, R219, R148, 0x1f ;  /* 0x00001f94db887589 */ /* 0x000f2200000e0000 */
[----:B-1----:R-:W-:Y:S01]  /*7570*/  FADD.FTZ R121, R67, -R134 ;  /* 0x8000008643797221 */ /* 0x002fe20000010000 */
[----:B------:R-:W-:Y:S02]  /*7580*/  MUFU.EX2 R34, R122 ;  /* 0x0000007a00227308 */ /* 0x000fe40000000800 */
[----:B------:R-:W1:Y:S01]  /*7590*/  SHFL.IDX PT, R219, R219, R231, 0x1f ;  /* 0x00001fe7dbdb7589 */ /* 0x000e6200000e0000 */
[--C-:B---3--:R-:W-:Y:S01]  /*75a0*/  FADD.FTZ R60, R60, -R137.reuse ;  /* 0x800000893c3c7221 */ /* 0x108fe20000010000 */
[----:B------:R-:W-:Y:S01]  /*75b0*/  FADD.FTZ R62, R62, -R137 ;  /* 0x800000893e3e7221 */ /* 0x000fe20000010000 */
[--C-:B------:R-:W-:Y:S01]  /*75c0*/  FADD.FTZ R137, R80, -R138.reuse ;  /* 0x8000008a50897221 */ /* 0x100fe20000010000 */
[----:B------:R-:W-:Y:S01]  /*75d0*/  FADD.FTZ R138, R82, -R138 ;  /* 0x8000008a528a7221 */ /* 0x000fe20000010000 */
[----:B------:R-:W-:Y:S01]  /*75e0*/  FMUL.FTZ R82, R13, R133 ;  /* 0x000000850d527220 */ /* 0x000fe20000410000 */
[--C-:B-----5:R-:W-:Y:S01]  /*75f0*/  FADD.FTZ R53, R53, -R33.reuse ;  /* 0x8000002135357221 */ /* 0x120fe20000010000 */
[----:B------:R-:W-:-:S02]  /*7600*/  FADD.FTZ R55, R55, -R33 ;  /* 0x8000002137377221 */ /* 0x000fc40000010000 */
[----:B------:R3:W5:Y:S01]  /*7610*/  MUFU.EX2 R33, R123 ;  /* 0x0000007b00217308 */ /* 0x0007620000000800 */
[----:B--2---:R-:W-:Y:S01]  /*7620*/  FADD.FTZ R146, R85, -R221 ;  /* 0x800000dd55927221 */ /* 0x004fe20000010000 */
[----:B------:R-:W-:Y:S01]  /*7630*/  FMUL.FTZ R85, R229, R126 ;  /* 0x0000007ee5557220 */ /* 0x000fe20000410000 */
[----:B------:R-:W-:Y:S01]  /*7640*/  F2FP.F16.F32.PACK_AB R82, R37, R82 ;  /* 0x000000522552723e */ /* 0x000fe200000000ff */
[----:B----4-:R-:W-:-:S03]  /*7650*/  FADD.FTZ R67, R70, -R36 ;  /* 0x8000002446437221 */ /* 0x010fc60000010000 */
[----:B------:R-:W-:Y:S01]  /*7660*/  F2FP.F16.F32.PACK_AB R85, R85, R26 ;  /* 0x0000001a5555723e */ /* 0x000fe200000000ff */
[----:B------:R-:W-:Y:S01]  /*7670*/  FMUL.FTZ R26, R224, R27 ;  /* 0x0000001be01a7220 */ /* 0x000fe20000410000 */
[----:B---3--:R-:W-:Y:S01]  /*7680*/  FADD.FTZ R123, R68, -R36 ;  /* 0x80000024447b7221 */ /* 0x008fe20000010000 */
[----:B------:R-:W-:Y:S01]  /*7690*/  MUFU.EX2 R116, R116 ;  /* 0x0000007400747308 */ /* 0x000fe20000000800 */
[--C-:B------:R-:W-:Y:S01]  /*76a0*/  FADD.FTZ R64, R64, -R136.reuse ;  /* 0x8000008840407221 */ /* 0x100fe20000010000 */
[----:B------:R-:W-:Y:S01]  /*76b0*/  FADD.FTZ R66, R66, -R136 ;  /* 0x8000008842427221 */ /* 0x000fe20000010000 */
[----:B------:R-:W-:Y:S01]  /*76c0*/  FADD.FTZ R221, R87, -R221 ;  /* 0x800000dd57dd7221 */ /* 0x000fe20000010000 */
[----:B------:R-:W-:-:S04]  /*76d0*/  F2FP.F16.F32.PACK_AB R87, R26, R25 ;  /* 0x000000191a57723e */ /* 0x000fc800000000ff */
[----:B------:R2:W3:Y:S01]  /*76e0*/  MUFU.EX2 R36, R120 ;  /* 0x0000007800247308 */ /* 0x0004e20000000800 */
[----:B------:R-:W-:Y:S01]  /*76f0*/  FMUL.FTZ R25, R107, R65 ;  /* 0x000000416b197220 */ /* 0x000fe20000410000 */
[----:B-1----:R-:W-:Y:S01]  /*7700*/  FADD.FTZ R70, R69, -R219 ;  /* 0x800000db45467221 */ /* 0x002fe20000010000 */
[----:B------:R-:W-:-:S05]  /*7710*/  FMUL.FTZ R38, R14, R38 ;  /* 0x000000260e267220 */ /* 0x000fca0000410000 */
[----:B------:R-:W1:Y:S01]  /*7720*/  MUFU.EX2 R115, R115 ;  /* 0x0000007300737308 */ /* 0x000e620000000800 */
[----:B------:R-:W-:Y:S01]  /*7730*/  FMUL.FTZ R60, R101, R60 ;  /* 0x0000003c653c7220 */ /* 0x000fe20000410000 */
[----:B------:R-:W-:Y:S01]  /*7740*/  FMUL.FTZ R61, R103, R61 ;  /* 0x0000003d673d7220 */ /* 0x000fe20000410000 */
[----:B------:R-:W-:-:S05]  /*7750*/  FMUL.FTZ R64, R105, R64 ;  /* 0x0000004069407220 */ /* 0x000fca0000410000 */
[----:B------:R-:W4:Y:S01]  /*7760*/  MUFU.EX2 R114, R114 ;  /* 0x0000007200727308 */ /* 0x000f220000000800 */
[----:B------:R-:W-:Y:S01]  /*7770*/  FMUL.FTZ R65, R106, R66 ;  /* 0x000000426a417220 */ /* 0x000fe20000410000 */
[----:B------:R-:W-:-:S06]  /*7780*/  FMUL.FTZ R26, R108, R121 ;  /* 0x000000796c1a7220 */ /* 0x000fcc0000410000 */
[----:B------:R-:W4:Y:S01]  /*7790*/  MUFU.EX2 R37, R113 ;  /* 0x0000007100257308 */ /* 0x000f220000000800 */
[----:B------:R-:W-:Y:S01]  /*77a0*/  FADD.FTZ R122, R72, -R125 ;  /* 0x8000007d487a7221 */ /* 0x000fe20000010000 */
[----:B------:R-:W-:Y:S01]  /*77b0*/  FADD.FTZ R134, R73, -R135 ;  /* 0x8000008749867221 */ /* 0x000fe20000010000 */
[----:B------:R-:W-:Y:S01]  /*77c0*/  FADD.FTZ R125, R74, -R125 ;  /* 0x8000007d4a7d7221 */ /* 0x000fe20000010000 */
[----:B------:R-:W-:Y:S01]  /*77d0*/  FADD.FTZ R135, R75, -R135 ;  /* 0x800000874b877221 */ /* 0x000fe20000010000 */
[----:B------:R-:W-:Y:S01]  /*77e0*/  FADD.FTZ R143, R84, -R145 ;  /* 0x80000091548f7221 */ /* 0x000fe20000010000 */
[----:B--2---:R-:W-:Y:S01]  /*77f0*/  FADD.FTZ R120, R71, -R219 ;  /* 0x800000db47787221 */ /* 0x004fe20000010000 */
        /* <DEDUP_REMOVED lines=75> */
[----:B----4-:R-:W-:Y:S01]  /*7cb0*/  FMUL.FTZ R27, R114, R146 ;  /* 0x00000092721b7220 */ /* 0x010fe20000410000 */
        /* <DEDUP_REMOVED lines=159> */
.L_x_6421:
        /* <DEDUP_REMOVED lines=70> */
.L_x_6422:
        /* <DEDUP_REMOVED lines=12> */
.L_x_6412:
        /* <DEDUP_REMOVED lines=34> */
.L_x_6392:
[----:B------:R-:W-:Y:S05]  /*8df0*/  @P0 BRA `(.L_x_6391) ;  /* 0x0000003400200947 */ /* 0x000fea0003800000 */
[----:B------:R-:W3:Y:S01]  /*8e00*/  LDL.LU R14, [R1+0x3c] ;  /* 0x00003c00010e7983 */ /* 0x000ee20000300800 */
[----:B------:R-:W4:Y:S01]  /*8e10*/  LDC R0, c[0x0][0x850] ;  /* 0x00021400ff007b82 */ /* 0x000f220000000800 */
[----:B------:R-:W-:Y:S01]  /*8e20*/  USHF.L.U32 UR4, UR37, 0xd, URZ ;  /* 0x0000000d25047899 */ /* 0x000fe2000800063f */
[----:B------:R-:W-:Y:S01]  /*8e30*/  MOV R10, 0x400 ;  /* 0x00000400000a7802 */ /* 0x000fe20000000f00 */
[----:B------:R-:W1:Y:S01]  /*8e40*/  S2R R12, SR_TID.X ;  /* 0x00000000000c7919 */ /* 0x000e620000002100 */
[----:B------:R-:W-:Y:S01]  /*8e50*/  ULDC.64 UR6, c[0x0][0x820] ;  /* 0x0002080000067ab9 */ /* 0x000fe20000000a00 */
[----:B------:R-:W-:Y:S01]  /*8e60*/  USHF.R.S32.HI UR5, URZ, 0x1f, UR4 ;  /* 0x0000001f3f057899 */ /* 0x000fe20008011404 */
[----:B------:R-:W2:Y:S01]  /*8e70*/  S2R R11, SR_CgaCtaId ;  /* 0x00000000000b7919 */ /* 0x000ea20000008800 */
[----:B------:R-:W-:Y:S01]  /*8e80*/  IMAD.U32 R4, RZ, RZ, UR4 ;  /* 0x00000004ff047e24 */ /* 0x000fe2000f8e00ff */
[----:B------:R-:W-:-:S03]  /*8e90*/  ULDC.64 UR8, c[0x0][0x848] ;  /* 0x0002120000087ab9 */ /* 0x000fc60000000a00 */
[----:B------:R-:W-:Y:S01]  /*8ea0*/  IMAD.U32 R5, RZ, RZ, UR5 ;  /* 0x00000005ff057e24 */ /* 0x000fe2000f8e00ff */
[----:B------:R-:W-:Y:S01]  /*8eb0*/  ULDC.64 UR4, c[0x0][0x818] ;  /* 0x0002060000047ab9 */ /* 0x000fe20000000a00 */
[----:B----4-:R-:W-:Y:S01]  /*8ec0*/  ISETP.NE.AND P0, PT, R0, 0x1, PT ;  /* 0x000000010000780c */ /* 0x010fe20003f05270 */
[----:B-1----:R-:W-:-:S12]  /*8ed0*/  VIADD R13, R12, 0xffffff80 ;  /* 0xffffff800c0d7836 */ /* 0x002fd80000000000 */
[----:B------:R-:W3:Y:S01]  /*8ee0*/  @P0 LDC R0, c[0x0][0x854] ;  /* 0x00021500ff000b82 */ /* 0x000ee20000000800 */
[----:B--2---:R-:W-:Y:S02]  /*8ef0*/  LEA R15, R11, R10, 0x18 ;  /* 0x0000000a0b0f7211 */ /* 0x004fe400078ec0ff */
[----:B------:R-:W-:-:S05]  /*8f00*/  SHF.R.S32.HI R2, RZ, 0x1f, R13 ;  /* 0x0000001fff027819 */ /* 0x000fca000001140d */
[----:B------:R-:W1:Y:S01]  /*8f10*/  @P0 LDC R3, c[0x0][0x858] ;  /* 0x00021600ff030b82 */ /* 0x000e620000000800 */
[----:B------:R-:W-:Y:S01]  /*8f20*/  LEA.HI R6, R2, R13, RZ, 0x7 ;  /* 0x0000000d02067211 */ /* 0x000fe200078f38ff */
[----:B---3--:R-:W-:-:S05]  /*8f30*/  @P0 IMAD.HI.U32 R0, R14, R0, RZ ;  /* 0x000000000e000227 */ /* 0x008fca00078e00ff */
[----:B-1----:R-:W-:-:S04]  /*8f40*/  @P0 SHF.R.U32.HI R14, RZ, R3, R0 ;  /* 0x00000003ff0e0219 */ /* 0x002fc80000011600 */
[----:B------:R-:W-:Y:S01]  /*8f50*/  SHF.R.S32.HI R8, RZ, 0x1f, R14 ;  /* 0x0000001fff087819 */ /* 0x000fe2000001140e */
[----:B------:R-:W-:Y:S01]  /*8f60*/  IMAD.WIDE.U32 R2, R14, UR4, R4 ;  /* 0x000000040e027c25 */ /* 0x000fe2000f8e0004 */
[----:B------:R1:W-:Y:S03]  /*8f70*/  @P0 STL [R1+0x3c], R14 ;  /* 0x00003c0e01000387 */ /* 0x0003e60000100800 */
[----:B------:R-:W-:-:S04]  /*8f80*/  IMAD R0, R8, UR4, RZ ;  /* 0x0000000408007c24 */ /* 0x000fc8000f8e02ff */
[----:B------:R-:W-:Y:S01]  /*8f90*/  IMAD R9, R14, UR5, R0 ;  /* 0x000000050e097c24 */ /* 0x000fe2000f8e0200 */
[C---:B------:R-:W-:Y:S01]  /*8fa0*/  LOP3.LUT R0, R6.reuse, 0xfffff80, RZ, 0xc0, !PT ;  /* 0x0fffff8006007812 */ /* 0x040fe200078ec0ff */
[----:B------:R-:W-:Y:S01]  /*8fb0*/  IMAD.SHL.U32 R6, R6, 0x20, RZ ;  /* 0x0000002006067824 */ /* 0x000fe200078e00ff */
[----:B------:R-:W-:Y:S01]  /*8fc0*/  ULDC.64 UR4, c[0x0][0x840] ;  /* 0x0002100000047ab9 */ /* 0x000fe20000000a00 */
[----:B------:R-:W-:Y:S02]  /*8fd0*/  IMAD.IADD R3, R3, 0x1, R9 ;  /* 0x0000000103037824 */ /* 0x000fe400078e0209 */
[----:B------:R-:W-:Y:S01]  /*8fe0*/  IMAD.IADD R0, R13, 0x1, -R0 ;  /* 0x000000010d007824 */ /* 0x000fe200078e0a00 */
[----:B------:R-:W-:Y:S01]  /*8ff0*/  LOP3.LUT R7, R6, 0x3ffff000, RZ, 0xc0, !PT ;  /* 0x3ffff00006077812 */ /* 0x000fe200078ec0ff */
[----:B------:R-:W-:Y:S02]  /*9000*/  IMAD R8, R8, UR4, RZ ;  /* 0x0000000408087c24 */ /* 0x000fe4000f8e02ff */
[----:B------:R-:W-:Y:S01]  /*9010*/  IMAD.WIDE.U32 R4, R14, UR4, R4 ;  /* 0x000000040e047c25 */ /* 0x000fe2000f8e0004 */
[----:B------:R-:W-:-:S03]  /*9020*/  USHF.R.S32.HI UR4, URZ, 0x1f, UR38 ;  /* 0x0000001f3f047899 */ /* 0x000fc60008011426 */
[----:B------:R-:W-:Y:S02]  /*9030*/  IMAD R0, R0, 0x4, R7 ;  /* 0x0000000400007824 */ /* 0x000fe400078e0207 */
[----:B------:R-:W-:Y:S01]  /*9040*/  IMAD R7, R14, UR5, R8 ;  /* 0x000000050e077c24 */ /* 0x000fe2000f8e0208 */
[----:B------:R-:W-:Y:S01]  /*9050*/  UIMAD UR5, UR4, UR6, URZ ;  /* 0x00000006040572a4 */ /* 0x000fe2000f8e023f */
[----:B------:R-:W-:Y:S01]  /*9060*/  IMAD.U32 R9, RZ, RZ, UR8 ;  /* 0x00000008ff097e24 */ /* 0x000fe2000f8e00ff */
[----:B------:R-:W-:Y:S01]  /*9070*/  UIMAD UR4, UR4, UR8, URZ ;  /* 0x00000008040472a4 */ /* 0x000fe2000f8e023f */
[----:B------:R-:W-:Y:S01]  /*9080*/  IMAD.IADD R5, R5, 0x1, R7 ;  /* 0x0000000105057824 */ /* 0x000fe200078e0207 */
[----:B------:R-:W-:Y:S01]  /*9090*/  UIMAD UR5, UR38, UR7, UR5 ;  /* 0x00000007260572a4 */ /* 0x000fe2000f8e0205 */
[----:B------:R-:W-:Y:S01]  /*90a0*/  IMAD.U32 R7, RZ, RZ, UR6 ;  /* 0x00000006ff077e24 */ /* 0x000fe2000f8e00ff */
[----:B------:R-:W-:Y:S02]  /*90b0*/  UIMAD UR4, UR38, UR9, UR4 ;  /* 0x00000009260472a4 */ /* 0x000fe4000f8e0204 */
        /* <DEDUP_REMOVED lines=8> */
[----:B------:R-:W2:Y:S01]  /*9140*/  LDC.64 R8, c[0x0][0x800] ;  /* 0x00020000ff087b82 */ /* 0x000ea20000000a00 */
[----:B------:R-:W-:Y:S07]  /*9150*/  BSSY B0, `(.L_x_6424) ;  /* 0x0000024000007945 */ /* 0x000fee0003800000 */
[----:B------:R-:W3:Y:S01]  /*9160*/  LDC.64 R10, c[0x0][0x828] ;  /* 0x00020a00ff0a7b82 */ /* 0x000ee20000000a00 */
[----:B------:R1:W-:Y:S04]  /*9170*/  STS.128 [R0], R184 ;  /* 0x000000b800007388 */ /* 0x0003e80000000c00 */
[----:B------:R1:W-:Y:S01]  /*9180*/  STS.128 [R0+0x800], R188 ;  /* 0x000800bc00007388 */ /* 0x0003e20000000c00 */
[----:B--2---:R-:W-:-:S03]  /*9190*/  LEA R8, P1, R2, R8, 0x2 ;  /* 0x0000000802087211 */ /* 0x004fc600078210ff */
[----:B------:R1:W-:Y:S01]  /*91a0*/  STS.128 [R0+0x1000], R192 ;  /* 0x001000c000007388 */ /* 0x0003e20000000c00 */
[----:B------:R-:W-:-:S03]  /*91b0*/  LEA.HI.X R7, R2, R9, R7, 0x2, P1 ;  /* 0x0000000902077211 */ /* 0x000fc600008f1407 */
[----:B------:R1:W-:Y:S01]  /*91c0*/  STS.128 [R0+0x1800], R196 ;  /* 0x001800c400007388 */ /* 0x0003e20000000c00 */
[----:B---3--:R-:W-:-:S03]  /*91d0*/  LEA R10, P2, R4, R10, 0x2 ;  /* 0x0000000a040a7211 */ /* 0x008fc600078410ff */
        /* <DEDUP_REMOVED lines=20> */
.L_x_6426:
[----:B------:R-:W-:Y:S01]  /*9320*/  @P0 ELECT P1, URZ, PT ;  /* 0x00000000003f082f */ /* 0x000fe20003820000 */
[----:B------:R2:W-:-:S12]  /*9330*/  UBLKRED.G.S.ADD.F32.RN [UR4], [UR6], UR7, desc[UR8] ;  /* 0x00000804060073bb */ /* 0x0005d800080a1407 */
[----:B------:R-:W-:Y:S02]  /*9340*/  @P1 PLOP3.LUT P0, PT, P1, PT, PT, 0x8, 0x0 ;  /* 0x000000000000181c */ /* 0x000fe40000f0e170 */
[----:B------:R-:W-:-:S11]  /*9350*/  PLOP3.LUT P1, PT, PT, PT, PT, 0x8, 0x0 ;  /* 0x000000000000781c */ /* 0x000fd60003f2e170 */
[----:B--2---:R-:W-:Y:S05]  /*9360*/  @P0 BRA.U.ANY `(.L_x_6426) ;  /* 0xfffffffd00ec0947 */ /* 0x004fea000393ffff */
[----:B------:R0:W-:Y:S01]  /*9370*/  UTMACMDFLUSH ;  /* 0x00000000000079b7 */ /* 0x0001e20000000000 */
[----:B------:R-:W-:-:S04]  /*9380*/  DEPBAR.LE SB0, 0x0 ;  /* 0x000080000000791a */ /* 0x000fc80000000000 */
.L_x_6425:
[----:B------:R-:W-:Y:S05]  /*9390*/  BSYNC B0 ;  /* 0x0000000000007941 */ /* 0x000fea0003800000 */
.L_x_6424:
        /* <DEDUP_REMOVED lines=25> */
.L_x_6427:
        /* <DEDUP_REMOVED lines=8> */
.L_x_6387:
        /* <DEDUP_REMOVED lines=29> */
.L_x_6429:
[----:B------:R-:W-:Y:S01]  /*9780*/  ULDC UR9, c[0x0][0x8cc] ;  /* 0x0002330000097ab9 */ /* 0x000fe20000000800 */
[----:B------:R-:W-:Y:S01]  /*9790*/  UMOV UR7, UR8 ;  /* 0x0000000800077c82 */ /* 0x000fe20008000000 */
[----:B------:R-:W-:-:S11]  /*97a0*/  UISETP.NE.AND UP0, UPT, UR9, 0x1, UPT ;  /* 0x000000010900788c */ /* 0x000fd6000bf05270 */
[----:B------:R-:W-:Y:S02]  /*97b0*/  @UP0 ULDC.64 UR10, c[0x0][0x8d0] ;  /* 0x00023400000a0ab9 */ /* 0x000fe40000000a00 */
[----:B------:R-:W-:-:S04]  /*97c0*/  UIMAD.WIDE.U32 UR4, UR8, UR10, URZ ;  /* 0x0000000a080472a5 */ /* 0x000fc8000f8e003f */
[----:B------:R-:W-:-:S04]  /*97d0*/  @UP0 USHF.R.U32.HI UR7, URZ, UR11, UR5 ;  /* 0x0000000b3f070299 */ /* 0x000fc80008011605 */
[----:B------:R-:W-:-:S12]  /*97e0*/  UIMAD UR4, UR7, UR9, URZ ;  /* 0x00000009070472a4 */ /* 0x000fd8000f8e023f */
.L_x_6430:
        /* <DEDUP_REMOVED lines=67> */
.L_x_6433:
[----:B------:R-:W-:Y:S05]  /*9c20*/  BSYNC B0 ;  /* 0x0000000000007941 */ /* 0x000fea0003800000 */
.L_x_6432:
        /* <DEDUP_REMOVED lines=19> */
.L_x_6435:
[----:B------:R-:W-:Y:S05]  /*9d60*/  BSYNC B0 ;  /* 0x0000000000007941 */ /* 0x000fea0003800000 */
.L_x_6434:
[----:B------:R-:W-:Y:S06]  /*9d70*/  BAR.ARV 0xa, 0xa0 ;  /* 0x0282800000007b1d */ /* 0x000fec0000002000 */
[----:B------:R-:W-:Y:S04]  /*9d80*/  BSSY B0, `(.L_x_6436) ;  /* 0x0000003000007945 */ /* 0x000fe80003800000 */
[----:B------:R-:W-:Y:S05]  /*9d90*/  @!P0 BRA `(.L_x_6437) ;  /* 0x0000000000048947 */ /* 0x000fea0003800000 */
[----:B------:R-:W-:-:S04]  /*9da0*/  DEPBAR.LE SB0, 0x0 ;  /* 0x000080000000791a */ /* 0x000fc80000000000 */
.L_x_6437:
[----:B------:R-:W-:Y:S05]  /*9db0*/  BSYNC B0 ;  /* 0x0000000000007941 */ /* 0x000fea0003800000 */
.L_x_6436:
[----:B------:R-:W-:Y:S06]  /*9dc0*/  BAR.ARV 0xb, 0xa0 ;  /* 0x02c2800000007b1d */ /* 0x000fec0000002000 */
[----:B------:R-:W-:Y:S01]  /*9dd0*/  UIADD3 UR12, UR8, 0x1, URZ ;  /* 0x00000001080c7890 */ /* 0x000fe2000fffe03f */
[----:B------:R-:W-:Y:S11]  /*9de0*/  BRA `(.L_x_6438) ;  /* 0x0000000000047947 */ /* 0x000ff60003800000 */
.L_x_6431:
[----:B------:R-:W-:-:S05]  /*9df0*/  UMOV UR12, UR8 ;  /* 0x00000008000c7c82 */ /* 0x000fca0008000000 */
.L_x_6438:
        /* <DEDUP_REMOVED lines=18> */
.L_x_6451:
        /* <DEDUP_REMOVED lines=20> */
.L_x_6440:
[----:B------:R-:W-:Y:S05]  /*a060*/  BSYNC B0 ;  /* 0x0000000000007941 */ /* 0x000fea0003800000 */
.L_x_6439:
        /* <DEDUP_REMOVED lines=13> */
.L_x_6442:
[----:B------:R-:W-:Y:S05]  /*a140*/  BSYNC B0 ;  /* 0x0000000000007941 */ /* 0x000fea0003800000 */
.L_x_6441:
[----:B------:R-:W-:Y:S06]  /*a150*/  BAR.ARV 0xa, 0xa0 ;  /* 0x0282800000007b1d */ /* 0x000fec0000002000 */
[----:B------:R-:W-:Y:S04]  /*a160*/  BSSY B0, `(.L_x_6443) ;  /* 0x0000003000007945 */ /* 0x000fe80003800000 */
[----:B------:R-:W-:Y:S05]  /*a170*/  @!P0 BRA `(.L_x_6444) ;  /* 0x0000000000048947 */ /* 0x000fea0003800000 */
[----:B------:R-:W-:-:S04]  /*a180*/  DEPBAR.LE SB0, 0x0 ;  /* 0x000080000000791a */ /* 0x000fc80000000000 */
.L_x_6444:
[----:B------:R-:W-:Y:S05]  /*a190*/  BSYNC B0 ;  /* 0x0000000000007941 */ /* 0x000fea0003800000 */
.L_x_6443:
        /* <DEDUP_REMOVED lines=13> */
.L_x_6446:
[----:B------:R-:W-:Y:S05]  /*a270*/  BSYNC B0 ;  /* 0x0000000000007941 */ /* 0x000fea0003800000 */
.L_x_6445:
        /* <DEDUP_REMOVED lines=13> */
.L_x_6448:
[----:B------:R-:W-:Y:S05]  /*a350*/  BSYNC B0 ;  /* 0x0000000000007941 */ /* 0x000fea0003800000 */
.L_x_6447:
[----:B------:R-:W-:Y:S01]  /*a360*/  UIADD3 UR12, UR12, 0x2, URZ ;  /* 0x000000020c0c7890 */ /* 0x000fe2000fffe03f */
[----:B------:R-:W-:Y:S06]  /*a370*/  BAR.ARV 0xa, 0xa0 ;  /* 0x0282800000007b1d */ /* 0x000fec0000002000 */
[----:B------:R-:W-:Y:S01]  /*a380*/  UISETP.GE.AND UP0, UPT, UR12, UR5, UPT ;  /* 0x000000050c00728c */ /* 0x000fe2000bf06270 */
[----:B------:R-:W-:Y:S04]  /*a390*/  BSSY B0, `(.L_x_6449) ;  /* 0x0000003000007945 */ /* 0x000fe80003800000 */
[----:B------:R-:W-:Y:S06]  /*a3a0*/  @!P0 BRA `(.L_x_6450) ;  /* 0x0000000000048947 */ /* 0x000fec0003800000 */
[----:B------:R-:W-:-:S04]  /*a3b0*/  DEPBAR.LE SB0, 0x0 ;  /* 0x000080000000791a */ /* 0x000fc80000000000 */
.L_x_6450:
[----:B------:R-:W-:Y:S05]  /*a3c0*/  BSYNC B0 ;  /* 0x0000000000007941 */ /* 0x000fea0003800000 */
.L_x_6449:
[----:B------:R-:W-:Y:S06]  /*a3d0*/  BAR.ARV 0xb, 0xa0 ;  /* 0x02c2800000007b1d */ /* 0x000fec0000002000 */
[----:B------:R-:W-:Y:S01]  /*a3e0*/  PLOP3.LUT P1, PT, PT, PT, UP0, 0x80, 0x0 ;  /* 0x000000000000781c */ /* 0x000fe20003f2f008 */
[----:B------:R-:W-:Y:S02]  /*a3f0*/  UIADD3 UR20, UR20, 0x4000, URZ ;  /* 0x0000400014147890 */ /* 0x000fe4000fffe03f */
[----:B------:R-:W-:-:S10]  /*a400*/  UIADD3 UR4, UR4, 0x4000, URZ ;  /* 0x0000400004047890 */ /* 0x000fd4000fffe03f */
[----:B------:R-:W-:Y:S05]  /*a410*/  @!P1 BRA `(.L_x_6451) ;  /* 0xfffffff800c09947 */ /* 0x000fea000383ffff */
[----:B------:R-:W-:Y:S05]  /*a420*/  BRA `(.L_x_6391) ;  /* 0x0000001c00947947 */ /* 0x000fea0003800000 */
.L_x_6428:
        /* <DEDUP_REMOVED lines=21> */
.L_x_6452:
[----:B------:R-:W-:Y:S01]  /*a580*/  ULDC UR8, c[0x0][0x8cc] ;  /* 0x0002330000087ab9 */ /* 0x000fe20000000800 */
[----:B------:R-:W-:Y:S01]  /*a590*/  UMOV UR11, UR7 ;  /* 0x00000007000b7c82 */ /* 0x000fe20008000000 */
[----:B------:R-:W-:-:S11]  /*a5a0*/  UISETP.NE.AND UP0, UPT, UR8, 0x1, UPT ;  /* 0x000000010800788c */ /* 0x000fd6000bf05270 */
[----:B------:R-:W-:Y:S02]  /*a5b0*/  @UP0 ULDC.64 UR12, c[0x0][0x8d0] ;  /* 0x00023400000c0ab9 */ /* 0x000fe40000000a00 */
[----:B------:R-:W-:-:S04]  /*a5c0*/  UIMAD.WIDE.U32 UR4, UR7, UR12, URZ ;  /* 0x0000000c070472a5 */ /* 0x000fc8000f8e003f */
[----:B------:R-:W-:-:S04]  /*a5d0*/  @UP0 USHF.R.U32.HI UR11, URZ, UR13, UR5 ;  /* 0x0000000d3f0b0299 */ /* 0x000fc80008011605 */
[----:B------:R-:W-:-:S12]  /*a5e0*/  UIMAD UR4, UR11, UR8, URZ ;  /* 0x000000080b0472a4 */ /* 0x000fd8000f8e023f */
.L_x_6453:
        /* <DEDUP_REMOVED lines=22> */
[----:B--2---:R-:W-:-:S05]  /*a750*/  IADD3 R0, -R0, UR11, R3 ;  /* 0x0000000b00007c10 */ /* 0x004fca000fffe103 */
[----:B------:R-:W-:-:S05]  /*a760*/  VIADD R0, R0, -UR4 ;  /* 0x8000000400007c36 */ /* 0x000fca0008000000 */
[----:B------:R-:W-:-:S04]  /*a770*/  SHF.R.S32.HI R3, RZ, 0x1f, R0 ;  /* 0x0000001fff037819 */ /* 0x000fc80000011400 */
[----:B------:R-:W-:Y:S02]  /*a780*/  LEA.HI R3, R3, R0, RZ, 0x7 ;  /* 0x0000000003037211 */ /* 0x000fe400078f38ff */
[----:B------:R-:W-:Y:S02]  /*a790*/  LEA.HI R0, R5, R4, RZ, 0x7 ;  /* 0x0000000405007211 */ /* 0x000fe400078f38ff */
[----:B------:R-:W-:Y:S02]  /*a7a0*/  SHF.R.S32.HI R3, RZ, 0x7, R3 ;  /* 0x00000007ff037819 */ /* 0x000fe40000011403 */
[----:B------:R-:W-:Y:S02]  /*a7b0*/  SHF.R.S32.HI R0, RZ, 0x7, R0 ;  /* 0x00000007ff007819 */ /* 0x000fe40000011400 */
[----:B------:R-:W-:-:S04]  /*a7c0*/  VIMNMX R4, RZ, R3, !PT ;  /* 0x00000003ff047248 */ /* 0x000fc80007fe0100 */
[----:B------:R-:W-:-:S13]  /*a7d0*/  ISETP.GT.AND P0, PT, R0, R4, PT ;  /* 0x000000040000720c */ /* 0x000fda0003f04270 */
[----:B------:R-:W-:Y:S05]  /*a7e0*/  @!P0 BRA `(.L_x_6454) ;  /* 0x0000001800108947 */ /* 0x000fea0003800000 */
[----:B------:R-:W-:Y:S01]  /*a7f0*/  USHF.R.S32.HI UR6, URZ, 0x1f, UR20 ;  /* 0x0000001f3f067899 */ /* 0x000fe20008011414 */
[----:B------:R-:W-:Y:S01]  /*a800*/  BSSY B0, `(.L_x_6454) ;  /* 0x0000182000007945 */ /* 0x000fe20003800000 */
[----:B------:R-:W-:Y:S01]  /*a810*/  ULDC.64 UR8, c[0x0][0x718] ;  /* 0x0001c60000087ab9 */ /* 0x000fe20000000a00 */
[----:B------:R-:W-:Y:S01]  /*a820*/  ULDC.64 UR12, c[0x0][0x730] ;  /* 0x0001cc00000c7ab9 */ /* 0x000fe20000000a00 */
[----:B------:R-:W-:Y:S01]  /*a830*/  UIMAD UR7, UR6, UR8, URZ ;  /* 0x00000008060772a4 */ /* 0x000fe2000f8e023f */
[----:B------:R-:W-:Y:S01]  /*a840*/  IMAD.MOV.U32 R2, RZ, RZ, RZ ;  /* 0x000000ffff027224 */ /* 0x000fe200078e00ff */
[----:B------:R-:W-:Y:S02]  /*a850*/  UIMAD.WIDE.U32 UR4, UR20, UR8, URZ ;  /* 0x00000008140472a5 */ /* 0x000fe4000f8e003f */
[----:B------:R-:W-:Y:S02]  /*a860*/  UIMAD UR8, UR6, UR12, URZ ;  /* 0x0000000c060872a4 */ /* 0x000fe4000f8e023f */
[----:B------:R-:W-:-:S02]  /*a870*/  UIMAD UR14, UR20, UR9, UR7 ;  /* 0x00000009140e72a4 */ /* 0x000fc4000f8e0207 */
[----:B------:R-:W-:Y:S01]  /*a880*/  UIMAD UR10, UR20, UR13, UR8 ;  /* 0x0000000d140a72a4 */ /* 0x000fe2000f8e0208 */
[----:B------:R-:W-:Y:S01]  /*a890*/  ULDC UR9, c[0x0][0x2e8] ;  /* 0x0000ba0000097ab9 */ /* 0x000fe20000000800 */
[----:B------:R-:W-:Y:S02]  /*a8a0*/  USHF.R.S32.HI UR8, URZ, 0x1f, UR21 ;  /* 0x0000001f3f087899 */ /* 0x000fe40008011415 */
[----:B------:R-:W-:Y:S02]  /*a8b0*/  UISETP.NE.AND UP0, UPT, UR9, 0x1, UPT ;  /* 0x000000010900788c */ /* 0x000fe4000bf05270 */
[----:B------:R-:W-:Y:S01]  /*a8c0*/  UIMAD.WIDE.U32 UR6, UR20, UR12, URZ ;  /* 0x0000000c140672a5 */ /* 0x000fe2000f8e003f */
[----:B------:R-:W-:Y:S02]  /*a8d0*/  ELECT P0, URZ, PT ;  /* 0x00000000003f782f */ /* 0x000fe40003800000 */
[----:B------:R-:W-:Y:S01]  /*a8e0*/  ULDC.64 UR12, c[0x0][0x720] ;  /* 0x0001c800000c7ab9 */ /* 0x000fe20000000a00 */
[----:B------:R-:W-:Y:S01]  /*a8f0*/  ULDC.64 UR16, c[0x0][0x738] ;  /* 0x0001ce0000107ab9 */ /* 0x000fe20000000a00 */
[----:B------:R-:W-:-:S02]  /*a900*/  UIMAD UR9, UR8, UR12, URZ ;  /* 0x0000000c080972a4 */ /* 0x000fc4000f8e023f */
[----:B------:R-:W-:Y:S02]  /*a910*/  UIMAD UR8, UR8, UR16, URZ ;  /* 0x00000010080872a4 */ /* 0x000fe4000f8e023f */
[----:B------:R-:W-:Y:S02]  /*a920*/  UIADD3 UR15, UR5, UR14, URZ ;  /* 0x0000000e050f7290 */ /* 0x000fe4000fffe03f */
[----:B------:R-:W-:Y:S01]  /*a930*/  UIMAD UR5, UR21, UR13, UR9 ;  /* 0x0000000d150572a4 */ /* 0x000fe2000f8e0209 */
[----:B------:R-:W-:Y:S02]  /*a940*/  UMOV UR14, UR4 ;  /* 0x00000004000e7c82 */ /* 0x000fe40008000000 */
[----:B------:R-:W-:Y:S01]  /*a950*/  @UP0 ULDC UR9, c[0x0][0x2ec] ;  /* 0x0000bb0000090ab9 */ /* 0x000fe20000000800 */
[----:B------:R-:W-:Y:S02]  /*a960*/  UIMAD UR4, UR21, UR17, UR8 ;  /* 0x00000011150472a4 */ /* 0x000fe4000f8e0208 */
[----:B------:R-:W-:-:S02]  /*a970*/  UIADD3 UR7, UR7, UR10, URZ ;  /* 0x0000000a07077290 */ /* 0x000fc4000fffe03f */
[----:B------:R-:W-:Y:S02]  /*a980*/  UIMAD.WIDE.U32 UR8, UR20, UR9, URZ ;  /* 0x00000009140872a5 */ /* 0x000fe4000f8e003f */
[----:B------:R-:W-:Y:S01]  /*a990*/  UIMAD.WIDE.U32 UR14, UR21, UR12, UR14 ;  /* 0x0000000c150e72a5 */ /* 0x000fe2000f8e000e */
[----:B------:R-:W-:Y:S02]  /*a9a0*/  @UP0 ULDC UR10, c[0x0][0x2f0] ;  /* 0x0000bc00000a0ab9 */ /* 0x000fe40000000800 */
[----:B------:R-:W-:Y:S01]  /*a9b0*/  UMOV UR12, UR20 ;  /* 0x00000014000c7c82 */ /* 0x000fe20008000000 */
        /* <DEDUP_REMOVED lines=10> */
.L_x_6484:
        /* <DEDUP_REMOVED lines=15> */
.L_x_6457:
        /* <DEDUP_REMOVED lines=64> */
[C---:B------:R-:W-:Y:S02]  /*af50*/  IMAD.IADD R20, R0.reuse, 0x1, R5 ;  /* 0x0000000100147824 */ /* 0x040fe400078e0205 */
        /* <DEDUP_REMOVED lines=10> */
.L_x_6468:
[----:B--234-:R-:W-:-:S04]  /*b000*/  SHF.L.U32 R21, R11, 0x1f, RZ ;  /* 0x0000001f0b157819 */ /* 0x01cfc800000006ff */
[----:B------:R-:W1:Y:S02]  /*b010*/  SYNCS.PHASECHK.TRANS64.TRYWAIT P1, [R16+URZ+0x30c40], R21 ;  /* 0x030c4015100075a7 */ /* 0x000e64000802017f */
[----:B-1----:R-:W-:Y:S05]  /*b020*/  @!P1 BRA `(.L_x_6460) ;  /* 0x0000001400309947 */ /* 0x002fea0003800000 */
.L_x_6485:
[----:B------:R-:W-:Y:S05]  /*b030*/  @P0 BRA `(.L_x_6461) ;  /* 0x0000000000140947 */ /* 0x000fea0003800000 */
[----:B------:R-:W-:Y:S01]  /*b040*/  ISETP.NE.AND P1, PT, R6, RZ, PT ;  /* 0x000000ff0600720c */ /* 0x000fe20003f25270 */
[----:B------:R-:W-:-:S04]  /*b050*/  IMAD.MOV.U32 R3, RZ, RZ, 0x4200 ;  /* 0x00004200ff037424 */ /* 0x000fc800078e00ff */
[----:B------:R2:W-:Y:S08]  /*b060*/  SYNCS.ARRIVE.TRANS64 RZ, [R16+URZ+0x30c30], R3 ;  /* 0x030c300310ff79a7 */ /* 0x0005f0000800003f */
[----:B------:R-:W-:Y:S05]  /*b070*/  @!P1 BRA `(.L_x_6461) ;  /* 0x0000000000049947 */ /* 0x000fea0003800000 */
[----:B------:R-:W-:Y:S01]  /*b080*/  BPT.TRAP 0x1 ;  /* 0x000000040000795c */ /* 0x000fe20000300000 */
.L_x_6461:
        /* <DEDUP_REMOVED lines=29> */
.L_x_6486:
[----:B------:R-:W-:Y:S05]  /*b260*/  @P0 BRA `(.L_x_6463) ;  /* 0x0000000000140947 */ /* 0x000fea0003800000 */
[----:B------:R-:W-:Y:S01]  /*b270*/  ISETP.NE.AND P1, PT, R6, RZ, PT ;  /* 0x000000ff0600720c */ /* 0x000fe20003f25270 */
[----:B------:R-:W-:-:S04]  /*b280*/  IMAD.MOV.U32 R2, RZ, RZ, 0x4200 ;  /* 0x00004200ff027424 */ /* 0x000fc800078e00ff */
[----:B------:R3:W-:Y:S08]  /*b290*/  SYNCS.ARRIVE.TRANS64 RZ, [R16+URZ+0x30c18], R2 ;  /* 0x030c180210ff79a7 */ /* 0x0007f0000800003f */
[----:B------:R-:W-:Y:S05]  /*b2a0*/  @!P1 BRA `(.L_x_6463) ;  /* 0x0000000000049947 */ /* 0x000fea0003800000 */
[----:B------:R-:W-:Y:S01]  /*b2b0*/  BPT.TRAP 0x1 ;  /* 0x000000040000795c */ /* 0x000fe20000300000 */
.L_x_6463:
        /* <DEDUP_REMOVED lines=29> */
.L_x_6487:
[----:B------:R-:W-:Y:S05]  /*b490*/  @P0 BRA `(.L_x_6465) ;  /* 0x0000000000140947 */ /* 0x000fea0003800000 */
[----:B------:R-:W-:Y:S01]  /*b4a0*/  ISETP.NE.AND P1, PT, R6, RZ, PT ;  /* 0x000000ff0600720c */ /* 0x000fe20003f25270 */
[----:B-123--:R-:W-:-:S04]  /*b4b0*/  IMAD.MOV.U32 R21, RZ, RZ, 0x4200 ;  /* 0x00004200ff157424 */ /* 0x00efc800078e00ff */
[----:B------:R4:W-:Y:S08]  /*b4c0*/  SYNCS.ARRIVE.TRANS64 RZ, [R16+URZ+0x30c38], R21 ;  /* 0x030c381510ff79a7 */ /* 0x0009f0000800003f */
[----:B------:R-:W-:Y:S05]  /*b4d0*/  @!P1 BRA `(.L_x_6465) ;  /* 0x0000000000049947 */ /* 0x000fea0003800000 */
[----:B------:R-:W-:Y:S01]  /*b4e0*/  BPT.TRAP 0x1 ;  /* 0x000000040000795c */ /* 0x000fe20000300000 */
.L_x_6465:
        /* <DEDUP_REMOVED lines=24> */
.L_x_6489:
[----:B------:R-:W-:Y:S05]  /*b670*/  @P0 BRA `(.L_x_6467) ;  /* 0x0000000000140947 */ /* 0x000fea0003800000 */
[----:B------:R-:W-:Y:S01]  /*b680*/  ISETP.NE.AND P1, PT, R6, RZ, PT ;  /* 0x000000ff0600720c */ /* 0x000fe20003f25270 */
[----:B------:R-:W-:-:S04]  /*b690*/  IMAD.MOV.U32 R5, RZ, RZ, 0x4200 ;  /* 0x00004200ff057424 */ /* 0x000fc800078e00ff */
[----:B------:R1:W-:Y:S08]  /*b6a0*/  SYNCS.ARRIVE.TRANS64 RZ, [R16+URZ+0x30c10], R5 ;  /* 0x030c100510ff79a7 */ /* 0x0003f0000800003f */
[----:B------:R-:W-:Y:S05]  /*b6b0*/  @!P1 BRA `(.L_x_6467) ;  /* 0x0000000000049947 */ /* 0x000fea0003800000 */
[----:B------:R-:W-:Y:S01]  /*b6c0*/  BPT.TRAP 0x1 ;  /* 0x000000040000795c */ /* 0x000fe20000300000 */
.L_x_6467:
        /* <DEDUP_REMOVED lines=30> */
.L_x_6459:
[----:B------:R-:W2:Y:S02]  /*b8b0*/  LDL.LU R4, [R1+0x4] ;  /* 0x0000040001047983 */ /* 0x000ea40000300800 */
[----:B--2---:R-:W-:Y:S02]  /*b8c0*/  ISETP.NE.AND P1, PT, R4, RZ, PT ;  /* 0x000000ff0400720c */ /* 0x004fe40003f25270 */
[----:B------:R2:W5:Y:S11]  /*b8d0*/  LDL R4, [R1] ;  /* 0x0000000001047983 */ /* 0x0005760000100800 */
[----:B--2---:R-:W-:Y:S05]  /*b8e0*/  @!P1 BRA `(.L_x_6458) ;  /* 0x0000000400109947 */ /* 0x004fea0003800000 */
[----:B------:R-:W-:-:S04]  /*b8f0*/  SHF.L.U32 R13, R11, 0x1f, RZ ;  /* 0x0000001f0b0d7819 */ /* 0x000fc800000006ff */
[----:B------:R-:W1:Y:S02]  /*b900*/  SYNCS.PHASECHK.TRANS64.TRYWAIT P1, [R16+URZ+0x30c40], R13 ;  /* 0x030c400d100075a7 */ /* 0x000e64000802017f */
[----:B-1----:R-:W-:Y:S05]  /*b910*/  @!P1 BRA `(.L_x_6469) ;  /* 0x0000000c00489947 */ /* 0x002fea0003800000 */
.L_x_6490:
[----:B------:R-:W-:Y:S05]  /*b920*/  @P0 BRA `(.L_x_6470) ;  /* 0x0000000000140947 */ /* 0x000fea0003800000 */
[----:B------:R-:W-:Y:S01]  /*b930*/  ISETP.NE.AND P1, PT, R6, RZ, PT ;  /* 0x000000ff0600720c */ /* 0x000fe20003f25270 */
[----:B------:R-:W-:-:S04]  /*b940*/  IMAD.MOV.U32 R5, RZ, RZ, 0x4200 ;  /* 0x00004200ff057424 */ /* 0x000fc800078e00ff */
[----:B------:R2:W-:Y:S08]  /*b950*/  SYNCS.ARRIVE.TRANS64 RZ, [R16+URZ+0x30c30], R5 ;  /* 0x030c300510ff79a7 */ /* 0x0005f0000800003f */
[----:B------:R-:W-:Y:S05]  /*b960*/  @!P1 BRA `(.L_x_6470) ;  /* 0x0000000000049947 */ /* 0x000fea0003800000 */
[----:B------:R-:W-:Y:S01]  /*b970*/  BPT.TRAP 0x1 ;  /* 0x000000040000795c */ /* 0x000fe20000300000 */
.L_x_6470:
        /* <DEDUP_REMOVED lines=26> */
.L_x_6491:
[----:B------:R-:W-:Y:S05]  /*bb20*/  @P0 BRA `(.L_x_6472) ;  /* 0x0000000000140947 */ /* 0x000fea0003800000 */
[----:B------:R-:W-:Y:S01]  /*bb30*/  ISETP.NE.AND P0, PT, R6, RZ, PT ;  /* 0x000000ff0600720c */ /* 0x000fe20003f05270 */
[----:B------:R-:W-:-:S04]  /*bb40*/  IMAD.MOV.U32 R5, RZ, RZ, 0x4200 ;  /* 0x00004200ff057424 */ /* 0x000fc800078e00ff */
[----:B------:R2:W-:Y:S08]  /*bb50*/  SYNCS.ARRIVE.TRANS64 RZ, [R16+URZ+0x30c18], R5 ;  /* 0x030c180510ff79a7 */ /* 0x0005f0000800003f */
[----:B------:R-:W-:Y:S05]  /*bb60*/  @!P0 BRA `(.L_x_6472) ;  /* 0x0000000000048947 */ /* 0x000fea0003800000 */
[----:B------:R-:W-:Y:S01]  /*bb70*/  BPT.TRAP 0x1 ;  /* 0x000000040000795c */ /* 0x000fe20000300000 */
.L_x_6472:
        /* <DEDUP_REMOVED lines=27> */
.L_x_6458:
[----:B------:R-:W2:Y:S01]  /*bd30*/  S2R R0, SR_TID.X ;  /* 0x0000000000007919 */ /* 0x000ea20000002100 */
[----:B------:R-:W-:Y:S01]  /*bd40*/  IMAD R3, R19, 0x8, R16 ;  /* 0x0000000813037824 */ /* 0x000fe200078e0210 */
[----:B--2---:R-:W-:Y:S02]  /*bd50*/  LOP3.LUT R2, R0, 0x7f, RZ, 0xc0, !PT ;  /* 0x0000007f00027812 */ /* 0x004fe400078ec0ff */
[----:B------:R-:W-:Y:S02]  /*bd60*/  SHF.L.U32 R0, R11, 0x1f, RZ ;  /* 0x0000001f0b007819 */ /* 0x000fe400000006ff */
[----:B------:R-:W-:Y:S02]  /*bd70*/  ISETP.NE.AND P1, PT, R2, RZ, PT ;  /* 0x000000ff0200720c */ /* 0x000fe40003f25270 */
[----:B------:R-:W2:Y:S02]  /*bd80*/  SYNCS.PHASECHK.TRANS64.TRYWAIT P0, [R3+URZ+0x30c40], R0 ;  /* 0x030c4000030075a7 */ /* 0x000ea4000800017f */
[----:B--2---:R-:W-:Y:S09]  /*bd90*/  @!P0 BRA `(.L_x_6473) ;  /* 0x0000000800508947 */ /* 0x004ff20003800000 */
.L_x_6492:
[----:B------:R-:W-:Y:S05]  /*bda0*/  @P1 BRA `(.L_x_6474) ;  /* 0x0000000000181947 */ /* 0x000fea0003800000 */
[----:B------:R-:W1:Y:S01]  /*bdb0*/  S2R R2, SR_TID.X ;  /* 0x0000000000027919 */ /* 0x000e620000002100 */
[----:B--2---:R-:W-:-:S04]  /*bdc0*/  IMAD.MOV.U32 R0, RZ, RZ, 0x4200 ;  /* 0x00004200ff007424 */ /* 0x004fc800078e00ff */
[----:B------:R2:W-:Y:S01]  /*bdd0*/  SYNCS.ARRIVE.TRANS64 RZ, [R3+URZ+0x30c30], R0 ;  /* 0x030c300003ff79a7 */ /* 0x0005e2000800003f */
[----:B-1----:R-:W-:-:S13]  /*bde0*/  LOP3.LUT P0, RZ, R2, 0x1f, RZ, 0xc0, !PT ;  /* 0x0000001f02ff7812 */ /* 0x002fda000780c0ff */
[----:B--2---:R-:W-:Y:S05]  /*bdf0*/  @!P0 BRA `(.L_x_6474) ;  /* 0x0000000000048947 */ /* 0x004fea0003800000 */
[----:B------:R-:W-:Y:S01]  /*be00*/  BPT.TRAP 0x1 ;  /* 0x000000040000795c */ /* 0x000fe20000300000 */
.L_x_6474:
        /* <DEDUP_REMOVED lines=33> */
.L_x_6455:
[----:B------:R-:W-:Y:S05]  /*c020*/  BSYNC B0 ;  /* 0x0000000000007941 */ /* 0x000fea0003800000 */
.L_x_6454:
[----:B------:R-:W-:-:S03]  /*c030*/  UMOV UR8, 0xffffffff ;  /* 0xffffffff00087882 */ /* 0x000fc60000000000 */
[----:B------:R-:W-:Y:S05]  /*c040*/  BRA.DIV UR8, `(.L_x_6475) ;  /* 0x0000000608b87947 */ /* 0x000fea000b800000 */
[----:B------:R-:W-:-:S13]  /*c050*/  ELECT P6, URZ, PT ;  /* 0x00000000003f782f */ /* 0x000fda00038c0000 */
.L_x_6495:
[----:B------:R-:W-:Y:S05]  /*c060*/  @!P6 BRA `(.L_x_6391) ;  /* 0x000000000084e947 */ /* 0x000fea0003800000 */
[----:B------:R-:W-:-:S06]  /*c070*/  ULOP3.LUT UR8, UR36, 0x2, URZ, 0xfc, !UPT ;  /* 0x0000000224087892 */ /* 0x000fcc000f8efc3f */
[----:B------:R-:W-:-:S05]  /*c080*/  IMAD.U32 R0, RZ, RZ, UR8 ;  /* 0x00000008ff007e24 */ /* 0x000fca000f8e00ff */
[----:B------:R-:W-:-:S13]  /*c090*/  ISETP.NE.AND P2, PT, R0, 0x3, PT ;  /* 0x000000030000780c */ /* 0x000fda0003f45270 */
[----:B------:R-:W-:Y:S05]  /*c0a0*/  @!P2 BRA `(.L_x_6476) ;  /* 0x000000000004a947 */ /* 0x000fea0003800000 */
[----:B------:R-:W-:Y:S01]  /*c0b0*/  BPT.TRAP 0x1 ;  /* 0x000000040000795c */ /* 0x000fe20000300000 */
.L_x_6476:
        /* <DEDUP_REMOVED lines=15> */
.L_x_6496:
[----:B------:R-:W2:Y:S02]  /*c1b0*/  SYNCS.PHASECHK.TRANS64.TRYWAIT P0, [R3+URZ], R0 ;  /* 0x00000000030075a7 */ /* 0x000ea4000800017f */
[----:B--2---:R-:W-:Y:S05]  /*c1c0*/  @!P0 BRA `(.L_x_6478) ;  /* 0x00000004008c8947 */ /* 0x004fea0003800000 */
.L_x_6497:
[----:B------:R-:W-:Y:S05]  /*c1d0*/  @!P2 BRA `(.L_x_6479) ;  /* 0x000000000004a947 */ /* 0x000fea0003800000 */
[----:B------:R-:W-:Y:S01]  /*c1e0*/  BPT.TRAP 0x1 ;  /* 0x000000040000795c */ /* 0x000fe20000300000 */
.L_x_6479:
[----:B--2---:R-:W-:-:S04]  /*c1f0*/  VIADD R3, R7, 0x30c40 ;  /* 0x00030c4007037836 */ /* 0x004fc80000000000 */
[----:B------:R-:W-:-:S04]  /*c200*/  IMAD R2, R2, 0x8, R3 ;  /* 0x0000000802027824 */ /* 0x000fc800078e0203 */
[----:B------:R-:W2:Y:S02]  /*c210*/  SYNCS.PHASECHK.TRANS64.TRYWAIT P0, [R2+URZ], R5 ;  /* 0x00000005020075a7 */ /* 0x000ea4000800017f */
[----:B--2---:R-:W-:Y:S05]  /*c220*/  @!P0 BRA `(.L_x_6480) ;  /* 0x0000000400888947 */ /* 0x004fea0003800000 */
.L_x_6498:
[----:B------:R-:W-:-:S07]  /*c230*/  IMAD R3, R4, 0x8, R3 ;  /* 0x0000000804037824 */ /* 0x000fce00078e0203 */
.L_x_6481:
[----:B---3--:R3:W4:Y:S02]  /*c240*/  SYNCS.PHASECHK.TRANS64.TRYWAIT P0, [R3+URZ], R0 ;  /* 0x00000000030075a7 */ /* 0x008724000800017f */
[----:B----4-:R-:W-:Y:S05]  /*c250*/  @!P0 NANOSLEEP.SYNCS 0x989680 ;  /* 0x009896800000895d */ /* 0x010fea0003900000 */
[----:B------:R-:W4:Y:S02]  /*c260*/  @!P0 SYNCS.PHASECHK.TRANS64 P0, [R3+URZ], R0 ;  /* 0x00000000030085a7 */ /* 0x000f24000800007f */
[----:B----4-:R-:W-:Y:S05]  /*c270*/  @!P0 BRA `(.L_x_6481) ;  /* 0xfffffffc00f08947 */ /* 0x010fea000383ffff */
.L_x_6391:
[----:B------:R-:W-:Y:S05]  /*c280*/  BSYNC B6 ;  /* 0x0000000000067941 */ /* 0x000fea0003800000 */
.L_x_6386:
[----:B------:R-:W-:Y:S05]  /*c290*/  EXIT ;  /* 0x000000000000794d */ /* 0x000fea0003800000 */
.L_x_6397:
[----:B------:R-:W-:Y:S02]  /*c2a0*/  IMAD.MOV.U32 R12, RZ, RZ, RZ ;  /* 0x000000ffff0c7224 */ /* 0x000fe400078e00ff */
[----:B------:R-:W-:Y:S02]  /*c2b0*/  IMAD.MOV.U32 R11, RZ, RZ, 0x1f ;  /* 0x0000001fff0b7424 */ /* 0x000fe400078e00ff */
[----:B------:R-:W-:-:S07]  /*c2c0*/  IMAD.MOV.U32 R15, RZ, RZ, -0x1 ;  /* 0xffffffffff0f7424 */ /* 0x000fce00078e00ff */
[----:B------:R-:W-:Y:S05]  /*c2d0*/  WARPSYNC.COLLECTIVE R15, `(.L_x_6482) ;  /* 0x000000000f087348 */ /* 0x000fea0003c00000 */
[----:B------:R1:W2:Y:S02]  /*c2e0*/  SHFL.IDX P6, R14, R13, R12, R11 ;  /* 0x0000000c0d0e7389 */ /* 0x0002a400000c000b */
[----:B-12---:R-:W-:Y:S01]  /*c2f0*/  ENDCOLLECTIVE ;  /* 0x000000000000791b */ /* 0x006fe20003800000 */
.L_x_6482:
[----:B------:R-:W-:Y:S05]  /*c300*/  BRA `(.L_x_6483) ;  /* 0xffffff4c00807947 */ /* 0x000fea000383ffff */
.L_x_6399:
[----:B--2---:R2:W3:Y:S02]  /*c310*/  SYNCS.PHASECHK.TRANS64.TRYWAIT P0, [R236+URZ+0x30c00], R15 ;  /* 0x030c000fec0075a7 */ /* 0x0044e4000800017f */
[----:B---3--:R-:W-:Y:S05]  /*c320*/  @!P0 NANOSLEEP.SYNCS 0x989680 ;  /* 0x009896800000895d */ /* 0x008fea0003900000 */
[----:B------:R-:W3:Y:S02]  /*c330*/  @!P0 SYNCS.PHASECHK.TRANS64 P0, [R236+URZ+0x30c00], R15 ;  /* 0x030c000fec0085a7 */ /* 0x000ee4000800007f */
[----:B---3--:R-:W-:Y:S05]  /*c340*/  @!P0 BRA `(.L_x_6399) ;  /* 0xfffffffc00f08947 */ /* 0x008fea000383ffff */
[----:B------:R-:W-:Y:S05]  /*c350*/  BRA `(.L_x_6398) ;  /* 0xffffff4c00cc7947 */ /* 0x000fea000383ffff */
.L_x_6404:
[----:B--2---:R2:W3:Y:S02]  /*c360*/  SYNCS.PHASECHK.TRANS64.TRYWAIT P1, [R6+URZ+0x30c10], R19 ;  /* 0x030c1013060075a7 */ /* 0x0044e4000802017f */
[----:B---3--:R-:W-:Y:S05]  /*c370*/  @!P1 NANOSLEEP.SYNCS 0x989680 ;  /* 0x009896800000995d */ /* 0x008fea0003900000 */
[----:B------:R-:W3:Y:S02]  /*c380*/  @!P1 SYNCS.PHASECHK.TRANS64 P1, [R6+URZ+0x30c10], R19 ;  /* 0x030c1013060095a7 */ /* 0x000ee4000802007f */
[----:B---3--:R-:W-:Y:S05]  /*c390*/  @!P1 BRA `(.L_x_6404) ;  /* 0xfffffffc00f09947 */ /* 0x008fea000383ffff */
[----:B------:R-:W-:Y:S05]  /*c3a0*/  BRA `(.L_x_6403) ;  /* 0xffffff5800787947 */ /* 0x000fea000383ffff */
.L_x_6408:
[----:B------:R1:W1:Y:S02]  /*c3b0*/  SYNCS.PHASECHK.TRANS64.TRYWAIT P1, [R6+URZ+0x30c30], R19 ;  /* 0x030c3013060075a7 */ /* 0x000264000802017f */
[----:B-1----:R-:W-:Y:S05]  /*c3c0*/  @!P1 NANOSLEEP.SYNCS 0x989680 ;  /* 0x009896800000995d */ /* 0x002fea0003900000 */
[----:B------:R-:W1:Y:S02]  /*c3d0*/  @!P1 SYNCS.PHASECHK.TRANS64 P1, [R6+URZ+0x30c30], R19 ;  /* 0x030c3013060095a7 */ /* 0x000e64000802007f */
[----:B-1----:R-:W-:Y:S05]  /*c3e0*/  @!P1 BRA `(.L_x_6408) ;  /* 0xfffffffc00f09947 */ /* 0x002fea000383ffff */
[----:B------:R-:W-:Y:S05]  /*c3f0*/  BRA `(.L_x_6407) ;  /* 0xffffff5c008c7947 */ /* 0x000fea000383ffff */
.L_x_6416:
[----:B--2---:R2:W3:Y:S02]  /*c400*/  SYNCS.PHASECHK.TRANS64.TRYWAIT P1, [R7+URZ+0x30c10], R18 ;  /* 0x030c1012070075a7 */ /* 0x0044e4000802017f */
[----:B---3--:R-:W-:Y:S05]  /*c410*/  @!P1 NANOSLEEP.SYNCS 0x989680 ;  /* 0x009896800000995d */ /* 0x008fea0003900000 */
[----:B------:R-:W3:Y:S02]  /*c420*/  @!P1 SYNCS.PHASECHK.TRANS64 P1, [R7+URZ+0x30c10], R18 ;  /* 0x030c1012070095a7 */ /* 0x000ee4000802007f */
[----:B---3--:R-:W-:Y:S05]  /*c430*/  @!P1 BRA `(.L_x_6416) ;  /* 0xfffffffc00f09947 */ /* 0x008fea000383ffff */
[----:B------:R-:W-:Y:S05]  /*c440*/  BRA `(.L_x_6415) ;  /* 0xffffff9400a47947 */ /* 0x000fea000383ffff */
.L_x_6420:
[----:B------:R1:W1:Y:S02]  /*c450*/  SYNCS.PHASECHK.TRANS64.TRYWAIT P1, [R7+URZ+0x30c30], R18 ;  /* 0x030c3012070075a7 */ /* 0x000264000802017f */
[----:B-1----:R-:W-:Y:S05]  /*c460*/  @!P1 NANOSLEEP.SYNCS 0x989680 ;  /* 0x009896800000995d */ /* 0x002fea0003900000 */
[----:B------:R-:W1:Y:S02]  /*c470*/  @!P1 SYNCS.PHASECHK.TRANS64 P1, [R7+URZ+0x30c30], R18 ;  /* 0x030c3012070095a7 */ /* 0x000e64000802007f */
[----:B-1----:R-:W-:Y:S05]  /*c480*/  @!P1 BRA `(.L_x_6420) ;  /* 0xfffffffc00f09947 */ /* 0x002fea000383ffff */
[----:B------:R-:W-:Y:S05]  /*c490*/  BRA `(.L_x_6419) ;  /* 0xffffff9800b87947 */ /* 0x000fea000383ffff */
.L_x_6456:
[----:B-1----:R1:W2:Y:S02]  /*c4a0*/  SYNCS.PHASECHK.TRANS64.TRYWAIT P0, [R16+URZ+0x30c20], R3 ;  /* 0x030c2003100075a7 */ /* 0x0022a4000800017f */
[----:B--2---:R-:W-:Y:S05]  /*c4b0*/  @!P0 NANOSLEEP.SYNCS 0x989680 ;  /* 0x009896800000895d */ /* 0x004fea0003900000 */
[----:B------:R-:W2:Y:S02]  /*c4c0*/  @!P0 SYNCS.PHASECHK.TRANS64 P0, [R16+URZ+0x30c20], R3 ;  /* 0x030c2003100085a7 */ /* 0x000ea4000800007f */
[----:B--2---:R-:W-:Y:S05]  /*c4d0*/  @!P0 BRA `(.L_x_6456) ;  /* 0xfffffffc00f08947 */ /* 0x004fea000383ffff */
[----:B------:R-:W-:Y:S05]  /*c4e0*/  BRA `(.L_x_6484) ;  /* 0xffffffe4005c7947 */ /* 0x000fea000383ffff */
.L_x_6460:
[----:B-1----:R1:W2:Y:S02]  /*c4f0*/  SYNCS.PHASECHK.TRANS64.TRYWAIT P1, [R16+URZ+0x30c40], R21 ;  /* 0x030c4015100075a7 */ /* 0x0022a4000802017f */
[----:B--2---:R-:W-:Y:S05]  /*c500*/  @!P1 NANOSLEEP.SYNCS 0x989680 ;  /* 0x009896800000995d */ /* 0x004fea0003900000 */
[----:B------:R-:W2:Y:S02]  /*c510*/  @!P1 SYNCS.PHASECHK.TRANS64 P1, [R16+URZ+0x30c40], R21 ;  /* 0x030c4015100095a7 */ /* 0x000ea4000802007f */
[----:B--2---:R-:W-:Y:S05]  /*c520*/  @!P1 BRA `(.L_x_6460) ;  /* 0xfffffffc00f09947 */ /* 0x004fea000383ffff */
[----:B------:R-:W-:Y:S05]  /*c530*/  BRA `(.L_x_6485) ;  /* 0xffffffe800bc7947 */ /* 0x000fea000383ffff */
.L_x_6462:
[----:B--2---:R2:W3:Y:S02]  /*c540*/  SYNCS.PHASECHK.TRANS64.TRYWAIT P1, [R16+URZ+0x30c28], R21 ;  /* 0x030c2815100075a7 */ /* 0x0044e4000802017f */
[----:B---3--:R-:W-:Y:S05]  /*c550*/  @!P1 NANOSLEEP.SYNCS 0x989680 ;  /* 0x009896800000995d */ /* 0x008fea0003900000 */
[----:B------:R-:W3:Y:S02]  /*c560*/  @!P1 SYNCS.PHASECHK.TRANS64 P1, [R16+URZ+0x30c28], R21 ;  /* 0x030c2815100095a7 */ /* 0x000ee4000802007f */
[----:B---3--:R-:W-:Y:S05]  /*c570*/  @!P1 BRA `(.L_x_6462) ;  /* 0xfffffffc00f09947 */ /* 0x008fea000383ffff */
[----:B------:R-:W-:Y:S05]  /*c580*/  BRA `(.L_x_6486) ;  /* 0xffffffec00347947 */ /* 0x000fea000383ffff */
.L_x_6464:
[----:B---3--:R3:W4:Y:S02]  /*c590*/  SYNCS.PHASECHK.TRANS64.TRYWAIT P1, [R16+URZ+0x30c48], R21 ;  /* 0x030c4815100075a7 */ /* 0x008724000802017f */
[----:B----4-:R-:W-:Y:S05]  /*c5a0*/  @!P1 NANOSLEEP.SYNCS 0x989680 ;  /* 0x009896800000995d */ /* 0x010fea0003900000 */
[----:B------:R-:W4:Y:S02]  /*c5b0*/  @!P1 SYNCS.PHASECHK.TRANS64 P1, [R16+URZ+0x30c48], R21 ;  /* 0x030c4815100095a7 */ /* 0x000f24000802007f */
[----:B----4-:R-:W-:Y:S05]  /*c5c0*/  @!P1 BRA `(.L_x_6464) ;  /* 0xfffffffc00f09947 */ /* 0x010fea000383ffff */
[----:B------:R-:W-:Y:S05]  /*c5d0*/  BRA `(.L_x_6487) ;  /* 0xffffffec00ac7947 */ /* 0x000fea000383ffff */
.L_x_6466:
[----:B------:R-:W-:-:S07]  /*c5e0*/  SHF.L.U32 R5, R11, 0x1f, RZ ;  /* 0x0000001f0b057819 */ /* 0x000fce00000006ff */
.L_x_6488:
[----:B------:R1:W1:Y:S02]  /*c5f0*/  SYNCS.PHASECHK.TRANS64.TRYWAIT P1, [R16+URZ+0x30c20], R5 ;  /* 0x030c2005100075a7 */ /* 0x000264000802017f */
[----:B-1----:R-:W-:Y:S05]  /*c600*/  @!P1 NANOSLEEP.SYNCS 0x989680 ;  /* 0x009896800000995d */ /* 0x002fea0003900000 */
[----:B------:R-:W1:Y:S02]  /*c610*/  @!P1 SYNCS.PHASECHK.TRANS64 P1, [R16+URZ+0x30c20], R5 ;  /* 0x030c2005100095a7 */ /* 0x000e64000802007f */
[----:B-1----:R-:W-:Y:S05]  /*c620*/  @!P1 BRA `(.L_x_6488) ;  /* 0xfffffffc00f09947 */ /* 0x002fea000383ffff */
[----:B------:R-:W-:Y:S05]  /*c630*/  BRA `(.L_x_6489) ;  /* 0xfffffff0000c7947 */ /* 0x000fea000383ffff */
.L_x_6469:
[----:B-1----:R1:W2:Y:S02]  /*c640*/  SYNCS.PHASECHK.TRANS64.TRYWAIT P1, [R16+URZ+0x30c40], R13 ;  /* 0x030c400d100075a7 */ /* 0x0022a4000802017f */
[----:B--2---:R-:W-:Y:S05]  /*c650*/  @!P1 NANOSLEEP.SYNCS 0x989680 ;  /* 0x009896800000995d */ /* 0x004fea0003900000 */
[----:B------:R-:W2:Y:S02]  /*c660*/  @!P1 SYNCS.PHASECHK.TRANS64 P1, [R16+URZ+0x30c40], R13 ;  /* 0x030c400d100095a7 */ /* 0x000ea4000802007f */
[----:B--2---:R-:W-:Y:S05]  /*c670*/  @!P1 BRA `(.L_x_6469) ;  /* 0xfffffffc00f09947 */ /* 0x004fea000383ffff */
[----:B------:R-:W-:Y:S05]  /*c680*/  BRA `(.L_x_6490) ;  /* 0xfffffff000a47947 */ /* 0x000fea000383ffff */
.L_x_6471:
[----:B-1----:R1:W2:Y:S02]  /*c690*/  SYNCS.PHASECHK.TRANS64.TRYWAIT P1, [R16+URZ+0x30c28], R13 ;  /* 0x030c280d100075a7 */ /* 0x0022a4000802017f */
[----:B--2---:R-:W-:Y:S05]  /*c6a0*/  @!P1 NANOSLEEP.SYNCS 0x989680 ;  /* 0x009896800000995d */ /* 0x004fea0003900000 */
[----:B------:R-:W2:Y:S02]  /*c6b0*/  @!P1 SYNCS.PHASECHK.TRANS64 P1, [R16+URZ+0x30c28], R13 ;  /* 0x030c280d100095a7 */ /* 0x000ea4000802007f */
[----:B--2---:R-:W-:Y:S05]  /*c6c0*/  @!P1 BRA `(.L_x_6471) ;  /* 0xfffffffc00f09947 */ /* 0x004fea000383ffff */
[----:B------:R-:W-:Y:S05]  /*c6d0*/  BRA `(.L_x_6491) ;  /* 0xfffffff400107947 */ /* 0x000fea000383ffff */
.L_x_6473:
[----:B--2---:R2:W1:Y:S02]  /*c6e0*/  SYNCS.PHASECHK.TRANS64.TRYWAIT P0, [R3+URZ+0x30c40], R0 ;  /* 0x030c4000030075a7 */ /* 0x004464000800017f */
[----:B-1----:R-:W-:Y:S05]  /*c6f0*/  @!P0 NANOSLEEP.SYNCS 0x989680 ;  /* 0x009896800000895d */ /* 0x002fea0003900000 */
[----:B------:R-:W1:Y:S02]  /*c700*/  @!P0 SYNCS.PHASECHK.TRANS64 P0, [R3+URZ+0x30c40], R0 ;  /* 0x030c4000030085a7 */ /* 0x000e64000800007f */
[----:B-1----:R-:W-:Y:S05]  /*c710*/  @!P0 BRA `(.L_x_6473) ;  /* 0xfffffffc00f08947 */ /* 0x002fea000383ffff */
[----:B------:R-:W-:Y:S05]  /*c720*/  BRA `(.L_x_6492) ;  /* 0xfffffff4009c7947 */ /* 0x000fea000383ffff */
.L_x_6475:
[----:B------:R-:W-:Y:S01]  /*c730*/  BSSY B0, `(.L_x_6493) ;  /* 0x0000006000007945 */ /* 0x000fe20003800000 */
[----:B------:R-:W-:-:S07]  /*c740*/  IMAD.MOV.U32 R15, RZ, RZ, -0x1 ;  /* 0xffffffffff0f7424 */ /* 0x000fce00078e00ff */
[----:B------:R-:W-:Y:S05]  /*c750*/  WARPSYNC.COLLECTIVE R15, `(.L_x_6494) ;  /* 0x000000000f0c7348 */ /* 0x000fea0003c00000 */
[----:B------:R-:W-:Y:S02]  /*c760*/  ELECT P6, UR62, PT ;  /* 0x00000000003e782f */ /* 0x000fe400038c0000 */
[----:B------:R-:W-:Y:S01]  /*c770*/  MOV R14, UR62 ;  /* 0x0000003e000e7c02 */ /* 0x000fe20008000f00 */
[----:B------:R-:W-:Y:S10]  /*c780*/  ENDCOLLECTIVE ;  /* 0x000000000000791b */ /* 0x000ff40003800000 */
.L_x_6494:
[----:B------:R-:W-:Y:S05]  /*c790*/  BSYNC B0 ;  /* 0x0000000000007941 */ /* 0x000fea0003800000 */
.L_x_6493:
[----:B------:R-:W-:Y:S05]  /*c7a0*/  BRA `(.L_x_6495) ;  /* 0xfffffff8002c7947 */ /* 0x000fea000383ffff */
.L_x_6477:
[----:B-1----:R1:W2:Y:S02]  /*c7b0*/  SYNCS.PHASECHK.TRANS64.TRYWAIT P0, [R6+URZ], R5 ;  /* 0x00000005060075a7 */ /* 0x0022a4000800017f */
[----:B--2---:R-:W-:Y:S05]  /*c7c0*/  @!P0 NANOSLEEP.SYNCS 0x989680 ;  /* 0x009896800000895d */ /* 0x004fea0003900000 */
[----:B------:R-:W2:Y:S02]  /*c7d0*/  @!P0 SYNCS.PHASECHK.TRANS64 P0, [R6+URZ], R5 ;  /* 0x00000005060085a7 */ /* 0x000ea4000800007f */
[----:B--2---:R-:W-:Y:S05]  /*c7e0*/  @!P0 BRA `(.L_x_6477) ;  /* 0xfffffffc00f08947 */ /* 0x004fea000383ffff */
[----:B------:R-:W-:Y:S05]  /*c7f0*/  BRA `(.L_x_6496) ;  /* 0xfffffff8006c7947 */ /* 0x000fea000383ffff */
.L_x_6478:
[----:B--2---:R2:W3:Y:S02]  /*c800*/  SYNCS.PHASECHK.TRANS64.TRYWAIT P0, [R3+URZ], R0 ;  /* 0x00000000030075a7 */ /* 0x0044e4000800017f */
[----:B---3--:R-:W-:Y:S05]  /*c810*/  @!P0 NANOSLEEP.SYNCS 0x989680 ;  /* 0x009896800000895d */ /* 0x008fea0003900000 */
[----:B------:R-:W3:Y:S02]  /*c820*/  @!P0 SYNCS.PHASECHK.TRANS64 P0, [R3+URZ], R0 ;  /* 0x00000000030085a7 */ /* 0x000ee4000800007f */
[----:B---3--:R-:W-:Y:S05]  /*c830*/  @!P0 BRA `(.L_x_6478) ;  /* 0xfffffffc00f08947 */ /* 0x008fea000383ffff */
[----:B------:R-:W-:Y:S05]  /*c840*/  BRA `(.L_x_6497) ;  /* 0xfffffff800607947 */ /* 0x000fea000383ffff */
.L_x_6480:
[----:B--2---:R2:W3:Y:S02]  /*c850*/  SYNCS.PHASECHK.TRANS64.TRYWAIT P0, [R2+URZ], R5 ;  /* 0x00000005020075a7 */ /* 0x0044e4000800017f */
[----:B---3--:R-:W-:Y:S05]  /*c860*/  @!P0 NANOSLEEP.SYNCS 0x989680 ;  /* 0x009896800000895d */ /* 0x008fea0003900000 */
[----:B------:R-:W3:Y:S02]  /*c870*/  @!P0 SYNCS.PHASECHK.TRANS64 P0, [R2+URZ], R5 ;  /* 0x00000005020085a7 */ /* 0x000ee4000800007f */
[----:B---3--:R-:W-:Y:S05]  /*c880*/  @!P0 BRA `(.L_x_6480) ;  /* 0xfffffffc00f08947 */ /* 0x008fea000383ffff */
[----:B------:R-:W-:Y:S05]  /*c890*/  BRA `(.L_x_6498) ;  /* 0xfffffff800647947 */ /* 0x000fea000383ffff */
.L_x_6499:
        /* <DEDUP_REMOVED lines=14> */
.L_x_7419:


//--------------------- .text._ZN7cutlass13device_kernelIN5flash11enable_sm90INS1_16FlashAttnBwdSm90INS1_25CollectiveMainloopBwdSm90ILi2ELi2ELi2EN4cute5tupleIJNS5_1CILi1EEES8_S8_EEENS6_IJNS7_ILi128EEESA_NS7_ILi64EEEEEENS_6half_tEfNS_4arch4Sm90ELb1ELb0ELb0ELb0ELb1ELb1ELb0ELb0ELi2ELi1ELi2ELi2ELb0EEENS1_24CollectiveEpilogueBwdGQAISC_fSF_Li256ELb0ELb1EEENS1_25SingleTileBwdLPTSchedulerILb0ELi128ELb1EEEEEEEEEvNT_6ParamsE --------------------------
	.section	.text._ZN7cutlass13device_kernelIN5flash11enable_sm90INS1_16FlashAttnBwdSm90INS1_25CollectiveMainloopBwdSm90ILi2ELi2ELi2EN4cute5tupleIJNS5_1CILi1EEES8_S8_EEENS6_IJNS7_ILi128EEESA_NS7_ILi64EEEEEENS_6half_tEfNS_4arch4Sm90ELb1ELb0ELb0ELb0ELb1ELb1ELb0ELb0ELi2ELi1ELi2ELi2ELb0EEENS1_24CollectiveEpilogueBwdGQAISC_fSF_Li256ELb0ELb1EEENS1_25SingleTileBwdLPTSchedulerILb0ELi128ELb1EEEEEEEEEvNT_6ParamsE,"ax",@progbits
	.align	128
.text._ZN7cutlass13device_kernelIN5flash11enable_sm90INS1_16FlashAttnBwdSm90INS1_25CollectiveMainloopBwdSm90ILi2ELi2ELi2EN4cute5tupleIJNS5_1CILi1EEES8_S8_EEENS6_IJNS7_ILi128EEESA_NS7_ILi64EEEEEENS_6half_tEfNS_4arch4Sm90ELb1ELb0ELb0ELb0ELb1ELb1ELb0ELb0ELi2ELi1ELi2ELi2ELb0EEENS1_24CollectiveEpilogueBwdGQAISC_fSF_Li256ELb0ELb1EEENS1_25SingleTileBwdLPTSchedulerILb0ELi128ELb1EEEEEEEEEvNT_6ParamsE:
        .type           _ZN7cutlass13device_kernelIN5flash11enable_sm90INS1_16FlashAttnBwdSm90INS1_25CollectiveMainloopBwdSm90ILi2ELi2ELi2EN4cute5tupleIJNS5_1CILi1EEES8_S8_EEENS6_IJNS7_ILi128EEESA_NS7_ILi64EEEEEENS_6half_tEfNS_4arch4Sm90ELb1ELb0ELb0ELb0ELb1ELb1ELb0ELb0ELi2ELi1ELi2ELi2ELb0EEENS1_24CollectiveEpilogueBwdGQAISC_fSF_Li256ELb0ELb1EEENS1_25SingleTileBwdLPTSchedulerILb0ELi128ELb1EEEEEEEEEvNT_6ParamsE,@function
        .size           _ZN7cutlass13device_kernelIN5flash11enable_sm90INS1_16FlashAttnBwdSm90INS1_25CollectiveMainloopBwdSm90ILi2ELi2ELi2EN4cute5tupleIJNS5_1CILi1EEES8_S8_EEENS6_IJNS7_ILi128EEESA_NS7_ILi64EEEEEENS_6half_tEfNS_4arch4Sm90ELb1ELb0ELb0ELb0ELb1ELb1ELb0ELb0ELi2ELi1ELi2ELi2ELb0EEENS1_24CollectiveEpilogueBwdGQAISC_fSF_Li256ELb0ELb1EEENS1_25SingleTileBwdLPTSchedulerILb0ELi128ELb1EEEEEEEEEvNT_6ParamsE,(.L_x_7420 - _ZN7cutlass13device_kernelIN5flash11enable_sm90INS1_16FlashAttnBwdSm90INS1_25CollectiveMainloopBwdSm90ILi2ELi2ELi2EN4cute5tupleIJNS5_1CILi1EEES8_S8_EEENS6_IJNS7_ILi128EEESA_NS7_ILi64EEEEEENS_6half_tEfNS_4arch4Sm90ELb1ELb0ELb0ELb0ELb1ELb1ELb0ELb0ELi2ELi1ELi2ELi2ELb0EEENS1_24CollectiveEpilogueBwdGQAISC_fSF_Li256ELb0ELb1EEENS1_25SingleTileBwdLPTSchedulerILb0ELi128ELb1EEEEEEEEEvNT_6ParamsE)
        .other          _ZN7cutlass13device_kernelIN5flash11enable_sm90INS1_16FlashAttnBwdSm90INS1_25CollectiveMainloopBwdSm90ILi2ELi2ELi2EN4cute5tupleIJNS5_1CILi1EEES8_S8_EEENS6_IJNS7_ILi128EEESA_NS7_ILi64EEEEEENS_6half_tEfNS_4arch4Sm90ELb1ELb0ELb0ELb0ELb1ELb1ELb0ELb0ELi2ELi1ELi2ELi2ELb0EEENS1_24CollectiveEpilogueBwdGQAISC_fSF_Li256ELb0ELb1EEENS1_25SingleTileBwdLPTSchedulerILb0ELi128ELb1EEEEEEEEEvNT_6ParamsE,@"STO_CUDA_ENTRY STV_DEFAULT"
_ZN7cutlass13device_kernelIN5flash11enable_sm90INS1_16FlashAttnBwdSm90INS1_25CollectiveMainloopBwdSm90ILi2ELi2ELi2EN4cute5tupleIJNS5_1CILi1EEES8_S8_EEENS6_IJNS7_ILi128EEESA_NS7_ILi64EEEEEENS_6half_tEfNS_4arch4Sm90ELb1ELb0ELb0ELb0ELb1ELb1ELb0ELb0ELi2ELi1ELi2ELi2ELb0EEENS1_24CollectiveEpilogueBwdGQAISC_fSF_Li256ELb0ELb1EEENS1_25SingleTileBwdLPTSchedulerILb0ELi128ELb1EEEEEEEEEvNT_6ParamsE:
        /* <DEDUP_REMOVED lines=23> */
.L_x_6501:
[----:B------:R-:W-:Y:S05]  /*0170*/  BSYNC B0 ;  /* 0x0000000000007941 */ /* 0x000fea0003800000 */
.L_x_6500:
        /* <DEDUP_REMOVED lines=34> */
.L_x_6502:
        /* <DEDUP_REMOVED lines=22> */
.L_x_6503:
        /* <DEDUP_REMOVED lines=9> */
.L_x_6506:
        /* <DEDUP_REMOVED lines=32> */
.L_x_6507:
[----:B------:R-:W-:Y:S01]  /*0790*/  ULDC UR7, c[0x0][0x8cc] ;  /* 0x0002330000077ab9 */ /* 0x000fe20000000800 */
[----:B------:R-:W-:Y:S01]  /*07a0*/  UMOV UR38, UR10 ;  /* 0x0000000a00267c82 */ /* 0x000fe20008000000 */
[----:B------:R-:W-:-:S11]  /*07b0*/  UISETP.NE.AND UP0, UPT, UR7, 0x1, UPT ;  /* 0x000000010700788c */ /* 0x000fd6000bf05270 */
[----:B------:R-:W-:Y:S02]  /*07c0*/  @UP0 ULDC.64 UR8, c[0x0][0x8d0] ;  /* 0x0002340000080ab9 */ /* 0x000fe40000000a00 */
[----:B------:R-:W-:-:S04]  /*07d0*/  UIMAD.WIDE.U32 UR4, UR10, UR8, URZ ;  /* 0x000000080a0472a5 */ /* 0x000fc8000f8e003f */
[----:B------:R-:W-:-:S04]  /*07e0*/  @UP0 USHF.R.U32.HI UR38, URZ, UR9, UR5 ;  /* 0x000000093f260299 */ /* 0x000fc80008011605 */
[----:B------:R-:W-:-:S12]  /*07f0*/  UIMAD UR4, UR38, UR7, URZ ;  /* 0x00000007260472a4 */ /* 0x000fd8000f8e023f */
.L_x_6508:
        /* <DEDUP_REMOVED lines=42> */
[----:B------:R-:W-:Y:S01]  /*0aa0*/  CS2R R192, SRZ ;  /* 0x0000000000c07805 */ /* 0x000fe2000001ff00 */
[----:B------:R-:W-:Y:S01]  /*0ab0*/  VIADD R18, R18, 0x7f ;  /* 0x0000007f12127836 */ /* 0x000fe20000000000 */
[----:B------:R-:W-:-:S02]  /*0ac0*/  CS2R R194, SRZ ;  /* 0x0000000000c27805 */ /* 0x000fc4000001ff00 */
[----:B------:R-:W-:Y:S02]  /*0ad0*/  CS2R R196, SRZ ;  /* 0x0000000000c47805 */ /* 0x000fe4000001ff00 */
[----:B------:R-:W-:Y:S02]  /*0ae0*/  CS2R R198, SRZ ;  /* 0x0000000000c67805 */ /* 0x000fe4000001ff00 */
[----:B------:R-:W-:Y:S02]  /*0af0*/  CS2R R200, SRZ ;  /* 0x0000000000c87805 */ /* 0x000fe4000001ff00 */
[----:B------:R-:W-:Y:S02]  /*0b00*/  CS2R R202, SRZ ;  /* 0x0000000000ca7805 */ /* 0x000fe4000001ff00 */
[----:B--2---:R-:W-:Y:S02]  /*0b10*/  IADD3 R0, R0, -UR4, -R3 ;  /* 0x8000000400007c10 */ /* 0x004fe4000fffe803 */
[----:B------:R-:W-:-:S02]  /*0b20*/  CS2R R204, SRZ ;  /* 0x0000000000cc7805 */ /* 0x000fc4000001ff00 */
[----:B------:R-:W-:Y:S02]  /*0b30*/  CS2R R206, SRZ ;  /* 0x0000000000ce7805 */ /* 0x000fe4000001ff00 */
[----:B------:R-:W-:Y:S02]  /*0b40*/  CS2R R208, SRZ ;  /* 0x0000000000d07805 */ /* 0x000fe4000001ff00 */
[----:B------:R-:W-:Y:S02]  /*0b50*/  SHF.R.S32.HI R3, RZ, 0x1f, R0 ;  /* 0x0000001fff037819 */ /* 0x000fe40000011400 */
[----:B------:R-:W-:Y:S02]  /*0b60*/  CS2R R210, SRZ ;  /* 0x0000000000d27805 */ /* 0x000fe4000001ff00 */
[----:B------:R-:W-:Y:S02]  /*0b70*/  CS2R R212, SRZ ;  /* 0x0000000000d47805 */ /* 0x000fe4000001ff00 */
[----:B------:R-:W-:-:S02]  /*0b80*/  CS2R R214, SRZ ;  /* 0x0000000000d67805 */ /* 0x000fc4000001ff00 */
        /* <DEDUP_REMOVED lines=30> */
.L_x_6512:
        /* <DEDUP_REMOVED lines=15> */
.L_x_6511:
        /* <DEDUP_REMOVED lines=22> */
.L_x_6514:
        /* <DEDUP_REMOVED lines=15> */
.L_x_6513:
[----:B------:R-:W-:Y:S01]  /*10b0*/  SHF.R.S32.HI R6, RZ, 0x1f, R17 ;  /* 0x0000001fff067819 */ /* 0x000fe20000011411 */
[----:B------:R-:W-:-:S03]  /*10c0*/  UMOV UR4, 0xffffffff ;  /* 0xffffffff00047882 */ /* 0x000fc60000000000 */
[----:B------:R-:W-:-:S04]  /*10d0*/  LEA.HI R0, R6, R17, RZ, 0x7 ;  /* 0x0000001106007211 */ /* 0x000fc800078f38ff */
[----:B------:R-:W-:Y:S01]  /*10e0*/  SHF.R.S32.HI R13, RZ, 0x7, R0 ;  /* 0x00000007ff0d7819 */ /* 0x000fe20000011400 */
[----:B------:R-:W-:Y:S06]  /*10f0*/  BRA.DIV UR4, `(.L_x_6515) ;  /* 0x000000c204547947 */ /* 0x000fec000b800000 */
[----:B------:R1:W2:Y:S02]  /*1100*/  SHFL.IDX PT, R14, R13, RZ, 0x1f ;  /* 0x00001fff0d0e7589 */ /* 0x0002a400000e0000 */
.L_x_6631:
        /* <DEDUP_REMOVED lines=14> */
[----:B---3--:R-:W-:Y:S01]  /*11f0*/  IMAD.IADD R18, R18, 0x1, -R10 ;  /* 0x0000000112127824 */ /* 0x008fe200078e0a0a */
[----:B----4-:R-:W-:Y:S06]  /*1200*/  @P0 BRA `(.L_x_6516) ;  /* 0x0000000000080947 */ /* 0x010fec0003800000 */
[----:B------:R-:W3:Y:S02]  /*1210*/  SYNCS.PHASECHK.TRANS64.TRYWAIT P0, [R236+URZ+0x30c00], R11 ;  /* 0x030c000bec0075a7 */ /* 0x000ee4000800017f */
[----:B---3--:R-:W-:Y:S05]  /*1220*/  @!P0 BRA `(.L_x_6517) ;  /* 0x000000c000248947 */ /* 0x008fea0003800000 */
.L_x_6516:
[----:B--2---:R-:W-:Y:S01]  /*1230*/  LEA.HI R2, R14, R14, RZ, 0x1 ;  /* 0x0000000e0e027211 */ /* 0x004fe200078f08ff */
[----:B------:R-:W-:Y:S01]  /*1240*/  IMAD R18, R19, 0x80, R18 ;  /* 0x0000008013127824 */ /* 0x000fe200078e0212 */
[----:B------:R-:W-:Y:S01]  /*1250*/  SHF.R.U32.HI R4, RZ, 0x3, R3 ;  /* 0x00000003ff047819 */ /* 0x000fe20000011603 */
[----:B------:R-:W-:Y:S01]  /*1260*/  ULDC UR4, c[0x0][0x74c] ;  /* 0x0001d30000047ab9 */ /* 0x000fe20000000800 */
[----:B------:R-:W-:Y:S01]  /*1270*/  LOP3.LUT R3, R2, 0xffffe, RZ, 0xc0, !PT ;  /* 0x000ffffe02037812 */ /* 0x000fe200078ec0ff */
[----:B------:R-:W-:Y:S01]  /*1280*/  VIADD R18, R18, -UR4 ;  /* 0x8000000412127c36 */ /* 0x000fe20008000000 */
[----:B------:R-:W-:Y:S02]  /*1290*/  LOP3.LUT R8, R8, 0x7ffffe, RZ, 0xc0, !PT ;  /* 0x007ffffe08087812 */ /* 0x000fe400078ec0ff */
[----:B------:R-:W-:Y:S01]  /*12a0*/  LOP3.LUT R4, R7, R4, RZ, 0x3c, !PT ;  /* 0x0000000407047212 */ /* 0x000fe200078e3cff */
[----:B------:R-:W-:Y:S01]  /*12b0*/  IMAD.IADD R230, R14, 0x1, -R3 ;  /* 0x000000010ee67824 */ /* 0x000fe200078e0a03 */
[----:B------:R-:W-:Y:S01]  /*12c0*/  SHF.R.S32.HI R7, RZ, 0x1f, R18 ;  /* 0x0000001fff077819 */ /* 0x000fe20000011412 */
[----:B------:R-:W2:Y:S01]  /*12d0*/  LDL R3, [R1+0x44] ;  /* 0x0000440001037983 */ /* 0x000ea20000100800 */
[----:B------:R-:W-:-:S04]  /*12e0*/  IMAD.IADD R8, R9, 0x1, -R8 ;  /* 0x0000000109087824 */ /* 0x000fc800078e0a08 */
[----:B------:R-:W-:-:S04]  /*12f0*/  IMAD R9, R13, 0x10, R8 ;  /* 0x000000100d097824 */ /* 0x000fc800078e0208 */
[----:B------:R-:W-:-:S05]  /*1300*/  IMAD.U32 R2, R9, 0x200, R4 ;  /* 0x0000020009027824 */ /* 0x000fca00078e0004 */
[----:B------:R4:W-:Y:S01]  /*1310*/  STL [R1+0x38], R2 ;  /* 0x0000380201007387 */ /* 0x0009e20000100800 */
[----:B------:R-:W-:Y:S02]  /*1320*/  LEA.HI R7, R7, R18, RZ, 0x7 ;  /* 0x0000001207077211 */ /* 0x000fe400078f38ff */
[----:B----4-:R-:W-:-:S05]  /*1330*/  LOP3.LUT R2, R0, 0xffffff80, RZ, 0xc0, !PT ;  /* 0xffffff8000027812 */ /* 0x010fca00078ec0ff */
[----:B------:R-:W-:Y:S01]  /*1340*/  IMAD.IADD R8, R17, 0x1, -R2 ;  /* 0x0000000111087824 */ /* 0x000fe200078e0a02 */
[----:B------:R-:W-:-:S04]  /*1350*/  LEA.HI.SX32 R7, R7, 0x1, 0x19 ;  /* 0x0000000107077811 */ /* 0x000fc800078fcaff */
[----:B---3--:R-:W-:-:S04]  /*1360*/  SHF.R.S32.HI R11, RZ, 0x1f, R8 ;  /* 0x0000001fff0b7819 */ /* 0x008fc80000011408 */
        /* <DEDUP_REMOVED lines=45> */
[----:B---3--:R-:W-:Y:S05]  /*1640*/  @P0 BRA `(.L_x_6518) ;  /* 0x0000003c000c0947 */ /* 0x008fea0003800000 */
[----:B------:R-:W-:Y:S02]  /*1650*/  LEA.HI R8, R11, R8, RZ, 0x5 ;  /* 0x000000080b087211 */ /* 0x000fe400078f28ff */
[----:B------:R-:W-:Y:S02]  /*1660*/  CS2R R182, SRZ ;  /* 0x0000000000b67805 */ /* 0x000fe4000001ff00 */
[----:B------:R-:W-:Y:S01]  /*1670*/  LOP3.LUT R0, R5, 0xffffffe0, RZ, 0xc0, !PT ;  /* 0xffffffe005007812 */ /* 0x000fe200078ec0ff */
[----:B------:R-:W-:Y:S01]  /*1680*/  IMAD R5, R19, -0x80, R10 ;  /* 0xffffff8013057824 */ /* 0x000fe200078e020a */
[----:B------:R-:W-:Y:S02]  /*1690*/  LEA.HI R4, R13, R13, RZ, 0x1 ;  /* 0x0000000d0d047211 */ /* 0x000fe400078f08ff */
[----:B------:R-:W-:Y:S02]  /*16a0*/  CS2R R180, SRZ ;  /* 0x0000000000b47805 */ /* 0x000fe4000001ff00 */
[----:B------:R-:W-:Y:S01]  /*16b0*/  SHF.R.S32.HI R8, RZ, 0x5, R8 ;  /* 0x00000005ff087819 */ /* 0x000fe20000011408 */
[----:B------:R-:W-:Y:S01]  /*16c0*/  IMAD.IADD R0, R17, 0x1, -R0 ;  /* 0x0000000111007824 */ /* 0x000fe200078e0a00 */
        /* <DEDUP_REMOVED lines=22> */
[----:B------:R-:W-:Y:S02]  /*1830*/  LOP3.LUT R9, R9, 0xfffffff8, RZ, 0xc0, !PT ;  /* 0xfffffff809097812 */ /* 0x000fe400078ec0ff */
[----:B------:R-:W-:Y:S02]  /*1840*/  CS2R R160, SRZ ;  /* 0x0000000000a07805 */ /* 0x000fe4000001ff00 */
[----:B------:R-:W-:Y:S01]  /*1850*/  LOP3.LUT R14, R6, 0xfffffffc, RZ, 0xc0, !PT ;  /* 0xfffffffc060e7812 */ /* 0x000fe200078ec0ff */
[----:B------:R-:W-:Y:S01]  /*1860*/  VIADD R6, R4, 0x8 ;  /* 0x0000000804067836 */ /* 0x000fe20000000000 */
[----:B------:R-:W-:Y:S02]  /*1870*/  LEA.HI R7, R7, R0, RZ, 0x4 ;  /* 0x0000000007077211 */ /* 0x000fe400078f20ff */
[----:B------:R-:W-:-:S02]  /*1880*/  CS2R R158, SRZ ;  /* 0x00000000009e7805 */ /* 0x000fc4000001ff00 */
        /* <DEDUP_REMOVED lines=11> */
[----:B------:R-:W-:Y:S02]  /*1940*/  CS2R R156, SRZ ;  /* 0x00000000009c7805 */ /* 0x000fe4000001ff00 */
[----:B------:R-:W-:Y:S01]  /*1950*/  LEA.HI R17, R14, R14, RZ, 0x1 ;  /* 0x0000000e0e117211 */ /* 0x000fe200078f08ff */
[----:B------:R-:W-:Y:S01]  /*1960*/  IMAD.IADD R9, R6, 0x1, -R9 ;  /* 0x0000000106097824 */ /* 0x000fe200078e0a09 */
[----:B------:R-:W-:Y:S01]  /*1970*/  LEA.HI R6, R12, R12, RZ, 0x1 ;  /* 0x0000000c0c067211 */ /* 0x000fe200078f08ff */
[----:B------:R-:W-:Y:S01]  /*1980*/  IMAD.IADD R5, R4, 0x1, -R5 ;  /* 0x0000000104057824 */ /* 0x000fe200078e0a05 */
[--C-:B------:R-:W-:Y:S02]  /*1990*/  SHF.R.S32.HI R4, RZ, 0x1, R10.reuse ;  /* 0x00000001ff047819 */ /* 0x100fe4000001140a */
[----:B------:R-:W-:Y:S02]  /*19a0*/  CS2R R154, SRZ ;  /* 0x00000000009a7805 */ /* 0x000fe4000001ff00 */
[----:B------:R-:W-:Y:S01]  /*19b0*/  SHF.R.S32.HI R11, RZ, 0x1f, R10 ;  /* 0x0000001fff0b7819 */ /* 0x000fe2000001140a */
[----:B------:R-:W-:Y:S01]  /*19c0*/  IMAD R5, R0, 0x8, R5 ;  /* 0x0000000800057824 */ /* 0x000fe200078e0205 */
[----:B------:R-:W-:-:S02]  /*19d0*/  LOP3.LUT R13, R6, 0xfffffffe, RZ, 0xc0, !PT ;  /* 0xfffffffe060d7812 */ /* 0x000fc400078ec0ff */
[----:B------:R-:W-:Y:S02]  /*19e0*/  CS2R R152, SRZ ;  /* 0x0000000000987805 */ /* 0x000fe4000001ff00 */
[--C-:B------:R-:W-:Y:S02]  /*19f0*/  SHF.R.S32.HI R10, RZ, 0x1, R6.reuse ;  /* 0x00000001ff0a7819 */ /* 0x100fe40000011406 */
[----:B------:R-:W-:Y:S02]  /*1a00*/  CS2R R214, SRZ ;  /* 0x0000000000d67805 */ /* 0x000fe4000001ff00 */
[----:B------:R-:W-:Y:S01]  /*1a10*/  SHF.R.S32.HI R15, RZ, 0x1f, R6 ;  /* 0x0000001fff0f7819 */ /* 0x000fe20000011406 */
[----:B------:R-:W-:Y:S01]  /*1a20*/  IMAD.IADD R13, R12, 0x1, -R13 ;  /* 0x000000010c0d7824 */ /* 0x000fe200078e0a0d */
[--C-:B------:R-:W-:Y:S01]  /*1a30*/  SHF.R.S32.HI R6, RZ, 0x1, R17.reuse ;  /* 0x00000001ff067819 */ /* 0x100fe20000011411 */
[----:B------:R1:W-:Y:S01]  /*1a40*/  STL [R1+0x14], R5 ;  /* 0x0000140501007387 */ /* 0x0003e20000100800 */
[----:B------:R-:W-:-:S02]  /*1a50*/  SHF.R.S32.HI R19, RZ, 0x1f, R17 ;  /* 0x0000001fff137819 */ /* 0x000fc40000011411 */
[----:B------:R-:W-:Y:S02]  /*1a60*/  CS2R R212, SRZ ;  /* 0x0000000000d47805 */ /* 0x000fe4000001ff00 */
[----:B------:R-:W-:Y:S02]  /*1a70*/  LEA.HI R11, R11, R4, RZ, 0x4 ;  /* 0x000000040b0b7211 */ /* 0x000fe400078f20ff */
[----:B------:R-:W-:Y:S02]  /*1a80*/  CS2R R210, SRZ ;  /* 0x0000000000d27805 */ /* 0x000fe4000001ff00 */
[----:B------:R-:W-:Y:S02]  /*1a90*/  LEA.HI R15, R15, R10, RZ, 0x4 ;  /* 0x0000000a0f0f7211 */ /* 0x000fe400078f20ff */
[----:B------:R-:W-:Y:S02]  /*1aa0*/  CS2R R208, SRZ ;  /* 0x0000000000d07805 */ /* 0x000fe4000001ff00 */
[----:B------:R-:W-:-:S02]  /*1ab0*/  LEA.HI R19, R19, R6, RZ, 0x4 ;  /* 0x0000000613137211 */ /* 0x000fc400078f20ff */
[----:B------:R-:W-:Y:S02]  /*1ac0*/  CS2R R206, SRZ ;  /* 0x0000000000ce7805 */ /* 0x000fe4000001ff00 */
[----:B------:R-:W-:Y:S02]  /*1ad0*/  LOP3.LUT R11, R11, 0x1ffffff0, RZ, 0xc0, !PT ;  /* 0x1ffffff00b0b7812 */ /* 0x000fe400078ec0ff */
[----:B------:R-:W-:Y:S02]  /*1ae0*/  CS2R R204, SRZ ;  /* 0x0000000000cc7805 */ /* 0x000fe4000001ff00 */
        /* <DEDUP_REMOVED lines=25> */
.L_x_6529:
[----:B---3--:R-:W2:Y:S02]  /*1c80*/  LDL R5, [R1+0x18] ;  /* 0x0000180001057983 */ /* 0x008ea40000100800 */
[----:B--2---:R-:W-:-:S04]  /*1c90*/  LOP3.LUT R5, R5, 0x1, RZ, 0xfc, !PT ;  /* 0x0000000105057812 */ /* 0x004fc800078efcff */
[----:B------:R-:W-:-:S13]  /*1ca0*/  ISETP.NE.AND P0, PT, R5, 0x3, PT ;  /* 0x000000030500780c */ /* 0x000fda0003f05270 */
[----:B------:R-:W-:Y:S05]  /*1cb0*/  @!P0 BRA `(.L_x_6519) ;  /* 0x0000000000048947 */ /* 0x000fea0003800000 */
[----:B------:R-:W-:Y:S01]  /*1cc0*/  BPT.TRAP 0x1 ;  /* 0x000000040000795c */ /* 0x000fe20000300000 */
.L_x_6519:
[----:B------:R-:W-:Y:S01]  /*1cd0*/  IMAD R6, R0, 0x8, R236 ;  /* 0x0000000800067824 */ /* 0x000fe200078e02ec */
[----:B------:R-:W-:-:S04]  /*1ce0*/  SHF.L.U32 R17, R4, 0x1f, RZ ;  /* 0x0000001f04117819 */ /* 0x000fc800000006ff */
[----:B------:R1:W2:Y:S01]  /*1cf0*/  SYNCS.PHASECHK.TRANS64.TRYWAIT P1, [R6+URZ+0x30c10], R17 ;  /* 0x030c1011060075a7 */ /* 0x0002a2000802017f */
[----:B------:R-:W-:Y:S05]  /*1d00*/  @!P0 BRA `(.L_x_6520) ;  /* 0x0000000000048947 */ /* 0x000fea0003800000 */
[----:B------:R-:W-:Y:S01]  /*1d10*/  BPT.TRAP 0x1 ;  /* 0x000000040000795c */ /* 0x000fe20000300000 */
.L_x_6520:
[----:B------:R-:W-:-:S05]  /*1d20*/  VIADD R5, R236, 0x10000 ;  /* 0x00010000ec057836 */ /* 0x000fca0000000000 */
[----:B------:R-:W-:-:S04]  /*1d30*/  SHF.R.U32.HI R5, RZ, 0x4, R5 ;  /* 0x00000004ff057819 */ /* 0x000fc80000011605 */
[----:B------:R-:W-:Y:S01]  /*1d40*/  LOP3.LUT R5, R5, 0x3fff, RZ, 0xc0, !PT ;  /* 0x00003fff05057812 */ /* 0x000fe200078ec0ff */
[----:B--2---:R-:W-:Y:S06]  /*1d50*/  @P1 BRA `(.L_x_6521) ;  /* 0x0000000000081947 */ /* 0x004fec0003800000 */
[----:B------:R-:W2:Y:S02]  /*1d60*/  SYNCS.PHASECHK.TRANS64.TRYWAIT P1, [R6+URZ+0x30c10], R17 ;  /* 0x030c1011060075a7 */ /* 0x000ea4000802017f */
[----:B--2---:R-:W-:Y:S05]  /*1d70*/  @!P1 BRA `(.L_x_6522) ;  /* 0x000000b400649947 */ /* 0x004fea0003800000 */
.L_x_6521:
        /* <DEDUP_REMOVED lines=64> */
.L_x_6523:
[----:B------:R1:W1:Y:S01]  /*2180*/  SYNCS.PHASECHK.TRANS64.TRYWAIT P1, [R6+URZ+0x30c30], R17 ;  /* 0x030c3011060075a7 */ /* 0x000262000802017f */
[----:B------:R-:W-:Y:S05]  /*2190*/  @!P0 BRA `(.L_x_6524) ;  /* 0x0000000000048947 */ /* 0x000fea0003800000 */
[----:B------:R-:W-:Y:S01]  /*21a0*/  BPT.TRAP 0x1 ;  /* 0x000000040000795c */ /* 0x000fe20000300000 */
.L_x_6524:
        /* <DEDUP_REMOVED lines=9> */
.L_x_6525:
        /* <DEDUP_REMOVED lines=62> */
[----:B------:R1:W3:Y:S01]  /*2620*/  MUFU.EX2 R217, R88 ;  /* 0x0000005800d97308 */ /* 0x0002e20000000800 */
        /* <DEDUP_REMOVED lines=78> */
[----:B------:R-:W4:Y:S01]  /*2b10*/  SHFL.IDX PT, R125, R10, R231, 0x1f ;  /* 0x00001fe70a7d7589 */ /* 0x000f2200000e0000 */
[----:B------:R-:W-:Y:S01]  /*2b20*/  ISETP.GT.AND P2, PT, R17, 0x20, PT ;  /* 0x000000201100780c */ /* 0x000fe20003f44270 */
[----:B--2---:R-:W-:Y:S01]  /*2b30*/  FFMA.FTZ R15, R97, UR10, -R89 ;  /* 0x0000000a610f7c23 */ /* 0x004fe20008010859 */
[C---:B------:R-:W-:Y:S01]  /*2b40*/  ISETP.GT.AND P3, PT, R17.reuse, 0x21, PT ;  /* 0x000000211100780c */ /* 0x040fe20003f64270 */
[----:B------:R-:W2:Y:S01]  /*2b50*/  SHFL.IDX PT, R97, R12, R235, 0x1f ;  /* 0x00001feb0c617589 */ /* 0x000ea200000e0000 */
[C---:B------:R-:W-:Y:S01]  /*2b60*/  ISETP.GT.AND P4, PT, R17.reuse, 0x28, PT ;  /* 0x000000281100780c */ /* 0x040fe20003f84270 */
[----:B------:R-:W5:Y:S01]  /*2b70*/  MUFU.EX2 R218, R218 ;  /* 0x000000da00da7308 */ /* 0x000f620000000800 */
[----:B------:R-:W-:-:S02]  /*2b80*/  ISETP.GT.AND P5, PT, R17, 0x29, PT ;  /* 0x000000291100780c */ /* 0x000fc40003fa4270 */
[C---:B------:R-:W-:Y:S02]  /*2b90*/  ISETP.GT.AND P6, PT, R17.reuse, 0x30, PT ;  /* 0x000000301100780c */ /* 0x040fe40003fc4270 */
[----:B------:R-:W-:Y:S02]  /*2ba0*/  ISETP.GT.AND P1, PT, R17, 0x31, PT ;  /* 0x000000311100780c */ /* 0x000fe40003f24270 */
        /* <DEDUP_REMOVED lines=8> */
[----:B------:R-:W5:Y:S01]  /*2c30*/  MUFU.EX2 R219, R219 ;  /* 0x000000db00db7308 */ /* 0x000f620000000800 */
[----:B------:R-:W-:Y:S01]  /*2c40*/  FSEL R115, R115, -INF , !P1 ;  /* 0xff80000073737808 */ /* 0x000fe20004800000 */
[----:B----4-:R-:W-:Y:S01]  /*2c50*/  FFMA.FTZ R133, R133, UR10, -R125 ;  /* 0x0000000a85857c23 */ /* 0x010fe2000801087d */
[----:B------:R-:W-:-:S02]  /*2c60*/  ISETP.GT.AND P2, PT, R17, 0x38, PT ;  /* 0x000000381100780c */ /* 0x000fc40003f44270 */
        /* <DEDUP_REMOVED lines=8> */
[----:B------:R-:W-:Y:S02]  /*2cf0*/  ISETP.GT.AND P1, PT, R17, 0x49, PT ;  /* 0x000000491100780c */ /* 0x000fe40003f24270 */
[----:B------:R-:W-:-:S02]  /*2d00*/  FSEL R118, R118, -INF , !P2 ;  /* 0xff80000076767808 */ /* 0x000fc40005000000 */
        /* <DEDUP_REMOVED lines=8> */
[----:B------:R-:W-:Y:S01]  /*2d90*/  MUFU.EX2 R221, R221 ;  /* 0x000000dd00dd7308 */ /* 0x000fe20000000800 */
[----:B------:R-:W-:Y:S01]  /*2da0*/  ISETP.GT.AND P3, PT, R17, 0x51, PT ;  /* 0x000000511100780c */ /* 0x000fe20003f64270 */
[----:B------:R-:W-:Y:S01]  /*2db0*/  FFMA.FTZ R127, R127, UR10, -R224 ;  /* 0x0000000a7f7f7c23 */ /* 0x000fe200080108e0 */
[----:B------:R-:W-:Y:S01]  /*2dc0*/  ISETP.GT.AND P4, PT, R17, 0x58, PT ;  /* 0x000000581100780c */ /* 0x000fe20003f84270 */
[----:B--2---:R-:W-:Y:S01]  /*2dd0*/  FFMA.FTZ R119, R119, UR10, -R109 ;  /* 0x0000000a77777c23 */ /* 0x004fe2000801086d */
[----:B------:R-:W-:-:S02]  /*2de0*/  ISETP.GT.AND P5, PT, R17, 0x59, PT ;  /* 0x000000591100780c */ /* 0x000fc40003fa4270 */
[C---:B------:R-:W-:Y:S01]  /*2df0*/  ISETP.GT.AND P6, PT, R17.reuse, 0x60, PT ;  /* 0x000000601100780c */ /* 0x040fe20003fc4270 */
[----:B------:R-:W-:Y:S01]  /*2e00*/  MUFU.EX2 R127, R127 ;  /* 0x0000007f007f7308 */ /* 0x000fe20000000800 */
[----:B------:R-:W-:Y:S02]  /*2e10*/  ISETP.GT.AND P1, PT, R17, 0x61, PT ;  /* 0x000000611100780c */ /* 0x000fe40003f24270 */
[----:B------:R-:W-:Y:S02]  /*2e20*/  FSEL R130, R130, -INF , !P2 ;  /* 0xff80000082827808 */ /* 0x000fe40005000000 */
[----:B------:R-:W-:Y:S02]  /*2e30*/  FSEL R131, R131, -INF , !P3 ;  /* 0xff80000083837808 */ /* 0x000fe40005800000 */
[----:B------:R-:W-:Y:S01]  /*2e40*/  FSEL R134, R134, -INF , !P4 ;  /* 0xff80000086867808 */ /* 0x000fe20006000000 */
[----:B------:R-:W-:Y:S01]  /*2e50*/  MUFU.EX2 R15, R15 ;  /* 0x0000000f000f7308 */ /* 0x000fe20000000800 */
[----:B------:R-:W-:Y:S01]  /*2e60*/  FSEL R135, R135, -INF , !P5 ;  /* 0xff80000087877808 */ /* 0x000fe20006800000 */
[----:B------:R-:W-:Y:S01]  /*2e70*/  FFMA.FTZ R131, R131, UR10, -R226 ;  /* 0x0000000a83837c23 */ /* 0x000fe200080108e2 */
[----:B------:R-:W-:-:S02]  /*2e80*/  FSEL R138, R138, -INF , !P6 ;  /* 0xff8000008a8a7808 */ /* 0x000fc40007000000 */
[----:B------:R-:W-:Y:S01]  /*2e90*/  FSEL R139, R139, -INF , !P1 ;  /* 0xff8000008b8b7808 */ /* 0x000fe20004800000 */
[----:B------:R-:W-:Y:S01]  /*2ea0*/  FFMA.FTZ R135, R135, UR10, -R125 ;  /* 0x0000000a87877c23 */ /* 0x000fe2000801087d */
[C---:B------:R-:W-:Y:S01]  /*2eb0*/  ISETP.GT.AND P2, PT, R17.reuse, 0x68, PT ;  /* 0x000000681100780c */ /* 0x040fe20003f44270 */
[----:B------:R-:W-:Y:S01]  /*2ec0*/  MUFU.EX2 R123, R123 ;  /* 0x0000007b007b7308 */ /* 0x000fe20000000800 */
[C---:B------:R-:W-:Y:S02]  /*2ed0*/  ISETP.GT.AND P3, PT, R17.reuse, 0x69, PT ;  /* 0x000000691100780c */ /* 0x040fe40003f64270 */
[C---:B------:R-:W-:Y:S02]  /*2ee0*/  ISETP.GT.AND P4, PT, R17.reuse, 0x70, PT ;  /* 0x000000701100780c */ /* 0x040fe40003f84270 */
[C---:B------:R-:W-:Y:S02]  /*2ef0*/  ISETP.GT.AND P5, PT, R17.reuse, 0x71, PT ;  /* 0x000000711100780c */ /* 0x040fe40003fa4270 */
[C---:B------:R-:W-:Y:S01]  /*2f00*/  ISETP.GT.AND P6, PT, R17.reuse, 0x78, PT ;  /* 0x000000781100780c */ /* 0x040fe20003fc4270 */
[----:B------:R-:W-:Y:S01]  /*2f10*/  MUFU.EX2 R23, R23 ;  /* 0x0000001700177308 */ /* 0x000fe20000000800 */
[----:B------:R-:W-:Y:S01]  /*2f20*/  ISETP.GT.AND P1, PT, R17, 0x79, PT ;  /* 0x000000791100780c */ /* 0x000fe20003f24270 */
[--C-:B------:R-:W-:Y:S01]  /*2f30*/  FFMA.FTZ R17, R92, UR10, -R220.reuse ;  /* 0x0000000a5c117c23 */ /* 0x100fe200080108dc */
[----:B------:R-:W-:Y:S01]  /*2f40*/  FFMA.FTZ R220, R94, UR10, -R220 ;  /* 0x0000000a5edc7c23 */ /* 0x000fe200080108dc */
[----:B------:R2:W4:Y:S01]  /*2f50*/  SHFL.IDX PT, R92, R9, R231, 0x1f ;  /* 0x00001fe7095c7589 */ /* 0x00052200000e0000 */
[----:B------:R-:W-:-:S02]  /*2f60*/  FSEL R142, R142, -INF , !P2 ;  /* 0xff8000008e8e7808 */ /* 0x000fc40005000000 */
[----:B------:R-:W-:Y:S01]  /*2f70*/  FSEL R150, R150, -INF , !P6 ;  /* 0xff80000096967808 */ /* 0x000fe20007000000 */
[----:B------:R-:W-:Y:S02]  /*2f80*/  WARPGROUP.DEPBAR.LE gsb0, 0x0 ;  /* 0x00008000000079c5 */ /* 0x000fe40000010000 */
[----:B------:R-:W-:Y:S01]  /*2f90*/  WARPGROUP.ARRIVE ;  /* 0x00000000000079c5 */ /* 0x000fe20000000000 */
[----:B--2---:R-:W-:Y:S01]  /*2fa0*/  FFMA.FTZ R9, R96, UR10, -R222 ;  /* 0x0000000a60097c23 */ /* 0x004fe200080108de */
[----:B----4-:R-:W-:Y:S01]  /*2fb0*/  FFMA.FTZ R20, R101, UR10, -R92 ;  /* 0x0000000a65147c23 */ /* 0x010fe2000801085c */
[----:B------:R2:W4:Y:S01]  /*2fc0*/  SHFL.IDX PT, R96, R12, R19, 0x1f ;  /* 0x00001f130c607589 */ /* 0x00052200000e0000 */
[----:B------:R-:W-:Y:S01]  /*2fd0*/  FFMA.FTZ R222, R98, UR10, -R222 ;  /* 0x0000000a62de7c23 */ /* 0x000fe200080108de */
[----:B------:R-:W-:Y:S01]  /*2fe0*/  MUFU.EX2 R131, R131 ;  /* 0x0000008300837308 */ /* 0x000fe20000000800 */
[----:B------:R-:W-:Y:S01]  /*2ff0*/  HGMMA.64x128x16.F32 R24, gdesc[UR4], R24, gsb0 ;  /* 0x01e00000041879f0 */ /* 0x000fe20008000818 */
[----:B------:R-:W-:Y:S01]  /*3000*/  UIADD3 UR6, UR8, 0x6, URZ ;  /* 0x0000000608067890 */ /* 0x000fe2000fffe03f */
[----:B------:R-:W1:Y:S01]  /*3010*/  SHFL.IDX PT, R101, R12, R234, 0x1f ;  /* 0x00001fea0c657589 */ /* 0x000e6200000e0000 */
[----:B------:R-:W-:Y:S01]  /*3020*/  UIADD3 UR4, UR9, 0x6, URZ ;  /* 0x0000000609047890 */ /* 0x000fe2000fffe03f */
[----:B------:R-:W-:Y:S01]  /*3030*/  FSEL R151, R151, -INF , !P1 ;  /* 0xff80000097977808 */ /* 0x000fe20004800000 */
[----:B------:R-:W-:Y:S01]  /*3040*/  UMOV UR7, 0x40000040 ;  /* 0x4000004000077882 */ /* 0x000fe20000000000 */
[----:B------:R-:W-:Y:S01]  /*3050*/  UMOV UR5, 0x40000040 ;  /* 0x4000004000057882 */ /* 0x000fe20000000000 */
[----:B--2---:R-:W-:Y:S01]  /*3060*/  FFMA.FTZ R19, R100, UR10, -R90 ;  /* 0x0000000a64137c23 */ /* 0x004fe2000801085a */
[----:B------:R-:W-:Y:S01]  /*3070*/  SHFL.IDX PT, R98, R12, R233, 0x1f ;  /* 0x00001fe90c627589 */ /* 0x000fe200000e0000 */
[----:B------:R-:W-:Y:S03]  /*3080*/  MUFU.EX2 R17, R17 ;  /* 0x0000001100117308 */ /* 0x000fe60000000800 */
[----:B------:R-:W2:Y:S05]  /*3090*/  SHFL.IDX PT, R100, R12, R237, 0x1f ;  /* 0x00001fed0c647589 */ /* 0x000eaa00000e0000 */
[----:B------:R-:W-:Y:S01]  /*30a0*/  MUFU.EX2 R220, R220 ;  /* 0x000000dc00dc7308 */ /* 0x000fe20000000800 */
[--C-:B----4-:R-:W-:Y:S01]  /*30b0*/  FFMA.FTZ R22, R105, UR10, -R96.reuse ;  /* 0x0000000a69167c23 */ /* 0x110fe20008010860 */
[----:B------:R-:W-:Y:S01]  /*30c0*/  FFMA.FTZ R107, R107, UR10, -R96 ;  /* 0x0000000a6b6b7c23 */ /* 0x000fe20008010860 */
[----:B------:R-:W-:-:S02]  /*30d0*/  FFMA.FTZ R96, R129, UR10, -R226 ;  /* 0x0000000a81607c23 */ /* 0x000fc400080108e2 */
[----:B------:R-:W4:Y:S01]  /*30e0*/  SHFL.IDX PT, R129, R11, R8, 0x1f ;  /* 0x00001f080b817589 */ /* 0x000f2200000e0000 */
[--C-:B-1----:R-:W-:Y:S02]  /*30f0*/  FFMA.FTZ R114, R114, UR10, -R101.reuse ;  /* 0x0000000a72727c23 */ /* 0x102fe40008010865 */
[----:B------:R-:W-:Y:S08]  /*3100*/  MUFU.EX2 R9, R9 ;  /* 0x0000000900097308 */ /* 0x000ff00000000800 */
[----:B------:R-:W-:Y:S01]  /*3110*/  MUFU.EX2 R96, R96 ;  /* 0x0000006000607308 */ /* 0x000fe20000000800 */
[--C-:B--2---:R-:W-:Y:S01]  /*3120*/  FFMA.FTZ R88, R108, UR10, -R100.reuse ;  /* 0x0000000a6c587c23 */ /* 0x104fe20008010864 */
[----:B------:R-:W-:Y:S01]  /*3130*/  FFMA.FTZ R110, R110, UR10, -R100 ;  /* 0x0000000a6e6e7c23 */ /* 0x000fe20008010864 */
[----:B------:R1:W2:Y:S05]  /*3140*/  SHFL.IDX PT, R108, R12, R232, 0x1f ;  /* 0x00001fe80c6c7589 */ /* 0x0002aa00000e0000 */
[----:B------:R-:W-:Y:S01]  /*3150*/  MUFU.EX2 R19, R19 ;  /* 0x0000001300137308 */ /* 0x000fe20000000800 */
[----:B-1----:R-:W-:Y:S01]  /*3160*/  FFMA.FTZ R12, R112, UR10, -R101 ;  /* 0x0000000a700c7c23 */ /* 0x002fe20008010865 */
[----:B------:R-:W-:Y:S01]  /*3170*/  FFMA.FTZ R112, R99, UR10, -R89 ;  /* 0x0000000a63707c23 */ /* 0x000fe20008010859 */
[----:B------:R-:W-:Y:S01]  /*3180*/  FFMA.FTZ R89, R113, UR10, -R98 ;  /* 0x0000000a71597c23 */ /* 0x000fe20008010862 */
[--C-:B----4-:R-:W-:Y:S01]  /*3190*/  FFMA.FTZ R100, R136, UR10, -R129.reuse ;  /* 0x0000000a88647c23 */ /* 0x110fe20008010881 */
[----:B------:R-:W1:Y:S01]  /*31a0*/  SHFL.IDX PT, R113, R10, R8, 0x1f ;  /* 0x00001f080a717589 */ /* 0x000e6200000e0000 */
[----:B------:R-:W-:-:S02]  /*31b0*/  FFMA.FTZ R138, R138, UR10, -R129 ;  /* 0x0000000a8a8a7c23 */ /* 0x000fc40008010881 */
[----:B------:R-:W-:Y:S01]  /*31c0*/  MUFU.EX2 R20, R20 ;  /* 0x0000001400147308 */ /* 0x000fe20000000800 */
[----:B------:R-:W4:Y:S01]  /*31d0*/  SHFL.IDX PT, R136, R11, R234, 0x1f ;  /* 0x00001fea0b887589 */ /* 0x000f2200000e0000 */
[----:B--2---:R-:W-:Y:S01]  /*31e0*/  FFMA.FTZ R91, R116, UR10, -R108 ;  /* 0x0000000a745b7c23 */ /* 0x004fe2000801086c */
[----:B------:R-:W-:Y:S01]  /*31f0*/  FFMA.FTZ R116, R102, UR10, -R90 ;  /* 0x0000000a66747c23 */ /* 0x000fe2000801085a */
[----:B------:R-:W-:Y:S01]  /*3200*/  FFMA.FTZ R118, R118, UR10, -R108 ;  /* 0x0000000a76767c23 */ /* 0x000fe2000801086c */
[----:B------:R-:W-:-:S03]  /*3210*/  FSEL R108, R143, -INF , !P3 ;  /* 0xff8000008f6c7808 */ /* 0x000fc60005800000 */
[----:B------:R2:W-:Y:S08]  /*3220*/  MUFU.EX2 R90, R91 ;  /* 0x0000005b005a7308 */ /* 0x0005f00000000800 */
[----:B------:R-:W-:Y:S01]  /*3230*/  MUFU.EX2 R222, R222 ;  /* 0x000000de00de7308 */ /* 0x000fe20000000800 */
[----:B--2---:R-:W-:Y:S01]  /*3240*/  FFMA.FTZ R91, R117, UR10, -R109 ;  /* 0x0000000a755b7c23 */ /* 0x004fe2000801086d */
[--C-:B-1----:R-:W-:Y:S01]  /*3250*/  FFMA.FTZ R93, R120, UR10, -R113.reuse ;  /* 0x0000000a785d7c23 */ /* 0x102fe20008010871 */
[----:B------:R-:W-:Y:S01]  /*3260*/  FFMA.FTZ R120, R103, UR10, -R92 ;  /* 0x0000000a67787c23 */ /* 0x000fe2000801085c */
[----:B------:R-:W1:Y:S01]  /*3270*/  SHFL.IDX PT, R117, R10, R237, 0x1f ;  /* 0x00001fed0a757589 */ /* 0x000e6200000e0000 */
[----:B------:R-:W-:Y:S01]  /*3280*/  FFMA.FTZ R122, R122, UR10, -R113 ;  /* 0x0000000a7a7a7c23 */ /* 0x000fe20008010871 */
[----:B----4-:R-:W-:-:S02]  /*3290*/  FFMA.FTZ R102, R144, UR10, -R136 ;  /* 0x0000000a90667c23 */ /* 0x010fc40008010888 */
[----:B------:R2:W-:Y:S08]  /*32a0*/  MUFU.EX2 R92, R93 ;  /* 0x0000005d005c7308 */ /* 0x0005f00000000800 */
        /* <DEDUP_REMOVED lines=8> */
[----:B------:R-:W4:Y:S01]  /*3330*/  MUFU.EX2 R126, R126 ;  /* 0x0000007e007e7308 */ /* 0x000f220000000800 */
[--C-:B--2---:R-:W-:Y:S01]  /*3340*/  FFMA.FTZ R10, R128, UR10, -R121.reuse ;  /* 0x0000000a800a7c23 */ /* 0x104fe20008010879 */
[----:B------:R-:W-:Y:S01]  /*3350*/  FFMA.FTZ R130, R130, UR10, -R121 ;  /* 0x0000000a82827c23 */ /* 0x000fe20008010879 */
[----:B------:R2:W3:Y:S05]  /*3360*/  SHFL.IDX PT, R128, R11, R104, 0x1f ;  /* 0x00001f680b807589 */ /* 0x0004ea00000e0000 */
[----:B------:R-:W4:Y:S01]  /*3370*/  MUFU.EX2 R94, R94 ;  /* 0x0000005e005e7308 */ /* 0x000f220000000800 */
[--C-:B-1----:R-:W-:Y:S01]  /*3380*/  FFMA.FTZ R132, R132, UR10, -R124.reuse ;  /* 0x0000000a84847c23 */ /* 0x102fe2000801087c */
[----:B------:R-:W-:Y:S01]  /*3390*/  FFMA.FTZ R134, R134, UR10, -R124 ;  /* 0x0000000a86867c23 */ /* 0x000fe2000801087c */
[----:B------:R-:W-:-:S05]  /*33a0*/  FSEL R124, R147, -INF , !P5 ;  /* 0xff800000937c7808 */ /* 0x000fca0006800000 */
[----:B------:R-:W1:Y:S01]  /*33b0*/  MUFU.EX2 R130, R130 ;  /* 0x0000008200827308 */ /* 0x000e620000000800 */
[--C-:B--2---:R-:W-:Y:S01]  /*33c0*/  FFMA.FTZ R104, R148, UR10, -R225.reuse ;  /* 0x0000000a94687c23 */ /* 0x104fe200080108e1 */
[----:B------:R-:W-:Y:S01]  /*33d0*/  FFMA.FTZ R225, R150, UR10, -R225 ;  /* 0x0000000a96e17c23 */ /* 0x000fe200080108e1 */
[----:B------:R-:W-:Y:S02]  /*33e0*/  WARPGROUP.DEPBAR.LE gsb0, 0x0 ;  /* 0x00008000000079c5 */ /* 0x000fe40000010000 */
[----:B------:R-:W-:-:S03]  /*33f0*/  WARPGROUP.ARRIVE ;  /* 0x00000000000079c5 */ /* 0x000fc60000000000 */
[----:B------:R2:W-:Y:S03]  /*3400*/  MUFU.EX2 R97, R132 ;  /* 0x0000008400617308 */ /* 0x0005e60000000800 */
[----:B------:R-:W-:Y:S01]  /*3410*/  HGMMA.64x128x16.F32 R24, gdesc[UR4], R24, gsb0 ;  /* 0x01e00000041879f0 */ /* 0x000fe20008000818 */
[--C-:B---3--:R-:W-:Y:S01]  /*3420*/  FFMA.FTZ R99, R137, UR10, -R128.reuse ;  /* 0x0000000a89637c23 */ /* 0x108fe20008010880 */
[----:B------:R-:W-:Y:S01]  /*3430*/  R2UR UR4, R13 ;  /* 0x000000000d0472ca */ /* 0x000fe200000e0000 */
[----:B------:R-:W3:Y:S01]  /*3440*/  SHFL.IDX PT, R137, R11, R233, 0x1f ;  /* 0x00001fe90b897589 */ /* 0x000ee200000e0000 */
[----:B------:R-:W-:Y:S01]  /*3450*/  FSEL R13, R146, -INF , !P4 ;  /* 0xff800000920d7808 */ /* 0x000fe20006000000 */
[----:B------:R-:W-:Y:S01]  /*3460*/  FFMA.FTZ R139, R139, UR10, -R128 ;  /* 0x0000000a8b8b7c23 */ /* 0x000fe20008010880 */
[----:B--2---:R-:W-:Y:S01]  /*3470*/  FFMA.FTZ R132, R115, UR10, -R98 ;  /* 0x0000000a73847c23 */ /* 0x004fe20008010862 */
[----:B------:R-:W-:Y:S01]  /*3480*/  MUFU.EX2 R120, R120 ;  /* 0x0000007800787308 */ /* 0x000fe20000000800 */
[----:B------:R-:W2:Y:S01]  /*3490*/  SHFL.IDX PT, R115, R11, R237, 0x1f ;  /* 0x00001fed0b737589 */ /* 0x000ea200000e0000 */
[----:B------:R-:W-:-:S06]  /*34a0*/  FFMA.FTZ R136, R13, UR10, -R136 ;  /* 0x0000000a0d887c23 */ /* 0x000fcc0008010888 */
[----:B------:R5:W-:Y:S08]  /*34b0*/  MUFU.EX2 R98, R133 ;  /* 0x0000008500627308 */ /* 0x000bf00000000800 */
[----:B------:R-:W-:Y:S01]  /*34c0*/  MUFU.EX2 R122, R122 ;  /* 0x0000007a007a7308 */ /* 0x000fe20000000800 */
[----:B-----5:R-:W5:Y:S01]  /*34d0*/  SHFL.IDX PT, R133, R11, R235, 0x1f ;  /* 0x00001feb0b857589 */ /* 0x020f6200000e0000 */
[--C-:B---3--:R-:W-:Y:S01]  /*34e0*/  FFMA.FTZ R103, R145, UR10, -R137.reuse ;  /* 0x0000000a91677c23 */ /* 0x108fe20008010889 */
[----:B------:R-:W-:-:S05]  /*34f0*/  FFMA.FTZ R137, R124, UR10, -R137 ;  /* 0x0000000a7c897c23 */ /* 0x000fca0008010889 */
[----:B------:R-:W-:Y:S01]  /*3500*/  MUFU.EX2 R134, R134 ;  /* 0x0000008600867308 */ /* 0x000fe20000000800 */
[--C-:B--2---:R-:W-:Y:S01]  /*3510*/  FFMA.FTZ R101, R140, UR10, -R115.reuse ;  /* 0x0000000a8c657c23 */ /* 0x104fe20008010873 */
[----:B------:R-:W-:Y:S01]  /*3520*/  FFMA.FTZ R115, R142, UR10, -R115 ;  /* 0x0000000a8e737c23 */ /* 0x000fe20008010873 */
[----:B------:R2:W3:Y:S05]  /*3530*/  SHFL.IDX PT, R140, R11, R231, 0x1f ;  /* 0x00001fe70b8c7589 */ /* 0x0004ea00000e0000 */
[----:B------:R-:W-:Y:S08]  /*3540*/  MUFU.EX2 R135, R135 ;  /* 0x0000008700877308 */ /* 0x000ff00000000800 */
[----:B--2---:R5:W2:Y:S08]  /*3550*/  MUFU.EX2 R11, R101 ;  /* 0x00000065000b7308 */ /* 0x004ab00000000800 */
[----:B------:R-:W-:Y:S01]  /*3560*/  MUFU.EX2 R138, R138 ;  /* 0x0000008a008a7308 */ /* 0x000fe20000000800 */
[----:B-----5:R-:W-:Y:S01]  /*3570*/  FFMA.FTZ R101, R141, UR10, -R133 ;  /* 0x0000000a8d657c23 */ /* 0x020fe20008010885 */
[----:B------:R-:W-:-:S02]  /*3580*/  VIADD R141, R8, 0x4 ;  /* 0x00000004088d7836 */ /* 0x000fc40000000000 */
[----:B------:R-:W-:Y:S01]  /*3590*/  FFMA.FTZ R133, R108, UR10, -R133 ;  /* 0x0000000a6c857c23 */ /* 0x000fe20008010885 */
[--C-:B---3--:R-:W-:Y:S01]  /*35a0*/  FFMA.FTZ R105, R149, UR10, -R140.reuse ;  /* 0x0000000a95697c23 */ /* 0x108fe2000801088c */
[----:B------:R-:W-:Y:S02]  /*35b0*/  FFMA.FTZ R140, R151, UR10, -R140 ;  /* 0x0000000a978c7c23 */ /* 0x000fe4000801088c */
[----:B------:R-:W3:Y:S08]  /*35c0*/  MUFU.EX2 R101, R101 ;  /* 0x0000006500657308 */ /* 0x000ef00000000800 */
        /* <DEDUP_REMOVED lines=10> */
[----:B------:R-:W3:Y:S01]  /*3670*/  MUFU.EX2 R139, R139 ;  /* 0x0000008b008b7308 */ /* 0x000ee20000000800 */
[----:B------:R-:W-:Y:S04]  /*3680*/  LDS R229, [R229+0x400] ;  /* 0x00040000e5e57984 */ /* 0x000fe80000000800 */
[----:B------:R-:W-:Y:S03]  /*3690*/  LDS R228, [R228+0x400] ;  /* 0x00040000e4e47984 */ /* 0x000fe60000000800 */
[----:B------:R-:W-:Y:S01]  /*36a0*/  MUFU.EX2 R91, R91 ;  /* 0x0000005b005b7308 */ /* 0x000fe20000000800 */
[----:B------:R-:W-:Y:S07]  /*36b0*/  LDS R227, [R227+0x400] ;  /* 0x00040000e3e37984 */ /* 0x000fee0000000800 */
[----:B------:R-:W3:Y:S08]  /*36c0*/  MUFU.EX2 R114, R114 ;  /* 0x0000007200727308 */ /* 0x000ef00000000800 */
[----:B------:R-:W3:Y:S08]  /*36d0*/  MUFU.EX2 R132, R132 ;  /* 0x0000008400847308 */ /* 0x000ef00000000800 */
[----:B------:R-:W3:Y:S01]  /*36e0*/  MUFU.EX2 R118, R118 ;  /* 0x0000007600767308 */ /* 0x000ee20000000800 */
[----:B-----5:R-:W5:Y:S07]  /*36f0*/  SHFL.IDX PT, R124, R14, R8, 0x1f ;  /* 0x00001f080e7c7589 */ /* 0x020f6e00000e0000 */
[----:B------:R-:W3:Y:S01]  /*3700*/  MUFU.EX2 R119, R119 ;  /* 0x0000007700777308 */ /* 0x000ee20000000800 */
[----:B------:R-:W4:Y:S04]  /*3710*/  SHFL.IDX PT, R113, R14, R235, 0x1f ;  /* 0x00001feb0e717589 */ /* 0x000f2800000e0000 */
[----:B------:R-:W1:Y:S03]  /*3720*/  SHFL.IDX PT, R121, R14, R141, 0x1f ;  /* 0x00001f8d0e797589 */ /* 0x000e6600000e0000 */
[----:B------:R-:W3:Y:S01]  /*3730*/  MUFU.EX2 R10, R10 ;  /* 0x0000000a000a7308 */ /* 0x000ee20000000800 */
[----:B------:R-:W2:Y:S04]  /*3740*/  SHFL.IDX PT, R13, R14, R232, 0x1f ;  /* 0x00001fe80e0d7589 */ /* 0x000ea800000e0000 */
[----:B------:R-:W3:Y:S03]  /*3750*/  SHFL.IDX PT, R117, R14, R237, 0x1f ;  /* 0x00001fed0e757589 */ /* 0x000ee600000e0000 */
[----:B------:R-:W3:Y:S01]  /*3760*/  MUFU.EX2 R100, R100 ;  /* 0x0000006400647308 */ /* 0x000ee20000000800 */
[----:B------:R-:W3:Y:S01]  /*3770*/  SHFL.IDX PT, R108, R14, R233, 0x1f ;  /* 0x00001fe90e6c7589 */ /* 0x000ee200000e0000 */
[--C-:B-----5:R-:W-:Y:S01]  /*3780*/  FADD.FTZ R24, R24, -R124.reuse ;  /* 0x8000007c18187221 */ /* 0x120fe20000010000 */
[----:B------:R-:W-:-:S02]  /*3790*/  FADD.FTZ R26, R26, -R124 ;  /* 0x8000007c1a1a7221 */ /* 0x000fc40000010000 */
[----:B------:R-:W5:Y:S03]  /*37a0*/  SHFL.IDX PT, R109, R14, R234, 0x1f ;  /* 0x00001fea0e6d7589 */ /* 0x000f6600000e0000 */
[----:B------:R-:W5:Y:S01]  /*37b0*/  MUFU.EX2 R99, R99 ;  /* 0x0000006300637308 */ /* 0x000f620000000800 */
[--C-:B----4-:R-:W-:Y:S01]  /*37c0*/  FADD.FTZ R29, R29, -R113.reuse ;  /* 0x800000711d1d7221 */ /* 0x110fe20000010000 */
[----:B------:R-:W-:Y:S01]  /*37d0*/  FADD.FTZ R31, R31, -R113 ;  /* 0x800000711f1f7221 */ /* 0x000fe20000010000 */
[----:B------:R-:W4:Y:S01]  /*37e0*/  SHFL.IDX PT, R124, R14, R231, 0x1f ;  /* 0x00001fe70e7c7589 */ /* 0x000f2200000e0000 */
[--C-:B-1----:R-:W-:Y:S01]  /*37f0*/  FADD.FTZ R25, R25, -R121.reuse ;  /* 0x8000007919197221 */ /* 0x102fe20000010000 */
[----:B------:R-:W-:Y:S02]  /*3800*/  FADD.FTZ R27, R27, -R121 ;  /* 0x800000791b1b7221 */ /* 0x000fe40000010000 */
[----:B------:R-:W1:Y:S01]  /*3810*/  SHFL.IDX PT, R113, R229, R141, 0x1f ;  /* 0x00001f8de5717589 */ /* 0x000e6200000e0000 */
[----:B------:R-:W1:Y:S01]  /*3820*/  MUFU.EX2 R115, R115 ;  /* 0x0000007300737308 */ /* 0x000e620000000800 */
[--C-:B--2---:R-:W-:Y:S01]  /*3830*/  FADD.FTZ R36, R36, -R13.reuse ;  /* 0x8000000d24247221 */ /* 0x104fe20000010000 */
[----:B------:R-:W-:Y:S01]  /*3840*/  FADD.FTZ R38, R38, -R13 ;  /* 0x8000000d26267221 */ /* 0x000fe20000010000 */
[----:B------:R-:W2:Y:S01]  /*3850*/  SHFL.IDX PT, R14, R229, R233, 0x1f ;  /* 0x00001fe9e50e7589 */ /* 0x000ea200000e0000 */
[--C-:B---3--:R-:W-:Y:S01]  /*3860*/  FADD.FTZ R28, R28, -R117.reuse ;  /* 0x800000751c1c7221 */ /* 0x108fe20000010000 */
[----:B------:R-:W-:-:S02]  /*3870*/  FADD.FTZ R30, R30, -R117 ;  /* 0x800000751e1e7221 */ /* 0x000fc40000010000 */
[----:B------:R-:W3:Y:S01]  /*3880*/  SHFL.IDX PT, R13, R229, R232, 0x1f ;  /* 0x00001fe8e50d7589 */ /* 0x000ee200000e0000 */
[----:B------:R-:W3:Y:S01]  /*3890*/  MUFU.EX2 R133, R133 ;  /* 0x0000008500857308 */ /* 0x000ee20000000800 */
[--C-:B------:R-:W-:Y:S01]  /*38a0*/  FADD.FTZ R33, R33, -R108.reuse ;  /* 0x8000006c21217221 */ /* 0x100fe20000010000 */
[----:B------:R-:W-:Y:S01]  /*38b0*/  FADD.FTZ R35, R35, -R108 ;  /* 0x8000006c23237221 */ /* 0x000fe20000010000 */
[----:B------:R-:W3:Y:S01]  /*38c0*/  SHFL.IDX PT, R117, R229, R237, 0x1f ;  /* 0x00001fede5757589 */ /* 0x000ee200000e0000 */
[--C-:B-----5:R-:W-:Y:S01]  /*38d0*/  FADD.FTZ R32, R32, -R109.reuse ;  /* 0x8000006d20207221 */ /* 0x120fe20000010000 */
[----:B------:R-:W-:Y:S02]  /*38e0*/  FADD.FTZ R34, R34, -R109 ;  /* 0x8000006d22227221 */ /* 0x000fe40000010000 */
[----:B------:R-:W5:Y:S01]  /*38f0*/  SHFL.IDX PT, R108, R229, R234, 0x1f ;  /* 0x00001feae56c7589 */ /* 0x000f6200000e0000 */
[----:B------:R-:W-:Y:S01]  /*3900*/  MUFU.EX2 R102, R102 ;  /* 0x0000006600667308 */ /* 0x000fe20000000800 */
[--C-:B----4-:R-:W-:Y:S01]  /*3910*/  FADD.FTZ R37, R37, -R124.reuse ;  /* 0x8000007c25257221 */ /* 0x110fe20000010000 */
[----:B------:R-:W-:Y:S01]  /*3920*/  FADD.FTZ R39, R39, -R124 ;  /* 0x8000007c27277221 */ /* 0x000fe20000010000 */
[----:B------:R-:W4:Y:S01]  /*3930*/  SHFL.IDX PT, R121, R229, R8, 0x1f ;  /* 0x00001f08e5797589 */ /* 0x000f2200000e0000 */
[--C-:B-1----:R-:W-:Y:S01]  /*3940*/  FADD.FTZ R41, R41, -R113.reuse ;  /* 0x8000007129297221 */ /* 0x102fe20000010000 */
[----:B------:R-:W-:-:S02]  /*3950*/  FADD.FTZ R43, R43, -R113 ;  /* 0x800000712b2b7221 */ /* 0x000fc40000010000 */
[----:B------:R-:W-:Y:S01]  /*3960*/  SHFL.IDX PT, R124, R228, R141, 0x1f ;  /* 0x00001f8de47c7589 */ /* 0x000fe200000e0000 */
[----:B------:R-:W1:Y:S01]  /*3970*/  MUFU.EX2 R103, R103 ;  /* 0x0000006700677308 */ /* 0x000e620000000800 */
[--C-:B--2---:R-:W-:Y:S01]  /*3980*/  FADD.FTZ R49, R49, -R14.reuse ;  /* 0x8000000e31317221 */ /* 0x104fe20000010000 */
[----:B------:R-:W-:Y:S01]  /*3990*/  FADD.FTZ R51, R51, -R14 ;  /* 0x8000000e33337221 */ /* 0x000fe20000010000 */
[----:B------:R2:W-:Y:S01]  /*39a0*/  SHFL.IDX PT, R113, R227, R141, 0x1f ;  /* 0x00001f8de3717589 */ /* 0x0005e200000e0000 */
[--C-:B---3--:R-:W-:Y:S01]  /*39b0*/  FADD.FTZ R52, R52, -R13.reuse ;  /* 0x8000000d34347221 */ /* 0x108fe20000010000 */
[----:B------:R-:W-:Y:S02]  /*39c0*/  FADD.FTZ R54, R54, -R13 ;  /* 0x8000000d36367221 */ /* 0x000fe40000010000 */
[----:B------:R-:W3:Y:S01]  /*39d0*/  SHFL.IDX PT, R109, R229, R235, 0x1f ;  /* 0x00001febe56d7589 */ /* 0x000ee200000e0000 */
[----:B------:R-:W-:Y:S01]  /*39e0*/  MUFU.EX2 R104, R104 ;  /* 0x0000006800687308 */ /* 0x000fe20000000800 */
[--C-:B------:R-:W-:Y:S01]  /*39f0*/  FADD.FTZ R44, R44, -R117.reuse ;  /* 0x800000752c2c7221 */ /* 0x100fe20000010000 */
[----:B------:R-:W-:Y:S01]  /*3a00*/  FADD.FTZ R46, R46, -R117 ;  /* 0x800000752e2e7221 */ /* 0x000fe20000010000 */
[----:B------:R-:W1:Y:S04]  /*3a10*/  SHFL.IDX PT, R13, R228, R235, 0x1f ;  /* 0x00001febe40d7589 */ /* 0x000e6800000e0000 */
[----:B--2---:R-:W2:Y:S01]  /*3a20*/  LDL R141, [R1+0x38] ;  /* 0x00003800018d7983 */ /* 0x004ea20000100800 */
[--C-:B-----5:R-:W-:Y:S01]  /*3a30*/  FADD.FTZ R48, R48, -R108.reuse ;  /* 0x8000006c30307221 */ /* 0x120fe20000010000 */
[----:B------:R-:W-:Y:S01]  /*3a40*/  FADD.FTZ R50, R50, -R108 ;  /* 0x8000006c32327221 */ /* 0x000fe20000010000 */
[----:B------:R-:W5:Y:S01]  /*3a50*/  MUFU.EX2 R105, R105 ;  /* 0x0000006900697308 */ /* 0x000f620000000800 */
[----:B------:R-:W5:Y:S01]  /*3a60*/  SHFL.IDX PT, R117, R228, R237, 0x1f ;  /* 0x00001fede4757589 */ /* 0x000f6200000e0000 */
[--C-:B----4-:R-:W-:Y:S01]  /*3a70*/  FADD.FTZ R40, R40, -R121.reuse ;  /* 0x8000007928287221 */ /* 0x110fe20000010000 */
[----:B------:R-:W-:-:S02]  /*3a80*/  FADD.FTZ R42, R42, -R121 ;  /* 0x800000792a2a7221 */ /* 0x000fc40000010000 */
[----:B------:R-:W-:Y:S04]  /*3a90*/  SHFL.IDX PT, R14, R228, R232, 0x1f ;  /* 0x00001fe8e40e7589 */ /* 0x000fe800000e0000 */
[----:B------:R-:W4:Y:S01]  /*3aa0*/  SHFL.IDX PT, R232, R227, R232, 0x1f ;  /* 0x00001fe8e3e87589 */ /* 0x000f2200000e0000 */
        /* <DEDUP_REMOVED lines=13> */
[----:B-1----:R-:W-:Y:S01]  /*3b80*/  FADD.FTZ R61, R61, -R13 ;  /* 0x8000000d3d3d7221 */ /* 0x002fe20000010000 */
[----:B-----5:R-:W-:Y:S01]  /*3b90*/  FADD.FTZ R62, R62, -R117 ;  /* 0x800000753e3e7221 */ /* 0x020fe20000010000 */
[----:B------:R-:W-:Y:S01]  /*3ba0*/  FADD.FTZ R13, R63, -R13 ;  /* 0x8000000d3f0d7221 */ /* 0x000fe20000010000 */
[----:B----4-:R-:W-:Y:S01]  /*3bb0*/  FADD.FTZ R128, R84, -R232 ;  /* 0x800000e854807221 */ /* 0x010fe20000010000 */
[----:B------:R-:W-:Y:S01]  /*3bc0*/  FMUL.FTZ R84, R217, R24 ;  /* 0x00000018d9547220 */ /* 0x000fe20000410000 */
[----:B------:R-:W-:Y:S01]  /*3bd0*/  FMUL.FTZ R25, R218, R25 ;  /* 0x00000019da197220 */ /* 0x000fe20000410000 */
[----:B------:R-:W-:Y:S01]  /*3be0*/  FMUL.FTZ R26, R216, R26 ;  /* 0x0000001ad81a7220 */ /* 0x000fe20000410000 */
[----:B------:R-:W-:Y:S01]  /*3bf0*/  FMUL.FTZ R27, R219, R27 ;  /* 0x0000001bdb1b7220 */ /* 0x000fe20000410000 */
[----:B------:R-:W-:Y:S01]  /*3c00*/  FMUL.FTZ R62, R126, R62 ;  /* 0x0000003e7e3e7220 */ /* 0x000fe20000410000 */
[----:B------:R-:W-:Y:S01]  /*3c10*/  FMUL.FTZ R13, R127, R13 ;  /* 0x0000000d7f0d7220 */ /* 0x000fe20000410000 */
[--C-:B------:R-:W-:Y:S01]  /*3c20*/  FADD.FTZ R57, R57, -R124.reuse ;  /* 0x8000007c39397221 */ /* 0x100fe20000010000 */
[----:B------:R-:W-:Y:S01]  /*3c30*/  FADD.FTZ R59, R59, -R124 ;  /* 0x8000007c3b3b7221 */ /* 0x000fe20000010000 */
[----:B------:R-:W-:Y:S01]  /*3c40*/  FADD.FTZ R60, R60, -R117 ;  /* 0x800000753c3c7221 */ /* 0x000fe20000010000 */
[----:B---3--:R-:W-:Y:S01]  /*3c50*/  FADD.FTZ R65, R65, -R108 ;  /* 0x8000006c41417221 */ /* 0x008fe20000010000 */
[----:B------:R-:W-:Y:S01]  /*3c60*/  FADD.FTZ R63, R68, -R14 ;  /* 0x8000000e443f7221 */ /* 0x000fe20000010000 */
[----:B------:R-:W1:Y:S01]  /*3c70*/  MUFU.EX2 R136, R136 ;  /* 0x0000008800887308 */ /* 0x000e620000000800 */
[----:B------:R-:W-:Y:S01]  /*3c80*/  FADD.FTZ R66, R66, -R109 ;  /* 0x8000006d42427221 */ /* 0x000fe20000010000 */
[----:B------:R-:W-:Y:S01]  /*3c90*/  FADD.FTZ R67, R67, -R108 ;  /* 0x8000006c43437221 */ /* 0x000fe20000010000 */
[----:B------:R-:W-:Y:S01]  /*3ca0*/  FADD.FTZ R14, R70, -R14 ;  /* 0x8000000e460e7221 */ /* 0x000fe20000010000 */
[----:B------:R-:W-:Y:S01]  /*3cb0*/  FADD.FTZ R117, R76, -R237 ;  /* 0x800000ed4c757221 */ /* 0x000fe20000010000 */
[----:B------:R-:W-:Y:S01]  /*3cc0*/  FADD.FTZ R124, R77, -R235 ;  /* 0x800000eb4d7c7221 */ /* 0x000fe20000010000 */
[----:B------:R-:W-:-:S02]  /*3cd0*/  FADD.FTZ R70, R69, -R228 ;  /* 0x800000e445467221 */ /* 0x000fc40000010000 */
[----:B------:R-:W3:Y:S01]  /*3ce0*/  MUFU.EX2 R137, R137 ;  /* 0x0000008900897308 */ /* 0x000ee20000000800 */
[----:B------:R-:W-:Y:S01]  /*3cf0*/  FADD.FTZ R228, R71, -R228 ;  /* 0x800000e447e47221 */ /* 0x000fe20000010000 */
[----:B------:R-:W-:Y:S01]  /*3d00*/  FADD.FTZ R129, R85, -R231 ;  /* 0x800000e755817221 */ /* 0x000fe20000010000 */
[----:B------:R-:W-:Y:S01]  /*3d10*/  F2FP.F16.F32.PACK_AB R84, R25, R84 ;  /* 0x000000541954723e */ /* 0x000fe200000000ff */
[----:B------:R-:W-:-:S04]  /*3d20*/  FMUL.FTZ R25, R96, R65 ;  /* 0x0000004160197220 */ /* 0x000fc80000410000 */
[----:B------:R-:W4:Y:S01]  /*3d30*/  MUFU.EX2 R225, R225 ;  /* 0x000000e100e17308 */ /* 0x000f220000000800 */
        /* <DEDUP_REMOVED lines=86> */
[----:B---3--:R-:W-:Y:S01]  /*42a0*/  FMUL.FTZ R14, R137, R233 ;  /* 0x000000e9890e7220 */ /* 0x008fe20000410000 */
[----:B------:R-:W-:Y:S01]  /*42b0*/  F2FP.F16.F32.PACK_AB R61, R26, R61 ;  /* 0x0000003d1a3d723e */ /* 0x000fe200000000ff */
[----:B------:R-:W-:Y:S01]  /*42c0*/  FMUL.FTZ R58, R104, R128 ;  /* 0x00000080683a7220 */ /* 0x000fe20000410000 */
[----:B------:R-:W-:Y:S01]  /*42d0*/  F2FP.F16.F32.PACK_AB R76, R41, R40 ;  /* 0x00000028294c723e */ /* 0x000fe200000000ff */
[----:B----4-:R-:W-:Y:S01]  /*42e0*/  FMUL.FTZ R59, R225, R232 ;  /* 0x000000e8e13b7220 */ /* 0x010fe20000410000 */
[----:B------:R-:W-:Y:S01]  /*42f0*/  F2FP.F16.F32.PACK_AB R77, R43, R42 ;  /* 0x0000002a2b4d723e */ /* 0x000fe200000000ff */
[----:B-----5:R-:W-:Y:S01]  /*4300*/  FMUL.FTZ R26, R140, R231 ;  /* 0x000000e78c1a7220 */ /* 0x020fe20000410000 */
        /* <DEDUP_REMOVED lines=167> */
.L_x_6527:
        /* <DEDUP_REMOVED lines=68> */
.L_x_6528:
        /* <DEDUP_REMOVED lines=12> */
.L_x_6518:
[----:B------:R-:W2:Y:S02]  /*5280*/  LDL R5, [R1+0x44] ;  /* 0x0000440001057983 */ /* 0x000ea40000100800 */
[----:B--2---:R-:W-:-:S13]  /*5290*/  ISETP.GE.AND P0, PT, R16, R5, PT ;  /* 0x000000051000720c */ /* 0x004fda0003f06270 */
[----:B------:R-:W-:Y:S05]  /*52a0*/  @P0 BRA `(.L_x_6530) ;  /* 0x0000003800580947 */ /* 0x000fea0003800000 */
[----:B------:R-:W2:Y:S01]  /*52b0*/  LDL.LU R15, [R1+0x28] ;  /* 0x00002800010f7983 */ /* 0x000ea20000300800 */
[----:B------:R-:W3:Y:S03]  /*52c0*/  LDC R21, c[0x0][0x290] ;  /* 0x0000a400ff157b82 */ /* 0x000ee60000000800 */
[----:B------:R-:W4:Y:S01]  /*52d0*/  LDL.LU R20, [R1+0x1c] ;  /* 0x00001c0001147983 */ /* 0x000f220000300800 */
[----:B------:R-:W-:-:S03]  /*52e0*/  ULOP3.LUT UR4, URZ, UR38, URZ, 0x33, !UPT ;  /* 0x000000263f047292 */ /* 0x000fc6000f8e333f */
[----:B------:R-:W5:Y:S01]  /*52f0*/  LDL.LU R22, [R1+0x18] ;  /* 0x0000180001167983 */ /* 0x000f620000300800 */
[----:B------:R-:W1:Y:S02]  /*5300*/  S2R R5, SR_TID.X ;  /* 0x0000000000057919 */ /* 0x000e640000002100 */
[----:B-1----:R-:W-:-:S05]  /*5310*/  VIADD R5, R5, 0xffffff80 ;  /* 0xffffff8005057836 */ /* 0x002fca0000000000 */
[----:B------:R-:W-:-:S04]  /*5320*/  SHF.R.S32.HI R6, RZ, 0x1f, R5 ;  /* 0x0000001fff067819 */ /* 0x000fc80000011405 */
[CC--:B------:R-:W-:Y:S02]  /*5330*/  LEA.HI R7, R6.reuse, R5.reuse, RZ, 0x5 ;  /* 0x0000000506077211 */ /* 0x0c0fe400078f28ff */
[----:B------:R-:W-:Y:S02]  /*5340*/  LEA.HI R13, R6, R5, RZ, 0x2 ;  /* 0x00000005060d7211 */ /* 0x000fe400078f10ff */
[----:B------:R-:W-:Y:S02]  /*5350*/  LOP3.LUT R8, R7, 0xffffffe0, RZ, 0xc0, !PT ;  /* 0xffffffe007087812 */ /* 0x000fe400078ec0ff */
[----:B------:R-:W-:-:S03]  /*5360*/  LOP3.LUT R14, R13, 0xfffffffc, RZ, 0xc0, !PT ;  /* 0xfffffffc0d0e7812 */ /* 0x000fc600078ec0ff */
[----:B------:R-:W-:Y:S02]  /*5370*/  IMAD.IADD R7, R5, 0x1, -R8 ;  /* 0x0000000105077824 */ /* 0x000fe400078e0a08 */
[----:B------:R-:W1:Y:S03]  /*5380*/  LDC R8, c[0x0][0x8b4] ;  /* 0x00022d00ff087b82 */ /* 0x000e660000000800 */
[----:B------:R-:W-:-:S04]  /*5390*/  SHF.R.S32.HI R10, RZ, 0x1f, R7 ;  /* 0x0000001fff0a7819 */ /* 0x000fc80000011407 */
[CC--:B------:R-:W-:Y:S02]  /*53a0*/  LEA.HI R9, R10.reuse, R7.reuse, RZ, 0x3 ;  /* 0x000000070a097211 */ /* 0x0c0fe400078f18ff */
[----:B------:R-:W-:Y:S02]  /*53b0*/  LEA.HI R11, R10, R7, RZ, 0x2 ;  /* 0x000000070a0b7211 */ /* 0x000fe400078f10ff */
[--C-:B------:R-:W-:Y:S02]  /*53c0*/  SHF.R.S32.HI R10, RZ, 0x3, R9.reuse ;  /* 0x00000003ff0a7819 */ /* 0x100fe40000011409 */
[----:B------:R-:W-:Y:S02]  /*53d0*/  LEA.HI R7, R6, R5, RZ, 0x7 ;  /* 0x0000000506077211 */ /* 0x000fe400078f38ff */
[----:B------:R-:W-:Y:S02]  /*53e0*/  SHF.R.S32.HI R9, RZ, 0x1f, R9 ;  /* 0x0000001fff097819 */ /* 0x000fe40000011409 */
[----:B------:R-:W-:-:S02]  /*53f0*/  SHF.R.S32.HI R12, RZ, 0x2, R11 ;  /* 0x00000002ff0c7819 */ /* 0x000fc4000001140b */
[----:B------:R-:W-:Y:S02]  /*5400*/  LOP3.LUT R6, R7, 0xffffff80, RZ, 0xc0, !PT ;  /* 0xffffff8007067812 */ /* 0x000fe400078ec0ff */
[----:B------:R-:W-:Y:S02]  /*5410*/  LEA.HI R9, R9, R10, RZ, 0x4 ;  /* 0x0000000a09097211 */ /* 0x000fe400078f20ff */
[----:B------:R-:W-:Y:S01]  /*5420*/  LEA.HI R11, R11, R12, RZ, 0x1 ;  /* 0x0000000c0b0b7211 */ /* 0x000fe200078f08ff */
[C---:B------:R-:W-:Y:S01]  /*5430*/  IMAD.IADD R6, R5.reuse, 0x1, -R6 ;  /* 0x0000000105067824 */ /* 0x040fe200078e0a06 */
[----:B------:R-:W-:Y:S01]  /*5440*/  SHF.R.S32.HI R7, RZ, 0x7, R7 ;  /* 0x00000007ff077819 */ /* 0x000fe20000011407 */
[----:B------:R-:W-:Y:S01]  /*5450*/  IMAD.IADD R5, R5, 0x1, -R14 ;  /* 0x0000000105057824 */ /* 0x000fe200078e0a0e */
[----:B------:R-:W-:Y:S02]  /*5460*/  LOP3.LUT R9, R9, 0x1ffffff0, RZ, 0xc0, !PT ;  /* 0x1ffffff009097812 */ /* 0x000fe400078ec0ff */
[----:B------:R-:W-:-:S02]  /*5470*/  LOP3.LUT R11, R11, 0xfffffffe, RZ, 0xc0, !PT ;  /* 0xfffffffe0b0b7812 */ /* 0x000fc400078ec0ff */
[----:B------:R-:W-:Y:S01]  /*5480*/  LEA.HI R13, R7, R7, RZ, 0x1 ;  /* 0x00000007070d7211 */ /* 0x000fe200078f08ff */
[----:B------:R-:W-:Y:S02]  /*5490*/  IMAD.IADD R10, R10, 0x1, -R9 ;  /* 0x000000010a0a7824 */ /* 0x000fe400078e0a09 */
[----:B------:R-:W-:Y:S01]  /*54a0*/  IMAD.IADD R11, R12, 0x1, -R11 ;  /* 0x000000010c0b7824 */ /* 0x000fe200078e0a0b */
[----:B------:R-:W-:-:S05]  /*54b0*/  LOP3.LUT R14, R13, 0xfffffffe, RZ, 0xc0, !PT ;  /* 0xfffffffe0d0e7812 */ /* 0x000fca00078ec0ff */
[----:B------:R-:W-:Y:S02]  /*54c0*/  IMAD.IADD R19, R7, 0x1, -R14 ;  /* 0x0000000107137824 */ /* 0x000fe400078e0a0e */
[C---:B------:R-:W-:Y:S02]  /*54d0*/  VIADD R7, R12.reuse, 0x8 ;  /* 0x000000080c077836 */ /* 0x040fe40000000000 */
[C---:B------:R-:W-:Y:S02]  /*54e0*/  VIADD R9, R12.reuse, 0x10 ;  /* 0x000000100c097836 */ /* 0x040fe40000000000 */
[----:B------:R-:W-:Y:S02]  /*54f0*/  VIADD R13, R12, 0x18 ;  /* 0x000000180c0d7836 */ /* 0x000fe40000000000 */
[----:B------:R-:W-:Y:S02]  /*5500*/  IMAD R230, R230, 0x2000, R236 ;  /* 0x00002000e6e67824 */ /* 0x000fe400078e02ec */
[----:B------:R-:W-:Y:S01]  /*5510*/  IMAD.MOV.U32 R235, RZ, RZ, 0x40000040 ;  /* 0x40000040ffeb7424 */ /* 0x000fe200078e00ff */
[----:B--2---:R-:W-:Y:S01]  /*5520*/  LEA.HI R17, R15, R6, RZ, 0x5 ;  /* 0x000000060f117211 */ /* 0x004fe200078f28ff */
[----:B------:R-:W-:-:S05]  /*5530*/  IMAD R6, R10, 0x8, R11 ;  /* 0x000000080a067824 */ /* 0x000fca00078e020b */
[----:B------:R1:W-:Y:S01]  /*5540*/  STL [R1+0x40], R6 ;  /* 0x0000400601007387 */ /* 0x0003e20000100800 */
[----:B------:R-:W-:Y:S02]  /*5550*/  LEA.HI R11, R9, R9, RZ, 0x1 ;  /* 0x00000009090b7211 */ /* 0x000fe400078f08ff */
[----:B------:R-:W-:Y:S01]  /*5560*/  LEA.HI R15, R13, R13, RZ, 0x1 ;  /* 0x0000000d0d0f7211 */ /* 0x000fe200078f08ff */
[----:B-1----:R-:W-:Y:S01]  /*5570*/  VIADD R6, R8, UR4 ;  /* 0x0000000408067c36 */ /* 0x002fe20008000000 */
[----:B------:R-:W-:-:S04]  /*5580*/  LEA.HI R8, R7, R7, RZ, 0x1 ;  /* 0x0000000707087211 */ /* 0x000fc800078f08ff */
[----:B------:R-:W-:Y:S02]  /*5590*/  LOP3.LUT R10, R8, 0xfffffffe, RZ, 0xc0, !PT ;  /* 0xfffffffe080a7812 */ /* 0x000fe400078ec0ff */
[----:B------:R-:W-:Y:S02]  /*55a0*/  LOP3.LUT R12, R11, 0xfffffffe, RZ, 0xc0, !PT ;  /* 0xfffffffe0b0c7812 */ /* 0x000fe400078ec0ff */
[----:B------:R-:W-:Y:S01]  /*55b0*/  LOP3.LUT R14, R15, 0xfffffffe, RZ, 0xc0, !PT ;  /* 0xfffffffe0f0e7812 */ /* 0x000fe200078ec0ff */
[----:B------:R-:W-:Y:S01]  /*55c0*/  IMAD.IADD R10, R7, 0x1, -R10 ;  /* 0x00000001070a7824 */ /* 0x000fe200078e0a0a */
[--C-:B------:R-:W-:Y:S02]  /*55d0*/  SHF.R.S32.HI R7, RZ, 0x1, R8.reuse ;  /* 0x00000001ff077819 */ /* 0x100fe40000011408 */
        /* <DEDUP_REMOVED lines=15> */
[----:B------:R-:W-:Y:S01]  /*56d0*/  SHF.R.S32.HI R17, RZ, 0x5, R17 ;  /* 0x00000005ff117819 */ /* 0x000fe20000011411 */
[----:B------:R-:W-:Y:S02]  /*56e0*/  IMAD.IADD R9, R9, 0x1, -R14 ;  /* 0x0000000109097824 */ /* 0x000fe400078e0a0e */
[----:B---3--:R-:W-:Y:S02]  /*56f0*/  IMAD R6, R6, -0x80, R21 ;  /* 0xffffff8006067824 */ /* 0x008fe400078e0215 */
[----:B------:R-:W-:Y:S01]  /*5700*/  IMAD.IADD R18, R11, 0x1, -R18 ;  /* 0x000000010b127824 */ /* 0x000fe200078e0a12 */
[----:B------:R1:W-:Y:S01]  /*5710*/  STL [R1+0x3c], R7 ;  /* 0x00003c0701007387 */ /* 0x0003e20000100800 */
[----:B------:R-:W-:Y:S02]  /*5720*/  IMAD R8, R9, 0x8, R12 ;  /* 0x0000000809087824 */ /* 0x000fe400078e020c */
[----:B------:R-:W-:Y:S01]  /*5730*/  IMAD R6, R17, -0x10, R6 ;  /* 0xfffffff011067824 */ /* 0x000fe200078e0206 */
[----:B----4-:R-:W-:-:S02]  /*5740*/  SHF.R.S32.HI R17, RZ, 0x2, R20 ;  /* 0x00000002ff117819 */ /* 0x010fc40000011414 */
[----:B------:R-:W-:Y:S01]  /*5750*/  SHF.R.S32.HI R20, RZ, 0x1f, R20 ;  /* 0x0000001fff147819 */ /* 0x000fe20000011414 */
[----:B-1----:R-:W-:Y:S01]  /*5760*/  IMAD R7, R18, 0x8, R13 ;  /* 0x0000000812077824 */ /* 0x002fe200078e020d */
[----:B------:R1:W-:Y:S02]  /*5770*/  STL [R1+0x30], R8 ;  /* 0x0000300801007387 */ /* 0x0003e40000100800 */
[----:B------:R-:W-:Y:S02]  /*5780*/  LEA.HI R20, R20, R17, RZ, 0x3 ;  /* 0x0000001114147211 */ /* 0x000fe400078f18ff */
[----:B------:R2:W-:Y:S02]  /*5790*/  STL [R1+0x2c], R7 ;  /* 0x00002c0701007387 */ /* 0x0005e40000100800 */
[----:B------:R-:W-:Y:S01]  /*57a0*/  LOP3.LUT R20, R20, 0xfffffff8, RZ, 0xc0, !PT ;  /* 0xfffffff814147812 */ /* 0x000fe200078ec0ff */
[C---:B-1----:R-:W-:Y:S02]  /*57b0*/  VIADD R8, R230.reuse, 0x4000 ;  /* 0x00004000e6087836 */ /* 0x042fe40000000000 */
[----:B--2---:R-:W-:Y:S01]  /*57c0*/  VIADD R7, R230, 0x20c00 ;  /* 0x00020c00e6077836 */ /* 0x004fe20000000000 */
[----:B------:R-:W-:-:S02]  /*57d0*/  SHF.R.U32.HI R230, RZ, 0x4, R230 ;  /* 0x00000004ffe67819 */ /* 0x000fc400000116e6 */
[----:B------:R-:W-:Y:S02]  /*57e0*/  SHF.R.U32.HI R8, RZ, 0x4, R8 ;  /* 0x00000004ff087819 */ /* 0x000fe40000011608 */
[----:B------:R-:W-:Y:S02]  /*57f0*/  SHF.R.U32.HI R7, RZ, 0x4, R7 ;  /* 0x00000004ff077819 */ /* 0x000fe40000011607 */
[----:B------:R-:W-:Y:S02]  /*5800*/  LOP3.LUT R230, R230, 0x3fff, RZ, 0xc0, !PT ;  /* 0x00003fffe6e67812 */ /* 0x000fe400078ec0ff */
[----:B------:R-:W-:Y:S02]  /*5810*/  IADD3 R6, R6, R20, -R17 ;  /* 0x0000001406067210 */ /* 0x000fe40007ffe811 */
[----:B------:R-:W-:Y:S02]  /*5820*/  LOP3.LUT R8, R8, 0x3fff, RZ, 0xc0, !PT ;  /* 0x00003fff08087812 */ /* 0x000fe400078ec0ff */
[----:B------:R-:W-:-:S02]  /*5830*/  LOP3.LUT R7, R7, 0x3fff, RZ, 0xc0, !PT ;  /* 0x00003fff07077812 */ /* 0x000fc400078ec0ff */
[----:B------:R-:W-:Y:S01]  /*5840*/  LOP3.LUT R10, R230, 0x10000, RZ, 0xfc, !PT ;  /* 0x00010000e60a7812 */ /* 0x000fe200078efcff */
[----:B------:R-:W-:Y:S01]  /*5850*/  IMAD R6, R19, -0x40, R6 ;  /* 0xffffffc013067824 */ /* 0x000fe200078e0206 */
[----:B------:R-:W-:Y:S01]  /*5860*/  LOP3.LUT R237, R8, 0x10000, RZ, 0xfc, !PT ;  /* 0x0001000008ed7812 */ /* 0x000fe200078efcff */
[----:B------:R-:W-:Y:S01]  /*5870*/  IMAD.MOV.U32 R19, RZ, RZ, 0x40000040 ;  /* 0x40000040ff137424 */ /* 0x000fe200078e00ff */
[----:B------:R-:W-:Y:S01]  /*5880*/  LOP3.LUT R7, R7, 0x10000, RZ, 0xfc, !PT ;  /* 0x0001000007077812 */ /* 0x000fe200078efcff */
[C---:B------:R-:W-:Y:S02]  /*5890*/  VIADD R18, R10.reuse, 0x2 ;  /* 0x000000020a127836 */ /* 0x040fe40000000000 */
[C---:B------:R-:W-:Y:S02]  /*58a0*/  VIADD R14, R10.reuse, 0x4 ;  /* 0x000000040a0e7836 */ /* 0x040fe40000000000 */
[----:B------:R-:W-:Y:S01]  /*58b0*/  IMAD.MOV.U32 R15, RZ, RZ, 0x40000040 ;  /* 0x40000040ff0f7424 */ /* 0x000fe200078e00ff */
[----:B------:R1:W-:Y:S01]  /*58c0*/  STL [R1+0x28], R10 ;  /* 0x0000280a01007387 */ /* 0x0003e20000100800 */
[----:B------:R-:W-:-:S02]  /*58d0*/  VIADD R12, R10, 0x6 ;  /* 0x000000060a0c7836 */ /* 0x000fc40000000000 */
[----:B------:R-:W-:Y:S01]  /*58e0*/  IMAD.MOV.U32 R13, RZ, RZ, 0x40000040 ;  /* 0x40000040ff0d7424 */ /* 0x000fe200078e00ff */
[----:B------:R2:W-:Y:S01]  /*58f0*/  STL [R1+0x34], R7 ;  /* 0x0000340701007387 */ /* 0x0005e20000100800 */
[C---:B------:R-:W-:Y:S02]  /*5900*/  VIADD R8, R237.reuse, 0x4 ;  /* 0x00000004ed087836 */ /* 0x040fe40000000000 */
[----:B------:R-:W-:Y:S01]  /*5910*/  IMAD.MOV.U32 R9, RZ, RZ, 0x40000040 ;  /* 0x40000040ff097424 */ /* 0x000fe200078e00ff */
[----:B------:R3:W-:Y:S01]  /*5920*/  STL.64 [R1+0x20], R18 ;  /* 0x0000201201007387 */ /* 0x0007e20000100a00 */
[----:B------:R-:W-:Y:S02]  /*5930*/  IMAD.MOV.U32 R11, RZ, RZ, 0x40000040 ;  /* 0x40000040ff0b7424 */ /* 0x000fe400078e00ff */
[----:B-1----:R-:W-:Y:S01]  /*5940*/  VIADD R10, R237, 0x2 ;  /* 0x00000002ed0a7836 */ /* 0x002fe20000000000 */
[----:B------:R3:W-:Y:S04]  /*5950*/  STL.64 [R1+0x18], R14 ;  /* 0x0000180e01007387 */ /* 0x0007e80000100a00 */
[----:B------:R3:W-:Y:S04]  /*5960*/  STL.64 [R1+0x10], R12 ;  /* 0x0000100c01007387 */ /* 0x0007e80000100a00 */
[----:B------:R3:W-:Y:S04]  /*5970*/  STL.64 [R1], R8 ;  /* 0x0000000801007387 */ /* 0x0007e80000100a00 */
[----:B------:R3:W-:Y:S01]  /*5980*/  STL.64 [R1+0x8], R10 ;  /* 0x0000080a01007387 */ /* 0x0007e20000100a00 */
[C---:B--2---:R-:W-:Y:S01]  /*5990*/  VIADD R7, R5.reuse, 0x4 ;  /* 0x0000000405077836 */ /* 0x044fe20000000000 */
        /* <DEDUP_REMOVED lines=8> */
.L_x_6541:
[----:B------:R-:W-:-:S13]  /*5a20*/  ISETP.NE.AND P0, PT, R231, 0x3, PT ;  /* 0x00000003e700780c */ /* 0x000fda0003f05270 */
[----:B------:R-:W-:Y:S05]  /*5a30*/  @!P0 BRA `(.L_x_6531) ;  /* 0x0000000000048947 */ /* 0x000fea0003800000 */
[----:B------:R-:W-:Y:S01]  /*5a40*/  BPT.TRAP 0x1 ;  /* 0x000000040000795c */ /* 0x000fe20000300000 */
.L_x_6531:
[----:B------:R-:W-:Y:S01]  /*5a50*/  IMAD R7, R0, 0x8, R236 ;  /* 0x0000000800077824 */ /* 0x000fe200078e02ec */
[----:B------:R-:W-:-:S04]  /*5a60*/  SHF.L.U32 R20, R4, 0x1f, RZ ;  /* 0x0000001f04147819 */ /* 0x000fc800000006ff */
[----:B------:R1:W2:Y:S01]  /*5a70*/  SYNCS.PHASECHK.TRANS64.TRYWAIT P1, [R7+URZ+0x30c10], R20 ;  /* 0x030c1014070075a7 */ /* 0x0002a2000802017f */
[----:B------:R-:W-:Y:S05]  /*5a80*/  @!P0 BRA `(.L_x_6532) ;  /* 0x0000000000048947 */ /* 0x000fea0003800000 */
[----:B------:R-:W-:Y:S01]  /*5a90*/  BPT.TRAP 0x1 ;  /* 0x000000040000795c */ /* 0x000fe20000300000 */
.L_x_6532:
[----:B------:R-:W-:-:S05]  /*5aa0*/  VIADD R8, R236, 0x10000 ;  /* 0x00010000ec087836 */ /* 0x000fca0000000000 */
[----:B------:R-:W-:-:S04]  /*5ab0*/  SHF.R.U32.HI R8, RZ, 0x4, R8 ;  /* 0x00000004ff087819 */ /* 0x000fc80000011608 */
[----:B------:R-:W-:-:S04]  /*5ac0*/  LOP3.LUT R8, R8, 0x3fff, RZ, 0xc0, !PT ;  /* 0x00003fff08087812 */ /* 0x000fc800078ec0ff */
[----:B------:R-:W-:Y:S01]  /*5ad0*/  LOP3.LUT R9, R8, 0x10000, RZ, 0xfc, !PT ;  /* 0x0001000008097812 */ /* 0x000fe200078efcff */
[----:B--2---:R-:W-:Y:S06]  /*5ae0*/  @P1 BRA `(.L_x_6533) ;  /* 0x0000000000081947 */ /* 0x004fec0003800000 */
[----:B------:R-:W2:Y:S02]  /*5af0*/  SYNCS.PHASECHK.TRANS64.TRYWAIT P1, [R7+URZ+0x30c10], R20 ;  /* 0x030c1014070075a7 */ /* 0x000ea4000802017f */
[----:B--2---:R-:W-:Y:S05]  /*5b00*/  @!P1 BRA `(.L_x_6534) ;  /* 0x0000007800289947 */ /* 0x004fea0003800000 */
.L_x_6533:
        /* <DEDUP_REMOVED lines=27> */
[----:B------:R-:W-:-:S04]  /*5cc0*/  IMAD R9, R3, 0x2, R10 ;  /* 0x0000000203097824 */ /* 0x000fc800078e020a */
        /* <DEDUP_REMOVED lines=35> */
.L_x_6535:
[----:B------:R1:W1:Y:S01]  /*5f00*/  SYNCS.PHASECHK.TRANS64.TRYWAIT P1, [R7+URZ+0x30c30], R20 ;  /* 0x030c3014070075a7 */ /* 0x000262000802017f */
[----:B------:R-:W-:Y:S05]  /*5f10*/  @!P0 BRA `(.L_x_6536) ;  /* 0x0000000000048947 */ /* 0x000fea0003800000 */
[----:B------:R-:W-:Y:S01]  /*5f20*/  BPT.TRAP 0x1 ;  /* 0x000000040000795c */ /* 0x000fe20000300000 */
.L_x_6536:
        /* <DEDUP_REMOVED lines=8> */
.L_x_6537:
        /* <DEDUP_REMOVED lines=9> */
[C---:B------:R-:W-:Y:S01]  /*6040*/  ISETP.GT.AND P1, PT, R6.reuse, 0x8, PT ;  /* 0x000000080600780c */ /* 0x040fe20003f24270 */
[----:B------:R-:W-:Y:S01]  /*6050*/  VIADD R17, R5, 0x8 ;  /* 0x0000000805117836 */ /* 0x000fe20000000000 */
[----:B--2---:R-:W-:Y:S01]  /*6060*/  SHFL.IDX PT, R9, R10, R5, 0x1f ;  /* 0x00001f050a097589 */ /* 0x004fe200000e0000 */
[----:B------:R-:W-:-:S02]  /*6070*/  ISETP.GT.AND P2, PT, R6, RZ, PT ;  /* 0x000000ff0600720c */ /* 0x000fc40003f44270 */
[----:B------:R-:W-:Y:S01]  /*6080*/  FSEL R91, R91, -INF , P1 ;  /* 0xff8000005b5b7808 */ /* 0x000fe20000800000 */
[----:B------:R-:W1:Y:S01]  /*6090*/  SHFL.IDX PT, R11, R10, R14, 0x1f ;  /* 0x00001f0e0a0b7589 */ /* 0x000e6200000e0000 */
[----:B------:R-:W-:Y:S01]  /*60a0*/  HGMMA.64x128x16.F32 R24, gdesc[UR4], RZ, !UPT, gsb0 ;  /* 0x01e00000041879f0 */ /* 0x000fe2000c0008ff */
[----:B------:R-:W-:Y:S01]  /*60b0*/  UIADD3 UR4, UR6, 0x2, URZ ;  /* 0x0000000206047890 */ /* 0x000fe2000fffe03f */
[----:B------:R-:W-:Y:S01]  /*60c0*/  FSEL R88, R88, -INF , P2 ;  /* 0xff80000058587808 */ /* 0x000fe20001000000 */
[----:B------:R-:W-:Y:S01]  /*60d0*/  ULDC UR5, c[0x0][0x744] ;  /* 0x0001d10000057ab9 */ /* 0x000fe20000000800 */
[----:B---3--:R-:W2:Y:S01]  /*60e0*/  SHFL.IDX PT, R18, R233, R5, 0x1f ;  /* 0x00001f05e9127589 */ /* 0x008ea200000e0000 */
[----:B------:R-:W-:Y:S02]  /*60f0*/  FSEL R90, R90, -INF , P1 ;  /* 0xff8000005a5a7808 */ /* 0x000fe40000800000 */
[----:B------:R-:W-:Y:S01]  /*6100*/  FSEL R94, R94, -INF , P1 ;  /* 0xff8000005e5e7808 */ /* 0x000fe20000800000 */
[----:B------:R-:W-:Y:S01]  /*6110*/  UMOV UR10, UR4 ;  /* 0x00000004000a7c82 */ /* 0x000fe20008000000 */
[----:B------:R-:W-:Y:S01]  /*6120*/  FSEL R104, R104, -INF , P2 ;  /* 0xff80000068687808 */ /* 0x000fe20001000000 */
[----:B------:R-:W-:Y:S01]  /*6130*/  SHFL.IDX PT, R22, R233, R17, 0x1f ;  /* 0x00001f11e9167589 */ /* 0x000fe200000e0000 */
[----:B------:R-:W-:-:S02]  /*6140*/  FSEL R101, R101, -INF , P2 ;  /* 0xff80000065657808 */ /* 0x000fc40001000000 */
[----:B------:R-:W-:Y:S02]  /*6150*/  FSEL R92, R92, -INF , P2 ;  /* 0xff8000005c5c7808 */ /* 0x000fe40001000000 */
[----:B------:R-:W-:Y:S02]  /*6160*/  FSEL R103, R103, -INF , P1 ;  /* 0xff80000067677808 */ /* 0x000fe40000800000 */
[----:B------:R-:W-:Y:S02]  /*6170*/  FSEL R106, R106, -INF , P1 ;  /* 0xff8000006a6a7808 */ /* 0x000fe40000800000 */
[----:B------:R-:W-:Y:S02]  /*6180*/  FSEL R93, R93, -INF , P2 ;  /* 0xff8000005d5d7808 */ /* 0x000fe40001000000 */
[----:B------:R-:W-:Y:S01]  /*6190*/  FSEL R116, R116, -INF , P2 ;  /* 0xff80000074747808 */ /* 0x000fe20001000000 */
[----:B-1----:R-:W-:Y:S01]  /*61a0*/  FFMA.FTZ R91, R91, UR5, -R11 ;  /* 0x000000055b5b7c23 */ /* 0x002fe2000801080b */
[--C-:B------:R-:W-:Y:S01]  /*61b0*/  FFMA.FTZ R88, R88, UR5, -R9.reuse ;  /* 0x0000000558587c23 */ /* 0x100fe20008010809 */
[----:B------:R-:W-:Y:S01]  /*61c0*/  FFMA.FTZ R90, R90, UR5, -R9 ;  /* 0x000000055a5a7c23 */ /* 0x000fe20008010809 */
[----:B------:R-:W-:Y:S01]  /*61d0*/  FSEL R118, R118, -INF , P1 ;  /* 0xff80000076767808 */ /* 0x000fe20000800000 */
[----:B------:R1:W-:Y:S01]  /*61e0*/  MUFU.EX2 R230, R91 ;  /* 0x0000005b00e67308 */ /* 0x0003e20000000800 */
[----:B------:R-:W-:-:S02]  /*61f0*/  FSEL R95, R95, -INF , P1 ;  /* 0xff8000005f5f7808 */ /* 0x000fc40000800000 */
[----:B------:R-:W-:Y:S02]  /*6200*/  FSEL R117, R117, -INF , P2 ;  /* 0xff80000075757808 */ /* 0x000fe40001000000 */
[----:B------:R-:W-:Y:S02]  /*6210*/  FSEL R147, R147, -INF , P1 ;  /* 0xff80000093937808 */ /* 0x000fe40000800000 */
[----:B------:R-:W-:Y:S01]  /*6220*/  FSEL R89, R89, -INF , P2 ;  /* 0xff80000059597808 */ /* 0x000fe20001000000 */
[----:B------:R-:W-:Y:S02]  /*6230*/  WARPGROUP.DEPBAR.LE gsb0, 0x0 ;  /* 0x00008000000079c5 */ /* 0x000fe40000010000 */
[----:B------:R-:W-:Y:S01]  /*6240*/  WARPGROUP.ARRIVE ;  /* 0x00000000000079c5 */ /* 0x000fe20000000000 */
[----:B-1----:R-:W-:Y:S01]  /*6250*/  VIADD R91, R5, 0x1c ;  /* 0x0000001c055b7836 */ /* 0x002fe20000000000 */
[----:B------:R-:W-:Y:S01]  /*6260*/  UIADD3 UR4, UR6, 0x4, URZ ;  /* 0x0000000406047890 */ /* 0x000fe2000fffe03f */
[----:B------:R-:W-:Y:S01]  /*6270*/  MUFU.EX2 R222, R88 ;  /* 0x0000005800de7308 */ /* 0x000fe20000000800 */
[----:B------:R-:W-:-:S02]  /*6280*/  FFMA.FTZ R89, R89, UR5, -R11 ;  /* 0x0000000559597c23 */ /* 0x000fc4000801080b */
[----:B------:R-:W-:Y:S05]  /*6290*/  SHFL.IDX PT, R15, R10, R91, 0x1f ;  /* 0x00001f5b0a0f7589 */ /* 0x000fea00000e0000 */
[----:B------:R-:W1:Y:S01]  /*62a0*/  MUFU.EX2 R232, R90 ;  /* 0x0000005a00e87308 */ /* 0x000e620000000800 */
[----:B-----5:R-:W-:Y:S02]  /*62b0*/  R2UR UR8, R12 ;  /* 0x000000000c0872ca */ /* 0x020fe400000e0000 */
[----:B------:R-:W-:Y:S01]  /*62c0*/  R2UR UR9, R13 ;  /* 0x000000000d0972ca */ /* 0x000fe200000e0000 */
[----:B------:R2:W3:Y:S01]  /*62d0*/  SHFL.IDX PT, R12, R10, R17, 0x1f ;  /* 0x00001f110a0c7589 */ /* 0x0004e200000e0000 */
[----:B------:R-:W-:Y:S01]  /*62e0*/  VIADD R13, R5, 0xc ;  /* 0x0000000c050d7836 */ /* 0x000fe20000000000 */
[----:B------:R-:W-:Y:S01]  /*62f0*/  UIADD3 UR6, UR6, 0x6, URZ ;  /* 0x0000000606067890 */ /* 0x000fe2000fffe03f */
[----:B------:R-:W-:Y:S01]  /*6300*/  FSEL R113, R113, -INF , P2 ;  /* 0xff80000071717808 */ /* 0x000fe20001000000 */
[----:B------:R-:W-:Y:S02]  /*6310*/  MUFU.EX2 R225, R89 ;  /* 0x0000005900e17308 */ /* 0x000fe40000000800 */
[----:B------:R5:W1:Y:S06]  /*6320*/  SHFL.IDX PT, R9, R10, R13, 0x1f ;  /* 0x00001f0d0a097589 */ /* 0x000a6c00000e0000 */
[----:B------:R-:W-:Y:S01]  /*6330*/  HGMMA.64x128x16.F32 R24, gdesc[UR8], R24, gsb0 ;  /* 0x01e00000081879f0 */ /* 0x000fe20008000818 */
[----:B----4-:R-:W-:-:S02]  /*6340*/  R2UR UR8, R20 ;  /* 0x00000000140872ca */ /* 0x010fc400000e0000 */
[----:B------:R-:W-:Y:S01]  /*6350*/  R2UR UR9, R21 ;  /* 0x00000000150972ca */ /* 0x000fe200000e0000 */
[----:B------:R-:W-:Y:S01]  /*6360*/  UMOV UR10, UR4 ;  /* 0x00000004000a7c82 */ /* 0x000fe20008000000 */
[----:B------:R-:W-:Y:S01]  /*6370*/  UMOV UR11, 0x40000040 ;  /* 0x40000040000b7882 */ /* 0x000fe20000000000 */
[----:B--2---:R-:W-:Y:S01]  /*6380*/  FFMA.FTZ R17, R104, UR5, -R18 ;  /* 0x0000000568117c23 */ /* 0x004fe20008010812 */
[C---:B------:R-:W-:Y:S01]  /*6390*/  VIADD R104, R5.reuse, 0x18 ;  /* 0x0000001805687836 */ /* 0x040fe20000000000 */
[----:B------:R2:W-:Y:S01]  /*63a0*/  SHFL.IDX PT, R20, R233, R14, 0x1f ;  /* 0x00001f0ee9147589 */ /* 0x0005e200000e0000 */
[--C-:B---3--:R-:W-:Y:S01]  /*63b0*/  FFMA.FTZ R94, R94, UR5, -R12.reuse ;  /* 0x000000055e5e7c23 */ /* 0x108fe2000801080c */
[----:B------:R-:W-:Y:S01]  /*63c0*/  FFMA.FTZ R92, R92, UR5, -R12 ;  /* 0x000000055c5c7c23 */ /* 0x000fe2000801080c */
[----:B------:R-:W-:Y:S01]  /*63d0*/  FFMA.FTZ R18, R106, UR5, -R18 ;  /* 0x000000056a127c23 */ /* 0x000fe20008010812 */
[----:B-----5:R-:W-:Y:S01]  /*63e0*/  VIADD R13, R5, 0x10 ;  /* 0x00000010050d7836 */ /* 0x020fe20000000000 */
[----:B------:R3:W-:Y:S01]  /*63f0*/  MUFU.EX2 R228, R94 ;  /* 0x0000005e00e47308 */ /* 0x0007e20000000800 */
[--C-:B--2---:R-:W-:Y:S01]  /*6400*/  FFMA.FTZ R14, R101, UR5, -R15.reuse ;  /* 0x00000005650e7c23 */ /* 0x104fe2000801080f */
[----:B------:R-:W-:Y:S01]  /*6410*/  FFMA.FTZ R15, R103, UR5, -R15 ;  /* 0x00000005670f7c23 */ /* 0x000fe2000801080f */
[----:B------:R-:W-:-:S02]  /*6420*/  VIADD R103, R5, 0xc ;  /* 0x0000000c05677836 */ /* 0x000fc40000000000 */
[--C-:B-1----:R-:W-:Y:S01]  /*6430*/  FFMA.FTZ R93, R93, UR5, -R9.reuse ;  /* 0x000000055d5d7c23 */ /* 0x102fe20008010809 */
[----:B------:R-:W-:Y:S02]  /*6440*/  VIADD R106, R5, 0x10 ;  /* 0x00000010056a7836 */ /* 0x000fe40000000000 */
[----:B------:R-:W-:Y:S01]  /*6450*/  FFMA.FTZ R95, R95, UR5, -R9 ;  /* 0x000000055f5f7c23 */ /* 0x000fe20008010809 */
[----:B------:R-:W-:Y:S01]  /*6460*/  VIADD R101, R5, 0x14 ;  /* 0x0000001405657836 */ /* 0x000fe20000000000 */
[----:B---3--:R-:W1:Y:S01]  /*6470*/  SHFL.IDX PT, R94, R233, R104, 0x1f ;  /* 0x00001f68e95e7589 */ /* 0x008e6200000e0000 */
[----:B------:R2:W-:Y:S03]  /*6480*/  MUFU.EX2 R229, R92 ;  /* 0x0000005c00e57308 */ /* 0x0005e60000000800 */
[----:B------:R-:W-:Y:S04]  /*6490*/  SHFL.IDX PT, R88, R233, R103, 0x1f ;  /* 0x00001f67e9587589 */ /* 0x000fe800000e0000 */
[----:B------:R-:W-:Y:S04]  /*64a0*/  SHFL.IDX PT, R90, R233, R106, 0x1f ;  /* 0x00001f6ae95a7589 */ /* 0x000fe800000e0000 */
[----:B--2---:R-:W-:Y:S04]  /*64b0*/  SHFL.IDX PT, R92, R233, R101, 0x1f ;  /* 0x00001f65e95c7589 */ /* 0x004fe800000e0000 */
[----:B------:R-:W2:Y:S01]  /*64c0*/  SHFL.IDX PT, R233, R233, R91, 0x1f ;  /* 0x00001f5be9e97589 */ /* 0x000ea200000e0000 */
[----:B------:R1:W-:Y:S03]  /*64d0*/  MUFU.EX2 R227, R93 ;  /* 0x0000005d00e37308 */ /* 0x0003e60000000800 */
[----:B------:R-:W-:Y:S01]  /*64e0*/  SHFL.IDX PT, R11, R10, R13, 0x1f ;  /* 0x00001f0d0a0b7589 */ /* 0x000fe200000e0000 */
[--C-:B-1----:R-:W-:Y:S01]  /*64f0*/  FFMA.FTZ R93, R116, UR5, -R94.reuse ;  /* 0x00000005745d7c23 */ /* 0x102fe2000801085e */
[----:B------:R-:W-:Y:S01]  /*6500*/  FFMA.FTZ R94, R118, UR5, -R94 ;  /* 0x00000005765e7c23 */ /* 0x000fe2000801085e */
[----:B------:R-:W-:Y:S01]  /*6510*/  FSEL R118, R145, -INF , P2 ;  /* 0xff80000091767808 */ /* 0x000fe20001000000 */
[----:B------:R-:W-:Y:S01]  /*6520*/  VIADD R145, R5, 0x14 ;  /* 0x0000001405917836 */ /* 0x000fe20000000000 */
[----:B------:R2:W-:Y:S02]  /*6530*/  MUFU.EX2 R226, R95 ;  /* 0x0000005f00e27308 */ /* 0x0005e40000000800 */
[----:B--2---:R-:W-:-:S02]  /*6540*/  FFMA.FTZ R95, R117, UR5, -R233 ;  /* 0x00000005755f7c23 */ /* 0x004fc400080108e9 */
[----:B------:R-:W1:Y:S01]  /*6550*/  SHFL.IDX PT, R117, R218, R145, 0x1f ;  /* 0x00001f91da757589 */ /* 0x000e6200000e0000 */
[----:B------:R-:W-:Y:S02]  /*6560*/  WARPGROUP.DEPBAR.LE gsb0, 0x0 ;  /* 0x00008000000079c5 */ /* 0x000fe40000010000 */
[----:B------:R-:W-:-:S06]  /*6570*/  WARPGROUP.ARRIVE ;  /* 0x00000000000079c5 */ /* 0x000fcc0000000000 */
[----:B------:R-:W-:Y:S01]  /*6580*/  HGMMA.64x128x16.F32 R24, gdesc[UR8], R24, gsb0 ;  /* 0x01e00000081879f0 */ /* 0x000fe20008000818 */
[--C-:B-1----:R-:W-:Y:S01]  /*6590*/  FFMA.FTZ R118, R118, UR5, -R117.reuse ;  /* 0x0000000576767c23 */ /* 0x102fe20008010875 */
[----:B------:R-:W-:Y:S02]  /*65a0*/  FFMA.FTZ R117, R147, UR5, -R117 ;  /* 0x0000000593757c23 */ /* 0x000fe40008010875 */
[----:B------:R-:W2:Y:S01]  /*65b0*/  LDL R147, [R1+0x38] ;  /* 0x0000380001937983 */ /* 0x000ea20000100800 */
[----:B------:R-:W-:Y:S02]  /*65c0*/  R2UR UR8, R234 ;  /* 0x00000000ea0872ca */ /* 0x000fe400000e0000 */
[----:B------:R-:W-:Y:S01]  /*65d0*/  R2UR UR9, R235 ;  /* 0x00000000eb0972ca */ /* 0x000fe200000e0000 */
[----:B------:R-:W-:Y:S01]  /*65e0*/  UMOV UR10, UR6 ;  /* 0x00000006000a7c82 */ /* 0x000fe20008000000 */
[----:B------:R-:W-:Y:S01]  /*65f0*/  UMOV UR11, 0x40000040 ;  /* 0x40000040000b7882 */ /* 0x000fe20000000000 */
[----:B------:R-:W-:-:S05]  /*6600*/  VIADD R13, R5, 0x14 ;  /* 0x00000014050d7836 */ /* 0x000fca0000000000 */
[----:B------:R1:W3:Y:S02]  /*6610*/  SHFL.IDX PT, R12, R10, R13, 0x1f ;  /* 0x00001f0d0a0c7589 */ /* 0x0002e400000e0000 */
[----:B-1----:R-:W-:-:S06]  /*6620*/  VIADD R13, R5, 0x18 ;  /* 0x00000018050d7836 */ /* 0x002fcc0000000000 */
[----:B------:R3:W1:Y:S01]  /*6630*/  SHFL.IDX PT, R13, R10, R13, 0x1f ;  /* 0x00001f0d0a0d7589 */ /* 0x00066200000e0000 */
[----:B------:R-:W-:Y:S02]  /*6640*/  WARPGROUP.DEPBAR.LE gsb0, 0x0 ;  /* 0x00008000000079c5 */ /* 0x000fe40000010000 */
[----:B------:R-:W-:-:S06]  /*6650*/  WARPGROUP.ARRIVE ;  /* 0x00000000000079c5 */ /* 0x000fcc0000000000 */
[----:B------:R-:W-:Y:S01]  /*6660*/  HGMMA.64x128x16.F32 R24, gdesc[UR8], R24, gsb0 ;  /* 0x01e00000081879f0 */ /* 0x000fe20008000818 */
[----:B------:R-:W4:Y:S01]  /*6670*/  SHFL.IDX PT, R103, R223, R103, 0x1f ;  /* 0x00001f67df677589 */ /* 0x000f2200000e0000 */
[----:B------:R-:W-:Y:S02]  /*6680*/  FSEL R96, R96, -INF , P2 ;  /* 0xff80000060607808 */ /* 0x000fe40001000000 */
[----:B------:R-:W-:Y:S01]  /*6690*/  FSEL R98, R98, -INF , P1 ;  /* 0xff80000062627808 */ /* 0x000fe20000800000 */
[----:B------:R-:W-:Y:S01]  /*66a0*/  FFMA.FTZ R91, R113, UR5, -R92 ;  /* 0x00000005715b7c23 */ /* 0x000fe2000801085c */
[----:B------:R-:W-:Y:S02]  /*66b0*/  FSEL R97, R97, -INF , P2 ;  /* 0xff80000061617808 */ /* 0x000fe40001000000 */
[----:B------:R-:W-:Y:S02]  /*66c0*/  FSEL R99, R99, -INF , P1 ;  /* 0xff80000063637808 */ /* 0x000fe40000800000 */
[----:B------:R-:W-:Y:S01]  /*66d0*/  FSEL R108, R108, -INF , P2 ;  /* 0xff8000006c6c7808 */ /* 0x000fe20001000000 */
[----:B------:R-:W-:Y:S01]  /*66e0*/  VIADD R113, R5, 0x4 ;  /* 0x0000000405717836 */ /* 0x000fe20000000000 */
[----:B------:R-:W-:-:S02]  /*66f0*/  FSEL R100, R100, -INF , P2 ;  /* 0xff80000064647808 */ /* 0x000fc40001000000 */
[----:B------:R-:W-:Y:S02]  /*6700*/  FSEL R110, R110, -INF , P1 ;  /* 0xff8000006e6e7808 */ /* 0x000fe40000800000 */
[----:B------:R-:W-:Y:S01]  /*6710*/  FSEL R112, R112, -INF , P2 ;  /* 0xff80000070707808 */ /* 0x000fe20001000000 */
[--C-:B------:R-:W-:Y:S01]  /*6720*/  FFMA.FTZ R96, R96, UR5, -R11.reuse ;  /* 0x0000000560607c23 */ /* 0x100fe2000801080b */
[----:B------:R-:W-:Y:S01]  /*6730*/  FSEL R114, R114, -INF , P1 ;  /* 0xff80000072727808 */ /* 0x000fe20000800000 */
[----:B------:R-:W-:Y:S01]  /*6740*/  FFMA.FTZ R9, R98, UR5, -R11 ;  /* 0x0000000562097c23 */ /* 0x000fe2000801080b */
[--C-:B---3--:R-:W-:Y:S01]  /*6750*/  FFMA.FTZ R10, R97, UR5, -R12.reuse ;  /* 0x00000005610a7c23 */ /* 0x108fe2000801080c */
[----:B------:R-:W-:Y:S01]  /*6760*/  FFMA.FTZ R11, R99, UR5, -R12 ;  /* 0x00000005630b7c23 */ /* 0x000fe2000801080c */
[--C-:B------:R-:W-:Y:S01]  /*6770*/  FFMA.FTZ R21, R108, UR5, -R22.reuse ;  /* 0x000000056c157c23 */ /* 0x100fe20008010816 */
[----:B-1----:R-:W-:Y:S01]  /*6780*/  FFMA.FTZ R12, R100, UR5, -R13 ;  /* 0x00000005640c7c23 */ /* 0x002fe2000801080d */
[----:B------:R-:W-:Y:S01]  /*6790*/  FFMA.FTZ R22, R110, UR5, -R22 ;  /* 0x000000056e167c23 */ /* 0x000fe20008010816 */
[--C-:B------:R-:W-:Y:S01]  /*67a0*/  FFMA.FTZ R89, R112, UR5, -R90.reuse ;  /* 0x0000000570597c23 */ /* 0x100fe2000801085a */
[----:B------:R-:W1:Y:S01]  /*67b0*/  SHFL.IDX PT, R100, R223, R113, 0x1f ;  /* 0x00001f71df647589 */ /* 0x000e6200000e0000 */
[----:B------:R-:W-:Y:S01]  /*67c0*/  FSEL R102, R102, -INF , P1 ;  /* 0xff80000066667808 */ /* 0x000fe20000800000 */
[----:B------:R-:W-:-:S02]  /*67d0*/  FFMA.FTZ R90, R114, UR5, -R90 ;  /* 0x00000005725a7c23 */ /* 0x000fc4000801085a */
[----:B------:R3:W5:Y:S01]  /*67e0*/  SHFL.IDX PT, R110, R223, R104, 0x1f ;  /* 0x00001f68df6e7589 */ /* 0x00076200000e0000 */
[----:B------:R-:W-:Y:S01]  /*67f0*/  VIADD R114, R5, 0x8 ;  /* 0x0000000805727836 */ /* 0x000fe20000000000 */
[----:B------:R-:W-:Y:S02]  /*6800*/  FSEL R109, R109, -INF , P2 ;  /* 0xff8000006d6d7808 */ /* 0x000fe40001000000 */
[----:B------:R-:W5:Y:S01]  /*6810*/  SHFL.IDX PT, R98, R223, R5, 0x1f ;  /* 0x00001f05df627589 */ /* 0x000f6200000e0000 */
[----:B------:R-:W-:-:S03]  /*6820*/  FFMA.FTZ R13, R102, UR5, -R13 ;  /* 0x00000005660d7c23 */ /* 0x000fc6000801080d */
[----:B------:R5:W5:Y:S01]  /*6830*/  SHFL.IDX PT, R108, R223, R101, 0x1f ;  /* 0x00001f65df6c7589 */ /* 0x000b6200000e0000 */
[----:B------:R-:W-:Y:S01]  /*6840*/  FFMA.FTZ R23, R109, UR5, -R88 ;  /* 0x000000056d177c23 */ /* 0x000fe20008010858 */
[----:B------:R-:W-:Y:S02]  /*6850*/  FSEL R109, R125, -INF , P2 ;  /* 0xff8000007d6d7808 */ /* 0x000fe40001000000 */
[----:B------:R-:W5:Y:S01]  /*6860*/  SHFL.IDX PT, R102, R223, R114, 0x1f ;  /* 0x00001f72df667589 */ /* 0x000f6200000e0000 */
[----:B---3--:R-:W-:Y:S02]  /*6870*/  FSEL R104, R127, -INF , P1 ;  /* 0xff8000007f687808 */ /* 0x008fe40000800000 */
[----:B------:R-:W-:Y:S01]  /*6880*/  FSEL R119, R119, -INF , P1 ;  /* 0xff80000077777808 */ /* 0x000fe20000800000 */
[--C-:B----4-:R-:W-:Y:S01]  /*6890*/  FFMA.FTZ R109, R109, UR5, -R103.reuse ;  /* 0x000000056d6d7c23 */ /* 0x110fe20008010867 */
[----:B------:R-:W-:Y:S01]  /*68a0*/  FSEL R105, R105, -INF , P2 ;  /* 0xff80000069697808 */ /* 0x000fe20001000000 */
[----:B------:R-:W-:Y:S01]  /*68b0*/  FFMA.FTZ R104, R104, UR5, -R103 ;  /* 0x0000000568687c23 */ /* 0x000fe20008010867 */
[----:B------:R-:W-:Y:S01]  /*68c0*/  FSEL R107, R107, -INF , P1 ;  /* 0xff8000006b6b7808 */ /* 0x000fe20000800000 */
[----:B------:R3:W-:Y:S01]  /*68d0*/  MUFU.EX2 R224, R96 ;  /* 0x0000006000e07308 */ /* 0x0007e20000000800 */
[----:B------:R-:W-:Y:S01]  /*68e0*/  FSEL R99, R121, -INF , P2 ;  /* 0xff80000079637808 */ /* 0x000fe20001000000 */
[----:B------:R-:W-:Y:S01]  /*68f0*/  FFMA.FTZ R19, R105, UR5, -R20 ;  /* 0x0000000569137c23 */ /* 0x000fe20008010814 */
[----:B------:R-:W-:-:S02]  /*6900*/  FSEL R123, R123, -INF , P1 ;  /* 0xff8000007b7b7808 */ /* 0x000fc40000800000 */
[----:B------:R-:W-:-:S03]  /*6910*/  FSEL R134, R134, -INF , P1 ;  /* 0xff80000086867808 */ /* 0x000fc60000800000 */
[----:B------:R4:W-:Y:S01]  /*6920*/  MUFU.EX2 R103, R109 ;  /* 0x0000006d00677308 */ /* 0x0009e20000000800 */
[----:B---3--:R-:W-:Y:S01]  /*6930*/  FFMA.FTZ R96, R119, UR5, -R233 ;  /* 0x0000000577607c23 */ /* 0x008fe200080108e9 */
[----:B------:R-:W-:Y:S02]  /*6940*/  VIADD R233, R5, 0x1c ;  /* 0x0000001c05e97836 */ /* 0x000fe40000000000 */
[----:B------:R-:W-:Y:S01]  /*6950*/  FFMA.FTZ R20, R107, UR5, -R20 ;  /* 0x000000056b147c23 */ /* 0x000fe20008010814 */
[----:B------:R-:W-:Y:S01]  /*6960*/  FSEL R120, R120, -INF , P2 ;  /* 0xff80000078787808 */ /* 0x000fe20001000000 */
[----:B------:R-:W3:Y:S01]  /*6970*/  SHFL.IDX PT, R106, R223, R106, 0x1f ;  /* 0x00001f6adf6a7589 */ /* 0x000ee200000e0000 */
[----:B----4-:R-:W-:Y:S01]  /*6980*/  FSEL R109, R132, -INF , P2 ;  /* 0xff800000846d7808 */ /* 0x010fe20001000000 */
[--C-:B-1----:R-:W-:Y:S01]  /*6990*/  FFMA.FTZ R99, R99, UR5, -R100.reuse ;  /* 0x0000000563637c23 */ /* 0x102fe20008010864 */
[----:B------:R-:W-:Y:S01]  /*69a0*/  FSEL R107, R129, -INF , P2 ;  /* 0xff800000816b7808 */ /* 0x000fe20001000000 */
[----:B------:R-:W-:Y:S01]  /*69b0*/  FFMA.FTZ R100, R123, UR5, -R100 ;  /* 0x000000057b647c23 */ /* 0x000fe20008010864 */
[----:B------:R-:W-:Y:S01]  /*69c0*/  FSEL R131, R131, -INF , P1 ;  /* 0xff80000083837808 */ /* 0x000fe20000800000 */
[--C-:B-----5:R-:W-:Y:S01]  /*69d0*/  FFMA.FTZ R109, R109, UR5, -R110.reuse ;  /* 0x000000056d6d7c23 */ /* 0x120fe2000801086e */
[----:B------:R-:W-:Y:S01]  /*69e0*/  SHFL.IDX PT, R112, R223, R233, 0x1f ;  /* 0x00001fe9df707589 */ /* 0x000fe200000e0000 */
[----:B------:R-:W-:Y:S01]  /*69f0*/  FFMA.FTZ R110, R134, UR5, -R110 ;  /* 0x00000005866e7c23 */ /* 0x000fe2000801086e */
[----:B------:R-:W-:-:S02]  /*6a00*/  FSEL R111, R111, -INF , P1 ;  /* 0xff8000006f6f7808 */ /* 0x000fc40000800000 */
[----:B------:R-:W-:Y:S01]  /*6a10*/  FSEL R101, R124, -INF , P2 ;  /* 0xff8000007c657808 */ /* 0x000fe20001000000 */
[----:B------:R1:W-:Y:S01]  /*6a20*/  SHFL.IDX PT, R134, R218, R113, 0x1f ;  /* 0x00001f71da867589 */ /* 0x0003e200000e0000 */
[----:B------:R-:W-:Y:S01]  /*6a30*/  FSEL R126, R126, -INF , P1 ;  /* 0xff8000007e7e7808 */ /* 0x000fe20000800000 */
[----:B------:R-:W-:Y:S02]  /*6a40*/  FFMA.FTZ R97, R120, UR5, -R98 ;  /* 0x0000000578617c23 */ /* 0x000fe40008010862 */
[----:B------:R4:W-:Y:S01]  /*6a50*/  SHFL.IDX PT, R123, R218, R114, 0x1f ;  /* 0x00001f72da7b7589 */ /* 0x0009e200000e0000 */
[--C-:B------:R-:W-:Y:S01]  /*6a60*/  FFMA.FTZ R107, R107, UR5, -R108.reuse ;  /* 0x000000056b6b7c23 */ /* 0x100fe2000801086c */
[----:B------:R-:W-:Y:S01]  /*6a70*/  FFMA.FTZ R108, R131, UR5, -R108 ;  /* 0x00000005836c7c23 */ /* 0x000fe2000801086c */
[----:B------:R-:W-:Y:S02]  /*6a80*/  FSEL R120, R144, -INF , P2 ;  /* 0xff80000090787808 */ /* 0x000fe40001000000 */
[----:B-1----:R-:W-:Y:S01]  /*6a90*/  FSEL R113, R151, -INF , P1 ;  /* 0xff80000097717808 */ /* 0x002fe20000800000 */
[----:B------:R-:W-:Y:S01]  /*6aa0*/  VIADD R151, R5, 0x4 ;  /* 0x0000000405977836 */ /* 0x000fe20000000000 */
[----:B----4-:R-:W-:Y:S01]  /*6ab0*/  FSEL R114, R149, -INF , P2 ;  /* 0xff80000095727808 */ /* 0x010fe20001000000 */
[C---:B------:R-:W-:Y:S01]  /*6ac0*/  VIADD R149, R5.reuse, 0x8 ;  /* 0x0000000805957836 */ /* 0x040fe20000000000 */
[----:B------:R-:W-:Y:S01]  /*6ad0*/  SHFL.IDX PT, R131, R218, R5, 0x1f ;  /* 0x00001f05da837589 */ /* 0x000fe200000e0000 */
[----:B------:R-:W-:Y:S01]  /*6ae0*/  VIADD R144, R5, 0xc ;  /* 0x0000000c05907836 */ /* 0x000fe20000000000 */
[----:B------:R-:W-:-:S02]  /*6af0*/  WARPGROUP.DEPBAR.LE gsb0, 0x0 ;  /* 0x00008000000079c5 */ /* 0x000fc40000010000 */
[----:B------:R-:W1:Y:S04]  /*6b00*/  LDS R216, [R216+0x400] ;  /* 0x00040000d8d87984 */ /* 0x000e680000000800 */
[----:B------:R-:W-:Y:S04]  /*6b10*/  LDS R220, [R220+0x400] ;  /* 0x00040000dcdc7984 */ /* 0x000fe80000000800 */
[----:B------:R-:W-:Y:S01]  /*6b20*/  LDS R219, [R219+0x400] ;  /* 0x00040000dbdb7984 */ /* 0x000fe20000000800 */
[----:B------:R-:W-:Y:S01]  /*6b30*/  FSEL R116, R148, -INF , P2 ;  /* 0xff80000094747808 */ /* 0x000fe20001000000 */
[----:B------:R-:W-:Y:S01]  /*6b40*/  FFMA.FTZ R88, R111, UR5, -R88 ;  /* 0x000000056f587c23 */ /* 0x000fe20008010858 */
[----:B------:R-:W-:Y:S01]  /*6b50*/  FFMA.FTZ R101, R101, UR5, -R102 ;  /* 0x0000000565657c23 */ /* 0x000fe20008010866 */
[----:B------:R-:W-:-:S02]  /*6b60*/  VIADD R148, R5, 0x10 ;  /* 0x0000001005947836 */ /* 0x000fc40000000000 */
[----:B------:R-:W-:Y:S01]  /*6b70*/  FFMA.FTZ R102, R126, UR5, -R102 ;  /* 0x000000057e667c23 */ /* 0x000fe20008010866 */
[----:B------:R-:W-:Y:S02]  /*6b80*/  FSEL R111, R133, -INF , P2 ;  /* 0xff800000856f7808 */ /* 0x000fe40001000000 */
[----:B------:R-:W-:Y:S02]  /*6b90*/  FSEL R105, R128, -INF , P2 ;  /* 0xff80000080697808 */ /* 0x000fe40001000000 */
[----:B------:R-:W-:Y:S01]  /*6ba0*/  FSEL R130, R130, -INF , P1 ;  /* 0xff80000082827808 */ /* 0x000fe20000800000 */
[----:B------:R-:W-:Y:S01]  /*6bb0*/  SHFL.IDX PT, R121, R218, R144, 0x1f ;  /* 0x00001f90da797589 */ /* 0x000fe200000e0000 */
[----:B------:R-:W-:Y:S01]  /*6bc0*/  FSEL R135, R135, -INF , P1 ;  /* 0xff80000087877808 */ /* 0x000fe20000800000 */
[--C-:B---3--:R-:W-:Y:S02]  /*6bd0*/  FFMA.FTZ R105, R105, UR5, -R106.reuse ;  /* 0x0000000569697c23 */ /* 0x108fe4000801086a */
[----:B------:R-:W-:Y:S01]  /*6be0*/  LDS R221, [R221+0x400] ;  /* 0x00040000dddd7984 */ /* 0x000fe20000000800 */
[----:B------:R-:W-:-:S03]  /*6bf0*/  FFMA.FTZ R106, R130, UR5, -R106 ;  /* 0x00000005826a7c23 */ /* 0x000fc6000801086a */
[----:B-1----:R-:W1:Y:S04]  /*6c00*/  SHFL.IDX PT, R124, R216, R5, 0x1f ;  /* 0x00001f05d87c7589 */ /* 0x002e6800000e0000 */
[----:B------:R-:W3:Y:S04]  /*6c10*/  SHFL.IDX PT, R126, R216, R151, 0x1f ;  /* 0x00001f97d87e7589 */ /* 0x000ee800000e0000 */
[----:B------:R-:W4:Y:S04]  /*6c20*/  SHFL.IDX PT, R133, R216, R149, 0x1f ;  /* 0x00001f95d8857589 */ /* 0x000f2800000e0000 */
[----:B------:R-:W5:Y:S04]  /*6c30*/  SHFL.IDX PT, R127, R216, R144, 0x1f ;  /* 0x00001f90d87f7589 */ /* 0x000f6800000e0000 */
[----:B------:R-:W5:Y:S01]  /*6c40*/  SHFL.IDX PT, R129, R216, R148, 0x1f ;  /* 0x00001f94d8817589 */ /* 0x000f6200000e0000 */
[--C-:B------:R-:W-:Y:S01]  /*6c50*/  FFMA.FTZ R111, R111, UR5, -R112.reuse ;  /* 0x000000056f6f7c23 */ /* 0x100fe20008010870 */
[----:B------:R-:W-:Y:S01]  /*6c60*/  FSEL R130, R136, -INF , P2 ;  /* 0xff80000088827808 */ /* 0x000fe20001000000 */
[----:B------:R-:W-:Y:S01]  /*6c70*/  FFMA.FTZ R112, R135, UR5, -R112 ;  /* 0x0000000587707c23 */ /* 0x000fe20008010870 */
[----:B------:R-:W-:-:S02]  /*6c80*/  FSEL R135, R137, -INF , P2 ;  /* 0xff80000089877808 */ /* 0x000fc40001000000 */
[----:B------:R-:W-:Y:S01]  /*6c90*/  FSEL R125, R140, -INF , P2 ;  /* 0xff8000008c7d7808 */ /* 0x000fe20001000000 */
[----:B------:R-:W-:Y:S01]  /*6ca0*/  FFMA.FTZ R130, R130, UR5, -R131 ;  /* 0x0000000582827c23 */ /* 0x000fe20008010883 */
[----:B------:R-:W-:Y:S01]  /*6cb0*/  FSEL R142, R142, -INF , P1 ;  /* 0xff8000008e8e7808 */ /* 0x000fe20000800000 */
[----:B------:R-:W-:Y:S01]  /*6cc0*/  FFMA.FTZ R135, R135, UR5, -R134 ;  /* 0x0000000587877c23 */ /* 0x000fe20008010886 */
[----:B------:R-:W-:Y:S01]  /*6cd0*/  FSEL R139, R139, -INF , P1 ;  /* 0xff8000008b8b7808 */ /* 0x000fe20000800000 */
[--C-:B-1----:R-:W-:Y:S01]  /*6ce0*/  FADD.FTZ R24, R24, -R124.reuse ;  /* 0x8000007c18187221 */ /* 0x102fe20000010000 */
[----:B------:R-:W-:Y:S01]  /*6cf0*/  FSEL R138, R138, -INF , P1 ;  /* 0xff8000008a8a7808 */ /* 0x000fe20000800000 */
[----:B------:R-:W-:Y:S01]  /*6d00*/  FADD.FTZ R26, R26, -R124 ;  /* 0x8000007c1a1a7221 */ /* 0x000fe20000010000 */
[--C-:B---3--:R-:W-:Y:S01]  /*6d10*/  FADD.FTZ R124, R25, -R126.reuse ;  /* 0x8000007e197c7221 */ /* 0x108fe20000010000 */
[----:B------:R-:W-:Y:S01]  /*6d20*/  FSEL R122, R122, -INF , P1 ;  /* 0xff8000007a7a7808 */ /* 0x000fe20000800000 */
[----:B----4-:R-:W-:Y:S01]  /*6d30*/  FADD.FTZ R128, R28, -R133 ;  /* 0x800000851c807221 */ /* 0x010fe20000010000 */
[----:B------:R-:W-:Y:S01]  /*6d40*/  FADD.FTZ R126, R27, -R126 ;  /* 0x8000007e1b7e7221 */ /* 0x000fe20000010000 */
[----:B------:R1:W-:Y:S01]  /*6d50*/  MUFU.EX2 R28, R130 ;  /* 0x00000082001c7308 */ /* 0x0003e20000000800 */
[----:B------:R-:W-:Y:S01]  /*6d60*/  FFMA.FTZ R125, R125, UR5, -R123 ;  /* 0x000000057d7d7c23 */ /* 0x000fe2000801087b */
[----:B-----5:R-:W-:Y:S01]  /*6d70*/  FADD.FTZ R27, R31, -R127 ;  /* 0x8000007f1f1b7221 */ /* 0x020fe20000010000 */
[----:B------:R-:W-:Y:S01]  /*6d80*/  FFMA.FTZ R123, R142, UR5, -R123 ;  /* 0x000000058e7b7c23 */ /* 0x000fe2000801087b */
[----:B------:R-:W-:Y:S01]  /*6d90*/  SHFL.IDX PT, R132, R216, R145, 0x1f ;  /* 0x00001f91d8847589 */ /* 0x000fe200000e0000 */
[----:B------:R-:W-:Y:S01]  /*6da0*/  FADD.FTZ R25, R30, -R133 ;  /* 0x800000851e197221 */ /* 0x000fe20000010000 */
[----:B------:R-:W-:Y:S01]  /*6db0*/  FFMA.FTZ R131, R138, UR5, -R131 ;  /* 0x000000058a837c23 */ /* 0x000fe20008010883 */
[----:B------:R-:W-:Y:S01]  /*6dc0*/  FFMA.FTZ R134, R139, UR5, -R134 ;  /* 0x000000058b867c23 */ /* 0x000fe20008010886 */
[----:B-1----:R-:W-:Y:S01]  /*6dd0*/  FADD.FTZ R130, R29, -R127 ;  /* 0x8000007f1d827221 */ /* 0x002fe20000010000 */
[----:B------:R-:W-:Y:S01]  /*6de0*/  FADD.FTZ R127, R32, -R129 ;  /* 0x80000081207f7221 */ /* 0x000fe20000010000 */
[----:B------:R-:W1:Y:S01]  /*6df0*/  SHFL.IDX PT, R142, R216, R233, 0x1f ;  /* 0x00001fe9d88e7589 */ /* 0x000e6200000e0000 */
[----:B------:R3:W-:Y:S01]  /*6e00*/  MUFU.EX2 R30, R135 ;  /* 0x00000087001e7308 */ /* 0x0007e20000000800 */
[----:B------:R-:W-:-:S02]  /*6e10*/  FFMA.FTZ R98, R122, UR5, -R98 ;  /* 0x000000057a627c23 */ /* 0x000fc40008010862 */
[----:B------:R-:W4:Y:S01]  /*6e20*/  SHFL.IDX PT, R32, R220, R145, 0x1f ;  /* 0x00001f91dc207589 */ /* 0x000f2200000e0000 */
[----:B------:R-:W-:-:S03]  /*6e30*/  FSEL R122, R141, -INF , P2 ;  /* 0xff8000008d7a7808 */ /* 0x000fc60001000000 */
[----:B------:R-:W5:Y:S01]  /*6e40*/  SHFL.IDX PT, R139, R220, R149, 0x1f ;  /* 0x00001f95dc8b7589 */ /* 0x000f6200000e0000 */
[----:B------:R-:W-:-:S03]  /*6e50*/  FSEL R143, R143, -INF , P1 ;  /* 0xff8000008f8f7808 */ /* 0x000fc60000800000 */
[----:B------:R-:W5:Y:S04]  /*6e60*/  SHFL.IDX PT, R138, R220, R148, 0x1f ;  /* 0x00001f94dc8a7589 */ /* 0x000f6800000e0000 */
[----:B---3--:R-:W3:Y:S01]  /*6e70*/  SHFL.IDX PT, R135, R219, R5, 0x1f ;  /* 0x00001f05db877589 */ /* 0x008ee200000e0000 */
[----:B------:R-:W-:-:S03]  /*6e80*/  VIADD R223, R5, 0x18 ;  /* 0x0000001805df7836 */ /* 0x000fc60000000000 */
[----:B------:R-:W3:Y:S01]  /*6e90*/  SHFL.IDX PT, R137, R220, R144, 0x1f ;  /* 0x00001f90dc897589 */ /* 0x000ee200000e0000 */
[--C-:B------:R-:W-:Y:S01]  /*6ea0*/  FFMA.FTZ R122, R122, UR5, -R121.reuse ;  /* 0x000000057a7a7c23 */ /* 0x100fe20008010879 */
[----:B------:R-:W-:Y:S02]  /*6eb0*/  FFMA.FTZ R121, R143, UR5, -R121 ;  /* 0x000000058f797c23 */ /* 0x000fe40008010879 */
[----:B------:R-:W2:Y:S04]  /*6ec0*/  SHFL.IDX PT, R143, R216, R223, 0x1f ;  /* 0x00001fdfd88f7589 */ /* 0x000ea800000e0000 */
[----:B------:R-:W2:Y:S01]  /*6ed0*/  SHFL.IDX PT, R136, R220, R223, 0x1f ;  /* 0x00001fdfdc887589 */ /* 0x000ea200000e0000 */
[----:B------:R5:W-:Y:S01]  /*6ee0*/  MUFU.EX2 R29, R131 ;  /* 0x00000083001d7308 */ /* 0x000be20000000800 */
[----:B------:R-:W-:Y:S01]  /*6ef0*/  FSEL R115, R115, -INF , P1 ;  /* 0xff80000073737808 */ /* 0x000fe20000800000 */
[--C-:B-1----:R-:W-:Y:S01]  /*6f00*/  FADD.FTZ R37, R37, -R142.reuse ;  /* 0x8000008e25257221 */ /* 0x102fe20000010000 */
[----:B------:R-:W-:Y:S01]  /*6f10*/  FADD.FTZ R39, R39, -R142 ;  /* 0x8000008e27277221 */ /* 0x000fe20000010000 */
[--C-:B----4-:R-:W-:Y:S01]  /*6f20*/  FADD.FTZ R49, R49, -R32.reuse ;  /* 0x8000002031317221 */ /* 0x110fe20000010000 */
[----:B------:R-:W-:Y:S01]  /*6f30*/  FADD.FTZ R51, R51, -R32 ;  /* 0x8000002033337221 */ /* 0x000fe20000010000 */
[----:B------:R-:W1:Y:S01]  /*6f40*/  SHFL.IDX PT, R119, R218, R148, 0x1f ;  /* 0x00001f94da777589 */ /* 0x000e6200000e0000 */
[--C-:B-----5:R-:W-:Y:S01]  /*6f50*/  FADD.FTZ R44, R44, -R139.reuse ;  /* 0x8000008b2c2c7221 */ /* 0x120fe20000010000 */
[----:B------:R4:W-:Y:S01]  /*6f60*/  MUFU.EX2 R31, R134 ;  /* 0x00000086001f7308 */ /* 0x0009e20000000800 */
[--C-:B------:R-:W-:Y:S01]  /*6f70*/  FADD.FTZ R131, R33, -R132.reuse ;  /* 0x8000008421837221 */ /* 0x100fe20000010000 */
[----:B------:R-:W-:Y:S01]  /*6f80*/  FADD.FTZ R132, R35, -R132 ;  /* 0x8000008423847221 */ /* 0x000fe20000010000 */
[----:B------:R-:W-:Y:S01]  /*6f90*/  FADD.FTZ R46, R46, -R139 ;  /* 0x8000008b2e2e7221 */ /* 0x000fe20000010000 */
[--C-:B------:R-:W-:Y:S01]  /*6fa0*/  FADD.FTZ R48, R48, -R138.reuse ;  /* 0x8000008a30307221 */ /* 0x100fe20000010000 */
[----:B------:R-:W-:Y:S01]  /*6fb0*/  FADD.FTZ R50, R50, -R138 ;  /* 0x8000008a32327221 */ /* 0x000fe20000010000 */
[----:B------:R-:W-:Y:S01]  /*6fc0*/  SHFL.IDX PT, R35, R219, R144, 0x1f ;  /* 0x00001f90db237589 */ /* 0x000fe200000e0000 */
[--C-:B---3--:R-:W-:Y:S01]  /*6fd0*/  FADD.FTZ R56, R56, -R135.reuse ;  /* 0x8000008738387221 */ /* 0x108fe20000010000 */
[----:B------:R3:W-:Y:S01]  /*6fe0*/  MUFU.EX2 R32, R125 ;  /* 0x0000007d00207308 */ /* 0x0007e20000000800 */
[----:B------:R-:W-:Y:S01]  /*6ff0*/  FADD.FTZ R58, R58, -R135 ;  /* 0x800000873a3a7221 */ /* 0x000fe20000010000 */
[----:B----4-:R-:W-:Y:S01]  /*7000*/  SHFL.IDX PT, R134, R219, R145, 0x1f ;  /* 0x00001f91db867589 */ /* 0x010fe200000e0000 */
[--C-:B------:R-:W-:Y:S01]  /*7010*/  FADD.FTZ R45, R45, -R137.reuse ;  /* 0x800000892d2d7221 */ /* 0x100fe20000010000 */
[----:B------:R-:W-:-:S02]  /*7020*/  FADD.FTZ R47, R47, -R137 ;  /* 0x800000892f2f7221 */ /* 0x000fc40000010000 */
[----:B------:R-:W-:Y:S01]  /*7030*/  SHFL.IDX PT, R142, R221, R145, 0x1f ;  /* 0x00001f91dd8e7589 */ /* 0x000fe200000e0000 */
[----:B------:R-:W-:-:S03]  /*7040*/  FFMA.FTZ R92, R115, UR5, -R92 ;  /* 0x00000005735c7c23 */ /* 0x000fc6000801085c */
[----:B---3--:R-:W-:Y:S04]  /*7050*/  SHFL.IDX PT, R125, R221, R5, 0x1f ;  /* 0x00001f05dd7d7589 */ /* 0x008fe800000e0000 */
[----:B------:R-:W-:Y:S04]  /*7060*/  SHFL.IDX PT, R135, R221, R151, 0x1f ;  /* 0x00001f97dd877589 */ /* 0x000fe800000e0000 */
[----:B------:R-:W-:Y:S04]  /*7070*/  SHFL.IDX PT, R139, R221, R149, 0x1f ;  /* 0x00001f95dd8b7589 */ /* 0x000fe800000e0000 */
[----:B------:R-:W-:Y:S04]  /*7080*/  SHFL.IDX PT, R144, R221, R144, 0x1f ;  /* 0x00001f90dd907589 */ /* 0x000fe800000e0000 */
[----:B------:R-:W-:Y:S04]  /*7090*/  SHFL.IDX PT, R138, R221, R148, 0x1f ;  /* 0x00001f94dd8a7589 */ /* 0x000fe800000e0000 */
[----:B------:R-:W-:Y:S04]  /*70a0*/  SHFL.IDX PT, R145, R221, R223, 0x1f ;  /* 0x00001fdfdd917589 */ /* 0x000fe800000e0000 */
[----:B------:R-:W3:Y:S04]  /*70b0*/  SHFL.IDX PT, R137, R219, R149, 0x1f ;  /* 0x00001f95db897589 */ /* 0x000ee800000e0000 */
[----:B------:R-:W4:Y:S04]  /*70c0*/  SHFL.IDX PT, R221, R221, R233, 0x1f ;  /* 0x00001fe9dddd7589 */ /* 0x000f2800000e0000 */
[----:B------:R-:W5:Y:S01]  /*70d0*/  SHFL.IDX PT, R115, R218, R223, 0x1f ;  /* 0x00001fdfda737589 */ /* 0x000f6200000e0000 */
[----:B------:R-:W-:-:S03]  /*70e0*/  FADD.FTZ R129, R34, -R129 ;  /* 0x8000008122817221 */ /* 0x000fc60000010000 */
[----:B------:R-:W5:Y:S01]  /*70f0*/  SHFL.IDX PT, R218, R218, R233, 0x1f ;  /* 0x00001fe9dada7589 */ /* 0x000f6200000e0000 */
[----:B--2---:R-:W-:-:S03]  /*7100*/  FADD.FTZ R133, R36, -R143 ;  /* 0x8000008f24857221 */ /* 0x004fc60000010000 */
[----:B------:R-:W2:Y:S01]  /*7110*/  SHFL.IDX PT, R33, R220, R233, 0x1f ;  /* 0x00001fe9dc217589 */ /* 0x000ea200000e0000 */
[--C-:B------:R-:W-:Y:S01]  /*7120*/  FADD.FTZ R52, R52, -R136.reuse ;  /* 0x8000008834347221 */ /* 0x100fe20000010000 */
[----:B------:R-:W-:Y:S02]  /*7130*/  FADD.FTZ R54, R54, -R136 ;  /* 0x8000008836367221 */ /* 0x000fe40000010000 */
[----:B------:R-:W2:Y:S01]  /*7140*/  SHFL.IDX PT, R34, R219, R151, 0x1f ;  /* 0x00001f97db227589 */ /* 0x000ea200000e0000 */
[----:B------:R-:W2:Y:S03]  /*7150*/  MUFU.EX2 R12, R12 ;  /* 0x0000000c000c7308 */ /* 0x000ea60000000800 */
[----:B------:R-:W-:Y:S04]  /*7160*/  SHFL.IDX PT, R36, R219, R223, 0x1f ;  /* 0x00001fdfdb247589 */ /* 0x000fe800000e0000 */
[----:B------:R-:W2:Y:S01]  /*7170*/  SHFL.IDX PT, R136, R219, R148, 0x1f ;  /* 0x00001f94db887589 */ /* 0x000ea200000e0000 */
[----:B------:R-:W2:Y:S03]  /*7180*/  MUFU.EX2 R14, R14 ;  /* 0x0000000e000e7308 */ /* 0x000ea60000000800 */
[----:B------:R-:W2:Y:S01]  /*7190*/  SHFL.IDX PT, R219, R219, R233, 0x1f ;  /* 0x00001fe9dbdb7589 */ /* 0x000ea200000e0000 */
[----:B------:R-:W-:-:S03]  /*71a0*/  FSEL R146, R146, -INF , P1 ;  /* 0xff80000092927808 */ /* 0x000fc60000800000 */
[----:B------:R-:W2:Y:S01]  /*71b0*/  SHFL.IDX PT, R140, R220, R151, 0x1f ;  /* 0x00001f97dc8c7589 */ /* 0x000ea200000e0000 */
[----:B------:R-:W2:Y:S03]  /*71c0*/  MUFU.EX2 R107, R107 ;  /* 0x0000006b006b7308 */ /* 0x000ea60000000800 */
[----:B------:R-:W2:Y:S01]  /*71d0*/  SHFL.IDX PT, R141, R220, R5, 0x1f ;  /* 0x00001f05dc8d7589 */ /* 0x000ea200000e0000 */
[----:B------:R-:W-:Y:S01]  /*71e0*/  FSEL R150, R150, -INF , P1 ;  /* 0xff80000096967808 */ /* 0x000fe20000800000 */
[--C-:B-1----:R-:W-:Y:S01]  /*71f0*/  FFMA.FTZ R120, R120, UR5, -R119.reuse ;  /* 0x0000000578787c23 */ /* 0x102fe20008010877 */
[----:B------:R-:W-:Y:S02]  /*7200*/  FFMA.FTZ R119, R146, UR5, -R119 ;  /* 0x0000000592777c23 */ /* 0x000fe40008010877 */
[----:B------:R-:W1:Y:S01]  /*7210*/  MUFU.EX2 R13, R13 ;  /* 0x0000000d000d7308 */ /* 0x000e620000000800 */
[--C-:B---3--:R-:W-:Y:S01]  /*7220*/  FADD.FTZ R60, R60, -R137.reuse ;  /* 0x800000893c3c7221 */ /* 0x108fe20000010000 */
[----:B------:R-:W-:Y:S01]  /*7230*/  FADD.FTZ R62, R62, -R137 ;  /* 0x800000893e3e7221 */ /* 0x000fe20000010000 */
[----:B----4-:R-:W-:Y:S01]  /*7240*/  FADD.FTZ R146, R85, -R221 ;  /* 0x800000dd55927221 */ /* 0x010fe20000010000 */
[----:B------:R-:W-:-:S04]  /*7250*/  FADD.FTZ R137, R80, -R138 ;  /* 0x8000008a50897221 */ /* 0x000fc80000010000 */
[----:B------:R-:W3:Y:S01]  /*7260*/  MUFU.EX2 R15, R15 ;  /* 0x0000000f000f7308 */ /* 0x000ee20000000800 */
[----:B------:R-:W-:Y:S01]  /*7270*/  FMUL.FTZ R26, R232, R26 ;  /* 0x0000001ae81a7220 */ /* 0x000fe20000410000 */
[----:B------:R-:W-:Y:S01]  /*7280*/  FMUL.FTZ R85, R230, R126 ;  /* 0x0000007ee6557220 */ /* 0x000fe20000410000 */
[----:B-----5:R-:W-:-:S05]  /*7290*/  FFMA.FTZ R116, R116, UR5, -R115 ;  /* 0x0000000574747c23 */ /* 0x020fca0008010873 */
[----:B------:R-:W4:Y:S01]  /*72a0*/  MUFU.EX2 R101, R101 ;  /* 0x0000006500657308 */ /* 0x000f220000000800 */
[----:B------:R-:W-:Y:S01]  /*72b0*/  FADD.FTZ R138, R82, -R138 ;  /* 0x8000008a528a7221 */ /* 0x000fe20000010000 */
[----:B------:R-:W-:-:S06]  /*72c0*/  FFMA.FTZ R115, R150, UR5, -R115 ;  /* 0x0000000596737c23 */ /* 0x000fcc0008010873 */
[----:B------:R-:W5:Y:S01]  /*72d0*/  MUFU.EX2 R105, R105 ;  /* 0x0000006900697308 */ /* 0x000f620000000800 */
[----:B------:R-:W-:Y:S01]  /*72e0*/  FFMA.FTZ R114, R114, UR5, -R218 ;  /* 0x0000000572727c23 */ /* 0x000fe200080108da */
[----:B--2---:R-:W-:-:S06]  /*72f0*/  FMUL.FTZ R82, R12, R133 ;  /* 0x000000850c527220 */ /* 0x004fcc0000410000 */
[----:B------:R-:W2:Y:S01]  /*7300*/  MUFU.EX2 R106, R106 ;  /* 0x0000006a006a7308 */ /* 0x000ea20000000800 */
[----:B------:R-:W-:-:S07]  /*7310*/  FMUL.FTZ R37, R14, R37 ;  /* 0x000000250e257220 */ /* 0x000fce0000410000 */
[----:B------:R-:W2:Y:S01]  /*7320*/  MUFU.EX2 R108, R108 ;  /* 0x0000006c006c7308 */ /* 0x000ea20000000800 */
[----:B------:R-:W-:Y:S01]  /*7330*/  FFMA.FTZ R113, R113, UR5, -R218 ;  /* 0x0000000571717c23 */ /* 0x000fe200080108da */
[--C-:B------:R-:W-:Y:S01]  /*7340*/  FADD.FTZ R61, R61, -R35.reuse ;  /* 0x800000233d3d7221 */ /* 0x100fe20000010000 */
[----:B------:R-:W-:-:S05]  /*7350*/  FADD.FTZ R63, R63, -R35 ;  /* 0x800000233f3f7221 */ /* 0x000fca0000010000 */
[----:B------:R-:W2:Y:S01]  /*7360*/  MUFU.EX2 R111, R111 ;  /* 0x0000006f006f7308 */ /* 0x000ea20000000800 */
[--C-:B------:R-:W-:Y:S01]  /*7370*/  FADD.FTZ R53, R53, -R33.reuse ;  /* 0x8000002135357221 */ /* 0x100fe20000010000 */
[----:B------:R-:W-:Y:S01]  /*7380*/  FADD.FTZ R55, R55, -R33 ;  /* 0x8000002137377221 */ /* 0x000fe20000010000 */
[----:B------:R-:W-:-:S05]  /*7390*/  F2FP.F16.F32.PACK_AB R85, R85, R26 ;  /* 0x0000001a5555723e */ /* 0x000fca00000000ff */
[----:B------:R-:W2:Y:S01]  /*73a0*/  MUFU.EX2 R102, R102 ;  /* 0x0000006600667308 */ /* 0x000ea20000000800 */
[--C-:B------:R-:W-:Y:S01]  /*73b0*/  FADD.FTZ R57, R57, -R34.reuse ;  /* 0x8000002239397221 */ /* 0x100fe20000010000 */
[----:B------:R-:W-:Y:S01]  /*73c0*/  FADD.FTZ R59, R59, -R34 ;  /* 0x800000223b3b7221 */ /* 0x000fe20000010000 */
[----:B------:R-:W-:-:S05]  /*73d0*/  FMUL.FTZ R25, R228, R25 ;  /* 0x00000019e4197220 */ /* 0x000fca0000410000 */
[----:B------:R-:W2:Y:S01]  /*73e0*/  MUFU.EX2 R104, R104 ;  /* 0x0000006800687308 */ /* 0x000ea20000000800 */
[----:B------:R-:W-:Y:S01]  /*73f0*/  FMUL.FTZ R26, R226, R27 ;  /* 0x0000001be21a7220 */ /* 0x000fe20000410000 */
[----:B------:R-:W-:-:S06]  /*7400*/  F2FP.F16.F32.PACK_AB R82, R37, R82 ;  /* 0x000000522552723e */ /* 0x000fcc00000000ff */
[----:B------:R-:W-:Y:S01]  /*7410*/  MUFU.EX2 R9, R9 ;  /* 0x0000000900097308 */ /* 0x000fe20000000800 */
[----:B------:R-:W-:-:S07]  /*7420*/  FADD.FTZ R65, R65, -R134 ;  /* 0x8000008641417221 */ /* 0x000fce0000010000 */
[----:B------:R-:W2:Y:S01]  /*7430*/  MUFU.EX2 R10, R10 ;  /* 0x0000000a000a7308 */ /* 0x000ea20000000800 */
[----:B------:R-:W-:-:S07]  /*7440*/  FADD.FTZ R38, R38, -R143 ;  /* 0x8000008f26267221 */ /* 0x000fce0000010000 */
[----:B------:R-:W2:Y:S01]  /*7450*/  MUFU.EX2 R11, R11 ;  /* 0x0000000b000b7308 */ /* 0x000ea20000000800 */
[----:B------:R-:W-:-:S07]  /*7460*/  FADD.FTZ R64, R64, -R136 ;  /* 0x8000008840407221 */ /* 0x000fce0000010000 */
[----:B------:R-:W2:Y:S01]  /*7470*/  MUFU.EX2 R97, R97 ;  /* 0x0000006100617308 */ /* 0x000ea20000000800 */
[----:B------:R-:W-:-:S07]  /*7480*/  FADD.FTZ R66, R66, -R136 ;  /* 0x8000008842427221 */ /* 0x000fce0000010000 */
[----:B------:R-:W-:Y:S08]  /*7490*/  MUFU.EX2 R98, R98 ;  /* 0x0000006200627308 */ /* 0x000ff00000000800 */
[----:B------:R-:W2:Y:S08]  /*74a0*/  MUFU.EX2 R99, R99 ;  /* 0x0000006300637308 */ /* 0x000eb00000000800 */
[----:B------:R-:W2:Y:S08]  /*74b0*/  MUFU.EX2 R100, R100 ;  /* 0x0000006400647308 */ /* 0x000eb00000000800 */
[----:B------:R-:W2:Y:S01]  /*74c0*/  MUFU.EX2 R109, R109 ;  /* 0x0000006d006d7308 */ /* 0x000ea20000000800 */
[----:B------:R-:W-:-:S07]  /*74d0*/  FADD.FTZ R221, R87, -R221 ;  /* 0x800000dd57dd7221 */ /* 0x000fce0000010000 */
[----:B------:R-:W2:Y:S08]  /*74e0*/  MUFU.EX2 R17, R17 ;  /* 0x0000001100117308 */ /* 0x000eb00000000800 */
[----:B------:R-:W-:Y:S08]  /*74f0*/  MUFU.EX2 R18, R18 ;  /* 0x0000001200127308 */ /* 0x000ff00000000800 */
[----:B------:R-:W2:Y:S08]  /*7500*/  MUFU.EX2 R19, R19 ;  /* 0x0000001300137308 */ /* 0x000eb00000000800 */
[----:B------:R-:W2:Y:S08]  /*7510*/  MUFU.EX2 R20, R20 ;  /* 0x0000001400147308 */ /* 0x000eb00000000800 */
[----:B------:R-:W2:Y:S08]  /*7520*/  MUFU.EX2 R21, R21 ;  /* 0x0000001500157308 */ /* 0x000eb00000000800 */
[----:B------:R-:W-:Y:S08]  /*7530*/  MUFU.EX2 R22, R22 ;  /* 0x0000001600167308 */ /* 0x000ff00000000800 */
[----:B------:R-:W2:Y:S08]  /*7540*/  MUFU.EX2 R23, R23 ;  /* 0x0000001700177308 */ /* 0x000eb00000000800 */
[----:B------:R-:W2:Y:S01]  /*7550*/  MUFU.EX2 R88, R88 ;  /* 0x0000005800587308 */ /* 0x000ea20000000800 */
[----:B------:R-:W-:-:S07]  /*7560*/  F2FP.F16.F32.PACK_AB R87, R26, R25 ;  /* 0x000000191a57723e */ /* 0x000fce00000000ff */
        /* <DEDUP_REMOVED lines=8> */
[----:B------:R-:W-:-:S07]  /*75f0*/  FMUL.FTZ R25, R107, R65 ;  /* 0x000000416b197220 */ /* 0x000fce0000410000 */
[----:B------:R3:W-:Y:S01]  /*7600*/  MUFU.EX2 R35, R121 ;  /* 0x0000007900237308 */ /* 0x0007e20000000800 */
[----:B-1----:R-:W-:-:S07]  /*7610*/  FMUL.FTZ R38, R13, R38 ;  /* 0x000000260d267220 */ /* 0x002fce0000410000 */
[----:B------:R-:W1:Y:S01]  /*7620*/  MUFU.EX2 R110, R110 ;  /* 0x0000006e006e7308 */ /* 0x000e620000000800 */
[----:B---3--:R-:W-:Y:S01]  /*7630*/  FADD.FTZ R121, R67, -R134 ;  /* 0x8000008643797221 */ /* 0x008fe20000010000 */
[----:B------:R-:W-:-:S06]  /*7640*/  FADD.FTZ R67, R70, -R36 ;  /* 0x8000002446437221 */ /* 0x000fcc0000010000 */
[----:B------:R-:W3:Y:S01]  /*7650*/  MUFU.EX2 R112, R112 ;  /* 0x0000007000707308 */ /* 0x000ee20000000800 */
[----:B------:R-:W-:-:S07]  /*7660*/  FADD.FTZ R70, R69, -R219 ;  /* 0x800000db45467221 */ /* 0x000fce0000010000 */
[----:B------:R5:W3:Y:S01]  /*7670*/  MUFU.EX2 R33, R123 ;  /* 0x0000007b00217308 */ /* 0x000ae20000000800 */
[----:B------:R-:W-:Y:S01]  /*7680*/  FMUL.FTZ R39, R15, R39 ;  /* 0x000000270f277220 */ /* 0x000fe20000410000 */
[----:B----4-:R-:W-:-:S06]  /*7690*/  FMUL.FTZ R60, R101, R60 ;  /* 0x0000003c653c7220 */ /* 0x010fcc0000410000 */
[----:B------:R4:W3:Y:S01]  /*76a0*/  MUFU.EX2 R34, R122 ;  /* 0x0000007a00227308 */ /* 0x0008e20000000800 */
[----:B-----5:R-:W-:Y:S01]  /*76b0*/  FADD.FTZ R123, R68, -R36 ;  /* 0x80000024447b7221 */ /* 0x020fe20000010000 */
[----:B------:R-:W-:Y:S01]  /*76c0*/  FMUL.FTZ R61, R103, R61 ;  /* 0x0000003d673d7220 */ /* 0x000fe20000410000 */
[----:B------:R-:W-:-:S05]  /*76d0*/  FMUL.FTZ R64, R105, R64 ;  /* 0x0000004069407220 */ /* 0x000fca0000410000 */
[----:B------:R5:W3:Y:S01]  /*76e0*/  MUFU.EX2 R36, R120 ;  /* 0x0000007800247308 */ /* 0x000ae20000000800 */
[----:B--2---:R-:W-:Y:S01]  /*76f0*/  FMUL.FTZ R65, R106, R66 ;  /* 0x000000426a417220 */ /* 0x004fe20000410000 */
[----:B------:R-:W-:-:S06]  /*7700*/  FMUL.FTZ R26, R108, R121 ;  /* 0x000000796c1a7220 */ /* 0x000fcc0000410000 */
[----:B------:R-:W2:Y:S01]  /*7710*/  MUFU.EX2 R119, R119 ;  /* 0x0000007700777308 */ /* 0x000ea20000000800 */
[----:B----4-:R-:W-:Y:S01]  /*7720*/  FADD.FTZ R122, R72, -R125 ;  /* 0x8000007d487a7221 */ /* 0x010fe20000010000 */
[----:B------:R-:W-:-:S06]  /*7730*/  FADD.FTZ R134, R73, -R135 ;  /* 0x8000008749867221 */ /* 0x000fcc0000010000 */
[----:B------:R-:W4:Y:S01]  /*7740*/  MUFU.EX2 R118, R118 ;  /* 0x0000007600767308 */ /* 0x000f220000000800 */
[----:B------:R-:W-:-:S07]  /*7750*/  FADD.FTZ R41, R41, -R140 ;  /* 0x8000008c29297221 */ /* 0x000fce0000010000 */
[----:B------:R-:W4:Y:S01]  /*7760*/  MUFU.EX2 R117, R117 ;  /* 0x0000007500757308 */ /* 0x000f220000000800 */
[----:B------:R-:W-:-:S07]  /*7770*/  FADD.FTZ R43, R43, -R140 ;  /* 0x8000008c2b2b7221 */ /* 0x000fce0000010000 */
[----:B------:R-:W4:Y:S01]  /*7780*/  MUFU.EX2 R116, R116 ;  /* 0x0000007400747308 */ /* 0x000f220000000800 */
[----:B------:R-:W-:-:S07]  /*7790*/  FADD.FTZ R125, R74, -R125 ;  /* 0x8000007d4a7d7221 */ /* 0x000fce0000010000 */
[----:B------:R-:W4:Y:S01]  /*77a0*/  MUFU.EX2 R115, R115 ;  /* 0x0000007300737308 */ /* 0x000f220000000800 */
[----:B------:R-:W-:-:S07]  /*77b0*/  FADD.FTZ R135, R75, -R135 ;  /* 0x800000874b877221 */ /* 0x000fce0000010000 */
[----:B------:R-:W4:Y:S08]  /*77c0*/  MUFU.EX2 R114, R114 ;  /* 0x0000007200727308 */ /* 0x000f300000000800 */
[----:B------:R-:W4:Y:S01]  /*77d0*/  MUFU.EX2 R37, R113 ;  /* 0x0000007100257308 */ /* 0x000f220000000800 */
[--C-:B------:R-:W-:Y:S01]  /*77e0*/  FADD.FTZ R40, R40, -R141.reuse ;  /* 0x8000008d28287221 */ /* 0x100fe20000010000 */
        /* <DEDUP_REMOVED lines=14> */
[----:B-----5:R-:W-:Y:S01]  /*78d0*/  FADD.FTZ R120, R71, -R219 ;  /* 0x800000db47787221 */ /* 0x020fe20000010000 */
        /* <DEDUP_REMOVED lines=38> */
[----:B-1----:R-:W-:Y:S01]  /*7b40*/  FMUL.FTZ R67, R110, R67 ;  /* 0x000000436e437220 */ /* 0x002fe20000410000 */
[----:B------:R-:W-:Y:S01]  /*7b50*/  F2FP.F16.F32.PACK_AB R86, R130, R86 ;  /* 0x000000568256723e */ /* 0x000fe200000000ff */
[----:B---3--:R-:W-:Y:S01]  /*7b60*/  FMUL.FTZ R120, R112, R120 ;  /* 0x0000007870787220 */ /* 0x008fe20000410000 */
        /* <DEDUP_REMOVED lines=26> */
[----:B------:R-:W-:Y:S01]  /*7d10*/  UMOV UR7, 0x40000040 ;  /* 0x4000004000077882 */ /* 0x000fe20000000000 */
[----:B------:R-:W-:Y:S01]  /*7d20*/  F2FP.F16.F32.PACK_AB R73, R51, R50 ;  /* 0x000000323349723e */ /* 0x000fe200000000ff */
[----:B------:R-:W2:Y:S01]  /*7d30*/  LDL R38, [R1+0x34] ;  /* 0x0000340001267983 */ /* 0x000ea20000100800 */
[----:B------:R-:W-:-:S02]  /*7d40*/  F2FP.F16.F32.PACK_AB R74, R53, R52 ;  /* 0x00000034354a723e */ /* 0x000fc400000000ff */
[----:B------:R-:W-:Y:S01]  /*7d50*/  F2FP.F16.F32.PACK_AB R75, R55, R54 ;  /* 0x00000036374b723e */ /* 0x000fe200000000ff */
[----:B------:R-:W-:Y:S01]  /*7d60*/  STSM.16.MT88.4 [R39+0x20c00], R84 ;  /* 0x020c005427007844 */ /* 0x000fe20000004200 */
[----:B------:R-:W-:Y:S02]  /*7d70*/  R2UR UR4, R217 ;  /* 0x00000000d90472ca */ /* 0x000fe400000e0000 */
        /* <DEDUP_REMOVED lines=19> */
[----:B------:R-:W-:-:S05]  /*7eb0*/  UMOV UR6, UR4 ;  /* 0x0000000400067c82 */ /* 0x000fca0008000000 */
        /* <DEDUP_REMOVED lines=131> */
.L_x_6539:
        /* <DEDUP_REMOVED lines=70> */
.L_x_6540:
        /* <DEDUP_REMOVED lines=12> */
.L_x_6530:
        /* <DEDUP_REMOVED lines=34> */
.L_x_6510:
[----:B------:R-:W-:Y:S05]  /*8e30*/  @P0 BRA `(.L_x_6509) ;  /* 0x0000004000fc0947 */ /* 0x000fea0003800000 */
[----:B------:R-:W2:Y:S01]  /*8e40*/  LDC R12, c[0x0][0x850] ;  /* 0x00021400ff0c7b82 */ /* 0x000ea20000000800 */
[----:B------:R-:W3:Y:S01]  /*8e50*/  S2R R20, SR_TID.X ;  /* 0x0000000000147919 */ /* 0x000ee20000002100 */
[----:B------:R-:W-:Y:S01]  /*8e60*/  ULOP3.LUT UR4, URZ, UR38, URZ, 0x33, !UPT ;  /* 0x000000263f047292 */ /* 0x000fe2000f8e333f */
[----:B------:R-:W-:Y:S01]  /*8e70*/  IMAD.U32 R7, RZ, RZ, UR40 ;  /* 0x00000028ff077e24 */ /* 0x000fe2000f8e00ff */
[----:B------:R-:W-:Y:S01]  /*8e80*/  ULDC.64 UR6, c[0x0][0x840] ;  /* 0x0002100000067ab9 */ /* 0x000fe20000000a00 */
[----:B------:R-:W4:Y:S01]  /*8e90*/  S2R R21, SR_CgaCtaId ;  /* 0x0000000000157919 */ /* 0x000f220000008800 */
[----:B------:R-:W-:Y:S02]  /*8ea0*/  MOV R10, 0x400 ;  /* 0x00000400000a7802 */ /* 0x000fe40000000f00 */
[----:B------:R-:W5:Y:S08]  /*8eb0*/  LDC R2, c[0x0][0x8b4] ;  /* 0x00022d00ff027b82 */ /* 0x000f700000000800 */
[----:B------:R-:W1:Y:S01]  /*8ec0*/  LDC.64 R14, c[0x0][0x820] ;  /* 0x00020800ff0e7b82 */ /* 0x000e620000000a00 */
[----:B--2---:R-:W-:-:S07]  /*8ed0*/  ISETP.NE.AND P0, PT, R12, 0x1, PT ;  /* 0x000000010c00780c */ /* 0x004fce0003f05270 */
[----:B------:R-:W2:Y:S01]  /*8ee0*/  LDC.64 R16, c[0x0][0x848] ;  /* 0x00021200ff107b82 */ /* 0x000ea20000000a00 */
[----:B-----5:R-:W-:Y:S01]  /*8ef0*/  VIADD R18, R2, UR4 ;  /* 0x0000000402127c36 */ /* 0x020fe20008000000 */
[----:B------:R-:W-:Y:S01]  /*8f00*/  ULDC.64 UR4, c[0x0][0x818] ;  /* 0x0002060000047ab9 */ /* 0x000fe20000000a00 */
[----:B---3--:R-:W-:Y:S02]  /*8f10*/  VIADD R19, R20, 0xffffff80 ;  /* 0xffffff8014137836 */ /* 0x008fe40000000000 */
[----:B------:R-:W-:-:S03]  /*8f20*/  IMAD.SHL.U32 R4, R18, 0x2000, RZ ;  /* 0x0000200012047824 */ /* 0x000fc600078e00ff */
[----:B------:R-:W3:Y:S01]  /*8f30*/  @P0 LDC R0, c[0x0][0x854] ;  /* 0x00021500ff000b82 */ /* 0x000ee20000000800 */
[----:B----4-:R-:W-:Y:S02]  /*8f40*/  LEA R21, R21, R10, 0x18 ;  /* 0x0000000a15157211 */ /* 0x010fe400078ec0ff */
[----:B------:R-:W-:Y:S02]  /*8f50*/  SHF.R.S32.HI R2, RZ, 0x1f, R19 ;  /* 0x0000001fff027819 */ /* 0x000fe40000011413 */
[----:B------:R-:W-:Y:S02]  /*8f60*/  SHF.R.S32.HI R5, RZ, 0x1f, R4 ;  /* 0x0000001fff057819 */ /* 0x000fe40000011404 */
[----:B------:R-:W-:Y:S01]  /*8f70*/  LEA.HI R9, R2, R19, RZ, 0x7 ;  /* 0x0000001302097211 */ /* 0x000fe200078f38ff */
[----:B------:R-:W4:Y:S01]  /*8f80*/  @P0 LDC R3, c[0x0][0x858] ;  /* 0x00021600ff030b82 */ /* 0x000f220000000800 */
[----:B---3--:R-:W-:-:S05]  /*8f90*/  @P0 IMAD.HI.U32 R0, R0, UR40, RZ ;  /* 0x0000002800000c27 */ /* 0x008fca000f8e00ff */
[----:B----4-:R-:W-:-:S04]  /*8fa0*/  @P0 SHF.R.U32.HI R7, RZ, R3, R0 ;  /* 0x00000003ff070219 */ /* 0x010fc80000011600 */
[----:B------:R-:W-:Y:S01]  /*8fb0*/  SHF.R.S32.HI R8, RZ, 0x1f, R7 ;  /* 0x0000001fff087819 */ /* 0x000fe20000011407 */
[----:B------:R-:W-:-:S04]  /*8fc0*/  IMAD.WIDE.U32 R2, R7, UR4, R4 ;  /* 0x0000000407027c25 */ /* 0x000fc8000f8e0004 */
[C---:B------:R-:W-:Y:S02]  /*8fd0*/  IMAD R6, R8.reuse, UR6, RZ ;  /* 0x0000000608067c24 */ /* 0x040fe4000f8e02ff */
[----:B------:R-:W-:Y:S01]  /*8fe0*/  IMAD R0, R8, UR4, RZ ;  /* 0x0000000408007c24 */ /* 0x000fe2000f8e02ff */
[----:B------:R-:W-:Y:S01]  /*8ff0*/  USHF.R.S32.HI UR4, URZ, 0x1f, UR39 ;  /* 0x0000001f3f047899 */ /* 0x000fe20008011427 */
[C---:B-1----:R-:W-:Y:S02]  /*9000*/  IMAD R13, R7.reuse, UR7, R6 ;  /* 0x00000007070d7c24 */ /* 0x042fe4000f8e0206 */
[----:B------:R-:W-:Y:S01]  /*9010*/  IMAD R11, R7, UR5, R0 ;  /* 0x00000005070b7c24 */ /* 0x000fe2000f8e0200 */
[C---:B------:R-:W-:Y:S01]  /*9020*/  LOP3.LUT R0, R9.reuse, 0xfffff80, RZ, 0xc0, !PT ;  /* 0x0fffff8009007812 */ /* 0x040fe200078ec0ff */
[----:B------:R-:W-:Y:S02]  /*9030*/  IMAD.SHL.U32 R6, R9, 0x20, RZ ;  /* 0x0000002009067824 */ /* 0x000fe400078e00ff */
[----:B------:R-:W-:-:S03]  /*9040*/  IMAD.WIDE.U32 R4, R7, UR6, R4 ;  /* 0x0000000607047c25 */ /* 0x000fc6000f8e0004 */
[----:B------:R-:W-:Y:S01]  /*9050*/  LOP3.LUT R9, R6, 0x3ffff000, RZ, 0xc0, !PT ;  /* 0x3ffff00006097812 */ /* 0x000fe200078ec0ff */
[----:B------:R-:W-:Y:S02]  /*9060*/  IMAD.IADD R0, R19, 0x1, -R0 ;  /* 0x0000000113007824 */ /* 0x000fe400078e0a00 */
[----:B------:R-:W-:Y:S02]  /*9070*/  IMAD.IADD R3, R3, 0x1, R11 ;  /* 0x0000000103037824 */ /* 0x000fe400078e020b */
[----:B------:R-:W-:Y:S02]  /*9080*/  IMAD.IADD R5, R5, 0x1, R13 ;  /* 0x0000000105057824 */ /* 0x000fe400078e020d */
[----:B------:R-:W-:Y:S02]  /*9090*/  IMAD R6, R14, UR4, RZ ;  /* 0x000000040e067c24 */ /* 0x000fe4000f8e02ff */
[----:B--2---:R-:W-:Y:S01]  /*90a0*/  IMAD R10, R16, UR4, RZ ;  /* 0x00000004100a7c24 */ /* 0x004fe2000f8e02ff */
[----:B------:R-:W-:Y:S05]  /*90b0*/  WARPSYNC.ALL ;  /* 0x0000000000007948 */ /* 0x000fea0003800000 */
[----:B------:R-:W-:-:S02]  /*90c0*/  IMAD R0, R0, 0x4, R9 ;  /* 0x0000000400007824 */ /* 0x000fc400078e0209 */
[----:B------:R-:W-:Y:S02]  /*90d0*/  IMAD R11, R15, UR39, R6 ;  /* 0x000000270f0b7c24 */ /* 0x000fe4000f8e0206 */
[----:B------:R-:W-:-:S04]  /*90e0*/  IMAD.WIDE.U32 R2, R14, UR39, R2 ;  /* 0x000000270e027c25 */ /* 0x000fc8000f8e0002 */
[----:B------:R-:W-:Y:S02]  /*90f0*/  IMAD R9, R17, UR39, R10 ;  /* 0x0000002711097c24 */ /* 0x000fe4000f8e020a */
[----:B------:R-:W-:-:S04]  /*9100*/  IMAD.WIDE.U32 R4, R16, UR39, R4 ;  /* 0x0000002710047c25 */ /* 0x000fc8000f8e0004 */
[----:B------:R-:W-:Y:S02]  /*9110*/  IMAD R0, R0, 0x4, R21 ;  /* 0x0000000400007824 */ /* 0x000fe400078e0215 */
[----:B------:R-:W-:Y:S02]  /*9120*/  IMAD.IADD R11, R3, 0x1, R11 ;  /* 0x00000001030b7824 */ /* 0x000fe400078e020b */
[----:B------:R-:W-:Y:S01]  /*9130*/  IMAD.IADD R10, R5, 0x1, R9 ;  /* 0x00000001050a7824 */ /* 0x000fe200078e0209 */
[----:B------:R-:W-:Y:S01]  /*9140*/  BAR.SYNC.DEFER_BLOCKING 0x1, 0x100 ;  /* 0x0044000000007b1d */ /* 0x000fe20000010000 */
[----:B------:R-:W-:Y:S02]  /*9150*/  ISETP.NE.AND P0, PT, R19, RZ, PT ;  /* 0x000000ff1300720c */ /* 0x000fe40003f05270 */
[----:B------:R-:W-:-:S03]  /*9160*/  ISETP.NE.AND P1, PT, R20, 0x80, PT ;  /* 0x000000801400780c */ /* 0x000fc60003f25270 */
        /* <DEDUP_REMOVED lines=9> */
[----:B------:R-:W-:Y:S02]  /*9200*/  SHF.R.S32.HI R9, RZ, 0x1f, R6 ;  /* 0x0000001fff097819 */ /* 0x000fe40000011406 */
[----:B------:R-:W-:Y:S01]  /*9210*/  IADD3 R6, P2, P3, R6, UR4, R7 ;  /* 0x0000000406067c10 */ /* 0x000fe2000fb5e007 */
[----:B------:R3:W-:Y:S03]  /*9220*/  STS.128 [R0], R184 ;  /* 0x000000b800007388 */ /* 0x0007e60000000c00 */
[----:B------:R-:W-:Y:S01]  /*9230*/  IADD3.X R9, R9, UR5, R8, P2, P3 ;  /* 0x0000000509097c10 */ /* 0x000fe200097e6408 */
[C---:B------:R-:W-:Y:S01]  /*9240*/  IMAD.SHL.U32 R18, R6.reuse, 0x4, RZ ;  /* 0x0000000406127824 */ /* 0x040fe200078e00ff */
[----:B------:R-:W-:Y:S01]  /*9250*/  ULDC.64 UR4, c[0x0][0x868] ;  /* 0x00021a0000047ab9 */ /* 0x000fe20000000a00 */
[----:B------:R3:W-:Y:S01]  /*9260*/  STS.128 [R0+0x800], R188 ;  /* 0x000800bc00007388 */ /* 0x0007e20000000c00 */
[----:B------:R-:W-:Y:S01]  /*9270*/  SHF.L.U64.HI R13, R6, 0x2, R9 ;  /* 0x00000002060d7819 */ /* 0x000fe20000010209 */
[----:B------:R-:W-:Y:S01]  /*9280*/  IMAD.MOV R9, RZ, RZ, -R7 ;  /* 0x000000ffff097224 */ /* 0x000fe200078e0a07 */
[----:B------:R-:W-:Y:S01]  /*9290*/  IADD3 R6, P4, R18, UR4, RZ ;  /* 0x0000000412067c10 */ /* 0x000fe2000ff9e0ff */
[----:B------:R3:W-:Y:S01]  /*92a0*/  STS.128 [R0+0x1000], R192 ;  /* 0x001000c000007388 */ /* 0x0007e20000000c00 */
[----:B-1----:R-:W-:Y:S01]  /*92b0*/  LEA R14, P2, R2, R14, 0x2 ;  /* 0x0000000e020e7211 */ /* 0x002fe200078410ff */
[----:B------:R-:W-:Y:S01]  /*92c0*/  IMAD R9, R12, R9, UR40 ;  /* 0x000000280c097e24 */ /* 0x000fe2000f8e0209 */
        /* <DEDUP_REMOVED lines=8> */
.L_x_6544:
[----:B------:R-:W2:Y:S04]  /*9350*/  LDG.E.STRONG.GPU R8, desc[UR36][R6.64] ;  /* 0x0000002406087981 */ /* 0x000ea8000c1ef900 */
[----:B--2---:R-:W-:Y:S01]  /*9360*/  CCTL.IVALL ;  /* 0x00000000ff00798f */ /* 0x004fe20002000000 */
[----:B------:R-:W-:Y:S05]  /*9370*/  YIELD ;  /* 0x0000000000007946 */ /* 0x000fea0003800000 */
[----:B------:R-:W-:-:S13]  /*9380*/  ISETP.NE.AND P0, PT, R8, R9, PT ;  /* 0x000000090800720c */ /* 0x000fda0003f05270 */
[----:B------:R-:W-:Y:S05]  /*9390*/  @P0 BRA `(.L_x_6544) ;  /* 0xfffffffc00ec0947 */ /* 0x000fea000383ffff */
.L_x_6543:
[----:B------:R-:W-:Y:S05]  /*93a0*/  BSYNC B0 ;  /* 0x0000000000007941 */ /* 0x000fea0003800000 */
.L_x_6542:
[----:B------:R-:W-:Y:S01]  /*93b0*/  UMOV UR4, 0xffffffff ;  /* 0xffffffff00047882 */ /* 0x000fe20000000000 */
[----:B------:R-:W-:Y:S02]  /*93c0*/  LEA.HI.X R11, R2, R15, R11, 0x2, P2 ;  /* 0x0000000f020b7211 */ /* 0x000fe400010f140b */
[----:B------:R-:W-:Y:S01]  /*93d0*/  LEA.HI.X R10, R4, R17, R10, 0x2, P3 ;  /* 0x00000011040a7211 */ /* 0x000fe200018f140a */
[----:B------:R-:W-:Y:S06]  /*93e0*/  BRA.DIV UR4, `(.L_x_6545) ;  /* 0x0000004204187947 */ /* 0x000fec000b800000 */
[----:B------:R-:W-:Y:S01]  /*93f0*/  NOP ;  /* 0x0000000000007918 */ /* 0x000fe20000000000 */
.L_x_6634:
        /* <DEDUP_REMOVED lines=17> */
.L_x_6548:
[----:B------:R-:W-:Y:S01]  /*9510*/  @P0 ELECT P2, URZ, PT ;  /* 0x00000000003f082f */ /* 0x000fe20003840000 */
[----:B------:R1:W-:-:S12]  /*9520*/  UBLKRED.G.S.ADD.F32.RN [UR4], [UR6], UR7, desc[UR8] ;  /* 0x00000804060073bb */ /* 0x0003d800080a1407 */
[----:B------:R-:W-:Y:S02]  /*9530*/  @P2 PLOP3.LUT P0, PT, P2, PT, PT, 0x8, 0x0 ;  /* 0x000000000000281c */ /* 0x000fe4000170e170 */
[----:B------:R-:W-:-:S11]  /*9540*/  PLOP3.LUT P2, PT, PT, PT, PT, 0x8, 0x0 ;  /* 0x000000000000781c */ /* 0x000fd60003f4e170 */
[----:B-1----:R-:W-:Y:S05]  /*9550*/  @P0 BRA.U.ANY `(.L_x_6548) ;  /* 0xfffffffd00ec0947 */ /* 0x002fea000393ffff */
[----:B------:R0:W-:Y:S01]  /*9560*/  UTMACMDFLUSH ;  /* 0x00000000000079b7 */ /* 0x0001e20000000000 */
[----:B------:R-:W-:-:S04]  /*9570*/  DEPBAR.LE SB0, 0x0 ;  /* 0x000080000000791a */ /* 0x000fc80000000000 */
.L_x_6547:
[----:B------:R-:W-:Y:S05]  /*9580*/  BSYNC B0 ;  /* 0x0000000000007941 */ /* 0x000fea0003800000 */
.L_x_6546:
        /* <DEDUP_REMOVED lines=14> */
.L_x_6550:
[----:B------:R-:W-:Y:S05]  /*9670*/  BSYNC B0 ;  /* 0x0000000000007941 */ /* 0x000fea0003800000 */
.L_x_6549:
        /* <DEDUP_REMOVED lines=14> */
.L_x_6553:
[----:B-1-3--:R-:W2:Y:S04]  /*9760*/  LDG.E.STRONG.GPU R0, desc[UR36][R2.64] ;  /* 0x0000002402007981 */ /* 0x00aea8000c1ef900 */
[----:B--2---:R-:W-:Y:S01]  /*9770*/  CCTL.IVALL ;  /* 0x00000000ff00798f */ /* 0x004fe20002000000 */
[----:B------:R-:W-:Y:S05]  /*9780*/  YIELD ;  /* 0x0000000000007946 */ /* 0x000fea0003800000 */
[----:B------:R-:W-:-:S13]  /*9790*/  ISETP.NE.AND P0, PT, R0, R9, PT ;  /* 0x000000090000720c */ /* 0x000fda0003f05270 */
[----:B------:R-:W-:Y:S05]  /*97a0*/  @P0 BRA `(.L_x_6553) ;  /* 0xfffffffc00ec0947 */ /* 0x000fea000383ffff */
.L_x_6552:
[----:B------:R-:W-:Y:S05]  /*97b0*/  BSYNC B0 ;  /* 0x0000000000007941 */ /* 0x000fea0003800000 */
.L_x_6551:
[----:B------:R-:W-:-:S03]  /*97c0*/  UMOV UR4, 0xffffffff ;  /* 0xffffffff00047882 */ /* 0x000fc60000000000 */
[----:B------:R-:W-:Y:S05]  /*97d0*/  BRA.DIV UR4, `(.L_x_6554) ;  /* 0x0000003e04387947 */ /* 0x000fea000b800000 */
[----:B------:R-:W-:Y:S01]  /*97e0*/  NOP ;  /* 0x0000000000007918 */ /* 0x000fe20000000000 */
.L_x_6637:
        /* <DEDUP_REMOVED lines=17> */
.L_x_6557:
[----:B------:R-:W-:Y:S01]  /*9900*/  @P0 ELECT P2, URZ, PT ;  /* 0x00000000003f082f */ /* 0x000fe20003840000 */
[----:B------:R2:W-:-:S12]  /*9910*/  UBLKRED.G.S.ADD.F32.RN [UR4], [UR6], UR7, desc[UR8] ;  /* 0x00000804060073bb */ /* 0x0005d800080a1407 */
[----:B------:R-:W-:Y:S02]  /*9920*/  @P2 PLOP3.LUT P0, PT, P2, PT, PT, 0x8, 0x0 ;  /* 0x000000000000281c */ /* 0x000fe4000170e170 */
[----:B------:R-:W-:-:S11]  /*9930*/  PLOP3.LUT P2, PT, PT, PT, PT, 0x8, 0x0 ;  /* 0x000000000000781c */ /* 0x000fd60003f4e170 */
[----:B--2---:R-:W-:Y:S05]  /*9940*/  @P0 BRA.U.ANY `(.L_x_6557) ;  /* 0xfffffffd00ec0947 */ /* 0x004fea000393ffff */
[----:B------:R0:W-:Y:S01]  /*9950*/  UTMACMDFLUSH ;  /* 0x00000000000079b7 */ /* 0x0001e20000000000 */
[----:B------:R-:W-:-:S04]  /*9960*/  DEPBAR.LE SB0, 0x0 ;  /* 0x000080000000791a */ /* 0x000fc80000000000 */
.L_x_6556:
[----:B------:R-:W-:Y:S05]  /*9970*/  BSYNC B0 ;  /* 0x0000000000007941 */ /* 0x000fea0003800000 */
.L_x_6555:
        /* <DEDUP_REMOVED lines=14> */
.L_x_6505:
        /* <DEDUP_REMOVED lines=29> */
.L_x_6559:
[----:B------:R-:W-:Y:S01]  /*9c30*/  ULDC UR9, c[0x0][0x8cc] ;  /* 0x0002330000097ab9 */ /* 0x000fe20000000800 */
[----:B------:R-:W-:Y:S01]  /*9c40*/  UMOV UR7, UR8 ;  /* 0x0000000800077c82 */ /* 0x000fe20008000000 */
[----:B------:R-:W-:-:S11]  /*9c50*/  UISETP.NE.AND UP0, UPT, UR9, 0x1, UPT ;  /* 0x000000010900788c */ /* 0x000fd6000bf05270 */
[----:B------:R-:W-:Y:S02]  /*9c60*/  @UP0 ULDC.64 UR10, c[0x0][0x8d0] ;  /* 0x00023400000a0ab9 */ /* 0x000fe40000000a00 */
[----:B------:R-:W-:-:S04]  /*9c70*/  UIMAD.WIDE.U32 UR4, UR8, UR10, URZ ;  /* 0x0000000a080472a5 */ /* 0x000fc8000f8e003f */
[----:B------:R-:W-:-:S04]  /*9c80*/  @UP0 USHF.R.U32.HI UR7, URZ, UR11, UR5 ;  /* 0x0000000b3f070299 */ /* 0x000fc80008011605 */
[----:B------:R-:W-:-:S12]  /*9c90*/  UIMAD UR4, UR7, UR9, URZ ;  /* 0x00000009070472a4 */ /* 0x000fd8000f8e023f */
.L_x_6560:
        /* <DEDUP_REMOVED lines=84> */
.L_x_6564:
[----:B------:R-:W2:Y:S04]  /*a1e0*/  LDG.E.STRONG.GPU R4, desc[UR36][R2.64] ;  /* 0x0000002402047981 */ /* 0x000ea8000c1ef900 */
[----:B--2---:R-:W-:Y:S01]  /*a1f0*/  CCTL.IVALL ;  /* 0x00000000ff00798f */ /* 0x004fe20002000000 */
[----:B------:R-:W-:Y:S05]  /*a200*/  YIELD ;  /* 0x0000000000007946 */ /* 0x000fea0003800000 */
[----:B------:R-:W-:-:S13]  /*a210*/  ISETP.NE.AND P1, PT, R4, R5, PT ;  /* 0x000000050400720c */ /* 0x000fda0003f25270 */
[----:B------:R-:W-:Y:S05]  /*a220*/  @P1 BRA `(.L_x_6564) ;  /* 0xfffffffc00ec1947 */ /* 0x000fea000383ffff */
.L_x_6563:
[----:B------:R-:W-:Y:S05]  /*a230*/  BSYNC B0 ;  /* 0x0000000000007941 */ /* 0x000fea0003800000 */
.L_x_6562:
[----:B------:R-:W-:-:S03]  /*a240*/  UMOV UR4, 0xffffffff ;  /* 0xffffffff00047882 */ /* 0x000fc60000000000 */
[----:B------:R-:W-:Y:S05]  /*a250*/  BRA.DIV UR4, `(.L_x_6565) ;  /* 0x0000003204b47947 */ /* 0x000fea000b800000 */
[----:B------:R-:W-:Y:S01]  /*a260*/  NOP ;  /* 0x0000000000007918 */ /* 0x000fe20000000000 */
.L_x_6640:
        /* <DEDUP_REMOVED lines=22> */
.L_x_6567:
[----:B------:R-:W-:Y:S05]  /*a3d0*/  BSYNC B0 ;  /* 0x0000000000007941 */ /* 0x000fea0003800000 */
.L_x_6566:
        /* <DEDUP_REMOVED lines=20> */
.L_x_6569:
[----:B------:R-:W-:Y:S05]  /*a520*/  BSYNC B0 ;  /* 0x0000000000007941 */ /* 0x000fea0003800000 */
.L_x_6568:
[----:B------:R-:W-:Y:S06]  /*a530*/  BAR.ARV 0xa, 0xa0 ;  /* 0x0282800000007b1d */ /* 0x000fec0000002000 */
[----:B------:R-:W-:Y:S04]  /*a540*/  BSSY B0, `(.L_x_6570) ;  /* 0x0000003000007945 */ /* 0x000fe80003800000 */
[----:B------:R-:W-:Y:S05]  /*a550*/  @!P0 BRA `(.L_x_6571) ;  /* 0x0000000000048947 */ /* 0x000fea0003800000 */
[----:B------:R-:W-:-:S04]  /*a560*/  DEPBAR.LE SB0, 0x0 ;  /* 0x000080000000791a */ /* 0x000fc80000000000 */
.L_x_6571:
[----:B------:R-:W-:Y:S05]  /*a570*/  BSYNC B0 ;  /* 0x0000000000007941 */ /* 0x000fea0003800000 */
.L_x_6570:
        /* <DEDUP_REMOVED lines=19> */
.L_x_6573:
[----:B------:R-:W-:Y:S05]  /*a6b0*/  BSYNC B0 ;  /* 0x0000000000007941 */ /* 0x000fea0003800000 */
.L_x_6572:
[----:B------:R-:W-:Y:S01]  /*a6c0*/  UIADD3 UR17, UR8, 0x1, URZ ;  /* 0x0000000108117890 */ /* 0x000fe2000fffe03f */
[----:B------:R-:W-:Y:S11]  /*a6d0*/  BRA `(.L_x_6574) ;  /* 0x0000000000047947 */ /* 0x000ff60003800000 */
.L_x_6561:
[----:B------:R-:W-:-:S05]  /*a6e0*/  UMOV UR17, UR8 ;  /* 0x0000000800117c82 */ /* 0x000fca0008000000 */
.L_x_6574:
        /* <DEDUP_REMOVED lines=12> */
.L_x_6599:
        /* <DEDUP_REMOVED lines=18> */
.L_x_6577:
[----:B------:R-:W2:Y:S04]  /*a8d0*/  LDG.E.STRONG.GPU R4, desc[UR36][R2.64] ;  /* 0x0000002402047981 */ /* 0x000ea8000c1ef900 */
[----:B--2---:R-:W-:Y:S01]  /*a8e0*/  CCTL.IVALL ;  /* 0x00000000ff00798f */ /* 0x004fe20002000000 */
[----:B------:R-:W-:Y:S05]  /*a8f0*/  YIELD ;  /* 0x0000000000007946 */ /* 0x000fea0003800000 */
[----:B------:R-:W-:-:S13]  /*a900*/  ISETP.NE.AND P1, PT, R4, R5, PT ;  /* 0x000000050400720c */ /* 0x000fda0003f25270 */
[----:B------:R-:W-:Y:S05]  /*a910*/  @P1 BRA `(.L_x_6577) ;  /* 0xfffffffc00ec1947 */ /* 0x000fea000383ffff */
.L_x_6576:
[----:B------:R-:W-:Y:S05]  /*a920*/  BSYNC B0 ;  /* 0x0000000000007941 */ /* 0x000fea0003800000 */
.L_x_6575:
[----:B------:R-:W-:-:S03]  /*a930*/  UMOV UR18, 0xffffffff ;  /* 0xffffffff00127882 */ /* 0x000fc60000000000 */
[----:B------:R-:W-:Y:S05]  /*a940*/  BRA.DIV UR18, `(.L_x_6578) ;  /* 0x0000002e12147947 */ /* 0x000fea000b800000 */
[----:B------:R-:W-:Y:S01]  /*a950*/  NOP ;  /* 0x0000000000007918 */ /* 0x000fe20000000000 */
.L_x_6643:
        /* <DEDUP_REMOVED lines=19> */
.L_x_6580:
[----:B------:R-:W-:Y:S05]  /*aa90*/  BSYNC B0 ;  /* 0x0000000000007941 */ /* 0x000fea0003800000 */
.L_x_6579:
        /* <DEDUP_REMOVED lines=15> */
.L_x_6582:
[----:B------:R-:W-:Y:S05]  /*ab90*/  BSYNC B0 ;  /* 0x0000000000007941 */ /* 0x000fea0003800000 */
.L_x_6581:
[----:B------:R-:W-:Y:S06]  /*aba0*/  BAR.ARV 0xa, 0xa0 ;  /* 0x0282800000007b1d */ /* 0x000fec0000002000 */
[----:B------:R-:W-:Y:S04]  /*abb0*/  BSSY B0, `(.L_x_6583) ;  /* 0x0000003000007945 */ /* 0x000fe80003800000 */
[----:B------:R-:W-:Y:S05]  /*abc0*/  @!P0 BRA `(.L_x_6584) ;  /* 0x0000000000048947 */ /* 0x000fea0003800000 */
[----:B------:R-:W-:-:S04]  /*abd0*/  DEPBAR.LE SB0, 0x0 ;  /* 0x000080000000791a */ /* 0x000fc80000000000 */
.L_x_6584:
[----:B------:R-:W-:Y:S05]  /*abe0*/  BSYNC B0 ;  /* 0x0000000000007941 */ /* 0x000fea0003800000 */
.L_x_6583:
        /* <DEDUP_REMOVED lines=19> */
.L_x_6586:
[----:B------:R-:W-:Y:S05]  /*ad20*/  BSYNC B0 ;  /* 0x0000000000007941 */ /* 0x000fea0003800000 */
.L_x_6585:
        /* <DEDUP_REMOVED lines=17> */
.L_x_6589:
[----:B------:R-:W2:Y:S04]  /*ae40*/  LDG.E.STRONG.GPU R4, desc[UR36][R2.64] ;  /* 0x0000002402047981 */ /* 0x000ea8000c1ef900 */
[----:B--2---:R-:W-:Y:S01]  /*ae50*/  CCTL.IVALL ;  /* 0x00000000ff00798f */ /* 0x004fe20002000000 */
[----:B------:R-:W-:Y:S05]  /*ae60*/  YIELD ;  /* 0x0000000000007946 */ /* 0x000fea0003800000 */
[----:B------:R-:W-:-:S13]  /*ae70*/  ISETP.NE.AND P1, PT, R4, R5, PT ;  /* 0x000000050400720c */ /* 0x000fda0003f25270 */
[----:B------:R-:W-:Y:S05]  /*ae80*/  @P1 BRA `(.L_x_6589) ;  /* 0xfffffffc00ec1947 */ /* 0x000fea000383ffff */
.L_x_6588:
[----:B------:R-:W-:Y:S05]  /*ae90*/  BSYNC B0 ;  /* 0x0000000000007941 */ /* 0x000fea0003800000 */
.L_x_6587:
[----:B------:R-:W-:-:S03]  /*aea0*/  UMOV UR10, 0xffffffff ;  /* 0xffffffff000a7882 */ /* 0x000fc60000000000 */
[----:B------:R-:W-:Y:S05]  /*aeb0*/  BRA.DIV UR10, `(.L_x_6590) ;  /* 0x000000260ad47947 */ /* 0x000fea000b800000 */
[----:B------:R-:W-:Y:S01]  /*aec0*/  NOP ;  /* 0x0000000000007918 */ /* 0x000fe20000000000 */
.L_x_6646:
        /* <DEDUP_REMOVED lines=15> */
.L_x_6592:
[----:B------:R-:W-:Y:S05]  /*afc0*/  BSYNC B0 ;  /* 0x0000000000007941 */ /* 0x000fea0003800000 */
.L_x_6591:
        /* <DEDUP_REMOVED lines=15> */
.L_x_6594:
[----:B------:R-:W-:Y:S05]  /*b0c0*/  BSYNC B0 ;  /* 0x0000000000007941 */ /* 0x000fea0003800000 */
.L_x_6593:
[----:B------:R-:W-:Y:S06]  /*b0d0*/  BAR.ARV 0xa, 0xa0 ;  /* 0x0282800000007b1d */ /* 0x000fec0000002000 */
[----:B------:R-:W-:Y:S04]  /*b0e0*/  BSSY B0, `(.L_x_6595) ;  /* 0x0000003000007945 */ /* 0x000fe80003800000 */
[----:B------:R-:W-:Y:S05]  /*b0f0*/  @!P0 BRA `(.L_x_6596) ;  /* 0x0000000000048947 */ /* 0x000fea0003800000 */
[----:B------:R-:W-:-:S04]  /*b100*/  DEPBAR.LE SB0, 0x0 ;  /* 0x000080000000791a */ /* 0x000fc80000000000 */
.L_x_6596:
[----:B------:R-:W-:Y:S05]  /*b110*/  BSYNC B0 ;  /* 0x0000000000007941 */ /* 0x000fea0003800000 */
.L_x_6595:
        /* <DEDUP_REMOVED lines=19> */
.L_x_6598:
[----:B------:R-:W-:Y:S05]  /*b250*/  BSYNC B0 ;  /* 0x0000000000007941 */ /* 0x000fea0003800000 */
.L_x_6597:
[----:B------:R-:W-:Y:S02]  /*b260*/  UIADD3 UR17, UR17, 0x2, URZ ;  /* 0x0000000211117890 */ /* 0x000fe4000fffe03f */
[----:B------:R-:W-:Y:S02]  /*b270*/  UIADD3 UR4, UR4, 0x4000, URZ ;  /* 0x0000400004047890 */ /* 0x000fe4000fffe03f */
[----:B------:R-:W-:-:S06]  /*b280*/  UISETP.GE.AND UP0, UPT, UR17, UR5, UPT ;  /* 0x000000051100728c */ /* 0x000fcc000bf06270 */
[----:B------:R-:W-:-:S13]  /*b290*/  PLOP3.LUT P1, PT, PT, PT, UP0, 0x80, 0x0 ;  /* 0x000000000000781c */ /* 0x000fda0003f2f008 */
[----:B------:R-:W-:Y:S05]  /*b2a0*/  @!P1 BRA `(.L_x_6599) ;  /* 0xfffffff400409947 */ /* 0x000fea000383ffff */
[----:B------:R-:W-:Y:S05]  /*b2b0*/  BRA `(.L_x_6509) ;  /* 0x0000001c00dc7947 */ /* 0x000fea0003800000 */
.L_x_6558:
        /* <DEDUP_REMOVED lines=21> */
.L_x_6600:
[----:B------:R-:W-:Y:S01]  /*b410*/  ULDC UR9, c[0x0][0x8cc] ;  /* 0x0002330000097ab9 */ /* 0x000fe20000000800 */
[----:B------:R-:W-:Y:S01]  /*b420*/  UMOV UR7, UR8 ;  /* 0x0000000800077c82 */ /* 0x000fe20008000000 */
[----:B------:R-:W-:-:S11]  /*b430*/  UISETP.NE.AND UP0, UPT, UR9, 0x1, UPT ;  /* 0x000000010900788c */ /* 0x000fd6000bf05270 */
[----:B------:R-:W-:Y:S02]  /*b440*/  @UP0 ULDC.64 UR10, c[0x0][0x8d0] ;  /* 0x00023400000a0ab9 */ /* 0x000fe40000000a00 */
[----:B------:R-:W-:-:S04]  /*b450*/  UIMAD.WIDE.U32 UR4, UR8, UR10, URZ ;  /* 0x0000000a080472a5 */ /* 0x000fc8000f8e003f */
[----:B------:R-:W-:-:S04]  /*b460*/  @UP0 USHF.R.U32.HI UR7, URZ, UR11, UR5 ;  /* 0x0000000b3f070299 */ /* 0x000fc80008011605 */
[----:B------:R-:W-:-:S12]  /*b470*/  UIMAD UR4, UR7, UR9, URZ ;  /* 0x00000009070472a4 */ /* 0x000fd8000f8e023f */
.L_x_6601:
        /* <DEDUP_REMOVED lines=78> */
.L_x_6647:
        /* <DEDUP_REMOVED lines=12> */
.L_x_6605:
        /* <DEDUP_REMOVED lines=70> */
.L_x_6616:
[----:B------:R-:W-:-:S04]  /*be80*/  SHF.L.U32 R19, R10, 0x1f, RZ ;  /* 0x0000001f0a137819 */ /* 0x000fc800000006ff */
[----:B------:R-:W2:Y:S02]  /*be90*/  SYNCS.PHASECHK.TRANS64.TRYWAIT P1, [R0+URZ+0x30c40], R19 ;  /* 0x030c4013000075a7 */ /* 0x000ea4000802017f */
[----:B--2---:R-:W-:Y:S05]  /*bea0*/  @!P1 BRA `(.L_x_6608) ;  /* 0x0000001800089947 */ /* 0x004fea0003800000 */
.L_x_6648:
        /* <DEDUP_REMOVED lines=8> */
.L_x_6609:
        /* <DEDUP_REMOVED lines=30> */
.L_x_6649:
        /* <DEDUP_REMOVED lines=8> */
.L_x_6611:
        /* <DEDUP_REMOVED lines=30> */
.L_x_6650:
        /* <DEDUP_REMOVED lines=8> */
.L_x_6613:
        /* <DEDUP_REMOVED lines=25> */
.L_x_6652:
        /* <DEDUP_REMOVED lines=8> */
.L_x_6615:
        /* <DEDUP_REMOVED lines=28> */
.L_x_6607:
[----:B-1----:R-:W2:Y:S04]  /*c7c0*/  LDL.LU R4, [R1+0x10] ;  /* 0x0000100001047983 */ /* 0x002ea80000300800 */
[----:B------:R1:W5:Y:S01]  /*c7d0*/  LDL R5, [R1+0x14] ;  /* 0x0000140001057983 */ /* 0x0003620000100800 */
[----:B--2---:R-:W-:-:S13]  /*c7e0*/  ISETP.NE.AND P1, PT, R4, RZ, PT ;  /* 0x000000ff0400720c */ /* 0x004fda0003f25270 */
[----:B-1----:R-:W-:Y:S05]  /*c7f0*/  @!P1 BRA `(.L_x_6606) ;  /* 0x0000000400249947 */ /* 0x002fea0003800000 */
[----:B------:R-:W-:-:S04]  /*c800*/  SHF.L.U32 R14, R10, 0x1f, RZ ;  /* 0x0000001f0a0e7819 */ /* 0x000fc800000006ff */
[----:B------:R-:W1:Y:S02]  /*c810*/  SYNCS.PHASECHK.TRANS64.TRYWAIT P1, [R0+URZ+0x30c40], R14 ;  /* 0x030c400e000075a7 */ /* 0x000e64000802017f */
[----:B-1----:R-:W-:Y:S05]  /*c820*/  @!P1 BRA `(.L_x_6617) ;  /* 0x0000000c00fc9947 */ /* 0x002fea0003800000 */
.L_x_6653:
        /* <DEDUP_REMOVED lines=8> */
.L_x_6618:
        /* <DEDUP_REMOVED lines=27> */
.L_x_6654:
        /* <DEDUP_REMOVED lines=8> */
.L_x_6620:
        /* <DEDUP_REMOVED lines=27> */
.L_x_6606:
        /* <DEDUP_REMOVED lines=8> */
.L_x_6655:
[----:B------:R-:W-:Y:S05]  /*cd10*/  @P1 BRA `(.L_x_6622) ;  /* 0x0000000000181947 */ /* 0x000fea0003800000 */
[----:B------:R-:W4:Y:S01]  /*cd20*/  S2R R2, SR_TID.X ;  /* 0x0000000000027919 */ /* 0x000f220000002100 */
[----:B---3--:R-:W-:-:S04]  /*cd30*/  IMAD.MOV.U32 R3, RZ, RZ, 0x4200 ;  /* 0x00004200ff037424 */ /* 0x008fc800078e00ff */
[----:B------:R3:W-:Y:S01]  /*cd40*/  SYNCS.ARRIVE.TRANS64 RZ, [R4+URZ+0x30c30], R3 ;  /* 0x030c300304ff79a7 */ /* 0x0007e2000800003f */
[----:B----4-:R-:W-:-:S13]  /*cd50*/  LOP3.LUT P0, RZ, R2, 0x1f, RZ, 0xc0, !PT ;  /* 0x0000001f02ff7812 */ /* 0x010fda000780c0ff */
[----:B---3--:R-:W-:Y:S05]  /*cd60*/  @!P0 BRA `(.L_x_6622) ;  /* 0x0000000000048947 */ /* 0x008fea0003800000 */
[----:B------:R-:W-:Y:S01]  /*cd70*/  BPT.TRAP 0x1 ;  /* 0x000000040000795c */ /* 0x000fe20000300000 */
.L_x_6622:
        /* <DEDUP_REMOVED lines=37> */
.L_x_6603:
[----:B------:R-:W-:Y:S05]  /*cfd0*/  BSYNC B0 ;  /* 0x0000000000007941 */ /* 0x000fea0003800000 */
.L_x_6602:
[----:B------:R-:W-:-:S03]  /*cfe0*/  UMOV UR4, 0xffffffff ;  /* 0xffffffff00047882 */ /* 0x000fc60000000000 */
[----:B------:R-:W-:Y:S05]  /*cff0*/  BRA.DIV UR4, `(.L_x_6623) ;  /* 0x0000000a04447947 */ /* 0x000fea000b800000 */
[----:B------:R-:W-:-:S13]  /*d000*/  ELECT P6, URZ, PT ;  /* 0x00000000003f782f */ /* 0x000fda00038c0000 */
.L_x_6658:
[----:B------:R-:W-:Y:S05]  /*d010*/  @!P6 BRA `(.L_x_6509) ;  /* 0x000000000084e947 */ /* 0x000fea0003800000 */
[----:B------:R-:W2:Y:S02]  /*d020*/  LDL.LU R2, [R1+0x18] ;  /* 0x0000180001027983 */ /* 0x000ea40000300800 */
[----:B--2---:R-:W-:-:S04]  /*d030*/  LOP3.LUT R2, R2, 0x2, RZ, 0xfc, !PT ;  /* 0x0000000202027812 */ /* 0x004fc800078efcff */
[----:B------:R-:W-:-:S13]  /*d040*/  ISETP.NE.AND P2, PT, R2, 0x3, PT ;  /* 0x000000030200780c */ /* 0x000fda0003f45270 */
[----:B------:R-:W-:Y:S05]  /*d050*/  @!P2 BRA `(.L_x_6624) ;  /* 0x000000000004a947 */ /* 0x000fea0003800000 */
[----:B------:R-:W-:Y:S01]  /*d060*/  BPT.TRAP 0x1 ;  /* 0x000000040000795c */ /* 0x000fe20000300000 */
.L_x_6624:
        /* <DEDUP_REMOVED lines=15> */
.L_x_6659:
[----:B------:R-:W2:Y:S02]  /*d160*/  SYNCS.PHASECHK.TRANS64.TRYWAIT P0, [R3+URZ], R2 ;  /* 0x00000002030075a7 */ /* 0x000ea4000800017f */
[----:B--2---:R-:W-:Y:S05]  /*d170*/  @!P0 BRA `(.L_x_6626) ;  /* 0x0000000800188947 */ /* 0x004fea0003800000 */
.L_x_6660:
[----:B------:R-:W-:Y:S05]  /*d180*/  @!P2 BRA `(.L_x_6627) ;  /* 0x000000000004a947 */ /* 0x000fea0003800000 */
[----:B------:R-:W-:Y:S01]  /*d190*/  BPT.TRAP 0x1 ;  /* 0x000000040000795c */ /* 0x000fe20000300000 */
.L_x_6627:
[----:B--2---:R-:W-:-:S04]  /*d1a0*/  VIADD R3, R8, 0x30c40 ;  /* 0x00030c4008037836 */ /* 0x004fc80000000000 */
[----:B------:R-:W-:-:S04]  /*d1b0*/  IMAD R5, R0, 0x8, R3 ;  /* 0x0000000800057824 */ /* 0x000fc800078e0203 */
[----:B------:R-:W2:Y:S02]  /*d1c0*/  SYNCS.PHASECHK.TRANS64.TRYWAIT P0, [R5+URZ], R4 ;  /* 0x00000004050075a7 */ /* 0x000ea4000800017f */
[----:B--2---:R-:W-:Y:S05]  /*d1d0*/  @!P0 BRA `(.L_x_6628) ;  /* 0x0000000800148947 */ /* 0x004fea0003800000 */
.L_x_6661:
[----:B------:R-:W-:-:S07]  /*d1e0*/  IMAD R3, R6, 0x8, R3 ;  /* 0x0000000806037824 */ /* 0x000fce00078e0203 */
.L_x_6629:
[----:B---3--:R3:W4:Y:S02]  /*d1f0*/  SYNCS.PHASECHK.TRANS64.TRYWAIT P0, [R3+URZ], R2 ;  /* 0x00000002030075a7 */ /* 0x008724000800017f */
[----:B----4-:R-:W-:Y:S05]  /*d200*/  @!P0 NANOSLEEP.SYNCS 0x989680 ;  /* 0x009896800000895d */ /* 0x010fea0003900000 */
[----:B------:R-:W4:Y:S02]  /*d210*/  @!P0 SYNCS.PHASECHK.TRANS64 P0, [R3+URZ], R2 ;  /* 0x00000002030085a7 */ /* 0x000f24000800007f */
[----:B----4-:R-:W-:Y:S05]  /*d220*/  @!P0 BRA `(.L_x_6629) ;  /* 0xfffffffc00f08947 */ /* 0x010fea000383ffff */
.L_x_6509:
[----:B------:R-:W-:Y:S05]  /*d230*/  BSYNC B6 ;  /* 0x0000000000067941 */ /* 0x000fea0003800000 */
.L_x_6504:
[----:B------:R-:W-:Y:S05]  /*d240*/  EXIT ;  /* 0x000000000000794d */ /* 0x000fea0003800000 */
.L_x_6515:
[----:B------:R-:W-:Y:S02]  /*d250*/  IMAD.MOV.U32 R12, RZ, RZ, RZ ;  /* 0x000000ffff0c7224 */ /* 0x000fe400078e00ff */
[----:B------:R-:W-:Y:S02]  /*d260*/  IMAD.MOV.U32 R11, RZ, RZ, 0x1f ;  /* 0x0000001fff0b7424 */ /* 0x000fe400078e00ff */
[----:B------:R-:W-:-:S07]  /*d270*/  IMAD.MOV.U32 R15, RZ, RZ, -0x1 ;  /* 0xffffffffff0f7424 */ /* 0x000fce00078e00ff */
[----:B------:R-:W-:Y:S05]  /*d280*/  WARPSYNC.COLLECTIVE R15, `(.L_x_6630) ;  /* 0x000000000f087348 */ /* 0x000fea0003c00000 */
[----:B------:R1:W2:Y:S02]  /*d290*/  SHFL.IDX P6, R14, R13, R12, R11 ;  /* 0x0000000c0d0e7389 */ /* 0x0002a400000c000b */
[----:B-12---:R-:W-:Y:S01]  /*d2a0*/  ENDCOLLECTIVE ;  /* 0x000000000000791b */ /* 0x006fe20003800000 */
.L_x_6630:
[----:B------:R-:W-:Y:S05]  /*d2b0*/  BRA `(.L_x_6631) ;  /* 0xffffff3c00947947 */ /* 0x000fea000383ffff */
.L_x_6517:
[----:B---3--:R3:W4:Y:S02]  /*d2c0*/  SYNCS.PHASECHK.TRANS64.TRYWAIT P0, [R236+URZ+0x30c00], R11 ;  /* 0x030c000bec0075a7 */ /* 0x008724000800017f */
[----:B----4-:R-:W-:Y:S05]  /*d2d0*/  @!P0 NANOSLEEP.SYNCS 0x989680 ;  /* 0x009896800000895d */ /* 0x010fea0003900000 */
[----:B------:R-:W4:Y:S02]  /*d2e0*/  @!P0 SYNCS.PHASECHK.TRANS64 P0, [R236+URZ+0x30c00], R11 ;  /* 0x030c000bec0085a7 */ /* 0x000f24000800007f */
[----:B----4-:R-:W-:Y:S05]  /*d2f0*/  @!P0 BRA `(.L_x_6517) ;  /* 0xfffffffc00f08947 */ /* 0x010fea000383ffff */
[----:B------:R-:W-:Y:S05]  /*d300*/  BRA `(.L_x_6516) ;  /* 0xffffff3c00c87947 */ /* 0x000fea000383ffff */
.L_x_6522:
[----:B--2---:R2:W3:Y:S02]  /*d310*/  SYNCS.PHASECHK.TRANS64.TRYWAIT P1, [R6+URZ+0x30c10], R17 ;  /* 0x030c1011060075a7 */ /* 0x0044e4000802017f */
[----:B---3--:R-:W-:Y:S05]  /*d320*/  @!P1 NANOSLEEP.SYNCS 0x989680 ;  /* 0x009896800000995d */ /* 0x008fea0003900000 */
[----:B------:R-:W3:Y:S02]  /*d330*/  @!P1 SYNCS.PHASECHK.TRANS64 P1, [R6+URZ+0x30c10], R17 ;  /* 0x030c1011060095a7 */ /* 0x000ee4000802007f */
[----:B---3--:R-:W-:Y:S05]  /*d340*/  @!P1 BRA `(.L_x_6522) ;  /* 0xfffffffc00f09947 */ /* 0x008fea000383ffff */
[----:B------:R-:W-:Y:S05]  /*d350*/  BRA `(.L_x_6521) ;  /* 0xffffff4800887947 */ /* 0x000fea000383ffff */
.L_x_6526:
[----:B------:R1:W1:Y:S02]  /*d360*/  SYNCS.PHASECHK.TRANS64.TRYWAIT P1, [R6+URZ+0x30c30], R17 ;  /* 0x030c3011060075a7 */ /* 0x000264000802017f */
[----:B-1----:R-:W-:Y:S05]  /*d370*/  @!P1 NANOSLEEP.SYNCS 0x989680 ;  /* 0x009896800000995d */ /* 0x002fea0003900000 */
[----:B------:R-:W1:Y:S02]  /*d380*/  @!P1 SYNCS.PHASECHK.TRANS64 P1, [R6+URZ+0x30c30], R17 ;  /* 0x030c3011060095a7 */ /* 0x000e64000802007f */
[----:B-1----:R-:W-:Y:S05]  /*d390*/  @!P1 BRA `(.L_x_6526) ;  /* 0xfffffffc00f09947 */ /* 0x002fea000383ffff */
[----:B------:R-:W-:Y:S05]  /*d3a0*/  BRA `(.L_x_6525) ;  /* 0xffffff4c00a47947 */ /* 0x000fea000383ffff */
.L_x_6534:
[----:B--2---:R2:W3:Y:S02]  /*d3b0*/  SYNCS.PHASECHK.TRANS64.TRYWAIT P1, [R7+URZ+0x30c10], R20 ;  /* 0x030c1014070075a7 */ /* 0x0044e4000802017f */
[----:B---3--:R-:W-:Y:S05]  /*d3c0*/  @!P1 NANOSLEEP.SYNCS 0x989680 ;  /* 0x009896800000995d */ /* 0x008fea0003900000 */
[----:B------:R-:W3:Y:S02]  /*d3d0*/  @!P1 SYNCS.PHASECHK.TRANS64 P1, [R7+URZ+0x30c10], R20 ;  /* 0x030c1014070095a7 */ /* 0x000ee4000802007f */
[----:B---3--:R-:W-:Y:S05]  /*d3e0*/  @!P1 BRA `(.L_x_6534) ;  /* 0xfffffffc00f09947 */ /* 0x008fea000383ffff */
[----:B------:R-:W-:Y:S05]  /*d3f0*/  BRA `(.L_x_6533) ;  /* 0xffffff8400c47947 */ /* 0x000fea000383ffff */
.L_x_6538:
[----:B------:R1:W1:Y:S02]  /*d400*/  SYNCS.PHASECHK.TRANS64.TRYWAIT P1, [R7+URZ+0x30c30], R20 ;  /* 0x030c3014070075a7 */ /* 0x000264000802017f */
[----:B-1----:R-:W-:Y:S05]  /*d410*/  @!P1 NANOSLEEP.SYNCS 0x989680 ;  /* 0x009896800000995d */ /* 0x002fea0003900000 */
[----:B------:R-:W1:Y:S02]  /*d420*/  @!P1 SYNCS.PHASECHK.TRANS64 P1, [R7+URZ+0x30c30], R20 ;  /* 0x030c3014070095a7 */ /* 0x000e64000802007f */
[----:B-1----:R-:W-:Y:S05]  /*d430*/  @!P1 BRA `(.L_x_6538) ;  /* 0xfffffffc00f09947 */ /* 0x002fea000383ffff */
[----:B------:R-:W-:Y:S05]  /*d440*/  BRA `(.L_x_6537) ;  /* 0xffffff8800d87947 */ /* 0x000fea000383ffff */
.L_x_6545:
[----:B------:R-:W-:Y:S01]  /*d450*/  BSSY B0, `(.L_x_6632) ;  /* 0x0000005000007945 */ /* 0x000fe20003800000 */
[----:B------:R-:W-:-:S07]  /*d460*/  IMAD.MOV.U32 R15, RZ, RZ, -0x1 ;  /* 0xffffffffff0f7424 */ /* 0x000fce00078e00ff */
[----:B---3--:R-:W-:Y:S05]  /*d470*/  WARPSYNC.COLLECTIVE R15, `(.L_x_6633) ;  /* 0x000000000f087348 */ /* 0x008fea0003c00000 */
[----:B------:R-:W-:Y:S01]  /*d480*/  NOP ;  /* 0x0000000000007918 */ /* 0x000fe20000000000 */
[----:B---3--:R-:W-:Y:S01]  /*d490*/  ENDCOLLECTIVE ;  /* 0x000000000000791b */ /* 0x008fe20003800000 */
.L_x_6633:
[----:B------:R-:W-:Y:S05]  /*d4a0*/  BSYNC B0 ;  /* 0x0000000000007941 */ /* 0x000fea0003800000 */
.L_x_6632:
[----:B------:R-:W-:Y:S05]  /*d4b0*/  BRA `(.L_x_6634) ;  /* 0xffffffbc00d07947 */ /* 0x000fea000383ffff */
.L_x_6554:
[----:B------:R-:W-:Y:S01]  /*d4c0*/  BSSY B0, `(.L_x_6635) ;  /* 0x0000005000007945 */ /* 0x000fe20003800000 */
[----:B------:R-:W-:-:S07]  /*d4d0*/  IMAD.MOV.U32 R15, RZ, RZ, -0x1 ;  /* 0xffffffffff0f7424 */ /* 0x000fce00078e00ff */
[----:B-1-3--:R-:W-:Y:S05]  /*d4e0*/  WARPSYNC.COLLECTIVE R15, `(.L_x_6636) ;  /* 0x000000000f087348 */ /* 0x00afea0003c00000 */
[----:B------:R-:W-:Y:S01]  /*d4f0*/  NOP ;  /* 0x0000000000007918 */ /* 0x000fe20000000000 */
[----:B-1-3--:R-:W-:Y:S01]  /*d500*/  ENDCOLLECTIVE ;  /* 0x000000000000791b */ /* 0x00afe20003800000 */
.L_x_6636:
[----:B------:R-:W-:Y:S05]  /*d510*/  BSYNC B0 ;  /* 0x0000000000007941 */ /* 0x000fea0003800000 */
.L_x_6635:
[----:B------:R-:W-:Y:S05]  /*d520*/  BRA `(.L_x_6637) ;  /* 0xffffffc000b07947 */ /* 0x000fea000383ffff */
.L_x_6565:
[----:B------:R-:W-:Y:S01]  /*d530*/  BSSY B0, `(.L_x_6638) ;  /* 0x0000005000007945 */ /* 0x000fe20003800000 */
[----:B------:R-:W-:-:S07]  /*d540*/  IMAD.MOV.U32 R15, RZ, RZ, -0x1 ;  /* 0xffffffffff0f7424 */ /* 0x000fce00078e00ff */
[----:B------:R-:W-:Y:S05]  /*d550*/  WARPSYNC.COLLECTIVE R15, `(.L_x_6639) ;  /* 0x000000000f087348 */ /* 0x000fea0003c00000 */
[----:B------:R-:W-:Y:S01]  /*d560*/  NOP ;  /* 0x0000000000007918 */ /* 0x000fe20000000000 */
[----:B------:R-:W-:Y:S01]  /*d570*/  ENDCOLLECTIVE ;  /* 0x000000000000791b */ /* 0x000fe20003800000 */
.L_x_6639:
[----:B------:R-:W-:Y:S05]  /*d580*/  BSYNC B0 ;  /* 0x0000000000007941 */ /* 0x000fea0003800000 */
.L_x_6638:
[----:B------:R-:W-:Y:S05]  /*d590*/  BRA `(.L_x_6640) ;  /* 0xffffffcc00347947 */ /* 0x000fea000383ffff */
.L_x_6578:
[----:B------:R-:W-:Y:S01]  /*d5a0*/  BSSY B0, `(.L_x_6641) ;  /* 0x0000005000007945 */ /* 0x000fe20003800000 */
[----:B------:R-:W-:-:S07]  /*d5b0*/  IMAD.MOV.U32 R15, RZ, RZ, -0x1 ;  /* 0xffffffffff0f7424 */ /* 0x000fce00078e00ff */
[----:B------:R-:W-:Y:S05]  /*d5c0*/  WARPSYNC.COLLECTIVE R15, `(.L_x_6642) ;  /* 0x000000000f087348 */ /* 0x000fea0003c00000 */
[----:B------:R-:W-:Y:S01]  /*d5d0*/  NOP ;  /* 0x0000000000007918 */ /* 0x000fe20000000000 */
[----:B------:R-:W-:Y:S01]  /*d5e0*/  ENDCOLLECTIVE ;  /* 0x000000000000791b */ /* 0x000fe20003800000 */
.L_x_6642:
[----:B------:R-:W-:Y:S05]  /*d5f0*/  BSYNC B0 ;  /* 0x0000000000007941 */ /* 0x000fea0003800000 */
.L_x_6641:
[----:B------:R-:W-:Y:S05]  /*d600*/  BRA `(.L_x_6643) ;  /* 0xffffffd000d47947 */ /* 0x000fea000383ffff */
.L_x_6590:
[----:B------:R-:W-:Y:S01]  /*d610*/  BSSY B0, `(.L_x_6644) ;  /* 0x0000005000007945 */ /* 0x000fe20003800000 */
[----:B------:R-:W-:-:S07]  /*d620*/  IMAD.MOV.U32 R15, RZ, RZ, -0x1 ;  /* 0xffffffffff0f7424 */ /* 0x000fce00078e00ff */
[----:B------:R-:W-:Y:S05]  /*d630*/  WARPSYNC.COLLECTIVE R15, `(.L_x_6645) ;  /* 0x000000000f087348 */ /* 0x000fea0003c00000 */
[----:B------:R-:W-:Y:S01]  /*d640*/  NOP ;  /* 0x0000000000007918 */ /* 0x000fe20000000000 */
[----:B------:R-:W-:Y:S01]  /*d650*/  ENDCOLLECTIVE ;  /* 0x000000000000791b */ /* 0x000fe20003800000 */
.L_x_6645:
[----:B------:R-:W-:Y:S05]  /*d660*/  BSYNC B0 ;  /* 0x0000000000007941 */ /* 0x000fea0003800000 */
.L_x_6644:
[----:B------:R-:W-:Y:S05]  /*d670*/  BRA `(.L_x_6646) ;  /* 0xffffffd800147947 */ /* 0x000fea000383ffff */
.L_x_6604:
[----:B-1----:R1:W2:Y:S02]  /*d680*/  SYNCS.PHASECHK.TRANS64.TRYWAIT P1, [R0+URZ+0x30c20], R11 ;  /* 0x030c200b000075a7 */ /* 0x0022a4000802017f */
[----:B--2---:R-:W-:Y:S05]  /*d690*/  @!P1 NANOSLEEP.SYNCS 0x989680 ;  /* 0x009896800000995d */ /* 0x004fea0003900000 */
[----:B------:R-:W2:Y:S02]  /*d6a0*/  @!P1 SYNCS.PHASECHK.TRANS64 P1, [R0+URZ+0x30c20], R11 ;  /* 0x030c200b000095a7 */ /* 0x000ea4000802007f */
[----:B--2---:R-:W-:Y:S05]  /*d6b0*/  @!P1 BRA `(.L_x_6604) ;  /* 0xfffffffc00f09947 */ /* 0x004fea000383ffff */
[----:B------:R-:W-:Y:S05]  /*d6c0*/  BRA `(.L_x_6647) ;  /* 0xffffffe000a47947 */ /* 0x000fea000383ffff */
.L_x_6608:
[----:B--2---:R2:W3:Y:S02]  /*d6d0*/  SYNCS.PHASECHK.TRANS64.TRYWAIT P1, [R0+URZ+0x30c40], R19 ;  /* 0x030c4013000075a7 */ /* 0x0044e4000802017f */
[----:B---3--:R-:W-:Y:S05]  /*d6e0*/  @!P1 NANOSLEEP.SYNCS 0x989680 ;  /* 0x009896800000995d */ /* 0x008fea0003900000 */
[----:B------:R-:W3:Y:S02]  /*d6f0*/  @!P1 SYNCS.PHASECHK.TRANS64 P1, [R0+URZ+0x30c40], R19 ;  /* 0x030c4013000095a7 */ /* 0x000ee4000802007f */
[----:B---3--:R-:W-:Y:S05]  /*d700*/  @!P1 BRA `(.L_x_6608) ;  /* 0xfffffffc00f09947 */ /* 0x008fea000383ffff */
[----:B------:R-:W-:Y:S05]  /*d710*/  BRA `(.L_x_6648) ;  /* 0xffffffe400e47947 */ /* 0x000fea000383ffff */
.L_x_6610:
[----:B-1----:R1:W3:Y:S02]  /*d720*/  SYNCS.PHASECHK.TRANS64.TRYWAIT P1, [R0+URZ+0x30c28], R19 ;  /* 0x030c2813000075a7 */ /* 0x0022e4000802017f */
[----:B---3--:R-:W-:Y:S05]  /*d730*/  @!P1 NANOSLEEP.SYNCS 0x989680 ;  /* 0x009896800000995d */ /* 0x008fea0003900000 */
[----:B------:R-:W3:Y:S02]  /*d740*/  @!P1 SYNCS.PHASECHK.TRANS64 P1, [R0+URZ+0x30c28], R19 ;  /* 0x030c2813000095a7 */ /* 0x000ee4000802007f */
[----:B---3--:R-:W-:Y:S05]  /*d750*/  @!P1 BRA `(.L_x_6610) ;  /* 0xfffffffc00f09947 */ /* 0x008fea000383ffff */
[----:B------:R-:W-:Y:S05]  /*d760*/  BRA `(.L_x_6649) ;  /* 0xffffffe800687947 */ /* 0x000fea000383ffff */
.L_x_6612:
[----:B---3--:R3:W4:Y:S02]  /*d770*/  SYNCS.PHASECHK.TRANS64.TRYWAIT P1, [R0+URZ+0x30c48], R19 ;  /* 0x030c4813000075a7 */ /* 0x008724000802017f */
[----:B----4-:R-:W-:Y:S05]  /*d780*/  @!P1 NANOSLEEP.SYNCS 0x989680 ;  /* 0x009896800000995d */ /* 0x010fea0003900000 */
[----:B------:R-:W4:Y:S02]  /*d790*/  @!P1 SYNCS.PHASECHK.TRANS64 P1, [R0+URZ+0x30c48], R19 ;  /* 0x030c4813000095a7 */ /* 0x000f24000802007f */
[----:B----4-:R-:W-:Y:S05]  /*d7a0*/  @!P1 BRA `(.L_x_6612) ;  /* 0xfffffffc00f09947 */ /* 0x010fea000383ffff */
[----:B------:R-:W-:Y:S05]  /*d7b0*/  BRA `(.L_x_6650) ;  /* 0xffffffe800ec7947 */ /* 0x000fea000383ffff */
.L_x_6614:
[----:B------:R-:W-:-:S07]  /*d7c0*/  SHF.L.U32 R4, R10, 0x1f, RZ ;  /* 0x0000001f0a047819 */ /* 0x000fce00000006ff */
.L_x_6651:
[----:B-1----:R1:W2:Y:S02]  /*d7d0*/  SYNCS.PHASECHK.TRANS64.TRYWAIT P1, [R0+URZ+0x30c20], R4 ;  /* 0x030c2004000075a7 */ /* 0x0022a4000802017f */
[----:B--2---:R-:W-:Y:S05]  /*d7e0*/  @!P1 NANOSLEEP.SYNCS 0x989680 ;  /* 0x009896800000995d */ /* 0x004fea0003900000 */
[----:B------:R-:W2:Y:S02]  /*d7f0*/  @!P1 SYNCS.PHASECHK.TRANS64 P1, [R0+URZ+0x30c20], R4 ;  /* 0x030c2004000095a7 */ /* 0x000ea4000802007f */
[----:B--2---:R-:W-:Y:S05]  /*d800*/  @!P1 BRA `(.L_x_6651) ;  /* 0xfffffffc00f09947 */ /* 0x004fea000383ffff */
[----:B------:R-:W-:Y:S05]  /*d810*/  BRA `(.L_x_6652) ;  /* 0xffffffec00587947 */ /* 0x000fea000383ffff */
.L_x_6617:
[----:B-1----:R1:W2:Y:S02]  /*d820*/  SYNCS.PHASECHK.TRANS64.TRYWAIT P1, [R0+URZ+0x30c40], R14 ;  /* 0x030c400e000075a7 */ /* 0x0022a4000802017f */
[----:B--2---:R-:W-:Y:S05]  /*d830*/  @!P1 NANOSLEEP.SYNCS 0x989680 ;  /* 0x009896800000995d */ /* 0x004fea0003900000 */
[----:B------:R-:W2:Y:S02]  /*d840*/  @!P1 SYNCS.PHASECHK.TRANS64 P1, [R0+URZ+0x30c40], R14 ;  /* 0x030c400e000095a7 */ /* 0x000ea4000802007f */
[----:B--2---:R-:W-:Y:S05]  /*d850*/  @!P1 BRA `(.L_x_6617) ;  /* 0xfffffffc00f09947 */ /* 0x004fea000383ffff */
[----:B------:R-:W-:Y:S05]  /*d860*/  BRA `(.L_x_6653) ;  /* 0xffffffec00f07947 */ /* 0x000fea000383ffff */
.L_x_6619:
[----:B--2---:R2:W3:Y:S02]  /*d870*/  SYNCS.PHASECHK.TRANS64.TRYWAIT P1, [R0+URZ+0x30c28], R14 ;  /* 0x030c280e000075a7 */ /* 0x0044e4000802017f */
[----:B---3--:R-:W-:Y:S05]  /*d880*/  @!P1 NANOSLEEP.SYNCS 0x989680 ;  /* 0x009896800000995d */ /* 0x008fea0003900000 */
[----:B------:R-:W3:Y:S02]  /*d890*/  @!P1 SYNCS.PHASECHK.TRANS64 P1, [R0+URZ+0x30c28], R14 ;  /* 0x030c280e000095a7 */ /* 0x000ee4000802007f */
[----:B---3--:R-:W-:Y:S05]  /*d8a0*/  @!P1 BRA `(.L_x_6619) ;  /* 0xfffffffc00f09947 */ /* 0x008fea000383ffff */
[----:B------:R-:W-:Y:S05]  /*d8b0*/  BRA `(.L_x_6654) ;  /* 0xfffffff000687947 */ /* 0x000fea000383ffff */
.L_x_6621:
[----:B---3--:R3:W4:Y:S02]  /*d8c0*/  SYNCS.PHASECHK.TRANS64.TRYWAIT P0, [R4+URZ+0x30c40], R3 ;  /* 0x030c4003040075a7 */ /* 0x008724000800017f */
[----:B----4-:R-:W-:Y:S05]  /*d8d0*/  @!P0 NANOSLEEP.SYNCS 0x989680 ;  /* 0x009896800000895d */ /* 0x010fea0003900000 */
[----:B------:R-:W4:Y:S02]  /*d8e0*/  @!P0 SYNCS.PHASECHK.TRANS64 P0, [R4+URZ+0x30c40], R3 ;  /* 0x030c4003040085a7 */ /* 0x000f24000800007f */
[----:B----4-:R-:W-:Y:S05]  /*d8f0*/  @!P0 BRA `(.L_x_6621) ;  /* 0xfffffffc00f08947 */ /* 0x010fea000383ffff */
[----:B------:R-:W-:Y:S05]  /*d900*/  BRA `(.L_x_6655) ;  /* 0xfffffff400007947 */ /* 0x000fea000383ffff */
.L_x_6623:
[----:B------:R-:W-:Y:S01]  /*d910*/  BSSY B0, `(.L_x_6656) ;  /* 0x0000006000007945 */ /* 0x000fe20003800000 */
[----:B------:R-:W-:-:S07]  /*d920*/  IMAD.MOV.U32 R15, RZ, RZ, -0x1 ;  /* 0xffffffffff0f7424 */ /* 0x000fce00078e00ff */
[----:B------:R-:W-:Y:S05]  /*d930*/  WARPSYNC.COLLECTIVE R15, `(.L_x_6657) ;  /* 0x000000000f0c7348 */ /* 0x000fea0003c00000 */
[----:B------:R-:W-:Y:S02]  /*d940*/  ELECT P6, UR62, PT ;  /* 0x00000000003e782f */ /* 0x000fe400038c0000 */
[----:B------:R-:W-:Y:S01]  /*d950*/  MOV R14, UR62 ;  /* 0x0000003e000e7c02 */ /* 0x000fe20008000f00 */
[----:B------:R-:W-:Y:S10]  /*d960*/  ENDCOLLECTIVE ;  /* 0x000000000000791b */ /* 0x000ff40003800000 */
.L_x_6657:
[----:B------:R-:W-:Y:S05]  /*d970*/  BSYNC B0 ;  /* 0x0000000000007941 */ /* 0x000fea0003800000 */
.L_x_6656:
[----:B------:R-:W-:Y:S05]  /*d980*/  BRA `(.L_x_6658) ;  /* 0xfffffff400a07947 */ /* 0x000fea000383ffff */
.L_x_6625:
[----:B-1----:R1:W2:Y:S02]  /*d990*/  SYNCS.PHASECHK.TRANS64.TRYWAIT P0, [R7+URZ], R4 ;  /* 0x00000004070075a7 */ /* 0x0022a4000800017f */
[----:B--2---:R-:W-:Y:S05]  /*d9a0*/  @!P0 NANOSLEEP.SYNCS 0x989680 ;  /* 0x009896800000895d */ /* 0x004fea0003900000 */
[----:B------:R-:W2:Y:S02]  /*d9b0*/  @!P0 SYNCS.PHASECHK.TRANS64 P0, [R7+URZ], R4 ;  /* 0x00000004070085a7 */ /* 0x000ea4000800007f */
[----:B--2---:R-:W-:Y:S05]  /*d9c0*/  @!P0 BRA `(.L_x_6625) ;  /* 0xfffffffc00f08947 */ /* 0x004fea000383ffff */
[----:B------:R-:W-:Y:S05]  /*d9d0*/  BRA `(.L_x_6659) ;  /* 0xfffffff400e07947 */ /* 0x000fea000383ffff */
.L_x_6626:
[----:B--2---:R2:W3:Y:S02]  /*d9e0*/  SYNCS.PHASECHK.TRANS64.TRYWAIT P0, [R3+URZ], R2 ;  /* 0x00000002030075a7 */ /* 0x0044e4000800017f */
[----:B---3--:R-:W-:Y:S05]  /*d9f0*/  @!P0 NANOSLEEP.SYNCS 0x989680 ;  /* 0x009896800000895d */ /* 0x008fea0003900000 */
[----:B------:R-:W3:Y:S02]  /*da00*/  @!P0 SYNCS.PHASECHK.TRANS64 P0, [R3+URZ], R2 ;  /* 0x00000002030085a7 */ /* 0x000ee4000800007f */
[----:B---3--:R-:W-:Y:S05]  /*da10*/  @!P0 BRA `(.L_x_6626) ;  /* 0xfffffffc00f08947 */ /* 0x008fea000383ffff */
[----:B------:R-:W-:Y:S05]  /*da20*/  BRA `(.L_x_6660) ;  /* 0xfffffff400d47947 */ /* 0x000fea000383ffff */
.L_x_6628:
[----:B--2---:R2:W3:Y:S02]  /*da30*/  SYNCS.PHASECHK.TRANS64.TRYWAIT P0, [R5+URZ], R4 ;  /* 0x00000004050075a7 */ /* 0x0044e4000800017f */
[----:B---3--:R-:W-:Y:S05]  /*da40*/  @!P0 NANOSLEEP.SYNCS 0x989680 ;  /* 0x009896800000895d */ /* 0x008fea0003900000 */
[----:B------:R-:W3:Y:S02]  /*da50*/  @!P0 SYNCS.PHASECHK.TRANS64 P0, [R5+URZ], R4 ;  /* 0x00000004050085a7 */ /* 0x000ee4000800007f */
[----:B---3--:R-:W-:Y:S05]  /*da60*/  @!P0 BRA `(.L_x_6628) ;  /* 0xfffffffc00f08947 */ /* 0x008fea000383ffff */
[----:B------:R-:W-:Y:S05]  /*da70*/  BRA `(.L_x_6661) ;  /* 0xfffffff400d87947 */ /* 0x000fea000383ffff */
.L_x_6662:
        /* <DEDUP_REMOVED lines=16> */
.L_x_7420:


//--------------------- .text._ZN7cutlass13device_kernelIN5flash22FlashAttnBwdPreprocessIN4cute5tupleIJNS3_1CILi128EEENS5_ILi64EEEEEENS_6half_tEfNS_4arch4Sm90ELb1ELb0EEEEEvNT_6ParamsE --------------------------
	.section	.text._ZN7cutlass13device_kernelIN5flash22FlashAttnBwdPreprocessIN4cute5tupleIJNS3_1CILi128EEENS5_ILi64EEEEEENS_6half_tEfNS_4arch4Sm90ELb1ELb0EEEEEvNT_6ParamsE,"ax",@progbits
	.align	128
.text._ZN7cutlass13device_kernelIN5flash22FlashAttnBwdPreprocessIN4cute5tupleIJNS3_1CILi128EEENS5_ILi64EEEEEENS_6half_tEfNS_4arch4Sm90ELb1ELb0EEEEEvNT_6ParamsE:
        .type           _ZN7cutlass13device_kernelIN5flash22FlashAttnBwdPreprocessIN4cute5tupleIJNS3_1CILi128EEENS5_ILi64EEEEEENS_6half_tEfNS_4arch4Sm90ELb1ELb0EEEEEvNT_6ParamsE,@function
        .size           _ZN7cutlass13device_kernelIN5flash22FlashAttnBwdPreprocessIN4cute5tupleIJNS3_1CILi128EEENS5_ILi64EEEEEENS_6half_tEfNS_4arch4Sm90ELb1ELb0EEEEEvNT_6ParamsE,(.L_x_7421 - _ZN7cutlass13device_kernelIN5flash22FlashAttnBwdPreprocessIN4cute5tupleIJNS3_1CILi128EEENS5_ILi64EEEEEENS_6half_tEfNS_4arch4Sm90ELb1ELb0EEEEEvNT_6ParamsE)
        .other          _ZN7cutlass13device_kernelIN5flash22FlashAttnBwdPreprocessIN4cute5tupleIJNS3_1CILi128EEENS5_ILi64EEEEEENS_6half_tEfNS_4arch4Sm90ELb1ELb0EEEEEvNT_6ParamsE,@"STO_CUDA_ENTRY STV_DEFAULT"
_ZN7cutlass13device_kernelIN5flash22FlashAttnBwdPreprocessIN4cute5tupleIJNS3_1CILi128EEENS5_ILi64EEEEEENS_6half_tEfNS_4arch4Sm90ELb1ELb0EEEEEvNT_6ParamsE:
[----:B------:R-:W-:Y:S01]  /*0000*/  LDC R1, c[0x0][0x28] ;  /* 0x00000a00ff017b82 */ /* 0x000fe20000000800 */
[----:B------:R-:W0:Y:S07]  /*0010*/  S2R R0, SR_TID.X ;  /* 0x0000000000007919 */ /* 0x000e2e0000002100 */
[----:B------:R-:W1:Y:S01]  /*0020*/  S2UR UR8, SR_CTAID.Y ;  /* 0x00000000000879c3 */ /* 0x000e620000002600 */
[----:B------:R-:W-:Y:S01]  /*0030*/  ULDC UR4, c[0x0][0x218] ;  /* 0x0000860000047ab9 */ /* 0x000fe20000000800 */
[----:B------:R-:W-:Y:S01]  /*0040*/  ULDC UR5, c[0x0][0x21c] ;  /* 0x0000870000057ab9 */ /* 0x000fe20000000800 */
[----:B------:R-:W2:Y:S01]  /*0050*/  S2R R2, SR_CTAID.X ;  /* 0x0000000000027919 */ /* 0x000ea20000002500 */
[----:B------:R-:W-:-:S04]  /*0060*/  ULDC.64 UR6, c[0x0][0x208] ;  /* 0x0000820000067ab9 */ /* 0x000fc80000000a00 */
[----:B------:R-:W3:Y:S08]  /*0070*/  LDC.64 R12, c[0x0][0x230] ;  /* 0x00008c00ff0c7b82 */ /* 0x000ef00000000a00 */
[----:B------:R-:W4:Y:S08]  /*0080*/  S2UR UR9, SR_CTAID.Z ;  /* 0x00000000000979c3 */ /* 0x000f300000002700 */
[----:B------:R-:W4:Y:S01]  /*0090*/  LDC.64 R14, c[0x0][0x238] ;  /* 0x00008e00ff0e7b82 */ /* 0x000f220000000a00 */
[----:B-1----:R-:W-:Y:S01]  /*00a0*/  USHF.R.S32.HI UR10, URZ, 0x1f, UR8 ;  /* 0x0000001f3f0a7899 */ /* 0x002fe20008011408 */
[----:B0-----:R-:W-:-:S05]  /*00b0*/  SHF.R.S32.HI R3, RZ, 0x1f, R0 ;  /* 0x0000001fff037819 */ /* 0x001fca0000011400 */
[----:B---3--:R-:W-:Y:S01]  /*00c0*/  IMAD R4, R12, UR10, RZ ;  /* 0x0000000a0c047c24 */ /* 0x008fe2000f8e02ff */
[----:B------:R-:W0:Y:S01]  /*00d0*/  LDC.64 R20, c[0x0][0x250] ;  /* 0x00009400ff147b82 */ /* 0x000e220000000a00 */
[----:B------:R-:W-:Y:S02]  /*00e0*/  LEA.HI R44, R3, R0, RZ, 0x3 ;  /* 0x00000000032c7211 */ /* 0x000fe400078f18ff */
[----:B------:R-:W-:Y:S01]  /*00f0*/  IMAD R13, R13, UR8, R4 ;  /* 0x000000080d0d7c24 */ /* 0x000fe2000f8e0204 */
[----:B--2---:R-:W-:Y:S02]  /*0100*/  SHF.L.U32 R10, R2, 0x7, RZ ;  /* 0x00000007020a7819 */ /* 0x004fe400000006ff */
[----:B------:R-:W-:Y:S01]  /*0110*/  LOP3.LUT R5, R44, 0xfffffff8, RZ, 0xc0, !PT ;  /* 0xfffffff82c057812 */ /* 0x000fe200078ec0ff */
[----:B----4-:R-:W-:Y:S01]  /*0120*/  USHF.R.S32.HI UR11, URZ, 0x1f, UR9 ;  /* 0x0000001f3f0b7899 */ /* 0x010fe20008011409 */
[----:B------:R-:W-:Y:S01]  /*0130*/  IADD3 R3, -R10, UR4, RZ ;  /* 0x000000040a037c10 */ /* 0x000fe2000fffe1ff */
[----:B------:R-:W1:Y:S01]  /*0140*/  LDC.64 R42, c[0x0][0x258] ;  /* 0x00009600ff2a7b82 */ /* 0x000e620000000a00 */
[----:B------:R-:W-:-:S02]  /*0150*/  SHF.R.S32.HI R44, RZ, 0x3, R44 ;  /* 0x00000003ff2c7819 */ /* 0x000fc4000001142c */
[----:B------:R-:W-:Y:S02]  /*0160*/  IADD3 R5, -R5, R0, RZ ;  /* 0x0000000005057210 */ /* 0x000fe40007ffe1ff */
[----:B------:R-:W-:Y:S01]  /*0170*/  ISETP.GE.AND P1, PT, R44, R3, PT ;  /* 0x000000032c00720c */ /* 0x000fe20003f26270 */
[----:B------:R-:W-:Y:S01]  /*0180*/  IMAD R4, R14, UR11, RZ ;  /* 0x0000000b0e047c24 */ /* 0x000fe2000f8e02ff */
[----:B------:R-:W-:Y:S02]  /*0190*/  SHF.L.U32 R8, R5, 0x3, RZ ;  /* 0x0000000305087819 */ /* 0x000fe400000006ff */
[----:B------:R-:W-:Y:S01]  /*01a0*/  SHF.R.S32.HI R45, RZ, 0x1f, R44 ;  /* 0x0000001fff2d7819 */ /* 0x000fe2000001142c */
[----:B------:R-:W-:Y:S01]  /*01b0*/  IMAD R15, R15, UR9, R4 ;  /* 0x000000090f0f7c24 */ /* 0x000fe2000f8e0204 */
[----:B------:R-:W-:Y:S02]  /*01c0*/  ISETP.LT.AND P4, PT, R8, UR5, !P1 ;  /* 0x0000000508007c0c */ /* 0x000fe4000cf81270 */
[----:B------:R-:W-:-:S02]  /*01d0*/  SHF.R.S32.HI R9, RZ, 0x1f, R8 ;  /* 0x0000001fff097819 */ /* 0x000fc40000011408 */
[----:B------:R-:W-:Y:S01]  /*01e0*/  ISETP.GE.AND P0, PT, R8, UR5, PT ;  /* 0x0000000508007c0c */ /* 0x000fe2000bf06270 */
[----:B0-----:R-:W-:Y:S02]  /*01f0*/  IMAD R16, R20, UR10, RZ ;  /* 0x0000000a14107c24 */ /* 0x001fe4000f8e02ff */
[----:B------:R-:W-:-:S04]  /*0200*/  IMAD.WIDE.U32 R6, R12, UR8, R8 ;  /* 0x000000080c067c25 */ /* 0x000fc8000f8e0008 */
[----:B------:R-:W-:Y:S01]  /*0210*/  IMAD.WIDE.U32 R8, R20, UR8, R8 ;  /* 0x0000000814087c25 */ /* 0x000fe2000f8e0008 */
[----:B------:R-:W-:Y:S01]  /*0220*/  IADD3 R7, R7, R13, RZ ;  /* 0x0000000d07077210 */ /* 0x000fe20007ffe0ff */
[----:B------:R-:W0:Y:S02]  /*0230*/  @P4 LDC.64 R18, c[0x0][0x228] ;  /* 0x00008a00ff124b82 */ /* 0x000e240000000a00 */
[----:B------:R-:W-:-:S04]  /*0240*/  IMAD.WIDE R12, R2, 0x80, R44 ;  /* 0x00000080020c7825 */ /* 0x000fc800078e022c */
[----:B------:R-:W-:Y:S02]  /*0250*/  IMAD.WIDE.U32 R30, R14, UR9, R6 ;  /* 0x000000090e1e7c25 */ /* 0x000fe4000f8e0006 */
[----:B------:R-:W2:Y:S03]  /*0260*/  @P4 LDC.64 R32, c[0x0][0x210] ;  /* 0x00008400ff204b82 */ /* 0x000ea60000000a00 */
[----:B------:R-:W-:-:S05]  /*0270*/  IADD3 R31, R31, R15, RZ ;  /* 0x0000000f1f1f7210 */ /* 0x000fca0007ffe0ff */
[----:B------:R-:W3:Y:S01]  /*0280*/  @P4 LDC.64 R14, c[0x0][0x248] ;  /* 0x00009200ff0e4b82 */ /* 0x000ee20000000a00 */
[----:B0-----:R-:W-:-:S07]  /*0290*/  @P4 IMAD R4, R13, R18, RZ ;  /* 0x000000120d044224 */ /* 0x001fce00078e02ff */
[----:B------:R-:W0:Y:S01]  /*02a0*/  @P4 LDC.64 R26, c[0x0][0x240] ;  /* 0x00009000ff1a4b82 */ /* 0x000e220000000a00 */
[----:B------:R-:W-:-:S04]  /*02b0*/  @P4 IMAD.WIDE.U32 R6, R12, R18, R30 ;  /* 0x000000120c064225 */ /* 0x000fc800078e001e */
[----:B------:R-:W-:Y:S01]  /*02c0*/  @P4 IMAD R17, R12, R19, R4 ;  /* 0x000000130c114224 */ /* 0x000fe200078e0204 */
[----:B------:R-:W-:Y:S01]  /*02d0*/  IADD3 R4, R44, 0x20, RZ ;  /* 0x000000202c047810 */ /* 0x000fe20007ffe0ff */
[----:B------:R-:W-:Y:S01]  /*02e0*/  IMAD R19, R21, UR8, R16 ;  /* 0x0000000815137c24 */ /* 0x000fe2000f8e0210 */
[----:B--2---:R-:W-:Y:S01]  /*02f0*/  @P4 LEA R32, P2, R6, R32, 0x1 ;  /* 0x0000002006204211 */ /* 0x004fe200078408ff */
[----:B-1----:R-:W-:Y:S01]  /*0300*/  IMAD R18, R42, UR11, RZ ;  /* 0x0000000b2a127c24 */ /* 0x002fe2000f8e02ff */
[----:B------:R-:W-:Y:S02]  /*0310*/  ISETP.LT.AND P3, PT, R4, R3, !P0 ;  /* 0x000000030400720c */ /* 0x000fe40004761270 */
[----:B------:R-:W-:Y:S02]  /*0320*/  @P4 IADD3 R7, R7, R17, RZ ;  /* 0x0000001107074210 */ /* 0x000fe40007ffe0ff */
[----:B------:R-:W-:Y:S02]  /*0330*/  MOV R16, R8 ;  /* 0x0000000800107202 */ /* 0x000fe40000000f00 */
[----:B------:R-:W-:Y:S01]  /*0340*/  @P4 LEA.HI.X R33, R6, R33, R7, 0x1, P2 ;  /* 0x0000002106214211 */ /* 0x000fe200010f0c07 */
[----:B------:R-:W-:Y:S01]  /*0350*/  IMAD R7, R43, UR9, R18 ;  /* 0x000000092b077c24 */ /* 0x000fe2000f8e0212 */
[----:B------:R-:W-:-:S02]  /*0360*/  IADD3 R6, R44, 0x40, RZ ;  /* 0x000000402c067810 */ /* 0x000fc40007ffe0ff */
[----:B------:R-:W-:Y:S01]  /*0370*/  IADD3 R17, R9, R19, RZ ;  /* 0x0000001309117210 */ /* 0x000fe20007ffe0ff */
[----:B---3--:R-:W-:Y:S01]  /*0380*/  @P4 IMAD R9, R13, R14, RZ ;  /* 0x0000000e0d094224 */ /* 0x008fe200078e02ff */
[-C--:B------:R-:W-:Y:S01]  /*0390*/  ISETP.LT.AND P2, PT, R6, R3.reuse, !P0 ;  /* 0x000000030600720c */ /* 0x080fe20004741270 */
[----:B------:R-:W1:Y:S01]  /*03a0*/  @P3 LDC.64 R24, c[0x0][0x228] ;  /* 0x00008a00ff183b82 */ /* 0x000e620000000a00 */
[----:B------:R-:W-:Y:S01]  /*03b0*/  IADD3 R8, R44, 0x60, RZ ;  /* 0x000000602c087810 */ /* 0x000fe20007ffe0ff */
[----:B------:R-:W-:Y:S01]  /*03c0*/  IMAD.WIDE.U32 R42, R42, UR9, R16 ;  /* 0x000000092a2a7c25 */ /* 0x000fe2000f8e0010 */
[----:B------:R-:W-:Y:S02]  /*03d0*/  @P3 IADD3 R17, P6, R12, 0x20, RZ ;  /* 0x000000200c113810 */ /* 0x000fe40007fde0ff */
[----:B------:R-:W-:Y:S01]  /*03e0*/  ISETP.LT.AND P0, PT, R8, R3, !P0 ;  /* 0x000000030800720c */ /* 0x000fe20004701270 */
[C---:B------:R-:W-:Y:S01]  /*03f0*/  @P4 IMAD R19, R12.reuse, R15, R9 ;  /* 0x0000000f0c134224 */ /* 0x040fe200078e0209 */
[----:B------:R-:W-:Y:S01]  /*0400*/  IADD3 R43, R43, R7, RZ ;  /* 0x000000072b2b7210 */ /* 0x000fe20007ffe0ff */
[----:B------:R-:W2:Y:S01]  /*0410*/  @P3 LDC.64 R22, c[0x0][0x248] ;  /* 0x00009200ff163b82 */ /* 0x000ea20000000a00 */
[----:B------:R-:W-:-:S02]  /*0420*/  @P3 IADD3 R16, P5, R12, 0x20, RZ ;  /* 0x000000200c103810 */ /* 0x000fc40007fbe0ff */
[-C--:B------:R-:W-:Y:S01]  /*0430*/  @P3 IADD3.X R7, RZ, R13.reuse, RZ, P6, !PT ;  /* 0x0000000dff073210 */ /* 0x080fe200037fe4ff */
[C---:B------:R-:W-:Y:S01]  /*0440*/  @P4 IMAD.WIDE.U32 R14, R12.reuse, R14, R42 ;  /* 0x0000000e0c0e4225 */ /* 0x040fe200078e002a */
[C---:B------:R-:W-:Y:S02]  /*0450*/  @P2 IADD3 R59, P6, R12.reuse, 0x40, RZ ;  /* 0x000000400c3b2810 */ /* 0x040fe40007fde0ff */
[-C--:B------:R-:W-:Y:S01]  /*0460*/  @P3 IADD3.X R41, RZ, R13.reuse, RZ, P5, !PT ;  /* 0x0000000dff293210 */ /* 0x080fe20002ffe4ff */
[----:B------:R-:W3:Y:S01]  /*0470*/  @P3 LDC.64 R48, c[0x0][0x240] ;  /* 0x00009000ff303b82 */ /* 0x000ee20000000a00 */
[C---:B------:R-:W-:Y:S02]  /*0480*/  @P2 IADD3 R54, P5, R12.reuse, 0x40, RZ ;  /* 0x000000400c362810 */ /* 0x040fe40007fbe0ff */
[----:B------:R-:W-:Y:S02]  /*0490*/  @P2 IADD3.X R35, RZ, R13, RZ, P6, !PT ;  /* 0x0000000dff232210 */ /* 0x000fe400037fe4ff */
[----:B------:R-:W-:-:S02]  /*04a0*/  @P0 IADD3 R9, P6, R12, 0x60, RZ ;  /* 0x000000600c090810 */ /* 0x000fc40007fde0ff */
[-C--:B------:R-:W-:Y:S01]  /*04b0*/  @P2 IADD3.X R57, RZ, R13.reuse, RZ, P5, !PT ;  /* 0x0000000dff392210 */ /* 0x080fe20002ffe4ff */
[----:B------:R-:W4:Y:S01]  /*04c0*/  @P2 LDC.64 R36, c[0x0][0x228] ;  /* 0x00008a00ff242b82 */ /* 0x000f220000000a00 */
[----:B------:R-:W-:Y:S01]  /*04d0*/  @P0 IADD3 R52, P5, R12, 0x60, RZ ;  /* 0x000000600c340810 */ /* 0x000fe20007fbe0ff */
[----:B-1----:R-:W-:Y:S01]  /*04e0*/  @P3 IMAD R18, R7, R24, RZ ;  /* 0x0000001807123224 */ /* 0x002fe200078e02ff */
[----:B------:R-:W-:Y:S02]  /*04f0*/  @P0 IADD3.X R55, RZ, R13, RZ, P6, !PT ;  /* 0x0000000dff370210 */ /* 0x000fe400037fe4ff */
[----:B------:R-:W-:Y:S01]  /*0500*/  @P4 IADD3 R12, R15, R19, RZ ;  /* 0x000000130f0c4210 */ /* 0x000fe20007ffe0ff */
[----:B------:R-:W-:Y:S01]  /*0510*/  @P3 IMAD R39, R17, R25, R18 ;  /* 0x0000001911273224 */ /* 0x000fe200078e0212 */
[C---:B0-----:R-:W-:Y:S01]  /*0520*/  @P4 LEA R26, P6, R14.reuse, R26, 0x1 ;  /* 0x0000001a0e1a4211 */ /* 0x041fe200078c08ff */
[----:B------:R-:W0:Y:S01]  /*0530*/  @P3 LDC.64 R20, c[0x0][0x210] ;  /* 0x00008400ff143b82 */ /* 0x000e220000000a00 */
[----:B------:R-:W-:Y:S01]  /*0540*/  @P0 IADD3.X R7, RZ, R13, RZ, P5, !PT ;  /* 0x0000000dff070210 */ /* 0x000fe20002ffe4ff */
[----:B--2---:R-:W-:Y:S01]  /*0550*/  @P3 IMAD R41, R41, R22, RZ ;  /* 0x0000001629293224 */ /* 0x004fe200078e02ff */
[----:B------:R-:W-:-:S02]  /*0560*/  @P4 LEA.HI.X R27, R14, R27, R12, 0x1, P6 ;  /* 0x0000001b0e1b4211 */ /* 0x000fc400030f0c0c */
[----:B------:R-:W-:Y:S02]  /*0570*/  CS2R R14, SRZ ;  /* 0x00000000000e7805 */ /* 0x000fe4000001ff00 */
[----:B------:R-:W-:Y:S01]  /*0580*/  @P3 MOV R12, R30 ;  /* 0x0000001e000c3202 */ /* 0x000fe20000000f00 */
[----:B------:R-:W-:Y:S01]  /*0590*/  @P3 IMAD R41, R16, R23, R41 ;  /* 0x0000001710293224 */ /* 0x000fe200078e0229 */
[----:B------:R-:W-:Y:S01]  /*05a0*/  @P3 MOV R13, R31 ;  /* 0x0000001f000d3202 */ /* 0x000fe20000000f00 */
[----:B------:R-:W1:Y:S01]  /*05b0*/  @P2 LDC.64 R46, c[0x0][0x248] ;  /* 0x00009200ff2e2b82 */ /* 0x000e620000000a00 */
[----:B------:R-:W-:Y:S01]  /*05c0*/  CS2R R18, SRZ ;  /* 0x0000000000127805 */ /* 0x000fe2000001ff00 */
[----:B------:R-:W-:Y:S01]  /*05d0*/  @P3 IMAD.WIDE.U32 R24, R17, R24, R12 ;  /* 0x0000001811183225 */ /* 0x000fe200078e000c */
[----:B------:R-:W-:Y:S02]  /*05e0*/  @P3 MOV R12, R42 ;  /* 0x0000002a000c3202 */ /* 0x000fe40000000f00 */
[----:B------:R-:W-:-:S03]  /*05f0*/  @P3 MOV R13, R43 ;  /* 0x0000002b000d3202 */ /* 0x000fc60000000f00 */
[----:B------:R-:W2:Y:S01]  /*0600*/  @P0 LDC.64 R28, c[0x0][0x228] ;  /* 0x00008a00ff1c0b82 */ /* 0x000ea20000000a00 */
[----:B------:R-:W-:Y:S01]  /*0610*/  @P3 IMAD.WIDE.U32 R22, R16, R22, R12 ;  /* 0x0000001610163225 */ /* 0x000fe200078e000c */
[----:B------:R-:W-:Y:S02]  /*0620*/  CS2R R12, SRZ ;  /* 0x00000000000c7805 */ /* 0x000fe4000001ff00 */
[----:B------:R-:W-:Y:S02]  /*0630*/  CS2R R16, SRZ ;  /* 0x0000000000107805 */ /* 0x000fe4000001ff00 */
[----:B------:R-:W-:Y:S02]  /*0640*/  @P3 IADD3 R41, R23, R41, RZ ;  /* 0x0000002917293210 */ /* 0x000fe40007ffe0ff */
[----:B---3--:R-:W-:Y:S01]  /*0650*/  @P3 LEA R48, P5, R22, R48, 0x1 ;  /* 0x0000003016303211 */ /* 0x008fe200078a08ff */
[----:B----4-:R-:W-:Y:S01]  /*0660*/  @P2 IMAD R34, R35, R36, RZ ;  /* 0x0000002423222224 */ /* 0x010fe200078e02ff */
[----:B------:R-:W-:Y:S01]  /*0670*/  @P2 MOV R50, R30 ;  /* 0x0000001e00322202 */ /* 0x000fe20000000f00 */
[----:B------:R3:W4:Y:S01]  /*0680*/  @P4 LDG.E.128 R12, desc[UR6][R32.64] ;  /* 0x00000006200c4981 */ /* 0x000722000c1e1d00 */
[----:B------:R-:W-:-:S02]  /*0690*/  @P2 MOV R51, R31 ;  /* 0x0000001f00332202 */ /* 0x000fc40000000f00 */
[----:B------:R-:W-:Y:S01]  /*06a0*/  @P3 LEA.HI.X R49, R22, R49, R41, 0x1, P5 ;  /* 0x0000003116313211 */ /* 0x000fe200028f0c29 */
[----:B------:R2:W4:Y:S01]  /*06b0*/  @P4 LDG.E.128 R16, desc[UR6][R26.64] ;  /* 0x000000061a104981 */ /* 0x000522000c1e1d00 */
[----:B------:R-:W2:Y:S01]  /*06c0*/  @P0 LDC.64 R40, c[0x0][0x248] ;  /* 0x00009200ff280b82 */ /* 0x000ea20000000a00 */
[----:B------:R-:W-:Y:S01]  /*06d0*/  @P2 IMAD R53, R59, R37, R34 ;  /* 0x000000253b352224 */ /* 0x000fe200078e0222 */
[----:B------:R-:W-:Y:S01]  /*06e0*/  @P3 IADD3 R39, R25, R39, RZ ;  /* 0x0000002719273210 */ /* 0x000fe20007ffe0ff */
[----:B------:R-:W-:Y:S01]  /*06f0*/  @P2 IMAD.WIDE.U32 R50, R59, R36, R50 ;  /* 0x000000243b322225 */ /* 0x000fe200078e0032 */
[C---:B0-----:R-:W-:Y:S02]  /*0700*/  @P3 LEA R60, P4, R24.reuse, R20, 0x1 ;  /* 0x00000014183c3211 */ /* 0x041fe400078808ff */
[----:B------:R-:W-:Y:S02]  /*0710*/  CS2R R22, SRZ ;  /* 0x0000000000167805 */ /* 0x000fe4000001ff00 */
[----:B------:R-:W-:Y:S01]  /*0720*/  @P2 MOV R36, R42 ;  /* 0x0000002a00242202 */ /* 0x000fe20000000f00 */
[----:B-1----:R-:W-:Y:S01]  /*0730*/  @P2 IMAD R57, R57, R46, RZ ;  /* 0x0000002e39392224 */ /* 0x002fe200078e02ff */
[----:B------:R-:W-:Y:S01]  /*0740*/  @P2 MOV R37, R43 ;  /* 0x0000002b00252202 */ /* 0x000fe20000000f00 */
[----:B---3--:R-:W0:Y:S01]  /*0750*/  @P2 LDC.64 R32, c[0x0][0x210] ;  /* 0x00008400ff202b82 */ /* 0x008e220000000a00 */
[----:B------:R-:W-:Y:S01]  /*0760*/  @P3 LEA.HI.X R61, R24, R21, R39, 0x1, P4 ;  /* 0x00000015183d3211 */ /* 0x000fe200020f0c27 */
[----:B------:R-:W-:Y:S01]  /*0770*/  @P2 IMAD R47, R54, R47, R57 ;  /* 0x0000002f362f2224 */ /* 0x000fe200078e0239 */
[----:B------:R-:W-:Y:S01]  /*0780*/  CS2R R20, SRZ ;  /* 0x0000000000147805 */ /* 0x000fe2000001ff00 */
[----:B--2---:R-:W-:Y:S01]  /*0790*/  @P0 IMAD R56, R55, R28, RZ ;  /* 0x0000001c37380224 */ /* 0x004fe200078e02ff */
[----:B------:R-:W-:-:S02]  /*07a0*/  CS2R R24, SRZ ;  /* 0x0000000000187805 */ /* 0x000fc4000001ff00 */
[----:B------:R-:W-:Y:S01]  /*07b0*/  CS2R R26, SRZ ;  /* 0x00000000001a7805 */ /* 0x000fe2000001ff00 */
[----:B------:R-:W1:Y:S01]  /*07c0*/  @P0 LDC.64 R34, c[0x0][0x210] ;  /* 0x00008400ff220b82 */ /* 0x000e620000000a00 */
[----:B------:R-:W-:Y:S01]  /*07d0*/  @P2 IMAD.WIDE.U32 R54, R54, R46, R36 ;  /* 0x0000002e36362225 */ /* 0x000fe200078e0024 */
[----:B------:R-:W2:Y:S04]  /*07e0*/  @P3 LDG.E.128 R20, desc[UR6][R60.64] ;  /* 0x000000063c143981 */ /* 0x000ea8000c1e1d00 */
[----:B------:R3:W2:Y:S02]  /*07f0*/  @P3 LDG.E.128 R24, desc[UR6][R48.64] ;  /* 0x0000000630183981 */ /* 0x0006a4000c1e1d00 */
[----:B------:R-:W3:Y:S08]  /*0800*/  @P2 LDC.64 R38, c[0x0][0x240] ;  /* 0x00009000ff262b82 */ /* 0x000ef00000000a00 */
[----:B------:R-:W3:Y:S01]  /*0810*/  @P0 LDC.64 R36, c[0x0][0x240] ;  /* 0x00009000ff240b82 */ /* 0x000ee20000000a00 */
[----:B------:R-:W-:-:S02]  /*0820*/  @P0 IMAD R7, R7, R40, RZ ;  /* 0x0000002807070224 */ /* 0x000fc400078e02ff */
[C---:B------:R-:W-:Y:S02]  /*0830*/  @P0 IMAD R29, R9.reuse, R29, R56 ;  /* 0x0000001d091d0224 */ /* 0x040fe400078e0238 */
[----:B------:R-:W-:Y:S01]  /*0840*/  @P0 IMAD.WIDE.U32 R30, R9, R28, R30 ;  /* 0x0000001c091e0225 */ /* 0x000fe200078e001e */
[----:B------:R-:W-:Y:S02]  /*0850*/  @P2 IADD3 R53, R51, R53, RZ ;  /* 0x0000003533352210 */ /* 0x000fe40007ffe0ff */
[----:B0-----:R-:W-:Y:S01]  /*0860*/  @P2 LEA R56, P3, R50, R32, 0x1 ;  /* 0x0000002032382211 */ /* 0x001fe200078608ff */
[C---:B------:R-:W-:Y:S02]  /*0870*/  @P0 IMAD R7, R52.reuse, R41, R7 ;  /* 0x0000002934070224 */ /* 0x040fe400078e0207 */
[----:B------:R-:W-:Y:S01]  /*0880*/  @P0 IMAD.WIDE.U32 R42, R52, R40, R42 ;  /* 0x00000028342a0225 */ /* 0x000fe200078e002a */
[----:B------:R-:W-:Y:S02]  /*0890*/  @P0 IADD3 R29, R31, R29, RZ ;  /* 0x0000001d1f1d0210 */ /* 0x000fe40007ffe0ff */
[----:B-1----:R-:W-:-:S02]  /*08a0*/  @P0 LEA R46, P4, R30, R34, 0x1 ;  /* 0x000000221e2e0211 */ /* 0x002fc400078808ff */
[----:B------:R-:W-:Y:S02]  /*08b0*/  @P2 LEA.HI.X R57, R50, R33, R53, 0x1, P3 ;  /* 0x0000002132392211 */ /* 0x000fe400018f0c35 */
[----:B------:R-:W-:Y:S02]  /*08c0*/  @P2 IADD3 R9, R55, R47, RZ ;  /* 0x0000002f37092210 */ /* 0x000fe40007ffe0ff */
[----:B---3--:R-:W-:Y:S02]  /*08d0*/  @P2 LEA R48, P5, R54, R38, 0x1 ;  /* 0x0000002636302211 */ /* 0x008fe400078a08ff */
[----:B------:R-:W-:Y:S02]  /*08e0*/  @P0 IADD3 R7, R43, R7, RZ ;  /* 0x000000072b070210 */ /* 0x000fe40007ffe0ff */
[----:B------:R-:W-:Y:S02]  /*08f0*/  @P0 LEA R50, P3, R42, R36, 0x1 ;  /* 0x000000242a320211 */ /* 0x000fe400078608ff */
[----:B------:R-:W-:-:S02]  /*0900*/  @P0 LEA.HI.X R47, R30, R35, R29, 0x1, P4 ;  /* 0x000000231e2f0211 */ /* 0x000fc400020f0c1d */
[----:B------:R-:W-:Y:S02]  /*0910*/  CS2R R28, SRZ ;  /* 0x00000000001c7805 */ /* 0x000fe4000001ff00 */
[----:B------:R-:W-:Y:S02]  /*0920*/  CS2R R30, SRZ ;  /* 0x00000000001e7805 */ /* 0x000fe4000001ff00 */
[----:B------:R-:W-:Y:S02]  /*0930*/  CS2R R32, SRZ ;  /* 0x0000000000207805 */ /* 0x000fe4000001ff00 */
[----:B------:R-:W-:Y:S02]  /*0940*/  CS2R R34, SRZ ;  /* 0x0000000000227805 */ /* 0x000fe4000001ff00 */
[----:B------:R-:W-:Y:S02]  /*0950*/  @P2 LEA.HI.X R49, R54, R39, R9, 0x1, P5 ;  /* 0x0000002736312211 */ /* 0x000fe400028f0c09 */
[----:B------:R-:W-:-:S02]  /*0960*/  CS2R R38, SRZ ;  /* 0x0000000000267805 */ /* 0x000fc4000001ff00 */
[----:B------:R-:W-:Y:S02]  /*0970*/  @P0 LEA.HI.X R51, R42, R37, R7, 0x1, P3 ;  /* 0x000000252a330211 */ /* 0x000fe400018f0c07 */
[----:B------:R-:W-:Y:S02]  /*0980*/  CS2R R36, SRZ ;  /* 0x0000000000247805 */ /* 0x000fe4000001ff00 */
[----:B------:R-:W-:Y:S02]  /*0990*/  CS2R R40, SRZ ;  /* 0x0000000000287805 */ /* 0x000fe4000001ff00 */
[----:B------:R-:W-:Y:S01]  /*09a0*/  CS2R R42, SRZ ;  /* 0x00000000002a7805 */ /* 0x000fe2000001ff00 */
[----:B------:R-:W3:Y:S04]  /*09b0*/  @P2 LDG.E.128 R28, desc[UR6][R56.64] ;  /* 0x00000006381c2981 */ /* 0x000ee8000c1e1d00 */
[----:B------:R0:W3:Y:S04]  /*09c0*/  @P2 LDG.E.128 R32, desc[UR6][R48.64] ;  /* 0x0000000630202981 */ /* 0x0000e8000c1e1d00 */
[----:B------:R1:W3:Y:S04]  /*09d0*/  @P0 LDG.E.128 R36, desc[UR6][R46.64] ;  /* 0x000000062e240981 */ /* 0x0002e8000c1e1d00 */
[----:B------:R4:W3:Y:S01]  /*09e0*/  @P0 LDG.E.128 R40, desc[UR6][R50.64] ;  /* 0x0000000632280981 */ /* 0x0008e2000c1e1d00 */
[----:B------:R-:W-:-:S04]  /*09f0*/  ISETP.GT.AND P0, PT, R0, 0x7f, PT ;  /* 0x0000007f0000780c */ /* 0x000fc80003f04270 */
[----:B------:R-:W-:-:S13]  /*0a00*/  ISETP.GE.OR P2, PT, R0, R3, P0 ;  /* 0x000000030000720c */ /* 0x000fda0000746670 */
[----:B------:R-:W1:Y:S08]  /*0a10*/  @!P2 LDC.64 R54, c[0x0][0x290] ;  /* 0x0000a400ff36ab82 */ /* 0x000e700000000a00 */
[----:B0-----:R-:W0:Y:S01]  /*0a20*/  @!P2 LDC.64 R48, c[0x0][0x298] ;  /* 0x0000a600ff30ab82 */ /* 0x001e220000000a00 */
[----:B------:R-:W-:Y:S02]  /*0a30*/  @!P2 SHF.R.S32.HI R7, RZ, 0x1f, R0 ;  /* 0x0000001fff07a819 */ /* 0x000fe40000011400 */
[----:B------:R-:W-:-:S05]  /*0a40*/  @!P2 IADD3 R52, P3, R10, R0, RZ ;  /* 0x000000000a34a210 */ /* 0x000fca0007f7e0ff */
[----:B-1----:R-:W1:Y:S01]  /*0a50*/  @!P2 LDC.64 R46, c[0x0][0x288] ;  /* 0x0000a200ff2eab82 */ /* 0x002e620000000a00 */
[----:B------:R-:W-:Y:S01]  /*0a60*/  @!P2 LEA.HI.X.SX32 R53, R10, R7, 0x1, P3 ;  /* 0x000000070a35a211 */ /* 0x000fe200018f0eff */
[C---:B------:R-:W-:Y:S02]  /*0a70*/  @!P2 IMAD R56, R54.reuse, UR10, RZ ;  /* 0x0000000a3638ac24 */ /* 0x040fe4000f8e02ff */
[----:B------:R-:W-:-:S04]  /*0a80*/  @!P2 IMAD.WIDE.U32 R52, R54, UR8, R52 ;  /* 0x000000083634ac25 */ /* 0x000fc8000f8e0034 */
[----:B------:R-:W-:Y:S02]  /*0a90*/  @!P2 IMAD R55, R55, UR8, R56 ;  /* 0x000000083737ac24 */ /* 0x000fe4000f8e0238 */
[----:B0-----:R-:W-:-:S03]  /*0aa0*/  @!P2 IMAD R54, R48, UR11, RZ ;  /* 0x0000000b3036ac24 */ /* 0x001fc6000f8e02ff */
[----:B------:R-:W-:Y:S01]  /*0ab0*/  @!P2 IADD3 R53, R53, R55, RZ ;  /* 0x000000373535a210 */ /* 0x000fe20007ffe0ff */
[----:B------:R-:W-:Y:S02]  /*0ac0*/  @!P2 IMAD R55, R49, UR9, R54 ;  /* 0x000000093137ac24 */ /* 0x000fe4000f8e0236 */
[----:B------:R-:W-:-:S05]  /*0ad0*/  @!P2 IMAD.WIDE.U32 R48, R48, UR9, R52 ;  /* 0x000000093030ac25 */ /* 0x000fca000f8e0034 */
[----:B------:R-:W-:Y:S02]  /*0ae0*/  @!P2 IADD3 R53, R49, R55, RZ ;  /* 0x000000373135a210 */ /* 0x000fe40007ffe0ff */
[----:B-1----:R-:W-:-:S04]  /*0af0*/  @!P2 LEA R46, P3, R48, R46, 0x2 ;  /* 0x0000002e302ea211 */ /* 0x002fc800078610ff */
[----:B------:R-:W-:Y:S01]  /*0b00*/  @!P2 LEA.HI.X R47, R48, R47, R53, 0x2, P3 ;  /* 0x0000002f302fa211 */ /* 0x000fe200018f1435 */
[----:B----4-:R-:W-:Y:S02]  /*0b10*/  HADD2.F32 R50, -RZ, R12.H1_H1 ;  /* 0x3000000cff327230 */ /* 0x010fe40000004100 */
[----:B------:R-:W-:Y:S02]  /*0b20*/  HADD2.F32 R7, -RZ, R16.H1_H1 ;  /* 0x30000010ff077230 */ /* 0x000fe40000004100 */
[----:B------:R-:W-:Y:S02]  /*0b30*/  HADD2.F32 R51, -RZ, R12.H0_H0 ;  /* 0x2000000cff337230 */ /* 0x000fe40000004100 */
[----:B------:R-:W-:Y:S02]  /*0b40*/  HADD2.F32 R16, -RZ, R16.H0_H0 ;  /* 0x20000010ff107230 */ /* 0x000fe40000004100 */
[----:B------:R-:W-:Y:S01]  /*0b50*/  FMUL.FTZ R50, R50, R7 ;  /* 0x0000000732327220 */ /* 0x000fe20000410000 */
[----:B------:R-:W-:-:S03]  /*0b60*/  HADD2.F32 R49, -RZ, R18.H1_H1 ;  /* 0x30000012ff317230 */ /* 0x000fc60000004100 */
[----:B------:R-:W-:Y:S01]  /*0b70*/  FFMA.FTZ R56, R51, R16, R50 ;  /* 0x0000001033387223 */ /* 0x000fe20000010032 */
[----:B------:R-:W-:Y:S02]  /*0b80*/  HADD2.F32 R50, -RZ, R18.H0_H0 ;  /* 0x20000012ff327230 */ /* 0x000fe40000004100 */
[----:B------:R-:W-:Y:S02]  /*0b90*/  HADD2.F32 R9, -RZ, R13.H0_H0 ;  /* 0x2000000dff097230 */ /* 0x000fe40000004100 */
[----:B------:R-:W-:Y:S02]  /*0ba0*/  HADD2.F32 R54, -RZ, R17.H0_H0 ;  /* 0x20000011ff367230 */ /* 0x000fe40000004100 */
[----:B--2---:R-:W-:Y:S02]  /*0bb0*/  HADD2.F32 R18, -RZ, R20.H1_H1 ;  /* 0x30000014ff127230 */ /* 0x004fe40000004100 */
[----:B------:R-:W-:Y:S02]  /*0bc0*/  HADD2.F32 R51, -RZ, R24.H1_H1 ;  /* 0x30000018ff337230 */ /* 0x000fe40000004100 */
[----:B------:R-:W-:-:S03]  /*0bd0*/  HADD2.F32 R20, -RZ, R20.H0_H0 ;  /* 0x20000014ff147230 */ /* 0x000fc60000004100 */
[----:B------:R-:W-:Y:S01]  /*0be0*/  FMUL.FTZ R53, R18, R51 ;  /* 0x0000003312357220 */ /* 0x000fe20000410000 */
        /* <DEDUP_REMOVED lines=8> */
[--C-:B------:R-:W-:Y:S02]  /*0c70*/  HADD2.F32 R7, -RZ, R14.reuse.H0_H0 ;  /* 0x2000000eff077230 */ /* 0x100fe40000004100 */
[----:B------:R-:W-:Y:S02]  /*0c80*/  HADD2.F32 R14, -RZ, R14.H1_H1 ;  /* 0x3000000eff0e7230 */ /* 0x000fe40000004100 */
[----:B------:R-:W-:Y:S01]  /*0c90*/  FFMA.FTZ R24, R9, R18, R24 ;  /* 0x0000001209187223 */ /* 0x000fe20000010018 */
        /* <DEDUP_REMOVED lines=16> */
[--C-:B------:R-:W-:Y:S02]  /*0da0*/  HADD2.F32 R7, -RZ, R27.reuse.H0_H0 ;  /* 0x2000001bff077230 */ /* 0x100fe40000004100 */
[----:B------:R-:W-:Y:S02]  /*0db0*/  HADD2.F32 R12, -RZ, R27.H1_H1 ;  /* 0x3000001bff0c7230 */ /* 0x000fe40000004100 */
[----:B---3--:R-:W-:-:S02]  /*0dc0*/  HADD2.F32 R17, -RZ, R28.H0_H0 ;  /* 0x2000001cff117230 */ /* 0x008fc40000004100 */
[----:B------:R-:W-:Y:S02]  /*0dd0*/  HADD2.F32 R28, -RZ, R28.H1_H1 ;  /* 0x3000001cff1c7230 */ /* 0x000fe40000004100 */
[--C-:B------:R-:W-:Y:S02]  /*0de0*/  HADD2.F32 R25, -RZ, R32.reuse.H1_H1 ;  /* 0x30000020ff197230 */ /* 0x100fe40000004100 */
[----:B------:R-:W-:Y:S01]  /*0df0*/  FFMA.FTZ R9, R22, R9, R13 ;  /* 0x0000000916097223 */ /* 0x000fe2000001000d */
[----:B------:R-:W-:Y:S02]  /*0e00*/  HADD2.F32 R22, -RZ, R32.H0_H0 ;  /* 0x20000020ff167230 */ /* 0x000fe40000004100 */
[----:B------:R-:W-:Y:S02]  /*0e10*/  HADD2.F32 R20, -RZ, R36.H1_H1 ;  /* 0x30000024ff147230 */ /* 0x000fe40000004100 */
[----:B------:R-:W-:Y:S01]  /*0e20*/  FMUL.FTZ R28, R28, R25 ;  /* 0x000000191c1c7220 */ /* 0x000fe20000410000 */
[----:B------:R-:W-:-:S02]  /*0e30*/  HADD2.F32 R27, -RZ, R40.H1_H1 ;  /* 0x30000028ff1b7230 */ /* 0x000fc40000004100 */
[----:B------:R-:W-:Y:S02]  /*0e40*/  HADD2.F32 R36, -RZ, R36.H0_H0 ;  /* 0x20000024ff247230 */ /* 0x000fe40000004100 */
[----:B------:R-:W-:Y:S02]  /*0e50*/  HADD2.F32 R25, -RZ, R40.H0_H0 ;  /* 0x20000028ff197230 */ /* 0x000fe40000004100 */
[----:B------:R-:W-:Y:S01]  /*0e60*/  FMUL.FTZ R27, R20, R27 ;  /* 0x0000001b141b7220 */ /* 0x000fe20000410000 */
[----:B------:R-:W-:Y:S02]  /*0e70*/  HADD2.F32 R21, -RZ, R29.H0_H0 ;  /* 0x2000001dff157230 */ /* 0x000fe40000004100 */
[----:B------:R-:W-:Y:S01]  /*0e80*/  FFMA.FTZ R22, R17, R22, R28 ;  /* 0x0000001611167223 */ /* 0x000fe2000001001c */
[----:B------:R-:W-:Y:S02]  /*0e90*/  HADD2.F32 R24, -RZ, R33.H0_H0 ;  /* 0x20000021ff187230 */ /* 0x000fe40000004100 */
[----:B------:R-:W-:Y:S01]  /*0ea0*/  FFMA.FTZ R36, R36, R25, R27 ;  /* 0x0000001924247223 */ /* 0x000fe2000001001b */
[----:B------:R-:W-:-:S02]  /*0eb0*/  HADD2.F32 R14, -RZ, R23.H0_H0 ;  /* 0x20000017ff0e7230 */ /* 0x000fc40000004100 */
[----:B------:R-:W-:Y:S02]  /*0ec0*/  HADD2.F32 R17, -RZ, R37.H0_H0 ;  /* 0x20000025ff117230 */ /* 0x000fe40000004100 */
[----:B------:R-:W-:Y:S02]  /*0ed0*/  HADD2.F32 R20, -RZ, R41.H0_H0 ;  /* 0x20000029ff147230 */ /* 0x000fe40000004100 */
[----:B------:R-:W-:Y:S01]  /*0ee0*/  FFMA.FTZ R24, R21, R24, R22 ;  /* 0x0000001815187223 */ /* 0x000fe20000010016 */
[----:B------:R-:W-:Y:S02]  /*0ef0*/  HADD2.F32 R29, -RZ, R29.H1_H1 ;  /* 0x3000001dff1d7230 */ /* 0x000fe40000004100 */
[----:B------:R-:W-:Y:S02]  /*0f00*/  HADD2.F32 R26, -RZ, R33.H1_H1 ;  /* 0x30000021ff1a7230 */ /* 0x000fe40000004100 */
[----:B------:R-:W-:Y:S01]  /*0f10*/  FFMA.FTZ R14, R14, R7, R9 ;  /* 0x000000070e0e7223 */ /* 0x000fe20000010009 */
[----:B------:R-:W-:-:S02]  /*0f20*/  HADD2.F32 R37, -RZ, R37.H1_H1 ;  /* 0x30000025ff257230 */ /* 0x000fc40000004100 */
[----:B------:R-:W-:Y:S01]  /*0f30*/  FFMA.FTZ R36, R17, R20, R36 ;  /* 0x0000001411247223 */ /* 0x000fe20000010024 */
[----:B------:R-:W-:Y:S02]  /*0f40*/  HADD2.F32 R22, -RZ, R41.H1_H1 ;  /* 0x30000029ff167230 */ /* 0x000fe40000004100 */
[----:B------:R-:W-:Y:S01]  /*0f50*/  FFMA.FTZ R24, R29, R26, R24 ;  /* 0x0000001a1d187223 */ /* 0x000fe20000010018 */
[----:B------:R-:W-:Y:S02]  /*0f60*/  HADD2.F32 R9, -RZ, R30.H0_H0 ;  /* 0x2000001eff097230 */ /* 0x000fe40000004100 */
[----:B------:R-:W-:Y:S02]  /*0f70*/  HADD2.F32 R32, -RZ, R34.H0_H0 ;  /* 0x20000022ff207230 */ /* 0x000fe40000004100 */
[----:B------:R-:W-:Y:S01]  /*0f80*/  FFMA.FTZ R22, R37, R22, R36 ;  /* 0x0000001625167223 */ /* 0x000fe20000010024 */
[----:B------:R-:W-:Y:S02]  /*0f90*/  HADD2.F32 R17, -RZ, R38.H0_H0 ;  /* 0x20000026ff117230 */ /* 0x000fe40000004100 */
[----:B------:R-:W-:-:S02]  /*0fa0*/  HADD2.F32 R20, -RZ, R42.H0_H0 ;  /* 0x2000002aff147230 */ /* 0x000fc40000004100 */
[----:B------:R-:W-:Y:S01]  /*0fb0*/  FFMA.FTZ R9, R9, R32, R24 ;  /* 0x0000002009097223 */ /* 0x000fe20000010018 */
[----:B------:R-:W-:Y:S02]  /*0fc0*/  HADD2.F32 R30, -RZ, R30.H1_H1 ;  /* 0x3000001eff1e7230 */ /* 0x000fe40000004100 */
        /* <DEDUP_REMOVED lines=13> */
[----:B------:R-:W-:Y:S02]  /*10a0*/  HADD2.F32 R16, -RZ, R35.H1_H1 ;  /* 0x30000023ff107230 */ /* 0x000fe40000004100 */
[----:B------:R-:W-:Y:S01]  /*10b0*/  FFMA.FTZ R20, R9, R20, R38 ;  /* 0x0000001409147223 */ /* 0x000fe20000010026 */
[----:B------:R-:W-:Y:S02]  /*10c0*/  HADD2.F32 R39, -RZ, R39.H1_H1 ;  /* 0x30000027ff277230 */ /* 0x000fe40000004100 */
[----:B------:R-:W-:Y:S02]  /*10d0*/  HADD2.F32 R18, -RZ, R43.H1_H1 ;  /* 0x3000002bff127230 */ /* 0x000fe40000004100 */
[----:B------:R-:W-:Y:S01]  /*10e0*/  FFMA.FTZ R14, R23, R12, R14 ;  /* 0x0000000c170e7223 */ /* 0x000fe2000001000e */
[----:B------:R-:W-:Y:S02]  /*10f0*/  FFMA.FTZ R30, R31, R16, R30 ;  /* 0x000000101f1e7223 */ /* 0x000fe4000001001e */
[----:B------:R-:W-:-:S02]  /*1100*/  FFMA.FTZ R20, R39, R18, R20 ;  /* 0x0000001227147223 */ /* 0x000fc40000010014 */
[----:B------:R-:W0:Y:S04]  /*1110*/  SHFL.BFLY PT, R7, R14, 0x4, 0x1f ;  /* 0x0c801f000e077f89 */ /* 0x000e2800000e0000 */
[----:B------:R-:W1:Y:S04]  /*1120*/  SHFL.BFLY PT, R13, R30, 0x4, 0x1f ;  /* 0x0c801f001e0d7f89 */ /* 0x000e6800000e0000 */
[----:B------:R-:W2:Y:S04]  /*1130*/  SHFL.BFLY PT, R12, R15, 0x4, 0x1f ;  /* 0x0c801f000f0c7f89 */ /* 0x000ea800000e0000 */
[----:B------:R-:W3:Y:S01]  /*1140*/  SHFL.BFLY PT, R17, R20, 0x4, 0x1f ;  /* 0x0c801f0014117f89 */ /* 0x000ee200000e0000 */
[----:B0-----:R-:W-:Y:S01]  /*1150*/  FADD.FTZ R9, R14, R7 ;  /* 0x000000070e097221 */ /* 0x001fe20000010000 */
[----:B-1----:R-:W-:Y:S01]  /*1160*/  FADD.FTZ R13, R30, R13 ;  /* 0x0000000d1e0d7221 */ /* 0x002fe20000010000 */
[----:B--2---:R-:W-:Y:S01]  /*1170*/  FADD.FTZ R12, R15, R12 ;  /* 0x0000000c0f0c7221 */ /* 0x004fe20000010000 */
[----:B---3--:R-:W-:-:S02]  /*1180*/  FADD.FTZ R22, R20, R17 ;  /* 0x0000001114167221 */ /* 0x008fc40000010000 */
[----:B------:R-:W0:Y:S04]  /*1190*/  SHFL.BFLY PT, R16, R9, 0x2, 0x1f ;  /* 0x0c401f0009107f89 */ /* 0x000e2800000e0000 */
[----:B------:R-:W1:Y:S04]  /*11a0*/  SHFL.BFLY PT, R18, R13, 0x2, 0x1f ;  /* 0x0c401f000d127f89 */ /* 0x000e6800000e0000 */
[----:B------:R-:W2:Y:S04]  /*11b0*/  SHFL.BFLY PT, R7, R12, 0x2, 0x1f ;  /* 0x0c401f000c077f89 */ /* 0x000ea800000e0000 */
[----:B------:R-:W3:Y:S01]  /*11c0*/  SHFL.BFLY PT, R15, R22, 0x2, 0x1f ;  /* 0x0c401f00160f7f89 */ /* 0x000ee200000e0000 */
[----:B------:R-:W-:-:S06]  /*11d0*/  MOV R19, 0x7f800000 ;  /* 0x7f80000000137802 */ /* 0x000fcc0000000f00 */
[----:B------:R4:W5:Y:S01]  /*11e0*/  @!P2 LDG.E R19, desc[UR6][R46.64] ;  /* 0x000000062e13a981 */ /* 0x000962000c1e1900 */
[----:B0-----:R-:W-:Y:S01]  /*11f0*/  FADD.FTZ R17, R9, R16 ;  /* 0x0000001009117221 */ /* 0x001fe20000010000 */
[----:B-1----:R-:W-:Y:S01]  /*1200*/  FADD.FTZ R20, R13, R18 ;  /* 0x000000120d147221 */ /* 0x002fe20000010000 */
[----:B--2---:R-:W-:Y:S01]  /*1210*/  FADD.FTZ R7, R12, R7 ;  /* 0x000000070c077221 */ /* 0x004fe20000010000 */
[----:B---3--:R-:W-:Y:S02]  /*1220*/  FADD.FTZ R23, R22, R15 ;  /* 0x0000000f16177221 */ /* 0x008fe40000010000 */
[----:B------:R-:W0:Y:S01]  /*1230*/  SHFL.BFLY PT, R18, R17, 0x1, 0x1f ;  /* 0x0c201f0011127f89 */ /* 0x000e2200000e0000 */
[----:B------:R-:W1:Y:S03]  /*1240*/  LDC.64 R14, c[0x0][0x2d0] ;  /* 0x0000b400ff0e7b82 */ /* 0x000e660000000a00 */
[----:B------:R-:W2:Y:S04]  /*1250*/  SHFL.BFLY PT, R21, R20, 0x1, 0x1f ;  /* 0x0c201f0014157f89 */ /* 0x000ea800000e0000 */
[----:B------:R-:W3:Y:S01]  /*1260*/  SHFL.BFLY PT, R16, R7, 0x1, 0x1f ;  /* 0x0c201f0007107f89 */ /* 0x000ee200000e0000 */
[----:B------:R-:W1:Y:S03]  /*1270*/  LDC.64 R12, c[0x0][0x2d8] ;  /* 0x0000b600ff0c7b82 */ /* 0x000e660000000a00 */
[----:B------:R-:W4:Y:S01]  /*1280*/  SHFL.BFLY PT, R24, R23, 0x1, 0x1f ;  /* 0x0c201f0017187f89 */ /* 0x000f2200000e0000 */
[----:B------:R-:W-:Y:S01]  /*1290*/  ISETP.NE.AND P2, PT, R5, RZ, PT ;  /* 0x000000ff0500720c */ /* 0x000fe20003f45270 */
[----:B------:R-:W-:Y:S01]  /*12a0*/  BSSY B0, `(.L_x_6663) ;  /* 0x0000022000007945 */ /* 0x000fe20003800000 */
[----:B0-----:R-:W-:Y:S01]  /*12b0*/  FADD.FTZ R26, R17, R18 ;  /* 0x00000012111a7221 */ /* 0x001fe20000010000 */
[----:B------:R-:W-:Y:S01]  /*12c0*/  SHF.L.U32 R18, R2, 0xd, RZ ;  /* 0x0000000d02127819 */ /* 0x000fe200000006ff */
[----:B--2---:R-:W-:Y:S01]  /*12d0*/  FADD.FTZ R27, R20, R21 ;  /* 0x00000015141b7221 */ /* 0x004fe20000010000 */
[----:B------:R-:W-:Y:S01]  /*12e0*/  SHF.L.U32 R21, R0, 0x2, RZ ;  /* 0x0000000200157819 */ /* 0x000fe200000006ff */
[----:B---3--:R-:W-:Y:S01]  /*12f0*/  FADD.FTZ R9, R7, R16 ;  /* 0x0000001007097221 */ /* 0x008fe20000010000 */
[----:B----4-:R-:W-:-:S06]  /*1300*/  FADD.FTZ R28, R23, R24 ;  /* 0x00000018171c7221 */ /* 0x010fcc0000010000 */
[----:B------:R-:W-:Y:S05]  /*1310*/  @P2 BRA `(.L_x_6664) ;  /* 0x0000000000682947 */ /* 0x000fea0003800000 */
[----:B------:R-:W0:Y:S01]  /*1320*/  LDC.64 R22, c[0x0][0x278] ;  /* 0x00009e00ff167b82 */ /* 0x000e220000000a00 */
[----:B------:R-:W-:Y:S01]  /*1330*/  SHF.R.S32.HI R11, RZ, 0x1f, R10 ;  /* 0x0000001fff0b7819 */ /* 0x000fe2000001140a */
[----:B------:R-:W-:Y:S01]  /*1340*/  ULDC.64 UR12, c[0x0][0x260] ;  /* 0x00009800000c7ab9 */ /* 0x000fe20000000a00 */
[-C--:B------:R-:W-:Y:S02]  /*1350*/  ISETP.GE.AND P4, PT, R4, R3.reuse, PT ;  /* 0x000000030400720c */ /* 0x080fe40003f86270 */
[----:B------:R-:W-:-:S03]  /*1360*/  ISETP.GE.AND P3, PT, R6, R3, PT ;  /* 0x000000030600720c */ /* 0x000fc60003f66270 */
[----:B------:R-:W2:Y:S01]  /*1370*/  LDC.64 R24, c[0x0][0x280] ;  /* 0x0000a000ff187b82 */ /* 0x000ea20000000a00 */
[C---:B0-----:R-:W-:Y:S02]  /*1380*/  IMAD R20, R22.reuse, UR10, RZ ;  /* 0x0000000a16147c24 */ /* 0x041fe4000f8e02ff */
[----:B------:R-:W-:-:S04]  /*1390*/  IMAD.WIDE.U32 R16, R22, UR8, R10 ;  /* 0x0000000816107c25 */ /* 0x000fc8000f8e000a */
[----:B------:R-:W-:Y:S02]  /*13a0*/  IMAD R5, R23, UR8, R20 ;  /* 0x0000000817057c24 */ /* 0x000fe4000f8e0214 */
[----:B--2---:R-:W-:-:S03]  /*13b0*/  IMAD R20, R24, UR11, RZ ;  /* 0x0000000b18147c24 */ /* 0x004fc6000f8e02ff */
        /* <DEDUP_REMOVED lines=11> */
[----:B------:R0:W-:Y:S01]  /*1470*/  STG.E desc[UR6][R16.64], R3 ;  /* 0x0000000310007986 */ /* 0x0001e2000c101906 */
[----:B------:R-:W-:-:S03]  /*1480*/  FSEL R9, R28, RZ, !P2 ;  /* 0x000000ff1c097208 */ /* 0x000fc60005000000 */
[----:B------:R0:W-:Y:S04]  /*1490*/  STG.E desc[UR6][R16.64+0x80], R5 ;  /* 0x0000800510007986 */ /* 0x0001e8000c101906 */
[----:B------:R0:W-:Y:S04]  /*14a0*/  STG.E desc[UR6][R16.64+0x100], R7 ;  /* 0x0001000710007986 */ /* 0x0001e8000c101906 */
[----:B------:R0:W-:Y:S02]  /*14b0*/  STG.E desc[UR6][R16.64+0x180], R9 ;  /* 0x0001800910007986 */ /* 0x0001e4000c101906 */
.L_x_6664:
[----:B------:R-:W-:Y:S05]  /*14c0*/  BSYNC B0 ;  /* 0x0000000000007941 */ /* 0x000fea0003800000 */
.L_x_6663:
[----:B------:R-:W-:Y:S01]  /*14d0*/  UIADD3 UR4, UR4, 0x7f, URZ ;  /* 0x0000007f04047890 */ /* 0x000fe2000fffe03f */
[----:B0-----:R-:W-:Y:S01]  /*14e0*/  SHF.R.S32.HI R3, RZ, 0x1f, R21 ;  /* 0x0000001fff037819 */ /* 0x001fe20000011415 */
[----:B-1----:R-:W-:Y:S01]  /*14f0*/  IMAD R6, R14, UR10, RZ ;  /* 0x0000000a0e067c24 */ /* 0x002fe2000f8e02ff */
[C---:B------:R-:W-:Y:S01]  /*1500*/  IADD3 R4, P1, R18.reuse, R21, RZ ;  /* 0x0000001512047210 */ /* 0x040fe20007f3e0ff */
[----:B------:R-:W-:Y:S01]  /*1510*/  USHF.R.S32.HI UR5, URZ, 0x1f, UR4 ;  /* 0x0000001f3f057899 */ /* 0x000fe20008011404 */
[----:B------:R-:W-:Y:S02]  /*1520*/  BSSY B0, `(.L_x_6665) ;  /* 0x0000022000007945 */ /* 0x000fe40003800000 */
[----:B------:R-:W-:Y:S01]  /*1530*/  LEA.HI.X.SX32 R5, R18, R3, 0x1, P1 ;  /* 0x0000000312057211 */ /* 0x000fe200008f0eff */
[----:B------:R-:W-:Y:S01]  /*1540*/  ULEA.HI UR5, UR5, UR4, URZ, 0x7 ;  /* 0x0000000405057291 */ /* 0x000fe2000f8f383f */
[----:B------:R-:W-:Y:S02]  /*1550*/  IMAD R3, R15, UR8, R6 ;  /* 0x000000080f037c24 */ /* 0x000fe4000f8e0206 */
[----:B------:R-:W-:Y:S01]  /*1560*/  IMAD.WIDE.U32 R14, R14, UR8, R4 ;  /* 0x000000080e0e7c25 */ /* 0x000fe2000f8e0004 */
[----:B------:R-:W-:-:S03]  /*1570*/  ULOP3.LUT UR5, UR5, 0xffffff80, URZ, 0xc0, !UPT ;  /* 0xffffff8005057892 */ /* 0x000fc6000f8ec03f */
[----:B------:R-:W-:Y:S01]  /*1580*/  IMAD R4, R12, UR11, RZ ;  /* 0x0000000b0c047c24 */ /* 0x000fe2000f8e02ff */
[----:B------:R-:W-:Y:S02]  /*1590*/  IADD3 R15, R15, R3, RZ ;  /* 0x000000030f0f7210 */ /* 0x000fe40007ffe0ff */
[----:B------:R-:W-:Y:S01]  /*15a0*/  IADD3 R3, -R10, UR5, RZ ;  /* 0x000000050a037c10 */ /* 0x000fe2000fffe1ff */
[----:B------:R-:W-:Y:S02]  /*15b0*/  IMAD R9, R13, UR9, R4 ;  /* 0x000000090d097c24 */ /* 0x000fe4000f8e0204 */
[----:B------:R-:W-:Y:S01]  /*15c0*/  IMAD.WIDE.U32 R12, R12, UR9, R14 ;  /* 0x000000090c0c7c25 */ /* 0x000fe2000f8e000e */
[----:B------:R-:W-:-:S04]  /*15d0*/  ISETP.GE.OR P0, PT, R0, R3, P0 ;  /* 0x000000030000720c */ /* 0x000fc80000706670 */
[----:B------:R-:W-:-:S09]  /*15e0*/  IADD3 R9, R13, R9, RZ ;  /* 0x000000090d097210 */ /* 0x000fd20007ffe0ff */
[----:B------:R-:W-:Y:S05]  /*15f0*/  @P0 BRA `(.L_x_6666) ;  /* 0x0000000000500947 */ /* 0x000fea0003800000 */
[----:B------:R-:W0:Y:S01]  /*1600*/  LDC.64 R14, c[0x0][0x2a8] ;  /* 0x0000aa00ff0e7b82 */ /* 0x000e220000000a00 */
[----:B------:R-:W-:Y:S01]  /*1610*/  SHF.R.S32.HI R3, RZ, 0x1f, R0 ;  /* 0x0000001fff037819 */ /* 0x000fe20000011400 */
[----:B------:R-:W-:Y:S01]  /*1620*/  ULDC.64 UR4, c[0x0][0x2a0] ;  /* 0x0000a80000047ab9 */ /* 0x000fe20000000a00 */
[----:B------:R-:W-:-:S04]  /*1630*/  IADD3 R4, P0, R10, R0, RZ ;  /* 0x000000000a047210 */ /* 0x000fc80007f1e0ff */
[----:B------:R-:W-:Y:S01]  /*1640*/  LEA.HI.X.SX32 R5, R10, R3, 0x1, P0 ;  /* 0x000000030a057211 */ /* 0x000fe200000f0eff */
[----:B------:R-:W1:Y:S01]  /*1650*/  LDC.64 R16, c[0x0][0x2b0] ;  /* 0x0000ac00ff107b82 */ /* 0x000e620000000a00 */
[----:B-----5:R-:W-:Y:S01]  /*1660*/  FSETP.NEU.FTZ.AND P0, PT, R19, -INF , PT ;  /* 0xff8000001300780b */ /* 0x020fe20003f1d000 */
[C---:B0-----:R-:W-:Y:S02]  /*1670*/  IMAD R6, R14.reuse, UR10, RZ ;  /* 0x0000000a0e067c24 */ /* 0x041fe4000f8e02ff */
[----:B------:R-:W-:-:S04]  /*1680*/  IMAD.WIDE.U32 R4, R14, UR8, R4 ;  /* 0x000000080e047c25 */ /* 0x000fc8000f8e0004 */
[----:B------:R-:W-:Y:S02]  /*1690*/  IMAD R3, R15, UR8, R6 ;  /* 0x000000080f037c24 */ /* 0x000fe4000f8e0206 */
[----:B-1----:R-:W-:-:S03]  /*16a0*/  IMAD R6, R16, UR11, RZ ;  /* 0x0000000b10067c24 */ /* 0x002fc6000f8e02ff */
        /* <DEDUP_REMOVED lines=9> */
.L_x_6666:
[----:B------:R-:W-:Y:S05]  /*1740*/  BSYNC B0 ;  /* 0x0000000000007941 */ /* 0x000fea0003800000 */
.L_x_6665:
[----:B------:R-:W-:Y:S01]  /*1750*/  ULDC.64 UR12, c[0x0][0x2e8] ;  /* 0x0000ba00000c7ab9 */ /* 0x000fe20000000a00 */
[----:B------:R-:W-:Y:S01]  /*1760*/  ULDC.64 UR4, c[0x0][0x2b8] ;  /* 0x0000ae0000047ab9 */ /* 0x000fe20000000a00 */
[----:B------:R-:W-:Y:S02]  /*1770*/  ISETP.NE.U32.AND P0, PT, RZ, UR12, PT ;  /* 0x0000000cff007c0c */ /* 0x000fe4000bf05070 */
[C---:B------:R-:W-:Y:S02]  /*1780*/  LEA R4, P1, R12.reuse, UR4, 0x2 ;  /* 0x000000040c047c11 */ /* 0x040fe4000f8210ff */
        /* <DEDUP_REMOVED lines=8> */
[----:B------:R1:W-:Y:S04]  /*1810*/  STG.E.128 desc[UR6][R4.64+0x5000], RZ ;  /* 0x005000ff04007986 */ /* 0x0003e8000c101d06 */
[----:B------:R1:W-:Y:S04]  /*1820*/  STG.E.128 desc[UR6][R4.64+0x6000], RZ ;  /* 0x006000ff04007986 */ /* 0x0003e8000c101d06 */
[----:B------:R1:W-:Y:S01]  /*1830*/  STG.E.128 desc[UR6][R4.64+0x7000], RZ ;  /* 0x007000ff04007986 */ /* 0x0003e2000c101d06 */
[----:B------:R-:W-:Y:S05]  /*1840*/  @P0 EXIT ;  /* 0x000000000000094d */ /* 0x000fea0003800000 */
[----:B0-----:R-:W0:Y:S08]  /*1850*/  LDC R3, c[0x0][0x2e0] ;  /* 0x0000b800ff037b82 */ /* 0x001e300000000800 */
[----:B------:R-:W2:Y:S08]  /*1860*/  LDC R7, c[0x0][0x220] ;  /* 0x00008800ff077b82 */ /* 0x000eb00000000800 */
[----:B-1----:R-:W1:Y:S01]  /*1870*/  LDC.64 R4, c[0x0][0x2e8] ;  /* 0x0000ba00ff047b82 */ /* 0x002e620000000a00 */
[----:B0-----:R-:W-:-:S04]  /*1880*/  IMAD R2, R2, R3, UR9 ;  /* 0x0000000902027e24 */ /* 0x001fc8000f8e0203 */
[----:B--2---:R-:W-:-:S04]  /*1890*/  IMAD R3, R2, R7, UR8 ;  /* 0x0000000802037e24 */ /* 0x004fc8000f8e0207 */
[----:B-1----:R-:W-:-:S05]  /*18a0*/  IMAD.WIDE R2, R3, 0x4, R4 ;  /* 0x0000000403027825 */ /* 0x002fca00078e0204 */
[----:B------:R-:W-:Y:S01]  /*18b0*/  STG.E desc[UR6][R2.64], RZ ;  /* 0x000000ff02007986 */ /* 0x000fe2000c101906 */
[----:B------:R-:W-:Y:S05]  /*18c0*/  EXIT ;  /* 0x000000000000794d */ /* 0x000fea0003800000 */
.L_x_6667:
        /* <DEDUP_REMOVED lines=11> */
.L_x_7421:


//--------------------- .text._ZN7cutlass13device_kernelIN5flash11enable_sm90INS1_16FlashAttnBwdSm90INS1_25CollectiveMainloopBwdSm90ILi2ELi2ELi2EN4cute5tupleIJNS5_1CILi1EEES8_S8_EEENS6_IJNS7_ILi128EEESA_NS7_ILi64EEEEEENS_6half_tEfNS_4arch4Sm90ELb1ELb0ELb0ELb1ELb0ELb1ELb0ELb0ELi2ELi1ELi2ELi2ELb0EEENS1_21CollectiveEpilogueBwdISC_SD_SF_Li256ELb1ELb0ELi1EEENS1_25SingleTileBwdLPTSchedulerILb1ELi128ELb0EEEEEEEEEvNT_6ParamsE --------------------------
	.section	.text._ZN7cutlass13device_kernelIN5flash11enable_sm90INS1_16FlashAttnBwdSm90INS1_25CollectiveMainloopBwdSm90ILi2ELi2ELi2EN4cute5tupleIJNS5_1CILi1EEES8_S8_EEENS6_IJNS7_ILi128EEESA_NS7_ILi64EEEEEENS_6half_tEfNS_4arch4Sm90ELb1ELb0ELb0ELb1ELb0ELb1ELb0ELb0ELi2ELi1ELi2ELi2ELb0EEENS1_21CollectiveEpilogueBwdISC_SD_SF_Li256ELb1ELb0ELi1EEENS1_25SingleTileBwdLPTSchedulerILb1ELi128ELb0EEEEEEEEEvNT_6ParamsE,"ax",@progbits
	.align	128
.text._ZN7cutlass13device_kernelIN5flash11enable_sm90INS1_16FlashAttnBwdSm90INS1_25CollectiveMainloopBwdSm90ILi2ELi2ELi2EN4cute5tupleIJNS5_1CILi1EEES8_S8_EEENS6_IJNS7_ILi128EEESA_NS7_ILi64EEEEEENS_6half_tEfNS_4arch4Sm90ELb1ELb0ELb0ELb1ELb0ELb1ELb0ELb0ELi2ELi1ELi2ELi2ELb0EEENS1_21CollectiveEpilogueBwdISC_SD_SF_Li256ELb1ELb0ELi1EEENS1_25SingleTileBwdLPTSchedulerILb1ELi128ELb0EEEEEEEEEvNT_6ParamsE:
        .type           _ZN7cutlass13device_kernelIN5flash11enable_sm90INS1_16FlashAttnBwdSm90INS1_25CollectiveMainloopBwdSm90ILi2ELi2ELi2EN4cute5tupleIJNS5_1CILi1EEES8_S8_EEENS6_IJNS7_ILi128EEESA_NS7_ILi64EEEEEENS_6half_tEfNS_4arch4Sm90ELb1ELb0ELb0ELb1ELb0ELb1ELb0ELb0ELi2ELi1ELi2ELi2ELb0EEENS1_21CollectiveEpilogueBwdISC_SD_SF_Li256ELb1ELb0ELi1EEENS1_25SingleTileBwdLPTSchedulerILb1ELi128ELb0EEEEEEEEEvNT_6ParamsE,@function
        .size           _ZN7cutlass13device_kernelIN5flash11enable_sm90INS1_16FlashAttnBwdSm90INS1_25CollectiveMainloopBwdSm90ILi2ELi2ELi2EN4cute5tupleIJNS5_1CILi1EEES8_S8_EEENS6_IJNS7_ILi128EEESA_NS7_ILi64EEEEEENS_6half_tEfNS_4arch4Sm90ELb1ELb0ELb0ELb1ELb0ELb1ELb0ELb0ELi2ELi1ELi2ELi2ELb0EEENS1_21CollectiveEpilogueBwdISC_SD_SF_Li256ELb1ELb0ELi1EEENS1_25SingleTileBwdLPTSchedulerILb1ELi128ELb0EEEEEEEEEvNT_6ParamsE,(.L_x_7422 - _ZN7cutlass13device_kernelIN5flash11enable_sm90INS1_16FlashAttnBwdSm90INS1_25CollectiveMainloopBwdSm90ILi2ELi2ELi2EN4cute5tupleIJNS5_1CILi1EEES8_S8_EEENS6_IJNS7_ILi128EEESA_NS7_ILi64EEEEEENS_6half_tEfNS_4arch4Sm90ELb1ELb0ELb0ELb1ELb0ELb1ELb0ELb0ELi2ELi1ELi2ELi2ELb0EEENS1_21CollectiveEpilogueBwdISC_SD_SF_Li256ELb1ELb0ELi1EEENS1_25SingleTileBwdLPTSchedulerILb1ELi128ELb0EEEEEEEEEvNT_6ParamsE)
        .other          _ZN7cutlass13device_kernelIN5flash11enable_sm90INS1_16FlashAttnBwdSm90INS1_25CollectiveMainloopBwdSm90ILi2ELi2ELi2EN4cute5tupleIJNS5_1CILi1EEES8_S8_EEENS6_IJNS7_ILi128EEESA_NS7_ILi64EEEEEENS_6half_tEfNS_4arch4Sm90ELb1ELb0ELb0ELb1ELb0ELb1ELb0ELb0ELi2ELi1ELi2ELi2ELb0EEENS1_21CollectiveEpilogueBwdISC_SD_SF_Li256ELb1ELb0ELi1EEENS1_25SingleTileBwdLPTSchedulerILb1ELi128ELb0EEEEEEEEEvNT_6ParamsE,@"STO_CUDA_ENTRY STV_DEFAULT"
_ZN7cutlass13device_kernelIN5flash11enable_sm90INS1_16FlashAttnBwdSm90INS1_25CollectiveMainloopBwdSm90ILi2ELi2ELi2EN4cute5tupleIJNS5_1CILi1EEES8_S8_EEENS6_IJNS7_ILi128EEESA_NS7_ILi64EEEEEENS_6half_tEfNS_4arch4Sm90ELb1ELb0ELb0ELb1ELb0ELb1ELb0ELb0ELi2ELi1ELi2ELi2ELb0EEENS1_21CollectiveEpilogueBwdISC_SD_SF_Li256ELb1ELb0ELi1EEENS1_25SingleTileBwdLPTSchedulerILb1ELi128ELb0EEEEEEEEEvNT_6ParamsE:
        /* <DEDUP_REMOVED lines=24> */
.L_x_6669:
[----:B------:R-:W-:Y:S05]  /*0180*/  BSYNC B0 ;  /* 0x0000000000007941 */ /* 0x000fea0003800000 */
.L_x_6668:
        /* <DEDUP_REMOVED lines=37> */
.L_x_6670:
        /* <DEDUP_REMOVED lines=22> */
.L_x_6671:
[----:B------:R-:W-:Y:S01]  /*0540*/  PLOP3.LUT P0, PT, PT, PT, UP0, 0x80, 0x0 ;  /* 0x000000000000781c */ /* 0x000fe20003f0f008 */
[----:B------:R-:W-:Y:S01]  /*0550*/  NOP ;  /* 0x0000000000007918 */ /* 0x000fe20000000000 */
[----:B------:R-:W-:Y:S01]  /*0560*/  ULDC.64 UR38, c[0x0][0x208] ;  /* 0x0000820000267ab9 */ /* 0x000fe20000000a00 */
[----:B------:R-:W-:Y:S01]  /*0570*/  BSSY B6, `(.L_x_6672) ;  /* 0x0000e58000067945 */ /* 0x000fe20003800000 */
[----:B-12-4-:R-:W-:Y:S09]  /*0580*/  BAR.SYNC.DEFER_BLOCKING 0x0 ;  /* 0x0000000000007b1d */ /* 0x016ff20000010000 */
[----:B------:R-:W-:Y:S05]  /*0590*/  @!P0 BRA `(.L_x_6673) ;  /* 0x000000a800b08947 */ /* 0x000fea0003800000 */
.L_x_6674:
        /* <DEDUP_REMOVED lines=32> */
.L_x_6675:
[----:B------:R-:W-:Y:S01]  /*07a0*/  ULDC UR7, c[0x0][0x8c4] ;  /* 0x0002310000077ab9 */ /* 0x000fe20000000800 */
[----:B------:R-:W-:Y:S01]  /*07b0*/  UMOV UR37, UR10 ;  /* 0x0000000a00257c82 */ /* 0x000fe20008000000 */
[----:B------:R-:W-:-:S11]  /*07c0*/  UISETP.NE.AND UP0, UPT, UR7, 0x1, UPT ;  /* 0x000000010700788c */ /* 0x000fd6000bf05270 */
[----:B------:R-:W-:Y:S02]  /*07d0*/  @UP0 ULDC.64 UR8, c[0x0][0x8c8] ;  /* 0x0002320000080ab9 */ /* 0x000fe40000000a00 */
[----:B------:R-:W-:-:S04]  /*07e0*/  UIMAD.WIDE.U32 UR4, UR10, UR8, URZ ;  /* 0x000000080a0472a5 */ /* 0x000fc8000f8e003f */
[----:B------:R-:W-:-:S04]  /*07f0*/  @UP0 USHF.R.U32.HI UR37, URZ, UR9, UR5 ;  /* 0x000000093f250299 */ /* 0x000fc80008011605 */
[----:B------:R-:W-:-:S12]  /*0800*/  UIMAD UR4, UR37, UR7, URZ ;  /* 0x00000007250472a4 */ /* 0x000fd8000f8e023f */
.L_x_6676:
        /* <DEDUP_REMOVED lines=23> */
.L_x_6677:
        /* <DEDUP_REMOVED lines=14> */
.L_x_6679:
[----:B------:R-:W-:-:S05]  /*0a60*/  ULDC UR4, c[0x0][0x8ec] ;  /* 0x00023b0000047ab9 */ /* 0x000fca0000000800 */
.L_x_6678:
        /* <DEDUP_REMOVED lines=23> */
.L_x_6681:
        /* <DEDUP_REMOVED lines=14> */
.L_x_6682:
        /* <DEDUP_REMOVED lines=11> */
.L_x_6683:
        /* <DEDUP_REMOVED lines=13> */
.L_x_6684:
        /* <DEDUP_REMOVED lines=68> */
.L_x_6687:
        /* <DEDUP_REMOVED lines=15> */
.L_x_6686:
        /* <DEDUP_REMOVED lines=22> */
.L_x_6689:
        /* <DEDUP_REMOVED lines=15> */
.L_x_6688:
[----:B------:R-:W-:Y:S01]  /*15c0*/  SHF.R.S32.HI R5, RZ, 0x1f, R16 ;  /* 0x0000001fff057819 */ /* 0x000fe20000011410 */
[----:B------:R-:W-:-:S03]  /*15d0*/  UMOV UR4, 0xffffffff ;  /* 0xffffffff00047882 */ /* 0x000fc60000000000 */
[----:B------:R-:W-:-:S04]  /*15e0*/  LEA.HI R0, R5, R16, RZ, 0x7 ;  /* 0x0000001005007211 */ /* 0x000fc800078f38ff */
[----:B------:R-:W-:Y:S01]  /*15f0*/  SHF.R.S32.HI R13, RZ, 0x7, R0 ;  /* 0x00000007ff0d7819 */ /* 0x000fe20000011400 */
[----:B------:R-:W-:Y:S06]  /*1600*/  BRA.DIV UR4, `(.L_x_6690) ;  /* 0x000000d604407947 */ /* 0x000fec000b800000 */
[----:B------:R1:W2:Y:S02]  /*1610*/  SHFL.IDX PT, R14, R13, RZ, 0x1f ;  /* 0x00001fff0d0e7589 */ /* 0x0002a400000e0000 */
.L_x_6815:
        /* <DEDUP_REMOVED lines=24> */
.L_x_6691:
[----:B------:R-:W-:Y:S01]  /*17a0*/  UIADD3 UR4, UR47, -UR42, URZ ;  /* 0x8000002a2f047290 */ /* 0x000fe2000fffe03f */
[----:B------:R-:W-:Y:S01]  /*17b0*/  IMAD.U32 R2, R8, 0x200, R3 ;  /* 0x0000020008027824 */ /* 0x000fe200078e0003 */
[----:B------:R-:W-:Y:S01]  /*17c0*/  ULDC UR5, c[0x0][0x74c] ;  /* 0x0001d30000057ab9 */ /* 0x000fe20000000800 */
[----:B------:R-:W-:Y:S01]  /*17d0*/  LOP3.LUT R3, R0, 0xffffff80, RZ, 0xc0, !PT ;  /* 0xffffff8000037812 */ /* 0x000fe200078ec0ff */
[----:B------:R-:W-:Y:S01]  /*17e0*/  ULEA UR4, UR37, UR4, 0x7 ;  /* 0x0000000425047291 */ /* 0x000fe2000f8e383f */
[----:B------:R-:W-:Y:S01]  /*17f0*/  IMAD.MOV.U32 R0, RZ, RZ, RZ ;  /* 0x000000ffff007224 */ /* 0x000fe200078e00ff */
[----:B------:R3:W-:Y:S01]  /*1800*/  STL [R1+0x28], R2 ;  /* 0x0000280201007387 */ /* 0x0007e20000100800 */
[----:B------:R-:W-:Y:S01]  /*1810*/  IMAD.MOV.U32 R4, RZ, RZ, RZ ;  /* 0x000000ffff047224 */ /* 0x000fe200078e00ff */
[----:B------:R-:W-:Y:S01]  /*1820*/  UIADD3 UR4, UR4, -UR5, URZ ;  /* 0x8000000504047290 */ /* 0x000fe2000fffe03f */
[----:B------:R-:W-:Y:S01]  /*1830*/  IMAD.IADD R6, R16, 0x1, -R3 ;  /* 0x0000000110067824 */ /* 0x000fe200078e0a03 */
[----:B------:R-:W-:-:S02]  /*1840*/  CS2R R182, SRZ ;  /* 0x0000000000b67805 */ /* 0x000fc4000001ff00 */
[----:B------:R-:W-:Y:S01]  /*1850*/  CS2R R180, SRZ ;  /* 0x0000000000b47805 */ /* 0x000fe2000001ff00 */
[----:B------:R-:W-:Y:S01]  /*1860*/  USHF.R.S32.HI UR5, URZ, 0x1f, UR4 ;  /* 0x0000001f3f057899 */ /* 0x000fe20008011404 */
[--C-:B------:R-:W-:Y:S01]  /*1870*/  IMAD R9, R13, 0x400, R6.reuse ;  /* 0x000004000d097824 */ /* 0x100fe200078e0206 */
[----:B------:R-:W-:Y:S02]  /*1880*/  SHF.R.S32.HI R11, RZ, 0x1f, R6 ;  /* 0x0000001fff0b7819 */ /* 0x000fe40000011406 */
[----:B------:R-:W-:Y:S01]  /*1890*/  CS2R R178, SRZ ;  /* 0x0000000000b27805 */ /* 0x000fe2000001ff00 */
[----:B------:R-:W-:Y:S01]  /*18a0*/  ULEA.HI UR5, UR5, UR4, URZ, 0x7 ;  /* 0x0000000405057291 */ /* 0x000fe2000f8f383f */
[----:B------:R-:W-:Y:S01]  /*18b0*/  IMAD.SHL.U32 R9, R9, 0x4, RZ ;  /* 0x0000000409097824 */ /* 0x000fe200078e00ff */
[----:B------:R-:W-:Y:S01]  /*18c0*/  LEA.HI R10, R11, R6, RZ, 0x2 ;  /* 0x000000060b0a7211 */ /* 0x000fe200078f10ff */
[----:B------:R4:W-:Y:S01]  /*18d0*/  STL [R1+0x20], R11 ;  /* 0x0000200b01007387 */ /* 0x0009e20000100800 */
[----:B------:R-:W-:Y:S01]  /*18e0*/  ULEA.HI.SX32 UR5, UR5, 0x1, 0x19 ;  /* 0x0000000105057891 */ /* 0x000fe2000f8fca3f */
[----:B------:R-:W-:-:S02]  /*18f0*/  CS2R R176, SRZ ;  /* 0x0000000000b07805 */ /* 0x000fc4000001ff00 */
[----:B------:R-:W-:Y:S02]  /*1900*/  LOP3.LUT R3, R10, 0xfffffffc, RZ, 0xc0, !PT ;  /* 0xfffffffc0a037812 */ /* 0x000fe400078ec0ff */
        /* <DEDUP_REMOVED lines=35> */
[----:B----4-:R-:W-:Y:S06]  /*1b40*/  @P0 BRA `(.L_x_6693) ;  /* 0x0000003800840947 */ /* 0x010fec0003800000 */
[----:B------:R-:W-:Y:S01]  /*1b50*/  UIMAD UR4, UR37, -0x80, UR42 ;  /* 0xffffff80250478a4 */ /* 0x000fe2000f8e022a */
[----:B------:R-:W-:Y:S01]  /*1b60*/  LOP3.LUT R7, R7, 0xffffffe0, RZ, 0xc0, !PT ;  /* 0xffffffe007077812 */ /* 0x000fe200078ec0ff */
[----:B------:R-:W-:Y:S01]  /*1b70*/  IMAD.MOV.U32 R183, RZ, RZ, RZ ;  /* 0x000000ffffb77224 */ /* 0x000fe200078e00ff */
[----:B------:R-:W-:Y:S02]  /*1b80*/  LEA.HI R6, R11, R6, RZ, 0x5 ;  /* 0x000000060b067211 */ /* 0x000fe400078f28ff */
[C---:B------:R-:W-:Y:S01]  /*1b90*/  LEA.HI R0, R13.reuse, R13, RZ, 0x1 ;  /* 0x0000000d0d007211 */ /* 0x040fe200078f08ff */
[----:B------:R-:W-:Y:S01]  /*1ba0*/  IMAD.IADD R7, R16, 0x1, -R7 ;  /* 0x0000000110077824 */ /* 0x000fe200078e0a07 */
[----:B------:R-:W-:Y:S01]  /*1bb0*/  SHF.R.S32.HI R6, RZ, 0x5, R6 ;  /* 0x00000005ff067819 */ /* 0x000fe20000011406 */
[----:B------:R-:W-:Y:S01]  /*1bc0*/  IMAD.U32 R9, RZ, RZ, UR4 ;  /* 0x00000004ff097e24 */ /* 0x000fe2000f8e00ff */
        /* <DEDUP_REMOVED lines=9> */
[----:B------:R-:W-:Y:S02]  /*1c60*/  LEA.HI R10, R5, R16, RZ, 0x2 ;  /* 0x00000010050a7211 */ /* 0x000fe400078f10ff */
[--C-:B------:R-:W-:Y:S02]  /*1c70*/  SHF.R.S32.HI R0, RZ, 0x3, R4.reuse ;  /* 0x00000003ff007819 */ /* 0x100fe40000011404 */
[----:B------:R-:W-:-:S02]  /*1c80*/  SHF.R.S32.HI R5, RZ, 0x1f, R4 ;  /* 0x0000001fff057819 */ /* 0x000fc40000011404 */
[----:B------:R-:W-:Y:S02]  /*1c90*/  LOP3.LUT R9, R9, 0xfffffff8, RZ, 0xc0, !PT ;  /* 0xfffffff809097812 */ /* 0x000fe400078ec0ff */
[----:B------:R-:W-:Y:S02]  /*1ca0*/  SHF.R.S32.HI R4, RZ, 0x2, R7 ;  /* 0x00000002ff047819 */ /* 0x000fe40000011407 */
[----:B------:R-:W-:Y:S02]  /*1cb0*/  LEA.HI R5, R5, R0, RZ, 0x4 ;  /* 0x0000000005057211 */ /* 0x000fe400078f20ff */
[----:B------:R-:W-:Y:S01]  /*1cc0*/  IADD3 R12, R8, R9, -R6 ;  /* 0x00000009080c7210 */ /* 0x000fe20007ffe806 */
[C---:B------:R-:W-:Y:S01]  /*1cd0*/  VIADD R6, R4.reuse, 0x8 ;  /* 0x0000000804067836 */ /* 0x040fe20000000000 */
[----:B------:R-:W-:Y:S01]  /*1ce0*/  LOP3.LUT R9, R5, 0x1ffffff0, RZ, 0xc0, !PT ;  /* 0x1ffffff005097812 */ /* 0x000fe200078ec0ff */
[----:B------:R-:W-:Y:S01]  /*1cf0*/  VIADD R14, R4, 0x18 ;  /* 0x00000018040e7836 */ /* 0x000fe20000000000 */
[----:B------:R-:W-:-:S02]  /*1d00*/  LOP3.LUT R11, R10, 0xfffffffc, RZ, 0xc0, !PT ;  /* 0xfffffffc0a0b7812 */ /* 0x000fc400078ec0ff */
        /* <DEDUP_REMOVED lines=13> */
[----:B------:R-:W-:Y:S01]  /*1de0*/  SHF.R.S32.HI R11, RZ, 0x1f, R10 ;  /* 0x0000001fff0b7819 */ /* 0x000fe2000001140a */
[----:B------:R-:W-:Y:S01]  /*1df0*/  IMAD R5, R0, 0x8, R5 ;  /* 0x0000000800057824 */ /* 0x000fe200078e0205 */
[----:B------:R-:W-:Y:S02]  /*1e00*/  LOP3.LUT R13, R6, 0xfffffffe, RZ, 0xc0, !PT ;  /* 0xfffffffe060d7812 */ /* 0x000fe400078ec0ff */
[--C-:B------:R-:W-:Y:S02]  /*1e10*/  SHF.R.S32.HI R10, RZ, 0x1, R6.reuse ;  /* 0x00000001ff0a7819 */ /* 0x100fe40000011406 */
[----:B--2---:R-:W-:Y:S01]  /*1e20*/  SHF.R.S32.HI R15, RZ, 0x1f, R6 ;  /* 0x0000001fff0f7819 */ /* 0x004fe20000011406 */
[----:B------:R-:W-:Y:S01]  /*1e30*/  IMAD.IADD R13, R12, 0x1, -R13 ;  /* 0x000000010c0d7824 */ /* 0x000fe200078e0a0d */
[--C-:B------:R-:W-:Y:S01]  /*1e40*/  SHF.R.S32.HI R6, RZ, 0x1, R16.reuse ;  /* 0x00000001ff067819 */ /* 0x100fe20000011410 */
[----:B------:R1:W-:Y:S01]  /*1e50*/  STL [R1+0x10], R5 ;  /* 0x0000100501007387 */ /* 0x0003e20000100800 */
[----:B------:R-:W-:-:S02]  /*1e60*/  SHF.R.S32.HI R17, RZ, 0x1f, R16 ;  /* 0x0000001fff117819 */ /* 0x000fc40000011410 */
[----:B------:R-:W-:Y:S02]  /*1e70*/  LEA.HI R11, R11, R4, RZ, 0x4 ;  /* 0x000000040b0b7211 */ /* 0x000fe400078f20ff */
[----:B------:R-:W-:Y:S02]  /*1e80*/  LEA.HI R15, R15, R10, RZ, 0x4 ;  /* 0x0000000a0f0f7211 */ /* 0x000fe400078f20ff */
[----:B------:R-:W-:Y:S02]  /*1e90*/  LEA.HI R12, R17, R6, RZ, 0x4 ;  /* 0x00000006110c7211 */ /* 0x000fe400078f20ff */
[----:B------:R-:W-:Y:S02]  /*1ea0*/  LOP3.LUT R11, R11, 0x1ffffff0, RZ, 0xc0, !PT ;  /* 0x1ffffff00b0b7812 */ /* 0x000fe400078ec0ff */
[----:B------:R-:W-:Y:S02]  /*1eb0*/  LOP3.LUT R15, R15, 0x1ffffff0, RZ, 0xc0, !PT ;  /* 0x1ffffff00f0f7812 */ /* 0x000fe400078ec0ff */
[----:B------:R-:W-:Y:S01]  /*1ec0*/  LOP3.LUT R17, R16, 0xfffffffe, RZ, 0xc0, !PT ;  /* 0xfffffffe10117812 */ /* 0x000fe200078ec0ff */
[----:B------:R-:W-:Y:S01]  /*1ed0*/  IMAD.IADD R4, R4, 0x1, -R11 ;  /* 0x0000000104047824 */ /* 0x000fe200078e0a0b */
[----:B------:R-:W-:Y:S01]  /*1ee0*/  LOP3.LUT R19, R12, 0x1ffffff0, RZ, 0xc0, !PT ;  /* 0x1ffffff00c137812 */ /* 0x000fe200078ec0ff */
[----:B------:R-:W-:-:S02]  /*1ef0*/  IMAD.IADD R10, R10, 0x1, -R15 ;  /* 0x000000010a0a7824 */ /* 0x000fc400078e0a0f */
[----:B------:R-:W-:Y:S02]  /*1f00*/  IMAD.IADD R17, R14, 0x1, -R17 ;  /* 0x000000010e117824 */ /* 0x000fe400078e0a11 */
[----:B------:R-:W-:Y:S02]  /*1f10*/  IMAD.IADD R6, R6, 0x1, -R19 ;  /* 0x0000000106067824 */ /* 0x000fe400078e0a13 */
        /* <DEDUP_REMOVED lines=8> */
.L_x_6704:
[----:B------:R-:W-:-:S06]  /*1fa0*/  ULOP3.LUT UR4, UR36, 0x1, URZ, 0xfc, !UPT ;  /* 0x0000000124047892 */ /* 0x000fcc000f8efc3f */
[----:B---3--:R-:W-:-:S05]  /*1fb0*/  IMAD.U32 R5, RZ, RZ, UR4 ;  /* 0x00000004ff057e24 */ /* 0x008fca000f8e00ff */
[----:B------:R-:W-:-:S13]  /*1fc0*/  ISETP.NE.AND P0, PT, R5, 0x3, PT ;  /* 0x000000030500780c */ /* 0x000fda0003f05270 */
[----:B------:R-:W-:Y:S05]  /*1fd0*/  @!P0 BRA `(.L_x_6694) ;  /* 0x0000000000048947 */ /* 0x000fea0003800000 */
[----:B------:R-:W-:Y:S01]  /*1fe0*/  BPT.TRAP 0x1 ;  /* 0x000000040000795c */ /* 0x000fe20000300000 */
.L_x_6694:
[----:B------:R-:W-:Y:S01]  /*1ff0*/  IMAD R6, R0, 0x8, R236 ;  /* 0x0000000800067824 */ /* 0x000fe200078e02ec */
[----:B------:R-:W-:-:S04]  /*2000*/  SHF.L.U32 R21, R4, 0x1f, RZ ;  /* 0x0000001f04157819 */ /* 0x000fc800000006ff */
[----:B------:R1:W2:Y:S01]  /*2010*/  SYNCS.PHASECHK.TRANS64.TRYWAIT P1, [R6+URZ+0x30c10], R21 ;  /* 0x030c1015060075a7 */ /* 0x0002a2000802017f */
[----:B------:R-:W-:Y:S05]  /*2020*/  @!P0 BRA `(.L_x_6695) ;  /* 0x0000000000048947 */ /* 0x000fea0003800000 */
[----:B------:R-:W-:Y:S01]  /*2030*/  BPT.TRAP 0x1 ;  /* 0x000000040000795c */ /* 0x000fe20000300000 */
.L_x_6695:
[----:B------:R-:W-:-:S05]  /*2040*/  VIADD R5, R236, 0x10000 ;  /* 0x00010000ec057836 */ /* 0x000fca0000000000 */
[----:B------:R-:W-:-:S04]  /*2050*/  SHF.R.U32.HI R5, RZ, 0x4, R5 ;  /* 0x00000004ff057819 */ /* 0x000fc80000011605 */
[----:B------:R-:W-:Y:S01]  /*2060*/  LOP3.LUT R5, R5, 0x3fff, RZ, 0xc0, !PT ;  /* 0x00003fff05057812 */ /* 0x000fe200078ec0ff */
[----:B--2---:R-:W-:Y:S06]  /*2070*/  @P1 BRA `(.L_x_6696) ;  /* 0x0000000000081947 */ /* 0x004fec0003800000 */
[----:B------:R-:W2:Y:S02]  /*2080*/  SYNCS.PHASECHK.TRANS64.TRYWAIT P1, [R6+URZ+0x30c10], R21 ;  /* 0x030c1015060075a7 */ /* 0x000ea4000802017f */
[----:B--2---:R-:W-:Y:S05]  /*2090*/  @!P1 BRA `(.L_x_6697) ;  /* 0x000000c800cc9947 */ /* 0x004fea0003800000 */
.L_x_6696:
        /* <DEDUP_REMOVED lines=12> */
[----:B------:R-:W-:Y:S01]  /*2160*/  VIADD R18, R236, 0x20000 ;  /* 0x00020000ec127836 */ /* 0x000fe20000000000 */
[----:B------:R-:W-:Y:S01]  /*2170*/  UMOV UR7, 0x40000040 ;  /* 0x4000004000077882 */ /* 0x000fe20000000000 */
[----:B------:R-:W-:Y:S01]  /*2180*/  UMOV UR5, 0x40000040 ;  /* 0x4000004000057882 */ /* 0x000fe20000000000 */
[----:B------:R-:W-:-:S02]  /*2190*/  ULOP3.LUT UR4, UR4, 0x3fff, URZ, 0xc0, !UPT ;  /* 0x00003fff04047892 */ /* 0x000fc4000f8ec03f */
        /* <DEDUP_REMOVED lines=33> */
[----:B------:R-:W-:Y:S02]  /*23b0*/  IMAD R13, R19, 0x4, R236 ;  /* 0x00000004130d7824 */ /* 0x000fe400078e02ec */
        /* <DEDUP_REMOVED lines=14> */
.L_x_6698:
[----:B------:R1:W1:Y:S01]  /*24a0*/  SYNCS.PHASECHK.TRANS64.TRYWAIT P1, [R6+URZ+0x30c30], R21 ;  /* 0x030c3015060075a7 */ /* 0x000262000802017f */
[----:B------:R-:W-:Y:S05]  /*24b0*/  @!P0 BRA `(.L_x_6699) ;  /* 0x0000000000048947 */ /* 0x000fea0003800000 */
[----:B------:R-:W-:Y:S01]  /*24c0*/  BPT.TRAP 0x1 ;  /* 0x000000040000795c */ /* 0x000fe20000300000 */
.L_x_6699:
[----:B------:R-:W-:-:S05]  /*24d0*/  VIADD R15, R236, 0x18000 ;  /* 0x00018000ec0f7836 */ /* 0x000fca0000000000 */
[----:B------:R-:W-:-:S04]  /*24e0*/  SHF.R.U32.HI R15, RZ, 0x4, R15 ;  /* 0x00000004ff0f7819 */ /* 0x000fc8000001160f */
[----:B------:R-:W-:-:S04]  /*24f0*/  LOP3.LUT R15, R15, 0x3fff, RZ, 0xc0, !PT ;  /* 0x00003fff0f0f7812 */ /* 0x000fc800078ec0ff */
[----:B------:R-:W-:Y:S01]  /*2500*/  LOP3.LUT R17, R15, 0x10000, RZ, 0xfc, !PT ;  /* 0x000100000f117812 */ /* 0x000fe200078efcff */
[----:B-1----:R-:W-:Y:S06]  /*2510*/  @P1 BRA `(.L_x_6700) ;  /* 0x0000000000081947 */ /* 0x002fec0003800000 */
[----:B------:R-:W1:Y:S02]  /*2520*/  SYNCS.PHASECHK.TRANS64.TRYWAIT P1, [R6+URZ+0x30c30], R21 ;  /* 0x030c3015060075a7 */ /* 0x000e64000802017f */
[----:B-1----:R-:W-:Y:S05]  /*2530*/  @!P1 BRA `(.L_x_6701) ;  /* 0x000000c400b89947 */ /* 0x002fea0003800000 */
.L_x_6700:
[----:B------:R-:W-:Y:S01]  /*2540*/  UIADD3 UR9, UR9, 0x4000, URZ ;  /* 0x0000400009097890 */ /* 0x000fe2000fffe03f */
[----:B------:R-:W-:Y:S01]  /*2550*/  IMAD R17, R0, 0x400, R17 ;  /* 0x0000040000117824 */ /* 0x000fe200078e0211 */
[----:B------:R-:W-:Y:S01]  /*2560*/  UIMAD UR4, UR45, -0x80, UR43 ;  /* 0xffffff802d0478a4 */ /* 0x000fe2000f8e022b */
[----:B------:R-:W-:Y:S01]  /*2570*/  IMAD.MOV.U32 R18, RZ, RZ, -0x2 ;  /* 0xfffffffeff127424 */ /* 0x000fe200078e00ff */
[----:B------:R-:W-:Y:S01]  /*2580*/  USHF.R.U32.HI UR9, URZ, 0x4, UR9 ;  /* 0x000000043f097899 */ /* 0x000fe20008011609 */
[----:B------:R-:W-:Y:S01]  /*2590*/  WARPGROUP.ARRIVE ;  /* 0x00000000000079c5 */ /* 0x000fe20000000000 */
[----:B------:R-:W-:Y:S01]  /*25a0*/  R2UR UR8, R17 ;  /* 0x00000000110872ca */ /* 0x000fe200000e0000 */
[----:B------:R-:W-:Y:S01]  /*25b0*/  UMOV UR7, 0x40000040 ;  /* 0x4000004000077882 */ /* 0x000fe20000000000 */
[----:B------:R-:W-:Y:S01]  /*25c0*/  ULOP3.LUT UR9, UR9, 0x3fff, URZ, 0xc0, !UPT ;  /* 0x00003fff09097892 */ /* 0x000fe2000f8ec03f */
[----:B------:R-:W-:Y:S01]  /*25d0*/  IMAD R18, R3, R18, UR4 ;  /* 0x0000000403127e24 */ /* 0x000fe2000f8e0212 */
[----:B------:R-:W-:Y:S01]  /*25e0*/  UMOV UR5, 0x40000040 ;  /* 0x4000004000057882 */ /* 0x000fe20000000000 */
[----:B------:R-:W-:Y:S01]  /*25f0*/  ISETP.GT.AND P1, PT, R7, RZ, PT ;  /* 0x000000ff0700720c */ /* 0x000fe20003f24270 */
[----:B------:R-:W-:Y:S01]  /*2600*/  ULOP3.LUT UR9, UR9, 0x10000, URZ, 0xfc, !UPT ;  /* 0x0001000009097892 */ /* 0x000fe2000f8efc3f */
[----:B------:R-:W-:Y:S01]  /*2610*/  IMAD.IADD R17, R18, 0x1, -R7 ;  /* 0x0000000112117824 */ /* 0x000fe200078e0a07 */
[----:B------:R-:W-:Y:S01]  /*2620*/  ULDC UR10, c[0x0][0x744] ;  /* 0x0001d100000a7ab9 */ /* 0x000fe20000000800 */
[C---:B------:R-:W-:Y:S01]  /*2630*/  VIADD R235, R8.reuse, 0x8 ;  /* 0x0000000808eb7836 */ /* 0x040fe20000000000 */
[----:B----4-:R-:W-:Y:S01]  /*2640*/  SHFL.IDX PT, R224, R11, R8, 0x1f ;  /* 0x00001f080be07589 */ /* 0x010fe200000e0000 */
[----:B------:R-:W-:Y:S01]  /*2650*/  VIADD R233, R8, 0x10 ;  /* 0x0000001008e97836 */ /* 0x000fe20000000000 */
[----:B------:R-:W-:Y:S01]  /*2660*/  SEL R18, R17, 0x80, P1 ;  /* 0x0000008011127807 */ /* 0x000fe20000800000 */
[----:B------:R-:W-:Y:S01]  /*2670*/  UMOV UR6, UR8 ;  /* 0x0000000800067c82 */ /* 0x000fe20008000000 */
[----:B------:R-:W-:Y:S01]  /*2680*/  UMOV UR4, UR9 ;  /* 0x0000000900047c82 */ /* 0x000fe20008000000 */
[----:B--2---:R-:W-:Y:S01]  /*2690*/  SHFL.IDX PT, R21, R10, R235, 0x1f ;  /* 0x00001feb0a157589 */ /* 0x004fe200000e0000 */
[----:B------:R-:W-:Y:S01]  /*26a0*/  HGMMA.64x128x16.F32 R24, gdesc[UR4], RZ, !UPT, gsb0 ;  /* 0x01e00000041879f0 */ /* 0x000fe2000c0008ff */
[----:B------:R-:W-:Y:S01]  /*26b0*/  UIADD3 UR6, UR8, 0x2, URZ ;  /* 0x0000000208067890 */ /* 0x000fe2000fffe03f */
[C---:B------:R-:W-:Y:S01]  /*26c0*/  ISETP.GT.AND P5, PT, R18.reuse, RZ, PT ;  /* 0x000000ff1200720c */ /* 0x040fe20003fa4270 */
[----:B------:R-:W-:Y:S01]  /*26d0*/  UIADD3 UR4, UR9, 0x2, URZ ;  /* 0x0000000209047890 */ /* 0x000fe2000fffe03f */
[----:B------:R-:W-:Y:S01]  /*26e0*/  ISETP.GT.AND P6, PT, R18, 0x1, PT ;  /* 0x000000011200780c */ /* 0x000fe20003fc4270 */
[----:B------:R-:W-:Y:S01]  /*26f0*/  UMOV UR7, 0x40000040 ;  /* 0x4000004000077882 */ /* 0x000fe20000000000 */
[----:B------:R-:W-:Y:S01]  /*2700*/  FSEL R88, R88, -INF , !P5 ;  /* 0xff80000058587808 */ /* 0x000fe20006800000 */
[----:B------:R-:W-:Y:S01]  /*2710*/  UMOV UR5, 0x40000040 ;  /* 0x4000004000057882 */ /* 0x000fe20000000000 */
[----:B------:R-:W-:Y:S01]  /*2720*/  FSEL R89, R89, -INF , !P6 ;  /* 0xff80000059597808 */ /* 0x000fe20007000000 */
[----:B------:R-:W-:Y:S01]  /*2730*/  SHFL.IDX PT, R222, R10, R233, 0x1f ;  /* 0x00001fe90ade7589 */ /* 0x000fe200000e0000 */
[----:B------:R-:W-:Y:S01]  /*2740*/  ISETP.GT.AND P1, PT, R18, 0x8, PT ;  /* 0x000000081200780c */ /* 0x000fe20003f24270 */
[----:B------:R-:W-:Y:S01]  /*2750*/  VIADD R234, R8, 0xc ;  /* 0x0000000c08ea7836 */ /* 0x000fe20000000000 */
[----:B------:R-:W-:Y:S01]  /*2760*/  ISETP.GT.AND P2, PT, R18, 0x9, PT ;  /* 0x000000091200780c */ /* 0x000fe20003f44270 */
[----:B------:R-:W-:Y:S01]  /*2770*/  VIADD R237, R8, 0x4 ;  /* 0x0000000408ed7836 */ /* 0x000fe20000000000 */
[----:B------:R-:W-:Y:S01]  /*2780*/  ISETP.GT.AND P3, PT, R18, 0x10, PT ;  /* 0x000000101200780c */ /* 0x000fe20003f64270 */
[----:B------:R-:W-:Y:S01]  /*2790*/  VIADD R231, R8, 0x18 ;  /* 0x0000001808e77836 */ /* 0x000fe20000000000 */
[C---:B------:R-:W-:Y:S01]  /*27a0*/  ISETP.GT.AND P4, PT, R18.reuse, 0x11, PT ;  /* 0x000000111200780c */ /* 0x040fe20003f84270 */
[----:B------:R-:W-:Y:S01]  /*27b0*/  SHFL.IDX PT, R221, R10, R234, 0x1f ;  /* 0x00001fea0add7589 */ /* 0x000fe200000e0000 */
[----:B------:R-:W-:Y:S01]  /*27c0*/  ISETP.GT.AND P5, PT, R18, 0x18, PT ;  /* 0x000000181200780c */ /* 0x000fe20003fa4270 */
[----:B------:R-:W-:Y:S01]  /*27d0*/  VIADD R232, R8, 0x14 ;  /* 0x0000001408e87836 */ /* 0x000fe20000000000 */
[----:B------:R-:W-:Y:S01]  /*27e0*/  ISETP.GT.AND P6, PT, R18, 0x19, PT ;  /* 0x000000191200780c */ /* 0x000fe20003fc4270 */
[----:B------:R-:W1:Y:S01]  /*27f0*/  SHFL.IDX PT, R19, R10, R237, 0x1f ;  /* 0x00001fed0a137589 */ /* 0x000e6200000e0000 */
[----:B------:R-:W-:Y:S01]  /*2800*/  FSEL R92, R92, -INF , !P1 ;  /* 0xff8000005c5c7808 */ /* 0x000fe20004800000 */
[----:B------:R-:W-:Y:S01]  /*2810*/  VIADD R230, R8, 0x1c ;  /* 0x0000001c08e67836 */ /* 0x000fe20000000000 */
[----:B------:R-:W-:Y:S01]  /*2820*/  FSEL R93, R93, -INF , !P2 ;  /* 0xff8000005d5d7808 */ /* 0x000fe20005000000 */
[----:B------:R-:W-:Y:S01]  /*2830*/  SHFL.IDX PT, R225, R11, R235, 0x1f ;  /* 0x00001feb0be17589 */ /* 0x000fe200000e0000 */
[----:B------:R-:W-:-:S02]  /*2840*/  FSEL R96, R96, -INF , !P3 ;  /* 0xff80000060607808 */ /* 0x000fc40005800000 */
[----:B------:R-:W-:Y:S01]  /*2850*/  FSEL R97, R97, -INF , !P4 ;  /* 0xff80000061617808 */ /* 0x000fe20006000000 */
[----:B------:R-:W-:Y:S01]  /*2860*/  SHFL.IDX PT, R226, R11, R233, 0x1f ;  /* 0x00001fe90be27589 */ /* 0x000fe200000e0000 */
[----:B------:R-:W-:Y:S02]  /*2870*/  FSEL R100, R100, -INF , !P5 ;  /* 0xff80000064647808 */ /* 0x000fe40006800000 */
[----:B------:R-:W-:Y:S01]  /*2880*/  FSEL R101, R101, -INF , !P6 ;  /* 0xff80000065657808 */ /* 0x000fe20007000000 */
[----:B---3--:R-:W-:Y:S01]  /*2890*/  SHFL.IDX PT, R223, R14, R230, 0x1f ;  /* 0x00001fe60edf7589 */ /* 0x008fe200000e0000 */
[C---:B------:R-:W-:Y:S02]  /*28a0*/  ISETP.GT.AND P1, PT, R18.reuse, 0x20, PT ;  /* 0x000000201200780c */ /* 0x040fe40003f24270 */
[C---:B------:R-:W-:Y:S01]  /*28b0*/  ISETP.GT.AND P2, PT, R18.reuse, 0x21, PT ;  /* 0x000000211200780c */ /* 0x040fe20003f44270 */
[----:B------:R-:W-:Y:S01]  /*28c0*/  SHFL.IDX PT, R227, R13, R231, 0x1f ;  /* 0x00001fe70de37589 */ /* 0x000fe200000e0000 */
[----:B------:R-:W-:-:S02]  /*28d0*/  ISETP.GT.AND P3, PT, R18, 0x28, PT ;  /* 0x000000281200780c */ /* 0x000fc40003f64270 */
[C---:B------:R-:W-:Y:S02]  /*28e0*/  ISETP.GT.AND P4, PT, R18.reuse, 0x29, PT ;  /* 0x000000291200780c */ /* 0x040fe40003f84270 */
[C---:B------:R-:W-:Y:S02]  /*28f0*/  ISETP.GT.AND P5, PT, R18.reuse, 0x30, PT ;  /* 0x000000301200780c */ /* 0x040fe40003fa4270 */
[----:B------:R-:W-:Y:S01]  /*2900*/  ISETP.GT.AND P6, PT, R18, 0x31, PT ;  /* 0x000000311200780c */ /* 0x000fe20003fc4270 */
[----:B-1----:R-:W-:Y:S01]  /*2910*/  FFMA.FTZ R219, R89, UR10, -R19 ;  /* 0x0000000a59db7c23 */ /* 0x002fe20008010813 */
[----:B------:R-:W-:Y:S01]  /*2920*/  FSEL R104, R104, -INF , !P1 ;  /* 0xff80000068687808 */ /* 0x000fe20004800000 */
[----:B------:R-:W-:Y:S01]  /*2930*/  SHFL.IDX PT, R89, R10, R232, 0x1f ;  /* 0x00001fe80a597589 */ /* 0x000fe200000e0000 */
[----:B------:R-:W-:Y:S02]  /*2940*/  FSEL R105, R105, -INF , !P2 ;  /* 0xff80000069697808 */ /* 0x000fe40005000000 */
[----:B------:R-:W-:Y:S01]  /*2950*/  FSEL R108, R108, -INF , !P3 ;  /* 0xff8000006c6c7808 */ /* 0x000fe20005800000 */
[----:B------:R-:W-:Y:S01]  /*2960*/  IMAD R15, R0, 0x400, R15 ;  /* 0x00000400000f7824 */ /* 0x000fe200078e020f */
[----:B------:R-:W-:Y:S01]  /*2970*/  FSEL R109, R109, -INF , !P4 ;  /* 0xff8000006d6d7808 */ /* 0x000fe20006000000 */
[----:B------:R-:W-:Y:S01]  /*2980*/  MUFU.EX2 R219, R219 ;  /* 0x000000db00db7308 */ /* 0x000fe20000000800 */
[----:B------:R-:W-:-:S02]  /*2990*/  FSEL R112, R112, -INF , !P5 ;  /* 0xff80000070707808 */ /* 0x000fc40006800000 */
[----:B------:R-:W-:Y:S02]  /*29a0*/  FSEL R113, R113, -INF , !P6 ;  /* 0xff80000071717808 */ /* 0x000fe40007000000 */
[C---:B------:R-:W-:Y:S02]  /*29b0*/  ISETP.GT.AND P1, PT, R18.reuse, 0x38, PT ;  /* 0x000000381200780c */ /* 0x040fe40003f24270 */
[C---:B------:R-:W-:Y:S02]  /*29c0*/  ISETP.GT.AND P2, PT, R18.reuse, 0x39, PT ;  /* 0x000000391200780c */ /* 0x040fe40003f44270 */
[C---:B------:R-:W-:Y:S02]  /*29d0*/  ISETP.GT.AND P3, PT, R18.reuse, 0x40, PT ;  /* 0x000000401200780c */ /* 0x040fe40003f64270 */
[C---:B------:R-:W-:Y:S02]  /*29e0*/  ISETP.GT.AND P4, PT, R18.reuse, 0x41, PT ;  /* 0x000000411200780c */ /* 0x040fe40003f84270 */
[----:B------:R-:W-:-:S02]  /*29f0*/  ISETP.GT.AND P5, PT, R18, 0x48, PT ;  /* 0x000000481200780c */ /* 0x000fc40003fa4270 */
[----:B------:R-:W-:Y:S02]  /*2a00*/  ISETP.GT.AND P6, PT, R18, 0x49, PT ;  /* 0x000000491200780c */ /* 0x000fe40003fc4270 */
[----:B------:R-:W-:Y:S02]  /*2a10*/  FSEL R116, R116, -INF , !P1 ;  /* 0xff80000074747808 */ /* 0x000fe40004800000 */
[----:B------:R-:W-:Y:S02]  /*2a20*/  FSEL R117, R117, -INF , !P2 ;  /* 0xff80000075757808 */ /* 0x000fe40005000000 */
[----:B------:R-:W-:Y:S02]  /*2a30*/  FSEL R120, R120, -INF , !P3 ;  /* 0xff80000078787808 */ /* 0x000fe40005800000 */
[----:B------:R-:W-:Y:S02]  /*2a40*/  FSEL R121, R121, -INF , !P4 ;  /* 0xff80000079797808 */ /* 0x000fe40006000000 */
        /* <DEDUP_REMOVED lines=19> */
[----:B------:R-:W-:Y:S01]  /*2b80*/  ISETP.GT.AND P6, PT, R18, 0x79, PT ;  /* 0x000000791200780c */ /* 0x000fe20003fc4270 */
[----:B------:R-:W-:Y:S01]  /*2b90*/  VIADD R18, R17, 0x8 ;  /* 0x0000000811127836 */ /* 0x000fe20000000000 */
[----:B------:R-:W-:Y:S01]  /*2ba0*/  FSEL R140, R140, -INF , !P1 ;  /* 0xff8000008c8c7808 */ /* 0x000fe20004800000 */
[----:B------:R-:W1:Y:S01]  /*2bb0*/  SHFL.IDX PT, R17, R10, R8, 0x1f ;  /* 0x00001f080a117589 */ /* 0x000e6200000e0000 */
[----:B------:R-:W-:Y:S02]  /*2bc0*/  ISETP.GT.AND P1, PT, R7, 0x8, PT ;  /* 0x000000080700780c */ /* 0x000fe40003f24270 */
[----:B------:R-:W-:Y:S02]  /*2bd0*/  FSEL R149, R149, -INF , !P6 ;  /* 0xff80000095957808 */ /* 0x000fe40007000000 */
[----:B------:R-:W-:Y:S02]  /*2be0*/  SEL R18, R18, 0x80, P1 ;  /* 0x0000008012127807 */ /* 0x000fe40000800000 */
[----:B------:R-:W-:-:S02]  /*2bf0*/  FSEL R141, R141, -INF , !P2 ;  /* 0xff8000008d8d7808 */ /* 0x000fc40005000000 */
[C---:B------:R-:W-:Y:S02]  /*2c00*/  ISETP.GT.AND P6, PT, R18.reuse, RZ, PT ;  /* 0x000000ff1200720c */ /* 0x040fe40003fc4270 */
[----:B------:R-:W-:Y:S02]  /*2c10*/  ISETP.GT.AND P2, PT, R18, 0x8, PT ;  /* 0x000000081200780c */ /* 0x000fe40003f44270 */
[----:B------:R-:W-:Y:S01]  /*2c20*/  FSEL R217, R90, -INF , !P6 ;  /* 0xff8000005ad97808 */ /* 0x000fe20007000000 */
[----:B------:R-:W-:Y:S02]  /*2c30*/  WARPGROUP.DEPBAR.LE gsb0, 0x0 ;  /* 0x00008000000079c5 */ /* 0x000fe40000010000 */
[----:B------:R-:W-:Y:S01]  /*2c40*/  WARPGROUP.ARRIVE ;  /* 0x00000000000079c5 */ /* 0x000fe20000000000 */
[----:B------:R-:W-:Y:S01]  /*2c50*/  FSEL R220, R94, -INF , !P2 ;  /* 0xff8000005edc7808 */ /* 0x000fe20005000000 */
[----:B------:R-:W-:Y:S01]  /*2c60*/  SHFL.IDX PT, R90, R10, R230, 0x1f ;  /* 0x00001fe60a5a7589 */ /* 0x000fe200000e0000 */
[----:B------:R-:W-:-:S02]  /*2c70*/  FSEL R145, R145, -INF , !P4 ;  /* 0xff80000091917808 */ /* 0x000fc40006000000 */
[----:B------:R-:W-:Y:S01]  /*2c80*/  ISETP.GT.AND P4, PT, R18, 0x10, PT ;  /* 0x000000101200780c */ /* 0x000fe20003f84270 */
[----:B------:R-:W-:Y:S01]  /*2c90*/  HGMMA.64x128x16.F32 R24, gdesc[UR4], R24, gsb0 ;  /* 0x01e00000041879f0 */ /* 0x000fe20008000818 */
[--C-:B-1----:R-:W-:Y:S01]  /*2ca0*/  FFMA.FTZ R88, R88, UR10, -R17.reuse ;  /* 0x0000000a58587c23 */ /* 0x102fe20008010811 */
[----:B------:R-:W-:Y:S01]  /*2cb0*/  FFMA.FTZ R217, R217, UR10, -R17 ;  /* 0x0000000ad9d97c23 */ /* 0x000fe20008010811 */
[--C-:B------:R-:W-:Y:S01]  /*2cc0*/  FFMA.FTZ R17, R92, UR10, -R21.reuse ;  /* 0x0000000a5c117c23 */ /* 0x100fe20008010815 */
[----:B------:R-:W-:Y:S01]  /*2cd0*/  FFMA.FTZ R220, R220, UR10, -R21 ;  /* 0x0000000adcdc7c23 */ /* 0x000fe20008010815 */
[--C-:B------:R-:W-:Y:S01]  /*2ce0*/  FFMA.FTZ R21, R96, UR10, -R222.reuse ;  /* 0x0000000a60157c23 */ /* 0x100fe200080108de */
[----:B------:R-:W-:Y:S01]  /*2cf0*/  FSEL R98, R98, -INF , !P4 ;  /* 0xff80000062627808 */ /* 0x000fe20006000000 */
[----:B------:R-:W1:Y:S01]  /*2d00*/  SHFL.IDX PT, R96, R14, R235, 0x1f ;  /* 0x00001feb0e607589 */ /* 0x000e6200000e0000 */
[----:B------:R-:W-:Y:S01]  /*2d10*/  ISETP.GT.AND P1, PT, R18, 0x1, PT ;  /* 0x000000011200780c */ /* 0x000fe20003f24270 */
[----:B------:R1:W2:Y:S01]  /*2d20*/  MUFU.EX2 R216, R88 ;  /* 0x0000005800d87308 */ /* 0x0002a20000000800 */
[----:B------:R-:W-:Y:S01]  /*2d30*/  FSEL R144, R144, -INF , !P3 ;  /* 0xff80000090907808 */ /* 0x000fe20005800000 */
[----:B------:R-:W-:Y:S01]  /*2d40*/  FFMA.FTZ R222, R98, UR10, -R222 ;  /* 0x0000000a62de7c23 */ /* 0x000fe200080108de */
[----:B------:R-:W-:Y:S01]  /*2d50*/  FSEL R148, R148, -INF , !P5 ;  /* 0xff80000094947808 */ /* 0x000fe20006800000 */
[----:B------:R-:W-:Y:S01]  /*2d60*/  SHFL.IDX PT, R98, R14, R233, 0x1f ;  /* 0x00001fe90e627589 */ /* 0x000fe200000e0000 */
[----:B------:R-:W-:Y:S01]  /*2d70*/  FSEL R218, R91, -INF , !P1 ;  /* 0xff8000005bda7808 */ /* 0x000fe20004800000 */
[----:B------:R-:W-:Y:S01]  /*2d80*/  UIADD3 UR6, UR8, 0x4, URZ ;  /* 0x0000000408067890 */ /* 0x000fe2000fffe03f */
[C---:B------:R-:W-:Y:S01]  /*2d90*/  ISETP.GT.AND P3, PT, R18.reuse, 0x9, PT ;  /* 0x000000091200780c */ /* 0x040fe20003f64270 */
[----:B------:R3:W4:Y:S01]  /*2da0*/  SHFL.IDX PT, R91, R10, R231, 0x1f ;  /* 0x00001fe70a5b7589 */ /* 0x00072200000e0000 */
[C---:B------:R-:W-:Y:S01]  /*2db0*/  ISETP.GT.AND P5, PT, R18.reuse, 0x11, PT ;  /* 0x000000111200780c */ /* 0x040fe20003fa4270 */
[----:B------:R-:W-:Y:S01]  /*2dc0*/  UIADD3 UR4, UR9, 0x4, URZ ;  /* 0x0000000409047890 */ /* 0x000fe2000fffe03f */
[C---:B------:R-:W-:Y:S01]  /*2dd0*/  ISETP.GT.AND P6, PT, R18.reuse, 0x18, PT ;  /* 0x000000181200780c */ /* 0x040fe20003fc4270 */
[----:B------:R-:W5:Y:S01]  /*2de0*/  SHFL.IDX PT, R94, R14, R237, 0x1f ;  /* 0x00001fed0e5e7589 */ /* 0x000f6200000e0000 */
[----:B------:R-:W-:Y:S01]  /*2df0*/  ISETP.GT.AND P1, PT, R18, 0x19, PT ;  /* 0x000000191200780c */ /* 0x000fe20003f24270 */
[----:B------:R-:W-:Y:S01]  /*2e00*/  UMOV UR7, 0x40000040 ;  /* 0x4000004000077882 */ /* 0x000fe20000000000 */
[----:B------:R-:W-:Y:S01]  /*2e10*/  FSEL R95, R95, -INF , !P3 ;  /* 0xff8000005f5f7808 */ /* 0x000fe20005800000 */
[----:B------:R-:W-:Y:S01]  /*2e20*/  UMOV UR5, 0x40000040 ;  /* 0x4000004000057882 */ /* 0x000fe20000000000 */
[----:B------:R-:W-:Y:S01]  /*2e30*/  FSEL R99, R99, -INF , !P5 ;  /* 0xff80000063637808 */ /* 0x000fe20006800000 */
[----:B------:R-:W-:Y:S01]  /*2e40*/  FFMA.FTZ R218, R218, UR10, -R19 ;  /* 0x0000000adada7c23 */ /* 0x000fe20008010813 */
[----:B------:R-:W-:Y:S01]  /*2e50*/  FSEL R102, R102, -INF , !P6 ;  /* 0xff80000066667808 */ /* 0x000fe20007000000 */
[----:B------:R-:W-:Y:S01]  /*2e60*/  FFMA.FTZ R19, R97, UR10, -R89 ;  /* 0x0000000a61137c23 */ /* 0x000fe20008010859 */
[----:B------:R-:W-:Y:S01]  /*2e70*/  FSEL R103, R103, -INF , !P1 ;  /* 0xff80000067677808 */ /* 0x000fe20004800000 */
[----:B-1----:R-:W-:Y:S01]  /*2e80*/  FFMA.FTZ R88, R108, UR10, -R96 ;  /* 0x0000000a6c587c23 */ /* 0x002fe20008010860 */
[C---:B------:R-:W-:Y:S01]  /*2e90*/  ISETP.GT.AND P2, PT, R18.reuse, 0x20, PT ;  /* 0x000000201200780c */ /* 0x040fe20003f44270 */
[----:B------:R-:W-:Y:S01]  /*2ea0*/  SHFL.IDX PT, R108, R14, R231, 0x1f ;  /* 0x00001fe70e6c7589 */ /* 0x000fe200000e0000 */
[C---:B------:R-:W-:Y:S01]  /*2eb0*/  ISETP.GT.AND P3, PT, R18.reuse, 0x21, PT ;  /* 0x000000211200780c */ /* 0x040fe20003f64270 */
[----:B------:R-:W-:Y:S01]  /*2ec0*/  FFMA.FTZ R101, R101, UR10, -R90 ;  /* 0x0000000a65657c23 */ /* 0x000fe2000801085a */
[C---:B------:R-:W-:Y:S01]  /*2ed0*/  ISETP.GT.AND P4, PT, R18.reuse, 0x28, PT ;  /* 0x000000281200780c */ /* 0x040fe20003f84270 */
[----:B------:R-:W1:Y:S01]  /*2ee0*/  SHFL.IDX PT, R97, R14, R234, 0x1f ;  /* 0x00001fea0e617589 */ /* 0x000e6200000e0000 */
[C---:B------:R-:W-:Y:S01]  /*2ef0*/  ISETP.GT.AND P5, PT, R18.reuse, 0x29, PT ;  /* 0x000000291200780c */ /* 0x040fe20003fa4270 */
[----:B---3--:R-:W-:Y:S01]  /*2f00*/  MUFU.EX2 R10, R21 ;  /* 0x00000015000a7308 */ /* 0x008fe20000000800 */
[----:B------:R-:W-:Y:S01]  /*2f10*/  ISETP.GT.AND P6, PT, R18, 0x30, PT ;  /* 0x000000301200780c */ /* 0x000fe20003fc4270 */
[----:B----4-:R-:W-:Y:S01]  /*2f20*/  FFMA.FTZ R20, R100, UR10, -R91 ;  /* 0x0000000a64147c23 */ /* 0x010fe2000801085b */
[----:B------:R-:W-:Y:S01]  /*2f30*/  ISETP.GT.AND P1, PT, R18, 0x31, PT ;  /* 0x000000311200780c */ /* 0x000fe20003f24270 */
[----:B------:R-:W3:Y:S01]  /*2f40*/  SHFL.IDX PT, R92, R14, R8, 0x1f ;  /* 0x00001f080e5c7589 */ /* 0x000ee200000e0000 */
[----:B------:R-:W-:Y:S01]  /*2f50*/  FSEL R106, R106, -INF , !P2 ;  /* 0xff8000006a6a7808 */ /* 0x000fe20005000000 */
[--C-:B-----5:R-:W-:Y:S01]  /*2f60*/  FFMA.FTZ R23, R105, UR10, -R94.reuse ;  /* 0x0000000a69177c23 */ /* 0x120fe2000801085e */
[----:B------:R-:W-:Y:S01]  /*2f70*/  FSEL R107, R107, -INF , !P3 ;  /* 0xff8000006b6b7808 */ /* 0x000fe20005800000 */
[----:B------:R-:W4:Y:S01]  /*2f80*/  SHFL.IDX PT, R100, R14, R232, 0x1f ;  /* 0x00001fe80e647589 */ /* 0x000f2200000e0000 */
[----:B------:R-:W-:Y:S01]  /*2f90*/  FSEL R110, R110, -INF , !P4 ;  /* 0xff8000006e6e7808 */ /* 0x000fe20006000000 */
[----:B------:R5:W-:Y:S01]  /*2fa0*/  MUFU.EX2 R21, R101 ;  /* 0x0000006500157308 */ /* 0x000be20000000800 */
[----:B------:R-:W-:Y:S01]  /*2fb0*/  FSEL R111, R111, -INF , !P5 ;  /* 0xff8000006f6f7808 */ /* 0x000fe20006800000 */
[----:B------:R-:W-:Y:S01]  /*2fc0*/  FFMA.FTZ R107, R107, UR10, -R94 ;  /* 0x0000000a6b6b7c23 */ /* 0x000fe2000801085e */
[----:B------:R-:W-:Y:S01]  /*2fd0*/  FSEL R114, R114, -INF , !P6 ;  /* 0xff80000072727808 */ /* 0x000fe20007000000 */
[----:B------:R-:W-:Y:S01]  /*2fe0*/  FFMA.FTZ R110, R110, UR10, -R96 ;  /* 0x0000000a6e6e7c23 */ /* 0x000fe20008010860 */
[----:B------:R-:W-:Y:S01]  /*2ff0*/  FSEL R115, R115, -INF , !P1 ;  /* 0xff80000073737808 */ /* 0x000fe20004800000 */
[----:B------:R-:W-:Y:S01]  /*3000*/  FFMA.FTZ R96, R128, UR10, -R226 ;  /* 0x0000000a80607c23 */ /* 0x000fe200080108e2 */
[C---:B------:R-:W-:Y:S01]  /*3010*/  ISETP.GT.AND P2, PT, R18.reuse, 0x38, PT ;  /* 0x000000381200780c */ /* 0x040fe20003f44270 */
[----:B------:R-:W2:Y:S01]  /*3020*/  SHFL.IDX PT, R128, R13, R8, 0x1f ;  /* 0x00001f080d807589 */ /* 0x000ea200000e0000 */
[----:B------:R-:W-:Y:S01]  /*3030*/  ISETP.GT.AND P3, PT, R18, 0x39, PT ;  /* 0x000000391200780c */ /* 0x000fe20003f64270 */
[----:B-----5:R-:W-:Y:S01]  /*3040*/  FFMA.FTZ R101, R120, UR10, -R224 ;  /* 0x0000000a78657c23 */ /* 0x020fe200080108e0 */
[C---:B------:R-:W-:Y:S01]  /*3050*/  ISETP.GT.AND P4, PT, R18.reuse, 0x40, PT ;  /* 0x000000401200780c */ /* 0x040fe20003f84270 */
[----:B------:R-:W5:Y:S01]  /*3060*/  SHFL.IDX PT, R120, R11, R234, 0x1f ;  /* 0x00001fea0b787589 */ /* 0x000f6200000e0000 */
[----:B------:R-:W-:Y:S01]  /*3070*/  ISETP.GT.AND P5, PT, R18, 0x41, PT ;  /* 0x000000411200780c */ /* 0x000fe20003fa4270 */
[----:B------:R-:W-:Y:S01]  /*3080*/  FFMA.FTZ R114, R114, UR10, -R98 ;  /* 0x0000000a72727c23 */ /* 0x000fe20008010862 */
[C---:B------:R-:W-:Y:S01]  /*3090*/  ISETP.GT.AND P6, PT, R18.reuse, 0x48, PT ;  /* 0x000000481200780c */ /* 0x040fe20003fc4270 */
[----:B-1----:R-:W-:Y:S01]  /*30a0*/  FFMA.FTZ R111, R111, UR10, -R97 ;  /* 0x0000000a6f6f7c23 */ /* 0x002fe20008010861 */
[----:B------:R-:W-:Y:S01]  /*30b0*/  ISETP.GT.AND P1, PT, R18, 0x49, PT ;  /* 0x000000491200780c */ /* 0x000fe20003f24270 */
[----:B---3--:R-:W-:Y:S01]  /*30c0*/  FFMA.FTZ R22, R104, UR10, -R92 ;  /* 0x0000000a68167c23 */ /* 0x008fe2000801085c */
[----:B------:R-:W-:Y:S01]  /*30d0*/  FSEL R118, R118, -INF , !P2 ;  /* 0xff80000076767808 */ /* 0x000fe20005000000 */
[----:B------:R-:W-:Y:S01]  /*30e0*/  MUFU.EX2 R17, R17 ;  /* 0x0000001100117308 */ /* 0x000fe20000000800 */
[----:B------:R-:W-:Y:S01]  /*30f0*/  FSEL R119, R119, -INF , !P3 ;  /* 0xff80000077777808 */ /* 0x000fe20005800000 */
[----:B----4-:R-:W-:Y:S01]  /*3100*/  FFMA.FTZ R115, R115, UR10, -R100 ;  /* 0x0000000a73737c23 */ /* 0x010fe20008010864 */
[----:B------:R-:W-:-:S02]  /*3110*/  FSEL R122, R122, -INF , !P4 ;  /* 0xff8000007a7a7808 */ /* 0x000fc40006000000 */
[----:B------:R-:W-:Y:S02]  /*3120*/  FSEL R123, R123, -INF , !P5 ;  /* 0xff8000007b7b7808 */ /* 0x000fe40006800000 */
[----:B------:R-:W-:Y:S01]  /*3130*/  FSEL R126, R126, -INF , !P6 ;  /* 0xff8000007e7e7808 */ /* 0x000fe20007000000 */
[----:B------:R-:W-:Y:S02]  /*3140*/  WARPGROUP.DEPBAR.LE gsb0, 0x0 ;  /* 0x00008000000079c5 */ /* 0x000fe40000010000 */
[----:B------:R-:W-:Y:S01]  /*3150*/  FSEL R127, R127, -INF , !P1 ;  /* 0xff8000007f7f7808 */ /* 0x000fe20004800000 */
[----:B------:R-:W-:Y:S01]  /*3160*/  WARPGROUP.ARRIVE ;  /* 0x00000000000079c5 */ /* 0x000fe20000000000 */
[C---:B------:R-:W-:Y:S01]  /*3170*/  ISETP.GT.AND P2, PT, R18.reuse, 0x50, PT ;  /* 0x000000501200780c */ /* 0x040fe20003f44270 */
[----:B------:R-:W-:Y:S01]  /*3180*/  MUFU.EX2 R217, R217 ;  /* 0x000000d900d97308 */ /* 0x000fe20000000800 */
[C---:B------:R-:W-:Y:S02]  /*3190*/  ISETP.GT.AND P3, PT, R18.reuse, 0x51, PT ;  /* 0x000000511200780c */ /* 0x040fe40003f64270 */
[C---:B------:R-:W-:Y:S01]  /*31a0*/  ISETP.GT.AND P4, PT, R18.reuse, 0x58, PT ;  /* 0x000000581200780c */ /* 0x040fe20003f84270 */
[----:B------:R-:W-:Y:S01]  /*31b0*/  HGMMA.64x128x16.F32 R24, gdesc[UR4], R24, gsb0 ;  /* 0x01e00000041879f0 */ /* 0x000fe20008000818 */
[C---:B------:R-:W-:Y:S01]  /*31c0*/  ISETP.GT.AND P5, PT, R18.reuse, 0x59, PT ;  /* 0x000000591200780c */ /* 0x040fe20003fa4270 */
[----:B------:R-:W-:Y:S01]  /*31d0*/  UIADD3 UR6, UR8, 0x6, URZ ;  /* 0x0000000608067890 */ /* 0x000fe2000fffe03f */
[C---:B------:R-:W-:Y:S01]  /*31e0*/  ISETP.GT.AND P6, PT, R18.reuse, 0x60, PT ;  /* 0x000000601200780c */ /* 0x040fe20003fc4270 */
[----:B------:R-:W-:Y:S01]  /*31f0*/  UIADD3 UR4, UR9, 0x6, URZ ;  /* 0x0000000609047890 */ /* 0x000fe2000fffe03f */
[----:B------:R-:W-:Y:S01]  /*3200*/  ISETP.GT.AND P1, PT, R18, 0x61, PT ;  /* 0x000000611200780c */ /* 0x000fe20003f24270 */
[----:B------:R-:W-:Y:S01]  /*3210*/  UMOV UR7, 0x40000040 ;  /* 0x4000004000077882 */ /* 0x000fe20000000000 */
[----:B------:R-:W-:Y:S01]  /*3220*/  FSEL R130, R130, -INF , !P2 ;  /* 0xff80000082827808 */ /* 0x000fe20005000000 */
[----:B------:R-:W-:Y:S01]  /*3230*/  UMOV UR5, 0x40000040 ;  /* 0x4000004000057882 */ /* 0x000fe20000000000 */
[----:B------:R-:W-:Y:S01]  /*3240*/  FSEL R131, R131, -INF , !P3 ;  /* 0xff80000083837808 */ /* 0x000fe20005800000 */
[----:B------:R-:W-:Y:S01]  /*3250*/  MUFU.EX2 R218, R218 ;  /* 0x000000da00da7308 */ /* 0x000fe20000000800 */
[----:B------:R-:W-:-:S02]  /*3260*/  FSEL R134, R134, -INF , !P4 ;  /* 0xff80000086867808 */ /* 0x000fc40006000000 */
[----:B------:R-:W-:Y:S02]  /*3270*/  FSEL R135, R135, -INF , !P5 ;  /* 0xff80000087877808 */ /* 0x000fe40006800000 */
[----:B------:R-:W-:Y:S02]  /*3280*/  FSEL R138, R138, -INF , !P6 ;  /* 0xff8000008a8a7808 */ /* 0x000fe40007000000 */
[----:B------:R-:W-:Y:S01]  /*3290*/  FSEL R139, R139, -INF , !P1 ;  /* 0xff8000008b8b7808 */ /* 0x000fe20004800000 */
[----:B------:R-:W-:Y:S01]  /*32a0*/  MUFU.EX2 R96, R96 ;  /* 0x0000006000607308 */ /* 0x000fe20000000800 */
[C---:B------:R-:W-:Y:S02]  /*32b0*/  ISETP.GT.AND P2, PT, R18.reuse, 0x68, PT ;  /* 0x000000681200780c */ /* 0x040fe40003f44270 */
[C---:B------:R-:W-:Y:S02]  /*32c0*/  ISETP.GT.AND P3, PT, R18.reuse, 0x69, PT ;  /* 0x000000691200780c */ /* 0x040fe40003f64270 */
[----:B------:R-:W-:-:S02]  /*32d0*/  ISETP.GT.AND P4, PT, R18, 0x70, PT ;  /* 0x000000701200780c */ /* 0x000fc40003f84270 */
[C---:B------:R-:W-:Y:S01]  /*32e0*/  ISETP.GT.AND P5, PT, R18.reuse, 0x71, PT ;  /* 0x000000711200780c */ /* 0x040fe20003fa4270 */
[----:B------:R-:W-:Y:S01]  /*32f0*/  MUFU.EX2 R220, R220 ;  /* 0x000000dc00dc7308 */ /* 0x000fe20000000800 */
[C---:B------:R-:W-:Y:S02]  /*3300*/  ISETP.GT.AND P6, PT, R18.reuse, 0x78, PT ;  /* 0x000000781200780c */ /* 0x040fe40003fc4270 */
[----:B------:R-:W-:Y:S01]  /*3310*/  ISETP.GT.AND P1, PT, R18, 0x79, PT ;  /* 0x000000791200780c */ /* 0x000fe20003f24270 */
[--C-:B------:R-:W-:Y:S01]  /*3320*/  FFMA.FTZ R18, R93, UR10, -R221.reuse ;  /* 0x0000000a5d127c23 */ /* 0x100fe200080108dd */
[----:B------:R-:W-:Y:S01]  /*3330*/  FFMA.FTZ R221, R95, UR10, -R221 ;  /* 0x0000000a5fdd7c23 */ /* 0x000fe200080108dd */
[----:B------:R-:W-:Y:S01]  /*3340*/  FFMA.FTZ R95, R112, UR10, -R98 ;  /* 0x0000000a705f7c23 */ /* 0x000fe20008010862 */
[----:B------:R-:W-:Y:S01]  /*3350*/  FFMA.FTZ R112, R102, UR10, -R91 ;  /* 0x0000000a66707c23 */ /* 0x000fe2000801085b */
[----:B------:R-:W-:Y:S01]  /*3360*/  FFMA.FTZ R91, R116, UR10, -R108 ;  /* 0x0000000a745b7c23 */ /* 0x000fe2000801086c */
[----:B------:R-:W-:Y:S01]  /*3370*/  FFMA.FTZ R93, R109, UR10, -R97 ;  /* 0x0000000a6d5d7c23 */ /* 0x000fe20008010861 */
[----:B------:R-:W1:Y:S01]  /*3380*/  SHFL.IDX PT, R116, R11, R237, 0x1f ;  /* 0x00001fed0b747589 */ /* 0x000e6200000e0000 */
[----:B------:R3:W-:Y:S01]  /*3390*/  MUFU.EX2 R14, R95 ;  /* 0x0000005f000e7308 */ /* 0x0007e20000000800 */
[----:B------:R-:W-:Y:S01]  /*33a0*/  FFMA.FTZ R109, R99, UR10, -R89 ;  /* 0x0000000a636d7c23 */ /* 0x000fe20008010859 */
[----:B------:R-:W-:Y:S01]  /*33b0*/  FFMA.FTZ R99, R113, UR10, -R100 ;  /* 0x0000000a71637c23 */ /* 0x000fe20008010864 */
[----:B------:R-:W-:Y:S01]  /*33c0*/  FFMA.FTZ R113, R103, UR10, -R90 ;  /* 0x0000000a67717c23 */ /* 0x000fe2000801085a */
[----:B--2---:R-:W-:-:S02]  /*33d0*/  FFMA.FTZ R100, R136, UR10, -R128 ;  /* 0x0000000a88647c23 */ /* 0x004fc40008010880 */
[----:B------:R-:W-:Y:S02]  /*33e0*/  SHFL.IDX PT, R136, R13, R234, 0x1f ;  /* 0x00001fea0d887589 */ /* 0x000fe400000e0000 */
[----:B------:R5:W-:Y:S01]  /*33f0*/  MUFU.EX2 R90, R99 ;  /* 0x00000063005a7308 */ /* 0x000be20000000800 */
[----:B---3--:R-:W-:Y:S02]  /*3400*/  FFMA.FTZ R95, R124, UR10, -R225 ;  /* 0x0000000a7c5f7c23 */ /* 0x008fe400080108e1 */
[----:B------:R-:W2:Y:S05]  /*3410*/  SHFL.IDX PT, R124, R11, R231, 0x1f ;  /* 0x00001fe70b7c7589 */ /* 0x000eaa00000e0000 */
[----:B------:R3:W-:Y:S01]  /*3420*/  MUFU.EX2 R89, R93 ;  /* 0x0000005d00597308 */ /* 0x0007e20000000800 */
[----:B-----5:R-:W-:-:S02]  /*3430*/  FFMA.FTZ R99, R125, UR10, -R120 ;  /* 0x0000000a7d637c23 */ /* 0x020fc40008010878 */
[----:B------:R-:W-:Y:S01]  /*3440*/  SHFL.IDX PT, R125, R11, R230, 0x1f ;  /* 0x00001fe60b7d7589 */ /* 0x000fe200000e0000 */
[----:B-1----:R-:W-:-:S04]  /*3450*/  FFMA.FTZ R121, R121, UR10, -R116 ;  /* 0x0000000a79797c23 */ /* 0x002fc80008010874 */
[----:B------:R-:W-:Y:S01]  /*3460*/  MUFU.EX2 R19, R19 ;  /* 0x0000001300137308 */ /* 0x000fe20000000800 */
[----:B---3--:R-:W-:Y:S01]  /*3470*/  FFMA.FTZ R93, R117, UR10, -R223 ;  /* 0x0000000a755d7c23 */ /* 0x008fe200080108df */
[----:B------:R-:W-:-:S06]  /*3480*/  FFMA.FTZ R117, R106, UR10, -R92 ;  /* 0x0000000a6a757c23 */ /* 0x000fcc000801085c */
[----:B------:R1:W-:Y:S01]  /*3490*/  MUFU.EX2 R94, R121 ;  /* 0x00000079005e7308 */ /* 0x0003e20000000800 */
[----:B--2---:R-:W-:Y:S02]  /*34a0*/  FFMA.FTZ R98, R132, UR10, -R124 ;  /* 0x0000000a84627c23 */ /* 0x004fe4000801087c */
[----:B------:R-:W2:Y:S05]  /*34b0*/  SHFL.IDX PT, R132, R13, R235, 0x1f ;  /* 0x00001feb0d847589 */ /* 0x000eaa00000e0000 */
[----:B------:R-:W-:Y:S01]  /*34c0*/  MUFU.EX2 R92, R93 ;  /* 0x0000005d005c7308 */ /* 0x000fe20000000800 */
[----:B-1----:R1:W3:Y:S07]  /*34d0*/  SHFL.IDX PT, R121, R11, R232, 0x1f ;  /* 0x00001fe80b797589 */ /* 0x0022ee00000e0000 */
[----:B------:R-:W-:Y:S08]  /*34e0*/  MUFU.EX2 R93, R101 ;  /* 0x00000065005d7308 */ /* 0x000ff00000000800 */
[----:B-1----:R1:W-:Y:S01]  /*34f0*/  MUFU.EX2 R11, R99 ;  /* 0x00000063000b7308 */ /* 0x0023e20000000800 */
[----:B--2---:R-:W-:-:S02]  /*3500*/  FFMA.FTZ R102, R140, UR10, -R132 ;  /* 0x0000000a8c667c23 */ /* 0x004fc40008010884 */
[----:B------:R-:W-:Y:S05]  /*3510*/  SHFL.IDX PT, R140, R13, R230, 0x1f ;  /* 0x00001fe60d8c7589 */ /* 0x000fea00000e0000 */
[----:B------:R-:W-:Y:S01]  /*3520*/  MUFU.EX2 R20, R20 ;  /* 0x0000001400147308 */ /* 0x000fe20000000800 */
[----:B---3--:R-:W-:Y:S01]  /*3530*/  FFMA.FTZ R97, R129, UR10, -R121 ;  /* 0x0000000a81617c23 */ /* 0x008fe20008010879 */
[----:B-1----:R-:W-:Y:S01]  /*3540*/  FFMA.FTZ R99, R133, UR10, -R125 ;  /* 0x0000000a85637c23 */ /* 0x002fe2000801087d */
[----:B------:R-:W1:Y:S04]  /*3550*/  SHFL.IDX PT, R129, R13, R237, 0x1f ;  /* 0x00001fed0d817589 */ /* 0x000e6800000e0000 */
[----:B------:R-:W-:Y:S01]  /*3560*/  SHFL.IDX PT, R133, R13, R233, 0x1f ;  /* 0x00001fe90d857589 */ /* 0x000fe200000e0000 */
[----:B------:R-:W-:Y:S01]  /*3570*/  FFMA.FTZ R105, R148, UR10, -R227 ;  /* 0x0000000a94697c23 */ /* 0x000fe200080108e3 */
[----:B------:R-:W-:Y:S08]  /*3580*/  MUFU.EX2 R222, R222 ;  /* 0x000000de00de7308 */ /* 0x000ff00000000800 */
[----:B------:R-:W-:Y:S08]  /*3590*/  MUFU.EX2 R22, R22 ;  /* 0x0000001600167308 */ /* 0x000ff00000000800 */
[----:B------:R-:W-:Y:S01]  /*35a0*/  MUFU.EX2 R23, R23 ;  /* 0x0000001700177308 */ /* 0x000fe20000000800 */
[----:B-1----:R-:W-:-:S02]  /*35b0*/  FFMA.FTZ R101, R137, UR10, -R129 ;  /* 0x0000000a89657c23 */ /* 0x002fc40008010881 */
[----:B------:R1:W2:Y:S01]  /*35c0*/  SHFL.IDX PT, R137, R13, R232, 0x1f ;  /* 0x00001fe80d897589 */ /* 0x0002a200000e0000 */
[----:B------:R-:W-:Y:S02]  /*35d0*/  WARPGROUP.DEPBAR.LE gsb0, 0x0 ;  /* 0x00008000000079c5 */ /* 0x000fe40000010000 */
[----:B------:R-:W-:Y:S01]  /*35e0*/  WARPGROUP.ARRIVE ;  /* 0x00000000000079c5 */ /* 0x000fe20000000000 */
[----:B------:R-:W-:Y:S01]  /*35f0*/  FFMA.FTZ R118, R118, UR10, -R108 ;  /* 0x0000000a76767c23 */ /* 0x000fe2000801086c */
[----:B------:R-:W-:Y:S01]  /*3600*/  FFMA.FTZ R135, R135, UR10, -R125 ;  /* 0x0000000a87877c23 */ /* 0x000fe2000801087d */
[----:B------:R-:W-:Y:S01]  /*3610*/  FFMA.FTZ R123, R123, UR10, -R116 ;  /* 0x0000000a7b7b7c23 */ /* 0x000fe20008010874 */
[----:B-1----:R1:W-:Y:S02]  /*3620*/  MUFU.EX2 R13, R102 ;  /* 0x00000066000d7308 */ /* 0x0023e40000000800 */
[----:B------:R-:W-:Y:S01]  /*3630*/  HGMMA.64x128x16.F32 R24, gdesc[UR4], R24, gsb0 ;  /* 0x01e00000041879f0 */ /* 0x000fe20008000818 */
[----:B------:R-:W-:Y:S01]  /*3640*/  FFMA.FTZ R131, R131, UR10, -R121 ;  /* 0x0000000a83837c23 */ /* 0x000fe20008010879 */
[----:B------:R-:W-:Y:S01]  /*3650*/  FFMA.FTZ R134, R134, UR10, -R124 ;  /* 0x0000000a86867c23 */ /* 0x000fe2000801087c */
[----:B------:R-:W-:Y:S01]  /*3660*/  FFMA.FTZ R127, R127, UR10, -R120 ;  /* 0x0000000a7f7f7c23 */ /* 0x000fe20008010878 */
[----:B------:R-:W-:Y:S01]  /*3670*/  FFMA.FTZ R130, R130, UR10, -R226 ;  /* 0x0000000a82827c23 */ /* 0x000fe200080108e2 */
[----:B------:R-:W-:Y:S01]  /*3680*/  FFMA.FTZ R126, R126, UR10, -R225 ;  /* 0x0000000a7e7e7c23 */ /* 0x000fe200080108e1 */
[----:B------:R-:W3:Y:S01]  /*3690*/  MUFU.EX2 R97, R97 ;  /* 0x0000006100617308 */ /* 0x000ee20000000800 */
[----:B-1----:R-:W-:-:S02]  /*36a0*/  FFMA.FTZ R102, R141, UR10, -R136 ;  /* 0x0000000a8d667c23 */ /* 0x002fc40008010888 */
[----:B------:R-:W4:Y:S01]  /*36b0*/  LDL R141, [R1+0x28] ;  /* 0x00002800018d7983 */ /* 0x000f220000100800 */
[----:B------:R-:W-:Y:S02]  /*36c0*/  R2UR UR4, R15 ;  /* 0x000000000f0472ca */ /* 0x000fe400000e0000 */
[----:B------:R-:W-:Y:S02]  /*36d0*/  FSEL R108, R147, -INF , !P5 ;  /* 0xff800000936c7808 */ /* 0x000fe40006800000 */
[----:B------:R-:W-:Y:S01]  /*36e0*/  FSEL R15, R142, -INF , !P2 ;  /* 0xff8000008e0f7808 */ /* 0x000fe20005000000 */
[--C-:B--2---:R-:W-:Y:S01]  /*36f0*/  FFMA.FTZ R104, R145, UR10, -R137.reuse ;  /* 0x0000000a91687c23 */ /* 0x104fe20008010889 */
[----:B------:R-:W-:Y:S01]  /*3700*/  MUFU.EX2 R18, R18 ;  /* 0x0000001200127308 */ /* 0x000fe20000000800 */
[----:B------:R-:W-:Y:S02]  /*3710*/  FFMA.FTZ R137, R108, UR10, -R137 ;  /* 0x0000000a6c897c23 */ /* 0x000fe40008010889 */
[----:B------:R-:W-:-:S05]  /*3720*/  FFMA.FTZ R132, R15, UR10, -R132 ;  /* 0x0000000a0f847c23 */ /* 0x000fca0008010884 */
[----:B------:R-:W1:Y:S01]  /*3730*/  MUFU.EX2 R130, R130 ;  /* 0x0000008200827308 */ /* 0x000e620000000800 */
[----:B------:R-:W-:-:S07]  /*3740*/  FFMA.FTZ R138, R138, UR10, -R128 ;  /* 0x0000000a8a8a7c23 */ /* 0x000fce0008010880 */
[----:B------:R-:W2:Y:S08]  /*3750*/  MUFU.EX2 R98, R98 ;  /* 0x0000006200627308 */ /* 0x000eb00000000800 */
[----:B------:R-:W5:Y:S01]  /*3760*/  MUFU.EX2 R99, R99 ;  /* 0x0000006300637308 */ /* 0x000f620000000800 */
[----:B------:R-:W-:Y:S01]  /*3770*/  FFMA.FTZ R122, R122, UR10, -R224 ;  /* 0x0000000a7a7a7c23 */ /* 0x000fe200080108e0 */
[----:B------:R-:W-:-:S06]  /*3780*/  FSEL R143, R143, -INF , !P3 ;  /* 0xff8000008f8f7808 */ /* 0x000fcc0005800000 */
[----:B------:R-:W5:Y:S01]  /*3790*/  MUFU.EX2 R95, R95 ;  /* 0x0000005f005f7308 */ /* 0x000f620000000800 */
[----:B------:R-:W-:Y:S01]  /*37a0*/  FSEL R146, R146, -INF , !P4 ;  /* 0xff80000092927808 */ /* 0x000fe20006000000 */
[----:B------:R-:W-:Y:S01]  /*37b0*/  FFMA.FTZ R119, R119, UR10, -R223 ;  /* 0x0000000a77777c23 */ /* 0x000fe200080108df */
[----:B------:R-:W-:Y:S02]  /*37c0*/  FSEL R150, R150, -INF , !P6 ;  /* 0xff80000096967808 */ /* 0x000fe40007000000 */
[----:B------:R-:W-:-:S03]  /*37d0*/  FSEL R151, R151, -INF , !P1 ;  /* 0xff80000097977808 */ /* 0x000fc60004800000 */
[----:B------:R-:W-:Y:S01]  /*37e0*/  MUFU.EX2 R100, R100 ;  /* 0x0000006400647308 */ /* 0x000fe20000000800 */
[----:B------:R-:W-:Y:S01]  /*37f0*/  FFMA.FTZ R103, R144, UR10, -R133 ;  /* 0x0000000a90677c23 */ /* 0x000fe20008010885 */
[----:B------:R-:W-:-:S06]  /*3800*/  FFMA.FTZ R139, R139, UR10, -R129 ;  /* 0x0000000a8b8b7c23 */ /* 0x000fcc0008010881 */
        /* <DEDUP_REMOVED lines=16> */
[----:B------:R-:W5:Y:S04]  /*3910*/  SHFL.IDX PT, R121, R16, R235, 0x1f ;  /* 0x00001feb10797589 */ /* 0x000f6800000e0000 */
[----:B------:R-:W5:Y:S04]  /*3920*/  SHFL.IDX PT, R116, R16, R233, 0x1f ;  /* 0x00001fe910747589 */ /* 0x000f6800000e0000 */
[----:B------:R-:W5:Y:S04]  /*3930*/  SHFL.IDX PT, R15, R16, R231, 0x1f ;  /* 0x00001fe7100f7589 */ /* 0x000f6800000e0000 */
[----:B------:R-:W5:Y:S01]  /*3940*/  SHFL.IDX PT, R120, R16, R234, 0x1f ;  /* 0x00001fea10787589 */ /* 0x000f6200000e0000 */
[--C-:B---3--:R-:W-:Y:S01]  /*3950*/  FADD.FTZ R24, R24, -R125.reuse ;  /* 0x8000007d18187221 */ /* 0x108fe20000010000 */
[----:B------:R-:W-:-:S02]  /*3960*/  FADD.FTZ R26, R26, -R125 ;  /* 0x8000007d1a1a7221 */ /* 0x000fc40000010000 */
[----:B------:R-:W-:Y:S01]  /*3970*/  SHFL.IDX PT, R125, R16, R230, 0x1f ;  /* 0x00001fe6107d7589 */ /* 0x000fe200000e0000 */
[----:B-1----:R-:W-:-:S03]  /*3980*/  FADD.FTZ R33, R33, -R108 ;  /* 0x8000006c21217221 */ /* 0x002fc60000010000 */
[----:B------:R-:W1:Y:S01]  /*3990*/  SHFL.IDX PT, R16, R228, R232, 0x1f ;  /* 0x00001fe8e4107589 */ /* 0x000e6200000e0000 */
[----:B------:R-:W-:Y:S01]  /*39a0*/  FADD.FTZ R35, R35, -R108 ;  /* 0x8000006c23237221 */ /* 0x000fe20000010000 */
[--C-:B--2---:R-:W-:Y:S01]  /*39b0*/  FADD.FTZ R25, R25, -R124.reuse ;  /* 0x8000007c19197221 */ /* 0x104fe20000010000 */
[----:B------:R-:W-:Y:S01]  /*39c0*/  FADD.FTZ R27, R27, -R124 ;  /* 0x8000007c1b1b7221 */ /* 0x000fe20000010000 */
[--C-:B-----5:R-:W-:Y:S01]  /*39d0*/  FADD.FTZ R28, R28, -R121.reuse ;  /* 0x800000791c1c7221 */ /* 0x120fe20000010000 */
[----:B------:R-:W-:Y:S01]  /*39e0*/  FADD.FTZ R30, R30, -R121 ;  /* 0x800000791e1e7221 */ /* 0x000fe20000010000 */
[----:B------:R-:W2:Y:S01]  /*39f0*/  SHFL.IDX PT, R108, R228, R233, 0x1f ;  /* 0x00001fe9e46c7589 */ /* 0x000ea200000e0000 */
[--C-:B------:R-:W-:Y:S01]  /*3a00*/  FADD.FTZ R32, R32, -R116.reuse ;  /* 0x8000007420207221 */ /* 0x100fe20000010000 */
[----:B------:R-:W-:Y:S02]  /*3a10*/  FADD.FTZ R34, R34, -R116 ;  /* 0x8000007422227221 */ /* 0x000fe40000010000 */
[----:B------:R-:W3:Y:S01]  /*3a20*/  SHFL.IDX PT, R124, R228, R8, 0x1f ;  /* 0x00001f08e47c7589 */ /* 0x000ee200000e0000 */
[--C-:B------:R-:W-:Y:S01]  /*3a30*/  FADD.FTZ R36, R36, -R15.reuse ;  /* 0x8000000f24247221 */ /* 0x100fe20000010000 */
[----:B------:R-:W-:-:S02]  /*3a40*/  FADD.FTZ R38, R38, -R15 ;  /* 0x8000000f26267221 */ /* 0x000fc40000010000 */
[----:B------:R-:W5:Y:S04]  /*3a50*/  SHFL.IDX PT, R121, R228, R235, 0x1f ;  /* 0x00001febe4797589 */ /* 0x000f6800000e0000 */
[----:B------:R-:W5:Y:S04]  /*3a60*/  SHFL.IDX PT, R116, R228, R234, 0x1f ;  /* 0x00001feae4747589 */ /* 0x000f6800000e0000 */
[----:B------:R-:W5:Y:S01]  /*3a70*/  SHFL.IDX PT, R15, R228, R231, 0x1f ;  /* 0x00001fe7e40f7589 */ /* 0x000f6200000e0000 */
[--C-:B------:R-:W-:Y:S01]  /*3a80*/  FADD.FTZ R29, R29, -R120.reuse ;  /* 0x800000781d1d7221 */ /* 0x100fe20000010000 */
[----:B------:R-:W-:-:S02]  /*3a90*/  FADD.FTZ R31, R31, -R120 ;  /* 0x800000781f1f7221 */ /* 0x000fc40000010000 */
[----:B------:R-:W5:Y:S01]  /*3aa0*/  SHFL.IDX PT, R120, R228, R237, 0x1f ;  /* 0x00001fede4787589 */ /* 0x000f6200000e0000 */
[--C-:B-1----:R-:W-:Y:S01]  /*3ab0*/  FADD.FTZ R49, R49, -R16.reuse ;  /* 0x8000001031317221 */ /* 0x102fe20000010000 */
[----:B------:R-:W-:Y:S02]  /*3ac0*/  FADD.FTZ R51, R51, -R16 ;  /* 0x8000001033337221 */ /* 0x000fe40000010000 */
[----:B------:R-:W-:Y:S01]  /*3ad0*/  SHFL.IDX PT, R16, R12, R231, 0x1f ;  /* 0x00001fe70c107589 */ /* 0x000fe200000e0000 */
[--C-:B--2---:R-:W-:Y:S01]  /*3ae0*/  FADD.FTZ R48, R48, -R108.reuse ;  /* 0x8000006c30307221 */ /* 0x104fe20000010000 */
[----:B------:R-:W-:Y:S02]  /*3af0*/  FADD.FTZ R50, R50, -R108 ;  /* 0x8000006c32327221 */ /* 0x000fe40000010000 */
[----:B------:R-:W1:Y:S01]  /*3b00*/  SHFL.IDX PT, R231, R9, R231, 0x1f ;  /* 0x00001fe709e77589 */ /* 0x000e6200000e0000 */
[--C-:B------:R-:W-:Y:S01]  /*3b10*/  FADD.FTZ R37, R37, -R125.reuse ;  /* 0x8000007d25257221 */ /* 0x100fe20000010000 */
[----:B------:R-:W-:Y:S01]  /*3b20*/  FADD.FTZ R39, R39, -R125 ;  /* 0x8000007d27277221 */ /* 0x000fe20000010000 */
[--C-:B---3--:R-:W-:Y:S01]  /*3b30*/  FADD.FTZ R40, R40, -R124.reuse ;  /* 0x8000007c28287221 */ /* 0x108fe20000010000 */
[----:B------:R-:W-:Y:S01]  /*3b40*/  FADD.FTZ R42, R42, -R124 ;  /* 0x8000007c2a2a7221 */ /* 0x000fe20000010000 */
[--C-:B-----5:R-:W-:Y:S01]  /*3b50*/  FADD.FTZ R44, R44, -R121.reuse ;  /* 0x800000792c2c7221 */ /* 0x120fe20000010000 */
[----:B------:R-:W-:Y:S01]  /*3b60*/  FADD.FTZ R46, R46, -R121 ;  /* 0x800000792e2e7221 */ /* 0x000fe20000010000 */
[----:B------:R-:W2:Y:S01]  /*3b70*/  SHFL.IDX PT, R108, R12, R232, 0x1f ;  /* 0x00001fe80c6c7589 */ /* 0x000ea200000e0000 */
[--C-:B------:R-:W-:Y:S01]  /*3b80*/  FADD.FTZ R45, R45, -R116.reuse ;  /* 0x800000742d2d7221 */ /* 0x100fe20000010000 */
[----:B------:R-:W-:-:S02]  /*3b90*/  FADD.FTZ R47, R47, -R116 ;  /* 0x800000742f2f7221 */ /* 0x000fc40000010000 */
[----:B------:R-:W-:Y:S01]  /*3ba0*/  SHFL.IDX PT, R124, R12, R8, 0x1f ;  /* 0x00001f080c7c7589 */ /* 0x000fe200000e0000 */
[--C-:B------:R-:W-:Y:S01]  /*3bb0*/  FADD.FTZ R52, R52, -R15.reuse ;  /* 0x8000000f34347221 */ /* 0x100fe20000010000 */
[----:B------:R-:W-:Y:S02]  /*3bc0*/  FADD.FTZ R54, R54, -R15 ;  /* 0x8000000f36367221 */ /* 0x000fe40000010000 */
[----:B------:R-:W-:Y:S04]  /*3bd0*/  SHFL.IDX PT, R125, R12, R237, 0x1f ;  /* 0x00001fed0c7d7589 */ /* 0x000fe800000e0000 */
[----:B------:R-:W-:Y:S04]  /*3be0*/  SHFL.IDX PT, R121, R12, R235, 0x1f ;  /* 0x00001feb0c797589 */ /* 0x000fe800000e0000 */
[----:B------:R-:W-:Y:S04]  /*3bf0*/  SHFL.IDX PT, R15, R12, R234, 0x1f ;  /* 0x00001fea0c0f7589 */ /* 0x000fe800000e0000 */
[----:B------:R-:W3:Y:S04]  /*3c00*/  SHFL.IDX PT, R116, R12, R233, 0x1f ;  /* 0x00001fe90c747589 */ /* 0x000ee800000e0000 */
[----:B------:R-:W5:Y:S01]  /*3c10*/  SHFL.IDX PT, R12, R12, R230, 0x1f ;  /* 0x00001fe60c0c7589 */ /* 0x000f6200000e0000 */
[--C-:B------:R-:W-:Y:S01]  /*3c20*/  FADD.FTZ R41, R41, -R120.reuse ;  /* 0x8000007829297221 */ /* 0x100fe20000010000 */
[----:B------:R-:W-:-:S02]  /*3c30*/  FADD.FTZ R43, R43, -R120 ;  /* 0x800000782b2b7221 */ /* 0x000fc40000010000 */
[----:B------:R-:W-:Y:S04]  /*3c40*/  SHFL.IDX PT, R237, R9, R237, 0x1f ;  /* 0x00001fed09ed7589 */ /* 0x000fe800000e0000 */
[----:B------:R-:W4:Y:S01]  /*3c50*/  SHFL.IDX PT, R120, R9, R8, 0x1f ;  /* 0x00001f0809787589 */ /* 0x000f2200000e0000 */
[----:B------:R-:W4:Y:S01]  /*3c60*/  MUFU.EX2 R126, R126 ;  /* 0x0000007e007e7308 */ /* 0x000f220000000800 */
[----:B-1----:R-:W-:Y:S01]  /*3c70*/  FADD.FTZ R128, R84, -R231 ;  /* 0x800000e754807221 */ /* 0x002fe20000010000 */
[----:B------:R-:W-:Y:S01]  /*3c80*/  FMUL.FTZ R84, R216, R24 ;  /* 0x00000018d8547220 */ /* 0x000fe20000410000 */
[----:B------:R-:W1:Y:S01]  /*3c90*/  SHFL.IDX PT, R228, R228, R230, 0x1f ;  /* 0x00001fe6e4e47589 */ /* 0x000e6200000e0000 */
[----:B------:R-:W-:-:S04]  /*3ca0*/  FMUL.FTZ R25, R219, R25 ;  /* 0x00000019db197220 */ /* 0x000fc80000410000 */
[----:B------:R-:W4:Y:S01]  /*3cb0*/  MUFU.EX2 R127, R127 ;  /* 0x0000007f007f7308 */ /* 0x000f220000000800 */
[----:B------:R-:W1:Y:S01]  /*3cc0*/  SHFL.IDX PT, R235, R9, R235, 0x1f ;  /* 0x00001feb09eb7589 */ /* 0x000e6200000e0000 */
[----:B--2---:R-:W-:Y:S01]  /*3cd0*/  FADD.FTZ R65, R65, -R108 ;  /* 0x8000006c41417221 */ /* 0x004fe20000010000 */
[----:B---3--:R-:W-:Y:S02]  /*3ce0*/  FADD.FTZ R66, R66, -R116 ;  /* 0x8000007442427221 */ /* 0x008fe40000010000 */
[----:B------:R-:W2:Y:S04]  /*3cf0*/  SHFL.IDX PT, R234, R9, R234, 0x1f ;  /* 0x00001fea09ea7589 */ /* 0x000ea800000e0000 */
[----:B------:R-:W3:Y:S04]  /*3d00*/  SHFL.IDX PT, R233, R9, R233, 0x1f ;  /* 0x00001fe909e97589 */ /* 0x000ee800000e0000 */
[----:B------:R-:W3:Y:S04]  /*3d10*/  SHFL.IDX PT, R232, R9, R232, 0x1f ;  /* 0x00001fe809e87589 */ /* 0x000ee800000e0000 */
[----:B------:R5:W3:Y:S01]  /*3d20*/  SHFL.IDX PT, R230, R9, R230, 0x1f ;  /* 0x00001fe609e67589 */ /* 0x000ae200000e0000 */
[----:B------:R-:W-:Y:S01]  /*3d30*/  F2FP.F16.F32.PACK_AB R84, R25, R84 ;  /* 0x000000541954723e */ /* 0x000fe200000000ff */
[----:B------:R-:W-:Y:S01]  /*3d40*/  FMUL.FTZ R25, R97, R65 ;  /* 0x0000004161197220 */ /* 0x000fe20000410000 */
[----:B------:R-:W-:Y:S01]  /*3d50*/  FFMA.FTZ R136, R143, UR10, -R136 ;  /* 0x0000000a8f887c23 */ /* 0x000fe20008010888 */
[----:B------:R-:W-:Y:S01]  /*3d60*/  FMUL.FTZ R65, R130, R66 ;  /* 0x0000004282417220 */ /* 0x000fe20000410000 */
[--C-:B-----5:R-:W-:Y:S01]  /*3d70*/  FADD.FTZ R9, R68, -R16.reuse ;  /* 0x8000001044097221 */ /* 0x120fe20000010000 */
[----:B------:R-:W-:Y:S01]  /*3d80*/  FADD.FTZ R16, R70, -R16 ;  /* 0x8000001046107221 */ /* 0x000fe20000010000 */
[----:B------:R-:W-:Y:S01]  /*3d90*/  FADD.FTZ R70, R69, -R12 ;  /* 0x8000000c45467221 */ /* 0x000fe20000010000 */
[--C-:B------:R-:W-:Y:S01]  /*3da0*/  FFMA.FTZ R106, R149, UR10, -R140.reuse ;  /* 0x0000000a956a7c23 */ /* 0x100fe2000801088c */
[----:B------:R-:W5:Y:S01]  /*3db0*/  MUFU.EX2 R109, R109 ;  /* 0x0000006d006d7308 */ /* 0x000f620000000800 */
[----:B------:R-:W-:Y:S01]  /*3dc0*/  FFMA.FTZ R133, R146, UR10, -R133 ;  /* 0x0000000a92857c23 */ /* 0x000fe20008010885 */
[----:B------:R-:W-:Y:S01]  /*3dd0*/  FADD.FTZ R61, R61, -R15 ;  /* 0x8000000f3d3d7221 */ /* 0x000fe20000010000 */
[----:B------:R-:W-:Y:S01]  /*3de0*/  FMUL.FTZ R28, R17, R28 ;  /* 0x0000001c111c7220 */ /* 0x000fe20000410000 */
[----:B------:R-:W-:Y:S01]  /*3df0*/  FMUL.FTZ R29, R18, R29 ;  /* 0x0000001d121d7220 */ /* 0x000fe20000410000 */
[----:B------:R-:W-:Y:S01]  /*3e00*/  FMUL.FTZ R9, R98, R9 ;  /* 0x0000000962097220 */ /* 0x000fe20000410000 */
[----:B------:R-:W-:Y:S01]  /*3e10*/  FMUL.FTZ R66, R99, R70 ;  /* 0x0000004663427220 */ /* 0x000fe20000410000 */
[--C-:B------:R-:W-:Y:S01]  /*3e20*/  FADD.FTZ R60, R60, -R121.reuse ;  /* 0x800000793c3c7221 */ /* 0x100fe20000010000 */
[----:B------:R-:W3:Y:S01]  /*3e30*/  MUFU.EX2 R113, R113 ;  /* 0x0000007100717308 */ /* 0x000ee20000000800 */
[----:B------:R-:W-:Y:S01]  /*3e40*/  FADD.FTZ R62, R62, -R121 ;  /* 0x800000793e3e7221 */ /* 0x000fe20000010000 */
[----:B------:R-:W-:Y:S01]  /*3e50*/  FADD.FTZ R15, R63, -R15 ;  /* 0x8000000f3f0f7221 */ /* 0x000fe20000010000 */
[----:B------:R-:W-:Y:S01]  /*3e60*/  FFMA.FTZ R227, R150, UR10, -R227 ;  /* 0x0000000a96e37c23 */ /* 0x000fe200080108e3 */
[----:B------:R-:W-:-:S04]  /*3e70*/  FFMA.FTZ R140, R151, UR10, -R140 ;  /* 0x0000000a978c7c23 */ /* 0x000fc8000801088c */
[----:B------:R-:W3:Y:S01]  /*3e80*/  MUFU.EX2 R122, R122 ;  /* 0x0000007a007a7308 */ /* 0x000ee20000000800 */
[----:B------:R-:W-:Y:S01]  /*3e90*/  FADD.FTZ R231, R86, -R231 ;  /* 0x800000e756e77221 */ /* 0x000fe20000010000 */
[----:B------:R-:W-:Y:S01]  /*3ea0*/  F2FP.F16.F32.PACK_AB R86, R29, R28 ;  /* 0x0000001c1d56723e */ /* 0x000fe200000000ff */
[----:B------:R-:W-:-:S05]  /*3eb0*/  FMUL.FTZ R60, R95, R60 ;  /* 0x0000003c5f3c7220 */ /* 0x000fca0000410000 */
[----:B------:R-:W3:Y:S01]  /*3ec0*/  MUFU.EX2 R123, R123 ;  /* 0x0000007b007b7308 */ /* 0x000ee20000000800 */
[----:B------:R-:W-:Y:S01]  /*3ed0*/  FMUL.FTZ R61, R11, R61 ;  /* 0x0000003d0b3d7220 */ /* 0x000fe20000410000 */
[----:B----4-:R-:W-:Y:S01]  /*3ee0*/  FMUL.FTZ R62, R126, R62 ;  /* 0x0000003e7e3e7220 */ /* 0x010fe20000410000 */
[----:B------:R-:W-:Y:S01]  /*3ef0*/  FMUL.FTZ R15, R127, R15 ;  /* 0x0000000f7f0f7220 */ /* 0x000fe20000410000 */
[----:B------:R-:W-:-:S04]  /*3f00*/  F2FP.F16.F32.PACK_AB R66, R66, R9 ;  /* 0x000000094242723e */ /* 0x000fc800000000ff */
[----:B------:R-:W4:Y:S01]  /*3f10*/  MUFU.EX2 R117, R117 ;  /* 0x0000007500757308 */ /* 0x000f220000000800 */
[----:B------:R-:W-:Y:S01]  /*3f20*/  FADD.FTZ R67, R67, -R108 ;  /* 0x8000006c43437221 */ /* 0x000fe20000010000 */
[----:B------:R-:W-:Y:S01]  /*3f30*/  FADD.FTZ R63, R72, -R120 ;  /* 0x80000078483f7221 */ /* 0x000fe20000010000 */
[----:B------:R-:W-:-:S05]  /*3f40*/  FADD.FTZ R108, R73, -R237 ;  /* 0x800000ed496c7221 */ /* 0x000fca0000010000 */
[----:B------:R-:W4:Y:S01]  /*3f50*/  MUFU.EX2 R114, R114 ;  /* 0x0000007200727308 */ /* 0x000f220000000800 */
[----:B------:R-:W-:-:S07]  /*3f60*/  FADD.FTZ R12, R71, -R12 ;  /* 0x8000000c470c7221 */ /* 0x000fce0000010000 */
[----:B------:R-:W4:Y:S08]  /*3f70*/  MUFU.EX2 R115, R115 ;  /* 0x0000007300737308 */ /* 0x000f300000000800 */
[----:B------:R-:W4:Y:S08]  /*3f80*/  MUFU.EX2 R118, R118 ;  /* 0x0000007600767308 */ /* 0x000f300000000800 */
[----:B------:R-:W4:Y:S01]  /*3f90*/  MUFU.EX2 R119, R119 ;  /* 0x0000007700777308 */ /* 0x000f220000000800 */
[----:B------:R-:W-:-:S07]  /*3fa0*/  F2FP.F16.F32.PACK_AB R70, R61, R60 ;  /* 0x0000003c3d46723e */ /* 0x000fce00000000ff */
[----:B------:R-:W4:Y:S01]  /*3fb0*/  MUFU.EX2 R131, R131 ;  /* 0x0000008300837308 */ /* 0x000f220000000800 */
[----:B------:R-:W-:-:S07]  /*3fc0*/  F2FP.F16.F32.PACK_AB R71, R15, R62 ;  /* 0x0000003e0f47723e */ /* 0x000fce00000000ff */
[----:B------:R-:W4:Y:S01]  /*3fd0*/  MUFU.EX2 R134, R134 ;  /* 0x0000008600867308 */ /* 0x000f220000000800 */
[----:B------:R-:W-:-:S07]  /*3fe0*/  FMUL.FTZ R60, R100, R63 ;  /* 0x0000003f643c7220 */ /* 0x000fce0000410000 */
[----:B------:R-:W4:Y:S01]  /*3ff0*/  MUFU.EX2 R135, R135 ;  /* 0x0000008700877308 */ /* 0x000f220000000800 */
[----:B------:R-:W-:-:S07]  /*4000*/  FMUL.FTZ R15, R101, R108 ;  /* 0x0000006c650f7220 */ /* 0x000fce0000410000 */
[----:B------:R-:W-:Y:S01]  /*4010*/  MUFU.EX2 R102, R102 ;  /* 0x0000006600667308 */ /* 0x000fe20000000800 */
[----:B------:R-:W-:-:S07]  /*4020*/  FADD.FTZ R64, R64, -R116 ;  /* 0x8000007440407221 */ /* 0x000fce0000010000 */
[----:B------:R-:W4:Y:S08]  /*4030*/  MUFU.EX2 R138, R138 ;  /* 0x0000008a008a7308 */ /* 0x000f300000000800 */
[----:B------:R-:W4:Y:S08]  /*4040*/  MUFU.EX2 R139, R139 ;  /* 0x0000008b008b7308 */ /* 0x000f300000000800 */
        /* <DEDUP_REMOVED lines=14> */
[----:B------:R-:W-:Y:S01]  /*4130*/  FMUL.FTZ R26, R217, R26 ;  /* 0x0000001ad91a7220 */ /* 0x000fe20000410000 */
[----:B------:R-:W-:Y:S01]  /*4140*/  FMUL.FTZ R27, R218, R27 ;  /* 0x0000001bda1b7220 */ /* 0x000fe20000410000 */
[--C-:B-1----:R-:W-:Y:S01]  /*4150*/  FADD.FTZ R53, R53, -R228.reuse ;  /* 0x800000e435357221 */ /* 0x102fe20000010000 */
[----:B------:R-:W-:Y:S01]  /*4160*/  FADD.FTZ R55, R55, -R228 ;  /* 0x800000e437377221 */ /* 0x000fe20000010000 */
[----:B------:R-:W-:Y:S01]  /*4170*/  FMUL.FTZ R30, R220, R30 ;  /* 0x0000001edc1e7220 */ /* 0x000fe20000410000 */
[----:B------:R-:W-:Y:S01]  /*4180*/  FMUL.FTZ R31, R221, R31 ;  /* 0x0000001fdd1f7220 */ /* 0x000fe20000410000 */
[----:B------:R-:W-:Y:S01]  /*4190*/  FMUL.FTZ R64, R96, R64 ;  /* 0x0000004060407220 */ /* 0x000fe20000410000 */
[----:B------:R-:W-:Y:S01]  /*41a0*/  F2FP.F16.F32.PACK_AB R60, R15, R60 ;  /* 0x0000003c0f3c723e */ /* 0x000fe200000000ff */
[----:B------:R-:W-:Y:S01]  /*41b0*/  FADD.FTZ R116, R76, -R235 ;  /* 0x800000eb4c747221 */ /* 0x000fe20000010000 */
[----:B--2---:R-:W-:Y:S01]  /*41c0*/  FADD.FTZ R124, R77, -R234 ;  /* 0x800000ea4d7c7221 */ /* 0x004fe20000010000 */
[----:B------:R-:W-:Y:S01]  /*41d0*/  FMUL.FTZ R32, R10, R32 ;  /* 0x000000200a207220 */ /* 0x000fe20000410000 */
[----:B------:R-:W-:Y:S01]  /*41e0*/  FMUL.FTZ R33, R19, R33 ;  /* 0x0000002113217220 */ /* 0x000fe20000410000 */
[----:B------:R-:W-:Y:S01]  /*41f0*/  FMUL.FTZ R34, R222, R34 ;  /* 0x00000022de227220 */ /* 0x000fe20000410000 */
[----:B-----5:R-:W-:Y:S01]  /*4200*/  FMUL.FTZ R35, R109, R35 ;  /* 0x000000236d237220 */ /* 0x020fe20000410000 */
        /* <DEDUP_REMOVED lines=14> */
[----:B------:R-:W-:Y:S01]  /*42f0*/  FADD.FTZ R125, R81, -R232 ;  /* 0x800000e8517d7221 */ /* 0x000fe20000010000 */
[----:B------:R-:W-:Y:S01]  /*4300*/  FADD.FTZ R129, R85, -R230 ;  /* 0x800000e655817221 */ /* 0x000fe20000010000 */
        /* <DEDUP_REMOVED lines=145> */
[----:B------:R-:W-:Y:S02]  /*4c20*/  SHF.R.U32.HI R10, RZ, 0x4, R10 ;  /* 0x00000004ff0a7819 */ /* 0x000fe4000001160a */
[----:B------:R-:W-:Y:S02]  /*4c30*/  R2UR UR5, R236 ;  /* 0x00000000ec0572ca */ /* 0x000fe400000e0000 */
[----:B------:R-:W-:-:S04]  /*4c40*/  LOP3.LUT R10, R10, 0x3fff, RZ, 0xc0, !PT ;  /* 0x00003fff0a0a7812 */ /* 0x000fc800078ec0ff */
[----:B------:R-:W-:-:S05]  /*4c50*/  LOP3.LUT R11, R10, 0x10000, RZ, 0xfc, !PT ;  /* 0x000100000a0b7812 */ /* 0x000fca00078efcff */
[----:B------:R-:W-:Y:S02]  /*4c60*/  IMAD R11, R0, 0x800, R11 ;  /* 0x00000800000b7824 */ /* 0x000fe400078e020b */
[----:B------:R-:W-:-:S03]  /*4c70*/  USHF.R.U32.HI UR5, URZ, 0x4, UR5 ;  /* 0x000000043f057899 */ /* 0x000fc60008011605 */
[----:B------:R-:W-:Y:S01]  /*4c80*/  R2UR UR8, R11 ;  /* 0x000000000b0872ca */ /* 0x000fe200000e0000 */
[----:B------:R-:W-:Y:S01]  /*4c90*/  ULOP3.LUT UR10, UR5, 0x3fff, URZ, 0xc0, !UPT ;  /* 0x00003fff050a7892 */ /* 0x000fe2000f8ec03f */
[----:B------:R-:W-:Y:S02]  /*4ca0*/  WARPGROUP.DEPBAR.LE gsb0, 0x0 ;  /* 0x00008000000079c5 */ /* 0x000fe40000010000 */
[----:B------:R2:W-:Y:S06]  /*4cb0*/  MEMBAR.ALL.CTA ;  /* 0x0000000000007992 */ /* 0x0005ec0000008000 */
[----:B--2---:R-:W2:Y:S02]  /*4cc0*/  FENCE.VIEW.ASYNC.S ;  /* 0x00000000000073c6 */ /* 0x004ea40000000000 */
[----:B--2---:R-:W-:Y:S06]  /*4cd0*/  BAR.SYNC.DEFER_BLOCKING 0x9, 0x100 ;  /* 0x0244000000007b1d */ /* 0x004fec0000010000 */
[----:B------:R-:W-:Y:S01]  /*4ce0*/  UMOV UR9, 0x40000040 ;  /* 0x4000004000097882 */ /* 0x000fe20000000000 */
        /* <DEDUP_REMOVED lines=55> */
.L_x_6702:
        /* <DEDUP_REMOVED lines=68> */
.L_x_6703:
        /* <DEDUP_REMOVED lines=12> */
.L_x_6693:
[----:B------:R-:W-:-:S06]  /*5560*/  UISETP.GE.AND UP0, UPT, UR45, UR44, UPT ;  /* 0x0000002c2d00728c */ /* 0x000fcc000bf06270 */
[----:B------:R-:W-:-:S13]  /*5570*/  PLOP3.LUT P0, PT, PT, PT, UP0, 0x80, 0x0 ;  /* 0x000000000000781c */ /* 0x000fda0003f0f008 */
[----:B------:R-:W-:Y:S05]  /*5580*/  @P0 BRA `(.L_x_6705) ;  /* 0x0000003800440947 */ /* 0x000fea0003800000 */
[----:B------:R-:W1:Y:S04]  /*5590*/  LDL.LU R9, [R1+0x20] ;  /* 0x0000200001097983 */ /* 0x000e680000300800 */
        /* <DEDUP_REMOVED lines=9> */
[CC--:B------:R-:W-:Y:S02]  /*5630*/  LEA.HI R7, R6.reuse, R5.reuse, RZ, 0x7 ;  /* 0x0000000506077211 */ /* 0x0c0fe400078f38ff */
[----:B------:R-:W-:Y:S02]  /*5640*/  LEA.HI R8, R6, R5, RZ, 0x5 ;  /* 0x0000000506087211 */ /* 0x000fe400078f28ff */
[----:B------:R-:W-:Y:S02]  /*5650*/  LOP3.LUT R10, R7, 0xffffff80, RZ, 0xc0, !PT ;  /* 0xffffff80070a7812 */ /* 0x000fe400078ec0ff */
[----:B------:R-:W-:Y:S02]  /*5660*/  SHF.R.S32.HI R7, RZ, 0x7, R7 ;  /* 0x00000007ff077819 */ /* 0x000fe40000011407 */
[----:B------:R-:W-:Y:S01]  /*5670*/  LOP3.LUT R8, R8, 0xffffffe0, RZ, 0xc0, !PT ;  /* 0xffffffe008087812 */ /* 0x000fe200078ec0ff */
[----:B------:R-:W-:-:S04]  /*5680*/  IMAD.IADD R10, R5, 0x1, -R10 ;  /* 0x00000001050a7824 */ /* 0x000fc800078e0a0a */
[----:B------:R-:W-:Y:S01]  /*5690*/  IMAD.IADD R8, R5, 0x1, -R8 ;  /* 0x0000000105087824 */ /* 0x000fe200078e0a08 */
[----:B-1----:R-:W-:Y:S02]  /*56a0*/  LEA.HI R13, R9, R10, RZ, 0x5 ;  /* 0x0000000a090d7211 */ /* 0x002fe400078f28ff */
[----:B------:R-:W-:Y:S02]  /*56b0*/  LEA.HI R9, R7, R7, RZ, 0x1 ;  /* 0x0000000707097211 */ /* 0x000fe400078f08ff */
[--C-:B---3--:R-:W-:Y:S02]  /*56c0*/  SHF.R.S32.HI R11, RZ, 0x2, R12.reuse ;  /* 0x00000002ff0b7819 */ /* 0x108fe4000001140c */
[----:B------:R-:W-:Y:S02]  /*56d0*/  SHF.R.S32.HI R10, RZ, 0x1f, R12 ;  /* 0x0000001fff0a7819 */ /* 0x000fe4000001140c */
[----:B------:R-:W-:Y:S02]  /*56e0*/  LOP3.LUT R12, R9, 0xfffffffe, RZ, 0xc0, !PT ;  /* 0xfffffffe090c7812 */ /* 0x000fe400078ec0ff */
        /* <DEDUP_REMOVED lines=91> */
.L_x_6716:
[----:B------:R-:W-:-:S05]  /*5ca0*/  IMAD.U32 R7, RZ, RZ, UR36 ;  /* 0x00000024ff077e24 */ /* 0x000fca000f8e00ff */
[----:B------:R-:W-:-:S04]  /*5cb0*/  LOP3.LUT R7, R7, 0x1, RZ, 0xfc, !PT ;  /* 0x0000000107077812 */ /* 0x000fc800078efcff */
[----:B------:R-:W-:-:S13]  /*5cc0*/  ISETP.NE.AND P0, PT, R7, 0x3, PT ;  /* 0x000000030700780c */ /* 0x000fda0003f05270 */
[----:B--2---:R-:W-:Y:S05]  /*5cd0*/  @!P0 BRA `(.L_x_6706) ;  /* 0x0000000000048947 */ /* 0x004fea0003800000 */
[----:B------:R-:W-:Y:S01]  /*5ce0*/  BPT.TRAP 0x1 ;  /* 0x000000040000795c */ /* 0x000fe20000300000 */
.L_x_6706:
[----:B------:R-:W-:Y:S01]  /*5cf0*/  IMAD R7, R0, 0x8, R236 ;  /* 0x0000000800077824 */ /* 0x000fe200078e02ec */
[----:B------:R-:W-:-:S04]  /*5d00*/  SHF.L.U32 R18, R4, 0x1f, RZ ;  /* 0x0000001f04127819 */ /* 0x000fc800000006ff */
[----:B------:R1:W2:Y:S01]  /*5d10*/  SYNCS.PHASECHK.TRANS64.TRYWAIT P1, [R7+URZ+0x30c10], R18 ;  /* 0x030c1012070075a7 */ /* 0x0002a2000802017f */
[----:B------:R-:W-:Y:S05]  /*5d20*/  @!P0 BRA `(.L_x_6707) ;  /* 0x0000000000048947 */ /* 0x000fea0003800000 */
[----:B------:R-:W-:Y:S01]  /*5d30*/  BPT.TRAP 0x1 ;  /* 0x000000040000795c */ /* 0x000fe20000300000 */
.L_x_6707:
[----:B---3--:R-:W-:-:S05]  /*5d40*/  VIADD R8, R236, 0x10000 ;  /* 0x00010000ec087836 */ /* 0x008fca0000000000 */
[----:B------:R-:W-:-:S04]  /*5d50*/  SHF.R.U32.HI R8, RZ, 0x4, R8 ;  /* 0x00000004ff087819 */ /* 0x000fc80000011608 */
[----:B------:R-:W-:-:S04]  /*5d60*/  LOP3.LUT R8, R8, 0x3fff, RZ, 0xc0, !PT ;  /* 0x00003fff08087812 */ /* 0x000fc800078ec0ff */
[----:B------:R-:W-:Y:S01]  /*5d70*/  LOP3.LUT R9, R8, 0x10000, RZ, 0xfc, !PT ;  /* 0x0001000008097812 */ /* 0x000fe200078efcff */
[----:B--2---:R-:W-:Y:S06]  /*5d80*/  @P1 BRA `(.L_x_6708) ;  /* 0x0000000000081947 */ /* 0x004fec0003800000 */
[----:B------:R-:W2:Y:S02]  /*5d90*/  SYNCS.PHASECHK.TRANS64.TRYWAIT P1, [R7+URZ+0x30c10], R18 ;  /* 0x030c1012070075a7 */ /* 0x000ea4000802017f */
[----:B--2---:R-:W-:Y:S05]  /*5da0*/  @!P1 BRA `(.L_x_6709) ;  /* 0x0000008c00b09947 */ /* 0x004fea0003800000 */
.L_x_6708:
        /* <DEDUP_REMOVED lines=29> */
[----:B------:R-:W-:-:S04]  /*5f80*/  IMAD R9, R3, 0x2, R12 ;  /* 0x0000000203097824 */ /* 0x000fc800078e020c */
        /* <DEDUP_REMOVED lines=18> */
[----:B------:R-:W-:-:S02]  /*60b0*/  IMAD R217, R217, 0x4, R216 ;  /* 0x00000004d9d97824 */ /* 0x000fc400078e02d8 */
        /* <DEDUP_REMOVED lines=14> */
.L_x_6710:
[----:B------:R1:W1:Y:S01]  /*61a0*/  SYNCS.PHASECHK.TRANS64.TRYWAIT P1, [R7+URZ+0x30c30], R18 ;  /* 0x030c3012070075a7 */ /* 0x000262000802017f */
[----:B------:R-:W-:Y:S05]  /*61b0*/  @!P0 BRA `(.L_x_6711) ;  /* 0x0000000000048947 */ /* 0x000fea0003800000 */
[----:B------:R-:W-:Y:S01]  /*61c0*/  BPT.TRAP 0x1 ;  /* 0x000000040000795c */ /* 0x000fe20000300000 */
.L_x_6711:
        /* <DEDUP_REMOVED lines=8> */
.L_x_6712:
        /* <DEDUP_REMOVED lines=8> */
[----:B--2---:R-:W-:Y:S01]  /*62d0*/  SHFL.IDX PT, R9, R16, R5, 0x1f ;  /* 0x00001f0510097589 */ /* 0x004fe200000e0000 */
[C---:B------:R-:W-:Y:S01]  /*62e0*/  VIADD R13, R5.reuse, 0x10 ;  /* 0x00000010050d7836 */ /* 0x040fe20000000000 */
[C---:B------:R-:W-:Y:S01]  /*62f0*/  ISETP.GT.AND P2, PT, R6.reuse, RZ, PT ;  /* 0x000000ff0600720c */ /* 0x040fe20003f44270 */
[C---:B------:R-:W-:Y:S01]  /*6300*/  VIADD R14, R5.reuse, 0x14 ;  /* 0x00000014050e7836 */ /* 0x040fe20000000000 */
[----:B---3--:R-:W-:Y:S01]  /*6310*/  SHFL.IDX PT, R18, R231, R5, 0x1f ;  /* 0x00001f05e7127589 */ /* 0x008fe200000e0000 */
[C---:B------:R-:W-:Y:S01]  /*6320*/  VIADD R15, R5.reuse, 0x18 ;  /* 0x00000018050f7836 */ /* 0x040fe20000000000 */
[----:B------:R-:W-:Y:S01]  /*6330*/  ISETP.GT.AND P1, PT, R6, 0x8, PT ;  /* 0x000000080600780c */ /* 0x000fe20003f24270 */
[C---:B------:R-:W-:Y:S01]  /*6340*/  VIADD R19, R5.reuse, 0x4 ;  /* 0x0000000405137836 */ /* 0x040fe20000000000 */
[----:B------:R-:W-:Y:S01]  /*6350*/  HGMMA.64x128x16.F32 R24, gdesc[UR4], RZ, !UPT, gsb0 ;  /* 0x01e00000041879f0 */ /* 0x000fe2000c0008ff */
[----:B------:R-:W-:Y:S01]  /*6360*/  UIADD3 UR4, UR6, 0x2, URZ ;  /* 0x0000000206047890 */ /* 0x000fe2000fffe03f */
[C---:B------:R-:W-:Y:S01]  /*6370*/  VIADD R17, R5.reuse, 0x8 ;  /* 0x0000000805117836 */ /* 0x040fe20000000000 */
[----:B------:R-:W1:Y:S01]  /*6380*/  SHFL.IDX PT, R12, R16, R12, 0x1f ;  /* 0x00001f0c100c7589 */ /* 0x000e6200000e0000 */
[----:B------:R-:W-:Y:S01]  /*6390*/  VIADD R20, R5, 0x1c ;  /* 0x0000001c05147836 */ /* 0x000fe20000000000 */
[----:B------:R-:W-:Y:S01]  /*63a0*/  FSEL R101, R101, -INF , P2 ;  /* 0xff80000065657808 */ /* 0x000fe20001000000 */
[----:B------:R-:W-:Y:S01]  /*63b0*/  ULDC UR12, c[0x0][0x744] ;  /* 0x0001d100000c7ab9 */ /* 0x000fe20000000800 */
[----:B------:R-:W2:Y:S01]  /*63c0*/  SHFL.IDX PT, R13, R16, R13, 0x1f ;  /* 0x00001f0d100d7589 */ /* 0x000ea200000e0000 */
[----:B------:R-:W-:Y:S01]  /*63d0*/  UMOV UR10, UR4 ;  /* 0x00000004000a7c82 */ /* 0x000fe20008000000 */
[----:B------:R-:W-:Y:S01]  /*63e0*/  UIADD3 UR4, UR6, 0x4, URZ ;  /* 0x0000000406047890 */ /* 0x000fe2000fffe03f */
[----:B------:R-:W-:Y:S01]  /*63f0*/  FSEL R93, R93, -INF , P2 ;  /* 0xff8000005d5d7808 */ /* 0x000fe20001000000 */
[----:B------:R-:W3:Y:S01]  /*6400*/  SHFL.IDX PT, R14, R16, R14, 0x1f ;  /* 0x00001f0e100e7589 */ /* 0x000ee200000e0000 */
[----:B------:R-:W-:Y:S01]  /*6410*/  FSEL R96, R96, -INF , P2 ;  /* 0xff80000060607808 */ /* 0x000fe20001000000 */
[----:B------:R-:W-:Y:S01]  /*6420*/  UIADD3 UR6, UR6, 0x6, URZ ;  /* 0x0000000606067890 */ /* 0x000fe2000fffe03f */
[----:B------:R-:W-:Y:S01]  /*6430*/  FSEL R104, R104, -INF , P2 ;  /* 0xff80000068687808 */ /* 0x000fe20001000000 */
[----:B------:R-:W-:Y:S01]  /*6440*/  SHFL.IDX PT, R15, R16, R15, 0x1f ;  /* 0x00001f0f100f7589 */ /* 0x000fe200000e0000 */
[----:B------:R-:W-:Y:S01]  /*6450*/  FSEL R98, R98, -INF , P1 ;  /* 0xff80000062627808 */ /* 0x000fe20000800000 */
[----:B------:R-:W-:Y:S01]  /*6460*/  UMOV UR7, 0x40000040 ;  /* 0x4000004000077882 */ /* 0x000fe20000000000 */
[----:B------:R-:W-:Y:S01]  /*6470*/  FSEL R103, R103, -INF , P1 ;  /* 0xff80000067677808 */ /* 0x000fe20000800000 */
[----:B------:R-:W-:Y:S01]  /*6480*/  SHFL.IDX PT, R22, R231, R17, 0x1f ;  /* 0x00001f11e7167589 */ /* 0x000fe200000e0000 */
[----:B------:R-:W-:Y:S01]  /*6490*/  FSEL R106, R106, -INF , P1 ;  /* 0xff8000006a6a7808 */ /* 0x000fe20000800000 */
[----:B------:R-:W-:Y:S01]  /*64a0*/  IMAD R220, R0, 0x400, R220 ;  /* 0x0000040000dc7824 */ /* 0x000fe200078e02dc */
[----:B------:R-:W-:-:S02]  /*64b0*/  FSEL R222, R88, -INF , P2 ;  /* 0xff80000058de7808 */ /* 0x000fc40001000000 */
[----:B------:R-:W-:Y:S02]  /*64c0*/  FSEL R230, R92, -INF , P2 ;  /* 0xff8000005ce67808 */ /* 0x000fe40001000000 */
[----:B------:R-:W-:Y:S01]  /*64d0*/  FSEL R90, R90, -INF , P1 ;  /* 0xff8000005a5a7808 */ /* 0x000fe20000800000 */
[----:B-1----:R-:W-:Y:S01]  /*64e0*/  FFMA.FTZ R93, R93, UR12, -R12 ;  /* 0x0000000c5d5d7c23 */ /* 0x002fe2000801080c */
[----:B------:R-:W-:Y:S01]  /*64f0*/  FSEL R94, R94, -INF , P1 ;  /* 0xff8000005e5e7808 */ /* 0x000fe20000800000 */
[----:B------:R-:W-:Y:S01]  /*6500*/  FFMA.FTZ R222, R222, UR12, -R9 ;  /* 0x0000000cdede7c23 */ /* 0x000fe20008010809 */
[----:B------:R-:W-:Y:S01]  /*6510*/  FSEL R97, R97, -INF , P2 ;  /* 0xff80000061617808 */ /* 0x000fe20001000000 */
[--C-:B--2---:R-:W-:Y:S01]  /*6520*/  FFMA.FTZ R96, R96, UR12, -R13.reuse ;  /* 0x0000000c60607c23 */ /* 0x104fe2000801080d */
[----:B------:R-:W-:Y:S01]  /*6530*/  FFMA.FTZ R13, R98, UR12, -R13 ;  /* 0x0000000c620d7c23 */ /* 0x000fe2000801080d */
[----:B------:R1:W-:Y:S01]  /*6540*/  MUFU.EX2 R227, R93 ;  /* 0x0000005d00e37308 */ /* 0x0003e20000000800 */
[----:B----4-:R-:W2:Y:S01]  /*6550*/  SHFL.IDX PT, R98, R223, R5, 0x1f ;  /* 0x00001f05df627589 */ /* 0x010ea200000e0000 */
[----:B------:R-:W-:Y:S01]  /*6560*/  FFMA.FTZ R9, R90, UR12, -R9 ;  /* 0x0000000c5a097c23 */ /* 0x000fe20008010809 */
[----:B---3--:R-:W-:Y:S01]  /*6570*/  FFMA.FTZ R97, R97, UR12, -R14 ;  /* 0x0000000c61617c23 */ /* 0x008fe2000801080e */
[----:B------:R-:W-:-:S02]  /*6580*/  FSEL R120, R120, -INF , P2 ;  /* 0xff80000078787808 */ /* 0x000fc40001000000 */
[----:B------:R-:W-:Y:S02]  /*6590*/  FSEL R95, R95, -INF , P1 ;  /* 0xff8000005f5f7808 */ /* 0x000fe40000800000 */
[----:B------:R2:W-:Y:S01]  /*65a0*/  MUFU.EX2 R226, R97 ;  /* 0x0000006100e27308 */ /* 0x0005e20000000800 */
[----:B-1----:R-:W-:Y:S01]  /*65b0*/  VIADD R93, R5, 0x1c ;  /* 0x0000001c055d7836 */ /* 0x002fe20000000000 */
[----:B------:R-:W-:Y:S01]  /*65c0*/  FSEL R117, R117, -INF , P2 ;  /* 0xff80000075757808 */ /* 0x000fe20001000000 */
[----:B------:R-:W-:Y:S01]  /*65d0*/  FFMA.FTZ R12, R95, UR12, -R12 ;  /* 0x0000000c5f0c7c23 */ /* 0x000fe2000801080c */
[----:B------:R-:W-:Y:S02]  /*65e0*/  FSEL R116, R116, -INF , P2 ;  /* 0xff80000074747808 */ /* 0x000fe40001000000 */
[----:B------:R-:W-:Y:S02]  /*65f0*/  FSEL R118, R118, -INF , P1 ;  /* 0xff80000076767808 */ /* 0x000fe40000800000 */
[----:B------:R-:W-:Y:S01]  /*6600*/  FSEL R147, R147, -INF , P1 ;  /* 0xff80000093937808 */ /* 0x000fe20000800000 */
[----:B------:R-:W-:Y:S01]  /*6610*/  MUFU.EX2 R229, R96 ;  /* 0x0000006000e57308 */ /* 0x000fe20000000800 */
[----:B------:R-:W-:-:S02]  /*6620*/  R2UR UR5, R233 ;  /* 0x00000000e90572ca */ /* 0x000fc400000e0000 */
[----:B------:R-:W-:Y:S02]  /*6630*/  FSEL R89, R89, -INF , P2 ;  /* 0xff80000059597808 */ /* 0x000fe40001000000 */
[----:B------:R-:W-:Y:S02]  /*6640*/  FSEL R91, R91, -INF , P1 ;  /* 0xff8000005b5b7808 */ /* 0x000fe40000800000 */
[----:B------:R-:W-:Y:S01]  /*6650*/  FSEL R100, R100, -INF , P2 ;  /* 0xff80000064647808 */ /* 0x000fe20001000000 */
[----:B--2---:R-:W-:Y:S01]  /*6660*/  FFMA.FTZ R97, R120, UR12, -R98 ;  /* 0x0000000c78617c23 */ /* 0x004fe20008010862 */
[----:B------:R-:W-:Y:S01]  /*6670*/  FSEL R120, R144, -INF , P2 ;  /* 0xff80000090787808 */ /* 0x000fe20001000000 */
[----:B------:R-:W-:Y:S01]  /*6680*/  VIADD R144, R5, 0x14 ;  /* 0x0000001405907836 */ /* 0x000fe20000000000 */
[----:B------:R-:W-:Y:S01]  /*6690*/  FSEL R113, R113, -INF , P2 ;  /* 0xff80000071717808 */ /* 0x000fe20001000000 */
[----:B------:R-:W-:Y:S01]  /*66a0*/  FFMA.FTZ R100, R100, UR12, -R15 ;  /* 0x0000000c64647c23 */ /* 0x000fe2000801080f */
[----:B------:R-:W-:Y:S01]  /*66b0*/  FSEL R108, R108, -INF , P2 ;  /* 0xff8000006c6c7808 */ /* 0x000fe20001000000 */
[----:B------:R-:W1:Y:S01]  /*66c0*/  MUFU.EX2 R9, R9 ;  /* 0x0000000900097308 */ /* 0x000e620000000800 */
[----:B------:R-:W-:-:S02]  /*66d0*/  FSEL R110, R110, -INF , P1 ;  /* 0xff8000006e6e7808 */ /* 0x000fc40000800000 */
[----:B------:R-:W-:Y:S01]  /*66e0*/  FSEL R112, R112, -INF , P2 ;  /* 0xff80000070707808 */ /* 0x000fe20001000000 */
[--C-:B------:R-:W-:Y:S01]  /*66f0*/  FFMA.FTZ R21, R108, UR12, -R22.reuse ;  /* 0x0000000c6c157c23 */ /* 0x100fe20008010816 */
[----:B------:R-:W-:Y:S01]  /*6700*/  FSEL R114, R114, -INF , P1 ;  /* 0xff80000072727808 */ /* 0x000fe20000800000 */
[----:B------:R-:W-:Y:S01]  /*6710*/  FFMA.FTZ R22, R110, UR12, -R22 ;  /* 0x0000000c6e167c23 */ /* 0x000fe20008010816 */
[----:B------:R-:W-:Y:S01]  /*6720*/  FSEL R102, R102, -INF , P1 ;  /* 0xff80000066667808 */ /* 0x000fe20000800000 */
[----:B------:R-:W-:Y:S01]  /*6730*/  MUFU.EX2 R228, R100 ;  /* 0x0000006400e47308 */ /* 0x000fe20000000800 */
[----:B------:R-:W-:Y:S02]  /*6740*/  FSEL R109, R109, -INF , P2 ;  /* 0xff8000006d6d7808 */ /* 0x000fe40001000000 */
[----:B------:R-:W-:Y:S01]  /*6750*/  FSEL R99, R99, -INF , P1 ;  /* 0xff80000063637808 */ /* 0x000fe20000800000 */
[----:B------:R-:W-:Y:S01]  /*6760*/  FFMA.FTZ R15, R102, UR12, -R15 ;  /* 0x0000000c660f7c23 */ /* 0x000fe2000801080f */
[----:B------:R-:W-:-:S02]  /*6770*/  FSEL R119, R119, -INF , P1 ;  /* 0xff80000077777808 */ /* 0x000fc40000800000 */
[----:B------:R-:W-:Y:S01]  /*6780*/  FSEL R105, R105, -INF , P2 ;  /* 0xff80000069697808 */ /* 0x000fe20001000000 */
[----:B------:R-:W-:Y:S01]  /*6790*/  FFMA.FTZ R14, R99, UR12, -R14 ;  /* 0x0000000c630e7c23 */ /* 0x000fe2000801080e */
        /* <DEDUP_REMOVED lines=8> */
[----:B------:R-:W-:Y:S02]  /*6820*/  FSEL R126, R126, -INF , P1 ;  /* 0xff8000007e7e7808 */ /* 0x000fe40000800000 */
[----:B------:R-:W-:Y:S02]  /*6830*/  FSEL R130, R130, -INF , P1 ;  /* 0xff80000082827808 */ /* 0x000fe40000800000 */
[----:B------:R-:W-:Y:S01]  /*6840*/  FSEL R135, R135, -INF , P1 ;  /* 0xff80000087877808 */ /* 0x000fe20000800000 */
[----:B------:R-:W-:Y:S01]  /*6850*/  MUFU.EX2 R222, R222 ;  /* 0x000000de00de7308 */ /* 0x000fe20000000800 */
[----:B------:R-:W-:Y:S02]  /*6860*/  FSEL R122, R122, -INF , P1 ;  /* 0xff8000007a7a7808 */ /* 0x000fe40000800000 */
[----:B------:R-:W-:Y:S02]  /*6870*/  FSEL R139, R139, -INF , P1 ;  /* 0xff8000008b8b7808 */ /* 0x000fe40000800000 */
[----:B------:R-:W-:Y:S01]  /*6880*/  FSEL R138, R138, -INF , P1 ;  /* 0xff8000008a8a7808 */ /* 0x000fe20000800000 */
[----:B------:R-:W-:Y:S01]  /*6890*/  FFMA.FTZ R98, R122, UR12, -R98 ;  /* 0x0000000c7a627c23 */ /* 0x000fe20008010862 */
[----:B------:R-:W-:Y:S01]  /*68a0*/  FSEL R122, R141, -INF , P2 ;  /* 0xff8000008d7a7808 */ /* 0x000fe20001000000 */
[----:B------:R-:W-:Y:S01]  /*68b0*/  MUFU.EX2 R13, R13 ;  /* 0x0000000d000d7308 */ /* 0x000fe20000000800 */
[----:B------:R-:W-:-:S02]  /*68c0*/  FSEL R143, R143, -INF , P1 ;  /* 0xff8000008f8f7808 */ /* 0x000fc40000800000 */
[----:B------:R-:W-:Y:S02]  /*68d0*/  FSEL R142, R142, -INF , P1 ;  /* 0xff8000008e8e7808 */ /* 0x000fe40000800000 */
[----:B------:R-:W-:Y:S02]  /*68e0*/  FSEL R115, R115, -INF , P1 ;  /* 0xff80000073737808 */ /* 0x000fe40000800000 */
[----:B------:R-:W-:Y:S01]  /*68f0*/  FSEL R146, R146, -INF , P1 ;  /* 0xff80000092927808 */ /* 0x000fe20000800000 */
[----:B------:R-:W-:Y:S01]  /*6900*/  MUFU.EX2 R14, R14 ;  /* 0x0000000e000e7308 */ /* 0x000fe20000000800 */
[----:B------:R-:W-:-:S07]  /*6910*/  FSEL R150, R150, -INF , P1 ;  /* 0xff80000096967808 */ /* 0x000fce0000800000 */
[----:B------:R-:W-:Y:S08]  /*6920*/  MUFU.EX2 R97, R97 ;  /* 0x0000006100617308 */ /* 0x000ff00000000800 */
[----:B------:R-:W-:Y:S01]  /*6930*/  MUFU.EX2 R98, R98 ;  /* 0x0000006200627308 */ /* 0x000fe20000000800 */
[----:B------:R-:W-:Y:S02]  /*6940*/  WARPGROUP.DEPBAR.LE gsb0, 0x0 ;  /* 0x00008000000079c5 */ /* 0x000fe40000010000 */
[----:B------:R-:W-:-:S05]  /*6950*/  WARPGROUP.ARRIVE ;  /* 0x00000000000079c5 */ /* 0x000fca0000000000 */
[----:B------:R-:W-:Y:S08]  /*6960*/  MUFU.EX2 R21, R21 ;  /* 0x0000001500157308 */ /* 0x000ff00000000800 */
[----:B------:R-:W-:Y:S01]  /*6970*/  MUFU.EX2 R22, R22 ;  /* 0x0000001600167308 */ /* 0x000fe20000000800 */
[----:B-----5:R-:W-:Y:S02]  /*6980*/  R2UR UR8, R10 ;  /* 0x000000000a0872ca */ /* 0x020fe400000e0000 */
[----:B------:R-:W-:Y:S01]  /*6990*/  R2UR UR9, R11 ;  /* 0x000000000b0972ca */ /* 0x000fe200000e0000 */
[----:B------:R-:W2:Y:S04]  /*69a0*/  SHFL.IDX PT, R10, R16, R19, 0x1f ;  /* 0x00001f13100a7589 */ /* 0x000ea800000e0000 */
[----:B------:R3:W4:Y:S04]  /*69b0*/  SHFL.IDX PT, R11, R16, R17, 0x1f ;  /* 0x00001f11100b7589 */ /* 0x00072800000e0000 */
[----:B------:R-:W5:Y:S04]  /*69c0*/  SHFL.IDX PT, R16, R16, R20, 0x1f ;  /* 0x00001f1410107589 */ /* 0x000f6800000e0000 */
[----:B------:R-:W-:Y:S01]  /*69d0*/  HGMMA.64x128x16.F32 R24, gdesc[UR8], R24, gsb0 ;  /* 0x01e00000081879f0 */ /* 0x000fe20008000818 */
[----:B------:R-:W-:Y:S01]  /*69e0*/  R2UR UR8, R234 ;  /* 0x00000000ea0872ca */ /* 0x000fe200000e0000 */
[----:B------:R-:W-:Y:S01]  /*69f0*/  UMOV UR10, UR4 ;  /* 0x00000004000a7c82 */ /* 0x000fe20008000000 */
[----:B------:R-:W-:Y:S01]  /*6a00*/  R2UR UR9, R235 ;  /* 0x00000000eb0972ca */ /* 0x000fe200000e0000 */
[----:B------:R-:W-:Y:S01]  /*6a10*/  UMOV UR11, 0x40000040 ;  /* 0x40000040000b7882 */ /* 0x000fe20000000000 */
[--C-:B---3--:R-:W-:Y:S01]  /*6a20*/  FFMA.FTZ R17, R104, UR12, -R18.reuse ;  /* 0x0000000c68117c23 */ /* 0x108fe20008010812 */
[----:B------:R-:W-:Y:S01]  /*6a30*/  FFMA.FTZ R18, R106, UR12, -R18 ;  /* 0x0000000c6a127c23 */ /* 0x000fe20008010812 */
[C---:B------:R-:W-:Y:S01]  /*6a40*/  VIADD R106, R5.reuse, 0x10 ;  /* 0x00000010056a7836 */ /* 0x040fe20000000000 */
[----:B------:R-:W3:Y:S01]  /*6a50*/  SHFL.IDX PT, R20, R231, R19, 0x1f ;  /* 0x00001f13e7147589 */ /* 0x000ee200000e0000 */
[----:B------:R-:W-:Y:S01]  /*6a60*/  VIADD R104, R5, 0x18 ;  /* 0x0000001805687836 */ /* 0x000fe20000000000 */
[----:B------:R-:W-:Y:S01]  /*6a70*/  R2UR UR4, R232 ;  /* 0x00000000e80472ca */ /* 0x000fe200000e0000 */
[----:B------:R-:W-:Y:S01]  /*6a80*/  MUFU.EX2 R17, R17 ;  /* 0x0000001100117308 */ /* 0x000fe20000000800 */
[----:B------:R-:W1:Y:S01]  /*6a90*/  SHFL.IDX PT, R90, R231, R106, 0x1f ;  /* 0x00001f6ae75a7589 */ /* 0x000e6200000e0000 */
[--C-:B--2---:R-:W-:Y:S01]  /*6aa0*/  FFMA.FTZ R89, R89, UR12, -R10.reuse ;  /* 0x0000000c59597c23 */ /* 0x104fe2000801080a */
[----:B------:R-:W-:Y:S01]  /*6ab0*/  FFMA.FTZ R10, R91, UR12, -R10 ;  /* 0x0000000c5b0a7c23 */ /* 0x000fe2000801080a */
[--C-:B----4-:R-:W-:Y:S01]  /*6ac0*/  FFMA.FTZ R230, R230, UR12, -R11.reuse ;  /* 0x0000000ce6e67c23 */ /* 0x110fe2000801080b */
[----:B------:R-:W-:Y:S01]  /*6ad0*/  FFMA.FTZ R11, R94, UR12, -R11 ;  /* 0x0000000c5e0b7c23 */ /* 0x000fe2000801080b */
[----:B------:R-:W-:Y:S02]  /*6ae0*/  SHFL.IDX PT, R110, R223, R104, 0x1f ;  /* 0x00001f68df6e7589 */ /* 0x000fe400000e0000 */
[----:B------:R-:W-:Y:S01]  /*6af0*/  MUFU.EX2 R224, R89 ;  /* 0x0000005900e07308 */ /* 0x000fe20000000800 */
[--C-:B-----5:R-:W-:Y:S01]  /*6b00*/  FFMA.FTZ R101, R101, UR12, -R16.reuse ;  /* 0x0000000c65657c23 */ /* 0x120fe20008010810 */
[----:B------:R-:W-:Y:S01]  /*6b10*/  FFMA.FTZ R16, R103, UR12, -R16 ;  /* 0x0000000c67107c23 */ /* 0x000fe20008010810 */
[----:B------:R-:W-:Y:S01]  /*6b20*/  VIADD R103, R5, 0xc ;  /* 0x0000000c05677836 */ /* 0x000fe20000000000 */
[----:B------:R2:W-:Y:S04]  /*6b30*/  SHFL.IDX PT, R94, R231, R104, 0x1f ;  /* 0x00001f68e75e7589 */ /* 0x0005e800000e0000 */
[----:B------:R4:W-:Y:S01]  /*6b40*/  MUFU.EX2 R225, R101 ;  /* 0x0000006500e17308 */ /* 0x0009e20000000800 */
[----:B------:R-:W5:Y:S04]  /*6b50*/  SHFL.IDX PT, R88, R231, R103, 0x1f ;  /* 0x00001f67e7587589 */ /* 0x000f6800000e0000 */
[----:B------:R-:W5:Y:S01]  /*6b60*/  SHFL.IDX PT, R103, R223, R103, 0x1f ;  /* 0x00001f67df677589 */ /* 0x000f6200000e0000 */
[----:B--2---:R-:W-:Y:S01]  /*6b70*/  FSEL R104, R127, -INF , P1 ;  /* 0xff8000007f687808 */ /* 0x004fe20000800000 */
[--C-:B---3--:R-:W-:Y:S01]  /*6b80*/  FFMA.FTZ R19, R105, UR12, -R20.reuse ;  /* 0x0000000c69137c23 */ /* 0x108fe20008010814 */
[----:B------:R-:W-:Y:S01]  /*6b90*/  FFMA.FTZ R20, R107, UR12, -R20 ;  /* 0x0000000c6b147c23 */ /* 0x000fe20008010814 */
[----:B----4-:R-:W-:-:S02]  /*6ba0*/  VIADD R101, R5, 0x14 ;  /* 0x0000001405657836 */ /* 0x010fc40000000000 */
[--C-:B-1----:R-:W-:Y:S01]  /*6bb0*/  FFMA.FTZ R89, R112, UR12, -R90.reuse ;  /* 0x0000000c70597c23 */ /* 0x102fe2000801085a */
[----:B------:R-:W-:Y:S01]  /*6bc0*/  FFMA.FTZ R90, R114, UR12, -R90 ;  /* 0x0000000c725a7c23 */ /* 0x000fe2000801085a */
[----:B------:R-:W-:Y:S01]  /*6bd0*/  VIADD R114, R5, 0x8 ;  /* 0x0000000805727836 */ /* 0x000fe20000000000 */
[----:B------:R-:W-:Y:S01]  /*6be0*/  SHFL.IDX PT, R106, R223, R106, 0x1f ;  /* 0x00001f6adf6a7589 */ /* 0x000fe200000e0000 */
[----:B------:R-:W-:Y:S01]  /*6bf0*/  FSEL R107, R129, -INF , P2 ;  /* 0xff800000816b7808 */ /* 0x000fe20001000000 */
[----:B------:R-:W-:Y:S01]  /*6c00*/  MUFU.EX2 R10, R10 ;  /* 0x0000000a000a7308 */ /* 0x000fe20000000800 */
[----:B------:R-:W-:Y:S01]  /*6c10*/  FSEL R105, R128, -INF , P2 ;  /* 0xff80000080697808 */ /* 0x000fe20001000000 */
[----:B------:R-:W1:Y:S04]  /*6c20*/  SHFL.IDX PT, R92, R231, R101, 0x1f ;  /* 0x00001f65e75c7589 */ /* 0x000e6800000e0000 */
[----:B------:R2:W3:Y:S02]  /*6c30*/  SHFL.IDX PT, R231, R231, R93, 0x1f ;  /* 0x00001f5de7e77589 */ /* 0x0004e400000e0000 */
[----:B------:R-:W4:Y:S02]  /*6c40*/  MUFU.EX2 R11, R11 ;  /* 0x0000000b000b7308 */ /* 0x000f240000000800 */
[----:B------:R2:W4:Y:S01]  /*6c50*/  SHFL.IDX PT, R108, R223, R101, 0x1f ;  /* 0x00001f65df6c7589 */ /* 0x00052200000e0000 */
[--C-:B-----5:R-:W-:Y:S01]  /*6c60*/  FFMA.FTZ R23, R109, UR12, -R88.reuse ;  /* 0x0000000c6d177c23 */ /* 0x120fe20008010858 */
[----:B------:R-:W-:Y:S01]  /*6c70*/  FSEL R109, R125, -INF , P2 ;  /* 0xff8000007d6d7808 */ /* 0x000fe20001000000 */
[----:B------:R-:W-:Y:S01]  /*6c80*/  FFMA.FTZ R88, R111, UR12, -R88 ;  /* 0x0000000c6f587c23 */ /* 0x000fe20008010858 */
[----:B------:R-:W5:Y:S01]  /*6c90*/  SHFL.IDX PT, R102, R223, R114, 0x1f ;  /* 0x00001f72df667589 */ /* 0x000f6200000e0000 */
[--C-:B------:R-:W-:Y:S01]  /*6ca0*/  FFMA.FTZ R104, R104, UR12, -R103.reuse ;  /* 0x0000000c68687c23 */ /* 0x100fe20008010867 */
[--C-:B--2---:R-:W-:Y:S01]  /*6cb0*/  FFMA.FTZ R93, R116, UR12, -R94.reuse ;  /* 0x0000000c745d7c23 */ /* 0x104fe2000801085e */
[----:B------:R-:W-:Y:S01]  /*6cc0*/  FFMA.FTZ R94, R118, UR12, -R94 ;  /* 0x0000000c765e7c23 */ /* 0x000fe2000801085e */
[----:B------:R-:W-:Y:S01]  /*6cd0*/  FSEL R118, R145, -INF , P2 ;  /* 0xff80000091767808 */ /* 0x000fe20001000000 */
[----:B------:R-:W-:Y:S01]  /*6ce0*/  FFMA.FTZ R109, R109, UR12, -R103 ;  /* 0x0000000c6d6d7c23 */ /* 0x000fe20008010867 */
[----:B------:R-:W-:Y:S01]  /*6cf0*/  FSEL R101, R124, -INF , P2 ;  /* 0xff8000007c657808 */ /* 0x000fe20001000000 */
[C---:B------:R-:W-:Y:S01]  /*6d00*/  VIADD R145, R5.reuse, 0x10 ;  /* 0x0000001005917836 */ /* 0x040fe20000000000 */
[----:B------:R-:W-:Y:S01]  /*6d10*/  FSEL R116, R148, -INF , P2 ;  /* 0xff80000094747808 */ /* 0x000fe20001000000 */
[----:B------:R2:W-:Y:S01]  /*6d20*/  MUFU.EX2 R103, R109 ;  /* 0x0000006d00677308 */ /* 0x0005e20000000800 */
[----:B------:R-:W-:Y:S01]  /*6d30*/  VIADD R148, R5, 0xc ;  /* 0x0000000c05947836 */ /* 0x000fe20000000000 */
[----:B------:R-:W-:Y:S01]  /*6d40*/  FSEL R111, R133, -INF , P2 ;  /* 0xff800000856f7808 */ /* 0x000fe20001000000 */
[----:B-1----:R-:W-:Y:S01]  /*6d50*/  FFMA.FTZ R91, R113, UR12, -R92 ;  /* 0x0000000c715b7c23 */ /* 0x002fe2000801085c */
[----:B------:R-:W-:-:S02]  /*6d60*/  VIADD R113, R5, 0x4 ;  /* 0x0000000405717836 */ /* 0x000fc40000000000 */
[----:B------:R-:W-:Y:S01]  /*6d70*/  FFMA.FTZ R105, R105, UR12, -R106 ;  /* 0x0000000c69697c23 */ /* 0x000fe2000801086a */
[----:B------:R-:W1:Y:S01]  /*6d80*/  SHFL.IDX PT, R121, R219, R148, 0x1f ;  /* 0x00001f94db797589 */ /* 0x000e6200000e0000 */
[--C-:B---3--:R-:W-:Y:S01]  /*6d90*/  FFMA.FTZ R95, R117, UR12, -R231.reuse ;  /* 0x0000000c755f7c23 */ /* 0x108fe200080108e7 */
[----:B------:R-:W-:Y:S01]  /*6da0*/  FFMA.FTZ R96, R119, UR12, -R231 ;  /* 0x0000000c77607c23 */ /* 0x000fe200080108e7 */
[----:B--2---:R-:W-:Y:S01]  /*6db0*/  FSEL R109, R132, -INF , P2 ;  /* 0xff800000846d7808 */ /* 0x004fe20001000000 */
[----:B------:R-:W2:Y:S01]  /*6dc0*/  SHFL.IDX PT, R117, R219, R144, 0x1f ;  /* 0x00001f90db757589 */ /* 0x000ea200000e0000 */
[----:B------:R-:W-:Y:S02]  /*6dd0*/  VIADD R231, R5, 0x1c ;  /* 0x0000001c05e77836 */ /* 0x000fe40000000000 */
[--C-:B----4-:R-:W-:Y:S01]  /*6de0*/  FFMA.FTZ R107, R107, UR12, -R108.reuse ;  /* 0x0000000c6b6b7c23 */ /* 0x110fe2000801086c */
[----:B------:R-:W-:Y:S01]  /*6df0*/  FFMA.FTZ R108, R131, UR12, -R108 ;  /* 0x0000000c836c7c23 */ /* 0x000fe2000801086c */
[----:B------:R-:W3:Y:S01]  /*6e00*/  SHFL.IDX PT, R100, R223, R113, 0x1f ;  /* 0x00001f71df647589 */ /* 0x000ee200000e0000 */
[--C-:B------:R-:W-:Y:S01]  /*6e10*/  FFMA.FTZ R109, R109, UR12, -R110.reuse ;  /* 0x0000000c6d6d7c23 */ /* 0x100fe2000801086e */
[----:B------:R-:W-:Y:S01]  /*6e20*/  FFMA.FTZ R110, R134, UR12, -R110 ;  /* 0x0000000c866e7c23 */ /* 0x000fe2000801086e */
[--C-:B-----5:R-:W-:Y:S01]  /*6e30*/  FFMA.FTZ R101, R101, UR12, -R102.reuse ;  /* 0x0000000c65657c23 */ /* 0x120fe20008010866 */
[----:B------:R4:W5:Y:S01]  /*6e40*/  SHFL.IDX PT, R112, R223, R231, 0x1f ;  /* 0x00001fe7df707589 */ /* 0x00096200000e0000 */
[----:B------:R-:W-:Y:S01]  /*6e50*/  FFMA.FTZ R102, R126, UR12, -R102 ;  /* 0x0000000c7e667c23 */ /* 0x000fe20008010866 */
[----:B------:R-:W-:Y:S01]  /*6e60*/  FFMA.FTZ R106, R130, UR12, -R106 ;  /* 0x0000000c826a7c23 */ /* 0x000fe2000801086a */
[----:B------:R-:W-:Y:S01]  /*6e70*/  FSEL R130, R136, -INF , P2 ;  /* 0xff80000088827808 */ /* 0x000fe20001000000 */
[----:B------:R2:W-:Y:S01]  /*6e80*/  SHFL.IDX PT, R134, R219, R113, 0x1f ;  /* 0x00001f71db867589 */ /* 0x0005e200000e0000 */
[----:B------:R-:W-:Y:S01]  /*6e90*/  FSEL R125, R140, -INF , P2 ;  /* 0xff8000008c7d7808 */ /* 0x000fe20001000000 */
[----:B------:R-:W-:Y:S01]  /*6ea0*/  FFMA.FTZ R92, R115, UR12, -R92 ;  /* 0x0000000c735c7c23 */ /* 0x000fe2000801085c */
[----:B------:R-:W5:Y:S01]  /*6eb0*/  MUFU.EX2 R107, R107 ;  /* 0x0000006b006b7308 */ /* 0x000f620000000800 */
[----:B------:R-:W5:Y:S01]  /*6ec0*/  SHFL.IDX PT, R131, R219, R5, 0x1f ;  /* 0x00001f05db837589 */ /* 0x000f6200000e0000 */
[----:B----4-:R-:W-:-:S02]  /*6ed0*/  VIADD R223, R5, 0x18 ;  /* 0x0000001805df7836 */ /* 0x010fc40000000000 */
[--C-:B-1----:R-:W-:Y:S01]  /*6ee0*/  FFMA.FTZ R122, R122, UR12, -R121.reuse ;  /* 0x0000000c7a7a7c23 */ /* 0x102fe20008010879 */
[----:B------:R-:W-:Y:S01]  /*6ef0*/  FFMA.FTZ R121, R143, UR12, -R121 ;  /* 0x0000000c8f797c23 */ /* 0x000fe20008010879 */
[----:B--2---:R-:W-:Y:S01]  /*6f00*/  FSEL R113, R151, -INF , P1 ;  /* 0xff80000097717808 */ /* 0x004fe20000800000 */
[----:B------:R-:W-:Y:S02]  /*6f10*/  VIADD R151, R5, 0x4 ;  /* 0x0000000405977836 */ /* 0x000fe40000000000 */
[--C-:B------:R-:W-:Y:S01]  /*6f20*/  FFMA.FTZ R118, R118, UR12, -R117.reuse ;  /* 0x0000000c76767c23 */ /* 0x100fe20008010875 */
[----:B------:R-:W-:Y:S01]  /*6f30*/  FFMA.FTZ R117, R147, UR12, -R117 ;  /* 0x0000000c93757c23 */ /* 0x000fe20008010875 */
[----:B------:R-:W1:Y:S01]  /*6f40*/  SHFL.IDX PT, R119, R219, R145, 0x1f ;  /* 0x00001f91db777589 */ /* 0x000e6200000e0000 */
[----:B------:R-:W2:Y:S01]  /*6f50*/  MUFU.EX2 R230, R230 ;  /* 0x000000e600e67308 */ /* 0x000ea20000000800 */
[--C-:B---3--:R-:W-:Y:S01]  /*6f60*/  FFMA.FTZ R99, R99, UR12, -R100.reuse ;  /* 0x0000000c63637c23 */ /* 0x108fe20008010864 */
[----:B------:R-:W-:Y:S01]  /*6f70*/  FFMA.FTZ R100, R123, UR12, -R100 ;  /* 0x0000000c7b647c23 */ /* 0x000fe20008010864 */
[----:B------:R-:W3:Y:S01]  /*6f80*/  LDL R147, [R1+0x28] ;  /* 0x0000280001937983 */ /* 0x000ee20000100800 */
[--C-:B-----5:R-:W-:Y:S01]  /*6f90*/  FFMA.FTZ R111, R111, UR12, -R112.reuse ;  /* 0x0000000c6f6f7c23 */ /* 0x120fe20008010870 */
[----:B------:R-:W-:-:S02]  /*6fa0*/  FFMA.FTZ R112, R135, UR12, -R112 ;  /* 0x0000000c87707c23 */ /* 0x000fc40008010870 */
[----:B------:R4:W5:Y:S01]  /*6fb0*/  SHFL.IDX PT, R123, R219, R114, 0x1f ;  /* 0x00001f72db7b7589 */ /* 0x00096200000e0000 */
[----:B------:R-:W-:Y:S01]  /*6fc0*/  FSEL R135, R137, -INF , P2 ;  /* 0xff80000089877808 */ /* 0x000fe20001000000 */
[----:B------:R-:W2:Y:S02]  /*6fd0*/  MUFU.EX2 R106, R106 ;  /* 0x0000006a006a7308 */ /* 0x000ea40000000800 */
[----:B------:R-:W2:Y:S01]  /*6fe0*/  SHFL.IDX PT, R115, R219, R223, 0x1f ;  /* 0x00001fdfdb737589 */ /* 0x000ea200000e0000 */
[--C-:B------:R-:W-:Y:S01]  /*6ff0*/  FFMA.FTZ R130, R130, UR12, -R131.reuse ;  /* 0x0000000c82827c23 */ /* 0x100fe20008010883 */
[--C-:B------:R-:W-:Y:S01]  /*7000*/  FFMA.FTZ R135, R135, UR12, -R134.reuse ;  /* 0x0000000c87877c23 */ /* 0x100fe20008010886 */
[----:B------:R-:W-:Y:S01]  /*7010*/  FFMA.FTZ R134, R139, UR12, -R134 ;  /* 0x0000000c8b867c23 */ /* 0x000fe20008010886 */
[----:B------:R-:W-:Y:S01]  /*7020*/  FFMA.FTZ R131, R138, UR12, -R131 ;  /* 0x0000000c8a837c23 */ /* 0x000fe20008010883 */
[----:B----4-:R-:W-:Y:S01]  /*7030*/  FSEL R114, R149, -INF , P2 ;  /* 0xff80000095727808 */ /* 0x010fe20001000000 */
[----:B------:R-:W-:Y:S01]  /*7040*/  VIADD R149, R5, 0x8 ;  /* 0x0000000805957836 */ /* 0x000fe20000000000 */
[----:B------:R-:W4:Y:S01]  /*7050*/  SHFL.IDX PT, R219, R219, R231, 0x1f ;  /* 0x00001fe7dbdb7589 */ /* 0x000f2200000e0000 */
[----:B------:R-:W3:Y:S01]  /*7060*/  MUFU.EX2 R16, R16 ;  /* 0x0000001000107308 */ /* 0x000ee20000000800 */
[--C-:B-1----:R-:W-:Y:S01]  /*7070*/  FFMA.FTZ R120, R120, UR12, -R119.reuse ;  /* 0x0000000c78787c23 */ /* 0x102fe20008010877 */
[----:B------:R-:W-:-:S06]  /*7080*/  FFMA.FTZ R119, R146, UR12, -R119 ;  /* 0x0000000c92777c23 */ /* 0x000fcc0008010877 */
[----:B------:R-:W1:Y:S01]  /*7090*/  MUFU.EX2 R101, R101 ;  /* 0x0000006500657308 */ /* 0x000e620000000800 */
[--C-:B-----5:R-:W-:Y:S01]  /*70a0*/  FFMA.FTZ R125, R125, UR12, -R123.reuse ;  /* 0x0000000c7d7d7c23 */ /* 0x120fe2000801087b */
[----:B------:R-:W-:Y:S02]  /*70b0*/  WARPGROUP.DEPBAR.LE gsb0, 0x0 ;  /* 0x00008000000079c5 */ /* 0x000fe40000010000 */
[----:B------:R-:W-:Y:S01]  /*70c0*/  WARPGROUP.ARRIVE ;  /* 0x00000000000079c5 */ /* 0x000fe20000000000 */
[----:B------:R-:W-:-:S03]  /*70d0*/  FFMA.FTZ R123, R142, UR12, -R123 ;  /* 0x0000000c8e7b7c23 */ /* 0x000fc6000801087b */
[----:B------:R-:W5:Y:S01]  /*70e0*/  MUFU.EX2 R102, R102 ;  /* 0x0000006600667308 */ /* 0x000f620000000800 */
[--C-:B--2---:R-:W-:Y:S01]  /*70f0*/  FFMA.FTZ R116, R116, UR12, -R115.reuse ;  /* 0x0000000c74747c23 */ /* 0x104fe20008010873 */
[----:B------:R-:W-:Y:S01]  /*7100*/  FFMA.FTZ R115, R150, UR12, -R115 ;  /* 0x0000000c96737c23 */ /* 0x000fe20008010873 */
[----:B------:R-:W-:Y:S01]  /*7110*/  HGMMA.64x128x16.F32 R24, gdesc[UR8], R24, gsb0 ;  /* 0x01e00000081879f0 */ /* 0x000fe20008000818 */
[----:B----4-:R-:W-:-:S04]  /*7120*/  FFMA.FTZ R114, R114, UR12, -R219 ;  /* 0x0000000c72727c23 */ /* 0x010fc800080108db */
[----:B------:R-:W2:Y:S01]  /*7130*/  MUFU.EX2 R104, R104 ;  /* 0x0000006800687308 */ /* 0x000ea20000000800 */
[----:B------:R-:W-:-:S07]  /*7140*/  FFMA.FTZ R113, R113, UR12, -R219 ;  /* 0x0000000c71717c23 */ /* 0x000fce00080108db */
        /* <DEDUP_REMOVED lines=20> */
[----:B------:R-:W-:-:S06]  /*7290*/  R2UR UR4, R220 ;  /* 0x00000000dc0472ca */ /* 0x000fcc00000e0000 */
[----:B------:R-:W-:Y:S08]  /*72a0*/  MUFU.EX2 R95, R95 ;  /* 0x0000005f005f7308 */ /* 0x000ff00000000800 */
[----:B------:R-:W-:Y:S08]  /*72b0*/  MUFU.EX2 R96, R96 ;  /* 0x0000006000607308 */ /* 0x000ff00000000800 */
[----:B------:R-:W-:Y:S08]  /*72c0*/  MUFU.EX2 R110, R110 ;  /* 0x0000006e006e7308 */ /* 0x000ff00000000800 */
[----:B------:R-:W-:Y:S01]  /*72d0*/  MUFU.EX2 R112, R112 ;  /* 0x0000007000707308 */ /* 0x000fe20000000800 */
[----:B------:R-:W-:-:S02]  /*72e0*/  WARPGROUP.DEPBAR.LE gsb0, 0x0 ;  /* 0x00008000000079c5 */ /* 0x000fc40000010000 */
[----:B------:R-:W1:Y:S04]  /*72f0*/  LDS R221, [R221+0x400] ;  /* 0x00040000dddd7984 */ /* 0x000e680000000800 */
[----:B------:R-:W5:Y:S04]  /*7300*/  LDS R218, [R218+0x400] ;  /* 0x00040000dada7984 */ /* 0x000f680000000800 */
[----:B------:R-:W-:Y:S04]  /*7310*/  LDS R217, [R217+0x400] ;  /* 0x00040000d9d97984 */ /* 0x000fe80000000800 */
[----:B------:R-:W-:Y:S04]  /*7320*/  LDS R216, [R216+0x400] ;  /* 0x00040000d8d87984 */ /* 0x000fe80000000800 */
[----:B-1----:R-:W1:Y:S04]  /*7330*/  SHFL.IDX PT, R124, R221, R5, 0x1f ;  /* 0x00001f05dd7c7589 */ /* 0x002e6800000e0000 */
[----:B------:R-:W2:Y:S04]  /*7340*/  SHFL.IDX PT, R126, R221, R151, 0x1f ;  /* 0x00001f97dd7e7589 */ /* 0x000ea800000e0000 */
[----:B------:R-:W4:Y:S04]  /*7350*/  SHFL.IDX PT, R133, R221, R149, 0x1f ;  /* 0x00001f95dd857589 */ /* 0x000f2800000e0000 */
[----:B------:R-:W4:Y:S04]  /*7360*/  SHFL.IDX PT, R128, R221, R148, 0x1f ;  /* 0x00001f94dd807589 */ /* 0x000f2800000e0000 */
[----:B------:R-:W3:Y:S04]  /*7370*/  SHFL.IDX PT, R129, R221, R145, 0x1f ;  /* 0x00001f91dd817589 */ /* 0x000ee800000e0000 */
[----:B-----5:R-:W5:Y:S01]  /*7380*/  SHFL.IDX PT, R139, R218, R149, 0x1f ;  /* 0x00001f95da8b7589 */ /* 0x020f6200000e0000 */
[--C-:B-1----:R-:W-:Y:S01]  /*7390*/  FADD.FTZ R24, R24, -R124.reuse ;  /* 0x8000007c18187221 */ /* 0x102fe20000010000 */
[----:B------:R-:W-:-:S02]  /*73a0*/  FADD.FTZ R26, R26, -R124 ;  /* 0x8000007c1a1a7221 */ /* 0x000fc40000010000 */
[----:B------:R-:W1:Y:S01]  /*73b0*/  SHFL.IDX PT, R136, R218, R223, 0x1f ;  /* 0x00001fdfda887589 */ /* 0x000e6200000e0000 */
[--C-:B--2---:R-:W-:Y:S01]  /*73c0*/  FADD.FTZ R124, R25, -R126.reuse ;  /* 0x8000007e197c7221 */ /* 0x104fe20000010000 */
[----:B------:R-:W-:Y:S02]  /*73d0*/  FADD.FTZ R126, R27, -R126 ;  /* 0x8000007e1b7e7221 */ /* 0x000fe40000010000 */
[----:B------:R-:W2:Y:S01]  /*73e0*/  SHFL.IDX PT, R143, R221, R223, 0x1f ;  /* 0x00001fdfdd8f7589 */ /* 0x000ea200000e0000 */
[--C-:B----4-:R-:W-:Y:S01]  /*73f0*/  FADD.FTZ R127, R28, -R133.reuse ;  /* 0x800000851c7f7221 */ /* 0x110fe20000010000 */
[----:B------:R-:W-:Y:S01]  /*7400*/  FADD.FTZ R25, R30, -R133 ;  /* 0x800000851e197221 */ /* 0x000fe20000010000 */
[----:B------:R4:W2:Y:S01]  /*7410*/  MUFU.EX2 R28, R130 ;  /* 0x00000082001c7308 */ /* 0x0008a20000000800 */
[----:B------:R-:W2:Y:S01]  /*7420*/  SHFL.IDX PT, R141, R218, R5, 0x1f ;  /* 0x00001f05da8d7589 */ /* 0x000ea200000e0000 */
[----:B------:R-:W-:-:S03]  /*7430*/  FADD.FTZ R27, R31, -R128 ;  /* 0x800000801f1b7221 */ /* 0x000fc60000010000 */
[----:B------:R-:W2:Y:S03]  /*7440*/  SHFL.IDX PT, R138, R218, R145, 0x1f ;  /* 0x00001f91da8a7589 */ /* 0x000ea600000e0000 */
[----:B------:R1:W2:Y:S01]  /*7450*/  MUFU.EX2 R30, R135 ;  /* 0x00000087001e7308 */ /* 0x0002a20000000800 */
[----:B----4-:R-:W-:Y:S01]  /*7460*/  FADD.FTZ R130, R29, -R128 ;  /* 0x800000801d827221 */ /* 0x010fe20000010000 */
[----:B---3--:R-:W-:Y:S01]  /*7470*/  FADD.FTZ R128, R32, -R129 ;  /* 0x8000008120807221 */ /* 0x008fe20000010000 */
[----:B------:R-:W3:Y:S01]  /*7480*/  SHFL.IDX PT, R137, R218, R148, 0x1f ;  /* 0x00001f94da897589 */ /* 0x000ee200000e0000 */
[--C-:B-----5:R-:W-:Y:S01]  /*7490*/  FADD.FTZ R44, R44, -R139.reuse ;  /* 0x8000008b2c2c7221 */ /* 0x120fe20000010000 */
[----:B------:R-:W-:Y:S01]  /*74a0*/  FADD.FTZ R46, R46, -R139 ;  /* 0x8000008b2e2e7221 */ /* 0x000fe20000010000 */
[----:B------:R-:W-:Y:S01]  /*74b0*/  FADD.FTZ R129, R34, -R129 ;  /* 0x8000008122817221 */ /* 0x000fe20000010000 */
[----:B------:R-:W4:Y:S01]  /*74c0*/  SHFL.IDX PT, R32, R218, R144, 0x1f ;  /* 0x00001f90da207589 */ /* 0x000f2200000e0000 */
[--C-:B-1----:R-:W-:Y:S01]  /*74d0*/  FADD.FTZ R52, R52, -R136.reuse ;  /* 0x8000008834347221 */ /* 0x102fe20000010000 */
[----:B------:R-:W-:Y:S01]  /*74e0*/  FADD.FTZ R54, R54, -R136 ;  /* 0x8000008836367221 */ /* 0x000fe20000010000 */
[----:B------:R1:W5:Y:S01]  /*74f0*/  MUFU.EX2 R29, R131 ;  /* 0x00000083001d7308 */ /* 0x0003620000000800 */
[----:B------:R-:W1:Y:S01]  /*7500*/  SHFL.IDX PT, R135, R217, R5, 0x1f ;  /* 0x00001f05d9877589 */ /* 0x000e6200000e0000 */
[--C-:B--2---:R-:W-:Y:S01]  /*7510*/  FADD.FTZ R133, R36, -R143.reuse ;  /* 0x8000008f24857221 */ /* 0x104fe20000010000 */
[----:B------:R-:W-:-:S02]  /*7520*/  FADD.FTZ R38, R38, -R143 ;  /* 0x8000008f26267221 */ /* 0x000fc40000010000 */
[----:B------:R-:W2:Y:S01]  /*7530*/  SHFL.IDX PT, R132, R221, R144, 0x1f ;  /* 0x00001f90dd847589 */ /* 0x000ea200000e0000 */
[--C-:B------:R-:W-:Y:S01]  /*7540*/  FADD.FTZ R40, R40, -R141.reuse ;  /* 0x8000008d28287221 */ /* 0x100fe20000010000 */
[----:B------:R-:W-:Y:S02]  /*7550*/  FADD.FTZ R42, R42, -R141 ;  /* 0x8000008d2a2a7221 */ /* 0x000fe40000010000 */
[----:B------:R-:W5:Y:S01]  /*7560*/  SHFL.IDX PT, R136, R217, R145, 0x1f ;  /* 0x00001f91d9887589 */ /* 0x000f6200000e0000 */
[----:B------:R-:W5:Y:S01]  /*7570*/  MUFU.EX2 R31, R134 ;  /* 0x00000086001f7308 */ /* 0x000f620000000800 */
[--C-:B------:R-:W-:Y:S01]  /*7580*/  FADD.FTZ R48, R48, -R138.reuse ;  /* 0x8000008a30307221 */ /* 0x100fe20000010000 */
[----:B------:R-:W-:Y:S01]  /*7590*/  FADD.FTZ R50, R50, -R138 ;  /* 0x8000008a32327221 */ /* 0x000fe20000010000 */
[----:B------:R-:W-:Y:S04]  /*75a0*/  SHFL.IDX PT, R139, R216, R145, 0x1f ;  /* 0x00001f91d88b7589 */ /* 0x000fe800000e0000 */
[----:B------:R-:W-:Y:S01]  /*75b0*/  SHFL.IDX PT, R138, R216, R149, 0x1f ;  /* 0x00001f95d88a7589 */ /* 0x000fe200000e0000 */
[--C-:B---3--:R-:W-:Y:S01]  /*75c0*/  FADD.FTZ R45, R45, -R137.reuse ;  /* 0x800000892d2d7221 */ /* 0x108fe20000010000 */
[----:B------:R-:W-:Y:S01]  /*75d0*/  FADD.FTZ R47, R47, -R137 ;  /* 0x800000892f2f7221 */ /* 0x000fe20000010000 */
[--C-:B----4-:R-:W-:Y:S01]  /*75e0*/  FADD.FTZ R49, R49, -R32.reuse ;  /* 0x8000002031317221 */ /* 0x110fe20000010000 */
[----:B------:R-:W-:Y:S01]  /*75f0*/  FADD.FTZ R51, R51, -R32 ;  /* 0x8000002033337221 */ /* 0x000fe20000010000 */
[----:B------:R-:W-:Y:S01]  /*7600*/  SHFL.IDX PT, R143, R216, R148, 0x1f ;  /* 0x00001f94d88f7589 */ /* 0x000fe200000e0000 */
[----:B------:R3:W4:Y:S01]  /*7610*/  MUFU.EX2 R32, R125 ;  /* 0x0000007d00207308 */ /* 0x0007220000000800 */
[--C-:B-1----:R-:W-:Y:S01]  /*7620*/  FADD.FTZ R56, R56, -R135.reuse ;  /* 0x8000008738387221 */ /* 0x102fe20000010000 */
[----:B------:R-:W-:Y:S01]  /*7630*/  FADD.FTZ R58, R58, -R135 ;  /* 0x800000873a3a7221 */ /* 0x000fe20000010000 */
[----:B------:R-:W-:Y:S01]  /*7640*/  SHFL.IDX PT, R141, R216, R144, 0x1f ;  /* 0x00001f90d88d7589 */ /* 0x000fe200000e0000 */
[--C-:B--2---:R-:W-:Y:S01]  /*7650*/  FADD.FTZ R131, R33, -R132.reuse ;  /* 0x8000008421837221 */ /* 0x104fe20000010000 */
[----:B------:R-:W-:-:S02]  /*7660*/  FADD.FTZ R132, R35, -R132 ;  /* 0x8000008423847221 */ /* 0x000fc40000010000 */
[----:B------:R-:W-:Y:S04]  /*7670*/  SHFL.IDX PT, R135, R216, R151, 0x1f ;  /* 0x00001f97d8877589 */ /* 0x000fe800000e0000 */
[----:B------:R-:W1:Y:S04]  /*7680*/  SHFL.IDX PT, R142, R221, R231, 0x1f ;  /* 0x00001fe7dd8e7589 */ /* 0x000e6800000e0000 */
[----:B------:R-:W2:Y:S01]  /*7690*/  SHFL.IDX PT, R140, R218, R151, 0x1f ;  /* 0x00001f97da8c7589 */ /* 0x000ea200000e0000 */
[----:B------:R-:W-:Y:S01]  /*76a0*/  FMUL.FTZ R26, R9, R26 ;  /* 0x0000001a091a7220 */ /* 0x000fe20000410000 */
[----:B------:R-:W-:Y:S01]  /*76b0*/  FMUL.FTZ R25, R11, R25 ;  /* 0x000000190b197220 */ /* 0x000fe20000410000 */
[--C-:B-----5:R-:W-:Y:S01]  /*76c0*/  FADD.FTZ R66, R66, -R136.reuse ;  /* 0x8000008842427221 */ /* 0x120fe20000010000 */
[----:B---3--:R-:W-:Y:S01]  /*76d0*/  SHFL.IDX PT, R125, R216, R5, 0x1f ;  /* 0x00001f05d87d7589 */ /* 0x008fe200000e0000 */
[----:B------:R-:W-:Y:S01]  /*76e0*/  MUFU.EX2 R119, R119 ;  /* 0x0000007700777308 */ /* 0x000fe20000000800 */
[----:B------:R-:W-:-:S02]  /*76f0*/  FADD.FTZ R64, R64, -R136 ;  /* 0x8000008840407221 */ /* 0x000fc40000010000 */
[----:B------:R-:W-:Y:S04]  /*7700*/  SHFL.IDX PT, R145, R216, R223, 0x1f ;  /* 0x00001fdfd8917589 */ /* 0x000fe800000e0000 */
[----:B------:R-:W3:Y:S04]  /*7710*/  SHFL.IDX PT, R216, R216, R231, 0x1f ;  /* 0x00001fe7d8d87589 */ /* 0x000ee800000e0000 */
[----:B------:R-:W5:Y:S04]  /*7720*/  SHFL.IDX PT, R137, R217, R149, 0x1f ;  /* 0x00001f95d9897589 */ /* 0x000f6800000e0000 */
[----:B------:R-:W4:Y:S01]  /*7730*/  SHFL.IDX PT, R34, R217, R151, 0x1f ;  /* 0x00001f97d9227589 */ /* 0x000f2200000e0000 */
[--C-:B-1----:R-:W-:Y:S01]  /*7740*/  FADD.FTZ R37, R37, -R142.reuse ;  /* 0x8000008e25257221 */ /* 0x102fe20000010000 */
[----:B------:R-:W-:Y:S01]  /*7750*/  MUFU.EX2 R118, R118 ;  /* 0x0000007600767308 */ /* 0x000fe20000000800 */
[----:B------:R-:W-:Y:S01]  /*7760*/  FADD.FTZ R39, R39, -R142 ;  /* 0x8000008e27277221 */ /* 0x000fe20000010000 */
[----:B------:R-:W1:Y:S04]  /*7770*/  SHFL.IDX PT, R35, R217, R148, 0x1f ;  /* 0x00001f94d9237589 */ /* 0x000e6800000e0000 */
[----:B------:R-:W1:Y:S04]  /*7780*/  SHFL.IDX PT, R33, R218, R231, 0x1f ;  /* 0x00001fe7da217589 */ /* 0x000e6800000e0000 */
[----:B------:R-:W1:Y:S04]  /*7790*/  SHFL.IDX PT, R134, R217, R144, 0x1f ;  /* 0x00001f90d9867589 */ /* 0x000e6800000e0000 */
[----:B------:R-:W1:Y:S01]  /*77a0*/  SHFL.IDX PT, R36, R217, R223, 0x1f ;  /* 0x00001fdfd9247589 */ /* 0x000e6200000e0000 */
[----:B------:R-:W-:Y:S01]  /*77b0*/  MUFU.EX2 R117, R117 ;  /* 0x0000007500757308 */ /* 0x000fe20000000800 */
[----:B------:R-:W-:Y:S01]  /*77c0*/  FMUL.FTZ R38, R15, R38 ;  /* 0x000000260f267220 */ /* 0x000fe20000410000 */
[----:B--2---:R-:W-:Y:S01]  /*77d0*/  FADD.FTZ R41, R41, -R140 ;  /* 0x8000008c29297221 */ /* 0x004fe20000010000 */
[----:B------:R-:W2:Y:S01]  /*77e0*/  SHFL.IDX PT, R217, R217, R231, 0x1f ;  /* 0x00001fe7d9d97589 */ /* 0x000ea200000e0000 */
[----:B---3--:R-:W-:Y:S01]  /*77f0*/  FADD.FTZ R146, R85, -R216 ;  /* 0x800000d855927221 */ /* 0x008fe20000010000 */
[--C-:B-----5:R-:W-:Y:S01]  /*7800*/  FADD.FTZ R60, R60, -R137.reuse ;  /* 0x800000893c3c7221 */ /* 0x120fe20000010000 */
[----:B------:R-:W-:Y:S01]  /*7810*/  FADD.FTZ R62, R62, -R137 ;  /* 0x800000893e3e7221 */ /* 0x000fe20000010000 */
[----:B------:R-:W-:Y:S01]  /*7820*/  FMUL.FTZ R85, R10, R126 ;  /* 0x0000007e0a557220 */ /* 0x000fe20000410000 */
[--C-:B------:R-:W-:Y:S01]  /*7830*/  FADD.FTZ R137, R80, -R139.reuse ;  /* 0x8000008b50897221 */ /* 0x100fe20000010000 */
[--C-:B----4-:R-:W-:Y:S01]  /*7840*/  FADD.FTZ R57, R57, -R34.reuse ;  /* 0x8000002239397221 */ /* 0x110fe20000010000 */
[----:B------:R-:W-:Y:S01]  /*7850*/  FADD.FTZ R59, R59, -R34 ;  /* 0x800000223b3b7221 */ /* 0x000fe20000010000 */
[----:B------:R-:W-:Y:S01]  /*7860*/  FADD.FTZ R139, R82, -R139 ;  /* 0x8000008b528b7221 */ /* 0x000fe20000010000 */
[----:B------:R3:W4:Y:S01]  /*7870*/  MUFU.EX2 R34, R122 ;  /* 0x0000007a00227308 */ /* 0x0007220000000800 */
[----:B------:R-:W-:Y:S01]  /*7880*/  FMUL.FTZ R82, R228, R133 ;  /* 0x00000085e4527220 */ /* 0x000fe20000410000 */
[----:B------:R-:W-:Y:S01]  /*7890*/  FMUL.FTZ R37, R225, R37 ;  /* 0x00000025e1257220 */ /* 0x000fe20000410000 */
[--C-:B-1----:R-:W-:Y:S01]  /*78a0*/  FADD.FTZ R61, R61, -R35.reuse ;  /* 0x800000233d3d7221 */ /* 0x102fe20000010000 */
[----:B------:R-:W-:Y:S01]  /*78b0*/  FADD.FTZ R63, R63, -R35 ;  /* 0x800000233f3f7221 */ /* 0x000fe20000010000 */
[----:B------:R-:W-:Y:S01]  /*78c0*/  F2FP.F16.F32.PACK_AB R85, R85, R26 ;  /* 0x0000001a5555723e */ /* 0x000fe200000000ff */
[----:B------:R-:W-:Y:S01]  /*78d0*/  FMUL.FTZ R26, R12, R27 ;  /* 0x0000001b0c1a7220 */ /* 0x000fe20000410000 */
[--C-:B------:R-:W-:Y:S01]  /*78e0*/  FADD.FTZ R53, R53, -R33.reuse ;  /* 0x8000002135357221 */ /* 0x100fe20000010000 */
[----:B------:R1:W-:Y:S01]  /*78f0*/  MUFU.EX2 R35, R121 ;  /* 0x0000007900237308 */ /* 0x0003e20000000800 */
[----:B------:R-:W-:Y:S01]  /*7900*/  FADD.FTZ R55, R55, -R33 ;  /* 0x8000002137377221 */ /* 0x000fe20000010000 */
[----:B------:R-:W-:Y:S01]  /*7910*/  FADD.FTZ R65, R65, -R134 ;  /* 0x8000008641417221 */ /* 0x000fe20000010000 */
[----:B---3--:R-:W-:Y:S01]  /*7920*/  FADD.FTZ R122, R68, -R36 ;  /* 0x80000024447a7221 */ /* 0x008fe20000010000 */
[----:B------:R-:W-:Y:S01]  /*7930*/  F2FP.F16.F32.PACK_AB R82, R37, R82 ;  /* 0x000000522552723e */ /* 0x000fe200000000ff */
[----:B------:R-:W-:Y:S01]  /*7940*/  FADD.FTZ R216, R87, -R216 ;  /* 0x800000d857d87221 */ /* 0x000fe20000010000 */
[----:B------:R-:W-:-:S02]  /*7950*/  FADD.FTZ R43, R43, -R140 ;  /* 0x8000008c2b2b7221 */ /* 0x000fc40000010000 */
[----:B------:R-:W3:Y:S01]  /*7960*/  MUFU.EX2 R33, R123 ;  /* 0x0000007b00217308 */ /* 0x000ee20000000800 */
[----:B-1----:R-:W-:Y:S01]  /*7970*/  FADD.FTZ R121, R67, -R134 ;  /* 0x8000008643797221 */ /* 0x002fe20000010000 */
[----:B------:R-:W-:Y:S01]  /*7980*/  FADD.FTZ R67, R70, -R36 ;  /* 0x8000002446437221 */ /* 0x000fe20000010000 */
[----:B--2---:R-:W-:Y:S01]  /*7990*/  FADD.FTZ R70, R69, -R217 ;  /* 0x800000d945467221 */ /* 0x004fe20000010000 */
[----:B------:R-:W-:Y:S01]  /*79a0*/  FADD.FTZ R144, R84, -R145 ;  /* 0x8000009154907221 */ /* 0x000fe20000010000 */
[----:B------:R-:W-:-:S03]  /*79b0*/  F2FP.F16.F32.PACK_AB R87, R26, R25 ;  /* 0x000000191a57723e */ /* 0x000fc600000000ff */
[----:B------:R1:W2:Y:S01]  /*79c0*/  MUFU.EX2 R36, R120 ;  /* 0x0000007800247308 */ /* 0x0002a20000000800 */
[----:B------:R-:W-:Y:S01]  /*79d0*/  FADD.FTZ R145, R86, -R145 ;  /* 0x8000009156917221 */ /* 0x000fe20000010000 */
[----:B------:R-:W-:Y:S01]  /*79e0*/  FMUL.FTZ R25, R107, R65 ;  /* 0x000000416b197220 */ /* 0x000fe20000410000 */
[----:B------:R-:W-:Y:S01]  /*79f0*/  FMUL.FTZ R86, R230, R127 ;  /* 0x0000007fe6567220 */ /* 0x000fe20000410000 */
[----:B------:R-:W-:-:S04]  /*7a00*/  FMUL.FTZ R65, R106, R66 ;  /* 0x000000426a417220 */ /* 0x000fc80000410000 */
[----:B------:R-:W5:Y:S01]  /*7a10*/  MUFU.EX2 R116, R116 ;  /* 0x0000007400747308 */ /* 0x000f620000000800 */
[----:B-1----:R-:W-:Y:S01]  /*7a20*/  FADD.FTZ R120, R71, -R217 ;  /* 0x800000d947787221 */ /* 0x002fe20000010000 */
[----:B------:R-:W-:Y:S01]  /*7a30*/  FMUL.FTZ R71, R227, R130 ;  /* 0x00000082e3477220 */ /* 0x000fe20000410000 */
[----:B------:R-:W-:-:S05]  /*7a40*/  FMUL.FTZ R39, R16, R39 ;  /* 0x0000002710277220 */ /* 0x000fca0000410000 */
[----:B------:R-:W1:Y:S01]  /*7a50*/  MUFU.EX2 R115, R115 ;  /* 0x0000007300737308 */ /* 0x000e620000000800 */
[----:B------:R-:W-:Y:S01]  /*7a60*/  FMUL.FTZ R60, R101, R60 ;  /* 0x0000003c653c7220 */ /* 0x000fe20000410000 */
        /* <DEDUP_REMOVED lines=9> */
[----:B------:R-:W-:Y:S01]  /*7b00*/  FADD.FTZ R123, R72, -R125 ;  /* 0x8000007d487b7221 */ /* 0x000fe20000010000 */
[----:B------:R-:W-:Y:S01]  /*7b10*/  FADD.FTZ R134, R73, -R135 ;  /* 0x8000008749867221 */ /* 0x000fe20000010000 */
[----:B------:R-:W-:Y:S01]  /*7b20*/  FADD.FTZ R125, R74, -R125 ;  /* 0x8000007d4a7d7221 */ /* 0x000fe20000010000 */
        /* <DEDUP_REMOVED lines=27> */
[----:B----4-:R-:W-:Y:S01]  /*7ce0*/  FMUL.FTZ R27, R34, R142 ;  /* 0x0000008e221b7220 */ /* 0x010fe20000410000 */
        /* <DEDUP_REMOVED lines=22> */
[----:B------:R-:W-:Y:S01]  /*7e50*/  IMAD R39, R39, 0x2, R236 ;  /* 0x0000000227277824 */ /* 0x000fe200078e02ec */
[----:B------:R-:W-:Y:S01]  /*7e60*/  F2FP.F16.F32.PACK_AB R80, R131, R80 ;  /* 0x000000508350723e */ /* 0x000fe200000000ff */
[----:B---3--:R-:W-:Y:S01]  /*7e70*/  FMUL.FTZ R63, R33, R138 ;  /* 0x0000008a213f7220 */ /* 0x008fe20000410000 */
        /* <DEDUP_REMOVED lines=13> */
[----:B-1----:R-:W-:Y:S01]  /*7f50*/  FMUL.FTZ R59, R115, R145 ;  /* 0x00000091733b7220 */ /* 0x002fe20000410000 */
        /* <DEDUP_REMOVED lines=162> */
.L_x_6714:
        /* <DEDUP_REMOVED lines=70> */
.L_x_6715:
        /* <DEDUP_REMOVED lines=12> */
.L_x_6705:
        /* <DEDUP_REMOVED lines=34> */
.L_x_6685:
        /* <DEDUP_REMOVED lines=75> */
[----:B------:R-:W-:Y:S01]  /*9570*/  STSM.16.M88.4 [R8], R200 ;  /* 0x000000c808007844 */ /* 0x000fe20000000200 */
[----:B------:R-:W-:Y:S02]  /*9580*/  PLOP3.LUT P1, PT, PT, PT, UP0, 0x80, 0x0 ;  /* 0x000000000000781c */ /* 0x000fe40003f2f008 */
[----:B------:R-:W-:Y:S01]  /*9590*/  ISETP.NE.AND.EX P4, PT, RZ, UR5, PT, P4 ;  /* 0x00000005ff007c0c */ /* 0x000fe2000bf85340 */
[----:B------:R-:W-:Y:S01]  /*95a0*/  STSM.16.M88.4 [R3], R208 ;  /* 0x000000d003007844 */ /* 0x000fe20000000200 */
[----:B------:R-:W-:Y:S02]  /*95b0*/  ULDC.64 UR4, c[0x0][0x870] ;  /* 0x00021c0000047ab9 */ /* 0x000fe40000000a00 */
[----:B------:R-:W-:Y:S01]  /*95c0*/  UIMAD.WIDE UR4, UR41, 0x4, UR4 ;  /* 0x00000004290478a5 */ /* 0x000fe2000f8e0204 */
[----:B------:R1:W-:Y:S04]  /*95d0*/  STSM.16.M88.4 [R0], R152 ;  /* 0x0000009800007844 */ /* 0x0003e80000000200 */
[----:B------:R2:W-:Y:S01]  /*95e0*/  STSM.16.M88.4 [R2+-0x4000], R160 ;  /* 0xffc000a002007844 */ /* 0x0005e20000000200 */
[----:B------:R-:W-:-:S02]  /*95f0*/  IMAD.U32 R4, RZ, RZ, UR4 ;  /* 0x00000004ff047e24 */ /* 0x000fc4000f8e00ff */
[----:B------:R-:W-:Y:S01]  /*9600*/  IMAD.U32 R5, RZ, RZ, UR5 ;  /* 0x00000005ff057e24 */ /* 0x000fe2000f8e00ff */
[----:B------:R-:W-:Y:S01]  /*9610*/  STSM.16.M88.4 [R8+-0x4000], R168 ;  /* 0xffc000a808007844 */ /* 0x000fe20000000200 */
[----:B------:R-:W-:-:S03]  /*9620*/  @UP0 ULDC.64 UR4, c[0x0][0x878] ;  /* 0x00021e0000040ab9 */ /* 0x000fc60000000a00 */
[----:B------:R3:W-:Y:S01]  /*9630*/  STSM.16.M88.4 [R3+-0x4000], R176 ;  /* 0xffc000b003007844 */ /* 0x0007e20000000200 */
[----:B------:R-:W-:Y:S01]  /*9640*/  BAR.SYNC.DEFER_BLOCKING 0x1, 0x100 ;  /* 0x0044000000007b1d */ /* 0x000fe20000010000 */
[----:B------:R-:W-:-:S06]  /*9650*/  @UP0 UIMAD.WIDE UR4, UR41, 0x4, UR4 ;  /* 0x00000004290408a5 */ /* 0x000fcc000f8e0204 */
[----:B------:R-:W-:Y:S02]  /*9660*/  IMAD.U32 R6, RZ, RZ, UR4 ;  /* 0x00000004ff067e24 */ /* 0x000fe4000f8e00ff */
        /* <DEDUP_REMOVED lines=9> */
[----:B--2---:R-:W-:Y:S02]  /*9700*/  IMAD.SHL.U32 R2, R19, 0x40, RZ ;  /* 0x0000004013027824 */ /* 0x004fe400078e00ff */
[----:B------:R-:W-:Y:S02]  /*9710*/  IMAD.SHL.U32 R20, R0, 0x8, RZ ;  /* 0x0000000800147824 */ /* 0x000fe400078e00ff */
[----:B------:R-:W-:Y:S01]  /*9720*/  IMAD.SHL.U32 R7, R7, 0x8, RZ ;  /* 0x0000000807077824 */ /* 0x000fe200078e00ff */
[----:B------:R-:W-:Y:S02]  /*9730*/  LOP3.LUT R11, R2, 0x1c0, RZ, 0xc0, !PT ;  /* 0x000001c0020b7812 */ /* 0x000fe400078ec0ff */
[----:B---3--:R-:W-:Y:S02]  /*9740*/  CS2R R2, SRZ ;  /* 0x0000000000027805 */ /* 0x008fe4000001ff00 */
[----:B------:R-:W-:-:S02]  /*9750*/  LOP3.LUT R0, R11, 0x38, R20, 0xf8, !PT ;  /* 0x000000380b007812 */ /* 0x000fc400078ef814 */
        /* <DEDUP_REMOVED lines=14> */
.L_x_6718:
        /* <DEDUP_REMOVED lines=17> */
[----:B------:R-:W-:Y:S01]  /*9950*/  IMAD.U32 R30, RZ, RZ, UR5 ;  /* 0x00000005ff1e7e24 */ /* 0x000fe2000f8e00ff */
[CC--:B------:R-:W-:Y:S01]  /*9960*/  ISETP.GE.AND P3, PT, R19.reuse, R22.reuse, PT ;  /* 0x000000161300720c */ /* 0x0c0fe20003f66270 */
[----:B------:R-:W-:Y:S01]  /*9970*/  VIADD R18, R19, 0x40 ;  /* 0x0000004013127836 */ /* 0x000fe20000000000 */
[-C--:B------:R-:W-:Y:S01]  /*9980*/  ISETP.GE.AND P2, PT, R2, R22.reuse, PT ;  /* 0x000000160200720c */ /* 0x080fe20003f46270 */
[----:B------:R-:W-:Y:S01]  /*9990*/  IMAD.WIDE.U32 R2, R3, UR40, R20 ;  /* 0x0000002803027c25 */ /* 0x000fe2000f8e0014 */
[----:B------:R-:W-:Y:S01]  /*99a0*/  SEL R30, R30, RZ, !P4 ;  /* 0x000000ff1e1e7207 */ /* 0x000fe20006000000 */
[----:B------:R-:W-:Y:S01]  /*99b0*/  BSSY B0, `(.L_x_6719) ;  /* 0x000001c000007945 */ /* 0x000fe20003800000 */
[----:B------:R-:W-:Y:S01]  /*99c0*/  ISETP.GE.AND P1, PT, R18, R22, PT ;  /* 0x000000161200720c */ /* 0x000fe20003f26270 */
[----:B------:R-:W-:Y:S01]  /*99d0*/  VIADD R3, R3, UR4 ;  /* 0x0000000403037c36 */ /* 0x000fe20008000000 */
[-C--:B-1----:R-:W-:Y:S01]  /*99e0*/  ISETP.GE.OR P6, PT, R20, R31.reuse, P3 ;  /* 0x0000001f1400720c */ /* 0x082fe20001fc6670 */
[----:B------:R-:W-:Y:S01]  /*99f0*/  ULDC.64 UR4, c[0x0][0x858] ;  /* 0x0002160000047ab9 */ /* 0x000fe20000000a00 */
[----:B------:R-:W-:Y:S01]  /*9a00*/  SEL R35, RZ, UR41, P4 ;  /* 0x00000029ff237c07 */ /* 0x000fe2000a000000 */
[----:B------:R-:W-:Y:S01]  /*9a10*/  IMAD R18, R30, UR4, RZ ;  /* 0x000000041e127c24 */ /* 0x000fe2000f8e02ff */
[CC--:B------:R-:W-:Y:S01]  /*9a20*/  ISETP.GE.OR P5, PT, R20.reuse, R31.reuse, P2 ;  /* 0x0000001f1400720c */ /* 0x0c0fe200017a6670 */
[----:B------:R-:W-:Y:S01]  /*9a30*/  VIADD R19, R19, 0x60 ;  /* 0x0000006013137836 */ /* 0x000fe20000000000 */
[----:B------:R-:W-:Y:S01]  /*9a40*/  ISETP.GE.OR P4, PT, R20, R31, P1 ;  /* 0x0000001f1400720c */ /* 0x000fe20000f86670 */
[----:B------:R-:W-:-:S02]  /*9a50*/  IMAD.U32 R27, RZ, RZ, UR37 ;  /* 0x00000025ff1b7e24 */ /* 0x000fc4000f8e00ff */
[----:B------:R-:W-:Y:S01]  /*9a60*/  IMAD R23, R35, UR5, R18 ;  /* 0x0000000523177c24 */ /* 0x000fe2000f8e0212 */
[----:B------:R-:W-:Y:S01]  /*9a70*/  ISETP.GE.AND P0, PT, R19, R22, PT ;  /* 0x000000161300720c */ /* 0x000fe20003f06270 */
[----:B------:R-:W-:-:S04]  /*9a80*/  IMAD.WIDE.U32 R28, R35, UR4, R2 ;  /* 0x00000004231c7c25 */ /* 0x000fc8000f8e0002 */
[----:B------:R-:W-:-:S04]  /*9a90*/  IMAD.WIDE R26, R27, 0x80, R16 ;  /* 0x000000801b1a7825 */ /* 0x000fc800078e0210 */
[----:B------:R-:W-:Y:S01]  /*9aa0*/  IMAD.IADD R23, R29, 0x1, R23 ;  /* 0x000000011d177824 */ /* 0x000fe200078e0217 */
[----:B--234-:R-:W-:Y:S06]  /*9ab0*/  @P6 BRA `(.L_x_6720) ;  /* 0x00000000002c6947 */ /* 0x01cfec0003800000 */
        /* <DEDUP_REMOVED lines=11> */
.L_x_6720:
[----:B------:R-:W-:Y:S05]  /*9b70*/  BSYNC B0 ;  /* 0x0000000000007941 */ /* 0x000fea0003800000 */
.L_x_6719:
        /* <DEDUP_REMOVED lines=17> */
.L_x_6722:
[----:B------:R-:W-:Y:S05]  /*9c90*/  BSYNC B0 ;  /* 0x0000000000007941 */ /* 0x000fea0003800000 */
.L_x_6721:
[----:B--23--:R2:W3:Y:S01]  /*9ca0*/  LDS.128 R16, [R0+0x6000] ;  /* 0x0060000000107984 */ /* 0x00c4e20000000c00 */
[----:B------:R-:W-:Y:S04]  /*9cb0*/  BSSY B0, `(.L_x_6723) ;  /* 0x000000f000007945 */ /* 0x000fe80003800000 */
[----:B------:R-:W-:Y:S05]  /*9cc0*/  @P4 BRA `(.L_x_6724) ;  /* 0x0000000000344947 */ /* 0x000fea0003800000 */
        /* <DEDUP_REMOVED lines=13> */
.L_x_6724:
[----:B------:R-:W-:Y:S05]  /*9da0*/  BSYNC B0 ;  /* 0x0000000000007941 */ /* 0x000fea0003800000 */
.L_x_6723:
[----:B---34-:R3:W4:Y:S01]  /*9db0*/  LDS.128 R16, [R0+0x7000] ;  /* 0x0070000000107984 */ /* 0x0187220000000c00 */
        /* <DEDUP_REMOVED lines=15> */
.L_x_6726:
[----:B------:R-:W-:Y:S05]  /*9eb0*/  BSYNC B0 ;  /* 0x0000000000007941 */ /* 0x000fea0003800000 */
.L_x_6725:
        /* <DEDUP_REMOVED lines=28> */
.L_x_6728:
[----:B------:R-:W-:Y:S05]  /*a080*/  BSYNC B0 ;  /* 0x0000000000007941 */ /* 0x000fea0003800000 */
.L_x_6727:
[----:B------:R-:W-:Y:S04]  /*a090*/  BSSY B0, `(.L_x_6729) ;  /* 0x000000f000007945 */ /* 0x000fe80003800000 */
[----:B------:R-:W-:Y:S05]  /*a0a0*/  @P2 BRA `(.L_x_6730) ;  /* 0x0000000000342947 */ /* 0x000fea0003800000 */
[----:B-1--4-:R-:W-:Y:S01]  /*a0b0*/  IADD3 R17, P2, R26, 0x20, RZ ;  /* 0x000000201a117810 */ /* 0x012fe20007f5e0ff */
[----:B------:R-:W-:Y:S01]  /*a0c0*/  ULDC.64 UR4, c[0x0][0x818] ;  /* 0x0002060000047ab9 */ /* 0x000fe20000000a00 */
[----:B------:R-:W-:Y:S02]  /*a0d0*/  IMAD.MOV.U32 R2, RZ, RZ, R24 ;  /* 0x000000ffff027224 */ /* 0x000fe400078e0018 */
        /* <DEDUP_REMOVED lines=10> */
.L_x_6730:
[----:B------:R-:W-:Y:S05]  /*a180*/  BSYNC B0 ;  /* 0x0000000000007941 */ /* 0x000fea0003800000 */
.L_x_6729:
[----:B------:R-:W-:Y:S04]  /*a190*/  BSSY B0, `(.L_x_6731) ;  /* 0x000000f000007945 */ /* 0x000fe80003800000 */
[----:B------:R-:W-:Y:S05]  /*a1a0*/  @P1 BRA `(.L_x_6732) ;  /* 0x0000000000341947 */ /* 0x000fea0003800000 */
[----:B-1----:R-:W-:Y:S01]  /*a1b0*/  IADD3 R13, P1, R26, 0x40, RZ ;  /* 0x000000401a0d7810 */ /* 0x002fe20007f3e0ff */
        /* <DEDUP_REMOVED lines=12> */
.L_x_6732:
[----:B------:R-:W-:Y:S05]  /*a280*/  BSYNC B0 ;  /* 0x0000000000007941 */ /* 0x000fea0003800000 */
.L_x_6731:
        /* <DEDUP_REMOVED lines=15> */
.L_x_6717:
        /* <DEDUP_REMOVED lines=20> */
[----:B----4-:R-:W-:Y:S01]  /*a4c0*/  VIADD R8, R2, 0xffffff80 ;  /* 0xffffff8002087836 */ /* 0x010fe20000000000 */
[----:B------:R-:W-:-:S04]  /*a4d0*/  CS2R R2, SRZ ;  /* 0x0000000000027805 */ /* 0x000fc8000001ff00 */
        /* <DEDUP_REMOVED lines=14> */
[----:B--2---:R-:W-:-:S07]  /*a5c0*/  IMAD.IADD R0, R0, 0x1, -R7 ;  /* 0x0000000100007824 */ /* 0x004fce00078e0a07 */
.L_x_6733:
        /* <DEDUP_REMOVED lines=18> */
[----:B------:R-:W-:-:S02]  /*a6f0*/  VIADD R7, R13, 0x40 ;  /* 0x000000400d077836 */ /* 0x000fc40000000000 */
[----:B------:R-:W-:Y:S02]  /*a700*/  VIADD R13, R13, 0x60 ;  /* 0x000000600d0d7836 */ /* 0x000fe40000000000 */
[----:B------:R-:W-:Y:S01]  /*a710*/  VIADD R5, R5, UR4 ;  /* 0x0000000405057c36 */ /* 0x000fe20008000000 */
[----:B------:R-:W-:Y:S01]  /*a720*/  ULDC.64 UR4, c[0x0][0x828] ;  /* 0x00020a0000047ab9 */ /* 0x000fe20000000a00 */
[-C--:B-1----:R-:W-:Y:S02]  /*a730*/  ISETP.GE.OR P6, PT, R10, R17.reuse, P3 ;  /* 0x000000110a00720c */ /* 0x082fe40001fc6670 */
[-C--:B------:R-:W-:Y:S01]  /*a740*/  ISETP.GE.AND P1, PT, R7, R0.reuse, PT ;  /* 0x000000000700720c */ /* 0x080fe20003f26270 */
[----:B------:R-:W-:Y:S01]  /*a750*/  IMAD.U32 R7, RZ, RZ, UR37 ;  /* 0x00000025ff077e24 */ /* 0x000fe2000f8e00ff */
[----:B------:R-:W-:Y:S01]  /*a760*/  ISETP.GE.AND P0, PT, R13, R0, PT ;  /* 0x000000000d00720c */ /* 0x000fe20003f06270 */
[----:B------:R-:W-:Y:S01]  /*a770*/  IMAD R0, R12, UR4, RZ ;  /* 0x000000040c007c24 */ /* 0x000fe2000f8e02ff */
[CC--:B------:R-:W-:Y:S01]  /*a780*/  ISETP.GE.OR P5, PT, R10.reuse, R17.reuse, P2 ;  /* 0x000000110a00720c */ /* 0x0c0fe200017a6670 */
[----:B------:R-:W-:Y:S01]  /*a790*/  IMAD.WIDE.U32 R8, R15, UR4, R4 ;  /* 0x000000040f087c25 */ /* 0x000fe2000f8e0004 */
[----:B------:R-:W-:-:S03]  /*a7a0*/  ISETP.GE.OR P4, PT, R10, R17, P1 ;  /* 0x000000110a00720c */ /* 0x000fc60000f86670 */
        /* <DEDUP_REMOVED lines=14> */
.L_x_6735:
[----:B------:R-:W-:Y:S05]  /*a890*/  BSYNC B0 ;  /* 0x0000000000007941 */ /* 0x000fea0003800000 */
.L_x_6734:
        /* <DEDUP_REMOVED lines=16> */
.L_x_6737:
[----:B------:R-:W-:Y:S05]  /*a9a0*/  BSYNC B0 ;  /* 0x0000000000007941 */ /* 0x000fea0003800000 */
.L_x_6736:
        /* <DEDUP_REMOVED lines=15> */
.L_x_6739:
[----:B------:R-:W-:Y:S05]  /*aaa0*/  BSYNC B0 ;  /* 0x0000000000007941 */ /* 0x000fea0003800000 */
.L_x_6738:
        /* <DEDUP_REMOVED lines=15> */
.L_x_6741:
[----:B------:R-:W-:Y:S05]  /*aba0*/  BSYNC B0 ;  /* 0x0000000000007941 */ /* 0x000fea0003800000 */
.L_x_6740:
        /* <DEDUP_REMOVED lines=27> */
.L_x_6743:
[----:B------:R-:W-:Y:S05]  /*ad60*/  BSYNC B0 ;  /* 0x0000000000007941 */ /* 0x000fea0003800000 */
.L_x_6742:
        /* <DEDUP_REMOVED lines=15> */
.L_x_6745:
[----:B------:R-:W-:Y:S05]  /*ae60*/  BSYNC B0 ;  /* 0x0000000000007941 */ /* 0x000fea0003800000 */
.L_x_6744:
        /* <DEDUP_REMOVED lines=15> */
.L_x_6747:
[----:B------:R-:W-:Y:S05]  /*af60*/  BSYNC B0 ;  /* 0x0000000000007941 */ /* 0x000fea0003800000 */
.L_x_6746:
        /* <DEDUP_REMOVED lines=15> */
.L_x_6673:
        /* <DEDUP_REMOVED lines=29> */
.L_x_6749:
[----:B------:R-:W-:Y:S01]  /*b230*/  ULDC UR9, c[0x0][0x8c4] ;  /* 0x0002310000097ab9 */ /* 0x000fe20000000800 */
[----:B------:R-:W-:Y:S01]  /*b240*/  UMOV UR7, UR8 ;  /* 0x0000000800077c82 */ /* 0x000fe20008000000 */
[----:B------:R-:W-:-:S11]  /*b250*/  UISETP.NE.AND UP0, UPT, UR9, 0x1, UPT ;  /* 0x000000010900788c */ /* 0x000fd6000bf05270 */
[----:B------:R-:W-:Y:S02]  /*b260*/  @UP0 ULDC.64 UR10, c[0x0][0x8c8] ;  /* 0x00023200000a0ab9 */ /* 0x000fe40000000a00 */
[----:B------:R-:W-:-:S04]  /*b270*/  UIMAD.WIDE.U32 UR4, UR8, UR10, URZ ;  /* 0x0000000a080472a5 */ /* 0x000fc8000f8e003f */
[----:B------:R-:W-:-:S04]  /*b280*/  @UP0 USHF.R.U32.HI UR7, URZ, UR11, UR5 ;  /* 0x0000000b3f070299 */ /* 0x000fc80008011605 */
[----:B------:R-:W-:-:S12]  /*b290*/  UIMAD UR4, UR7, UR9, URZ ;  /* 0x00000009070472a4 */ /* 0x000fd8000f8e023f */
.L_x_6750:
        /* <DEDUP_REMOVED lines=23> */
.L_x_6751:
        /* <DEDUP_REMOVED lines=11> */
[----:B------:R-:W-:Y:S01]  /*b4c0*/  R2UR UR4, R0 ;  /* 0x00000000000472ca */ /* 0x000fe200000e0000 */
[----:B------:R-:W-:-:S14]  /*b4d0*/  BRA `(.L_x_6752) ;  /* 0x0000000000047947 */ /* 0x000fdc0003800000 */
.L_x_6753:
[----:B------:R-:W-:-:S05]  /*b4e0*/  ULDC UR4, c[0x0][0x8ec] ;  /* 0x00023b0000047ab9 */ /* 0x000fca0000000800 */
.L_x_6752:
        /* <DEDUP_REMOVED lines=46> */
.L_x_6754:
        /* <DEDUP_REMOVED lines=13> */
.L_x_6755:
        /* <DEDUP_REMOVED lines=12> */
.L_x_6756:
[----:B------:R-:W-:Y:S01]  /*b960*/  ULEA UR7, UR7, UR10, 0x7 ;  /* 0x0000000a07077291 */ /* 0x000fe2000f8e383f */
[----:B------:R-:W-:Y:S01]  /*b970*/  ULDC UR9, c[0x0][0x74c] ;  /* 0x0001d30000097ab9 */ /* 0x000fe20000000800 */
[----:B------:R-:W-:Y:S02]  /*b980*/  UIADD3 UR10, UR10, 0x7f, URZ ;  /* 0x0000007f0a0a7890 */ /* 0x000fe4000fffe03f */
[----:B------:R-:W-:-:S04]  /*b990*/  UIADD3 UR7, UR7, -UR9, -UR8 ;  /* 0x8000000907077290 */ /* 0x000fc8000fffe808 */
        /* <DEDUP_REMOVED lines=11> */
[----:B------:R-:W-:Y:S01]  /*ba50*/  ULDC.64 UR14, c[0x0][0x2d8] ;  /* 0x0000b600000e7ab9 */ /* 0x000fe20000000a00 */
[----:B------:R-:W-:Y:S01]  /*ba60*/  ULDC.64 UR28, c[0x0][0x2e0] ;  /* 0x0000b800001c7ab9 */ /* 0x000fe20000000a00 */
[----:B------:R-:W-:Y:S02]  /*ba70*/  UIMAD UR10, UR11, UR14, URZ ;  /* 0x0000000e0b0a72a4 */ /* 0x000fe4000f8e023f */
[----:B------:R-:W-:Y:S02]  /*ba80*/  UIMAD.WIDE.U32 UR8, UR6, UR14, URZ ;  /* 0x0000000e060872a5 */ /* 0x000fe4000f8e003f */
[----:B------:R-:W-:Y:S02]  /*ba90*/  UIMAD UR15, UR6, UR15, UR10 ;  /* 0x0000000f060f72a4 */ /* 0x000fe4000f8e020a */
[----:B------:R-:W-:Y:S02]  /*baa0*/  UIADD3 UR6, UR7, -UR12, URZ ;  /* 0x8000000c07067290 */ /* 0x000fe4000fffe03f */
[----:B------:R-:W-:-:S02]  /*bab0*/  USHF.R.S32.HI UR11, URZ, 0x1f, UR13 ;  /* 0x0000001f3f0b7899 */ /* 0x000fc4000801140d */
[----:B------:R-:W-:Y:S02]  /*bac0*/  ULOP3.LUT UR6, UR6, 0x1, URZ, 0xc0, !UPT ;  /* 0x0000000106067892 */ /* 0x000fe4000f8ec03f */
[----:B------:R-:W-:Y:S02]  /*bad0*/  USEL UR13, UR13, URZ, !UP0 ;  /* 0x0000003f0d0d7287 */ /* 0x000fe4000c000000 */
[----:B------:R-:W-:Y:S02]  /*bae0*/  USEL UR14, UR11, URZ, !UP0 ;  /* 0x0000003f0b0e7287 */ /* 0x000fe4000c000000 */
[----:B------:R-:W-:Y:S02]  /*baf0*/  UISETP.NE.U32.AND UP0, UPT, UR6, 0x1, UPT ;  /* 0x000000010600788c */ /* 0x000fe4000bf05070 */
[----:B------:R-:W-:Y:S02]  /*bb00*/  UIADD3 UR10, UP1, UR4, UR8, URZ ;  /* 0x00000008040a7290 */ /* 0x000fe4000ff3e03f */
[----:B------:R-:W-:-:S02]  /*bb10*/  UIADD3 UR15, UR9, UR15, URZ ;  /* 0x0000000f090f7290 */ /* 0x000fc4000fffe03f */
[----:B------:R-:W-:Y:S01]  /*bb20*/  PLOP3.LUT P1, PT, PT, PT, UP0, 0x80, 0x0 ;  /* 0x000000000000781c */ /* 0x000fe20003f2f008 */
[----:B------:R-:W-:Y:S02]  /*bb30*/  UIMAD UR14, UR14, UR28, URZ ;  /* 0x0000001c0e0e72a4 */ /* 0x000fe4000f8e023f */
[----:B------:R-:W-:Y:S02]  /*bb40*/  UIADD3.X UR11, UR5, UR15, URZ, UP1, !UPT ;  /* 0x0000000f050b7290 */ /* 0x000fe40008ffe43f */
[----:B------:R-:W-:Y:S02]  /*bb50*/  UIMAD UR14, UR13, UR29, UR14 ;  /* 0x0000001d0d0e72a4 */ /* 0x000fe4000f8e020e */
[----:B------:R-:W-:Y:S01]  /*bb60*/  UIMAD.WIDE.U32 UR10, UR13, UR28, UR10 ;  /* 0x0000001c0d0a72a5 */ /* 0x000fe2000f8e000a */
[----:B------:R-:W-:-:S03]  /*bb70*/  ELECT P0, URZ, PT ;  /* 0x00000000003f782f */ /* 0x000fc60003800000 */
[----:B------:R-:W-:Y:S02]  /*bb80*/  UIADD3 UR27, UR11, UR14, URZ ;  /* 0x0000000e0b1b7290 */ /* 0x000fe4000fffe03f */
[----:B------:R-:W-:Y:S10]  /*bb90*/  @P1 BRA `(.L_x_6757) ;  /* 0x0000000000bc1947 */ /* 0x000ff40003800000 */
        /* <DEDUP_REMOVED lines=18> */
.L_x_6759:
[----:B------:R-:W-:Y:S05]  /*bcc0*/  BSYNC B0 ;  /* 0x0000000000007941 */ /* 0x000fea0003800000 */
.L_x_6758:
        /* <DEDUP_REMOVED lines=19> */
.L_x_6761:
[----:B------:R-:W-:Y:S05]  /*be00*/  BSYNC B0 ;  /* 0x0000000000007941 */ /* 0x000fea0003800000 */
.L_x_6760:
[----:B------:R-:W-:Y:S06]  /*be10*/  BAR.ARV 0xa, 0xa0 ;  /* 0x0282800000007b1d */ /* 0x000fec0000002000 */
[----:B------:R-:W-:Y:S04]  /*be20*/  BSSY B0, `(.L_x_6762) ;  /* 0x0000003000007945 */ /* 0x000fe80003800000 */
[----:B------:R-:W-:Y:S05]  /*be30*/  @!P0 BRA `(.L_x_6763) ;  /* 0x0000000000048947 */ /* 0x000fea0003800000 */
[----:B------:R-:W-:-:S04]  /*be40*/  DEPBAR.LE SB0, 0x0 ;  /* 0x000080000000791a */ /* 0x000fc80000000000 */
.L_x_6763:
[----:B------:R-:W-:Y:S05]  /*be50*/  BSYNC B0 ;  /* 0x0000000000007941 */ /* 0x000fea0003800000 */
.L_x_6762:
[----:B------:R-:W-:Y:S06]  /*be60*/  BAR.ARV 0xb, 0xa0 ;  /* 0x02c2800000007b1d */ /* 0x000fec0000002000 */
[----:B------:R-:W-:Y:S01]  /*be70*/  UIADD3 UR18, UR12, 0x1, URZ ;  /* 0x000000010c127890 */ /* 0x000fe2000fffe03f */
[----:B------:R-:W-:Y:S11]  /*be80*/  BRA `(.L_x_6764) ;  /* 0x0000000000047947 */ /* 0x000ff60003800000 */
.L_x_6757:
[----:B------:R-:W-:-:S05]  /*be90*/  UMOV UR18, UR12 ;  /* 0x0000000c00127c82 */ /* 0x000fca0008000000 */
.L_x_6764:
        /* <DEDUP_REMOVED lines=8> */
[----:B------:R-:W-:Y:S02]  /*bf20*/  USHF.L.U32 UR19, UR18, 0xd, URZ ;  /* 0x0000000d12137899 */ /* 0x000fe4000800063f */
        /* <DEDUP_REMOVED lines=13> */
.L_x_6777:
        /* <DEDUP_REMOVED lines=20> */
.L_x_6766:
[----:B------:R-:W-:Y:S05]  /*c140*/  BSYNC B0 ;  /* 0x0000000000007941 */ /* 0x000fea0003800000 */
.L_x_6765:
        /* <DEDUP_REMOVED lines=13> */
.L_x_6768:
[----:B------:R-:W-:Y:S05]  /*c220*/  BSYNC B0 ;  /* 0x0000000000007941 */ /* 0x000fea0003800000 */
.L_x_6767:
[----:B------:R-:W-:Y:S06]  /*c230*/  BAR.ARV 0xa, 0xa0 ;  /* 0x0282800000007b1d */ /* 0x000fec0000002000 */
[----:B------:R-:W-:Y:S04]  /*c240*/  BSSY B0, `(.L_x_6769) ;  /* 0x0000003000007945 */ /* 0x000fe80003800000 */
[----:B------:R-:W-:Y:S05]  /*c250*/  @!P0 BRA `(.L_x_6770) ;  /* 0x0000000000048947 */ /* 0x000fea0003800000 */
[----:B------:R-:W-:-:S04]  /*c260*/  DEPBAR.LE SB0, 0x0 ;  /* 0x000080000000791a */ /* 0x000fc80000000000 */
.L_x_6770:
[----:B------:R-:W-:Y:S05]  /*c270*/  BSYNC B0 ;  /* 0x0000000000007941 */ /* 0x000fea0003800000 */
.L_x_6769:
        /* <DEDUP_REMOVED lines=13> */
.L_x_6772:
[----:B------:R-:W-:Y:S05]  /*c350*/  BSYNC B0 ;  /* 0x0000000000007941 */ /* 0x000fea0003800000 */
.L_x_6771:
        /* <DEDUP_REMOVED lines=13> */
.L_x_6774:
[----:B------:R-:W-:Y:S05]  /*c430*/  BSYNC B0 ;  /* 0x0000000000007941 */ /* 0x000fea0003800000 */
.L_x_6773:
[----:B------:R-:W-:Y:S01]  /*c440*/  UIADD3 UR18, UR18, 0x2, URZ ;  /* 0x0000000212127890 */ /* 0x000fe2000fffe03f */
[----:B------:R-:W-:Y:S06]  /*c450*/  BAR.ARV 0xa, 0xa0 ;  /* 0x0282800000007b1d */ /* 0x000fec0000002000 */
[----:B------:R-:W-:Y:S01]  /*c460*/  UISETP.GE.AND UP0, UPT, UR18, UR7, UPT ;  /* 0x000000071200728c */ /* 0x000fe2000bf06270 */
[----:B------:R-:W-:Y:S04]  /*c470*/  BSSY B0, `(.L_x_6775) ;  /* 0x0000003000007945 */ /* 0x000fe80003800000 */
[----:B------:R-:W-:Y:S06]  /*c480*/  @!P0 BRA `(.L_x_6776) ;  /* 0x0000000000048947 */ /* 0x000fec0003800000 */
[----:B------:R-:W-:-:S04]  /*c490*/  DEPBAR.LE SB0, 0x0 ;  /* 0x000080000000791a */ /* 0x000fc80000000000 */
.L_x_6776:
[----:B------:R-:W-:Y:S05]  /*c4a0*/  BSYNC B0 ;  /* 0x0000000000007941 */ /* 0x000fea0003800000 */
.L_x_6775:
[----:B------:R-:W-:Y:S06]  /*c4b0*/  BAR.ARV 0xb, 0xa0 ;  /* 0x02c2800000007b1d */ /* 0x000fec0000002000 */
[----:B------:R-:W-:Y:S01]  /*c4c0*/  PLOP3.LUT P1, PT, PT, PT, UP0, 0x80, 0x0 ;  /* 0x000000000000781c */ /* 0x000fe20003f2f008 */
[----:B------:R-:W-:Y:S02]  /*c4d0*/  UIADD3 UR26, UR26, 0x4000, URZ ;  /* 0x000040001a1a7890 */ /* 0x000fe4000fffe03f */
[----:B------:R-:W-:-:S10]  /*c4e0*/  UIADD3 UR6, UR6, 0x4000, URZ ;  /* 0x0000400006067890 */ /* 0x000fd4000fffe03f */
[----:B------:R-:W-:Y:S05]  /*c4f0*/  @!P1 BRA `(.L_x_6777) ;  /* 0xfffffff800c09947 */ /* 0x000fea000383ffff */
[----:B------:R-:W-:Y:S05]  /*c500*/  BRA `(.L_x_6680) ;  /* 0x0000002400787947 */ /* 0x000fea0003800000 */
.L_x_6748:
        /* <DEDUP_REMOVED lines=22> */
.L_x_6778:
[----:B------:R-:W-:Y:S01]  /*c670*/  ULDC UR9, c[0x0][0x8c4] ;  /* 0x0002310000097ab9 */ /* 0x000fe20000000800 */
[----:B------:R-:W-:Y:S01]  /*c680*/  UMOV UR7, UR8 ;  /* 0x0000000800077c82 */ /* 0x000fe20008000000 */
[----:B------:R-:W-:-:S11]  /*c690*/  UISETP.NE.AND UP0, UPT, UR9, 0x1, UPT ;  /* 0x000000010900788c */ /* 0x000fd6000bf05270 */
[----:B------:R-:W-:Y:S02]  /*c6a0*/  @UP0 ULDC.64 UR10, c[0x0][0x8c8] ;  /* 0x00023200000a0ab9 */ /* 0x000fe40000000a00 */
[----:B------:R-:W-:-:S04]  /*c6b0*/  UIMAD.WIDE.U32 UR4, UR8, UR10, URZ ;  /* 0x0000000a080472a5 */ /* 0x000fc8000f8e003f */
[----:B------:R-:W-:-:S04]  /*c6c0*/  @UP0 USHF.R.U32.HI UR7, URZ, UR11, UR5 ;  /* 0x0000000b3f070299 */ /* 0x000fc80008011605 */
[----:B------:R-:W-:-:S12]  /*c6d0*/  UIMAD UR4, UR7, UR9, URZ ;  /* 0x00000009070472a4 */ /* 0x000fd8000f8e023f */
.L_x_6779:
        /* <DEDUP_REMOVED lines=23> */
.L_x_6780:
        /* <DEDUP_REMOVED lines=14> */
.L_x_6782:
[----:B------:R-:W-:-:S05]  /*c930*/  ULDC UR4, c[0x0][0x8ec] ;  /* 0x00023b0000047ab9 */ /* 0x000fca0000000800 */
.L_x_6781:
        /* <DEDUP_REMOVED lines=17> */
[----:B------:R-:W-:Y:S01]  /*ca50*/  IMAD.U32 R2, RZ, RZ, UR8 ;  /* 0x00000008ff027e24 */ /* 0x000fe2000f8e00ff */
[----:B------:R-:W-:Y:S01]  /*ca60*/  UISETP.NE.U32.AND UP0, UPT, UR4, URZ, UPT ;  /* 0x0000003f0400728c */ /* 0x000fe2000bf05070 */
[----:B------:R-:W-:Y:S01]  /*ca70*/  PLOP3.LUT P1, PT, PT, PT, UP1, 0x80, 0x0 ;  /* 0x000000000000781c */ /* 0x000fe20003f2f018 */
[----:B------:R-:W-:Y:S01]  /*ca80*/  IMAD.U32 R3, RZ, RZ, UR9 ;  /* 0x00000009ff037e24 */ /* 0x000fe2000f8e00ff */
[----:B------:R-:W-:Y:S01]  /*ca90*/  ULDC.64 UR14, c[0x0][0x778] ;  /* 0x0001de00000e7ab9 */ /* 0x000fe20000000a00 */
[----:B------:R-:W-:Y:S01]  /*caa0*/  UISETP.NE.AND.EX UP0, UPT, UR5, URZ, UPT, UP0 ;  /* 0x0000003f0500728c */ /* 0x000fe2000bf05300 */
[----:B------:R-:W-:-:S02]  /*cab0*/  ULDC.64 UR18, c[0x0][0x788] ;  /* 0x0001e20000127ab9 */ /* 0x000fc40000000a00 */
[----:B------:R-:W-:-:S07]  /*cac0*/  ULDC.64 UR4, c[0x0][0x780] ;  /* 0x0001e00000047ab9 */ /* 0x000fce0000000a00 */
[----:B------:R-:W2:Y:S01]  /*cad0*/  @P1 LDG.E R6, desc[UR38][R2.64] ;  /* 0x0000002602061981 */ /* 0x000ea2000c1e1900 */
[----:B------:R-:W-:Y:S01]  /*cae0*/  UISETP.NE.U32.AND UP2, UPT, UR4, URZ, UPT ;  /* 0x0000003f0400728c */ /* 0x000fe2000bf45070 */
[----:B------:R-:W-:Y:S01]  /*caf0*/  PLOP3.LUT P2, PT, PT, PT, UP0, 0x80, 0x0 ;  /* 0x000000000000781c */ /* 0x000fe20003f4f008 */
[----:B------:R-:W-:Y:S01]  /*cb00*/  UIMAD.WIDE UR14, UR13, 0x4, UR14 ;  /* 0x000000040d0e78a5 */ /* 0x000fe2000f8e020e */
[----:B------:R3:W4:Y:S01]  /*cb10*/  @P1 LDG.E R4, desc[UR38][R2.64] ;  /* 0x0000002602041981 */ /* 0x000722000c1e1900 */
[----:B------:R-:W-:-:S06]  /*cb20*/  UISETP.NE.AND.EX UP2, UPT, UR5, URZ, UPT, UP2 ;  /* 0x0000003f0500728c */ /* 0x000fcc000bf45320 */
[----:B------:R-:W-:Y:S01]  /*cb30*/  PLOP3.LUT P3, PT, PT, PT, UP2, 0x80, 0x0 ;  /* 0x000000000000781c */ /* 0x000fe20003f6f028 */
[----:B---3--:R-:W-:-:S04]  /*cb40*/  IMAD.U32 R2, RZ, RZ, UR14 ;  /* 0x0000000eff027e24 */ /* 0x008fc8000f8e00ff */
[----:B------:R-:W-:Y:S01]  /*cb50*/  @UP2 ULDC.64 UR4, c[0x0][0x780] ;  /* 0x0001e00000042ab9 */ /* 0x000fe20000000a00 */
[----:B------:R-:W-:Y:S01]  /*cb60*/  IMAD.U32 R3, RZ, RZ, UR15 ;  /* 0x0000000fff037e24 */ /* 0x000fe2000f8e00ff */
[----:B------:R-:W-:-:S04]  /*cb70*/  @UP2 UIMAD.WIDE UR4, UR13, 0x4, UR4 ;  /* 0x000000040d0428a5 */ /* 0x000fc8000f8e0204 */
[----:B------:R3:W4:Y:S02]  /*cb80*/  @P2 LDG.E R5, desc[UR38][R2.64] ;  /* 0x0000002602052981 */ /* 0x000724000c1e1900 */
        /* <DEDUP_REMOVED lines=13> */
[----:B------:R-:W-:-:S03]  /*cc60*/  @P2 R2UR UR11, R5 ;  /* 0x00000000050b22ca */ /* 0x000fc600000e0000 */
[----:B------:R-:W-:-:S04]  /*cc70*/  @UP1 ULOP3.LUT UR10, UR5, 0xffffff80, URZ, 0xc0, !UPT ;  /* 0xffffff80050a1892 */ /* 0x000fc8000f8ec03f */
[----:B------:R-:W-:Y:S01]  /*cc80*/  @UP1 USHF.R.S32.HI UR12, URZ, 0x1f, UR10 ;  /* 0x0000001f3f0c1899 */ /* 0x000fe2000801140a */
[----:B-1----:R-:W-:Y:S11]  /*cc90*/  @P3 BRA `(.L_x_6784) ;  /* 0x0000000000183947 */ /* 0x002ff60003800000 */
[----:B------:R-:W-:Y:S05]  /*cca0*/  @!P1 BRA `(.L_x_6784) ;  /* 0x0000000000149947 */ /* 0x000fea0003800000 */
[----:B------:R-:W-:Y:S02]  /*ccb0*/  IMAD.U32 R2, RZ, RZ, UR8 ;  /* 0x00000008ff027e24 */ /* 0x000fe4000f8e00ff */
[----:B------:R-:W-:-:S05]  /*ccc0*/  IMAD.U32 R3, RZ, RZ, UR9 ;  /* 0x00000009ff037e24 */ /* 0x000fca000f8e00ff */
[----:B------:R-:W2:Y:S04]  /*ccd0*/  LDG.E R5, desc[UR38][R2.64] ;  /* 0x0000002602057981 */ /* 0x000ea8000c1e1900 */
[----:B-----5:R-:W2:Y:S02]  /*cce0*/  LDG.E R0, desc[UR38][R2.64+0x4] ;  /* 0x0000042602007981 */ /* 0x020ea4000c1e1900 */
[----:B--2---:R-:W-:-:S07]  /*ccf0*/  IMAD.IADD R0, R0, 0x1, -R5 ;  /* 0x0000000100007824 */ /* 0x004fce00078e0a05 */
.L_x_6784:
[----:B------:R-:W-:Y:S01]  /*cd00*/  UMOV UR4, URZ ;  /* 0x0000003f00047c82 */ /* 0x000fe20008000000 */
[----:B------:R-:W-:Y:S01]  /*cd10*/  UMOV UR5, URZ ;  /* 0x0000003f00057c82 */ /* 0x000fe20008000000 */
[----:B------:R-:W-:Y:S01]  /*cd20*/  IMAD.U32 R4, RZ, RZ, UR18 ;  /* 0x00000012ff047e24 */ /* 0x000fe2000f8e00ff */
        /* <DEDUP_REMOVED lines=9> */
.L_x_6785:
[----:B------:R-:W-:Y:S05]  /*cdc0*/  @!P2 BRA `(.L_x_6786) ;  /* 0x000000000014a947 */ /* 0x000fea0003800000 */
[----:B------:R-:W-:Y:S02]  /*cdd0*/  IMAD.U32 R2, RZ, RZ, UR14 ;  /* 0x0000000eff027e24 */ /* 0x000fe4000f8e00ff */
[----:B------:R-:W-:-:S05]  /*cde0*/  IMAD.U32 R3, RZ, RZ, UR15 ;  /* 0x0000000fff037e24 */ /* 0x000fca000f8e00ff */
[----:B------:R-:W2:Y:S04]  /*cdf0*/  LDG.E R5, desc[UR38][R2.64] ;  /* 0x0000002602057981 */ /* 0x000ea8000c1e1900 */
[----:B------:R-:W2:Y:S02]  /*ce00*/  LDG.E R4, desc[UR38][R2.64+0x4] ;  /* 0x0000042602047981 */ /* 0x000ea4000c1e1900 */
[----:B--2---:R-:W-:-:S07]  /*ce10*/  IMAD.IADD R4, R4, 0x1, -R5 ;  /* 0x0000000104047824 */ /* 0x004fce00078e0a05 */
.L_x_6786:
[----:B-1----:R-:W-:Y:S01]  /*ce20*/  IMAD.U32 R3, RZ, RZ, UR7 ;  /* 0x00000007ff037e24 */ /* 0x002fe2000f8e00ff */
[----:B------:R-:W-:-:S03]  /*ce30*/  ULDC UR8, c[0x0][0x74c] ;  /* 0x0001d30000087ab9 */ /* 0x000fc60000000800 */
[----:B-----5:R-:W-:Y:S02]  /*ce40*/  IMAD R3, R3, 0x80, R0 ;  /* 0x0000008003037824 */ /* 0x020fe400078e0200 */
[----:B------:R-:W-:-:S03]  /*ce50*/  VIADD R0, R0, 0x7f ;  /* 0x0000007f00007836 */ /* 0x000fc60000000000 */
[----:B------:R-:W-:-:S04]  /*ce60*/  IADD3 R3, R3, -UR8, -R4 ;  /* 0x8000000803037c10 */ /* 0x000fc8000fffe804 */
[----:B------:R-:W-:-:S04]  /*ce70*/  SHF.R.S32.HI R2, RZ, 0x1f, R3 ;  /* 0x0000001fff027819 */ /* 0x000fc80000011403 */
[----:B------:R-:W-:Y:S02]  /*ce80*/  LEA.HI R2, R2, R3, RZ, 0x7 ;  /* 0x0000000302027211 */ /* 0x000fe400078f38ff */
[----:B------:R-:W-:Y:S02]  /*ce90*/  SHF.R.S32.HI R3, RZ, 0x1f, R0 ;  /* 0x0000001fff037819 */ /* 0x000fe40000011400 */
[----:B------:R-:W-:Y:S02]  /*cea0*/  SHF.R.S32.HI R2, RZ, 0x7, R2 ;  /* 0x00000007ff027819 */ /* 0x000fe40000011402 */
[----:B------:R-:W-:Y:S02]  /*ceb0*/  LEA.HI R0, R3, R0, RZ, 0x7 ;  /* 0x0000000003007211 */ /* 0x000fe400078f38ff */
[----:B------:R-:W-:Y:S01]  /*cec0*/  VIMNMX R4, RZ, R2, !PT ;  /* 0x00000002ff047248 */ /* 0x000fe20007fe0100 */
[----:B------:R-:W-:Y:S01]  /*ced0*/  IMAD.MOV.U32 R2, RZ, RZ, RZ ;  /* 0x000000ffff027224 */ /* 0x000fe200078e00ff */
[----:B------:R-:W-:-:S04]  /*cee0*/  SHF.R.S32.HI R0, RZ, 0x7, R0 ;  /* 0x00000007ff007819 */ /* 0x000fc80000011400 */
        /* <DEDUP_REMOVED lines=49> */
.L_x_6816:
        /* <DEDUP_REMOVED lines=15> */
.L_x_6789:
        /* <DEDUP_REMOVED lines=30> */
[----:B------:R-:W-:Y:S01]  /*d4d0*/  IMAD.MOV.U32 R12, RZ, RZ, 0x8000 ;  /* 0x00008000ff0c7424 */ /* 0x000fe200078e00ff */
[----:B------:R-:W-:Y:S01]  /*d4e0*/  LEA.HI.X R2, R2, R8, R3, 0x2, P1 ;  /* 0x0000000802027211 */ /* 0x000fe200008f1403 */
[----:B------:R-:W-:Y:S01]  /*d4f0*/  UIADD3 UR9, UR8, 0x30c00, URZ ;  /* 0x00030c0008097890 */ /* 0x000fe2000fffe03f */
[----:B------:R-:W-:Y:S01]  /*d500*/  R2UR UR30, R5 ;  /* 0x00000000051e72ca */ /* 0x000fe200000e0000 */
[----:B------:R1:W-:Y:S01]  /*d510*/  STL [R1+0x4], R13 ;  /* 0x0000040d01007387 */ /* 0x0003e20000100800 */
[----:B------:R-:W-:Y:S01]  /*d520*/  R2UR UR31, R2 ;  /* 0x00000000021f72ca */ /* 0x000fe200000e0000 */
[----:B------:R-:W-:Y:S01]  /*d530*/  UIADD3 UR24, UR8, 0x4000, URZ ;  /* 0x0000400008187890 */ /* 0x000fe2000fffe03f */
        /* <DEDUP_REMOVED lines=8> */
[--C-:B------:R-:W-:Y:S02]  /*d5c0*/  IMAD.X R2, RZ, RZ, R6.reuse, P1 ;  /* 0x000000ffff027224 */ /* 0x100fe400008e0606 */
[----:B------:R-:W-:-:S03]  /*d5d0*/  IMAD.X R5, RZ, RZ, R6, P2 ;  /* 0x000000ffff057224 */ /* 0x000fc600010e0606 */
        /* <DEDUP_REMOVED lines=13> */
[-C--:B------:R-:W-:Y:S01]  /*d6b0*/  LOP3.LUT R17, RZ, R4.reuse, RZ, 0x33, !PT ;  /* 0x00000004ff117212 */ /* 0x080fe200078e33ff */
[C---:B------:R-:W-:Y:S02]  /*d6c0*/  VIADD R5, R0.reuse, 0xfffffffe ;  /* 0xfffffffe00057836 */ /* 0x040fe40000000000 */
[----:B------:R-:W-:Y:S02]  /*d6d0*/  IMAD.MOV.U32 R10, RZ, RZ, 0x1 ;  /* 0x00000001ff0a7424 */ /* 0x000fe400078e00ff */
[----:B------:R-:W-:Y:S01]  /*d6e0*/  IMAD.IADD R17, R0, 0x1, R17 ;  /* 0x0000000100117824 */ /* 0x000fe200078e0211 */
[----:B------:R-:W-:Y:S01]  /*d6f0*/  ISETP.NE.AND P1, PT, R5, R4, PT ;  /* 0x000000040500720c */ /* 0x000fe20003f25270 */
[----:B------:R-:W-:-:S03]  /*d700*/  IMAD.MOV.U32 R0, RZ, RZ, R4 ;  /* 0x000000ffff007224 */ /* 0x000fc600078e0004 */
[----:B------:R-:W-:-:S05]  /*d710*/  LOP3.LUT R5, R17, 0x1, RZ, 0xc0, !PT ;  /* 0x0000000111057812 */ /* 0x000fca00078ec0ff */
[----:B------:R2:W-:Y:S04]  /*d720*/  STL [R1+0x8], R5 ;  /* 0x0000080501007387 */ /* 0x0005e80000100800 */
[----:B------:R-:W-:Y:S05]  /*d730*/  @!P1 BRA `(.L_x_6791) ;  /* 0x0000000800609947 */ /* 0x000fea0003800000 */
[----:B------:R-:W-:Y:S02]  /*d740*/  IMAD.IADD R17, R17, 0x1, -R5 ;  /* 0x0000000111117824 */ /* 0x000fe400078e0a05 */
[----:B------:R-:W-:Y:S02]  /*d750*/  IMAD.MOV.U32 R0, RZ, RZ, R4 ;  /* 0x000000ffff007224 */ /* 0x000fe400078e0004 */
[----:B------:R-:W-:-:S07]  /*d760*/  IMAD.MOV.U32 R10, RZ, RZ, 0x1 ;  /* 0x00000001ff0a7424 */ /* 0x000fce00078e00ff */
.L_x_6800:
[----:B-123--:R-:W-:-:S04]  /*d770*/  SHF.L.U32 R18, R10, 0x1f, RZ ;  /* 0x0000001f0a127819 */ /* 0x00efc800000006ff */
[----:B------:R-:W3:Y:S02]  /*d780*/  SYNCS.PHASECHK.TRANS64.TRYWAIT P1, [R15+URZ+0x30c40], R18 ;  /* 0x030c40120f0075a7 */ /* 0x000ee4000802017f */
[----:B---3--:R-:W-:Y:S05]  /*d790*/  @!P1 BRA `(.L_x_6792) ;  /* 0x0000001400709947 */ /* 0x008fea0003800000 */
.L_x_6817:
        /* <DEDUP_REMOVED lines=8> */
.L_x_6793:
[----:B-1----:R-:W1:Y:S01]  /*d820*/  LDC.64 R12, c[0x0][0x728] ;  /* 0x0001ca00ff0c7b82 */ /* 0x002e620000000a00 */
[----:B------:R-:W-:Y:S01]  /*d830*/  IMAD.SHL.U32 R19, R0, 0x80, RZ ;  /* 0x0000008000137824 */ /* 0x000fe200078e00ff */
        /* <DEDUP_REMOVED lines=28> */
.L_x_6818:
        /* <DEDUP_REMOVED lines=8> */
.L_x_6795:
        /* <DEDUP_REMOVED lines=30> */
.L_x_6819:
        /* <DEDUP_REMOVED lines=8> */
.L_x_6797:
        /* <DEDUP_REMOVED lines=24> */
.L_x_6821:
        /* <DEDUP_REMOVED lines=8> */
.L_x_6799:
        /* <DEDUP_REMOVED lines=30> */
.L_x_6791:
[----:B------:R-:W4:Y:S02]  /*e0c0*/  LDL.LU R4, [R1+0x8] ;  /* 0x0000080001047983 */ /* 0x000f240000300800 */
[----:B----4-:R-:W-:Y:S02]  /*e0d0*/  ISETP.NE.AND P1, PT, R4, RZ, PT ;  /* 0x000000ff0400720c */ /* 0x010fe40003f25270 */
[----:B------:R4:W5:Y:S11]  /*e0e0*/  LDL R4, [R1+0x4] ;  /* 0x0000040001047983 */ /* 0x0009760000100800 */
[----:B----4-:R-:W-:Y:S05]  /*e0f0*/  @!P1 BRA `(.L_x_6790) ;  /* 0x0000000400249947 */ /* 0x010fea0003800000 */
[----:B-1----:R-:W-:-:S04]  /*e100*/  SHF.L.U32 R12, R10, 0x1f, RZ ;  /* 0x0000001f0a0c7819 */ /* 0x002fc800000006ff */
[----:B------:R-:W1:Y:S02]  /*e110*/  SYNCS.PHASECHK.TRANS64.TRYWAIT P1, [R15+URZ+0x30c40], R12 ;  /* 0x030c400c0f0075a7 */ /* 0x000e64000802017f */
[----:B-1----:R-:W-:Y:S05]  /*e120*/  @!P1 BRA `(.L_x_6801) ;  /* 0x0000000c00609947 */ /* 0x002fea0003800000 */
.L_x_6822:
        /* <DEDUP_REMOVED lines=8> */
.L_x_6802:
        /* <DEDUP_REMOVED lines=27> */
.L_x_6823:
        /* <DEDUP_REMOVED lines=8> */
.L_x_6804:
[----:B------:R4:W5:Y:S01]  /*e3e0*/  LDL.LU R4, [R1+0x4] ;  /* 0x0000040001047983 */ /* 0x0009620000300800 */
        /* <DEDUP_REMOVED lines=23> */
[----:B------:R-:W-:-:S13]  /*e560*/  R2UR UR29, R8 ;  /* 0x00000000081d72ca */ /* 0x000fda00000e0000 */
[----:B------:R4:W-:Y:S02]  /*e570*/  UBLKCP.S.G [UR26], [UR28], UR7 ;  /* 0x0000001a1c0073ba */ /* 0x0009e40008000207 */
[----:B----4-:R-:W-:-:S07]  /*e580*/  IMAD.MOV.U32 R16, RZ, RZ, 0x1 ;  /* 0x00000001ff107424 */ /* 0x010fce00078e00ff */
.L_x_6790:
[----:B------:R-:W4:Y:S01]  /*e590*/  S2R R0, SR_TID.X ;  /* 0x0000000000007919 */ /* 0x000f220000002100 */
[----:B------:R-:W-:Y:S01]  /*e5a0*/  IMAD R3, R16, 0x8, R15 ;  /* 0x0000000810037824 */ /* 0x000fe200078e020f */
[----:B----4-:R-:W-:Y:S02]  /*e5b0*/  LOP3.LUT R2, R0, 0x7f, RZ, 0xc0, !PT ;  /* 0x0000007f00027812 */ /* 0x010fe400078ec0ff */
[----:B------:R-:W-:Y:S02]  /*e5c0*/  SHF.L.U32 R0, R10, 0x1f, RZ ;  /* 0x0000001f0a007819 */ /* 0x000fe400000006ff */
[----:B------:R-:W-:Y:S02]  /*e5d0*/  ISETP.NE.AND P1, PT, R2, RZ, PT ;  /* 0x000000ff0200720c */ /* 0x000fe40003f25270 */
[----:B------:R-:W4:Y:S02]  /*e5e0*/  SYNCS.PHASECHK.TRANS64.TRYWAIT P0, [R3+URZ+0x30c40], R0 ;  /* 0x030c4000030075a7 */ /* 0x000f24000800017f */
[----:B----4-:R-:W-:Y:S09]  /*e5f0*/  @!P0 BRA `(.L_x_6805) ;  /* 0x0000000800548947 */ /* 0x010ff20003800000 */
.L_x_6824:
[----:B------:R-:W-:Y:S05]  /*e600*/  @P1 BRA `(.L_x_6806) ;  /* 0x0000000000181947 */ /* 0x000fea0003800000 */
[----:B------:R-:W1:Y:S01]  /*e610*/  S2R R2, SR_TID.X ;  /* 0x0000000000027919 */ /* 0x000e620000002100 */
[----:B----4-:R-:W-:-:S04]  /*e620*/  IMAD.MOV.U32 R0, RZ, RZ, 0x4200 ;  /* 0x00004200ff007424 */ /* 0x010fc800078e00ff */
[----:B------:R4:W-:Y:S01]  /*e630*/  SYNCS.ARRIVE.TRANS64 RZ, [R3+URZ+0x30c30], R0 ;  /* 0x030c300003ff79a7 */ /* 0x0009e2000800003f */
[----:B-1----:R-:W-:-:S13]  /*e640*/  LOP3.LUT P0, RZ, R2, 0x1f, RZ, 0xc0, !PT ;  /* 0x0000001f02ff7812 */ /* 0x002fda000780c0ff */
[----:B----4-:R-:W-:Y:S05]  /*e650*/  @!P0 BRA `(.L_x_6806) ;  /* 0x0000000000048947 */ /* 0x010fea0003800000 */
[----:B------:R-:W-:Y:S01]  /*e660*/  BPT.TRAP 0x1 ;  /* 0x000000040000795c */ /* 0x000fe20000300000 */
.L_x_6806:
[----:B-1---5:R-:W-:Y:S01]  /*e670*/  R2UR UR19, R4 ;  /* 0x00000000041372ca */ /* 0x022fe200000e0000 */
[C-C-:B----4-:R-:W-:Y:S01]  /*e680*/  IMAD R0, R16.reuse, 0x4000, R15.reuse ;  /* 0x0000400010007824 */ /* 0x150fe200078e020f */
[----:B------:R-:W-:Y:S01]  /*e690*/  R2UR UR9, R11 ;  /* 0x000000000b0972ca */ /* 0x000fe200000e0000 */
[----:B--23--:R-:W-:Y:S01]  /*e6a0*/  IMAD R15, R16, 0x200, R15 ;  /* 0x00000200100f7824 */ /* 0x00cfe200078e020f */
        /* <DEDUP_REMOVED lines=30> */
.L_x_6787:
[----:B------:R-:W-:Y:S05]  /*e890*/  BSYNC B0 ;  /* 0x0000000000007941 */ /* 0x000fea0003800000 */
.L_x_6783:
[----:B------:R-:W-:-:S03]  /*e8a0*/  UMOV UR7, 0xffffffff ;  /* 0xffffffff00077882 */ /* 0x000fc60000000000 */
[----:B------:R-:W-:Y:S05]  /*e8b0*/  BRA.DIV UR7, `(.L_x_6807) ;  /* 0x0000000607b87947 */ /* 0x000fea000b800000 */
[----:B------:R-:W-:-:S13]  /*e8c0*/  ELECT P6, URZ, PT ;  /* 0x00000000003f782f */ /* 0x000fda00038c0000 */
.L_x_6827:
[----:B------:R-:W-:Y:S05]  /*e8d0*/  @!P6 BRA `(.L_x_6680) ;  /* 0x000000000084e947 */ /* 0x000fea0003800000 */
[----:B------:R-:W-:-:S06]  /*e8e0*/  ULOP3.LUT UR7, UR36, 0x2, URZ, 0xfc, !UPT ;  /* 0x0000000224077892 */ /* 0x000fcc000f8efc3f */
[----:B------:R-:W-:-:S05]  /*e8f0*/  IMAD.U32 R0, RZ, RZ, UR7 ;  /* 0x00000007ff007e24 */ /* 0x000fca000f8e00ff */
[----:B------:R-:W-:-:S13]  /*e900*/  ISETP.NE.AND P2, PT, R0, 0x3, PT ;  /* 0x000000030000780c */ /* 0x000fda0003f45270 */
[----:B------:R-:W-:Y:S05]  /*e910*/  @!P2 BRA `(.L_x_6808) ;  /* 0x000000000004a947 */ /* 0x000fea0003800000 */
[----:B------:R-:W-:Y:S01]  /*e920*/  BPT.TRAP 0x1 ;  /* 0x000000040000795c */ /* 0x000fe20000300000 */
.L_x_6808:
        /* <DEDUP_REMOVED lines=15> */
.L_x_6828:
[----:B------:R-:W2:Y:S02]  /*ea20*/  SYNCS.PHASECHK.TRANS64.TRYWAIT P0, [R3+URZ], R0 ;  /* 0x00000000030075a7 */ /* 0x000ea4000800017f */
[----:B--2---:R-:W-:Y:S05]  /*ea30*/  @!P0 BRA `(.L_x_6810) ;  /* 0x00000004008c8947 */ /* 0x004fea0003800000 */
.L_x_6829:
[----:B------:R-:W-:Y:S05]  /*ea40*/  @!P2 BRA `(.L_x_6811) ;  /* 0x000000000004a947 */ /* 0x000fea0003800000 */
[----:B------:R-:W-:Y:S01]  /*ea50*/  BPT.TRAP 0x1 ;  /* 0x000000040000795c */ /* 0x000fe20000300000 */
.L_x_6811:
[----:B--2---:R-:W-:-:S04]  /*ea60*/  VIADD R3, R8, 0x30c40 ;  /* 0x00030c4008037836 */ /* 0x004fc80000000000 */
[----:B------:R-:W-:-:S04]  /*ea70*/  IMAD R5, R2, 0x8, R3 ;  /* 0x0000000802057824 */ /* 0x000fc800078e0203 */
[----:B------:R-:W2:Y:S02]  /*ea80*/  SYNCS.PHASECHK.TRANS64.TRYWAIT P0, [R5+URZ], R4 ;  /* 0x00000004050075a7 */ /* 0x000ea4000800017f */
[----:B--2---:R-:W-:Y:S05]  /*ea90*/  @!P0 BRA `(.L_x_6812) ;  /* 0x0000000400888947 */ /* 0x004fea0003800000 */
.L_x_6830:
[----:B------:R-:W-:-:S07]  /*eaa0*/  IMAD R3, R6, 0x8, R3 ;  /* 0x0000000806037824 */ /* 0x000fce00078e0203 */
.L_x_6813:
[----:B---3--:R3:W4:Y:S02]  /*eab0*/  SYNCS.PHASECHK.TRANS64.TRYWAIT P0, [R3+URZ], R0 ;  /* 0x00000000030075a7 */ /* 0x008724000800017f */
[----:B----4-:R-:W-:Y:S05]  /*eac0*/  @!P0 NANOSLEEP.SYNCS 0x989680 ;  /* 0x009896800000895d */ /* 0x010fea0003900000 */
[----:B------:R-:W4:Y:S02]  /*ead0*/  @!P0 SYNCS.PHASECHK.TRANS64 P0, [R3+URZ], R0 ;  /* 0x00000000030085a7 */ /* 0x000f24000800007f */
[----:B----4-:R-:W-:Y:S05]  /*eae0*/  @!P0 BRA `(.L_x_6813) ;  /* 0xfffffffc00f08947 */ /* 0x010fea000383ffff */
.L_x_6680:
[----:B------:R-:W-:Y:S05]  /*eaf0*/  BSYNC B6 ;  /* 0x0000000000067941 */ /* 0x000fea0003800000 */
.L_x_6672:
[----:B------:R-:W-:Y:S05]  /*eb00*/  EXIT ;  /* 0x000000000000794d */ /* 0x000fea0003800000 */
.L_x_6690:
[----:B------:R-:W-:Y:S02]  /*eb10*/  IMAD.MOV.U32 R12, RZ, RZ, RZ ;  /* 0x000000ffff0c7224 */ /* 0x000fe400078e00ff */
[----:B------:R-:W-:Y:S02]  /*eb20*/  IMAD.MOV.U32 R11, RZ, RZ, 0x1f ;  /* 0x0000001fff0b7424 */ /* 0x000fe400078e00ff */
[----:B------:R-:W-:-:S07]  /*eb30*/  IMAD.MOV.U32 R15, RZ, RZ, -0x1 ;  /* 0xffffffffff0f7424 */ /* 0x000fce00078e00ff */
[----:B------:R-:W-:Y:S05]  /*eb40*/  WARPSYNC.COLLECTIVE R15, `(.L_x_6814) ;  /* 0x000000000f087348 */ /* 0x000fea0003c00000 */
[----:B------:R1:W2:Y:S02]  /*eb50*/  SHFL.IDX P6, R14, R13, R12, R11 ;  /* 0x0000000c0d0e7389 */ /* 0x0002a400000c000b */
[----:B-12---:R-:W-:Y:S01]  /*eb60*/  ENDCOLLECTIVE ;  /* 0x000000000000791b */ /* 0x006fe20003800000 */
.L_x_6814:
[----:B------:R-:W-:Y:S05]  /*eb70*/  BRA `(.L_x_6815) ;  /* 0xffffff2800a87947 */ /* 0x000fea000383ffff */
.L_x_6692:
[----:B--2---:R2:W3:Y:S02]  /*eb80*/  SYNCS.PHASECHK.TRANS64.TRYWAIT P0, [R236+URZ+0x30c00], R15 ;  /* 0x030c000fec0075a7 */ /* 0x0044e4000800017f */
[----:B---3--:R-:W-:Y:S05]  /*eb90*/  @!P0 NANOSLEEP.SYNCS 0x989680 ;  /* 0x009896800000895d */ /* 0x008fea0003900000 */
[----:B------:R-:W3:Y:S02]  /*eba0*/  @!P0 SYNCS.PHASECHK.TRANS64 P0, [R236+URZ+0x30c00], R15 ;  /* 0x030c000fec0085a7 */ /* 0x000ee4000800007f */
[----:B---3--:R-:W-:Y:S05]  /*ebb0*/  @!P0 BRA `(.L_x_6692) ;  /* 0xfffffffc00f08947 */ /* 0x008fea000383ffff */
[----:B------:R-:W-:Y:S05]  /*ebc0*/  BRA `(.L_x_6691) ;  /* 0xffffff2800f47947 */ /* 0x000fea000383ffff */
.L_x_6697:
[----:B--2---:R2:W3:Y:S02]  /*ebd0*/  SYNCS.PHASECHK.TRANS64.TRYWAIT P1, [R6+URZ+0x30c10], R21 ;  /* 0x030c1015060075a7 */ /* 0x0044e4000802017f */
[----:B---3--:R-:W-:Y:S05]  /*ebe0*/  @!P1 NANOSLEEP.SYNCS 0x989680 ;  /* 0x009896800000995d */ /* 0x008fea0003900000 */
[----:B------:R-:W3:Y:S02]  /*ebf0*/  @!P1 SYNCS.PHASECHK.TRANS64 P1, [R6+URZ+0x30c10], R21 ;  /* 0x030c1015060095a7 */ /* 0x000ee4000802007f */
[----:B---3--:R-:W-:Y:S05]  /*ec00*/  @!P1 BRA `(.L_x_6697) ;  /* 0xfffffffc00f09947 */ /* 0x008fea000383ffff */
[----:B------:R-:W-:Y:S05]  /*ec10*/  BRA `(.L_x_6696) ;  /* 0xffffff3400207947 */ /* 0x000fea000383ffff */
.L_x_6701:
[----:B------:R1:W1:Y:S02]  /*ec20*/  SYNCS.PHASECHK.TRANS64.TRYWAIT P1, [R6+URZ+0x30c30], R21 ;  /* 0x030c3015060075a7 */ /* 0x000264000802017f */
[----:B-1----:R-:W-:Y:S05]  /*ec30*/  @!P1 NANOSLEEP.SYNCS 0x989680 ;  /* 0x009896800000995d */ /* 0x002fea0003900000 */
[----:B------:R-:W1:Y:S02]  /*ec40*/  @!P1 SYNCS.PHASECHK.TRANS64 P1, [R6+URZ+0x30c30], R21 ;  /* 0x030c3015060095a7 */ /* 0x000e64000802007f */
[----:B-1----:R-:W-:Y:S05]  /*ec50*/  @!P1 BRA `(.L_x_6701) ;  /* 0xfffffffc00f09947 */ /* 0x002fea000383ffff */
[----:B------:R-:W-:Y:S05]  /*ec60*/  BRA `(.L_x_6700) ;  /* 0xffffff3800347947 */ /* 0x000fea000383ffff */
.L_x_6709:
[----:B--2---:R2:W3:Y:S02]  /*ec70*/  SYNCS.PHASECHK.TRANS64.TRYWAIT P1, [R7+URZ+0x30c10], R18 ;  /* 0x030c1012070075a7 */ /* 0x0044e4000802017f */
[----:B---3--:R-:W-:Y:S05]  /*ec80*/  @!P1 NANOSLEEP.SYNCS 0x989680 ;  /* 0x009896800000995d */ /* 0x008fea0003900000 */
[----:B------:R-:W3:Y:S02]  /*ec90*/  @!P1 SYNCS.PHASECHK.TRANS64 P1, [R7+URZ+0x30c10], R18 ;  /* 0x030c1012070095a7 */ /* 0x000ee4000802007f */
[----:B---3--:R-:W-:Y:S05]  /*eca0*/  @!P1 BRA `(.L_x_6709) ;  /* 0xfffffffc00f09947 */ /* 0x008fea000383ffff */
[----:B------:R-:W-:Y:S05]  /*ecb0*/  BRA `(.L_x_6708) ;  /* 0xffffff70003c7947 */ /* 0x000fea000383ffff */
.L_x_6713:
[----:B------:R1:W1:Y:S02]  /*ecc0*/  SYNCS.PHASECHK.TRANS64.TRYWAIT P1, [R7+URZ+0x30c30], R18 ;  /* 0x030c3012070075a7 */ /* 0x000264000802017f */
[----:B-1----:R-:W-:Y:S05]  /*ecd0*/  @!P1 NANOSLEEP.SYNCS 0x989680 ;  /* 0x009896800000995d */ /* 0x002fea0003900000 */
[----:B------:R-:W1:Y:S02]  /*ece0*/  @!P1 SYNCS.PHASECHK.TRANS64 P1, [R7+URZ+0x30c30], R18 ;  /* 0x030c3012070095a7 */ /* 0x000e64000802007f */
[----:B-1----:R-:W-:Y:S05]  /*ecf0*/  @!P1 BRA `(.L_x_6713) ;  /* 0xfffffffc00f09947 */ /* 0x002fea000383ffff */
[----:B------:R-:W-:Y:S05]  /*ed00*/  BRA `(.L_x_6712) ;  /* 0xffffff7400507947 */ /* 0x000fea000383ffff */
.L_x_6788:
[----:B-1----:R1:W2:Y:S02]  /*ed10*/  SYNCS.PHASECHK.TRANS64.TRYWAIT P0, [R15+URZ+0x30c20], R2 ;  /* 0x030c20020f0075a7 */ /* 0x0022a4000800017f */
[----:B--2---:R-:W-:Y:S05]  /*ed20*/  @!P0 NANOSLEEP.SYNCS 0x989680 ;  /* 0x009896800000895d */ /* 0x004fea0003900000 */
[----:B------:R-:W2:Y:S02]  /*ed30*/  @!P0 SYNCS.PHASECHK.TRANS64 P0, [R15+URZ+0x30c20], R2 ;  /* 0x030c20020f0085a7 */ /* 0x000ea4000800007f */
[----:B--2---:R-:W-:Y:S05]  /*ed40*/  @!P0 BRA `(.L_x_6788) ;  /* 0xfffffffc00f08947 */ /* 0x004fea000383ffff */
[----:B------:R-:W-:Y:S05]  /*ed50*/  BRA `(.L_x_6816) ;  /* 0xffffffe400287947 */ /* 0x000fea000383ffff */
.L_x_6792:
[----:B---3--:R3:W4:Y:S02]  /*ed60*/  SYNCS.PHASECHK.TRANS64.TRYWAIT P1, [R15+URZ+0x30c40], R18 ;  /* 0x030c40120f0075a7 */ /* 0x008724000802017f */
[----:B----4-:R-:W-:Y:S05]  /*ed70*/  @!P1 NANOSLEEP.SYNCS 0x989680 ;  /* 0x009896800000995d */ /* 0x010fea0003900000 */
[----:B------:R-:W4:Y:S02]  /*ed80*/  @!P1 SYNCS.PHASECHK.TRANS64 P1, [R15+URZ+0x30c40], R18 ;  /* 0x030c40120f0095a7 */ /* 0x000f24000802007f */
[----:B----4-:R-:W-:Y:S05]  /*ed90*/  @!P1 BRA `(.L_x_6792) ;  /* 0xfffffffc00f09947 */ /* 0x010fea000383ffff */
[----:B------:R-:W-:Y:S05]  /*eda0*/  BRA `(.L_x_6817) ;  /* 0xffffffe8007c7947 */ /* 0x000fea000383ffff */
.L_x_6794:
[----:B-1----:R1:W2:Y:S02]  /*edb0*/  SYNCS.PHASECHK.TRANS64.TRYWAIT P1, [R15+URZ+0x30c28], R18 ;  /* 0x030c28120f0075a7 */ /* 0x0022a4000802017f */
[----:B--2---:R-:W-:Y:S05]  /*edc0*/  @!P1 NANOSLEEP.SYNCS 0x989680 ;  /* 0x009896800000995d */ /* 0x004fea0003900000 */
[----:B------:R-:W2:Y:S02]  /*edd0*/  @!P1 SYNCS.PHASECHK.TRANS64 P1, [R15+URZ+0x30c28], R18 ;  /* 0x030c28120f0095a7 */ /* 0x000ea4000802007f */
[----:B--2---:R-:W-:Y:S05]  /*ede0*/  @!P1 BRA `(.L_x_6794) ;  /* 0xfffffffc00f09947 */ /* 0x004fea000383ffff */
[----:B------:R-:W-:Y:S05]  /*edf0*/  BRA `(.L_x_6818) ;  /* 0xffffffec00007947 */ /* 0x000fea000383ffff */
.L_x_6796:
[----:B--2---:R2:W4:Y:S02]  /*ee00*/  SYNCS.PHASECHK.TRANS64.TRYWAIT P1, [R15+URZ+0x30c48], R18 ;  /* 0x030c48120f0075a7 */ /* 0x004524000802017f */
[----:B----4-:R-:W-:Y:S05]  /*ee10*/  @!P1 NANOSLEEP.SYNCS 0x989680 ;  /* 0x009896800000995d */ /* 0x010fea0003900000 */
[----:B------:R-:W4:Y:S02]  /*ee20*/  @!P1 SYNCS.PHASECHK.TRANS64 P1, [R15+URZ+0x30c48], R18 ;  /* 0x030c48120f0095a7 */ /* 0x000f24000802007f */
[----:B----4-:R-:W-:Y:S05]  /*ee30*/  @!P1 BRA `(.L_x_6796) ;  /* 0xfffffffc00f09947 */ /* 0x010fea000383ffff */
[----:B------:R-:W-:Y:S05]  /*ee40*/  BRA `(.L_x_6819) ;  /* 0xffffffec00847947 */ /* 0x000fea000383ffff */
.L_x_6798:
[----:B------:R-:W-:-:S07]  /*ee50*/  SHF.L.U32 R4, R10, 0x1f, RZ ;  /* 0x0000001f0a047819 */ /* 0x000fce00000006ff */
.L_x_6820:
[----:B----4-:R4:W1:Y:S02]  /*ee60*/  SYNCS.PHASECHK.TRANS64.TRYWAIT P1, [R15+URZ+0x30c20], R4 ;  /* 0x030c20040f0075a7 */ /* 0x010864000802017f */
[----:B-1----:R-:W-:Y:S05]  /*ee70*/  @!P1 NANOSLEEP.SYNCS 0x989680 ;  /* 0x009896800000995d */ /* 0x002fea0003900000 */
[----:B------:R-:W1:Y:S02]  /*ee80*/  @!P1 SYNCS.PHASECHK.TRANS64 P1, [R15+URZ+0x30c20], R4 ;  /* 0x030c20040f0095a7 */ /* 0x000e64000802007f */
[----:B-1----:R-:W-:Y:S05]  /*ee90*/  @!P1 BRA `(.L_x_6820) ;  /* 0xfffffffc00f09947 */ /* 0x002fea000383ffff */
[----:B------:R-:W-:Y:S05]  /*eea0*/  BRA `(.L_x_6821) ;  /* 0xffffffec00ec7947 */ /* 0x000fea000383ffff */
.L_x_6801:
[----:B-1----:R1:W4:Y:S02]  /*eeb0*/  SYNCS.PHASECHK.TRANS64.TRYWAIT P1, [R15+URZ+0x30c40], R12 ;  /* 0x030c400c0f0075a7 */ /* 0x002324000802017f */
[----:B----4-:R-:W-:Y:S05]  /*eec0*/  @!P1 NANOSLEEP.SYNCS 0x989680 ;  /* 0x009896800000995d */ /* 0x010fea0003900000 */
[----:B------:R-:W4:Y:S02]  /*eed0*/  @!P1 SYNCS.PHASECHK.TRANS64 P1, [R15+URZ+0x30c40], R12 ;  /* 0x030c400c0f0095a7 */ /* 0x000f24000802007f */
[----:B----4-:R-:W-:Y:S05]  /*eee0*/  @!P1 BRA `(.L_x_6801) ;  /* 0xfffffffc00f09947 */ /* 0x010fea000383ffff */
[----:B------:R-:W-:Y:S05]  /*eef0*/  BRA `(.L_x_6822) ;  /* 0xfffffff0008c7947 */ /* 0x000fea000383ffff */
.L_x_6803:
[----:B--2---:R2:W4:Y:S02]  /*ef00*/  SYNCS.PHASECHK.TRANS64.TRYWAIT P1, [R15+URZ+0x30c28], R12 ;  /* 0x030c280c0f0075a7 */ /* 0x004524000802017f */
[----:B----4-:R-:W-:Y:S05]  /*ef10*/  @!P1 NANOSLEEP.SYNCS 0x989680 ;  /* 0x009896800000995d */ /* 0x010fea0003900000 */
[----:B------:R-:W4:Y:S02]  /*ef20*/  @!P1 SYNCS.PHASECHK.TRANS64 P1, [R15+URZ+0x30c28], R12 ;  /* 0x030c280c0f0095a7 */ /* 0x000f24000802007f */
[----:B----4-:R-:W-:Y:S05]  /*ef30*/  @!P1 BRA `(.L_x_6803) ;  /* 0xfffffffc00f09947 */ /* 0x010fea000383ffff */
[----:B------:R-:W-:Y:S05]  /*ef40*/  BRA `(.L_x_6823) ;  /* 0xfffffff400047947 */ /* 0x000fea000383ffff */
.L_x_6805:
[----:B----4-:R4:W1:Y:S02]  /*ef50*/  SYNCS.PHASECHK.TRANS64.TRYWAIT P0, [R3+URZ+0x30c40], R0 ;  /* 0x030c4000030075a7 */ /* 0x010864000800017f */
[----:B-1----:R-:W-:Y:S05]  /*ef60*/  @!P0 NANOSLEEP.SYNCS 0x989680 ;  /* 0x009896800000895d */ /* 0x002fea0003900000 */
[----:B------:R-:W1:Y:S02]  /*ef70*/  @!P0 SYNCS.PHASECHK.TRANS64 P0, [R3+URZ+0x30c40], R0 ;  /* 0x030c4000030085a7 */ /* 0x000e64000800007f */
[----:B-1----:R-:W-:Y:S05]  /*ef80*/  @!P0 BRA `(.L_x_6805) ;  /* 0xfffffffc00f08947 */ /* 0x002fea000383ffff */
[----:B------:R-:W-:Y:S05]  /*ef90*/  BRA `(.L_x_6824) ;  /* 0xfffffff400987947 */ /* 0x000fea000383ffff */
.L_x_6807:
[----:B------:R-:W-:Y:S01]  /*efa0*/  BSSY B0, `(.L_x_6825) ;  /* 0x0000006000007945 */ /* 0x000fe20003800000 */
[----:B------:R-:W-:-:S07]  /*efb0*/  IMAD.MOV.U32 R15, RZ, RZ, -0x1 ;  /* 0xffffffffff0f7424 */ /* 0x000fce00078e00ff */
[----:B------:R-:W-:Y:S05]  /*efc0*/  WARPSYNC.COLLECTIVE R15, `(.L_x_6826) ;  /* 0x000000000f0c7348 */ /* 0x000fea0003c00000 */
[----:B------:R-:W-:Y:S02]  /*efd0*/  ELECT P6, UR62, PT ;  /* 0x00000000003e782f */ /* 0x000fe400038c0000 */
[----:B------:R-:W-:Y:S01]  /*efe0*/  MOV R14, UR62 ;  /* 0x0000003e000e7c02 */ /* 0x000fe20008000f00 */
[----:B------:R-:W-:Y:S10]  /*eff0*/  ENDCOLLECTIVE ;  /* 0x000000000000791b */ /* 0x000ff40003800000 */
.L_x_6826:
[----:B------:R-:W-:Y:S05]  /*f000*/  BSYNC B0 ;  /* 0x0000000000007941 */ /* 0x000fea0003800000 */
.L_x_6825:
[----:B------:R-:W-:Y:S05]  /*f010*/  BRA `(.L_x_6827) ;  /* 0xfffffff8002c7947 */ /* 0x000fea000383ffff */
.L_x_6809:
[----:B-1----:R1:W2:Y:S02]  /*f020*/  SYNCS.PHASECHK.TRANS64.TRYWAIT P0, [R7+URZ], R4 ;  /* 0x00000004070075a7 */ /* 0x0022a4000800017f */
[----:B--2---:R-:W-:Y:S05]  /*f030*/  @!P0 NANOSLEEP.SYNCS 0x989680 ;  /* 0x009896800000895d */ /* 0x004fea0003900000 */
[----:B------:R-:W2:Y:S02]  /*f040*/  @!P0 SYNCS.PHASECHK.TRANS64 P0, [R7+URZ], R4 ;  /* 0x00000004070085a7 */ /* 0x000ea4000800007f */
[----:B--2---:R-:W-:Y:S05]  /*f050*/  @!P0 BRA `(.L_x_6809) ;  /* 0xfffffffc00f08947 */ /* 0x004fea000383ffff */
[----:B------:R-:W-:Y:S05]  /*f060*/  BRA `(.L_x_6828) ;  /* 0xfffffff8006c7947 */ /* 0x000fea000383ffff */
.L_x_6810:
[----:B--2---:R2:W3:Y:S02]  /*f070*/  SYNCS.PHASECHK.TRANS64.TRYWAIT P0, [R3+URZ], R0 ;  /* 0x00000000030075a7 */ /* 0x0044e4000800017f */
[----:B---3--:R-:W-:Y:S05]  /*f080*/  @!P0 NANOSLEEP.SYNCS 0x989680 ;  /* 0x009896800000895d */ /* 0x008fea0003900000 */
[----:B------:R-:W3:Y:S02]  /*f090*/  @!P0 SYNCS.PHASECHK.TRANS64 P0, [R3+URZ], R0 ;  /* 0x00000000030085a7 */ /* 0x000ee4000800007f */
[----:B---3--:R-:W-:Y:S05]  /*f0a0*/  @!P0 BRA `(.L_x_6810) ;  /* 0xfffffffc00f08947 */ /* 0x008fea000383ffff */
[----:B------:R-:W-:Y:S05]  /*f0b0*/  BRA `(.L_x_6829) ;  /* 0xfffffff800607947 */ /* 0x000fea000383ffff */
.L_x_6812:
[----:B--2---:R2:W3:Y:S02]  /*f0c0*/  SYNCS.PHASECHK.TRANS64.TRYWAIT P0, [R5+URZ], R4 ;  /* 0x00000004050075a7 */ /* 0x0044e4000800017f */
[----:B---3--:R-:W-:Y:S05]  /*f0d0*/  @!P0 NANOSLEEP.SYNCS 0x989680 ;  /* 0x009896800000895d */ /* 0x008fea0003900000 */
[----:B------:R-:W3:Y:S02]  /*f0e0*/  @!P0 SYNCS.PHASECHK.TRANS64 P0, [R5+URZ], R4 ;  /* 0x00000004050085a7 */ /* 0x000ee4000800007f */
[----:B---3--:R-:W-:Y:S05]  /*f0f0*/  @!P0 BRA `(.L_x_6812) ;  /* 0xfffffffc00f08947 */ /* 0x008fea000383ffff */
[----:B------:R-:W-:Y:S05]  /*f100*/  BRA `(.L_x_6830) ;  /* 0xfffffff800647947 */ /* 0x000fea000383ffff */
.L_x_6831:
        /* <DEDUP_REMOVED lines=15> */
.L_x_7422:


//--------------------- .text._ZN7cutlass13device_kernelIN5flash11enable_sm90INS1_16FlashAttnBwdSm90INS1_25CollectiveMainloopBwdSm90ILi2ELi2ELi2EN4cute5tupleIJNS5_1CILi1EEES8_S8_EEENS6_IJNS7_ILi128EEESA_NS7_ILi64EEEEEENS_6half_tEfNS_4arch4Sm90ELb1ELb0ELb0ELb1ELb1ELb1ELb0ELb0ELi2ELi1ELi2ELi2ELb0EEENS1_21CollectiveEpilogueBwdISC_SD_SF_Li256ELb1ELb0ELi1EEENS1_25SingleTileBwdLPTSchedulerILb1ELi128ELb1EEEEEEEEEvNT_6ParamsE --------------------------
	.section	.text._ZN7cutlass13device_kernelIN5flash11enable_sm90INS1_16FlashAttnBwdSm90INS1_25CollectiveMainloopBwdSm90ILi2ELi2ELi2EN4cute5tupleIJNS5_1CILi1EEES8_S8_EEENS6_IJNS7_ILi128EEESA_NS7_ILi64EEEEEENS_6half_tEfNS_4arch4Sm90ELb1ELb0ELb0ELb1ELb1ELb1ELb0ELb0ELi2ELi1ELi2ELi2ELb0EEENS1_21CollectiveEpilogueBwdISC_SD_SF_Li256ELb1ELb0ELi1EEENS1_25SingleTileBwdLPTSchedulerILb1ELi128ELb1EEEEEEEEEvNT_6ParamsE,"ax",@progbits
	.align	128
.text._ZN7cutlass13device_kernelIN5flash11enable_sm90INS1_16FlashAttnBwdSm90INS1_25CollectiveMainloopBwdSm90ILi2ELi2ELi2EN4cute5tupleIJNS5_1CILi1EEES8_S8_EEENS6_IJNS7_ILi128EEESA_NS7_ILi64EEEEEENS_6half_tEfNS_4arch4Sm90ELb1ELb0ELb0ELb1ELb1ELb1ELb0ELb0ELi2ELi1ELi2ELi2ELb0EEENS1_21CollectiveEpilogueBwdISC_SD_SF_Li256ELb1ELb0ELi1EEENS1_25SingleTileBwdLPTSchedulerILb1ELi128ELb1EEEEEEEEEvNT_6ParamsE:
        .type           _ZN7cutlass13device_kernelIN5flash11enable_sm90INS1_16FlashAttnBwdSm90INS1_25CollectiveMainloopBwdSm90ILi2ELi2ELi2EN4cute5tupleIJNS5_1CILi1EEES8_S8_EEENS6_IJNS7_ILi128EEESA_NS7_ILi64EEEEEENS_6half_tEfNS_4arch4Sm90ELb1ELb0ELb0ELb1ELb1ELb1ELb0ELb0ELi2ELi1ELi2ELi2ELb0EEENS1_21CollectiveEpilogueBwdISC_SD_SF_Li256ELb1ELb0ELi1EEENS1_25SingleTileBwdLPTSchedulerILb1ELi128ELb1EEEEEEEEEvNT_6ParamsE,@function
        .size           _ZN7cutlass13device_kernelIN5flash11enable_sm90INS1_16FlashAttnBwdSm90INS1_25CollectiveMainloopBwdSm90ILi2ELi2ELi2EN4cute5tupleIJNS5_1CILi1EEES8_S8_EEENS6_IJNS7_ILi128EEESA_NS7_ILi64EEEEEENS_6half_tEfNS_4arch4Sm90ELb1ELb0ELb0ELb1ELb1ELb1ELb0ELb0ELi2ELi1ELi2ELi2ELb0EEENS1_21CollectiveEpilogueBwdISC_SD_SF_Li256ELb1ELb0ELi1EEENS1_25SingleTileBwdLPTSchedulerILb1ELi128ELb1EEEEEEEEEvNT_6ParamsE,(.L_x_7423 - _ZN7cutlass13device_kernelIN5flash11enable_sm90INS1_16FlashAttnBwdSm90INS1_25CollectiveMainloopBwdSm90ILi2ELi2ELi2EN4cute5tupleIJNS5_1CILi1EEES8_S8_EEENS6_IJNS7_ILi128EEESA_NS7_ILi64EEEEEENS_6half_tEfNS_4arch4Sm90ELb1ELb0ELb0ELb1ELb1ELb1ELb0ELb0ELi2ELi1ELi2ELi2ELb0EEENS1_21CollectiveEpilogueBwdISC_SD_SF_Li256ELb1ELb0ELi1EEENS1_25SingleTileBwdLPTSchedulerILb1ELi128ELb1EEEEEEEEEvNT_6ParamsE)
        .other          _ZN7cutlass13device_kernelIN5flash11enable_sm90INS1_16FlashAttnBwdSm90INS1_25CollectiveMainloopBwdSm90ILi2ELi2ELi2EN4cute5tupleIJNS5_1CILi1EEES8_S8_EEENS6_IJNS7_ILi128EEESA_NS7_ILi64EEEEEENS_6half_tEfNS_4arch4Sm90ELb1ELb0ELb0ELb1ELb1ELb1ELb0ELb0ELi2ELi1ELi2ELi2ELb0EEENS1_21CollectiveEpilogueBwdISC_SD_SF_Li256ELb1ELb0ELi1EEENS1_25SingleTileBwdLPTSchedulerILb1ELi128ELb1EEEEEEEEEvNT_6ParamsE,@"STO_CUDA_ENTRY STV_DEFAULT"
_ZN7cutlass13device_kernelIN5flash11enable_sm90INS1_16FlashAttnBwdSm90INS1_25CollectiveMainloopBwdSm90ILi2ELi2ELi2EN4cute5tupleIJNS5_1CILi1EEES8_S8_EEENS6_IJNS7_ILi128EEESA_NS7_ILi64EEEEEENS_6half_tEfNS_4arch4Sm90ELb1ELb0ELb0ELb1ELb1ELb1ELb0ELb0ELi2ELi1ELi2ELi2ELb0EEENS1_21CollectiveEpilogueBwdISC_SD_SF_Li256ELb1ELb0ELi1EEENS1_25SingleTileBwdLPTSchedulerILb1ELi128ELb1EEEEEEEEEvNT_6ParamsE:
        /* <DEDUP_REMOVED lines=24> */
.L_x_6833:
[----:B------:R-:W-:Y:S05]  /*0180*/  BSYNC B0 ;  /* 0x0000000000007941 */ /* 0x000fea0003800000 */
.L_x_6832:
        /* <DEDUP_REMOVED lines=37> */
.L_x_6834:
        /* <DEDUP_REMOVED lines=22> */
.L_x_6835:
[----:B------:R-:W-:Y:S01]  /*0540*/  PLOP3.LUT P0, PT, PT, PT, UP0, 0x80, 0x0 ;  /* 0x000000000000781c */ /* 0x000fe20003f0f008 */
[----:B------:R-:W-:Y:S01]  /*0550*/  NOP ;  /* 0x0000000000007918 */ /* 0x000fe20000000000 */
[----:B------:R-:W-:Y:S01]  /*0560*/  ULDC.64 UR38, c[0x0][0x208] ;  /* 0x0000820000267ab9 */ /* 0x000fe20000000a00 */
[----:B------:R-:W-:Y:S01]  /*0570*/  BSSY B6, `(.L_x_6836) ;  /* 0x0000eea000067945 */ /* 0x000fe20003800000 */
[----:B-12-4-:R-:W-:Y:S09]  /*0580*/  BAR.SYNC.DEFER_BLOCKING 0x0 ;  /* 0x0000000000007b1d */ /* 0x016ff20000010000 */
[----:B------:R-:W-:Y:S05]  /*0590*/  @!P0 BRA `(.L_x_6837) ;  /* 0x000000a800b88947 */ /* 0x000fea0003800000 */
.L_x_6838:
        /* <DEDUP_REMOVED lines=32> */
.L_x_6839:
[----:B------:R-:W-:Y:S01]  /*07a0*/  ULDC UR8, c[0x0][0x8c4] ;  /* 0x0002310000087ab9 */ /* 0x000fe20000000800 */
[----:B------:R-:W-:Y:S01]  /*07b0*/  UMOV UR7, UR9 ;  /* 0x0000000900077c82 */ /* 0x000fe20008000000 */
[----:B------:R-:W-:-:S11]  /*07c0*/  UISETP.NE.AND UP0, UPT, UR8, 0x1, UPT ;  /* 0x000000010800788c */ /* 0x000fd6000bf05270 */
[----:B------:R-:W-:Y:S02]  /*07d0*/  @UP0 ULDC.64 UR10, c[0x0][0x8c8] ;  /* 0x00023200000a0ab9 */ /* 0x000fe40000000a00 */
[----:B------:R-:W-:-:S04]  /*07e0*/  UIMAD.WIDE.U32 UR4, UR9, UR10, URZ ;  /* 0x0000000a090472a5 */ /* 0x000fc8000f8e003f */
[----:B------:R-:W-:-:S04]  /*07f0*/  @UP0 USHF.R.U32.HI UR7, URZ, UR11, UR5 ;  /* 0x0000000b3f070299 */ /* 0x000fc80008011605 */
[----:B------:R-:W-:-:S12]  /*0800*/  UIMAD UR4, UR7, UR8, URZ ;  /* 0x00000008070472a4 */ /* 0x000fd8000f8e023f */
.L_x_6840:
        /* <DEDUP_REMOVED lines=23> */
.L_x_6841:
        /* <DEDUP_REMOVED lines=14> */
.L_x_6843:
[----:B------:R-:W-:-:S05]  /*0a60*/  ULDC UR4, c[0x0][0x8ec] ;  /* 0x00023b0000047ab9 */ /* 0x000fca0000000800 */
.L_x_6842:
        /* <DEDUP_REMOVED lines=25> */
.L_x_6845:
        /* <DEDUP_REMOVED lines=14> */
.L_x_6846:
        /* <DEDUP_REMOVED lines=11> */
.L_x_6847:
        /* <DEDUP_REMOVED lines=13> */
.L_x_6848:
        /* <DEDUP_REMOVED lines=68> */
.L_x_6851:
        /* <DEDUP_REMOVED lines=15> */
.L_x_6850:
        /* <DEDUP_REMOVED lines=22> */
.L_x_6853:
        /* <DEDUP_REMOVED lines=15> */
.L_x_6852:
[----:B------:R-:W-:Y:S01]  /*15e0*/  SHF.R.S32.HI R5, RZ, 0x1f, R16 ;  /* 0x0000001fff057819 */ /* 0x000fe20000011410 */
[----:B------:R-:W-:-:S03]  /*15f0*/  UMOV UR4, 0xffffffff ;  /* 0xffffffff00047882 */ /* 0x000fc60000000000 */
[----:B------:R-:W-:-:S04]  /*1600*/  LEA.HI R0, R5, R16, RZ, 0x7 ;  /* 0x0000001005007211 */ /* 0x000fc800078f38ff */
[----:B------:R-:W-:Y:S01]  /*1610*/  SHF.R.S32.HI R13, RZ, 0x7, R0 ;  /* 0x00000007ff0d7819 */ /* 0x000fe20000011400 */
[----:B------:R-:W-:Y:S06]  /*1620*/  BRA.DIV UR4, `(.L_x_6854) ;  /* 0x000000de04807947 */ /* 0x000fec000b800000 */
[----:B------:R1:W2:Y:S02]  /*1630*/  SHFL.IDX PT, R14, R13, RZ, 0x1f ;  /* 0x00001fff0d0e7589 */ /* 0x0002a400000e0000 */
.L_x_6997:
        /* <DEDUP_REMOVED lines=24> */
.L_x_6855:
        /* <DEDUP_REMOVED lines=128> */
.L_x_6868:
[----:B------:R-:W-:-:S06]  /*1fc0*/  ULOP3.LUT UR4, UR36, 0x1, URZ, 0xfc, !UPT ;  /* 0x0000000124047892 */ /* 0x000fcc000f8efc3f */
[----:B---3--:R-:W-:-:S05]  /*1fd0*/  IMAD.U32 R5, RZ, RZ, UR4 ;  /* 0x00000004ff057e24 */ /* 0x008fca000f8e00ff */
[----:B------:R-:W-:-:S13]  /*1fe0*/  ISETP.NE.AND P0, PT, R5, 0x3, PT ;  /* 0x000000030500780c */ /* 0x000fda0003f05270 */
[----:B------:R-:W-:Y:S05]  /*1ff0*/  @!P0 BRA `(.L_x_6858) ;  /* 0x0000000000048947 */ /* 0x000fea0003800000 */
[----:B------:R-:W-:Y:S01]  /*2000*/  BPT.TRAP 0x1 ;  /* 0x000000040000795c */ /* 0x000fe20000300000 */
.L_x_6858:
[----:B------:R-:W-:Y:S01]  /*2010*/  IMAD R6, R0, 0x8, R236 ;  /* 0x0000000800067824 */ /* 0x000fe200078e02ec */
[----:B------:R-:W-:-:S04]  /*2020*/  SHF.L.U32 R21, R4, 0x1f, RZ ;  /* 0x0000001f04157819 */ /* 0x000fc800000006ff */
[----:B------:R1:W2:Y:S01]  /*2030*/  SYNCS.PHASECHK.TRANS64.TRYWAIT P1, [R6+URZ+0x30c10], R21 ;  /* 0x030c1015060075a7 */ /* 0x0002a2000802017f */
[----:B------:R-:W-:Y:S05]  /*2040*/  @!P0 BRA `(.L_x_6859) ;  /* 0x0000000000048947 */ /* 0x000fea0003800000 */
[----:B------:R-:W-:Y:S01]  /*2050*/  BPT.TRAP 0x1 ;  /* 0x000000040000795c */ /* 0x000fe20000300000 */
.L_x_6859:
[----:B------:R-:W-:-:S05]  /*2060*/  VIADD R5, R236, 0x10000 ;  /* 0x00010000ec057836 */ /* 0x000fca0000000000 */
[----:B------:R-:W-:-:S04]  /*2070*/  SHF.R.U32.HI R5, RZ, 0x4, R5 ;  /* 0x00000004ff057819 */ /* 0x000fc80000011605 */
[----:B------:R-:W-:Y:S01]  /*2080*/  LOP3.LUT R5, R5, 0x3fff, RZ, 0xc0, !PT ;  /* 0x00003fff05057812 */ /* 0x000fe200078ec0ff */
[----:B--2---:R-:W-:Y:S06]  /*2090*/  @P1 BRA `(.L_x_6860) ;  /* 0x0000000000081947 */ /* 0x004fec0003800000 */
[----:B------:R-:W2:Y:S02]  /*20a0*/  SYNCS.PHASECHK.TRANS64.TRYWAIT P1, [R6+URZ+0x30c10], R21 ;  /* 0x030c1015060075a7 */ /* 0x000ea4000802017f */
[----:B--2---:R-:W-:Y:S05]  /*20b0*/  @!P1 BRA `(.L_x_6861) ;  /* 0x000000d4000c9947 */ /* 0x004fea0003800000 */
.L_x_6860:
        /* <DEDUP_REMOVED lines=64> */
.L_x_6862:
[----:B------:R1:W1:Y:S01]  /*24c0*/  SYNCS.PHASECHK.TRANS64.TRYWAIT P1, [R6+URZ+0x30c30], R21 ;  /* 0x030c3015060075a7 */ /* 0x000262000802017f */
[----:B------:R-:W-:Y:S05]  /*24d0*/  @!P0 BRA `(.L_x_6863) ;  /* 0x0000000000048947 */ /* 0x000fea0003800000 */
[----:B------:R-:W-:Y:S01]  /*24e0*/  BPT.TRAP 0x1 ;  /* 0x000000040000795c */ /* 0x000fe20000300000 */
.L_x_6863:
[----:B------:R-:W-:-:S05]  /*24f0*/  VIADD R15, R236, 0x18000 ;  /* 0x00018000ec0f7836 */ /* 0x000fca0000000000 */
[----:B------:R-:W-:-:S04]  /*2500*/  SHF.R.U32.HI R15, RZ, 0x4, R15 ;  /* 0x00000004ff0f7819 */ /* 0x000fc8000001160f */
[----:B------:R-:W-:-:S04]  /*2510*/  LOP3.LUT R15, R15, 0x3fff, RZ, 0xc0, !PT ;  /* 0x00003fff0f0f7812 */ /* 0x000fc800078ec0ff */
[----:B------:R-:W-:Y:S01]  /*2520*/  LOP3.LUT R17, R15, 0x10000, RZ, 0xfc, !PT ;  /* 0x000100000f117812 */ /* 0x000fe200078efcff */
[----:B-1----:R-:W-:Y:S06]  /*2530*/  @P1 BRA `(.L_x_6864) ;  /* 0x0000000000081947 */ /* 0x002fec0003800000 */
[----:B------:R-:W1:Y:S02]  /*2540*/  SYNCS.PHASECHK.TRANS64.TRYWAIT P1, [R6+URZ+0x30c30], R21 ;  /* 0x030c3015060075a7 */ /* 0x000e64000802017f */
[----:B-1----:R-:W-:Y:S05]  /*2550*/  @!P1 BRA `(.L_x_6865) ;  /* 0x000000cc00f89947 */ /* 0x002fea0003800000 */
.L_x_6864:
        /* <DEDUP_REMOVED lines=690> */
.L_x_6866:
        /* <DEDUP_REMOVED lines=68> */
.L_x_6867:
        /* <DEDUP_REMOVED lines=12> */
.L_x_6857:
        /* <DEDUP_REMOVED lines=116> */
.L_x_6880:
[----:B------:R-:W-:-:S05]  /*5cc0*/  IMAD.U32 R7, RZ, RZ, UR36 ;  /* 0x00000024ff077e24 */ /* 0x000fca000f8e00ff */
[----:B------:R-:W-:-:S04]  /*5cd0*/  LOP3.LUT R7, R7, 0x1, RZ, 0xfc, !PT ;  /* 0x0000000107077812 */ /* 0x000fc800078efcff */
[----:B------:R-:W-:-:S13]  /*5ce0*/  ISETP.NE.AND P0, PT, R7, 0x3, PT ;  /* 0x000000030700780c */ /* 0x000fda0003f05270 */
[----:B--2---:R-:W-:Y:S05]  /*5cf0*/  @!P0 BRA `(.L_x_6870) ;  /* 0x0000000000048947 */ /* 0x004fea0003800000 */
[----:B------:R-:W-:Y:S01]  /*5d00*/  BPT.TRAP 0x1 ;  /* 0x000000040000795c */ /* 0x000fe20000300000 */
.L_x_6870:
[----:B------:R-:W-:Y:S01]  /*5d10*/  IMAD R7, R0, 0x8, R236 ;  /* 0x0000000800077824 */ /* 0x000fe200078e02ec */
[----:B------:R-:W-:-:S04]  /*5d20*/  SHF.L.U32 R18, R4, 0x1f, RZ ;  /* 0x0000001f04127819 */ /* 0x000fc800000006ff */
[----:B------:R1:W2:Y:S01]  /*5d30*/  SYNCS.PHASECHK.TRANS64.TRYWAIT P1, [R7+URZ+0x30c10], R18 ;  /* 0x030c1012070075a7 */ /* 0x0002a2000802017f */
[----:B------:R-:W-:Y:S05]  /*5d40*/  @!P0 BRA `(.L_x_6871) ;  /* 0x0000000000048947 */ /* 0x000fea0003800000 */
[----:B------:R-:W-:Y:S01]  /*5d50*/  BPT.TRAP 0x1 ;  /* 0x000000040000795c */ /* 0x000fe20000300000 */
.L_x_6871:
[----:B---3--:R-:W-:-:S05]  /*5d60*/  VIADD R8, R236, 0x10000 ;  /* 0x00010000ec087836 */ /* 0x008fca0000000000 */
[----:B------:R-:W-:-:S04]  /*5d70*/  SHF.R.U32.HI R8, RZ, 0x4, R8 ;  /* 0x00000004ff087819 */ /* 0x000fc80000011608 */
[----:B------:R-:W-:-:S04]  /*5d80*/  LOP3.LUT R8, R8, 0x3fff, RZ, 0xc0, !PT ;  /* 0x00003fff08087812 */ /* 0x000fc800078ec0ff */
[----:B------:R-:W-:Y:S01]  /*5d90*/  LOP3.LUT R9, R8, 0x10000, RZ, 0xfc, !PT ;  /* 0x0001000008097812 */ /* 0x000fe200078efcff */
[----:B--2---:R-:W-:Y:S06]  /*5da0*/  @P1 BRA `(.L_x_6872) ;  /* 0x0000000000081947 */ /* 0x004fec0003800000 */
[----:B------:R-:W2:Y:S02]  /*5db0*/  SYNCS.PHASECHK.TRANS64.TRYWAIT P1, [R7+URZ+0x30c10], R18 ;  /* 0x030c1012070075a7 */ /* 0x000ea4000802017f */
[----:B--2---:R-:W-:Y:S05]  /*5dc0*/  @!P1 BRA `(.L_x_6873) ;  /* 0x0000009400f09947 */ /* 0x004fea0003800000 */
.L_x_6872:
        /* <DEDUP_REMOVED lines=63> */
.L_x_6874:
[----:B------:R1:W1:Y:S01]  /*61c0*/  SYNCS.PHASECHK.TRANS64.TRYWAIT P1, [R7+URZ+0x30c30], R18 ;  /* 0x030c3012070075a7 */ /* 0x000262000802017f */
[----:B------:R-:W-:Y:S05]  /*61d0*/  @!P0 BRA `(.L_x_6875) ;  /* 0x0000000000048947 */ /* 0x000fea0003800000 */
[----:B------:R-:W-:Y:S01]  /*61e0*/  BPT.TRAP 0x1 ;  /* 0x000000040000795c */ /* 0x000fe20000300000 */
.L_x_6875:
        /* <DEDUP_REMOVED lines=8> */
.L_x_6876:
        /* <DEDUP_REMOVED lines=627> */
.L_x_6878:
        /* <DEDUP_REMOVED lines=70> */
.L_x_6879:
        /* <DEDUP_REMOVED lines=12> */
.L_x_6869:
        /* <DEDUP_REMOVED lines=34> */
.L_x_6849:
        /* <DEDUP_REMOVED lines=120> */
.L_x_6882:
        /* <DEDUP_REMOVED lines=51> */
.L_x_6884:
[----:B------:R-:W-:Y:S05]  /*9b90*/  BSYNC B0 ;  /* 0x0000000000007941 */ /* 0x000fea0003800000 */
.L_x_6883:
        /* <DEDUP_REMOVED lines=17> */
.L_x_6886:
[----:B------:R-:W-:Y:S05]  /*9cb0*/  BSYNC B0 ;  /* 0x0000000000007941 */ /* 0x000fea0003800000 */
.L_x_6885:
        /* <DEDUP_REMOVED lines=16> */
.L_x_6888:
[----:B------:R-:W-:Y:S05]  /*9dc0*/  BSYNC B0 ;  /* 0x0000000000007941 */ /* 0x000fea0003800000 */
.L_x_6887:
        /* <DEDUP_REMOVED lines=16> */
.L_x_6890:
[----:B------:R-:W-:Y:S05]  /*9ed0*/  BSYNC B0 ;  /* 0x0000000000007941 */ /* 0x000fea0003800000 */
.L_x_6889:
        /* <DEDUP_REMOVED lines=28> */
.L_x_6892:
[----:B------:R-:W-:Y:S05]  /*a0a0*/  BSYNC B0 ;  /* 0x0000000000007941 */ /* 0x000fea0003800000 */
.L_x_6891:
        /* <DEDUP_REMOVED lines=15> */
.L_x_6894:
[----:B------:R-:W-:Y:S05]  /*a1a0*/  BSYNC B0 ;  /* 0x0000000000007941 */ /* 0x000fea0003800000 */
.L_x_6893:
        /* <DEDUP_REMOVED lines=15> */
.L_x_6896:
[----:B------:R-:W-:Y:S05]  /*a2a0*/  BSYNC B0 ;  /* 0x0000000000007941 */ /* 0x000fea0003800000 */
.L_x_6895:
        /* <DEDUP_REMOVED lines=15> */
.L_x_6881:
        /* <DEDUP_REMOVED lines=37> */
.L_x_6897:
        /* <DEDUP_REMOVED lines=44> */
.L_x_6899:
[----:B------:R-:W-:Y:S05]  /*a8b0*/  BSYNC B0 ;  /* 0x0000000000007941 */ /* 0x000fea0003800000 */
.L_x_6898:
        /* <DEDUP_REMOVED lines=16> */
.L_x_6901:
[----:B------:R-:W-:Y:S05]  /*a9c0*/  BSYNC B0 ;  /* 0x0000000000007941 */ /* 0x000fea0003800000 */
.L_x_6900:
        /* <DEDUP_REMOVED lines=15> */
.L_x_6903:
[----:B------:R-:W-:Y:S05]  /*aac0*/  BSYNC B0 ;  /* 0x0000000000007941 */ /* 0x000fea0003800000 */
.L_x_6902:
        /* <DEDUP_REMOVED lines=15> */
.L_x_6905:
[----:B------:R-:W-:Y:S05]  /*abc0*/  BSYNC B0 ;  /* 0x0000000000007941 */ /* 0x000fea0003800000 */
.L_x_6904:
        /* <DEDUP_REMOVED lines=27> */
.L_x_6907:
[----:B------:R-:W-:Y:S05]  /*ad80*/  BSYNC B0 ;  /* 0x0000000000007941 */ /* 0x000fea0003800000 */
.L_x_6906:
        /* <DEDUP_REMOVED lines=15> */
.L_x_6909:
[----:B------:R-:W-:Y:S05]  /*ae80*/  BSYNC B0 ;  /* 0x0000000000007941 */ /* 0x000fea0003800000 */
.L_x_6908:
        /* <DEDUP_REMOVED lines=15> */
.L_x_6911:
[----:B------:R-:W-:Y:S05]  /*af80*/  BSYNC B0 ;  /* 0x0000000000007941 */ /* 0x000fea0003800000 */
.L_x_6910:
        /* <DEDUP_REMOVED lines=15> */
.L_x_6837:
        /* <DEDUP_REMOVED lines=29> */
.L_x_6913:
[----:B------:R-:W-:Y:S01]  /*b250*/  ULDC UR9, c[0x0][0x8c4] ;  /* 0x0002310000097ab9 */ /* 0x000fe20000000800 */
[----:B------:R-:W-:Y:S01]  /*b260*/  UMOV UR7, UR8 ;  /* 0x0000000800077c82 */ /* 0x000fe20008000000 */
[----:B------:R-:W-:-:S11]  /*b270*/  UISETP.NE.AND UP0, UPT, UR9, 0x1, UPT ;  /* 0x000000010900788c */ /* 0x000fd6000bf05270 */
[----:B------:R-:W-:Y:S02]  /*b280*/  @UP0 ULDC.64 UR10, c[0x0][0x8c8] ;  /* 0x00023200000a0ab9 */ /* 0x000fe40000000a00 */
[----:B------:R-:W-:-:S04]  /*b290*/  UIMAD.WIDE.U32 UR4, UR8, UR10, URZ ;  /* 0x0000000a080472a5 */ /* 0x000fc8000f8e003f */
[----:B------:R-:W-:-:S04]  /*b2a0*/  @UP0 USHF.R.U32.HI UR7, URZ, UR11, UR5 ;  /* 0x0000000b3f070299 */ /* 0x000fc80008011605 */
[----:B------:R-:W-:-:S12]  /*b2b0*/  UIMAD UR4, UR7, UR9, URZ ;  /* 0x00000009070472a4 */ /* 0x000fd8000f8e023f */
.L_x_6914:
        /* <DEDUP_REMOVED lines=23> */
.L_x_6915:
        /* <DEDUP_REMOVED lines=13> */
.L_x_6917:
[----:B------:R-:W-:-:S05]  /*b500*/  ULDC UR4, c[0x0][0x8ec] ;  /* 0x00023b0000047ab9 */ /* 0x000fca0000000800 */
.L_x_6916:
        /* <DEDUP_REMOVED lines=48> */
.L_x_6918:
        /* <DEDUP_REMOVED lines=13> */
.L_x_6919:
        /* <DEDUP_REMOVED lines=12> */
.L_x_6920:
[----:B------:R-:W-:Y:S01]  /*b9a0*/  ULEA UR8, UR7, UR14, 0x7 ;  /* 0x0000000e07087291 */ /* 0x000fe2000f8e383f */
[----:B------:R-:W-:-:S03]  /*b9b0*/  ULDC UR9, c[0x0][0x74c] ;  /* 0x0001d30000097ab9 */ /* 0x000fc60000000800 */
[----:B------:R-:W-:Y:S02]  /*b9c0*/  UIADD3 UR9, UR8, -UR9, -UR11 ;  /* 0x8000000908097290 */ /* 0x000fe4000fffe80b */
        /* <DEDUP_REMOVED lines=65> */
.L_x_6924:
[----:B------:R-:W2:Y:S04]  /*bde0*/  LDG.E.STRONG.GPU R4, desc[UR38][R2.64] ;  /* 0x0000002602047981 */ /* 0x000ea8000c1ef900 */
[----:B--2---:R-:W-:Y:S01]  /*bdf0*/  CCTL.IVALL ;  /* 0x00000000ff00798f */ /* 0x004fe20002000000 */
[----:B------:R-:W-:Y:S05]  /*be00*/  YIELD ;  /* 0x0000000000007946 */ /* 0x000fea0003800000 */
[----:B------:R-:W-:-:S13]  /*be10*/  ISETP.NE.AND P1, PT, R4, R5, PT ;  /* 0x000000050400720c */ /* 0x000fda0003f25270 */
[----:B------:R-:W-:Y:S05]  /*be20*/  @P1 BRA `(.L_x_6924) ;  /* 0xfffffffc00ec1947 */ /* 0x000fea000383ffff */
.L_x_6923:
[----:B------:R-:W-:Y:S05]  /*be30*/  BSYNC B0 ;  /* 0x0000000000007941 */ /* 0x000fea0003800000 */
.L_x_6922:
[----:B------:R-:W-:-:S03]  /*be40*/  UMOV UR6, 0xffffffff ;  /* 0xffffffff00067882 */ /* 0x000fc60000000000 */
[----:B------:R-:W-:Y:S05]  /*be50*/  BRA.DIV UR6, `(.L_x_6925) ;  /* 0x0000003606f47947 */ /* 0x000fea000b800000 */
[----:B------:R-:W-:Y:S01]  /*be60*/  NOP ;  /* 0x0000000000007918 */ /* 0x000fe20000000000 */
.L_x_7000:
        /* <DEDUP_REMOVED lines=22> */
.L_x_6927:
[----:B------:R-:W-:Y:S05]  /*bfd0*/  BSYNC B0 ;  /* 0x0000000000007941 */ /* 0x000fea0003800000 */
.L_x_6926:
        /* <DEDUP_REMOVED lines=20> */
.L_x_6929:
[----:B------:R-:W-:Y:S05]  /*c120*/  BSYNC B0 ;  /* 0x0000000000007941 */ /* 0x000fea0003800000 */
.L_x_6928:
[----:B------:R-:W-:Y:S06]  /*c130*/  BAR.ARV 0xa, 0xa0 ;  /* 0x0282800000007b1d */ /* 0x000fec0000002000 */
[----:B------:R-:W-:Y:S04]  /*c140*/  BSSY B0, `(.L_x_6930) ;  /* 0x0000003000007945 */ /* 0x000fe80003800000 */
[----:B------:R-:W-:Y:S05]  /*c150*/  @!P0 BRA `(.L_x_6931) ;  /* 0x0000000000048947 */ /* 0x000fea0003800000 */
[----:B------:R-:W-:-:S04]  /*c160*/  DEPBAR.LE SB0, 0x0 ;  /* 0x000080000000791a */ /* 0x000fc80000000000 */
.L_x_6931:
[----:B------:R-:W-:Y:S05]  /*c170*/  BSYNC B0 ;  /* 0x0000000000007941 */ /* 0x000fea0003800000 */
.L_x_6930:
        /* <DEDUP_REMOVED lines=19> */
.L_x_6933:
[----:B------:R-:W-:Y:S05]  /*c2b0*/  BSYNC B0 ;  /* 0x0000000000007941 */ /* 0x000fea0003800000 */
.L_x_6932:
[----:B------:R-:W-:Y:S01]  /*c2c0*/  UIADD3 UR7, UR13, 0x1, URZ ;  /* 0x000000010d077890 */ /* 0x000fe2000fffe03f */
[----:B------:R-:W-:Y:S11]  /*c2d0*/  BRA `(.L_x_6934) ;  /* 0x0000000000047947 */ /* 0x000ff60003800000 */
.L_x_6921:
[----:B------:R-:W-:-:S05]  /*c2e0*/  UMOV UR7, UR13 ;  /* 0x0000000d00077c82 */ /* 0x000fca0008000000 */
.L_x_6934:
        /* <DEDUP_REMOVED lines=16> */
.L_x_6959:
        /* <DEDUP_REMOVED lines=18> */
.L_x_6937:
[----:B------:R-:W2:Y:S04]  /*c510*/  LDG.E.STRONG.GPU R4, desc[UR38][R2.64] ;  /* 0x0000002602047981 */ /* 0x000ea8000c1ef900 */
[----:B--2---:R-:W-:Y:S01]  /*c520*/  CCTL.IVALL ;  /* 0x00000000ff00798f */ /* 0x004fe20002000000 */
[----:B------:R-:W-:Y:S05]  /*c530*/  YIELD ;  /* 0x0000000000007946 */ /* 0x000fea0003800000 */
[----:B------:R-:W-:-:S13]  /*c540*/  ISETP.NE.AND P1, PT, R4, R5, PT ;  /* 0x000000050400720c */ /* 0x000fda0003f25270 */
[----:B------:R-:W-:Y:S05]  /*c550*/  @P1 BRA `(.L_x_6937) ;  /* 0xfffffffc00ec1947 */ /* 0x000fea000383ffff */
.L_x_6936:
[----:B------:R-:W-:Y:S05]  /*c560*/  BSYNC B0 ;  /* 0x0000000000007941 */ /* 0x000fea0003800000 */
.L_x_6935:
[----:B------:R-:W-:-:S03]  /*c570*/  UMOV UR24, 0xffffffff ;  /* 0xffffffff00187882 */ /* 0x000fc60000000000 */
[----:B------:R-:W-:Y:S05]  /*c580*/  BRA.DIV UR24, `(.L_x_6938) ;  /* 0x0000003218447947 */ /* 0x000fea000b800000 */
[----:B------:R-:W-:Y:S01]  /*c590*/  NOP ;  /* 0x0000000000007918 */ /* 0x000fe20000000000 */
.L_x_7003:
        /* <DEDUP_REMOVED lines=19> */
.L_x_6940:
[----:B------:R-:W-:Y:S05]  /*c6d0*/  BSYNC B0 ;  /* 0x0000000000007941 */ /* 0x000fea0003800000 */
.L_x_6939:
        /* <DEDUP_REMOVED lines=15> */
.L_x_6942:
[----:B------:R-:W-:Y:S05]  /*c7d0*/  BSYNC B0 ;  /* 0x0000000000007941 */ /* 0x000fea0003800000 */
.L_x_6941:
[----:B------:R-:W-:Y:S06]  /*c7e0*/  BAR.ARV 0xa, 0xa0 ;  /* 0x0282800000007b1d */ /* 0x000fec0000002000 */
[----:B------:R-:W-:Y:S04]  /*c7f0*/  BSSY B0, `(.L_x_6943) ;  /* 0x0000003000007945 */ /* 0x000fe80003800000 */
[----:B------:R-:W-:Y:S05]  /*c800*/  @!P0 BRA `(.L_x_6944) ;  /* 0x0000000000048947 */ /* 0x000fea0003800000 */
[----:B------:R-:W-:-:S04]  /*c810*/  DEPBAR.LE SB0, 0x0 ;  /* 0x000080000000791a */ /* 0x000fc80000000000 */
.L_x_6944:
[----:B------:R-:W-:Y:S05]  /*c820*/  BSYNC B0 ;  /* 0x0000000000007941 */ /* 0x000fea0003800000 */
.L_x_6943:
        /* <DEDUP_REMOVED lines=19> */
.L_x_6946:
[----:B------:R-:W-:Y:S05]  /*c960*/  BSYNC B0 ;  /* 0x0000000000007941 */ /* 0x000fea0003800000 */
.L_x_6945:
        /* <DEDUP_REMOVED lines=17> */
.L_x_6949:
[----:B------:R-:W2:Y:S04]  /*ca80*/  LDG.E.STRONG.GPU R4, desc[UR38][R2.64] ;  /* 0x0000002602047981 */ /* 0x000ea8000c1ef900 */
[----:B--2---:R-:W-:Y:S01]  /*ca90*/  CCTL.IVALL ;  /* 0x00000000ff00798f */ /* 0x004fe20002000000 */
[----:B------:R-:W-:Y:S05]  /*caa0*/  YIELD ;  /* 0x0000000000007946 */ /* 0x000fea0003800000 */
[----:B------:R-:W-:-:S13]  /*cab0*/  ISETP.NE.AND P1, PT, R4, R5, PT ;  /* 0x000000050400720c */ /* 0x000fda0003f25270 */
[----:B------:R-:W-:Y:S05]  /*cac0*/  @P1 BRA `(.L_x_6949) ;  /* 0xfffffffc00ec1947 */ /* 0x000fea000383ffff */
.L_x_6948:
[----:B------:R-:W-:Y:S05]  /*cad0*/  BSYNC B0 ;  /* 0x0000000000007941 */ /* 0x000fea0003800000 */
.L_x_6947:
[----:B------:R-:W-:-:S03]  /*cae0*/  UMOV UR18, 0xffffffff ;  /* 0xffffffff00127882 */ /* 0x000fc60000000000 */
[----:B------:R-:W-:Y:S05]  /*caf0*/  BRA.DIV UR18, `(.L_x_6950) ;  /* 0x0000002e12047947 */ /* 0x000fea000b800000 */
[----:B------:R-:W-:Y:S01]  /*cb00*/  NOP ;  /* 0x0000000000007918 */ /* 0x000fe20000000000 */
.L_x_7006:
        /* <DEDUP_REMOVED lines=15> */
.L_x_6952:
[----:B------:R-:W-:Y:S05]  /*cc00*/  BSYNC B0 ;  /* 0x0000000000007941 */ /* 0x000fea0003800000 */
.L_x_6951:
        /* <DEDUP_REMOVED lines=15> */
.L_x_6954:
[----:B------:R-:W-:Y:S05]  /*cd00*/  BSYNC B0 ;  /* 0x0000000000007941 */ /* 0x000fea0003800000 */
.L_x_6953:
[----:B------:R-:W-:Y:S06]  /*cd10*/  BAR.ARV 0xa, 0xa0 ;  /* 0x0282800000007b1d */ /* 0x000fec0000002000 */
[----:B------:R-:W-:Y:S04]  /*cd20*/  BSSY B0, `(.L_x_6955) ;  /* 0x0000003000007945 */ /* 0x000fe80003800000 */
[----:B------:R-:W-:Y:S05]  /*cd30*/  @!P0 BRA `(.L_x_6956) ;  /* 0x0000000000048947 */ /* 0x000fea0003800000 */
[----:B------:R-:W-:-:S04]  /*cd40*/  DEPBAR.LE SB0, 0x0 ;  /* 0x000080000000791a */ /* 0x000fc80000000000 */
.L_x_6956:
[----:B------:R-:W-:Y:S05]  /*cd50*/  BSYNC B0 ;  /* 0x0000000000007941 */ /* 0x000fea0003800000 */
.L_x_6955:
        /* <DEDUP_REMOVED lines=19> */
.L_x_6958:
[----:B------:R-:W-:Y:S05]  /*ce90*/  BSYNC B0 ;  /* 0x0000000000007941 */ /* 0x000fea0003800000 */
.L_x_6957:
[----:B------:R-:W-:Y:S02]  /*cea0*/  UIADD3 UR7, UR7, 0x2, URZ ;  /* 0x0000000207077890 */ /* 0x000fe4000fffe03f */
[----:B------:R-:W-:Y:S02]  /*ceb0*/  UIADD3 UR6, UR6, 0x4000, URZ ;  /* 0x0000400006067890 */ /* 0x000fe4000fffe03f */
[----:B------:R-:W-:-:S06]  /*cec0*/  UISETP.GE.AND UP0, UPT, UR7, UR12, UPT ;  /* 0x0000000c0700728c */ /* 0x000fcc000bf06270 */
[----:B------:R-:W-:-:S13]  /*ced0*/  PLOP3.LUT P1, PT, PT, PT, UP0, 0x80, 0x0 ;  /* 0x000000000000781c */ /* 0x000fda0003f2f008 */
[----:B------:R-:W-:Y:S05]  /*cee0*/  @!P1 BRA `(.L_x_6959) ;  /* 0xfffffff400409947 */ /* 0x000fea000383ffff */
[----:B------:R-:W-:Y:S05]  /*cef0*/  BRA `(.L_x_6844) ;  /* 0x0000002400447947 */ /* 0x000fea0003800000 */
.L_x_6912:
        /* <DEDUP_REMOVED lines=21> */
.L_x_6960:
[----:B------:R-:W1:Y:S01]  /*d050*/  LDC R3, c[0x0][0x8c4] ;  /* 0x00023100ff037b82 */ /* 0x000e620000000800 */
[----:B------:R-:W-:Y:S01]  /*d060*/  IMAD.MOV.U32 R0, RZ, RZ, R5 ;  /* 0x000000ffff007224 */ /* 0x000fe200078e0005 */
[----:B-1----:R-:W-:-:S13]  /*d070*/  ISETP.NE.AND P0, PT, R3, 0x1, PT ;  /* 0x000000010300780c */ /* 0x002fda0003f05270 */
[----:B------:R-:W1:Y:S02]  /*d080*/  @P0 LDC.64 R6, c[0x0][0x8c8] ;  /* 0x00023200ff060b82 */ /* 0x000e640000000a00 */
[----:B-1----:R-:W-:-:S05]  /*d090*/  @P0 IMAD.HI.U32 R4, R5, R6, RZ ;  /* 0x0000000605040227 */ /* 0x002fca00078e00ff */
[----:B------:R-:W-:-:S05]  /*d0a0*/  @P0 SHF.R.U32.HI R0, RZ, R7, R4 ;  /* 0x00000007ff000219 */ /* 0x000fca0000011604 */
[----:B------:R-:W-:-:S07]  /*d0b0*/  IMAD R3, R0, R3, RZ ;  /* 0x0000000300037224 */ /* 0x000fce00078e02ff */
.L_x_6961:
        /* <DEDUP_REMOVED lines=23> */
.L_x_6962:
        /* <DEDUP_REMOVED lines=10> */
.L_x_6964:
[----:B------:R-:W1:Y:S02]  /*d2d0*/  LDC R4, c[0x0][0x8ec] ;  /* 0x00023b00ff047b82 */ /* 0x000e640000000800 */
.L_x_6963:
[----:B-1---5:R-:W-:Y:S01]  /*d2e0*/  VIADD R4, R4, 0x7f ;  /* 0x0000007f04047836 */ /* 0x022fe20000000000 */
[----:B------:R-:W-:Y:S01]  /*d2f0*/  LOP3.LUT R12, R0, 0x1ffffff, RZ, 0x3c, !PT ;  /* 0x01ffffff000c7812 */ /* 0x000fe200078e3cff */
[----:B------:R-:W-:Y:S02]  /*d300*/  IMAD.MOV.U32 R10, RZ, RZ, 0x1 ;  /* 0x00000001ff0a7424 */ /* 0x000fe400078e00ff */
[----:B--2---:R-:W-:Y:S01]  /*d310*/  IMAD.MOV.U32 R2, RZ, RZ, RZ ;  /* 0x000000ffff027224 */ /* 0x004fe200078e00ff */
[----:B------:R-:W-:-:S04]  /*d320*/  SHF.R.S32.HI R3, RZ, 0x1f, R4 ;  /* 0x0000001fff037819 */ /* 0x000fc80000011404 */
[----:B------:R-:W-:-:S04]  /*d330*/  LEA.HI R3, R3, R4, RZ, 0x7 ;  /* 0x0000000403037211 */ /* 0x000fc800078f38ff */
[----:B------:R-:W-:-:S04]  /*d340*/  SHF.R.S32.HI R3, RZ, 0x7, R3 ;  /* 0x00000007ff037819 */ /* 0x000fc80000011403 */
[C---:B------:R-:W-:Y:S01]  /*d350*/  ISETP.GT.AND P0, PT, R3.reuse, R0, PT ;  /* 0x000000000300720c */ /* 0x040fe20003f04270 */
[----:B------:R-:W-:-:S03]  /*d360*/  IMAD.IADD R12, R3, 0x1, R12 ;  /* 0x00000001030c7824 */ /* 0x000fc600078e020c */
        /* <DEDUP_REMOVED lines=11> */
[----:B------:R-:W-:-:S05]  /*d420*/  ISETP.NE.AND.EX P1, PT, R3, RZ, PT, P1 ;  /* 0x000000ff0300720c */ /* 0x000fca0003f25310 */
[----:B------:R-:W-:Y:S01]  /*d430*/  VOTEU.ANY UP0, P0 ;  /* 0x00000000003f7886 */ /* 0x000fe20000000100 */
[----:B---3--:R-:W-:Y:S02]  /*d440*/  ISETP.NE.U32.AND P0, PT, R6, RZ, PT ;  /* 0x000000ff0600720c */ /* 0x008fe40003f05070 */
[----:B------:R-:W-:Y:S02]  /*d450*/  PLOP3.LUT P2, PT, PT, PT, UP0, 0x80, 0x0 ;  /* 0x000000000000781c */ /* 0x000fe40003f4f008 */
[----:B------:R-:W-:-:S03]  /*d460*/  ISETP.NE.AND.EX P0, PT, R7, RZ, PT, P0 ;  /* 0x000000ff0700720c */ /* 0x000fc60003f05300 */
[----:B------:R-:W3:Y:S01]  /*d470*/  @P1 LDC.64 R6, c[0x0][0x780] ;  /* 0x0001e000ff061b82 */ /* 0x000ee20000000a00 */
[----:B-1----:R-:W-:-:S07]  /*d480*/  IMAD.WIDE R2, R11, 0x4, R14 ;  /* 0x000000040b027825 */ /* 0x002fce00078e020e */
[----:B------:R-:W1:Y:S01]  /*d490*/  LDC R15, c[0x0][0x280] ;  /* 0x0000a000ff0f7b82 */ /* 0x000e620000000800 */
[----:B--2---:R-:W-:-:S05]  /*d4a0*/  IMAD.WIDE R4, R11, 0x4, R4 ;  /* 0x000000040b047825 */ /* 0x004fca00078e0204 */
[----:B------:R-:W2:Y:S01]  /*d4b0*/  @P2 LDG.E R16, desc[UR38][R4.64] ;  /* 0x0000002604102981 */ /* 0x000ea2000c1e1900 */
[----:B------:R-:W-:-:S03]  /*d4c0*/  IMAD.MOV.U32 R13, RZ, RZ, RZ ;  /* 0x000000ffff0d7224 */ /* 0x000fc600078e00ff */
[----:B------:R4:W5:Y:S04]  /*d4d0*/  @P2 LDG.E R0, desc[UR38][R4.64] ;  /* 0x0000002604002981 */ /* 0x000968000c1e1900 */
[----:B------:R4:W5:Y:S01]  /*d4e0*/  @P0 LDG.E R13, desc[UR38][R2.64] ;  /* 0x00000026020d0981 */ /* 0x000962000c1e1900 */
[----:B---3--:R-:W-:-:S05]  /*d4f0*/  @P1 IMAD.WIDE R6, R11, 0x4, R6 ;  /* 0x000000040b061825 */ /* 0x008fca00078e0206 */
[----:B-1----:R4:W5:Y:S01]  /*d500*/  @P1 LDG.E R15, desc[UR38][R6.64] ;  /* 0x00000026060f1981 */ /* 0x002962000c1e1900 */
[----:B--2---:R-:W-:-:S05]  /*d510*/  @P2 IMAD R16, R11, 0x80, R16 ;  /* 0x000000800b102824 */ /* 0x004fca00078e0210 */
[----:B------:R-:W-:Y:S01]  /*d520*/  @P2 R2UR UR4, R16 ;  /* 0x00000000100422ca */ /* 0x000fe200000e0000 */
[----:B----4-:R-:W-:-:S14]  /*d530*/  @P1 BRA `(.L_x_6966) ;  /* 0x0000000000101947 */ /* 0x010fdc0003800000 */
[----:B------:R-:W-:Y:S05]  /*d540*/  @!P2 BRA `(.L_x_6966) ;  /* 0x00000000000ca947 */ /* 0x000fea0003800000 */
[----:B------:R-:W2:Y:S04]  /*d550*/  LDG.E R6, desc[UR38][R4.64] ;  /* 0x0000002604067981 */ /* 0x000ea8000c1e1900 */
[----:B-----5:R-:W2:Y:S02]  /*d560*/  LDG.E R15, desc[UR38][R4.64+0x4] ;  /* 0x00000426040f7981 */ /* 0x020ea4000c1e1900 */
[----:B--2---:R-:W-:-:S07]  /*d570*/  IMAD.IADD R15, R15, 0x1, -R6 ;  /* 0x000000010f0f7824 */ /* 0x004fce00078e0a06 */
.L_x_6966:
[----:B------:R-:W-:Y:S01]  /*d580*/  @UP0 USHF.R.S32.HI UR5, URZ, 0x1f, UR4 ;  /* 0x0000001f3f050899 */ /* 0x000fe20008011404 */
[----:B------:R-:W-:Y:S01]  /*d590*/  ULDC.64 UR8, c[0x0][0x788] ;  /* 0x0001e20000087ab9 */ /* 0x000fe20000000a00 */
[----:B------:R-:W-:Y:S01]  /*d5a0*/  UMOV UR6, URZ ;  /* 0x0000003f00067c82 */ /* 0x000fe20008000000 */
[----:B------:R-:W-:Y:S01]  /*d5b0*/  ISETP.NE.U32.AND P1, PT, RZ, UR8, PT ;  /* 0x00000008ff007c0c */ /* 0x000fe2000bf25070 */
[----:B------:R-:W-:Y:S01]  /*d5c0*/  @UP0 ULEA.HI UR5, UR5, UR4, URZ, 0x7 ;  /* 0x0000000405050291 */ /* 0x000fe2000f8f383f */
[----:B-----5:R-:W-:Y:S02]  /*d5d0*/  @P2 R2UR UR6, R0 ;  /* 0x00000000000622ca */ /* 0x020fe400000e0000 */
[----:B------:R-:W-:Y:S01]  /*d5e0*/  ISETP.NE.AND.EX P1, PT, RZ, UR9, PT, P1 ;  /* 0x00000009ff007c0c */ /* 0x000fe2000bf25310 */
[----:B------:R-:W-:Y:S01]  /*d5f0*/  @UP0 ULOP3.LUT UR7, UR5, 0xffffff80, URZ, 0xc0, !UPT ;  /* 0xffffff8005070892 */ /* 0x000fe2000f8ec03f */
[----:B------:R-:W-:Y:S01]  /*d600*/  ULDC UR9, c[0x0][0x290] ;  /* 0x0000a40000097ab9 */ /* 0x000fe20000000800 */
[----:B------:R-:W-:-:S02]  /*d610*/  UMOV UR4, URZ ;  /* 0x0000003f00047c82 */ /* 0x000fc40008000000 */
        /* <DEDUP_REMOVED lines=10> */
.L_x_6967:
[----:B------:R-:W-:Y:S05]  /*d6c0*/  @!P0 BRA `(.L_x_6968) ;  /* 0x00000000000c8947 */ /* 0x000fea0003800000 */
[----:B------:R-:W2:Y:S04]  /*d6d0*/  LDG.E R5, desc[UR38][R2.64] ;  /* 0x0000002602057981 */ /* 0x000ea8000c1e1900 */
[----:B------:R-:W2:Y:S02]  /*d6e0*/  LDG.E R0, desc[UR38][R2.64+0x4] ;  /* 0x0000042602007981 */ /* 0x000ea4000c1e1900 */
[----:B--2---:R-:W-:-:S07]  /*d6f0*/  IMAD.IADD R0, R0, 0x1, -R5 ;  /* 0x0000000100007824 */ /* 0x004fce00078e0a05 */
.L_x_6968:
[----:B-1----:R-:W-:Y:S01]  /*d700*/  IMAD R3, R12, 0x80, R15 ;  /* 0x000000800c037824 */ /* 0x002fe200078e020f */
[----:B------:R-:W-:Y:S01]  /*d710*/  ULDC UR7, c[0x0][0x74c] ;  /* 0x0001d30000077ab9 */ /* 0x000fe20000000800 */
[----:B------:R-:W-:Y:S02]  /*d720*/  VIADD R15, R15, 0x7f ;  /* 0x0000007f0f0f7836 */ /* 0x000fe40000000000 */
[----:B------:R-:W-:Y:S01]  /*d730*/  IMAD.MOV.U32 R2, RZ, RZ, RZ ;  /* 0x000000ffff027224 */ /* 0x000fe200078e00ff */
[----:B-----5:R-:W-:-:S04]  /*d740*/  IADD3 R0, R3, -UR7, -R0 ;  /* 0x8000000703007c10 */ /* 0x020fc8000fffe800 */
[----:B------:R-:W-:-:S04]  /*d750*/  SHF.R.S32.HI R3, RZ, 0x1f, R0 ;  /* 0x0000001fff037819 */ /* 0x000fc80000011400 */
[----:B------:R-:W-:Y:S02]  /*d760*/  LEA.HI R3, R3, R0, RZ, 0x7 ;  /* 0x0000000003037211 */ /* 0x000fe400078f38ff */
[----:B------:R-:W-:Y:S02]  /*d770*/  SHF.R.S32.HI R0, RZ, 0x1f, R15 ;  /* 0x0000001fff007819 */ /* 0x000fe4000001140f */
[----:B------:R-:W-:Y:S02]  /*d780*/  SHF.R.S32.HI R3, RZ, 0x7, R3 ;  /* 0x00000007ff037819 */ /* 0x000fe40000011403 */
[----:B------:R-:W-:Y:S02]  /*d790*/  LEA.HI R0, R0, R15, RZ, 0x7 ;  /* 0x0000000f00007211 */ /* 0x000fe400078f38ff */
[----:B------:R-:W-:Y:S02]  /*d7a0*/  VIMNMX R4, RZ, R3, !PT ;  /* 0x00000003ff047248 */ /* 0x000fe40007fe0100 */
[----:B------:R-:W-:-:S04]  /*d7b0*/  SHF.R.S32.HI R0, RZ, 0x7, R0 ;  /* 0x00000007ff007819 */ /* 0x000fc80000011400 */
        /* <DEDUP_REMOVED lines=54> */
.L_x_7007:
        /* <DEDUP_REMOVED lines=15> */
.L_x_6971:
        /* <DEDUP_REMOVED lines=72> */
.L_x_6982:
[----:B-123--:R-:W-:-:S04]  /*e090*/  SHF.L.U32 R18, R10, 0x1f, RZ ;  /* 0x0000001f0a127819 */ /* 0x00efc800000006ff */
[----:B------:R-:W3:Y:S02]  /*e0a0*/  SYNCS.PHASECHK.TRANS64.TRYWAIT P1, [R15+URZ+0x30c40], R18 ;  /* 0x030c40120f0075a7 */ /* 0x000ee4000802017f */
[----:B---3--:R-:W-:Y:S05]  /*e0b0*/  @!P1 BRA `(.L_x_6974) ;  /* 0x0000001400c49947 */ /* 0x008fea0003800000 */
.L_x_7008:
        /* <DEDUP_REMOVED lines=8> */
.L_x_6975:
        /* <DEDUP_REMOVED lines=30> */
.L_x_7009:
        /* <DEDUP_REMOVED lines=8> */
.L_x_6977:
        /* <DEDUP_REMOVED lines=30> */
.L_x_7010:
        /* <DEDUP_REMOVED lines=8> */
.L_x_6979:
        /* <DEDUP_REMOVED lines=24> */
.L_x_7012:
        /* <DEDUP_REMOVED lines=8> */
.L_x_6981:
        /* <DEDUP_REMOVED lines=30> */
.L_x_6973:
[----:B------:R-:W4:Y:S02]  /*e9e0*/  LDL.LU R4, [R1+0x8] ;  /* 0x0000080001047983 */ /* 0x000f240000300800 */
[----:B----4-:R-:W-:Y:S02]  /*e9f0*/  ISETP.NE.AND P1, PT, R4, RZ, PT ;  /* 0x000000ff0400720c */ /* 0x010fe40003f25270 */
[----:B------:R4:W5:Y:S11]  /*ea00*/  LDL R4, [R1+0x4] ;  /* 0x0000040001047983 */ /* 0x0009760000100800 */
[----:B----4-:R-:W-:Y:S05]  /*ea10*/  @!P1 BRA `(.L_x_6972) ;  /* 0x0000000400249947 */ /* 0x010fea0003800000 */
[----:B-1----:R-:W-:-:S04]  /*ea20*/  SHF.L.U32 R12, R10, 0x1f, RZ ;  /* 0x0000001f0a0c7819 */ /* 0x002fc800000006ff */
[----:B------:R-:W1:Y:S02]  /*ea30*/  SYNCS.PHASECHK.TRANS64.TRYWAIT P1, [R15+URZ+0x30c40], R12 ;  /* 0x030c400c0f0075a7 */ /* 0x000e64000802017f */
[----:B-1----:R-:W-:Y:S05]  /*ea40*/  @!P1 BRA `(.L_x_6983) ;  /* 0x0000000c00b49947 */ /* 0x002fea0003800000 */
.L_x_7013:
        /* <DEDUP_REMOVED lines=8> */
.L_x_6984:
        /* <DEDUP_REMOVED lines=27> */
.L_x_7014:
        /* <DEDUP_REMOVED lines=8> */
.L_x_6986:
        /* <DEDUP_REMOVED lines=27> */
.L_x_6972:
[----:B------:R-:W4:Y:S01]  /*eeb0*/  S2R R0, SR_TID.X ;  /* 0x0000000000007919 */ /* 0x000f220000002100 */
[----:B------:R-:W-:Y:S01]  /*eec0*/  IMAD R3, R16, 0x8, R15 ;  /* 0x0000000810037824 */ /* 0x000fe200078e020f */
[----:B----4-:R-:W-:Y:S02]  /*eed0*/  LOP3.LUT R2, R0, 0x7f, RZ, 0xc0, !PT ;  /* 0x0000007f00027812 */ /* 0x010fe400078ec0ff */
[----:B------:R-:W-:Y:S02]  /*eee0*/  SHF.L.U32 R0, R10, 0x1f, RZ ;  /* 0x0000001f0a007819 */ /* 0x000fe400000006ff */
[----:B------:R-:W-:Y:S02]  /*eef0*/  ISETP.NE.AND P1, PT, R2, RZ, PT ;  /* 0x000000ff0200720c */ /* 0x000fe40003f25270 */
[----:B------:R-:W4:Y:S02]  /*ef00*/  SYNCS.PHASECHK.TRANS64.TRYWAIT P0, [R3+URZ+0x30c40], R0 ;  /* 0x030c4000030075a7 */ /* 0x000f24000800017f */
[----:B----4-:R-:W-:Y:S09]  /*ef10*/  @!P0 BRA `(.L_x_6987) ;  /* 0x0000000800a88947 */ /* 0x010ff20003800000 */
.L_x_7015:
[----:B------:R-:W-:Y:S05]  /*ef20*/  @P1 BRA `(.L_x_6988) ;  /* 0x0000000000181947 */ /* 0x000fea0003800000 */
[----:B------:R-:W1:Y:S01]  /*ef30*/  S2R R2, SR_TID.X ;  /* 0x0000000000027919 */ /* 0x000e620000002100 */
[----:B----4-:R-:W-:-:S04]  /*ef40*/  IMAD.MOV.U32 R0, RZ, RZ, 0x4200 ;  /* 0x00004200ff007424 */ /* 0x010fc800078e00ff */
[----:B------:R4:W-:Y:S01]  /*ef50*/  SYNCS.ARRIVE.TRANS64 RZ, [R3+URZ+0x30c30], R0 ;  /* 0x030c300003ff79a7 */ /* 0x0009e2000800003f */
[----:B-1----:R-:W-:-:S13]  /*ef60*/  LOP3.LUT P0, RZ, R2, 0x1f, RZ, 0xc0, !PT ;  /* 0x0000001f02ff7812 */ /* 0x002fda000780c0ff */
[----:B----4-:R-:W-:Y:S05]  /*ef70*/  @!P0 BRA `(.L_x_6988) ;  /* 0x0000000000048947 */ /* 0x010fea0003800000 */
[----:B------:R-:W-:Y:S01]  /*ef80*/  BPT.TRAP 0x1 ;  /* 0x000000040000795c */ /* 0x000fe20000300000 */
.L_x_6988:
        /* <DEDUP_REMOVED lines=34> */
.L_x_6969:
[----:B------:R-:W-:Y:S05]  /*f1b0*/  BSYNC B0 ;  /* 0x0000000000007941 */ /* 0x000fea0003800000 */
.L_x_6965:
[----:B------:R-:W-:-:S03]  /*f1c0*/  UMOV UR7, 0xffffffff ;  /* 0xffffffff00077882 */ /* 0x000fc60000000000 */
[----:B------:R-:W-:Y:S05]  /*f1d0*/  BRA.DIV UR7, `(.L_x_6989) ;  /* 0x0000000a070c7947 */ /* 0x000fea000b800000 */
[----:B------:R-:W-:-:S13]  /*f1e0*/  ELECT P6, URZ, PT ;  /* 0x00000000003f782f */ /* 0x000fda00038c0000 */
.L_x_7018:
[----:B------:R-:W-:Y:S05]  /*f1f0*/  @!P6 BRA `(.L_x_6844) ;  /* 0x000000000084e947 */ /* 0x000fea0003800000 */
[----:B------:R-:W-:-:S06]  /*f200*/  ULOP3.LUT UR7, UR36, 0x2, URZ, 0xfc, !UPT ;  /* 0x0000000224077892 */ /* 0x000fcc000f8efc3f */
[----:B------:R-:W-:-:S05]  /*f210*/  IMAD.U32 R0, RZ, RZ, UR7 ;  /* 0x00000007ff007e24 */ /* 0x000fca000f8e00ff */
[----:B------:R-:W-:-:S13]  /*f220*/  ISETP.NE.AND P2, PT, R0, 0x3, PT ;  /* 0x000000030000780c */ /* 0x000fda0003f45270 */
[----:B------:R-:W-:Y:S05]  /*f230*/  @!P2 BRA `(.L_x_6990) ;  /* 0x000000000004a947 */ /* 0x000fea0003800000 */
[----:B------:R-:W-:Y:S01]  /*f240*/  BPT.TRAP 0x1 ;  /* 0x000000040000795c */ /* 0x000fe20000300000 */
.L_x_6990:
        /* <DEDUP_REMOVED lines=15> */
.L_x_7019:
[----:B------:R-:W2:Y:S02]  /*f340*/  SYNCS.PHASECHK.TRANS64.TRYWAIT P0, [R3+URZ], R0 ;  /* 0x00000000030075a7 */ /* 0x000ea4000800017f */
[----:B--2---:R-:W-:Y:S05]  /*f350*/  @!P0 BRA `(.L_x_6992) ;  /* 0x0000000400e08947 */ /* 0x004fea0003800000 */
.L_x_7020:
[----:B------:R-:W-:Y:S05]  /*f360*/  @!P2 BRA `(.L_x_6993) ;  /* 0x000000000004a947 */ /* 0x000fea0003800000 */
[----:B------:R-:W-:Y:S01]  /*f370*/  BPT.TRAP 0x1 ;  /* 0x000000040000795c */ /* 0x000fe20000300000 */
.L_x_6993:
[----:B--2---:R-:W-:-:S04]  /*f380*/  VIADD R3, R8, 0x30c40 ;  /* 0x00030c4008037836 */ /* 0x004fc80000000000 */
[----:B------:R-:W-:-:S04]  /*f390*/  IMAD R5, R2, 0x8, R3 ;  /* 0x0000000802057824 */ /* 0x000fc800078e0203 */
[----:B------:R-:W2:Y:S02]  /*f3a0*/  SYNCS.PHASECHK.TRANS64.TRYWAIT P0, [R5+URZ], R4 ;  /* 0x00000004050075a7 */ /* 0x000ea4000800017f */
[----:B--2---:R-:W-:Y:S05]  /*f3b0*/  @!P0 BRA `(.L_x_6994) ;  /* 0x0000000400dc8947 */ /* 0x004fea0003800000 */
.L_x_7021:
[----:B------:R-:W-:-:S07]  /*f3c0*/  IMAD R3, R6, 0x8, R3 ;  /* 0x0000000806037824 */ /* 0x000fce00078e0203 */
.L_x_6995:
[----:B---3--:R3:W4:Y:S02]  /*f3d0*/  SYNCS.PHASECHK.TRANS64.TRYWAIT P0, [R3+URZ], R0 ;  /* 0x00000000030075a7 */ /* 0x008724000800017f */
[----:B----4-:R-:W-:Y:S05]  /*f3e0*/  @!P0 NANOSLEEP.SYNCS 0x989680 ;  /* 0x009896800000895d */ /* 0x010fea0003900000 */
[----:B------:R-:W4:Y:S02]  /*f3f0*/  @!P0 SYNCS.PHASECHK.TRANS64 P0, [R3+URZ], R0 ;  /* 0x00000000030085a7 */ /* 0x000f24000800007f */
[----:B----4-:R-:W-:Y:S05]  /*f400*/  @!P0 BRA `(.L_x_6995) ;  /* 0xfffffffc00f08947 */ /* 0x010fea000383ffff */
.L_x_6844:
[----:B------:R-:W-:Y:S05]  /*f410*/  BSYNC B6 ;  /* 0x0000000000067941 */ /* 0x000fea0003800000 */
.L_x_6836:
[----:B------:R-:W-:Y:S05]  /*f420*/  EXIT ;  /* 0x000000000000794d */ /* 0x000fea0003800000 */
.L_x_6854:
[----:B------:R-:W-:Y:S02]  /*f430*/  IMAD.MOV.U32 R12, RZ, RZ, RZ ;  /* 0x000000ffff0c7224 */ /* 0x000fe400078e00ff */
[----:B------:R-:W-:Y:S02]  /*f440*/  IMAD.MOV.U32 R11, RZ, RZ, 0x1f ;  /* 0x0000001fff0b7424 */ /* 0x000fe400078e00ff */
[----:B------:R-:W-:-:S07]  /*f450*/  IMAD.MOV.U32 R15, RZ, RZ, -0x1 ;  /* 0xffffffffff0f7424 */ /* 0x000fce00078e00ff */
[----:B------:R-:W-:Y:S05]  /*f460*/  WARPSYNC.COLLECTIVE R15, `(.L_x_6996) ;  /* 0x000000000f087348 */ /* 0x000fea0003c00000 */
[----:B------:R1:W2:Y:S02]  /*f470*/  SHFL.IDX P6, R14, R13, R12, R11 ;  /* 0x0000000c0d0e7389 */ /* 0x0002a400000c000b */
[----:B-12---:R-:W-:Y:S01]  /*f480*/  ENDCOLLECTIVE ;  /* 0x000000000000791b */ /* 0x006fe20003800000 */
.L_x_6996:
[----:B------:R-:W-:Y:S05]  /*f490*/  BRA `(.L_x_6997) ;  /* 0xffffff2000687947 */ /* 0x000fea000383ffff */
.L_x_6856:
[----:B--2---:R2:W3:Y:S02]  /*f4a0*/  SYNCS.PHASECHK.TRANS64.TRYWAIT P0, [R236+URZ+0x30c00], R15 ;  /* 0x030c000fec0075a7 */ /* 0x0044e4000800017f */
[----:B---3--:R-:W-:Y:S05]  /*f4b0*/  @!P0 NANOSLEEP.SYNCS 0x989680 ;  /* 0x009896800000895d */ /* 0x008fea0003900000 */
[----:B------:R-:W3:Y:S02]  /*f4c0*/  @!P0 SYNCS.PHASECHK.TRANS64 P0, [R236+URZ+0x30c00], R15 ;  /* 0x030c000fec0085a7 */ /* 0x000ee4000800007f */
[----:B---3--:R-:W-:Y:S05]  /*f4d0*/  @!P0 BRA `(.L_x_6856) ;  /* 0xfffffffc00f08947 */ /* 0x008fea000383ffff */
[----:B------:R-:W-:Y:S05]  /*f4e0*/  BRA `(.L_x_6855) ;  /* 0xffffff2000b47947 */ /* 0x000fea000383ffff */
.L_x_6861:
[----:B--2---:R2:W3:Y:S02]  /*f4f0*/  SYNCS.PHASECHK.TRANS64.TRYWAIT P1, [R6+URZ+0x30c10], R21 ;  /* 0x030c1015060075a7 */ /* 0x0044e4000802017f */
[----:B---3--:R-:W-:Y:S05]  /*f500*/  @!P1 NANOSLEEP.SYNCS 0x989680 ;  /* 0x009896800000995d */ /* 0x008fea0003900000 */
[----:B------:R-:W3:Y:S02]  /*f510*/  @!P1 SYNCS.PHASECHK.TRANS64 P1, [R6+URZ+0x30c10], R21 ;  /* 0x030c1015060095a7 */ /* 0x000ee4000802007f */
[----:B---3--:R-:W-:Y:S05]  /*f520*/  @!P1 BRA `(.L_x_6861) ;  /* 0xfffffffc00f09947 */ /* 0x008fea000383ffff */
[----:B------:R-:W-:Y:S05]  /*f530*/  BRA `(.L_x_6860) ;  /* 0xffffff2800e07947 */ /* 0x000fea000383ffff */
.L_x_6865:
[----:B------:R1:W1:Y:S02]  /*f540*/  SYNCS.PHASECHK.TRANS64.TRYWAIT P1, [R6+URZ+0x30c30], R21 ;  /* 0x030c3015060075a7 */ /* 0x000264000802017f */
[----:B-1----:R-:W-:Y:S05]  /*f550*/  @!P1 NANOSLEEP.SYNCS 0x989680 ;  /* 0x009896800000995d */ /* 0x002fea0003900000 */
[----:B------:R-:W1:Y:S02]  /*f560*/  @!P1 SYNCS.PHASECHK.TRANS64 P1, [R6+URZ+0x30c30], R21 ;  /* 0x030c3015060095a7 */ /* 0x000e64000802007f */
[----:B-1----:R-:W-:Y:S05]  /*f570*/  @!P1 BRA `(.L_x_6865) ;  /* 0xfffffffc00f09947 */ /* 0x002fea000383ffff */
[----:B------:R-:W-:Y:S05]  /*f580*/  BRA `(.L_x_6864) ;  /* 0xffffff2c00f47947 */ /* 0x000fea000383ffff */
.L_x_6873:
[----:B--2---:R2:W3:Y:S02]  /*f590*/  SYNCS.PHASECHK.TRANS64.TRYWAIT P1, [R7+URZ+0x30c10], R18 ;  /* 0x030c1012070075a7 */ /* 0x0044e4000802017f */
[----:B---3--:R-:W-:Y:S05]  /*f5a0*/  @!P1 NANOSLEEP.SYNCS 0x989680 ;  /* 0x009896800000995d */ /* 0x008fea0003900000 */
[----:B------:R-:W3:Y:S02]  /*f5b0*/  @!P1 SYNCS.PHASECHK.TRANS64 P1, [R7+URZ+0x30c10], R18 ;  /* 0x030c1012070095a7 */ /* 0x000ee4000802007f */
[----:B---3--:R-:W-:Y:S05]  /*f5c0*/  @!P1 BRA `(.L_x_6873) ;  /* 0xfffffffc00f09947 */ /* 0x008fea000383ffff */
[----:B------:R-:W-:Y:S05]  /*f5d0*/  BRA `(.L_x_6872) ;  /* 0xffffff6400fc7947 */ /* 0x000fea000383ffff */
.L_x_6877:
[----:B------:R1:W1:Y:S02]  /*f5e0*/  SYNCS.PHASECHK.TRANS64.TRYWAIT P1, [R7+URZ+0x30c30], R18 ;  /* 0x030c3012070075a7 */ /* 0x000264000802017f */
[----:B-1----:R-:W-:Y:S05]  /*f5f0*/  @!P1 NANOSLEEP.SYNCS 0x989680 ;  /* 0x009896800000995d */ /* 0x002fea0003900000 */
[----:B------:R-:W1:Y:S02]  /*f600*/  @!P1 SYNCS.PHASECHK.TRANS64 P1, [R7+URZ+0x30c30], R18 ;  /* 0x030c3012070095a7 */ /* 0x000e64000802007f */
[----:B-1----:R-:W-:Y:S05]  /*f610*/  @!P1 BRA `(.L_x_6877) ;  /* 0xfffffffc00f09947 */ /* 0x002fea000383ffff */
[----:B------:R-:W-:Y:S05]  /*f620*/  BRA `(.L_x_6876) ;  /* 0xffffff6c00107947 */ /* 0x000fea000383ffff */
.L_x_6925:
[----:B------:R-:W-:Y:S01]  /*f630*/  BSSY B0, `(.L_x_6998) ;  /* 0x0000005000007945 */ /* 0x000fe20003800000 */
[----:B------:R-:W-:-:S07]  /*f640*/  IMAD.MOV.U32 R15, RZ, RZ, -0x1 ;  /* 0xffffffffff0f7424 */ /* 0x000fce00078e00ff */
[----:B------:R-:W-:Y:S05]  /*f650*/  WARPSYNC.COLLECTIVE R15, `(.L_x_6999) ;  /* 0x000000000f087348 */ /* 0x000fea0003c00000 */
[----:B------:R-:W-:Y:S01]  /*f660*/  NOP ;  /* 0x0000000000007918 */ /* 0x000fe20000000000 */
[----:B------:R-:W-:Y:S01]  /*f670*/  ENDCOLLECTIVE ;  /* 0x000000000000791b */ /* 0x000fe20003800000 */
.L_x_6999:
[----:B------:R-:W-:Y:S05]  /*f680*/  BSYNC B0 ;  /* 0x0000000000007941 */ /* 0x000fea0003800000 */
.L_x_6998:
[----:B------:R-:W-:Y:S05]  /*f690*/  BRA `(.L_x_7000) ;  /* 0xffffffc400f47947 */ /* 0x000fea000383ffff */
.L_x_6938:
[----:B------:R-:W-:Y:S01]  /*f6a0*/  BSSY B0, `(.L_x_7001) ;  /* 0x0000005000007945 */ /* 0x000fe20003800000 */
[----:B------:R-:W-:-:S07]  /*f6b0*/  IMAD.MOV.U32 R15, RZ, RZ, -0x1 ;  /* 0xffffffffff0f7424 */ /* 0x000fce00078e00ff */
[----:B------:R-:W-:Y:S05]  /*f6c0*/  WARPSYNC.COLLECTIVE R15, `(.L_x_7002) ;  /* 0x000000000f087348 */ /* 0x000fea0003c00000 */
[----:B------:R-:W-:Y:S01]  /*f6d0*/  NOP ;  /* 0x0000000000007918 */ /* 0x000fe20000000000 */
[----:B------:R-:W-:Y:S01]  /*f6e0*/  ENDCOLLECTIVE ;  /* 0x000000000000791b */ /* 0x000fe20003800000 */
.L_x_7002:
[----:B------:R-:W-:Y:S05]  /*f6f0*/  BSYNC B0 ;  /* 0x0000000000007941 */ /* 0x000fea0003800000 */
.L_x_7001:
[----:B------:R-:W-:Y:S05]  /*f700*/  BRA `(.L_x_7003) ;  /* 0xffffffcc00a47947 */ /* 0x000fea000383ffff */
.L_x_6950:
[----:B------:R-:W-:Y:S01]  /*f710*/  BSSY B0, `(.L_x_7004) ;  /* 0x0000005000007945 */ /* 0x000fe20003800000 */
[----:B------:R-:W-:-:S07]  /*f720*/  IMAD.MOV.U32 R15, RZ, RZ, -0x1 ;  /* 0xffffffffff0f7424 */ /* 0x000fce00078e00ff */
[----:B------:R-:W-:Y:S05]  /*f730*/  WARPSYNC.COLLECTIVE R15, `(.L_x_7005) ;  /* 0x000000000f087348 */ /* 0x000fea0003c00000 */
[----:B------:R-:W-:Y:S01]  /*f740*/  NOP ;  /* 0x0000000000007918 */ /* 0x000fe20000000000 */
[----:B------:R-:W-:Y:S01]  /*f750*/  ENDCOLLECTIVE ;  /* 0x000000000000791b */ /* 0x000fe20003800000 */
.L_x_7005:
[----:B------:R-:W-:Y:S05]  /*f760*/  BSYNC B0 ;  /* 0x0000000000007941 */ /* 0x000fea0003800000 */
.L_x_7004:
[----:B------:R-:W-:Y:S05]  /*f770*/  BRA `(.L_x_7006) ;  /* 0xffffffd000e47947 */ /* 0x000fea000383ffff */
.L_x_6970:
[----:B-1----:R1:W2:Y:S02]  /*f780*/  SYNCS.PHASECHK.TRANS64.TRYWAIT P0, [R15+URZ+0x30c20], R2 ;  /* 0x030c20020f0075a7 */ /* 0x0022a4000800017f */
[----:B--2---:R-:W-:Y:S05]  /*f790*/  @!P0 NANOSLEEP.SYNCS 0x989680 ;  /* 0x009896800000895d */ /* 0x004fea0003900000 */
[----:B------:R-:W2:Y:S02]  /*f7a0*/  @!P0 SYNCS.PHASECHK.TRANS64 P0, [R15+URZ+0x30c20], R2 ;  /* 0x030c20020f0085a7 */ /* 0x000ea4000800007f */
[----:B--2---:R-:W-:Y:S05]  /*f7b0*/  @!P0 BRA `(.L_x_6970) ;  /* 0xfffffffc00f08947 */ /* 0x004fea000383ffff */
[----:B------:R-:W-:Y:S05]  /*f7c0*/  BRA `(.L_x_7007) ;  /* 0xffffffe000d47947 */ /* 0x000fea000383ffff */
.L_x_6974:
[----:B---3--:R3:W4:Y:S02]  /*f7d0*/  SYNCS.PHASECHK.TRANS64.TRYWAIT P1, [R15+URZ+0x30c40], R18 ;  /* 0x030c40120f0075a7 */ /* 0x008724000802017f */
[----:B----4-:R-:W-:Y:S05]  /*f7e0*/  @!P1 NANOSLEEP.SYNCS 0x989680 ;  /* 0x009896800000995d */ /* 0x010fea0003900000 */
[----:B------:R-:W4:Y:S02]  /*f7f0*/  @!P1 SYNCS.PHASECHK.TRANS64 P1, [R15+URZ+0x30c40], R18 ;  /* 0x030c40120f0095a7 */ /* 0x000f24000802007f */
[----:B----4-:R-:W-:Y:S05]  /*f800*/  @!P1 BRA `(.L_x_6974) ;  /* 0xfffffffc00f09947 */ /* 0x010fea000383ffff */
[----:B------:R-:W-:Y:S05]  /*f810*/  BRA `(.L_x_7008) ;  /* 0xffffffe800287947 */ /* 0x000fea000383ffff */
.L_x_6976:
[----:B-1----:R1:W2:Y:S02]  /*f820*/  SYNCS.PHASECHK.TRANS64.TRYWAIT P1, [R15+URZ+0x30c28], R18 ;  /* 0x030c28120f0075a7 */ /* 0x0022a4000802017f */
[----:B--2---:R-:W-:Y:S05]  /*f830*/  @!P1 NANOSLEEP.SYNCS 0x989680 ;  /* 0x009896800000995d */ /* 0x004fea0003900000 */
[----:B------:R-:W2:Y:S02]  /*f840*/  @!P1 SYNCS.PHASECHK.TRANS64 P1, [R15+URZ+0x30c28], R18 ;  /* 0x030c28120f0095a7 */ /* 0x000ea4000802007f */
[----:B--2---:R-:W-:Y:S05]  /*f850*/  @!P1 BRA `(.L_x_6976) ;  /* 0xfffffffc00f09947 */ /* 0x004fea000383ffff */
[----:B------:R-:W-:Y:S05]  /*f860*/  BRA `(.L_x_7009) ;  /* 0xffffffe800ac7947 */ /* 0x000fea000383ffff */
.L_x_6978:
[----:B--2---:R2:W4:Y:S02]  /*f870*/  SYNCS.PHASECHK.TRANS64.TRYWAIT P1, [R15+URZ+0x30c48], R18 ;  /* 0x030c48120f0075a7 */ /* 0x004524000802017f */
[----:B----4-:R-:W-:Y:S05]  /*f880*/  @!P1 NANOSLEEP.SYNCS 0x989680 ;  /* 0x009896800000995d */ /* 0x010fea0003900000 */
[----:B------:R-:W4:Y:S02]  /*f890*/  @!P1 SYNCS.PHASECHK.TRANS64 P1, [R15+URZ+0x30c48], R18 ;  /* 0x030c48120f0095a7 */ /* 0x000f24000802007f */
[----:B----4-:R-:W-:Y:S05]  /*f8a0*/  @!P1 BRA `(.L_x_6978) ;  /* 0xfffffffc00f09947 */ /* 0x010fea000383ffff */
[----:B------:R-:W-:Y:S05]  /*f8b0*/  BRA `(.L_x_7010) ;  /* 0xffffffec00307947 */ /* 0x000fea000383ffff */
.L_x_6980:
[----:B------:R-:W-:-:S07]  /*f8c0*/  SHF.L.U32 R4, R10, 0x1f, RZ ;  /* 0x0000001f0a047819 */ /* 0x000fce00000006ff */
.L_x_7011:
[----:B----4-:R4:W1:Y:S02]  /*f8d0*/  SYNCS.PHASECHK.TRANS64.TRYWAIT P1, [R15+URZ+0x30c20], R4 ;  /* 0x030c20040f0075a7 */ /* 0x010864000802017f */
[----:B-1----:R-:W-:Y:S05]  /*f8e0*/  @!P1 NANOSLEEP.SYNCS 0x989680 ;  /* 0x009896800000995d */ /* 0x002fea0003900000 */
[----:B------:R-:W1:Y:S02]  /*f8f0*/  @!P1 SYNCS.PHASECHK.TRANS64 P1, [R15+URZ+0x30c20], R4 ;  /* 0x030c20040f0095a7 */ /* 0x000e64000802007f */
[----:B-1----:R-:W-:Y:S05]  /*f900*/  @!P1 BRA `(.L_x_7011) ;  /* 0xfffffffc00f09947 */ /* 0x002fea000383ffff */
[----:B------:R-:W-:Y:S05]  /*f910*/  BRA `(.L_x_7012) ;  /* 0xffffffec00987947 */ /* 0x000fea000383ffff */
.L_x_6983:
[----:B-1----:R1:W4:Y:S02]  /*f920*/  SYNCS.PHASECHK.TRANS64.TRYWAIT P1, [R15+URZ+0x30c40], R12 ;  /* 0x030c400c0f0075a7 */ /* 0x002324000802017f */
[----:B----4-:R-:W-:Y:S05]  /*f930*/  @!P1 NANOSLEEP.SYNCS 0x989680 ;  /* 0x009896800000995d */ /* 0x010fea0003900000 */
[----:B------:R-:W4:Y:S02]  /*f940*/  @!P1 SYNCS.PHASECHK.TRANS64 P1, [R15+URZ+0x30c40], R12 ;  /* 0x030c400c0f0095a7 */ /* 0x000f24000802007f */
[----:B----4-:R-:W-:Y:S05]  /*f950*/  @!P1 BRA `(.L_x_6983) ;  /* 0xfffffffc00f09947 */ /* 0x010fea000383ffff */
[----:B------:R-:W-:Y:S05]  /*f960*/  BRA `(.L_x_7013) ;  /* 0xfffffff000387947 */ /* 0x000fea000383ffff */
.L_x_6985:
[----:B--2---:R2:W4:Y:S02]  /*f970*/  SYNCS.PHASECHK.TRANS64.TRYWAIT P1, [R15+URZ+0x30c28], R12 ;  /* 0x030c280c0f0075a7 */ /* 0x004524000802017f */
[----:B----4-:R-:W-:Y:S05]  /*f980*/  @!P1 NANOSLEEP.SYNCS 0x989680 ;  /* 0x009896800000995d */ /* 0x010fea0003900000 */
[----:B------:R-:W4:Y:S02]  /*f990*/  @!P1 SYNCS.PHASECHK.TRANS64 P1, [R15+URZ+0x30c28], R12 ;  /* 0x030c280c0f0095a7 */ /* 0x000f24000802007f */
[----:B----4-:R-:W-:Y:S05]  /*f9a0*/  @!P1 BRA `(.L_x_6985) ;  /* 0xfffffffc00f09947 */ /* 0x010fea000383ffff */
[----:B------:R-:W-:Y:S05]  /*f9b0*/  BRA `(.L_x_7014) ;  /* 0xfffffff000b07947 */ /* 0x000fea000383ffff */
.L_x_6987:
[----:B----4-:R4:W1:Y:S02]  /*f9c0*/  SYNCS.PHASECHK.TRANS64.TRYWAIT P0, [R3+URZ+0x30c40], R0 ;  /* 0x030c4000030075a7 */ /* 0x010864000800017f */
[----:B-1----:R-:W-:Y:S05]  /*f9d0*/  @!P0 NANOSLEEP.SYNCS 0x989680 ;  /* 0x009896800000895d */ /* 0x002fea0003900000 */
[----:B------:R-:W1:Y:S02]  /*f9e0*/  @!P0 SYNCS.PHASECHK.TRANS64 P0, [R3+URZ+0x30c40], R0 ;  /* 0x030c4000030085a7 */ /* 0x000e64000800007f */
[----:B-1----:R-:W-:Y:S05]  /*f9f0*/  @!P0 BRA `(.L_x_6987) ;  /* 0xfffffffc00f08947 */ /* 0x002fea000383ffff */
[----:B------:R-:W-:Y:S05]  /*fa00*/  BRA `(.L_x_7015) ;  /* 0xfffffff400447947 */ /* 0x000fea000383ffff */
.L_x_6989:
[----:B------:R-:W-:Y:S01]  /*fa10*/  BSSY B0, `(.L_x_7016) ;  /* 0x0000006000007945 */ /* 0x000fe20003800000 */
[----:B------:R-:W-:-:S07]  /*fa20*/  IMAD.MOV.U32 R15, RZ, RZ, -0x1 ;  /* 0xffffffffff0f7424 */ /* 0x000fce00078e00ff */
[----:B------:R-:W-:Y:S05]  /*fa30*/  WARPSYNC.COLLECTIVE R15, `(.L_x_7017) ;  /* 0x000000000f0c7348 */ /* 0x000fea0003c00000 */
[----:B------:R-:W-:Y:S02]  /*fa40*/  ELECT P6, UR62, PT ;  /* 0x00000000003e782f */ /* 0x000fe400038c0000 */
[----:B------:R-:W-:Y:S01]  /*fa50*/  MOV R14, UR62 ;  /* 0x0000003e000e7c02 */ /* 0x000fe20008000f00 */
[----:B------:R-:W-:Y:S10]  /*fa60*/  ENDCOLLECTIVE ;  /* 0x000000000000791b */ /* 0x000ff40003800000 */
.L_x_7017:
[----:B------:R-:W-:Y:S05]  /*fa70*/  BSYNC B0 ;  /* 0x0000000000007941 */ /* 0x000fea0003800000 */
.L_x_7016:
[----:B------:R-:W-:Y:S05]  /*fa80*/  BRA `(.L_x_7018) ;  /* 0xfffffff400d87947 */ /* 0x000fea000383ffff */
.L_x_6991:
[----:B-1----:R1:W2:Y:S02]  /*fa90*/  SYNCS.PHASECHK.TRANS64.TRYWAIT P0, [R7+URZ], R4 ;  /* 0x00000004070075a7 */ /* 0x0022a4000800017f */
[----:B--2---:R-:W-:Y:S05]  /*faa0*/  @!P0 NANOSLEEP.SYNCS 0x989680 ;  /* 0x009896800000895d */ /* 0x004fea0003900000 */
[----:B------:R-:W2:Y:S02]  /*fab0*/  @!P0 SYNCS.PHASECHK.TRANS64 P0, [R7+URZ], R4 ;  /* 0x00000004070085a7 */ /* 0x000ea4000800007f */
[----:B--2---:R-:W-:Y:S05]  /*fac0*/  @!P0 BRA `(.L_x_6991) ;  /* 0xfffffffc00f08947 */ /* 0x004fea000383ffff */
[----:B------:R-:W-:Y:S05]  /*fad0*/  BRA `(.L_x_7019) ;  /* 0xfffffff800187947 */ /* 0x000fea000383ffff */
.L_x_6992:
[----:B--2---:R2:W3:Y:S02]  /*fae0*/  SYNCS.PHASECHK.TRANS64.TRYWAIT P0, [R3+URZ], R0 ;  /* 0x00000000030075a7 */ /* 0x0044e4000800017f */
[----:B---3--:R-:W-:Y:S05]  /*faf0*/  @!P0 NANOSLEEP.SYNCS 0x989680 ;  /* 0x009896800000895d */ /* 0x008fea0003900000 */
[----:B------:R-:W3:Y:S02]  /*fb00*/  @!P0 SYNCS.PHASECHK.TRANS64 P0, [R3+URZ], R0 ;  /* 0x00000000030085a7 */ /* 0x000ee4000800007f */
[----:B---3--:R-:W-:Y:S05]  /*fb10*/  @!P0 BRA `(.L_x_6992) ;  /* 0xfffffffc00f08947 */ /* 0x008fea000383ffff */
[----:B------:R-:W-:Y:S05]  /*fb20*/  BRA `(.L_x_7020) ;  /* 0xfffffff8000c7947 */ /* 0x000fea000383ffff */
.L_x_6994:
[----:B--2---:R2:W3:Y:S02]  /*fb30*/  SYNCS.PHASECHK.TRANS64.TRYWAIT P0, [R5+URZ], R4 ;  /* 0x00000004050075a7 */ /* 0x0044e4000800017f */
[----:B---3--:R-:W-:Y:S05]  /*fb40*/  @!P0 NANOSLEEP.SYNCS 0x989680 ;  /* 0x009896800000895d */ /* 0x008fea0003900000 */
[----:B------:R-:W3:Y:S02]  /*fb50*/  @!P0 SYNCS.PHASECHK.TRANS64 P0, [R5+URZ], R4 ;  /* 0x00000004050085a7 */ /* 0x000ee4000800007f */
[----:B---3--:R-:W-:Y:S05]  /*fb60*/  @!P0 BRA `(.L_x_6994) ;  /* 0xfffffffc00f08947 */ /* 0x008fea000383ffff */
[----:B------:R-:W-:Y:S05]  /*fb70*/  BRA `(.L_x_7021) ;  /* 0xfffffff800107947 */ /* 0x000fea000383ffff */
.L_x_7022:
        /* <DEDUP_REMOVED lines=16> */
.L_x_7423:


//--------------------- .text._ZN7cutlass13device_kernelIN5flash11enable_sm90INS1_16FlashAttnBwdSm90INS1_25CollectiveMainloopBwdSm90ILi2ELi2ELi2EN4cute5tupleIJNS5_1CILi1EEES8_S8_EEENS6_IJNS7_ILi128EEESA_NS7_ILi64EEEEEENS_6half_tEfNS_4arch4Sm90ELb1ELb0ELb0ELb1ELb0ELb1ELb0ELb0ELi2ELi1ELi2ELi2ELb0EEENS1_24CollectiveEpilogueBwdGQAISC_fSF_Li256ELb1ELb0EEENS1_25SingleTileBwdLPTSchedulerILb1ELi128ELb0EEEEEEEEEvNT_6ParamsE --------------------------
	.section	.text._ZN7cutlass13device_kernelIN5flash11enable_sm90INS1_16FlashAttnBwdSm90INS1_25CollectiveMainloopBwdSm90ILi2ELi2ELi2EN4cute5tupleIJNS5_1CILi1EEES8_S8_EEENS6_IJNS7_ILi128EEESA_NS7_ILi64EEEEEENS_6half_tEfNS_4arch4Sm90ELb1ELb0ELb0ELb1ELb0ELb1ELb0ELb0ELi2ELi1ELi2ELi2ELb0EEENS1_24CollectiveEpilogueBwdGQAISC_fSF_Li256ELb1ELb0EEENS1_25SingleTileBwdLPTSchedulerILb1ELi128ELb0EEEEEEEEEvNT_6ParamsE,"ax",@progbits
	.align	128
.text._ZN7cutlass13device_kernelIN5flash11enable_sm90INS1_16FlashAttnBwdSm90INS1_25CollectiveMainloopBwdSm90ILi2ELi2ELi2EN4cute5tupleIJNS5_1CILi1EEES8_S8_EEENS6_IJNS7_ILi128EEESA_NS7_ILi64EEEEEENS_6half_tEfNS_4arch4Sm90ELb1ELb0ELb0ELb1ELb0ELb1ELb0ELb0ELi2ELi1ELi2ELi2ELb0EEENS1_24CollectiveEpilogueBwdGQAISC_fSF_Li256ELb1ELb0EEENS1_25SingleTileBwdLPTSchedulerILb1ELi128ELb0EEEEEEEEEvNT_6ParamsE:
        .type           _ZN7cutlass13device_kernelIN5flash11enable_sm90INS1_16FlashAttnBwdSm90INS1_25CollectiveMainloopBwdSm90ILi2ELi2ELi2EN4cute5tupleIJNS5_1CILi1EEES8_S8_EEENS6_IJNS7_ILi128EEESA_NS7_ILi64EEEEEENS_6half_tEfNS_4arch4Sm90ELb1ELb0ELb0ELb1ELb0ELb1ELb0ELb0ELi2ELi1ELi2ELi2ELb0EEENS1_24CollectiveEpilogueBwdGQAISC_fSF_Li256ELb1ELb0EEENS1_25SingleTileBwdLPTSchedulerILb1ELi128ELb0EEEEEEEEEvNT_6ParamsE,@function
        .size           _ZN7cutlass13device_kernelIN5flash11enable_sm90INS1_16FlashAttnBwdSm90INS1_25CollectiveMainloopBwdSm90ILi2ELi2ELi2EN4cute5tupleIJNS5_1CILi1EEES8_S8_EEENS6_IJNS7_ILi128EEESA_NS7_ILi64EEEEEENS_6half_tEfNS_4arch4Sm90ELb1ELb0ELb0ELb1ELb0ELb1ELb0ELb0ELi2ELi1ELi2ELi2ELb0EEENS1_24CollectiveEpilogueBwdGQAISC_fSF_Li256ELb1ELb0EEENS1_25SingleTileBwdLPTSchedulerILb1ELi128ELb0EEEEEEEEEvNT_6ParamsE,(.L_x_7424 - _ZN7cutlass13device_kernelIN5flash11enable_sm90INS1_16FlashAttnBwdSm90INS1_25CollectiveMainloopBwdSm90ILi2ELi2ELi2EN4cute5tupleIJNS5_1CILi1EEES8_S8_EEENS6_IJNS7_ILi128EEESA_NS7_ILi64EEEEEENS_6half_tEfNS_4arch4Sm90ELb1ELb0ELb0ELb1ELb0ELb1ELb0ELb0ELi2ELi1ELi2ELi2ELb0EEENS1_24CollectiveEpilogueBwdGQAISC_fSF_Li256ELb1ELb0EEENS1_25SingleTileBwdLPTSchedulerILb1ELi128ELb0EEEEEEEEEvNT_6ParamsE)
        .other          _ZN7cutlass13device_kernelIN5flash11enable_sm90INS1_16FlashAttnBwdSm90INS1_25CollectiveMainloopBwdSm90ILi2ELi2ELi2EN4cute5tupleIJNS5_1CILi1EEES8_S8_EEENS6_IJNS7_ILi128EEESA_NS7_ILi64EEEEEENS_6half_tEfNS_4arch4Sm90ELb1ELb0ELb0ELb1ELb0ELb1ELb0ELb0ELi2ELi1ELi2ELi2ELb0EEENS1_24CollectiveEpilogueBwdGQAISC_fSF_Li256ELb1ELb0EEENS1_25SingleTileBwdLPTSchedulerILb1ELi128ELb0EEEEEEEEEvNT_6ParamsE,@"STO_CUDA_ENTRY STV_DEFAULT"
_ZN7cutlass13device_kernelIN5flash11enable_sm90INS1_16FlashAttnBwdSm90INS1_25CollectiveMainloopBwdSm90ILi2ELi2ELi2EN4cute5tupleIJNS5_1CILi1EEES8_S8_EEENS6_IJNS7_ILi128EEESA_NS7_ILi64EEEEEENS_6half_tEfNS_4arch4Sm90ELb1ELb0ELb0ELb1ELb0ELb1ELb0ELb0ELi2ELi1ELi2ELi2ELb0EEENS1_24CollectiveEpilogueBwdGQAISC_fSF_Li256ELb1ELb0EEENS1_25SingleTileBwdLPTSchedulerILb1ELi128ELb0EEEEEEEEEvNT_6ParamsE:
        /* <DEDUP_REMOVED lines=24> */
.L_x_7024:
[----:B------:R-:W-:Y:S05]  /*0180*/  BSYNC B0 ;  /* 0x0000000000007941 */ /* 0x000fea0003800000 */
.L_x_7023:
        /* <DEDUP_REMOVED lines=37> */
.L_x_7025:
        /* <DEDUP_REMOVED lines=22> */
.L_x_7026:
[----:B------:R-:W-:Y:S01]  /*0540*/  PLOP3.LUT P0, PT, PT, PT, UP0, 0x80, 0x0 ;  /* 0x000000000000781c */ /* 0x000fe20003f0f008 */
[----:B------:R-:W-:Y:S01]  /*0550*/  NOP ;  /* 0x0000000000007918 */ /* 0x000fe20000000000 */
[----:B------:R-:W-:Y:S01]  /*0560*/  ULDC.64 UR38, c[0x0][0x208] ;  /* 0x0000820000267ab9 */ /* 0x000fe20000000a00 */
[----:B------:R-:W-:Y:S01]  /*0570*/  BSSY B6, `(.L_x_7027) ;  /* 0x0000d12000067945 */ /* 0x000fe20003800000 */
[----:B-12-4-:R-:W-:Y:S09]  /*0580*/  BAR.SYNC.DEFER_BLOCKING 0x0 ;  /* 0x0000000000007b1d */ /* 0x016ff20000010000 */
[----:B------:R-:W-:Y:S05]  /*0590*/  @!P0 BRA `(.L_x_7028) ;  /* 0x0000009400988947 */ /* 0x000fea0003800000 */
.L_x_7029:
        /* <DEDUP_REMOVED lines=32> */
.L_x_7030:
[----:B------:R-:W-:Y:S01]  /*07a0*/  ULDC UR7, c[0x0][0x8cc] ;  /* 0x0002330000077ab9 */ /* 0x000fe20000000800 */
[----:B------:R-:W-:Y:S01]  /*07b0*/  UMOV UR37, UR10 ;  /* 0x0000000a00257c82 */ /* 0x000fe20008000000 */
[----:B------:R-:W-:-:S11]  /*07c0*/  UISETP.NE.AND UP0, UPT, UR7, 0x1, UPT ;  /* 0x000000010700788c */ /* 0x000fd6000bf05270 */
[----:B------:R-:W-:Y:S02]  /*07d0*/  @UP0 ULDC.64 UR8, c[0x0][0x8d0] ;  /* 0x0002340000080ab9 */ /* 0x000fe40000000a00 */
[----:B------:R-:W-:-:S04]  /*07e0*/  UIMAD.WIDE.U32 UR4, UR10, UR8, URZ ;  /* 0x000000080a0472a5 */ /* 0x000fc8000f8e003f */
[----:B------:R-:W-:-:S04]  /*07f0*/  @UP0 USHF.R.U32.HI UR37, URZ, UR9, UR5 ;  /* 0x000000093f250299 */ /* 0x000fc80008011605 */
[----:B------:R-:W-:-:S12]  /*0800*/  UIMAD UR4, UR37, UR7, URZ ;  /* 0x00000007250472a4 */ /* 0x000fd8000f8e023f */
.L_x_7031:
        /* <DEDUP_REMOVED lines=14> */
[----:B------:R-:W-:-:S06]  /*08f0*/  UIMAD UR4, UR7, UR4, UR6 ;  /* 0x00000004070472a4 */ /* 0x000fcc000f8e0206 */
[----:B------:R-:W-:-:S05]  /*0900*/  IMAD.U32 R0, RZ, RZ, UR4 ;  /* 0x00000004ff007e24 */ /* 0x000fca000f8e00ff */
[----:B------:R1:W-:Y:S01]  /*0910*/  STL [R1+0x3c], R0 ;  /* 0x00003c0001007387 */ /* 0x0003e20000100800 */
        /* <DEDUP_REMOVED lines=8> */
.L_x_7032:
        /* <DEDUP_REMOVED lines=9> */
[----:B-1----:R-:W3:Y:S01]  /*0a30*/  LDG.E R0, desc[UR38][R2.64+0x4] ;  /* 0x0000042602007981 */ /* 0x002ee2000c1e1900 */
[----:B--2---:R-:W-:Y:S02]  /*0a40*/  R2UR UR4, R4 ;  /* 0x00000000040472ca */ /* 0x004fe400000e0000 */
[----:B---3--:R-:W-:-:S13]  /*0a50*/  R2UR UR5, R0 ;  /* 0x00000000000572ca */ /* 0x008fda00000e0000 */
[----:B------:R-:W-:Y:S01]  /*0a60*/  UIADD3 UR4, -UR4, UR5, URZ ;  /* 0x0000000504047290 */ /* 0x000fe2000fffe13f */
[----:B------:R-:W-:Y:S11]  /*0a70*/  BRA `(.L_x_7033) ;  /* 0x0000000000047947 */ /* 0x000ff60003800000 */
.L_x_7034:
[----:B------:R-:W-:-:S05]  /*0a80*/  ULDC UR4, c[0x0][0x8f4] ;  /* 0x00023d0000047ab9 */ /* 0x000fca0000000800 */
.L_x_7033:
        /* <DEDUP_REMOVED lines=8> */
[----:B-1----:R-:W1:Y:S01]  /*0b10*/  S2R R0, SR_TID.X ;  /* 0x0000000000007919 */ /* 0x002e620000002100 */
        /* <DEDUP_REMOVED lines=13> */
.L_x_7036:
        /* <DEDUP_REMOVED lines=14> */
.L_x_7037:
        /* <DEDUP_REMOVED lines=11> */
.L_x_7038:
        /* <DEDUP_REMOVED lines=13> */
.L_x_7039:
        /* <DEDUP_REMOVED lines=68> */
.L_x_7042:
        /* <DEDUP_REMOVED lines=15> */
.L_x_7041:
        /* <DEDUP_REMOVED lines=22> */
.L_x_7044:
        /* <DEDUP_REMOVED lines=15> */
.L_x_7043:
[----:B------:R-:W-:Y:S01]  /*15d0*/  SHF.R.S32.HI R5, RZ, 0x1f, R16 ;  /* 0x0000001fff057819 */ /* 0x000fe20000011410 */
[----:B------:R-:W-:-:S03]  /*15e0*/  UMOV UR4, 0xffffffff ;  /* 0xffffffff00047882 */ /* 0x000fc60000000000 */
[----:B------:R-:W-:-:S04]  /*15f0*/  LEA.HI R0, R5, R16, RZ, 0x7 ;  /* 0x0000001005007211 */ /* 0x000fc800078f38ff */
[----:B------:R-:W-:Y:S01]  /*1600*/  SHF.R.S32.HI R13, RZ, 0x7, R0 ;  /* 0x00000007ff0d7819 */ /* 0x000fe20000011400 */
[----:B------:R-:W-:Y:S06]  /*1610*/  BRA.DIV UR4, `(.L_x_7045) ;  /* 0x000000c204247947 */ /* 0x000fec000b800000 */
[----:B------:R1:W2:Y:S02]  /*1620*/  SHFL.IDX PT, R14, R13, RZ, 0x1f ;  /* 0x00001fff0d0e7589 */ /* 0x0002a400000e0000 */
.L_x_7143:
        /* <DEDUP_REMOVED lines=24> */
.L_x_7046:
        /* <DEDUP_REMOVED lines=159> */
.L_x_7059:
[----:B------:R-:W-:-:S06]  /*21a0*/  ULOP3.LUT UR4, UR36, 0x1, URZ, 0xfc, !UPT ;  /* 0x0000000124047892 */ /* 0x000fcc000f8efc3f */
[----:B---3--:R-:W-:-:S05]  /*21b0*/  IMAD.U32 R5, RZ, RZ, UR4 ;  /* 0x00000004ff057e24 */ /* 0x008fca000f8e00ff */
[----:B------:R-:W-:-:S13]  /*21c0*/  ISETP.NE.AND P0, PT, R5, 0x3, PT ;  /* 0x000000030500780c */ /* 0x000fda0003f05270 */
[----:B------:R-:W-:Y:S05]  /*21d0*/  @!P0 BRA `(.L_x_7049) ;  /* 0x0000000000048947 */ /* 0x000fea0003800000 */
[----:B------:R-:W-:Y:S01]  /*21e0*/  BPT.TRAP 0x1 ;  /* 0x000000040000795c */ /* 0x000fe20000300000 */
.L_x_7049:
[----:B------:R-:W-:Y:S01]  /*21f0*/  IMAD R6, R0, 0x8, R236 ;  /* 0x0000000800067824 */ /* 0x000fe200078e02ec */
[----:B------:R-:W-:-:S04]  /*2200*/  SHF.L.U32 R21, R4, 0x1f, RZ ;  /* 0x0000001f04157819 */ /* 0x000fc800000006ff */
[----:B------:R1:W2:Y:S01]  /*2210*/  SYNCS.PHASECHK.TRANS64.TRYWAIT P1, [R6+URZ+0x30c10], R21 ;  /* 0x030c1015060075a7 */ /* 0x0002a2000802017f */
[----:B------:R-:W-:Y:S05]  /*2220*/  @!P0 BRA `(.L_x_7050) ;  /* 0x0000000000048947 */ /* 0x000fea0003800000 */
[----:B------:R-:W-:Y:S01]  /*2230*/  BPT.TRAP 0x1 ;  /* 0x000000040000795c */ /* 0x000fe20000300000 */
.L_x_7050:
[----:B------:R-:W-:-:S05]  /*2240*/  VIADD R5, R236, 0x10000 ;  /* 0x00010000ec057836 */ /* 0x000fca0000000000 */
[----:B------:R-:W-:-:S04]  /*2250*/  SHF.R.U32.HI R5, RZ, 0x4, R5 ;  /* 0x00000004ff057819 */ /* 0x000fc80000011605 */
[----:B------:R-:W-:Y:S01]  /*2260*/  LOP3.LUT R5, R5, 0x3fff, RZ, 0xc0, !PT ;  /* 0x00003fff05057812 */ /* 0x000fe200078ec0ff */
[----:B--2---:R-:W-:Y:S06]  /*2270*/  @P1 BRA `(.L_x_7051) ;  /* 0x0000000000081947 */ /* 0x004fec0003800000 */
[----:B------:R-:W2:Y:S02]  /*2280*/  SYNCS.PHASECHK.TRANS64.TRYWAIT P1, [R6+URZ+0x30c10], R21 ;  /* 0x030c1015060075a7 */ /* 0x000ea4000802017f */
[----:B--2---:R-:W-:Y:S05]  /*2290*/  @!P1 BRA `(.L_x_7052) ;  /* 0x000000b400349947 */ /* 0x004fea0003800000 */
.L_x_7051:
        /* <DEDUP_REMOVED lines=64> */
.L_x_7053:
[----:B------:R1:W1:Y:S01]  /*26a0*/  SYNCS.PHASECHK.TRANS64.TRYWAIT P1, [R6+URZ+0x30c30], R21 ;  /* 0x030c3015060075a7 */ /* 0x000262000802017f */
[----:B------:R-:W-:Y:S05]  /*26b0*/  @!P0 BRA `(.L_x_7054) ;  /* 0x0000000000048947 */ /* 0x000fea0003800000 */
[----:B------:R-:W-:Y:S01]  /*26c0*/  BPT.TRAP 0x1 ;  /* 0x000000040000795c */ /* 0x000fe20000300000 */
.L_x_7054:
[----:B------:R-:W-:-:S05]  /*26d0*/  VIADD R15, R236, 0x18000 ;  /* 0x00018000ec0f7836 */ /* 0x000fca0000000000 */
[----:B------:R-:W-:-:S04]  /*26e0*/  SHF.R.U32.HI R15, RZ, 0x4, R15 ;  /* 0x00000004ff0f7819 */ /* 0x000fc8000001160f */
[----:B------:R-:W-:-:S04]  /*26f0*/  LOP3.LUT R15, R15, 0x3fff, RZ, 0xc0, !PT ;  /* 0x00003fff0f0f7812 */ /* 0x000fc800078ec0ff */
[----:B------:R-:W-:Y:S01]  /*2700*/  LOP3.LUT R17, R15, 0x10000, RZ, 0xfc, !PT ;  /* 0x000100000f117812 */ /* 0x000fe200078efcff */
[----:B-1----:R-:W-:Y:S06]  /*2710*/  @P1 BRA `(.L_x_7055) ;  /* 0x0000000000081947 */ /* 0x002fec0003800000 */
[----:B------:R-:W1:Y:S02]  /*2720*/  SYNCS.PHASECHK.TRANS64.TRYWAIT P1, [R6+URZ+0x30c30], R21 ;  /* 0x030c3015060075a7 */ /* 0x000e64000802017f */
[----:B-1----:R-:W-:Y:S05]  /*2730*/  @!P1 BRA `(.L_x_7056) ;  /* 0x000000b000209947 */ /* 0x002fea0003800000 */
.L_x_7055:
        /* <DEDUP_REMOVED lines=21> */
[----:B--2---:R-:W1:Y:S01]  /*2890*/  SHFL.IDX PT, R19, R10, R237, 0x1f ;  /* 0x00001fed0a137589 */ /* 0x004e6200000e0000 */
[----:B------:R-:W-:Y:S01]  /*28a0*/  HGMMA.64x128x16.F32 R24, gdesc[UR4], RZ, !UPT, gsb0 ;  /* 0x01e00000041879f0 */ /* 0x000fe2000c0008ff */
[----:B------:R-:W-:Y:S01]  /*28b0*/  UIADD3 UR6, UR8, 0x2, URZ ;  /* 0x0000000208067890 */ /* 0x000fe2000fffe03f */
[C---:B------:R-:W-:Y:S01]  /*28c0*/  ISETP.GT.AND P5, PT, R18.reuse, RZ, PT ;  /* 0x000000ff1200720c */ /* 0x040fe20003fa4270 */
[----:B------:R-:W-:Y:S01]  /*28d0*/  UIADD3 UR4, UR9, 0x2, URZ ;  /* 0x0000000209047890 */ /* 0x000fe2000fffe03f */
[----:B------:R-:W-:Y:S01]  /*28e0*/  ISETP.GT.AND P6, PT, R18, 0x1, PT ;  /* 0x000000011200780c */ /* 0x000fe20003fc4270 */
[----:B------:R-:W-:Y:S01]  /*28f0*/  UMOV UR7, 0x40000040 ;  /* 0x4000004000077882 */ /* 0x000fe20000000000 */
[----:B------:R-:W-:Y:S01]  /*2900*/  UMOV UR5, 0x40000040 ;  /* 0x4000004000057882 */ /* 0x000fe20000000000 */
[----:B------:R-:W-:Y:S01]  /*2910*/  FSEL R88, R88, -INF , !P5 ;  /* 0xff80000058587808 */ /* 0x000fe20006800000 */
[----:B------:R-:W2:Y:S01]  /*2920*/  SHFL.IDX PT, R222, R10, R233, 0x1f ;  /* 0x00001fe90ade7589 */ /* 0x000ea200000e0000 */
[----:B------:R-:W-:Y:S01]  /*2930*/  FSEL R89, R89, -INF , !P6 ;  /* 0xff80000059597808 */ /* 0x000fe20007000000 */
[----:B------:R-:W-:Y:S01]  /*2940*/  VIADD R232, R8, 0x14 ;  /* 0x0000001408e87836 */ /* 0x000fe20000000000 */
        /* <DEDUP_REMOVED lines=11> */
[----:B------:R-:W-:Y:S01]  /*2a00*/  SHFL.IDX PT, R221, R10, R234, 0x1f ;  /* 0x00001fea0add7589 */ /* 0x000fe200000e0000 */
[----:B------:R-:W-:Y:S01]  /*2a10*/  FSEL R92, R92, -INF , !P1 ;  /* 0xff8000005c5c7808 */ /* 0x000fe20004800000 */
[----:B-1----:R-:W-:Y:S01]  /*2a20*/  FFMA.FTZ R219, R89, UR10, -R19 ;  /* 0x0000000a59db7c23 */ /* 0x002fe20008010813 */
[----:B------:R-:W-:Y:S01]  /*2a30*/  FSEL R93, R93, -INF , !P2 ;  /* 0xff8000005d5d7808 */ /* 0x000fe20005000000 */
[----:B------:R-:W1:Y:S01]  /*2a40*/  SHFL.IDX PT, R89, R10, R232, 0x1f ;  /* 0x00001fe80a597589 */ /* 0x000e6200000e0000 */
[----:B------:R-:W-:-:S02]  /*2a50*/  FSEL R96, R96, -INF , !P3 ;  /* 0xff80000060607808 */ /* 0x000fc40005800000 */
[----:B------:R-:W-:Y:S01]  /*2a60*/  FSEL R97, R97, -INF , !P4 ;  /* 0xff80000061617808 */ /* 0x000fe20006000000 */
[----:B---3--:R-:W-:Y:S01]  /*2a70*/  SHFL.IDX PT, R223, R14, R230, 0x1f ;  /* 0x00001fe60edf7589 */ /* 0x008fe200000e0000 */
[----:B------:R-:W-:Y:S01]  /*2a80*/  FSEL R100, R100, -INF , !P5 ;  /* 0xff80000064647808 */ /* 0x000fe20006800000 */
[----:B--2---:R-:W-:Y:S01]  /*2a90*/  FFMA.FTZ R21, R96, UR10, -R222 ;  /* 0x0000000a60157c23 */ /* 0x004fe200080108de */
[----:B------:R-:W-:Y:S01]  /*2aa0*/  FSEL R101, R101, -INF , !P6 ;  /* 0xff80000065657808 */ /* 0x000fe20007000000 */
[----:B------:R-:W-:Y:S01]  /*2ab0*/  SHFL.IDX PT, R96, R14, R235, 0x1f ;  /* 0x00001feb0e607589 */ /* 0x000fe200000e0000 */
[----:B------:R-:W-:Y:S01]  /*2ac0*/  ISETP.GT.AND P1, PT, R18, 0x20, PT ;  /* 0x000000201200780c */ /* 0x000fe20003f24270 */
[----:B------:R-:W-:Y:S01]  /*2ad0*/  IMAD R15, R0, 0x400, R15 ;  /* 0x00000400000f7824 */ /* 0x000fe200078e020f */
[C---:B------:R-:W-:Y:S01]  /*2ae0*/  ISETP.GT.AND P2, PT, R18.reuse, 0x21, PT ;  /* 0x000000211200780c */ /* 0x040fe20003f44270 */
[----:B------:R-:W-:Y:S01]  /*2af0*/  SHFL.IDX PT, R225, R11, R235, 0x1f ;  /* 0x00001feb0be17589 */ /* 0x000fe200000e0000 */
[C---:B------:R-:W-:Y:S01]  /*2b00*/  ISETP.GT.AND P3, PT, R18.reuse, 0x28, PT ;  /* 0x000000281200780c */ /* 0x040fe20003f64270 */
[----:B------:R-:W-:Y:S01]  /*2b10*/  MUFU.EX2 R219, R219 ;  /* 0x000000db00db7308 */ /* 0x000fe20000000800 */
[C---:B------:R-:W-:Y:S01]  /*2b20*/  ISETP.GT.AND P4, PT, R18.reuse, 0x29, PT ;  /* 0x000000291200780c */ /* 0x040fe20003f84270 */
[----:B------:R-:W-:Y:S01]  /*2b30*/  SHFL.IDX PT, R226, R11, R234, 0x1f ;  /* 0x00001fea0be27589 */ /* 0x000fe200000e0000 */
[----:B------:R-:W-:-:S02]  /*2b40*/  ISETP.GT.AND P5, PT, R18, 0x30, PT ;  /* 0x000000301200780c */ /* 0x000fc40003fa4270 */
[----:B------:R-:W-:Y:S01]  /*2b50*/  ISETP.GT.AND P6, PT, R18, 0x31, PT ;  /* 0x000000311200780c */ /* 0x000fe20003fc4270 */
[----:B------:R-:W-:Y:S01]  /*2b60*/  SHFL.IDX PT, R227, R13, R231, 0x1f ;  /* 0x00001fe70de37589 */ /* 0x000fe200000e0000 */
        /* <DEDUP_REMOVED lines=38> */
[----:B------:R-:W2:Y:S01]  /*2dd0*/  SHFL.IDX PT, R17, R10, R8, 0x1f ;  /* 0x00001f080a117589 */ /* 0x000ea200000e0000 */
[----:B------:R-:W-:Y:S02]  /*2de0*/  ISETP.GT.AND P1, PT, R7, 0x8, PT ;  /* 0x000000080700780c */ /* 0x000fe40003f24270 */
[----:B------:R-:W-:Y:S02]  /*2df0*/  FSEL R149, R149, -INF , !P6 ;  /* 0xff80000095957808 */ /* 0x000fe40007000000 */
[----:B------:R-:W-:Y:S02]  /*2e00*/  SEL R18, R18, 0x80, P1 ;  /* 0x0000008012127807 */ /* 0x000fe40000800000 */
[----:B------:R-:W-:-:S02]  /*2e10*/  FSEL R141, R141, -INF , !P2 ;  /* 0xff8000008d8d7808 */ /* 0x000fc40005000000 */
[C---:B------:R-:W-:Y:S02]  /*2e20*/  ISETP.GT.AND P1, PT, R18.reuse, 0x1, PT ;  /* 0x000000011200780c */ /* 0x040fe40003f24270 */
[----:B------:R-:W-:Y:S02]  /*2e30*/  ISETP.GT.AND P6, PT, R18, RZ, PT ;  /* 0x000000ff1200720c */ /* 0x000fe40003fc4270 */
[----:B------:R-:W-:Y:S01]  /*2e40*/  FSEL R218, R91, -INF , !P1 ;  /* 0xff8000005bda7808 */ /* 0x000fe20004800000 */
[----:B------:R-:W-:Y:S02]  /*2e50*/  WARPGROUP.DEPBAR.LE gsb0, 0x0 ;  /* 0x00008000000079c5 */ /* 0x000fe40000010000 */
[----:B------:R-:W-:Y:S01]  /*2e60*/  WARPGROUP.ARRIVE ;  /* 0x00000000000079c5 */ /* 0x000fe20000000000 */
[----:B------:R-:W3:Y:S01]  /*2e70*/  SHFL.IDX PT, R91, R10, R231, 0x1f ;  /* 0x00001fe70a5b7589 */ /* 0x000ee200000e0000 */
[----:B------:R-:W-:Y:S01]  /*2e80*/  FFMA.FTZ R218, R218, UR10, -R19 ;  /* 0x0000000adada7c23 */ /* 0x000fe20008010813 */
[----:B-1----:R-:W-:Y:S01]  /*2e90*/  FFMA.FTZ R19, R97, UR10, -R89 ;  /* 0x0000000a61137c23 */ /* 0x002fe20008010859 */
[----:B------:R-:W-:Y:S01]  /*2ea0*/  FSEL R144, R144, -INF , !P3 ;  /* 0xff80000090907808 */ /* 0x000fe20005800000 */
[----:B------:R-:W-:Y:S01]  /*2eb0*/  SHFL.IDX PT, R97, R14, R234, 0x1f ;  /* 0x00001fea0e617589 */ /* 0x000fe200000e0000 */
[----:B------:R-:W-:Y:S01]  /*2ec0*/  HGMMA.64x128x16.F32 R24, gdesc[UR4], R24, gsb0 ;  /* 0x01e00000041879f0 */ /* 0x000fe20008000818 */
[----:B------:R-:W-:Y:S01]  /*2ed0*/  FSEL R145, R145, -INF , !P4 ;  /* 0xff80000091917808 */ /* 0x000fe20006000000 */
[--C-:B--2---:R-:W-:Y:S01]  /*2ee0*/  FFMA.FTZ R88, R88, UR10, -R17.reuse ;  /* 0x0000000a58587c23 */ /* 0x104fe20008010811 */
[----:B------:R-:W-:Y:S01]  /*2ef0*/  FSEL R148, R148, -INF , !P5 ;  /* 0xff80000094947808 */ /* 0x000fe20006800000 */
[----:B------:R-:W-:Y:S01]  /*2f00*/  UIADD3 UR6, UR8, 0x4, URZ ;  /* 0x0000000408067890 */ /* 0x000fe2000fffe03f */
[----:B------:R-:W-:Y:S01]  /*2f10*/  FSEL R217, R90, -INF , !P6 ;  /* 0xff8000005ad97808 */ /* 0x000fe20007000000 */
[----:B------:R1:W2:Y:S01]  /*2f20*/  MUFU.EX2 R216, R88 ;  /* 0x0000005800d87308 */ /* 0x0002a20000000800 */
[C---:B------:R-:W-:Y:S01]  /*2f30*/  ISETP.GT.AND P2, PT, R18.reuse, 0x8, PT ;  /* 0x000000081200780c */ /* 0x040fe20003f44270 */
[----:B------:R-:W4:Y:S01]  /*2f40*/  SHFL.IDX PT, R90, R10, R230, 0x1f ;  /* 0x00001fe60a5a7589 */ /* 0x000f2200000e0000 */
[C---:B------:R-:W-:Y:S01]  /*2f50*/  ISETP.GT.AND P3, PT, R18.reuse, 0x9, PT ;  /* 0x000000091200780c */ /* 0x040fe20003f64270 */
[----:B------:R-:W-:Y:S01]  /*2f60*/  FFMA.FTZ R217, R217, UR10, -R17 ;  /* 0x0000000ad9d97c23 */ /* 0x000fe20008010811 */
[----:B------:R-:W-:Y:S01]  /*2f70*/  ISETP.GT.AND P4, PT, R18, 0x10, PT ;  /* 0x000000101200780c */ /* 0x000fe20003f84270 */
[----:B------:R-:W-:Y:S01]  /*2f80*/  FFMA.FTZ R17, R92, UR10, -R20 ;  /* 0x0000000a5c117c23 */ /* 0x000fe20008010814 */
[----:B------:R-:W-:Y:S01]  /*2f90*/  ISETP.GT.AND P5, PT, R18, 0x11, PT ;  /* 0x000000111200780c */ /* 0x000fe20003fa4270 */
[----:B------:R-:W5:Y:S01]  /*2fa0*/  SHFL.IDX PT, R92, R14, R8, 0x1f ;  /* 0x00001f080e5c7589 */ /* 0x000f6200000e0000 */
[----:B-1----:R-:W-:Y:S01]  /*2fb0*/  FFMA.FTZ R88, R108, UR10, -R96 ;  /* 0x0000000a6c587c23 */ /* 0x002fe20008010860 */
[C---:B------:R-:W-:Y:S01]  /*2fc0*/  ISETP.GT.AND P6, PT, R18.reuse, 0x18, PT ;  /* 0x000000181200780c */ /* 0x040fe20003fc4270 */
[----:B------:R-:W-:Y:S01]  /*2fd0*/  UIADD3 UR4, UR9, 0x4, URZ ;  /* 0x0000000409047890 */ /* 0x000fe2000fffe03f */
[----:B------:R-:W-:Y:S01]  /*2fe0*/  ISETP.GT.AND P1, PT, R18, 0x19, PT ;  /* 0x000000191200780c */ /* 0x000fe20003f24270 */
[----:B------:R-:W-:Y:S01]  /*2ff0*/  SHFL.IDX PT, R108, R14, R231, 0x1f ;  /* 0x00001fe70e6c7589 */ /* 0x000fe200000e0000 */
[----:B------:R-:W-:Y:S01]  /*3000*/  FSEL R220, R94, -INF , !P2 ;  /* 0xff8000005edc7808 */ /* 0x000fe20005000000 */
[----:B------:R-:W-:Y:S01]  /*3010*/  UMOV UR7, 0x40000040 ;  /* 0x4000004000077882 */ /* 0x000fe20000000000 */
[----:B------:R-:W-:Y:S01]  /*3020*/  FSEL R95, R95, -INF , !P3 ;  /* 0xff8000005f5f7808 */ /* 0x000fe20005800000 */
[----:B------:R-:W1:Y:S01]  /*3030*/  SHFL.IDX PT, R94, R14, R237, 0x1f ;  /* 0x00001fed0e5e7589 */ /* 0x000e6200000e0000 */
[----:B------:R-:W-:Y:S01]  /*3040*/  FSEL R98, R98, -INF , !P4 ;  /* 0xff80000062627808 */ /* 0x000fe20006000000 */
[----:B------:R-:W-:Y:S01]  /*3050*/  FFMA.FTZ R220, R220, UR10, -R20 ;  /* 0x0000000adcdc7c23 */ /* 0x000fe20008010814 */
[----:B------:R-:W-:Y:S01]  /*3060*/  FSEL R99, R99, -INF , !P5 ;  /* 0xff80000063637808 */ /* 0x000fe20006800000 */
[----:B---3--:R-:W-:Y:S01]  /*3070*/  FFMA.FTZ R20, R100, UR10, -R91 ;  /* 0x0000000a64147c23 */ /* 0x008fe2000801085b */
[----:B------:R-:W-:Y:S01]  /*3080*/  FSEL R102, R102, -INF , !P6 ;  /* 0xff80000066667808 */ /* 0x000fe20007000000 */
[----:B------:R-:W-:Y:S01]  /*3090*/  FFMA.FTZ R222, R98, UR10, -R222 ;  /* 0x0000000a62de7c23 */ /* 0x000fe200080108de */
[----:B------:R-:W-:Y:S01]  /*30a0*/  FSEL R103, R103, -INF , !P1 ;  /* 0xff80000067677808 */ /* 0x000fe20004800000 */
[----:B------:R-:W3:Y:S01]  /*30b0*/  SHFL.IDX PT, R98, R14, R233, 0x1f ;  /* 0x00001fe90e627589 */ /* 0x000ee200000e0000 */
[C---:B------:R-:W-:Y:S01]  /*30c0*/  ISETP.GT.AND P2, PT, R18.reuse, 0x20, PT ;  /* 0x000000201200780c */ /* 0x040fe20003f44270 */
[----:B------:R-:W-:Y:S01]  /*30d0*/  UMOV UR5, 0x40000040 ;  /* 0x4000004000057882 */ /* 0x000fe20000000000 */
[C---:B------:R-:W-:Y:S01]  /*30e0*/  ISETP.GT.AND P3, PT, R18.reuse, 0x21, PT ;  /* 0x000000211200780c */ /* 0x040fe20003f64270 */
[----:B------:R3:W2:Y:S01]  /*30f0*/  SHFL.IDX PT, R100, R14, R232, 0x1f ;  /* 0x00001fe80e647589 */ /* 0x0006a200000e0000 */
[C---:B------:R-:W-:Y:S01]  /*3100*/  ISETP.GT.AND P4, PT, R18.reuse, 0x28, PT ;  /* 0x000000281200780c */ /* 0x040fe20003f84270 */
[----:B----4-:R-:W-:Y:S01]  /*3110*/  FFMA.FTZ R101, R101, UR10, -R90 ;  /* 0x0000000a65657c23 */ /* 0x010fe2000801085a */
[----:B------:R-:W-:Y:S01]  /*3120*/  ISETP.GT.AND P5, PT, R18, 0x29, PT ;  /* 0x000000291200780c */ /* 0x000fe20003fa4270 */
[----:B-----5:R-:W-:Y:S01]  /*3130*/  FFMA.FTZ R22, R104, UR10, -R92 ;  /* 0x0000000a68167c23 */ /* 0x020fe2000801085c */
[C---:B------:R-:W-:Y:S01]  /*3140*/  ISETP.GT.AND P6, PT, R18.reuse, 0x30, PT ;  /* 0x000000301200780c */ /* 0x040fe20003fc4270 */
[----:B------:R-:W-:Y:S01]  /*3150*/  MUFU.EX2 R10, R21 ;  /* 0x00000015000a7308 */ /* 0x000fe20000000800 */
[----:B------:R-:W-:-:S02]  /*3160*/  ISETP.GT.AND P1, PT, R18, 0x31, PT ;  /* 0x000000311200780c */ /* 0x000fc40003f24270 */
[----:B------:R-:W-:Y:S02]  /*3170*/  FSEL R106, R106, -INF , !P2 ;  /* 0xff8000006a6a7808 */ /* 0x000fe40005000000 */
[----:B------:R-:W-:Y:S01]  /*3180*/  FSEL R107, R107, -INF , !P3 ;  /* 0xff8000006b6b7808 */ /* 0x000fe20005800000 */
[--C-:B-1----:R-:W-:Y:S01]  /*3190*/  FFMA.FTZ R23, R105, UR10, -R94.reuse ;  /* 0x0000000a69177c23 */ /* 0x102fe2000801085e */
[----:B------:R-:W-:Y:S01]  /*31a0*/  FSEL R110, R110, -INF , !P4 ;  /* 0xff8000006e6e7808 */ /* 0x000fe20006000000 */
[----:B------:R-:W-:Y:S01]  /*31b0*/  MUFU.EX2 R21, R101 ;  /* 0x0000006500157308 */ /* 0x000fe20000000800 */
[----:B------:R-:W-:Y:S01]  /*31c0*/  FSEL R111, R111, -INF , !P5 ;  /* 0xff8000006f6f7808 */ /* 0x000fe20006800000 */
[----:B------:R-:W-:Y:S01]  /*31d0*/  FFMA.FTZ R107, R107, UR10, -R94 ;  /* 0x0000000a6b6b7c23 */ /* 0x000fe2000801085e */
[----:B------:R-:W-:Y:S01]  /*31e0*/  FSEL R114, R114, -INF , !P6 ;  /* 0xff80000072727808 */ /* 0x000fe20007000000 */
[----:B------:R-:W-:Y:S01]  /*31f0*/  FFMA.FTZ R110, R110, UR10, -R96 ;  /* 0x0000000a6e6e7c23 */ /* 0x000fe20008010860 */
[----:B------:R-:W-:Y:S01]  /*3200*/  FSEL R115, R115, -INF , !P1 ;  /* 0xff80000073737808 */ /* 0x000fe20004800000 */
[----:B---3--:R-:W-:Y:S01]  /*3210*/  FFMA.FTZ R14, R112, UR10, -R98 ;  /* 0x0000000a700e7c23 */ /* 0x008fe20008010862 */
[----:B------:R-:W-:Y:S01]  /*3220*/  ISETP.GT.AND P2, PT, R18, 0x38, PT ;  /* 0x000000381200780c */ /* 0x000fe20003f44270 */
[----:B------:R-:W-:Y:S01]  /*3230*/  FFMA.FTZ R112, R102, UR10, -R91 ;  /* 0x0000000a66707c23 */ /* 0x000fe2000801085b */
[C---:B------:R-:W-:Y:S01]  /*3240*/  ISETP.GT.AND P3, PT, R18.reuse, 0x39, PT ;  /* 0x000000391200780c */ /* 0x040fe20003f64270 */
[----:B--2---:R-:W-:Y:S01]  /*3250*/  FFMA.FTZ R91, R113, UR10, -R100 ;  /* 0x0000000a715b7c23 */ /* 0x004fe20008010864 */
[C---:B------:R-:W-:Y:S01]  /*3260*/  ISETP.GT.AND P4, PT, R18.reuse, 0x40, PT ;  /* 0x000000401200780c */ /* 0x040fe20003f84270 */
[----:B------:R-:W-:Y:S01]  /*3270*/  FFMA.FTZ R113, R103, UR10, -R90 ;  /* 0x0000000a67717c23 */ /* 0x000fe2000801085a */
[C---:B------:R-:W-:Y:S01]  /*3280*/  ISETP.GT.AND P5, PT, R18.reuse, 0x41, PT ;  /* 0x000000411200780c */ /* 0x040fe20003fa4270 */
[----:B------:R-:W-:Y:S01]  /*3290*/  MUFU.EX2 R90, R91 ;  /* 0x0000005b005a7308 */ /* 0x000fe20000000800 */
[----:B------:R-:W-:Y:S01]  /*32a0*/  ISETP.GT.AND P6, PT, R18, 0x48, PT ;  /* 0x000000481200780c */ /* 0x000fe20003fc4270 */
[----:B------:R-:W-:Y:S01]  /*32b0*/  FFMA.FTZ R114, R114, UR10, -R98 ;  /* 0x0000000a72727c23 */ /* 0x000fe20008010862 */
[----:B------:R-:W-:Y:S01]  /*32c0*/  ISETP.GT.AND P1, PT, R18, 0x49, PT ;  /* 0x000000491200780c */ /* 0x000fe20003f24270 */
[----:B------:R-:W-:Y:S01]  /*32d0*/  FFMA.FTZ R111, R111, UR10, -R97 ;  /* 0x0000000a6f6f7c23 */ /* 0x000fe20008010861 */
[----:B------:R-:W-:Y:S01]  /*32e0*/  FSEL R118, R118, -INF , !P2 ;  /* 0xff80000076767808 */ /* 0x000fe20005000000 */
[----:B------:R-:W-:Y:S01]  /*32f0*/  FFMA.FTZ R115, R115, UR10, -R100 ;  /* 0x0000000a73737c23 */ /* 0x000fe20008010864 */
        /* <DEDUP_REMOVED lines=13> */
[----:B------:R-:W-:Y:S02]  /*33d0*/  ISETP.GT.AND P1, PT, R18, 0x61, PT ;  /* 0x000000611200780c */ /* 0x000fe40003f24270 */
[----:B------:R-:W-:Y:S02]  /*33e0*/  FSEL R130, R130, -INF , !P2 ;  /* 0xff80000082827808 */ /* 0x000fe40005000000 */
[----:B------:R-:W-:Y:S01]  /*33f0*/  FSEL R131, R131, -INF , !P3 ;  /* 0xff80000083837808 */ /* 0x000fe20005800000 */
[----:B------:R-:W-:Y:S02]  /*3400*/  WARPGROUP.DEPBAR.LE gsb0, 0x0 ;  /* 0x00008000000079c5 */ /* 0x000fe40000010000 */
[----:B------:R-:W-:Y:S01]  /*3410*/  FSEL R134, R134, -INF , !P4 ;  /* 0xff80000086867808 */ /* 0x000fe20006000000 */
[----:B------:R-:W-:Y:S01]  /*3420*/  WARPGROUP.ARRIVE ;  /* 0x00000000000079c5 */ /* 0x000fe20000000000 */
[----:B------:R-:W-:Y:S01]  /*3430*/  FSEL R135, R135, -INF , !P5 ;  /* 0xff80000087877808 */ /* 0x000fe20006800000 */
[----:B------:R-:W-:Y:S01]  /*3440*/  MUFU.EX2 R217, R217 ;  /* 0x000000d900d97308 */ /* 0x000fe20000000800 */
[----:B------:R-:W-:-:S02]  /*3450*/  FSEL R138, R138, -INF , !P6 ;  /* 0xff8000008a8a7808 */ /* 0x000fc40007000000 */
[----:B------:R-:W-:Y:S01]  /*3460*/  FSEL R139, R139, -INF , !P1 ;  /* 0xff8000008b8b7808 */ /* 0x000fe20004800000 */
[----:B------:R-:W-:Y:S01]  /*3470*/  HGMMA.64x128x16.F32 R24, gdesc[UR4], R24, gsb0 ;  /* 0x01e00000041879f0 */ /* 0x000fe20008000818 */
[C---:B------:R-:W-:Y:S01]  /*3480*/  ISETP.GT.AND P2, PT, R18.reuse, 0x68, PT ;  /* 0x000000681200780c */ /* 0x040fe20003f44270 */
[----:B------:R-:W-:Y:S01]  /*3490*/  UIADD3 UR6, UR8, 0x6, URZ ;  /* 0x0000000608067890 */ /* 0x000fe2000fffe03f */
[C---:B------:R-:W-:Y:S01]  /*34a0*/  ISETP.GT.AND P3, PT, R18.reuse, 0x69, PT ;  /* 0x000000691200780c */ /* 0x040fe20003f64270 */
[----:B------:R-:W-:Y:S01]  /*34b0*/  UIADD3 UR4, UR9, 0x6, URZ ;  /* 0x0000000609047890 */ /* 0x000fe2000fffe03f */
[C---:B------:R-:W-:Y:S01]  /*34c0*/  ISETP.GT.AND P4, PT, R18.reuse, 0x70, PT ;  /* 0x000000701200780c */ /* 0x040fe20003f84270 */
[----:B------:R-:W-:Y:S01]  /*34d0*/  UMOV UR7, 0x40000040 ;  /* 0x4000004000077882 */ /* 0x000fe20000000000 */
[C---:B------:R-:W-:Y:S01]  /*34e0*/  ISETP.GT.AND P5, PT, R18.reuse, 0x71, PT ;  /* 0x000000711200780c */ /* 0x040fe20003fa4270 */
[----:B------:R-:W-:Y:S01]  /*34f0*/  UMOV UR5, 0x40000040 ;  /* 0x4000004000057882 */ /* 0x000fe20000000000 */
[C---:B------:R-:W-:Y:S01]  /*3500*/  ISETP.GT.AND P6, PT, R18.reuse, 0x78, PT ;  /* 0x000000781200780c */ /* 0x040fe20003fc4270 */
[----:B------:R-:W-:Y:S01]  /*3510*/  MUFU.EX2 R220, R220 ;  /* 0x000000dc00dc7308 */ /* 0x000fe20000000800 */
[----:B------:R-:W-:Y:S01]  /*3520*/  ISETP.GT.AND P1, PT, R18, 0x79, PT ;  /* 0x000000791200780c */ /* 0x000fe20003f24270 */
[----:B------:R-:W-:Y:S01]  /*3530*/  FFMA.FTZ R18, R93, UR10, -R221 ;  /* 0x0000000a5d127c23 */ /* 0x000fe200080108dd */
[----:B------:R-:W-:Y:S01]  /*3540*/  FFMA.FTZ R93, R109, UR10, -R97 ;  /* 0x0000000a6d5d7c23 */ /* 0x000fe20008010861 */
[----:B------:R-:W-:Y:S01]  /*3550*/  FFMA.FTZ R221, R95, UR10, -R221 ;  /* 0x0000000a5fdd7c23 */ /* 0x000fe200080108dd */
[----:B------:R-:W-:Y:S01]  /*3560*/  FFMA.FTZ R95, R116, UR10, -R108 ;  /* 0x0000000a745f7c23 */ /* 0x000fe2000801086c */
[----:B------:R-:W-:Y:S01]  /*3570*/  FFMA.FTZ R109, R99, UR10, -R89 ;  /* 0x0000000a636d7c23 */ /* 0x000fe20008010859 */
[----:B------:R-:W1:Y:S01]  /*3580*/  SHFL.IDX PT, R116, R11, R237, 0x1f ;  /* 0x00001fed0b747589 */ /* 0x000e6200000e0000 */
[----:B------:R2:W-:Y:S01]  /*3590*/  MUFU.EX2 R89, R93 ;  /* 0x0000005d00597308 */ /* 0x0005e20000000800 */
[----:B------:R-:W-:-:S02]  /*35a0*/  FFMA.FTZ R99, R125, UR10, -R226 ;  /* 0x0000000a7d637c23 */ /* 0x000fc400080108e2 */
[----:B------:R-:W-:Y:S05]  /*35b0*/  SHFL.IDX PT, R125, R11, R230, 0x1f ;  /* 0x00001fe60b7d7589 */ /* 0x000fea00000e0000 */
[----:B------:R3:W-:Y:S01]  /*35c0*/  MUFU.EX2 R91, R95 ;  /* 0x0000005f005b7308 */ /* 0x0007e20000000800 */
[----:B--2---:R-:W-:Y:S01]  /*35d0*/  FFMA.FTZ R93, R117, UR10, -R223 ;  /* 0x0000000a755d7c23 */ /* 0x004fe200080108df */
[----:B------:R-:W-:-:S06]  /*35e0*/  FFMA.FTZ R117, R106, UR10, -R92 ;  /* 0x0000000a6a757c23 */ /* 0x000fcc000801085c */
[----:B------:R2:W-:Y:S01]  /*35f0*/  MUFU.EX2 R92, R93 ;  /* 0x0000005d005c7308 */ /* 0x0005e20000000800 */
[----:B---3--:R-:W-:Y:S02]  /*3600*/  FFMA.FTZ R95, R124, UR10, -R225 ;  /* 0x0000000a7c5f7c23 */ /* 0x008fe400080108e1 */
[----:B------:R-:W3:Y:S01]  /*3610*/  SHFL.IDX PT, R124, R11, R231, 0x1f ;  /* 0x00001fe70b7c7589 */ /* 0x000ee200000e0000 */
[----:B-1----:R-:W-:-:S04]  /*3620*/  FFMA.FTZ R121, R121, UR10, -R116 ;  /* 0x0000000a79797c23 */ /* 0x002fc80008010874 */
[----:B------:R-:W-:Y:S01]  /*3630*/  MUFU.EX2 R20, R20 ;  /* 0x0000001400147308 */ /* 0x000fe20000000800 */
[----:B--2---:R-:W-:Y:S02]  /*3640*/  FFMA.FTZ R93, R120, UR10, -R224 ;  /* 0x0000000a785d7c23 */ /* 0x004fe400080108e0 */
[----:B------:R-:W1:Y:S05]  /*3650*/  SHFL.IDX PT, R120, R11, R233, 0x1f ;  /* 0x00001fe90b787589 */ /* 0x000e6a00000e0000 */
[----:B------:R2:W-:Y:S01]  /*3660*/  MUFU.EX2 R94, R121 ;  /* 0x00000079005e7308 */ /* 0x0005e20000000800 */
[----:B------:R-:W-:-:S07]  /*3670*/  FFMA.FTZ R105, R148, UR10, -R227 ;  /* 0x0000000a94697c23 */ /* 0x000fce00080108e3 */
[----:B------:R-:W-:Y:S01]  /*3680*/  MUFU.EX2 R222, R222 ;  /* 0x000000de00de7308 */ /* 0x000fe20000000800 */
[----:B--2---:R2:W4:Y:S01]  /*3690*/  SHFL.IDX PT, R121, R11, R232, 0x1f ;  /* 0x00001fe80b797589 */ /* 0x00452200000e0000 */
[----:B---3--:R-:W-:-:S03]  /*36a0*/  FFMA.FTZ R98, R132, UR10, -R124 ;  /* 0x0000000a84627c23 */ /* 0x008fc6000801087c */
[----:B------:R-:W3:Y:S03]  /*36b0*/  SHFL.IDX PT, R132, R13, R235, 0x1f ;  /* 0x00001feb0d847589 */ /* 0x000ee600000e0000 */
[----:B------:R-:W-:Y:S01]  /*36c0*/  MUFU.EX2 R22, R22 ;  /* 0x0000001600167308 */ /* 0x000fe20000000800 */
[----:B-1----:R-:W-:Y:S02]  /*36d0*/  FFMA.FTZ R96, R128, UR10, -R120 ;  /* 0x0000000a80607c23 */ /* 0x002fe40008010878 */
[----:B------:R-:W1:Y:S05]  /*36e0*/  SHFL.IDX PT, R128, R13, R8, 0x1f ;  /* 0x00001f080d807589 */ /* 0x000e6a00000e0000 */
[----:B--2---:R2:W-:Y:S08]  /*36f0*/  MUFU.EX2 R11, R99 ;  /* 0x00000063000b7308 */ /* 0x0045f00000000800 */
[----:B------:R-:W-:Y:S01]  /*3700*/  MUFU.EX2 R23, R23 ;  /* 0x0000001700177308 */ /* 0x000fe20000000800 */
[----:B----4-:R-:W-:Y:S01]  /*3710*/  FFMA.FTZ R97, R129, UR10, -R121 ;  /* 0x0000000a81617c23 */ /* 0x010fe20008010879 */
[----:B--2---:R-:W-:Y:S01]  /*3720*/  FFMA.FTZ R99, R133, UR10, -R125 ;  /* 0x0000000a85637c23 */ /* 0x004fe2000801087d */
[----:B------:R-:W2:Y:S01]  /*3730*/  SHFL.IDX PT, R129, R13, R237, 0x1f ;  /* 0x00001fed0d817589 */ /* 0x000ea200000e0000 */
[----:B---3--:R-:W-:-:S03]  /*3740*/  FFMA.FTZ R102, R140, UR10, -R132 ;  /* 0x0000000a8c667c23 */ /* 0x008fc60008010884 */
[----:B------:R-:W-:Y:S01]  /*3750*/  SHFL.IDX PT, R133, R13, R233, 0x1f ;  /* 0x00001fe90d857589 */ /* 0x000fe200000e0000 */
[----:B------:R-:W-:Y:S03]  /*3760*/  MUFU.EX2 R88, R88 ;  /* 0x0000005800587308 */ /* 0x000fe60000000800 */
[----:B------:R-:W-:Y:S01]  /*3770*/  SHFL.IDX PT, R140, R13, R230, 0x1f ;  /* 0x00001fe60d8c7589 */ /* 0x000fe200000e0000 */
[----:B-1----:R-:W-:-:S03]  /*3780*/  FFMA.FTZ R100, R136, UR10, -R128 ;  /* 0x0000000a88647c23 */ /* 0x002fc60008010880 */
[----:B------:R-:W1:Y:S01]  /*3790*/  SHFL.IDX PT, R136, R13, R234, 0x1f ;  /* 0x00001fea0d887589 */ /* 0x000e6200000e0000 */
[----:B------:R-:W-:Y:S08]  /*37a0*/  MUFU.EX2 R107, R107 ;  /* 0x0000006b006b7308 */ /* 0x000ff00000000800 */
[----:B------:R-:W-:Y:S01]  /*37b0*/  MUFU.EX2 R110, R110 ;  /* 0x0000006e006e7308 */ /* 0x000fe20000000800 */
[----:B--2---:R-:W-:-:S02]  /*37c0*/  FFMA.FTZ R101, R137, UR10, -R129 ;  /* 0x0000000a89657c23 */ /* 0x004fc40008010881 */
[----:B------:R2:W3:Y:S05]  /*37d0*/  SHFL.IDX PT, R137, R13, R232, 0x1f ;  /* 0x00001fe80d897589 */ /* 0x0004ea00000e0000 */
[----:B------:R-:W-:Y:S08]  /*37e0*/  MUFU.EX2 R14, R14 ;  /* 0x0000000e000e7308 */ /* 0x000ff00000000800 */
[----:B--2---:R1:W-:Y:S01]  /*37f0*/  MUFU.EX2 R13, R102 ;  /* 0x00000066000d7308 */ /* 0x0043e20000000800 */
[----:B------:R-:W-:-:S02]  /*3800*/  WARPGROUP.DEPBAR.LE gsb0, 0x0 ;  /* 0x00008000000079c5 */ /* 0x000fc40000010000 */
[----:B-1----:R-:W-:Y:S01]  /*3810*/  FFMA.FTZ R102, R141, UR10, -R136 ;  /* 0x0000000a8d667c23 */ /* 0x002fe20008010888 */
[----:B------:R-:W-:Y:S01]  /*3820*/  WARPGROUP.ARRIVE ;  /* 0x00000000000079c5 */ /* 0x000fe20000000000 */
[----:B------:R-:W2:Y:S01]  /*3830*/  LDL R141, [R1+0x28] ;  /* 0x00002800018d7983 */ /* 0x000ea20000100800 */
[----:B------:R-:W-:Y:S01]  /*3840*/  FFMA.FTZ R118, R118, UR10, -R108 ;  /* 0x0000000a76767c23 */ /* 0x000fe2000801086c */
[----:B------:R-:W-:Y:S01]  /*3850*/  FFMA.FTZ R135, R135, UR10, -R125 ;  /* 0x0000000a87877c23 */ /* 0x000fe2000801087d */
[----:B------:R-:W-:Y:S01]  /*3860*/  FFMA.FTZ R123, R123, UR10, -R116 ;  /* 0x0000000a7b7b7c23 */ /* 0x000fe20008010874 */
[----:B------:R-:W-:Y:S01]  /*3870*/  FFMA.FTZ R131, R131, UR10, -R121 ;  /* 0x0000000a83837c23 */ /* 0x000fe20008010879 */
[----:B------:R-:W-:Y:S01]  /*3880*/  HGMMA.64x128x16.F32 R24, gdesc[UR4], R24, gsb0 ;  /* 0x01e00000041879f0 */ /* 0x000fe20008000818 */
[----:B------:R-:W-:Y:S01]  /*3890*/  R2UR UR4, R15 ;  /* 0x000000000f0472ca */ /* 0x000fe200000e0000 */
[----:B------:R-:W-:Y:S01]  /*38a0*/  FFMA.FTZ R134, R134, UR10, -R124 ;  /* 0x0000000a86867c23 */ /* 0x000fe2000801087c */
[----:B------:R-:W-:Y:S01]  /*38b0*/  FSEL R108, R147, -INF , !P5 ;  /* 0xff800000936c7808 */ /* 0x000fe20006800000 */
[----:B------:R-:W-:Y:S01]  /*38c0*/  FFMA.FTZ R130, R130, UR10, -R120 ;  /* 0x0000000a82827c23 */ /* 0x000fe20008010878 */
[----:B------:R-:W-:Y:S01]  /*38d0*/  FSEL R15, R142, -INF , !P2 ;  /* 0xff8000008e0f7808 */ /* 0x000fe20005000000 */
[--C-:B---3--:R-:W-:Y:S01]  /*38e0*/  FFMA.FTZ R104, R145, UR10, -R137.reuse ;  /* 0x0000000a91687c23 */ /* 0x108fe20008010889 */
[----:B------:R-:W1:Y:S01]  /*38f0*/  MUFU.EX2 R97, R97 ;  /* 0x0000006100617308 */ /* 0x000e620000000800 */
[----:B------:R-:W-:-:S02]  /*3900*/  FFMA.FTZ R137, R108, UR10, -R137 ;  /* 0x0000000a6c897c23 */ /* 0x000fc40008010889 */
[----:B------:R-:W-:Y:S01]  /*3910*/  FFMA.FTZ R132, R15, UR10, -R132 ;  /* 0x0000000a0f847c23 */ /* 0x000fe20008010884 */
[----:B------:R-:W-:Y:S01]  /*3920*/  FFMA.FTZ R126, R126, UR10, -R225 ;  /* 0x0000000a7e7e7c23 */ /* 0x000fe200080108e1 */
[----:B------:R-:W-:-:S03]  /*3930*/  FFMA.FTZ R127, R127, UR10, -R226 ;  /* 0x0000000a7f7f7c23 */ /* 0x000fc600080108e2 */
[----:B------:R-:W3:Y:S01]  /*3940*/  MUFU.EX2 R130, R130 ;  /* 0x0000008200827308 */ /* 0x000ee20000000800 */
[----:B------:R-:W-:-:S07]  /*3950*/  FFMA.FTZ R138, R138, UR10, -R128 ;  /* 0x0000000a8a8a7c23 */ /* 0x000fce0008010880 */
[----:B------:R-:W4:Y:S08]  /*3960*/  MUFU.EX2 R18, R18 ;  /* 0x0000001200127308 */ /* 0x000f300000000800 */
[----:B------:R-:W5:Y:S08]  /*3970*/  MUFU.EX2 R98, R98 ;  /* 0x0000006200627308 */ /* 0x000f700000000800 */
        /* <DEDUP_REMOVED lines=14> */
[----:B------:R-:W-:Y:S01]  /*3a60*/  MUFU.EX2 R93, R93 ;  /* 0x0000005d005d7308 */ /* 0x000fe20000000800 */
[----:B------:R-:W-:-:S02]  /*3a70*/  WARPGROUP.DEPBAR.LE gsb0, 0x0 ;  /* 0x00008000000079c5 */ /* 0x000fc40000010000 */
[----:B------:R-:W1:Y:S04]  /*3a80*/  LDS R16, [R16+0x400] ;  /* 0x0004000010107984 */ /* 0x000e680000000800 */
[----:B------:R-:W-:Y:S04]  /*3a90*/  LDS R228, [R228+0x400] ;  /* 0x00040000e4e47984 */ /* 0x000fe80000000800 */
[----:B------:R-:W-:Y:S04]  /*3aa0*/  LDS R12, [R12+0x400] ;  /* 0x000400000c0c7984 */ /* 0x000fe80000000800 */
[----:B------:R-:W-:Y:S04]  /*3ab0*/  LDS R9, [R9+0x400] ;  /* 0x0004000009097984 */ /* 0x000fe80000000800 */
[----:B-1----:R-:W1:Y:S04]  /*3ac0*/  SHFL.IDX PT, R125, R16, R8, 0x1f ;  /* 0x00001f08107d7589 */ /* 0x002e6800000e0000 */
[----:B------:R-:W3:Y:S04]  /*3ad0*/  SHFL.IDX PT, R108, R16, R232, 0x1f ;  /* 0x00001fe8106c7589 */ /* 0x000ee800000e0000 */
[----:B------:R-:W4:Y:S04]  /*3ae0*/  SHFL.IDX PT, R124, R16, R237, 0x1f ;  /* 0x00001fed107c7589 */ /* 0x000f2800000e0000 */
[----:B------:R-:W5:Y:S04]  /*3af0*/  SHFL.IDX PT, R121, R16, R235, 0x1f ;  /* 0x00001feb10797589 */ /* 0x000f6800000e0000 */
[----:B------:R-:W5:Y:S04]  /*3b00*/  SHFL.IDX PT, R116, R16, R233, 0x1f ;  /* 0x00001fe910747589 */ /* 0x000f6800000e0000 */
[----:B------:R-:W5:Y:S04]  /*3b10*/  SHFL.IDX PT, R15, R16, R231, 0x1f ;  /* 0x00001fe7100f7589 */ /* 0x000f6800000e0000 */
[----:B------:R-:W5:Y:S01]  /*3b20*/  SHFL.IDX PT, R120, R16, R234, 0x1f ;  /* 0x00001fea10787589 */ /* 0x000f6200000e0000 */
[--C-:B-1----:R-:W-:Y:S01]  /*3b30*/  FADD.FTZ R24, R24, -R125.reuse ;  /* 0x8000007d18187221 */ /* 0x102fe20000010000 */
[----:B------:R-:W-:-:S02]  /*3b40*/  FADD.FTZ R26, R26, -R125 ;  /* 0x8000007d1a1a7221 */ /* 0x000fc40000010000 */
[----:B------:R-:W-:Y:S01]  /*3b50*/  SHFL.IDX PT, R125, R16, R230, 0x1f ;  /* 0x00001fe6107d7589 */ /* 0x000fe200000e0000 */
[----:B---3--:R-:W-:-:S03]  /*3b60*/  FADD.FTZ R33, R33, -R108 ;  /* 0x8000006c21217221 */ /* 0x008fc60000010000 */
[----:B------:R-:W1:Y:S01]  /*3b70*/  SHFL.IDX PT, R16, R228, R232, 0x1f ;  /* 0x00001fe8e4107589 */ /* 0x000e6200000e0000 */
[----:B------:R-:W-:Y:S01]  /*3b80*/  FADD.FTZ R35, R35, -R108 ;  /* 0x8000006c23237221 */ /* 0x000fe20000010000 */
[--C-:B----4-:R-:W-:Y:S01]  /*3b90*/  FADD.FTZ R25, R25, -R124.reuse ;  /* 0x8000007c19197221 */ /* 0x110fe20000010000 */
[----:B------:R-:W-:Y:S01]  /*3ba0*/  FADD.FTZ R27, R27, -R124 ;  /* 0x8000007c1b1b7221 */ /* 0x000fe20000010000 */
[--C-:B-----5:R-:W-:Y:S01]  /*3bb0*/  FADD.FTZ R28, R28, -R121.reuse ;  /* 0x800000791c1c7221 */ /* 0x120fe20000010000 */
[----:B------:R-:W-:Y:S01]  /*3bc0*/  FADD.FTZ R30, R30, -R121 ;  /* 0x800000791e1e7221 */ /* 0x000fe20000010000 */
[----:B------:R-:W3:Y:S01]  /*3bd0*/  SHFL.IDX PT, R108, R228, R233, 0x1f ;  /* 0x00001fe9e46c7589 */ /* 0x000ee200000e0000 */
[--C-:B------:R-:W-:Y:S01]  /*3be0*/  FADD.FTZ R32, R32, -R116.reuse ;  /* 0x8000007420207221 */ /* 0x100fe20000010000 */
[----:B------:R-:W-:Y:S02]  /*3bf0*/  FADD.FTZ R34, R34, -R116 ;  /* 0x8000007422227221 */ /* 0x000fe40000010000 */
[----:B------:R-:W4:Y:S01]  /*3c00*/  SHFL.IDX PT, R124, R228, R8, 0x1f ;  /* 0x00001f08e47c7589 */ /* 0x000f2200000e0000 */
        /* <DEDUP_REMOVED lines=11> */
[--C-:B---3--:R-:W-:Y:S01]  /*3cc0*/  FADD.FTZ R48, R48, -R108.reuse ;  /* 0x8000006c30307221 */ /* 0x108fe20000010000 */
[----:B------:R-:W-:Y:S02]  /*3cd0*/  FADD.FTZ R50, R50, -R108 ;  /* 0x8000006c32327221 */ /* 0x000fe40000010000 */
[----:B------:R-:W1:Y:S01]  /*3ce0*/  SHFL.IDX PT, R231, R9, R231, 0x1f ;  /* 0x00001fe709e77589 */ /* 0x000e6200000e0000 */
[--C-:B------:R-:W-:Y:S01]  /*3cf0*/  FADD.FTZ R37, R37, -R125.reuse ;  /* 0x8000007d25257221 */ /* 0x100fe20000010000 */
[----:B------:R-:W-:Y:S01]  /*3d00*/  FADD.FTZ R39, R39, -R125 ;  /* 0x8000007d27277221 */ /* 0x000fe20000010000 */
[--C-:B----4-:R-:W-:Y:S01]  /*3d10*/  FADD.FTZ R40, R40, -R124.reuse ;  /* 0x8000007c28287221 */ /* 0x110fe20000010000 */
[----:B------:R-:W-:Y:S01]  /*3d20*/  FADD.FTZ R42, R42, -R124 ;  /* 0x8000007c2a2a7221 */ /* 0x000fe20000010000 */
[--C-:B-----5:R-:W-:Y:S01]  /*3d30*/  FADD.FTZ R44, R44, -R121.reuse ;  /* 0x800000792c2c7221 */ /* 0x120fe20000010000 */
[----:B------:R-:W-:Y:S01]  /*3d40*/  FADD.FTZ R46, R46, -R121 ;  /* 0x800000792e2e7221 */ /* 0x000fe20000010000 */
[----:B------:R-:W3:Y:S01]  /*3d50*/  SHFL.IDX PT, R108, R12, R232, 0x1f ;  /* 0x00001fe80c6c7589 */ /* 0x000ee200000e0000 */
        /* <DEDUP_REMOVED lines=8> */
[----:B------:R-:W4:Y:S04]  /*3de0*/  SHFL.IDX PT, R116, R12, R233, 0x1f ;  /* 0x00001fe90c747589 */ /* 0x000f2800000e0000 */
[----:B------:R-:W5:Y:S01]  /*3df0*/  SHFL.IDX PT, R12, R12, R230, 0x1f ;  /* 0x00001fe60c0c7589 */ /* 0x000f6200000e0000 */
[--C-:B------:R-:W-:Y:S01]  /*3e00*/  FADD.FTZ R41, R41, -R120.reuse ;  /* 0x8000007829297221 */ /* 0x100fe20000010000 */
[----:B------:R-:W-:-:S02]  /*3e10*/  FADD.FTZ R43, R43, -R120 ;  /* 0x800000782b2b7221 */ /* 0x000fc40000010000 */
[----:B------:R-:W-:Y:S04]  /*3e20*/  SHFL.IDX PT, R237, R9, R237, 0x1f ;  /* 0x00001fed09ed7589 */ /* 0x000fe800000e0000 */
[----:B------:R-:W2:Y:S01]  /*3e30*/  SHFL.IDX PT, R120, R9, R8, 0x1f ;  /* 0x00001f0809787589 */ /* 0x000ea200000e0000 */
[----:B------:R-:W5:Y:S01]  /*3e40*/  MUFU.EX2 R126, R126 ;  /* 0x0000007e007e7308 */ /* 0x000f620000000800 */
[----:B-1----:R-:W-:Y:S01]  /*3e50*/  FADD.FTZ R128, R84, -R231 ;  /* 0x800000e754807221 */ /* 0x002fe20000010000 */
[----:B------:R-:W-:Y:S01]  /*3e60*/  FMUL.FTZ R84, R216, R24 ;  /* 0x00000018d8547220 */ /* 0x000fe20000410000 */
[----:B------:R-:W1:Y:S01]  /*3e70*/  SHFL.IDX PT, R228, R228, R230, 0x1f ;  /* 0x00001fe6e4e47589 */ /* 0x000e6200000e0000 */
[----:B------:R-:W-:-:S04]  /*3e80*/  FMUL.FTZ R25, R219, R25 ;  /* 0x00000019db197220 */ /* 0x000fc80000410000 */
[----:B------:R-:W1:Y:S01]  /*3e90*/  MUFU.EX2 R127, R127 ;  /* 0x0000007f007f7308 */ /* 0x000e620000000800 */
[----:B------:R-:W2:Y:S01]  /*3ea0*/  SHFL.IDX PT, R235, R9, R235, 0x1f ;  /* 0x00001feb09eb7589 */ /* 0x000ea200000e0000 */
[----:B---3--:R-:W-:Y:S01]  /*3eb0*/  FADD.FTZ R65, R65, -R108 ;  /* 0x8000006c41417221 */ /* 0x008fe20000010000 */
[----:B----4-:R-:W-:Y:S02]  /*3ec0*/  FADD.FTZ R66, R66, -R116 ;  /* 0x8000007442427221 */ /* 0x010fe40000010000 */
[----:B------:R-:W3:Y:S04]  /*3ed0*/  SHFL.IDX PT, R234, R9, R234, 0x1f ;  /* 0x00001fea09ea7589 */ /* 0x000ee800000e0000 */
[----:B------:R-:W4:Y:S04]  /*3ee0*/  SHFL.IDX PT, R233, R9, R233, 0x1f ;  /* 0x00001fe909e97589 */ /* 0x000f2800000e0000 */
[----:B------:R-:W4:Y:S04]  /*3ef0*/  SHFL.IDX PT, R232, R9, R232, 0x1f ;  /* 0x00001fe809e87589 */ /* 0x000f2800000e0000 */
[----:B------:R5:W4:Y:S01]  /*3f00*/  SHFL.IDX PT, R230, R9, R230, 0x1f ;  /* 0x00001fe609e67589 */ /* 0x000b2200000e0000 */
        /* <DEDUP_REMOVED lines=16> */
[----:B------:R-:W4:Y:S01]  /*4010*/  MUFU.EX2 R112, R112 ;  /* 0x0000007000707308 */ /* 0x000f220000000800 */
[----:B------:R-:W-:Y:S01]  /*4020*/  FADD.FTZ R62, R62, -R121 ;  /* 0x800000793e3e7221 */ /* 0x000fe20000010000 */
[----:B------:R-:W-:Y:S01]  /*4030*/  FADD.FTZ R15, R63, -R15 ;  /* 0x8000000f3f0f7221 */ /* 0x000fe20000010000 */
[----:B------:R-:W-:Y:S01]  /*4040*/  FFMA.FTZ R227, R150, UR10, -R227 ;  /* 0x0000000a96e37c23 */ /* 0x000fe200080108e3 */
[----:B------:R-:W-:-:S04]  /*4050*/  FFMA.FTZ R140, R151, UR10, -R140 ;  /* 0x0000000a978c7c23 */ /* 0x000fc8000801088c */
[----:B------:R-:W4:Y:S01]  /*4060*/  MUFU.EX2 R113, R113 ;  /* 0x0000007100717308 */ /* 0x000f220000000800 */
[----:B------:R-:W-:Y:S01]  /*4070*/  FADD.FTZ R231, R86, -R231 ;  /* 0x800000e756e77221 */ /* 0x000fe20000010000 */
[----:B------:R-:W-:Y:S01]  /*4080*/  F2FP.F16.F32.PACK_AB R86, R29, R28 ;  /* 0x0000001c1d56723e */ /* 0x000fe200000000ff */
[----:B------:R-:W-:-:S05]  /*4090*/  FMUL.FTZ R60, R95, R60 ;  /* 0x0000003c5f3c7220 */ /* 0x000fca0000410000 */
[----:B------:R-:W4:Y:S01]  /*40a0*/  MUFU.EX2 R122, R122 ;  /* 0x0000007a007a7308 */ /* 0x000f220000000800 */
[----:B------:R-:W-:Y:S01]  /*40b0*/  FMUL.FTZ R61, R11, R61 ;  /* 0x0000003d0b3d7220 */ /* 0x000fe20000410000 */
[----:B------:R-:W-:Y:S01]  /*40c0*/  FMUL.FTZ R62, R126, R62 ;  /* 0x0000003e7e3e7220 */ /* 0x000fe20000410000 */
[----:B-1----:R-:W-:-:S05]  /*40d0*/  FMUL.FTZ R15, R127, R15 ;  /* 0x0000000f7f0f7220 */ /* 0x002fca0000410000 */
[----:B------:R-:W1:Y:S01]  /*40e0*/  MUFU.EX2 R123, R123 ;  /* 0x0000007b007b7308 */ /* 0x000e620000000800 */
[----:B------:R-:W-:Y:S01]  /*40f0*/  F2FP.F16.F32.PACK_AB R66, R66, R9 ;  /* 0x000000094242723e */ /* 0x000fe200000000ff */
[----:B------:R-:W-:-:S06]  /*4100*/  FADD.FTZ R67, R67, -R108 ;  /* 0x8000006c43437221 */ /* 0x000fcc0000010000 */
[----:B------:R-:W1:Y:S01]  /*4110*/  MUFU.EX2 R117, R117 ;  /* 0x0000007500757308 */ /* 0x000e620000000800 */
[----:B--2---:R-:W-:Y:S01]  /*4120*/  FADD.FTZ R63, R72, -R120 ;  /* 0x80000078483f7221 */ /* 0x004fe20000010000 */
[----:B------:R-:W-:-:S06]  /*4130*/  FADD.FTZ R108, R73, -R237 ;  /* 0x800000ed496c7221 */ /* 0x000fcc0000010000 */
[----:B------:R-:W2:Y:S01]  /*4140*/  MUFU.EX2 R111, R111 ;  /* 0x0000006f006f7308 */ /* 0x000ea20000000800 */
[----:B------:R-:W-:-:S07]  /*4150*/  FADD.FTZ R12, R71, -R12 ;  /* 0x8000000c470c7221 */ /* 0x000fce0000010000 */
[----:B------:R-:W2:Y:S08]  /*4160*/  MUFU.EX2 R114, R114 ;  /* 0x0000007200727308 */ /* 0x000eb00000000800 */
[----:B------:R-:W2:Y:S08]  /*4170*/  MUFU.EX2 R115, R115 ;  /* 0x0000007300737308 */ /* 0x000eb00000000800 */
[----:B------:R-:W2:Y:S08]  /*4180*/  MUFU.EX2 R118, R118 ;  /* 0x0000007600767308 */ /* 0x000eb00000000800 */
[----:B------:R-:W2:Y:S01]  /*4190*/  MUFU.EX2 R119, R119 ;  /* 0x0000007700777308 */ /* 0x000ea20000000800 */
[----:B------:R-:W-:-:S07]  /*41a0*/  F2FP.F16.F32.PACK_AB R70, R61, R60 ;  /* 0x0000003c3d46723e */ /* 0x000fce00000000ff */
[----:B------:R-:W2:Y:S01]  /*41b0*/  MUFU.EX2 R131, R131 ;  /* 0x0000008300837308 */ /* 0x000ea20000000800 */
[----:B------:R-:W-:-:S07]  /*41c0*/  F2FP.F16.F32.PACK_AB R71, R15, R62 ;  /* 0x0000003e0f47723e */ /* 0x000fce00000000ff */
[----:B------:R-:W2:Y:S01]  /*41d0*/  MUFU.EX2 R134, R134 ;  /* 0x0000008600867308 */ /* 0x000ea20000000800 */
[----:B------:R-:W-:-:S07]  /*41e0*/  FMUL.FTZ R60, R100, R63 ;  /* 0x0000003f643c7220 */ /* 0x000fce0000410000 */
[----:B------:R-:W2:Y:S01]  /*41f0*/  MUFU.EX2 R135, R135 ;  /* 0x0000008700877308 */ /* 0x000ea20000000800 */
[----:B------:R-:W-:-:S07]  /*4200*/  FMUL.FTZ R15, R101, R108 ;  /* 0x0000006c650f7220 */ /* 0x000fce0000410000 */
[----:B------:R-:W-:Y:S01]  /*4210*/  MUFU.EX2 R102, R102 ;  /* 0x0000006600667308 */ /* 0x000fe20000000800 */
[----:B------:R-:W-:-:S07]  /*4220*/  FADD.FTZ R64, R64, -R116 ;  /* 0x8000007440407221 */ /* 0x000fce0000010000 */
[----:B------:R-:W2:Y:S08]  /*4230*/  MUFU.EX2 R138, R138 ;  /* 0x0000008a008a7308 */ /* 0x000eb00000000800 */
[----:B------:R-:W2:Y:S08]  /*4240*/  MUFU.EX2 R139, R139 ;  /* 0x0000008b008b7308 */ /* 0x000eb00000000800 */
[----:B------:R-:W2:Y:S08]  /*4250*/  MUFU.EX2 R132, R132 ;  /* 0x0000008400847308 */ /* 0x000eb00000000800 */
[----:B------:R-:W2:Y:S01]  /*4260*/  MUFU.EX2 R136, R136 ;  /* 0x0000008800887308 */ /* 0x000ea20000000800 */
[----:B------:R-:W-:-:S07]  /*4270*/  FADD.FTZ R56, R56, -R124 ;  /* 0x8000007c38387221 */ /* 0x000fce0000010000 */
[----:B------:R-:W2:Y:S01]  /*4280*/  MUFU.EX2 R103, R103 ;  /* 0x0000006700677308 */ /* 0x000ea20000000800 */
[----:B------:R-:W-:-:S07]  /*4290*/  FADD.FTZ R58, R58, -R124 ;  /* 0x8000007c3a3a7221 */ /* 0x000fce0000010000 */
[----:B------:R-:W-:Y:S01]  /*42a0*/  MUFU.EX2 R104, R104 ;  /* 0x0000006800687308 */ /* 0x000fe20000000800 */
[----:B------:R-:W-:-:S07]  /*42b0*/  FADD.FTZ R57, R57, -R125 ;  /* 0x8000007d39397221 */ /* 0x000fce0000010000 */
[----:B------:R-:W-:Y:S01]  /*42c0*/  MUFU.EX2 R105, R105 ;  /* 0x0000006900697308 */ /* 0x000fe20000000800 */
[----:B------:R-:W-:-:S07]  /*42d0*/  FADD.FTZ R59, R59, -R125 ;  /* 0x8000007d3b3b7221 */ /* 0x000fce0000010000 */
[----:B------:R-:W-:Y:S08]  /*42e0*/  MUFU.EX2 R106, R106 ;  /* 0x0000006a006a7308 */ /* 0x000ff00000000800 */
[----:B------:R-:W2:Y:S08]  /*42f0*/  MUFU.EX2 R133, R133 ;  /* 0x0000008500857308 */ /* 0x000eb00000000800 */
[----:B------:R-:W2:Y:S08]  /*4300*/  MUFU.EX2 R137, R137 ;  /* 0x0000008900897308 */ /* 0x000eb00000000800 */
[----:B------:R-:W2:Y:S08]  /*4310*/  MUFU.EX2 R28, R227 ;  /* 0x000000e3001c7308 */ /* 0x000eb00000000800 */
[----:B------:R-:W2:Y:S01]  /*4320*/  MUFU.EX2 R9, R140 ;  /* 0x0000008c00097308 */ /* 0x000ea20000000800 */
[----:B------:R-:W-:Y:S01]  /*4330*/  FMUL.FTZ R26, R217, R26 ;  /* 0x0000001ad91a7220 */ /* 0x000fe20000410000 */
[----:B------:R-:W-:Y:S01]  /*4340*/  FMUL.FTZ R27, R218, R27 ;  /* 0x0000001bda1b7220 */ /* 0x000fe20000410000 */
[--C-:B------:R-:W-:Y:S01]  /*4350*/  FADD.FTZ R53, R53, -R228.reuse ;  /* 0x800000e435357221 */ /* 0x100fe20000010000 */
[----:B------:R-:W-:Y:S01]  /*4360*/  FADD.FTZ R55, R55, -R228 ;  /* 0x800000e437377221 */ /* 0x000fe20000010000 */
[----:B------:R-:W-:Y:S01]  /*4370*/  FMUL.FTZ R30, R220, R30 ;  /* 0x0000001edc1e7220 */ /* 0x000fe20000410000 */
[----:B------:R-:W-:Y:S01]  /*4380*/  FMUL.FTZ R31, R221, R31 ;  /* 0x0000001fdd1f7220 */ /* 0x000fe20000410000 */
[----:B------:R-:W-:Y:S01]  /*4390*/  FMUL.FTZ R64, R96, R64 ;  /* 0x0000004060407220 */ /* 0x000fe20000410000 */
[----:B------:R-:W-:Y:S01]  /*43a0*/  F2FP.F16.F32.PACK_AB R60, R15, R60 ;  /* 0x0000003c0f3c723e */ /* 0x000fe200000000ff */
[----:B------:R-:W-:Y:S01]  /*43b0*/  FADD.FTZ R116, R76, -R235 ;  /* 0x800000eb4c747221 */ /* 0x000fe20000010000 */
[----:B---3--:R-:W-:Y:S01]  /*43c0*/  FADD.FTZ R124, R77, -R234 ;  /* 0x800000ea4d7c7221 */ /* 0x008fe20000010000 */
[----:B------:R-:W-:Y:S01]  /*43d0*/  FMUL.FTZ R32, R10, R32 ;  /* 0x000000200a207220 */ /* 0x000fe20000410000 */
[----:B------:R-:W-:Y:S01]  /*43e0*/  FMUL.FTZ R33, R19, R33 ;  /* 0x0000002113217220 */ /* 0x000fe20000410000 */
[----:B------:R-:W-:Y:S01]  /*43f0*/  FMUL.FTZ R34, R222, R34 ;  /* 0x00000022de227220 */ /* 0x000fe20000410000 */
[----:B-----5:R-:W-:Y:S01]  /*4400*/  FMUL.FTZ R35, R109, R35 ;  /* 0x000000236d237220 */ /* 0x020fe20000410000 */
[----:B------:R-:W-:Y:S01]  /*4410*/  FMUL.FTZ R36, R20, R36 ;  /* 0x0000002414247220 */ /* 0x000fe20000410000 */
[----:B------:R-:W-:Y:S01]  /*4420*/  FMUL.FTZ R37, R21, R37 ;  /* 0x0000002515257220 */ /* 0x000fe20000410000 */
[----:B----4-:R-:W-:Y:S01]  /*4430*/  FMUL.FTZ R38, R112, R38 ;  /* 0x0000002670267220 */ /* 0x010fe20000410000 */
[----:B------:R-:W-:Y:S01]  /*4440*/  FMUL.FTZ R39, R113, R39 ;  /* 0x0000002771277220 */ /* 0x000fe20000410000 */
[----:B------:R-:W-:Y:S01]  /*4450*/  FMUL.FTZ R56, R93, R56 ;  /* 0x000000385d387220 */ /* 0x000fe20000410000 */
[----:B------:R-:W-:Y:S01]  /*4460*/  FMUL.FTZ R57, R94, R57 ;  /* 0x000000395e397220 */ /* 0x000fe20000410000 */
[----:B------:R-:W-:Y:S01]  /*4470*/  FMUL.FTZ R58, R122, R58 ;  /* 0x0000003a7a3a7220 */ /* 0x000fe20000410000 */
[----:B-1----:R-:W-:Y:S01]  /*4480*/  FMUL.FTZ R59, R123, R59 ;  /* 0x0000003b7b3b7220 */ /* 0x002fe20000410000 */
        /* <DEDUP_REMOVED lines=15> */
[----:B--2---:R-:W-:Y:S01]  /*4580*/  FMUL.FTZ R47, R111, R47 ;  /* 0x0000002f6f2f7220 */ /* 0x004fe20000410000 */
        /* <DEDUP_REMOVED lines=207> */
.L_x_7057:
        /* <DEDUP_REMOVED lines=68> */
.L_x_7058:
        /* <DEDUP_REMOVED lines=12> */
.L_x_7048:
        /* <DEDUP_REMOVED lines=116> */
.L_x_7071:
[----:B------:R-:W-:-:S05]  /*5ec0*/  IMAD.U32 R7, RZ, RZ, UR36 ;  /* 0x00000024ff077e24 */ /* 0x000fca000f8e00ff */
[----:B------:R-:W-:-:S04]  /*5ed0*/  LOP3.LUT R7, R7, 0x1, RZ, 0xfc, !PT ;  /* 0x0000000107077812 */ /* 0x000fc800078efcff */
[----:B------:R-:W-:-:S13]  /*5ee0*/  ISETP.NE.AND P0, PT, R7, 0x3, PT ;  /* 0x000000030700780c */ /* 0x000fda0003f05270 */
[----:B--2---:R-:W-:Y:S05]  /*5ef0*/  @!P0 BRA `(.L_x_7061) ;  /* 0x0000000000048947 */ /* 0x004fea0003800000 */
[----:B------:R-:W-:Y:S01]  /*5f00*/  BPT.TRAP 0x1 ;  /* 0x000000040000795c */ /* 0x000fe20000300000 */
.L_x_7061:
[----:B------:R-:W-:Y:S01]  /*5f10*/  IMAD R7, R0, 0x8, R236 ;  /* 0x0000000800077824 */ /* 0x000fe200078e02ec */
[----:B------:R-:W-:-:S04]  /*5f20*/  SHF.L.U32 R18, R4, 0x1f, RZ ;  /* 0x0000001f04127819 */ /* 0x000fc800000006ff */
[----:B------:R1:W2:Y:S01]  /*5f30*/  SYNCS.PHASECHK.TRANS64.TRYWAIT P1, [R7+URZ+0x30c10], R18 ;  /* 0x030c1012070075a7 */ /* 0x0002a2000802017f */
[----:B------:R-:W-:Y:S05]  /*5f40*/  @!P0 BRA `(.L_x_7062) ;  /* 0x0000000000048947 */ /* 0x000fea0003800000 */
[----:B------:R-:W-:Y:S01]  /*5f50*/  BPT.TRAP 0x1 ;  /* 0x000000040000795c */ /* 0x000fe20000300000 */
.L_x_7062:
[----:B---3--:R-:W-:-:S05]  /*5f60*/  VIADD R8, R236, 0x10000 ;  /* 0x00010000ec087836 */ /* 0x008fca0000000000 */
[----:B------:R-:W-:-:S04]  /*5f70*/  SHF.R.U32.HI R8, RZ, 0x4, R8 ;  /* 0x00000004ff087819 */ /* 0x000fc80000011608 */
[----:B------:R-:W-:-:S04]  /*5f80*/  LOP3.LUT R8, R8, 0x3fff, RZ, 0xc0, !PT ;  /* 0x00003fff08087812 */ /* 0x000fc800078ec0ff */
[----:B------:R-:W-:Y:S01]  /*5f90*/  LOP3.LUT R9, R8, 0x10000, RZ, 0xfc, !PT ;  /* 0x0001000008097812 */ /* 0x000fe200078efcff */
[----:B--2---:R-:W-:Y:S06]  /*5fa0*/  @P1 BRA `(.L_x_7063) ;  /* 0x0000000000081947 */ /* 0x004fec0003800000 */
[----:B------:R-:W2:Y:S02]  /*5fb0*/  SYNCS.PHASECHK.TRANS64.TRYWAIT P1, [R7+URZ+0x30c10], R18 ;  /* 0x030c1012070075a7 */ /* 0x000ea4000802017f */
[----:B--2---:R-:W-:Y:S05]  /*5fc0*/  @!P1 BRA `(.L_x_7064) ;  /* 0x0000007800109947 */ /* 0x004fea0003800000 */
.L_x_7063:
        /* <DEDUP_REMOVED lines=63> */
.L_x_7065:
[----:B------:R1:W1:Y:S01]  /*63c0*/  SYNCS.PHASECHK.TRANS64.TRYWAIT P1, [R7+URZ+0x30c30], R18 ;  /* 0x030c3012070075a7 */ /* 0x000262000802017f */
[----:B------:R-:W-:Y:S05]  /*63d0*/  @!P0 BRA `(.L_x_7066) ;  /* 0x0000000000048947 */ /* 0x000fea0003800000 */
[----:B------:R-:W-:Y:S01]  /*63e0*/  BPT.TRAP 0x1 ;  /* 0x000000040000795c */ /* 0x000fe20000300000 */
.L_x_7066:
        /* <DEDUP_REMOVED lines=8> */
.L_x_7067:
        /* <DEDUP_REMOVED lines=8> */
[----:B---3--:R-:W-:Y:S01]  /*64f0*/  SHFL.IDX PT, R18, R231, R5, 0x1f ;  /* 0x00001f05e7127589 */ /* 0x008fe200000e0000 */
[C---:B------:R-:W-:Y:S01]  /*6500*/  VIADD R13, R5.reuse, 0x10 ;  /* 0x00000010050d7836 */ /* 0x040fe20000000000 */
[----:B------:R-:W-:Y:S01]  /*6510*/  ISETP.GT.AND P2, PT, R6, RZ, PT ;  /* 0x000000ff0600720c */ /* 0x000fe20003f44270 */
[C---:B------:R-:W-:Y:S01]  /*6520*/  VIADD R14, R5.reuse, 0x14 ;  /* 0x00000014050e7836 */ /* 0x040fe20000000000 */
[----:B--2---:R-:W-:Y:S01]  /*6530*/  SHFL.IDX PT, R9, R16, R5, 0x1f ;  /* 0x00001f0510097589 */ /* 0x004fe200000e0000 */
[C---:B------:R-:W-:Y:S01]  /*6540*/  VIADD R15, R5.reuse, 0x18 ;  /* 0x00000018050f7836 */ /* 0x040fe20000000000 */
[----:B------:R-:W-:Y:S01]  /*6550*/  FSEL R104, R104, -INF , P2 ;  /* 0xff80000068687808 */ /* 0x000fe20001000000 */
[C---:B------:R-:W-:Y:S01]  /*6560*/  VIADD R19, R5.reuse, 0x4 ;  /* 0x0000000405137836 */ /* 0x040fe20000000000 */
[----:B------:R-:W-:Y:S01]  /*6570*/  HGMMA.64x128x16.F32 R24, gdesc[UR4], RZ, !UPT, gsb0 ;  /* 0x01e00000041879f0 */ /* 0x000fe2000c0008ff */
[----:B------:R-:W-:Y:S01]  /*6580*/  UIADD3 UR4, UR6, 0x2, URZ ;  /* 0x0000000206047890 */ /* 0x000fe2000fffe03f */
[C---:B------:R-:W-:Y:S01]  /*6590*/  VIADD R17, R5.reuse, 0x8 ;  /* 0x0000000805117836 */ /* 0x040fe20000000000 */
[----:B------:R-:W1:Y:S01]  /*65a0*/  SHFL.IDX PT, R12, R16, R12, 0x1f ;  /* 0x00001f0c100c7589 */ /* 0x000e6200000e0000 */
[----:B------:R-:W-:Y:S01]  /*65b0*/  VIADD R20, R5, 0x1c ;  /* 0x0000001c05147836 */ /* 0x000fe20000000000 */
[----:B------:R-:W-:Y:S01]  /*65c0*/  ISETP.GT.AND P1, PT, R6, 0x8, PT ;  /* 0x000000080600780c */ /* 0x000fe20003f24270 */
[----:B------:R-:W-:Y:S01]  /*65d0*/  ULDC UR5, c[0x0][0x744] ;  /* 0x0001d10000057ab9 */ /* 0x000fe20000000800 */
[----:B------:R-:W-:Y:S01]  /*65e0*/  SHFL.IDX PT, R13, R16, R13, 0x1f ;  /* 0x00001f0d100d7589 */ /* 0x000fe200000e0000 */
[----:B------:R-:W-:Y:S01]  /*65f0*/  UMOV UR10, UR4 ;  /* 0x00000004000a7c82 */ /* 0x000fe20008000000 */
[----:B------:R-:W-:Y:S01]  /*6600*/  UIADD3 UR4, UR6, 0x4, URZ ;  /* 0x0000000406047890 */ /* 0x000fe2000fffe03f */
[----:B------:R-:W-:Y:S01]  /*6610*/  FSEL R101, R101, -INF , P2 ;  /* 0xff80000065657808 */ /* 0x000fe20001000000 */
[----:B------:R-:W-:Y:S01]  /*6620*/  SHFL.IDX PT, R14, R16, R14, 0x1f ;  /* 0x00001f0e100e7589 */ /* 0x000fe200000e0000 */
[----:B------:R-:W-:Y:S01]  /*6630*/  FSEL R93, R93, -INF , P2 ;  /* 0xff8000005d5d7808 */ /* 0x000fe20001000000 */
[----:B------:R-:W-:Y:S01]  /*6640*/  UIADD3 UR6, UR6, 0x6, URZ ;  /* 0x0000000606067890 */ /* 0x000fe2000fffe03f */
[----:B------:R-:W-:Y:S01]  /*6650*/  FSEL R230, R92, -INF , P2 ;  /* 0xff8000005ce67808 */ /* 0x000fe20001000000 */
[----:B------:R-:W2:Y:S01]  /*6660*/  SHFL.IDX PT, R15, R16, R15, 0x1f ;  /* 0x00001f0f100f7589 */ /* 0x000ea200000e0000 */
[----:B------:R-:W-:Y:S01]  /*6670*/  FSEL R94, R94, -INF , P1 ;  /* 0xff8000005e5e7808 */ /* 0x000fe20000800000 */
[----:B------:R-:W-:Y:S01]  /*6680*/  IMAD R217, R0, 0x400, R217 ;  /* 0x0000040000d97824 */ /* 0x000fe200078e02d9 */
[----:B------:R-:W-:Y:S01]  /*6690*/  FSEL R103, R103, -INF , P1 ;  /* 0xff80000067677808 */ /* 0x000fe20000800000 */
[----:B------:R-:W3:Y:S01]  /*66a0*/  SHFL.IDX PT, R22, R231, R17, 0x1f ;  /* 0x00001f11e7167589 */ /* 0x000ee200000e0000 */
[----:B------:R-:W-:-:S02]  /*66b0*/  FSEL R106, R106, -INF , P1 ;  /* 0xff8000006a6a7808 */ /* 0x000fc40000800000 */
        /* <DEDUP_REMOVED lines=10> */
[----:B------:R-:W-:Y:S01]  /*6760*/  FSEL R147, R147, -INF , P1 ;  /* 0xff80000093937808 */ /* 0x000fe20000800000 */
[----:B------:R-:W-:Y:S01]  /*6770*/  FFMA.FTZ R12, R95, UR5, -R12 ;  /* 0x000000055f0c7c23 */ /* 0x000fe2000801080c */
[----:B------:R-:W-:Y:S01]  /*6780*/  FSEL R89, R89, -INF , P2 ;  /* 0xff80000059597808 */ /* 0x000fe20001000000 */
[----:B------:R-:W5:Y:S01]  /*6790*/  MUFU.EX2 R9, R9 ;  /* 0x0000000900097308 */ /* 0x000f620000000800 */
[----:B-1----:R-:W-:Y:S01]  /*67a0*/  VIADD R93, R5, 0x1c ;  /* 0x0000001c055d7836 */ /* 0x002fe20000000000 */
[----:B------:R-:W-:Y:S02]  /*67b0*/  FSEL R91, R91, -INF , P1 ;  /* 0xff8000005b5b7808 */ /* 0x000fe40000800000 */
[----:B------:R-:W-:Y:S02]  /*67c0*/  FSEL R100, R100, -INF , P2 ;  /* 0xff80000064647808 */ /* 0x000fe40001000000 */
[----:B------:R-:W-:-:S02]  /*67d0*/  FSEL R113, R113, -INF , P2 ;  /* 0xff80000071717808 */ /* 0x000fc40001000000 */
[----:B------:R-:W-:Y:S01]  /*67e0*/  FSEL R108, R108, -INF , P2 ;  /* 0xff8000006c6c7808 */ /* 0x000fe20001000000 */
[----:B--2---:R-:W-:Y:S01]  /*67f0*/  FFMA.FTZ R100, R100, UR5, -R15 ;  /* 0x0000000564647c23 */ /* 0x004fe2000801080f */
[----:B------:R-:W-:Y:S01]  /*6800*/  FSEL R110, R110, -INF , P1 ;  /* 0xff8000006e6e7808 */ /* 0x000fe20000800000 */
[----:B------:R-:W-:Y:S01]  /*6810*/  MUFU.EX2 R12, R12 ;  /* 0x0000000c000c7308 */ /* 0x000fe20000000800 */
[----:B------:R-:W-:Y:S01]  /*6820*/  FSEL R112, R112, -INF , P2 ;  /* 0xff80000070707808 */ /* 0x000fe20001000000 */
[--C-:B---3--:R-:W-:Y:S01]  /*6830*/  FFMA.FTZ R21, R108, UR5, -R22.reuse ;  /* 0x000000056c157c23 */ /* 0x108fe20008010816 */
[----:B------:R-:W-:Y:S01]  /*6840*/  FSEL R114, R114, -INF , P1 ;  /* 0xff80000072727808 */ /* 0x000fe20000800000 */
[----:B------:R-:W-:Y:S01]  /*6850*/  FFMA.FTZ R22, R110, UR5, -R22 ;  /* 0x000000056e167c23 */ /* 0x000fe20008010816 */
[----:B------:R-:W-:Y:S02]  /*6860*/  FSEL R96, R96, -INF , P2 ;  /* 0xff80000060607808 */ /* 0x000fe40001000000 */
[----:B------:R-:W-:Y:S01]  /*6870*/  FSEL R98, R98, -INF , P1 ;  /* 0xff80000062627808 */ /* 0x000fe20000800000 */
[----:B------:R-:W-:Y:S01]  /*6880*/  MUFU.EX2 R228, R100 ;  /* 0x0000006400e47308 */ /* 0x000fe20000000800 */
[----:B------:R-:W-:Y:S01]  /*6890*/  FSEL R102, R102, -INF , P1 ;  /* 0xff80000066667808 */ /* 0x000fe20000800000 */
[--C-:B------:R-:W-:Y:S01]  /*68a0*/  FFMA.FTZ R96, R96, UR5, -R13.reuse ;  /* 0x0000000560607c23 */ /* 0x100fe2000801080d */
[----:B------:R-:W-:Y:S01]  /*68b0*/  FSEL R109, R109, -INF , P2 ;  /* 0xff8000006d6d7808 */ /* 0x000fe20001000000 */
[----:B------:R-:W-:Y:S01]  /*68c0*/  FFMA.FTZ R13, R98, UR5, -R13 ;  /* 0x00000005620d7c23 */ /* 0x000fe2000801080d */
[----:B------:R-:W-:Y:S01]  /*68d0*/  FSEL R97, R97, -INF , P2 ;  /* 0xff80000061617808 */ /* 0x000fe20001000000 */
[----:B----4-:R-:W1:Y:S01]  /*68e0*/  SHFL.IDX PT, R98, R223, R5, 0x1f ;  /* 0x00001f05df627589 */ /* 0x010e6200000e0000 */
[----:B------:R-:W-:Y:S01]  /*68f0*/  FFMA.FTZ R15, R102, UR5, -R15 ;  /* 0x00000005660f7c23 */ /* 0x000fe2000801080f */
[----:B------:R-:W-:Y:S01]  /*6900*/  FSEL R99, R99, -INF , P1 ;  /* 0xff80000063637808 */ /* 0x000fe20000800000 */
[----:B------:R-:W-:Y:S01]  /*6910*/  MUFU.EX2 R229, R96 ;  /* 0x0000006000e57308 */ /* 0x000fe20000000800 */
[----:B------:R-:W-:Y:S01]  /*6920*/  FSEL R119, R119, -INF , P1 ;  /* 0xff80000077777808 */ /* 0x000fe20000800000 */
[--C-:B------:R-:W-:Y:S01]  /*6930*/  FFMA.FTZ R97, R97, UR5, -R14.reuse ;  /* 0x0000000561617c23 */ /* 0x100fe2000801080e */
[----:B------:R-:W-:Y:S01]  /*6940*/  FSEL R105, R105, -INF , P2 ;  /* 0xff80000069697808 */ /* 0x000fe20001000000 */
[----:B------:R-:W-:Y:S01]  /*6950*/  FFMA.FTZ R14, R99, UR5, -R14 ;  /* 0x00000005630e7c23 */ /* 0x000fe2000801080e */
[----:B------:R-:W-:-:S02]  /*6960*/  FSEL R107, R107, -INF , P1 ;  /* 0xff8000006b6b7808 */ /* 0x000fc40000800000 */
[----:B------:R-:W-:Y:S01]  /*6970*/  FSEL R99, R121, -INF , P2 ;  /* 0xff80000079637808 */ /* 0x000fe20001000000 */
[----:B------:R1:W-:Y:S01]  /*6980*/  MUFU.EX2 R226, R97 ;  /* 0x0000006100e27308 */ /* 0x0003e20000000800 */
[----:B------:R-:W-:Y:S02]  /*6990*/  FSEL R123, R123, -INF , P1 ;  /* 0xff8000007b7b7808 */ /* 0x000fe40000800000 */
[----:B------:R-:W-:Y:S02]  /*69a0*/  FSEL R134, R134, -INF , P1 ;  /* 0xff80000086867808 */ /* 0x000fe40000800000 */
[----:B------:R-:W-:Y:S02]  /*69b0*/  FSEL R120, R120, -INF , P2 ;  /* 0xff80000078787808 */ /* 0x000fe40001000000 */
[----:B------:R-:W-:Y:S01]  /*69c0*/  FSEL R131, R131, -INF , P1 ;  /* 0xff80000083837808 */ /* 0x000fe20000800000 */
[----:B------:R-:W-:Y:S01]  /*69d0*/  MUFU.EX2 R15, R15 ;  /* 0x0000000f000f7308 */ /* 0x000fe20000000800 */
[----:B------:R-:W-:-:S02]  /*69e0*/  FSEL R111, R111, -INF , P1 ;  /* 0xff8000006f6f7808 */ /* 0x000fc40000800000 */
[----:B------:R-:W-:Y:S01]  /*69f0*/  FSEL R126, R126, -INF , P1 ;  /* 0xff8000007e7e7808 */ /* 0x000fe20000800000 */
[----:B-1----:R-:W-:Y:S01]  /*6a00*/  FFMA.FTZ R97, R120, UR5, -R98 ;  /* 0x0000000578617c23 */ /* 0x002fe20008010862 */
[----:B------:R-:W-:Y:S01]  /*6a10*/  FSEL R120, R144, -INF , P2 ;  /* 0xff80000090787808 */ /* 0x000fe20001000000 */
[----:B------:R-:W-:Y:S01]  /*6a20*/  VIADD R144, R5, 0xc ;  /* 0x0000000c05907836 */ /* 0x000fe20000000000 */
[----:B------:R-:W-:Y:S01]  /*6a30*/  FSEL R130, R130, -INF , P1 ;  /* 0xff80000082827808 */ /* 0x000fe20000800000 */
[----:B------:R-:W-:Y:S01]  /*6a40*/  MUFU.EX2 R222, R222 ;  /* 0x000000de00de7308 */ /* 0x000fe20000000800 */
[----:B------:R-:W-:Y:S02]  /*6a50*/  FSEL R135, R135, -INF , P1 ;  /* 0xff80000087877808 */ /* 0x000fe40000800000 */
[----:B------:R-:W1:Y:S01]  /*6a60*/  SHFL.IDX PT, R121, R218, R144, 0x1f ;  /* 0x00001f90da797589 */ /* 0x000e6200000e0000 */
[----:B------:R-:W-:Y:S02]  /*6a70*/  FSEL R142, R142, -INF , P1 ;  /* 0xff8000008e8e7808 */ /* 0x000fe40000800000 */
[----:B------:R-:W-:-:S02]  /*6a80*/  FSEL R139, R139, -INF , P1 ;  /* 0xff8000008b8b7808 */ /* 0x000fc40000800000 */
        /* <DEDUP_REMOVED lines=9> */
[----:B------:R-:W-:-:S05]  /*6b20*/  FSEL R150, R150, -INF , P1 ;  /* 0xff80000096967808 */ /* 0x000fca0000800000 */
[----:B------:R-:W-:Y:S01]  /*6b30*/  MUFU.EX2 R97, R97 ;  /* 0x0000006100617308 */ /* 0x000fe20000000800 */
[--C-:B-1----:R-:W-:Y:S01]  /*6b40*/  FFMA.FTZ R122, R122, UR5, -R121.reuse ;  /* 0x000000057a7a7c23 */ /* 0x102fe20008010879 */
[----:B------:R-:W-:-:S06]  /*6b50*/  FFMA.FTZ R121, R143, UR5, -R121 ;  /* 0x000000058f797c23 */ /* 0x000fcc0008010879 */
[----:B------:R-:W-:Y:S08]  /*6b60*/  MUFU.EX2 R98, R98 ;  /* 0x0000006200627308 */ /* 0x000ff00000000800 */
[----:B------:R-:W-:Y:S01]  /*6b70*/  MUFU.EX2 R21, R21 ;  /* 0x0000001500157308 */ /* 0x000fe20000000800 */
[----:B------:R-:W-:Y:S02]  /*6b80*/  WARPGROUP.DEPBAR.LE gsb0, 0x0 ;  /* 0x00008000000079c5 */ /* 0x000fe40000010000 */
[----:B------:R-:W-:-:S05]  /*6b90*/  WARPGROUP.ARRIVE ;  /* 0x00000000000079c5 */ /* 0x000fca0000000000 */
[----:B------:R-:W-:Y:S01]  /*6ba0*/  MUFU.EX2 R22, R22 ;  /* 0x0000001600167308 */ /* 0x000fe20000000800 */
[----:B-----5:R-:W-:Y:S02]  /*6bb0*/  R2UR UR8, R10 ;  /* 0x000000000a0872ca */ /* 0x020fe400000e0000 */
[----:B------:R-:W-:Y:S01]  /*6bc0*/  R2UR UR9, R11 ;  /* 0x000000000b0972ca */ /* 0x000fe200000e0000 */
[----:B------:R-:W1:Y:S04]  /*6bd0*/  SHFL.IDX PT, R10, R16, R19, 0x1f ;  /* 0x00001f13100a7589 */ /* 0x000e6800000e0000 */
[----:B------:R2:W3:Y:S04]  /*6be0*/  SHFL.IDX PT, R11, R16, R17, 0x1f ;  /* 0x00001f11100b7589 */ /* 0x0004e800000e0000 */
[----:B------:R-:W4:Y:S04]  /*6bf0*/  SHFL.IDX PT, R16, R16, R20, 0x1f ;  /* 0x00001f1410107589 */ /* 0x000f2800000e0000 */
[----:B------:R-:W-:Y:S01]  /*6c00*/  HGMMA.64x128x16.F32 R24, gdesc[UR8], R24, gsb0 ;  /* 0x01e00000081879f0 */ /* 0x000fe20008000818 */
[----:B------:R-:W-:Y:S01]  /*6c10*/  R2UR UR8, R234 ;  /* 0x00000000ea0872ca */ /* 0x000fe200000e0000 */
[----:B------:R-:W-:Y:S01]  /*6c20*/  UMOV UR10, UR4 ;  /* 0x00000004000a7c82 */ /* 0x000fe20008000000 */
[----:B------:R-:W-:Y:S01]  /*6c30*/  R2UR UR9, R235 ;  /* 0x00000000eb0972ca */ /* 0x000fe200000e0000 */
[----:B------:R-:W-:Y:S01]  /*6c40*/  UMOV UR11, 0x40000040 ;  /* 0x40000040000b7882 */ /* 0x000fe20000000000 */
[----:B--2---:R-:W-:Y:S01]  /*6c50*/  FFMA.FTZ R17, R104, UR5, -R18 ;  /* 0x0000000568117c23 */ /* 0x004fe20008010812 */
[----:B------:R-:W-:-:S02]  /*6c60*/  VIADD R104, R5, 0x18 ;  /* 0x0000001805687836 */ /* 0x000fc40000000000 */
[----:B------:R-:W-:Y:S01]  /*6c70*/  FFMA.FTZ R18, R106, UR5, -R18 ;  /* 0x000000056a127c23 */ /* 0x000fe20008010812 */
[----:B------:R-:W-:Y:S01]  /*6c80*/  VIADD R106, R5, 0x10 ;  /* 0x00000010056a7836 */ /* 0x000fe20000000000 */
[----:B------:R-:W2:Y:S01]  /*6c90*/  SHFL.IDX PT, R20, R231, R19, 0x1f ;  /* 0x00001f13e7147589 */ /* 0x000ea200000e0000 */
[----:B------:R-:W-:Y:S01]  /*6ca0*/  R2UR UR4, R217 ;  /* 0x00000000d90472ca */ /* 0x000fe200000e0000 */
[----:B------:R-:W-:Y:S01]  /*6cb0*/  MUFU.EX2 R17, R17 ;  /* 0x0000001100117308 */ /* 0x000fe20000000800 */
[--C-:B-1----:R-:W-:Y:S01]  /*6cc0*/  FFMA.FTZ R89, R89, UR5, -R10.reuse ;  /* 0x0000000559597c23 */ /* 0x102fe2000801080a */
[----:B------:R-:W1:Y:S01]  /*6cd0*/  SHFL.IDX PT, R90, R231, R106, 0x1f ;  /* 0x00001f6ae75a7589 */ /* 0x000e6200000e0000 */
[----:B------:R-:W-:Y:S01]  /*6ce0*/  FFMA.FTZ R10, R91, UR5, -R10 ;  /* 0x000000055b0a7c23 */ /* 0x000fe2000801080a */
[--C-:B---3--:R-:W-:Y:S01]  /*6cf0*/  FFMA.FTZ R230, R230, UR5, -R11.reuse ;  /* 0x00000005e6e67c23 */ /* 0x108fe2000801080b */
[----:B------:R-:W-:Y:S01]  /*6d00*/  FFMA.FTZ R11, R94, UR5, -R11 ;  /* 0x000000055e0b7c23 */ /* 0x000fe2000801080b */
[----:B------:R-:W-:Y:S02]  /*6d10*/  SHFL.IDX PT, R110, R223, R104, 0x1f ;  /* 0x00001f68df6e7589 */ /* 0x000fe400000e0000 */
[----:B------:R-:W-:Y:S01]  /*6d20*/  MUFU.EX2 R224, R89 ;  /* 0x0000005900e07308 */ /* 0x000fe20000000800 */
[--C-:B----4-:R-:W-:Y:S01]  /*6d30*/  FFMA.FTZ R101, R101, UR5, -R16.reuse ;  /* 0x0000000565657c23 */ /* 0x110fe20008010810 */
[----:B------:R-:W-:Y:S01]  /*6d40*/  FFMA.FTZ R16, R103, UR5, -R16 ;  /* 0x0000000567107c23 */ /* 0x000fe20008010810 */
[----:B------:R3:W-:Y:S01]  /*6d50*/  SHFL.IDX PT, R94, R231, R104, 0x1f ;  /* 0x00001f68e75e7589 */ /* 0x0007e200000e0000 */
[----:B------:R-:W-:-:S03]  /*6d60*/  VIADD R103, R5, 0xc ;  /* 0x0000000c05677836 */ /* 0x000fc60000000000 */
[----:B------:R-:W4:Y:S01]  /*6d70*/  SHFL.IDX PT, R106, R223, R106, 0x1f ;  /* 0x00001f6adf6a7589 */ /* 0x000f2200000e0000 */
[----:B------:R5:W-:Y:S03]  /*6d80*/  MUFU.EX2 R225, R101 ;  /* 0x0000006500e17308 */ /* 0x000be60000000800 */
[----:B------:R-:W4:Y:S01]  /*6d90*/  SHFL.IDX PT, R88, R231, R103, 0x1f ;  /* 0x00001f67e7587589 */ /* 0x000f2200000e0000 */
[----:B---3--:R-:W-:Y:S01]  /*6da0*/  FSEL R104, R127, -INF , P1 ;  /* 0xff8000007f687808 */ /* 0x008fe20000800000 */
[--C-:B--2---:R-:W-:Y:S02]  /*6db0*/  FFMA.FTZ R19, R105, UR5, -R20.reuse ;  /* 0x0000000569137c23 */ /* 0x104fe40008010814 */
[----:B------:R-:W2:Y:S01]  /*6dc0*/  SHFL.IDX PT, R103, R223, R103, 0x1f ;  /* 0x00001f67df677589 */ /* 0x000ea200000e0000 */
[----:B------:R-:W-:Y:S01]  /*6dd0*/  FFMA.FTZ R20, R107, UR5, -R20 ;  /* 0x000000056b147c23 */ /* 0x000fe20008010814 */
[----:B-----5:R-:W-:-:S02]  /*6de0*/  VIADD R101, R5, 0x14 ;  /* 0x0000001405657836 */ /* 0x020fc40000000000 */
[--C-:B-1----:R-:W-:Y:S01]  /*6df0*/  FFMA.FTZ R89, R112, UR5, -R90.reuse ;  /* 0x0000000570597c23 */ /* 0x102fe2000801085a */
[----:B------:R-:W-:Y:S01]  /*6e00*/  FFMA.FTZ R90, R114, UR5, -R90 ;  /* 0x00000005725a7c23 */ /* 0x000fe2000801085a */
[----:B------:R-:W-:Y:S01]  /*6e10*/  VIADD R114, R5, 0x8 ;  /* 0x0000000805727836 */ /* 0x000fe20000000000 */
[----:B------:R-:W-:Y:S01]  /*6e20*/  FSEL R107, R129, -INF , P2 ;  /* 0xff800000816b7808 */ /* 0x000fe20001000000 */
[----:B------:R-:W1:Y:S01]  /*6e30*/  SHFL.IDX PT, R92, R231, R101, 0x1f ;  /* 0x00001f65e75c7589 */ /* 0x000e6200000e0000 */
[----:B------:R-:W-:Y:S01]  /*6e40*/  FSEL R105, R128, -INF , P2 ;  /* 0xff80000080697808 */ /* 0x000fe20001000000 */
[----:B------:R-:W-:Y:S02]  /*6e50*/  MUFU.EX2 R10, R10 ;  /* 0x0000000a000a7308 */ /* 0x000fe40000000800 */
[----:B------:R3:W5:Y:S04]  /*6e60*/  SHFL.IDX PT, R231, R231, R93, 0x1f ;  /* 0x00001f5de7e77589 */ /* 0x00076800000e0000 */
[----:B------:R2:W5:Y:S01]  /*6e70*/  SHFL.IDX PT, R108, R223, R101, 0x1f ;  /* 0x00001f65df6c7589 */ /* 0x00056200000e0000 */
[--C-:B----4-:R-:W-:Y:S01]  /*6e80*/  FFMA.FTZ R105, R105, UR5, -R106.reuse ;  /* 0x0000000569697c23 */ /* 0x110fe2000801086a */
[----:B------:R-:W-:Y:S01]  /*6e90*/  FFMA.FTZ R106, R130, UR5, -R106 ;  /* 0x00000005826a7c23 */ /* 0x000fe2000801086a */
[----:B------:R-:W-:Y:S01]  /*6ea0*/  FSEL R130, R136, -INF , P2 ;  /* 0xff80000088827808 */ /* 0x000fe20001000000 */
[----:B------:R-:W4:Y:S01]  /*6eb0*/  SHFL.IDX PT, R102, R223, R114, 0x1f ;  /* 0x00001f72df667589 */ /* 0x000f2200000e0000 */
[----:B------:R-:W-:Y:S01]  /*6ec0*/  FFMA.FTZ R23, R109, UR5, -R88 ;  /* 0x000000056d177c23 */ /* 0x000fe20008010858 */
[--C-:B---3--:R-:W-:Y:S01]  /*6ed0*/  FFMA.FTZ R93, R116, UR5, -R94.reuse ;  /* 0x00000005745d7c23 */ /* 0x108fe2000801085e */
[----:B------:R-:W-:Y:S01]  /*6ee0*/  FFMA.FTZ R94, R118, UR5, -R94 ;  /* 0x00000005765e7c23 */ /* 0x000fe2000801085e */
[----:B------:R-:W-:Y:S01]  /*6ef0*/  FSEL R118, R145, -INF , P2 ;  /* 0xff80000091767808 */ /* 0x000fe20001000000 */
[----:B------:R-:W-:Y:S01]  /*6f00*/  VIADD R145, R5, 0x14 ;  /* 0x0000001405917836 */ /* 0x000fe20000000000 */
[----:B------:R-:W-:Y:S01]  /*6f10*/  FSEL R109, R125, -INF , P2 ;  /* 0xff8000007d6d7808 */ /* 0x000fe20001000000 */
[--C-:B--2---:R-:W-:Y:S01]  /*6f20*/  FFMA.FTZ R104, R104, UR5, -R103.reuse ;  /* 0x0000000568687c23 */ /* 0x104fe20008010867 */
[----:B------:R-:W-:Y:S01]  /*6f30*/  FSEL R101, R124, -INF , P2 ;  /* 0xff8000007c657808 */ /* 0x000fe20001000000 */
[----:B------:R-:W-:Y:S01]  /*6f40*/  FFMA.FTZ R88, R111, UR5, -R88 ;  /* 0x000000056f587c23 */ /* 0x000fe20008010858 */
[----:B------:R-:W-:Y:S01]  /*6f50*/  FSEL R116, R148, -INF , P2 ;  /* 0xff80000094747808 */ /* 0x000fe20001000000 */
[----:B------:R-:W-:Y:S01]  /*6f60*/  FFMA.FTZ R109, R109, UR5, -R103 ;  /* 0x000000056d6d7c23 */ /* 0x000fe20008010867 */
[----:B-1----:R-:W-:Y:S01]  /*6f70*/  FFMA.FTZ R91, R113, UR5, -R92 ;  /* 0x00000005715b7c23 */ /* 0x002fe2000801085c */
[----:B------:R-:W-:Y:S01]  /*6f80*/  VIADD R113, R5, 0x4 ;  /* 0x0000000405717836 */ /* 0x000fe20000000000 */
[----:B------:R-:W-:Y:S01]  /*6f90*/  FSEL R111, R133, -INF , P2 ;  /* 0xff800000856f7808 */ /* 0x000fe20001000000 */
[----:B------:R1:W-:Y:S01]  /*6fa0*/  MUFU.EX2 R103, R109 ;  /* 0x0000006d00677308 */ /* 0x0003e20000000800 */
[--C-:B-----5:R-:W-:Y:S01]  /*6fb0*/  FFMA.FTZ R95, R117, UR5, -R231.reuse ;  /* 0x00000005755f7c23 */ /* 0x120fe200080108e7 */
[----:B------:R-:W-:Y:S01]  /*6fc0*/  FFMA.FTZ R96, R119, UR5, -R231 ;  /* 0x0000000577607c23 */ /* 0x000fe200080108e7 */
[----:B------:R-:W2:Y:S01]  /*6fd0*/  SHFL.IDX PT, R117, R218, R145, 0x1f ;  /* 0x00001f91da757589 */ /* 0x000ea200000e0000 */
[----:B------:R-:W-:-:S02]  /*6fe0*/  VIADD R231, R5, 0x1c ;  /* 0x0000001c05e77836 */ /* 0x000fc40000000000 */
[--C-:B------:R-:W-:Y:S01]  /*6ff0*/  FFMA.FTZ R107, R107, UR5, -R108.reuse ;  /* 0x000000056b6b7c23 */ /* 0x100fe2000801086c */
[----:B------:R-:W-:Y:S01]  /*7000*/  FFMA.FTZ R108, R131, UR5, -R108 ;  /* 0x00000005836c7c23 */ /* 0x000fe2000801086c */
[----:B------:R-:W3:Y:S01]  /*7010*/  SHFL.IDX PT, R100, R223, R113, 0x1f ;  /* 0x00001f71df647589 */ /* 0x000ee200000e0000 */
[----:B------:R-:W-:Y:S01]  /*7020*/  VIADD R148, R5, 0x10 ;  /* 0x0000001005947836 */ /* 0x000fe20000000000 */
[----:B-1----:R-:W-:Y:S01]  /*7030*/  FSEL R109, R132, -INF , P2 ;  /* 0xff800000846d7808 */ /* 0x002fe20001000000 */
[--C-:B----4-:R-:W-:Y:S01]  /*7040*/  FFMA.FTZ R101, R101, UR5, -R102.reuse ;  /* 0x0000000565657c23 */ /* 0x110fe20008010866 */
[----:B------:R1:W4:Y:S01]  /*7050*/  SHFL.IDX PT, R112, R223, R231, 0x1f ;  /* 0x00001fe7df707589 */ /* 0x00032200000e0000 */
[----:B------:R-:W-:Y:S01]  /*7060*/  FFMA.FTZ R102, R126, UR5, -R102 ;  /* 0x000000057e667c23 */ /* 0x000fe20008010866 */
[----:B------:R-:W-:Y:S01]  /*7070*/  FSEL R125, R140, -INF , P2 ;  /* 0xff8000008c7d7808 */ /* 0x000fe20001000000 */
[--C-:B------:R-:W-:Y:S01]  /*7080*/  FFMA.FTZ R109, R109, UR5, -R110.reuse ;  /* 0x000000056d6d7c23 */ /* 0x100fe2000801086e */
[----:B------:R-:W-:Y:S01]  /*7090*/  FFMA.FTZ R110, R134, UR5, -R110 ;  /* 0x00000005866e7c23 */ /* 0x000fe2000801086e */
[----:B------:R-:W5:Y:S01]  /*70a0*/  SHFL.IDX PT, R131, R218, R5, 0x1f ;  /* 0x00001f05da837589 */ /* 0x000f6200000e0000 */
[----:B------:R-:W-:Y:S01]  /*70b0*/  FFMA.FTZ R92, R115, UR5, -R92 ;  /* 0x00000005735c7c23 */ /* 0x000fe2000801085c */
[----:B------:R-:W5:Y:S02]  /*70c0*/  MUFU.EX2 R11, R11 ;  /* 0x0000000b000b7308 */ /* 0x000f640000000800 */
[----:B------:R3:W5:Y:S01]  /*70d0*/  SHFL.IDX PT, R134, R218, R113, 0x1f ;  /* 0x00001f71da867589 */ /* 0x00076200000e0000 */
[----:B-1----:R-:W-:-:S03]  /*70e0*/  VIADD R223, R5, 0x18 ;  /* 0x0000001805df7836 */ /* 0x002fc60000000000 */
[----:B------:R-:W1:Y:S02]  /*70f0*/  SHFL.IDX PT, R119, R218, R148, 0x1f ;  /* 0x00001f94da777589 */ /* 0x000e6400000e0000 */
[----:B------:R-:W-:Y:S01]  /*7100*/  MUFU.EX2 R107, R107 ;  /* 0x0000006b006b7308 */ /* 0x000fe20000000800 */
[--C-:B--2---:R-:W-:Y:S01]  /*7110*/  FFMA.FTZ R118, R118, UR5, -R117.reuse ;  /* 0x0000000576767c23 */ /* 0x104fe20008010875 */
[----:B------:R-:W-:Y:S01]  /*7120*/  FFMA.FTZ R117, R147, UR5, -R117 ;  /* 0x0000000593757c23 */ /* 0x000fe20008010875 */
[----:B------:R-:W2:Y:S01]  /*7130*/  SHFL.IDX PT, R115, R218, R223, 0x1f ;  /* 0x00001fdfda737589 */ /* 0x000ea200000e0000 */
[----:B---3--:R-:W-:Y:S01]  /*7140*/  FSEL R113, R151, -INF , P1 ;  /* 0xff80000097717808 */ /* 0x008fe20000800000 */
[--C-:B------:R-:W-:Y:S01]  /*7150*/  FFMA.FTZ R99, R99, UR5, -R100.reuse ;  /* 0x0000000563637c23 */ /* 0x100fe20008010864 */
[----:B------:R-:W-:Y:S01]  /*7160*/  FFMA.FTZ R100, R123, UR5, -R100 ;  /* 0x000000057b647c23 */ /* 0x000fe20008010864 */
[----:B------:R-:W3:Y:S01]  /*7170*/  LDL R147, [R1+0x28] ;  /* 0x0000280001937983 */ /* 0x000ee20000100800 */
[----:B------:R-:W-:-:S02]  /*7180*/  VIADD R151, R5, 0x4 ;  /* 0x0000000405977836 */ /* 0x000fc40000000000 */
[--C-:B----4-:R-:W-:Y:S01]  /*7190*/  FFMA.FTZ R111, R111, UR5, -R112.reuse ;  /* 0x000000056f6f7c23 */ /* 0x110fe20008010870 */
[----:B------:R-:W-:Y:S01]  /*71a0*/  FFMA.FTZ R112, R135, UR5, -R112 ;  /* 0x0000000587707c23 */ /* 0x000fe20008010870 */
[----:B------:R4:W2:Y:S01]  /*71b0*/  SHFL.IDX PT, R123, R218, R114, 0x1f ;  /* 0x00001f72da7b7589 */ /* 0x0008a200000e0000 */
[----:B------:R-:W-:Y:S01]  /*71c0*/  FSEL R135, R137, -INF , P2 ;  /* 0xff80000089877808 */ /* 0x000fe20001000000 */
[----:B------:R-:W3:Y:S01]  /*71d0*/  MUFU.EX2 R16, R16 ;  /* 0x0000001000107308 */ /* 0x000ee20000000800 */
[--C-:B-----5:R-:W-:Y:S01]  /*71e0*/  FFMA.FTZ R130, R130, UR5, -R131.reuse ;  /* 0x0000000582827c23 */ /* 0x120fe20008010883 */
[----:B------:R-:W-:Y:S01]  /*71f0*/  FFMA.FTZ R131, R138, UR5, -R131 ;  /* 0x000000058a837c23 */ /* 0x000fe20008010883 */
[----:B------:R-:W5:Y:S01]  /*7200*/  SHFL.IDX PT, R218, R218, R231, 0x1f ;  /* 0x00001fe7dada7589 */ /* 0x000f6200000e0000 */
[--C-:B------:R-:W-:Y:S01]  /*7210*/  FFMA.FTZ R135, R135, UR5, -R134.reuse ;  /* 0x0000000587877c23 */ /* 0x100fe20008010886 */
[----:B------:R-:W-:Y:S01]  /*7220*/  FFMA.FTZ R134, R139, UR5, -R134 ;  /* 0x000000058b867c23 */ /* 0x000fe20008010886 */
[----:B----4-:R-:W-:Y:S01]  /*7230*/  FSEL R114, R149, -INF , P2 ;  /* 0xff80000095727808 */ /* 0x010fe20001000000 */
[----:B------:R-:W-:Y:S01]  /*7240*/  VIADD R149, R5, 0x8 ;  /* 0x0000000805957836 */ /* 0x000fe20000000000 */
[----:B------:R-:W4:Y:S01]  /*7250*/  MUFU.EX2 R101, R101 ;  /* 0x0000006500657308 */ /* 0x000f220000000800 */
[--C-:B-1----:R-:W-:Y:S01]  /*7260*/  FFMA.FTZ R120, R120, UR5, -R119.reuse ;  /* 0x0000000578787c23 */ /* 0x102fe20008010877 */
[----:B------:R-:W-:Y:S01]  /*7270*/  FFMA.FTZ R119, R146, UR5, -R119 ;  /* 0x0000000592777c23 */ /* 0x000fe20008010877 */
[--C-:B--2---:R-:W-:Y:S01]  /*7280*/  FFMA.FTZ R116, R116, UR5, -R115.reuse ;  /* 0x0000000574747c23 */ /* 0x104fe20008010873 */
[----:B------:R-:W-:-:S04]  /*7290*/  FFMA.FTZ R115, R150, UR5, -R115 ;  /* 0x0000000596737c23 */ /* 0x000fc80008010873 */
[----:B------:R-:W1:Y:S01]  /*72a0*/  MUFU.EX2 R105, R105 ;  /* 0x0000006900697308 */ /* 0x000e620000000800 */
[--C-:B------:R-:W-:Y:S01]  /*72b0*/  FFMA.FTZ R125, R125, UR5, -R123.reuse ;  /* 0x000000057d7d7c23 */ /* 0x100fe2000801087b */
[----:B------:R-:W-:-:S06]  /*72c0*/  FFMA.FTZ R123, R142, UR5, -R123 ;  /* 0x000000058e7b7c23 */ /* 0x000fcc000801087b */
        /* <DEDUP_REMOVED lines=44> */
[----:B------:R-:W5:Y:S04]  /*7590*/  SHFL.IDX PT, R127, R216, R144, 0x1f ;  /* 0x00001f90d87f7589 */ /* 0x000f6800000e0000 */
[----:B------:R-:W3:Y:S04]  /*75a0*/  SHFL.IDX PT, R129, R216, R148, 0x1f ;  /* 0x00001f94d8817589 */ /* 0x000ee800000e0000 */
[----:B------:R-:W-:Y:S01]  /*75b0*/  SHFL.IDX PT, R132, R216, R145, 0x1f ;  /* 0x00001f91d8847589 */ /* 0x000fe200000e0000 */
[--C-:B----4-:R-:W-:Y:S01]  /*75c0*/  FADD.FTZ R24, R24, -R124.reuse ;  /* 0x8000007c18187221 */ /* 0x110fe20000010000 */
[----:B------:R-:W-:-:S02]  /*75d0*/  FADD.FTZ R26, R26, -R124 ;  /* 0x8000007c1a1a7221 */ /* 0x000fc40000010000 */
[----:B------:R-:W4:Y:S01]  /*75e0*/  SHFL.IDX PT, R142, R216, R231, 0x1f ;  /* 0x00001fe7d88e7589 */ /* 0x000f2200000e0000 */
[--C-:B-1----:R-:W-:Y:S01]  /*75f0*/  FADD.FTZ R124, R25, -R126.reuse ;  /* 0x8000007e197c7221 */ /* 0x102fe20000010000 */
[----:B------:R-:W-:Y:S02]  /*7600*/  FADD.FTZ R126, R27, -R126 ;  /* 0x8000007e1b7e7221 */ /* 0x000fe40000010000 */
[----:B------:R-:W1:Y:S01]  /*7610*/  SHFL.IDX PT, R139, R220, R149, 0x1f ;  /* 0x00001f95dc8b7589 */ /* 0x000e6200000e0000 */
[--C-:B--2---:R-:W-:Y:S01]  /*7620*/  FADD.FTZ R128, R28, -R133.reuse ;  /* 0x800000851c807221 */ /* 0x104fe20000010000 */
[----:B------:R-:W-:Y:S01]  /*7630*/  FADD.FTZ R25, R30, -R133 ;  /* 0x800000851e197221 */ /* 0x000fe20000010000 */
[----:B------:R2:W1:Y:S01]  /*7640*/  MUFU.EX2 R28, R130 ;  /* 0x00000082001c7308 */ /* 0x0004620000000800 */
[----:B------:R-:W1:Y:S01]  /*7650*/  SHFL.IDX PT, R138, R220, R148, 0x1f ;  /* 0x00001f94dc8a7589 */ /* 0x000e6200000e0000 */
[----:B-----5:R-:W-:-:S03]  /*7660*/  FADD.FTZ R27, R31, -R127 ;  /* 0x8000007f1f1b7221 */ /* 0x020fc60000010000 */
[----:B------:R-:W5:Y:S03]  /*7670*/  SHFL.IDX PT, R137, R220, R144, 0x1f ;  /* 0x00001f90dc897589 */ /* 0x000f6600000e0000 */
[----:B------:R4:W5:Y:S01]  /*7680*/  MUFU.EX2 R30, R135 ;  /* 0x00000087001e7308 */ /* 0x0009620000000800 */
[----:B--2---:R-:W-:Y:S01]  /*7690*/  FADD.FTZ R130, R29, -R127 ;  /* 0x8000007f1d827221 */ /* 0x004fe20000010000 */
[--C-:B---3--:R-:W-:Y:S01]  /*76a0*/  FADD.FTZ R127, R32, -R129.reuse ;  /* 0x80000081207f7221 */ /* 0x108fe20000010000 */
[----:B------:R-:W2:Y:S01]  /*76b0*/  SHFL.IDX PT, R143, R216, R223, 0x1f ;  /* 0x00001fdfd88f7589 */ /* 0x000ea200000e0000 */
[----:B------:R-:W-:-:S03]  /*76c0*/  FADD.FTZ R129, R34, -R129 ;  /* 0x8000008122817221 */ /* 0x000fc60000010000 */
[----:B------:R-:W3:Y:S01]  /*76d0*/  SHFL.IDX PT, R32, R220, R145, 0x1f ;  /* 0x00001f91dc207589 */ /* 0x000ee200000e0000 */
[----:B------:R5:W3:Y:S01]  /*76e0*/  MUFU.EX2 R29, R131 ;  /* 0x00000083001d7308 */ /* 0x000ae20000000800 */
[--C-:B----4-:R-:W-:Y:S01]  /*76f0*/  FADD.FTZ R37, R37, -R142.reuse ;  /* 0x8000008e25257221 */ /* 0x110fe20000010000 */
[----:B------:R-:W-:Y:S01]  /*7700*/  FADD.FTZ R39, R39, -R142 ;  /* 0x8000008e27277221 */ /* 0x000fe20000010000 */
[----:B------:R-:W4:Y:S01]  /*7710*/  SHFL.IDX PT, R135, R219, R5, 0x1f ;  /* 0x00001f05db877589 */ /* 0x000f2200000e0000 */
[--C-:B-1----:R-:W-:Y:S01]  /*7720*/  FADD.FTZ R44, R44, -R139.reuse ;  /* 0x8000008b2c2c7221 */ /* 0x102fe20000010000 */
[----:B------:R-:W-:Y:S02]  /*7730*/  FADD.FTZ R46, R46, -R139 ;  /* 0x8000008b2e2e7221 */ /* 0x000fe40000010000 */
[----:B------:R-:W1:Y:S01]  /*7740*/  SHFL.IDX PT, R136, R220, R223, 0x1f ;  /* 0x00001fdfdc887589 */ /* 0x000e6200000e0000 */
[----:B------:R2:W1:Y:S01]  /*7750*/  MUFU.EX2 R31, R134 ;  /* 0x00000086001f7308 */ /* 0x0004620000000800 */
[--C-:B-----5:R-:W-:Y:S01]  /*7760*/  FADD.FTZ R131, R33, -R132.reuse ;  /* 0x8000008421837221 */ /* 0x120fe20000010000 */
[----:B------:R-:W-:Y:S01]  /*7770*/  FADD.FTZ R132, R35, -R132 ;  /* 0x8000008423847221 */ /* 0x000fe20000010000 */
[--C-:B------:R-:W-:Y:S01]  /*7780*/  FADD.FTZ R48, R48, -R138.reuse ;  /* 0x8000008a30307221 */ /* 0x100fe20000010000 */
[----:B------:R-:W-:Y:S01]  /*7790*/  FADD.FTZ R50, R50, -R138 ;  /* 0x8000008a32327221 */ /* 0x000fe20000010000 */
[----:B------:R-:W5:Y:S01]  /*77a0*/  SHFL.IDX PT, R35, R219, R144, 0x1f ;  /* 0x00001f90db237589 */ /* 0x000f6200000e0000 */
[--C-:B------:R-:W-:Y:S01]  /*77b0*/  FADD.FTZ R45, R45, -R137.reuse ;  /* 0x800000892d2d7221 */ /* 0x100fe20000010000 */
[----:B------:R-:W-:-:S02]  /*77c0*/  FADD.FTZ R47, R47, -R137 ;  /* 0x800000892f2f7221 */ /* 0x000fc40000010000 */
[----:B--2---:R-:W2:Y:S01]  /*77d0*/  SHFL.IDX PT, R134, R219, R145, 0x1f ;  /* 0x00001f91db867589 */ /* 0x004ea200000e0000 */
[----:B------:R-:W-:-:S03]  /*77e0*/  FADD.FTZ R133, R36, -R143 ;  /* 0x8000008f24857221 */ /* 0x000fc60000010000 */
[----:B------:R-:W-:Y:S04]  /*77f0*/  SHFL.IDX PT, R140, R220, R151, 0x1f ;  /* 0x00001f97dc8c7589 */ /* 0x000fe800000e0000 */
[----:B------:R-:W-:Y:S01]  /*7800*/  SHFL.IDX PT, R141, R220, R5, 0x1f ;  /* 0x00001f05dc8d7589 */ /* 0x000fe200000e0000 */
[--C-:B---3--:R-:W-:Y:S01]  /*7810*/  FADD.FTZ R49, R49, -R32.reuse ;  /* 0x8000002031317221 */ /* 0x108fe20000010000 */
[----:B------:R-:W-:Y:S01]  /*7820*/  FADD.FTZ R51, R51, -R32 ;  /* 0x8000002033337221 */ /* 0x000fe20000010000 */
[--C-:B----4-:R-:W-:Y:S01]  /*7830*/  FADD.FTZ R56, R56, -R135.reuse ;  /* 0x8000008738387221 */ /* 0x110fe20000010000 */
[----:B------:R3:W4:Y:S01]  /*7840*/  MUFU.EX2 R32, R125 ;  /* 0x0000007d00207308 */ /* 0x0007220000000800 */
[----:B------:R-:W-:Y:S01]  /*7850*/  FADD.FTZ R58, R58, -R135 ;  /* 0x800000873a3a7221 */ /* 0x000fe20000010000 */
[----:B------:R-:W-:Y:S01]  /*7860*/  SHFL.IDX PT, R142, R221, R145, 0x1f ;  /* 0x00001f91dd8e7589 */ /* 0x000fe200000e0000 */
[--C-:B-1----:R-:W-:Y:S01]  /*7870*/  FADD.FTZ R52, R52, -R136.reuse ;  /* 0x8000008834347221 */ /* 0x102fe20000010000 */
[----:B------:R-:W-:Y:S01]  /*7880*/  FADD.FTZ R54, R54, -R136 ;  /* 0x8000008836367221 */ /* 0x000fe20000010000 */
[----:B------:R-:W-:Y:S01]  /*7890*/  FMUL.FTZ R26, R9, R26 ;  /* 0x0000001a091a7220 */ /* 0x000fe20000410000 */
[----:B------:R-:W-:Y:S01]  /*78a0*/  SHFL.IDX PT, R135, R221, R151, 0x1f ;  /* 0x00001f97dd877589 */ /* 0x000fe200000e0000 */
[----:B------:R-:W-:Y:S01]  /*78b0*/  FMUL.FTZ R25, R11, R25 ;  /* 0x000000190b197220 */ /* 0x000fe20000410000 */
[----:B------:R-:W-:Y:S01]  /*78c0*/  MUFU.EX2 R119, R119 ;  /* 0x0000007700777308 */ /* 0x000fe20000000800 */
[----:B------:R-:W-:Y:S01]  /*78d0*/  FADD.FTZ R38, R38, -R143 ;  /* 0x8000008f26267221 */ /* 0x000fe20000010000 */
[----:B---3--:R-:W-:Y:S04]  /*78e0*/  SHFL.IDX PT, R125, R221, R5, 0x1f ;  /* 0x00001f05dd7d7589 */ /* 0x008fe800000e0000 */
[----:B------:R-:W1:Y:S01]  /*78f0*/  SHFL.IDX PT, R34, R219, R151, 0x1f ;  /* 0x00001f97db227589 */ /* 0x000e6200000e0000 */
[----:B------:R-:W-:Y:S01]  /*7900*/  FMUL.FTZ R37, R225, R37 ;  /* 0x00000025e1257220 */ /* 0x000fe20000410000 */
[--C-:B-----5:R-:W-:Y:S01]  /*7910*/  FADD.FTZ R61, R61, -R35.reuse ;  /* 0x800000233d3d7221 */ /* 0x120fe20000010000 */
[----:B------:R-:W-:Y:S01]  /*7920*/  FADD.FTZ R63, R63, -R35 ;  /* 0x800000233f3f7221 */ /* 0x000fe20000010000 */
[----:B------:R-:W-:Y:S01]  /*7930*/  SHFL.IDX PT, R139, R221, R149, 0x1f ;  /* 0x00001f95dd8b7589 */ /* 0x000fe200000e0000 */
[----:B------:R3:W-:Y:S03]  /*7940*/  MUFU.EX2 R35, R121 ;  /* 0x0000007900237308 */ /* 0x0007e60000000800 */
[----:B------:R-:W-:Y:S04]  /*7950*/  SHFL.IDX PT, R144, R221, R144, 0x1f ;  /* 0x00001f90dd907589 */ /* 0x000fe800000e0000 */
[----:B------:R-:W-:Y:S04]  /*7960*/  SHFL.IDX PT, R138, R221, R148, 0x1f ;  /* 0x00001f94dd8a7589 */ /* 0x000fe800000e0000 */
[----:B------:R-:W5:Y:S04]  /*7970*/  SHFL.IDX PT, R137, R219, R149, 0x1f ;  /* 0x00001f95db897589 */ /* 0x000f6800000e0000 */
[----:B------:R-:W4:Y:S01]  /*7980*/  SHFL.IDX PT, R33, R220, R231, 0x1f ;  /* 0x00001fe7dc217589 */ /* 0x000f2200000e0000 */
[----:B--2---:R-:W-:Y:S01]  /*7990*/  FADD.FTZ R65, R65, -R134 ;  /* 0x8000008641417221 */ /* 0x004fe20000010000 */
[----:B------:R-:W-:Y:S01]  /*79a0*/  MUFU.EX2 R118, R118 ;  /* 0x0000007600767308 */ /* 0x000fe20000000800 */
[----:B------:R-:W-:Y:S01]  /*79b0*/  FMUL.FTZ R39, R16, R39 ;  /* 0x0000002710277220 */ /* 0x000fe20000410000 */
[----:B------:R-:W-:Y:S01]  /*79c0*/  SHFL.IDX PT, R145, R221, R223, 0x1f ;  /* 0x00001fdfdd917589 */ /* 0x000fe200000e0000 */
[--C-:B-1----:R-:W-:Y:S01]  /*79d0*/  FADD.FTZ R57, R57, -R34.reuse ;  /* 0x8000002239397221 */ /* 0x102fe20000010000 */
[----:B------:R-:W-:Y:S01]  /*79e0*/  FADD.FTZ R59, R59, -R34 ;  /* 0x800000223b3b7221 */ /* 0x000fe20000010000 */
[--C-:B------:R-:W-:Y:S01]  /*79f0*/  FADD.FTZ R41, R41, -R140.reuse ;  /* 0x8000008c29297221 */ /* 0x100fe20000010000 */
[----:B------:R-:W1:Y:S01]  /*7a00*/  SHFL.IDX PT, R221, R221, R231, 0x1f ;  /* 0x00001fe7dddd7589 */ /* 0x000e6200000e0000 */
[----:B------:R-:W-:Y:S01]  /*7a10*/  FADD.FTZ R43, R43, -R140 ;  /* 0x8000008c2b2b7221 */ /* 0x000fe20000010000 */
[----:B------:R-:W-:Y:S01]  /*7a20*/  MUFU.EX2 R117, R117 ;  /* 0x0000007500757308 */ /* 0x000fe20000000800 */
[--C-:B------:R-:W-:Y:S01]  /*7a30*/  FADD.FTZ R40, R40, -R141.reuse ;  /* 0x8000008d28287221 */ /* 0x100fe20000010000 */
[----:B------:R-:W2:Y:S01]  /*7a40*/  SHFL.IDX PT, R36, R219, R223, 0x1f ;  /* 0x00001fdfdb247589 */ /* 0x000ea200000e0000 */
[----:B------:R-:W-:-:S03]  /*7a50*/  FADD.FTZ R42, R42, -R141 ;  /* 0x8000008d2a2a7221 */ /* 0x000fc60000010000 */
[----:B------:R-:W2:Y:S01]  /*7a60*/  SHFL.IDX PT, R136, R219, R148, 0x1f ;  /* 0x00001f94db887589 */ /* 0x000ea200000e0000 */
[----:B---3--:R-:W-:Y:S01]  /*7a70*/  FADD.FTZ R121, R67, -R134 ;  /* 0x8000008643797221 */ /* 0x008fe20000010000 */
[----:B------:R-:W-:Y:S02]  /*7a80*/  MUFU.EX2 R34, R122 ;  /* 0x0000007a00227308 */ /* 0x000fe40000000800 */
[----:B------:R-:W3:Y:S01]  /*7a90*/  SHFL.IDX PT, R219, R219, R231, 0x1f ;  /* 0x00001fe7dbdb7589 */ /* 0x000ee200000e0000 */
[--C-:B-----5:R-:W-:Y:S01]  /*7aa0*/  FADD.FTZ R60, R60, -R137.reuse ;  /* 0x800000893c3c7221 */ /* 0x120fe20000010000 */
[----:B------:R-:W-:Y:S01]  /*7ab0*/  FADD.FTZ R62, R62, -R137 ;  /* 0x800000893e3e7221 */ /* 0x000fe20000010000 */
[--C-:B------:R-:W-:Y:S01]  /*7ac0*/  FADD.FTZ R137, R80, -R138.reuse ;  /* 0x8000008a50897221 */ /* 0x100fe20000010000 */
[----:B------:R-:W-:Y:S01]  /*7ad0*/  FADD.FTZ R138, R82, -R138 ;  /* 0x8000008a528a7221 */ /* 0x000fe20000010000 */
[----:B------:R-:W-:Y:S01]  /*7ae0*/  FMUL.FTZ R82, R228, R133 ;  /* 0x00000085e4527220 */ /* 0x000fe20000410000 */
[--C-:B----4-:R-:W-:Y:S01]  /*7af0*/  FADD.FTZ R53, R53, -R33.reuse ;  /* 0x8000002135357221 */ /* 0x110fe20000010000 */
[----:B------:R-:W-:-:S02]  /*7b00*/  FADD.FTZ R55, R55, -R33 ;  /* 0x8000002137377221 */ /* 0x000fc40000010000 */
[----:B------:R4:W5:Y:S01]  /*7b10*/  MUFU.EX2 R33, R123 ;  /* 0x0000007b00217308 */ /* 0x0009620000000800 */
[----:B-1----:R-:W-:Y:S01]  /*7b20*/  FADD.FTZ R146, R85, -R221 ;  /* 0x800000dd55927221 */ /* 0x002fe20000010000 */
[----:B------:R-:W-:Y:S01]  /*7b30*/  FMUL.FTZ R85, R10, R126 ;  /* 0x0000007e0a557220 */ /* 0x000fe20000410000 */
[----:B------:R-:W-:Y:S01]  /*7b40*/  F2FP.F16.F32.PACK_AB R82, R37, R82 ;  /* 0x000000522552723e */ /* 0x000fe200000000ff */
[----:B--2---:R-:W-:-:S03]  /*7b50*/  FADD.FTZ R67, R70, -R36 ;  /* 0x8000002446437221 */ /* 0x004fc60000010000 */
[----:B------:R-:W-:Y:S01]  /*7b60*/  F2FP.F16.F32.PACK_AB R85, R85, R26 ;  /* 0x0000001a5555723e */ /* 0x000fe200000000ff */
[----:B------:R-:W-:Y:S01]  /*7b70*/  FMUL.FTZ R26, R12, R27 ;  /* 0x0000001b0c1a7220 */ /* 0x000fe20000410000 */
[----:B----4-:R-:W-:Y:S01]  /*7b80*/  FADD.FTZ R123, R68, -R36 ;  /* 0x80000024447b7221 */ /* 0x010fe20000010000 */
[----:B------:R-:W-:Y:S01]  /*7b90*/  MUFU.EX2 R116, R116 ;  /* 0x0000007400747308 */ /* 0x000fe20000000800 */
[--C-:B------:R-:W-:Y:S01]  /*7ba0*/  FADD.FTZ R64, R64, -R136.reuse ;  /* 0x8000008840407221 */ /* 0x100fe20000010000 */
[----:B------:R-:W-:Y:S01]  /*7bb0*/  FADD.FTZ R66, R66, -R136 ;  /* 0x8000008842427221 */ /* 0x000fe20000010000 */
[----:B------:R-:W-:Y:S01]  /*7bc0*/  FADD.FTZ R221, R87, -R221 ;  /* 0x800000dd57dd7221 */ /* 0x000fe20000010000 */
[----:B------:R-:W-:-:S04]  /*7bd0*/  F2FP.F16.F32.PACK_AB R87, R26, R25 ;  /* 0x000000191a57723e */ /* 0x000fc800000000ff */
[----:B------:R1:W2:Y:S01]  /*7be0*/  MUFU.EX2 R36, R120 ;  /* 0x0000007800247308 */ /* 0x0002a20000000800 */
[----:B------:R-:W-:Y:S01]  /*7bf0*/  FMUL.FTZ R25, R107, R65 ;  /* 0x000000416b197220 */ /* 0x000fe20000410000 */
[----:B---3--:R-:W-:Y:S01]  /*7c00*/  FADD.FTZ R70, R69, -R219 ;  /* 0x800000db45467221 */ /* 0x008fe20000010000 */
[----:B------:R-:W-:-:S05]  /*7c10*/  FMUL.FTZ R38, R15, R38 ;  /* 0x000000260f267220 */ /* 0x000fca0000410000 */
[----:B------:R-:W3:Y:S01]  /*7c20*/  MUFU.EX2 R115, R115 ;  /* 0x0000007300737308 */ /* 0x000ee20000000800 */
        /* <DEDUP_REMOVED lines=12> */
[----:B-1----:R-:W-:Y:S01]  /*7cf0*/  FADD.FTZ R120, R71, -R219 ;  /* 0x800000db47787221 */ /* 0x002fe20000010000 */
        /* <DEDUP_REMOVED lines=235> */
.L_x_7069:
        /* <DEDUP_REMOVED lines=70> */
.L_x_7070:
        /* <DEDUP_REMOVED lines=12> */
.L_x_7060:
        /* <DEDUP_REMOVED lines=34> */
.L_x_7040:
[----:B------:R-:W-:Y:S05]  /*92f0*/  @P0 BRA `(.L_x_7035) ;  /* 0x0000004000e40947 */ /* 0x000fea0003800000 */
[----:B------:R-:W-:Y:S01]  /*9300*/  ULDC.64 UR4, c[0x0][0x878] ;  /* 0x00021e0000047ab9 */ /* 0x000fe20000000a00 */
[----:B--2---:R-:W2:Y:S01]  /*9310*/  LDL.LU R8, [R1+0x3c] ;  /* 0x00003c0001087983 */ /* 0x004ea20000300800 */
[----:B------:R-:W-:Y:S01]  /*9320*/  UISETP.NE.U32.AND UP0, UPT, UR4, URZ, UPT ;  /* 0x0000003f0400728c */ /* 0x000fe2000bf05070 */
[----:B------:R-:W3:Y:S01]  /*9330*/  LDC R0, c[0x0][0x850] ;  /* 0x00021400ff007b82 */ /* 0x000ee20000000800 */
[----:B------:R-:W1:Y:S02]  /*9340*/  S2R R12, SR_TID.X ;  /* 0x00000000000c7919 */ /* 0x000e640000002100 */
[----:B------:R-:W-:Y:S01]  /*9350*/  UISETP.NE.AND.EX UP0, UPT, UR5, URZ, UPT, UP0 ;  /* 0x0000003f0500728c */ /* 0x000fe2000bf05300 */
[----:B------:R-:W4:Y:S01]  /*9360*/  S2R R7, SR_CgaCtaId ;  /* 0x0000000000077919 */ /* 0x000f220000008800 */
[----:B------:R-:W-:-:S04]  /*9370*/  USHF.L.U32 UR6, UR37, 0xd, URZ ;  /* 0x0000000d25067899 */ /* 0x000fc8000800063f */
[----:B------:R-:W-:Y:S01]  /*9380*/  PLOP3.LUT P1, PT, PT, PT, UP0, 0x80, 0x0 ;  /* 0x000000000000781c */ /* 0x000fe20003f2f008 */
[----:B------:R-:W-:-:S04]  /*9390*/  ULDC.64 UR8, c[0x0][0x818] ;  /* 0x0002060000087ab9 */ /* 0x000fc80000000a00 */
[----:B------:R-:W-:Y:S02]  /*93a0*/  @UP0 ULDC.64 UR4, c[0x0][0x878] ;  /* 0x00021e0000040ab9 */ /* 0x000fe40000000a00 */
[----:B------:R-:W-:-:S06]  /*93b0*/  @UP0 UIMAD.WIDE UR4, UR40, 0x4, UR4 ;  /* 0x00000004280408a5 */ /* 0x000fcc000f8e0204 */
[----:B------:R-:W-:Y:S02]  /*93c0*/  IMAD.U32 R2, RZ, RZ, UR4 ;  /* 0x00000004ff027e24 */ /* 0x000fe4000f8e00ff */
[----:B------:R-:W-:-:S05]  /*93d0*/  IMAD.U32 R3, RZ, RZ, UR5 ;  /* 0x00000005ff037e24 */ /* 0x000fca000f8e00ff */
[----:B------:R-:W5:Y:S01]  /*93e0*/  @P1 LDG.E R2, desc[UR38][R2.64] ;  /* 0x0000002602021981 */ /* 0x000f62000c1e1900 */
[----:B---3--:R-:W-:Y:S01]  /*93f0*/  ISETP.NE.AND P0, PT, R0, 0x1, PT ;  /* 0x000000010000780c */ /* 0x008fe20003f05270 */
[----:B------:R-:W-:Y:S01]  /*9400*/  USEL UR10, UR40, URZ, !UP0 ;  /* 0x0000003f280a7287 */ /* 0x000fe2000c000000 */
[----:B-1----:R-:W-:-:S05]  /*9410*/  VIADD R13, R12, 0xffffff80 ;  /* 0xffffff800c0d7836 */ /* 0x002fca0000000000 */
[----:B------:R-:W-:-:S06]  /*9420*/  SHF.R.S32.HI R6, RZ, 0x1f, R13 ;  /* 0x0000001fff067819 */ /* 0x000fcc000001140d */
[----:B------:R-:W2:Y:S01]  /*9430*/  @P0 LDC R0, c[0x0][0x854] ;  /* 0x00021500ff000b82 */ /* 0x000ea20000000800 */
[----:B------:R-:W-:-:S07]  /*9440*/  LEA.HI R6, R6, R13, RZ, 0x7 ;  /* 0x0000000d06067211 */ /* 0x000fce00078f38ff */
[----:B------:R-:W1:Y:S01]  /*9450*/  @P0 LDC R5, c[0x0][0x858] ;  /* 0x00021600ff050b82 */ /* 0x000e620000000800 */
[----:B--2---:R-:W-:-:S05]  /*9460*/  @P0 IMAD.HI.U32 R0, R8, R0, RZ ;  /* 0x0000000008000227 */ /* 0x004fca00078e00ff */
[----:B-1----:R-:W-:-:S04]  /*9470*/  @P0 SHF.R.U32.HI R8, RZ, R5, R0 ;  /* 0x00000005ff080219 */ /* 0x002fc80000011600 */
[----:B------:R-:W-:Y:S01]  /*9480*/  SHF.R.S32.HI R0, RZ, 0x1f, R8 ;  /* 0x0000001fff007819 */ /* 0x000fe20000011408 */
[----:B------:R1:W-:Y:S01]  /*9490*/  @P0 STL [R1+0x3c], R8 ;  /* 0x00003c0801000387 */ /* 0x0003e20000100800 */
[----:B-----5:R-:W-:Y:S02]  /*94a0*/  @P1 R2UR UR4, R2 ;  /* 0x00000000020412ca */ /* 0x020fe400000e0000 */
[----:B------:R-:W-:-:S04]  /*94b0*/  MOV R2, 0x400 ;  /* 0x0000040000027802 */ /* 0x000fc80000000f00 */
[----:B----4-:R-:W-:Y:S01]  /*94c0*/  LEA R15, R7, R2, 0x18 ;  /* 0x00000002070f7211 */ /* 0x010fe200078ec0ff */
[----:B------:R-:W-:-:S04]  /*94d0*/  IMAD R2, R0, UR8, RZ ;  /* 0x0000000800027c24 */ /* 0x000fc8000f8e02ff */
[----:B------:R-:W-:Y:S02]  /*94e0*/  IMAD R9, R8, UR9, R2 ;  /* 0x0000000908097c24 */ /* 0x000fe4000f8e0202 */
[----:B------:R-:W-:-:S04]  /*94f0*/  @UP0 ULEA UR4, UR40, UR4, 0x7 ;  /* 0x0000000428040291 */ /* 0x000fc8000f8e383f */
        /* <DEDUP_REMOVED lines=9> */
[----:B------:R-:W-:Y:S01]  /*9590*/  IMAD.U32 R4, RZ, RZ, UR7 ;  /* 0x00000007ff047e24 */ /* 0x000fe2000f8e00ff */
[----:B------:R-:W-:-:S03]  /*95a0*/  ULDC.64 UR6, c[0x0][0x820] ;  /* 0x0002080000067ab9 */ /* 0x000fc60000000a00 */
[----:B------:R-:W-:Y:S01]  /*95b0*/  IMAD.U32 R5, RZ, RZ, UR4 ;  /* 0x00000004ff057e24 */ /* 0x000fe2000f8e00ff */
[----:B------:R-:W-:Y:S02]  /*95c0*/  ULDC.64 UR4, c[0x0][0x840] ;  /* 0x0002100000047ab9 */ /* 0x000fe40000000a00 */
[----:B------:R-:W-:Y:S01]  /*95d0*/  IMAD R7, R0, UR4, RZ ;  /* 0x0000000400077c24 */ /* 0x000fe2000f8e02ff */
[----:B------:R-:W-:Y:S01]  /*95e0*/  LOP3.LUT R0, R6, 0xfffff80, RZ, 0xc0, !PT ;  /* 0x0fffff8006007812 */ /* 0x000fe200078ec0ff */
[----:B------:R-:W-:Y:S01]  /*95f0*/  IMAD.WIDE.U32 R2, R8, UR8, R4 ;  /* 0x0000000808027c25 */ /* 0x000fe2000f8e0004 */
[----:B------:R-:W-:-:S03]  /*9600*/  ULDC.64 UR8, c[0x0][0x848] ;  /* 0x0002120000087ab9 */ /* 0x000fc60000000a00 */
[----:B------:R-:W-:Y:S01]  /*9610*/  IMAD.WIDE.U32 R4, R8, UR4, R4 ;  /* 0x0000000408047c25 */ /* 0x000fe2000f8e0004 */
[----:B------:R-:W-:-:S03]  /*9620*/  USHF.R.S32.HI UR4, URZ, 0x1f, UR40 ;  /* 0x0000001f3f047899 */ /* 0x000fc60008011428 */
[----:B------:R-:W-:Y:S01]  /*9630*/  IMAD.SHL.U32 R6, R6, 0x20, RZ ;  /* 0x0000002006067824 */ /* 0x000fe200078e00ff */
[----:B------:R-:W-:Y:S01]  /*9640*/  USEL UR4, UR4, URZ, !UP0 ;  /* 0x0000003f04047287 */ /* 0x000fe2000c000000 */
[----:B------:R-:W-:Y:S02]  /*9650*/  IMAD R11, R8, UR5, R7 ;  /* 0x00000005080b7c24 */ /* 0x000fe4000f8e0207 */
[----:B------:R-:W-:Y:S01]  /*9660*/  IMAD.IADD R0, R13, 0x1, -R0 ;  /* 0x000000010d007824 */ /* 0x000fe200078e0a00 */
[----:B------:R-:W-:Y:S01]  /*9670*/  LOP3.LUT R7, R6, 0x3ffff000, RZ, 0xc0, !PT ;  /* 0x3ffff00006077812 */ /* 0x000fe200078ec0ff */
[----:B------:R-:W-:Y:S01]  /*9680*/  UIMAD UR5, UR4, UR6, URZ ;  /* 0x00000006040572a4 */ /* 0x000fe2000f8e023f */
[----:B------:R-:W-:Y:S01]  /*9690*/  IMAD.IADD R3, R3, 0x1, R9 ;  /* 0x0000000103037824 */ /* 0x000fe200078e0209 */
[----:B------:R-:W-:Y:S01]  /*96a0*/  UIMAD UR4, UR4, UR8, URZ ;  /* 0x00000008040472a4 */ /* 0x000fe2000f8e023f */
[----:B------:R-:W-:Y:S01]  /*96b0*/  IMAD.IADD R5, R5, 0x1, R11 ;  /* 0x0000000105057824 */ /* 0x000fe200078e020b */
[----:B------:R-:W-:Y:S01]  /*96c0*/  UIMAD UR5, UR10, UR7, UR5 ;  /* 0x000000070a0572a4 */ /* 0x000fe2000f8e0205 */
[----:B------:R-:W-:Y:S01]  /*96d0*/  IMAD R0, R0, 0x4, R7 ;  /* 0x0000000400007824 */ /* 0x000fe200078e0207 */
[----:B------:R-:W-:Y:S01]  /*96e0*/  UIMAD UR4, UR10, UR9, UR4 ;  /* 0x000000090a0472a4 */ /* 0x000fe2000f8e0204 */
[----:B------:R-:W-:-:S02]  /*96f0*/  IMAD.U32 R7, RZ, RZ, UR6 ;  /* 0x00000006ff077e24 */ /* 0x000fc4000f8e00ff */
        /* <DEDUP_REMOVED lines=9> */
[----:B-1----:R-:W1:Y:S01]  /*9790*/  LDC.64 R8, c[0x0][0x800] ;  /* 0x00020000ff087b82 */ /* 0x002e620000000a00 */
        /* <DEDUP_REMOVED lines=29> */
.L_x_7074:
[----:B------:R-:W-:Y:S01]  /*9970*/  @P0 ELECT P1, URZ, PT ;  /* 0x00000000003f082f */ /* 0x000fe20003820000 */
[----:B------:R1:W-:-:S12]  /*9980*/  UBLKRED.G.S.ADD.F32.RN [UR4], [UR6], UR7, desc[UR8] ;  /* 0x00000804060073bb */ /* 0x0003d800080a1407 */
[----:B------:R-:W-:Y:S02]  /*9990*/  @P1 PLOP3.LUT P0, PT, P1, PT, PT, 0x8, 0x0 ;  /* 0x000000000000181c */ /* 0x000fe40000f0e170 */
[----:B------:R-:W-:-:S11]  /*99a0*/  PLOP3.LUT P1, PT, PT, PT, PT, 0x8, 0x0 ;  /* 0x000000000000781c */ /* 0x000fd60003f2e170 */
[----:B-1----:R-:W-:Y:S05]  /*99b0*/  @P0 BRA.U.ANY `(.L_x_7074) ;  /* 0xfffffffd00ec0947 */ /* 0x002fea000393ffff */
[----:B------:R0:W-:Y:S01]  /*99c0*/  UTMACMDFLUSH ;  /* 0x00000000000079b7 */ /* 0x0001e20000000000 */
[----:B------:R-:W-:-:S04]  /*99d0*/  DEPBAR.LE SB0, 0x0 ;  /* 0x000080000000791a */ /* 0x000fc80000000000 */
.L_x_7073:
[----:B------:R-:W-:Y:S05]  /*99e0*/  BSYNC B0 ;  /* 0x0000000000007941 */ /* 0x000fea0003800000 */
.L_x_7072:
        /* <DEDUP_REMOVED lines=25> */
.L_x_7075:
        /* <DEDUP_REMOVED lines=8> */
.L_x_7028:
        /* <DEDUP_REMOVED lines=29> */
.L_x_7077:
[----:B------:R-:W-:Y:S01]  /*9dd0*/  ULDC UR9, c[0x0][0x8cc] ;  /* 0x0002330000097ab9 */ /* 0x000fe20000000800 */
[----:B------:R-:W-:Y:S01]  /*9de0*/  UMOV UR7, UR8 ;  /* 0x0000000800077c82 */ /* 0x000fe20008000000 */
[----:B------:R-:W-:-:S11]  /*9df0*/  UISETP.NE.AND UP0, UPT, UR9, 0x1, UPT ;  /* 0x000000010900788c */ /* 0x000fd6000bf05270 */
[----:B------:R-:W-:Y:S02]  /*9e00*/  @UP0 ULDC.64 UR10, c[0x0][0x8d0] ;  /* 0x00023400000a0ab9 */ /* 0x000fe40000000a00 */
[----:B------:R-:W-:-:S04]  /*9e10*/  UIMAD.WIDE.U32 UR4, UR8, UR10, URZ ;  /* 0x0000000a080472a5 */ /* 0x000fc8000f8e003f */
[----:B------:R-:W-:-:S04]  /*9e20*/  @UP0 USHF.R.U32.HI UR7, URZ, UR11, UR5 ;  /* 0x0000000b3f070299 */ /* 0x000fc80008011605 */
[----:B------:R-:W-:-:S12]  /*9e30*/  UIMAD UR4, UR7, UR9, URZ ;  /* 0x00000009070472a4 */ /* 0x000fd8000f8e023f */
.L_x_7078:
        /* <DEDUP_REMOVED lines=23> */
.L_x_7079:
        /* <DEDUP_REMOVED lines=13> */
.L_x_7081:
[----:B------:R-:W-:-:S05]  /*a080*/  ULDC UR4, c[0x0][0x8f4] ;  /* 0x00023d0000047ab9 */ /* 0x000fca0000000800 */
.L_x_7080:
        /* <DEDUP_REMOVED lines=46> */
.L_x_7082:
        /* <DEDUP_REMOVED lines=13> */
.L_x_7083:
        /* <DEDUP_REMOVED lines=12> */
.L_x_7084:
        /* <DEDUP_REMOVED lines=54> */
.L_x_7087:
[----:B------:R-:W-:Y:S05]  /*a860*/  BSYNC B0 ;  /* 0x0000000000007941 */ /* 0x000fea0003800000 */
.L_x_7086:
        /* <DEDUP_REMOVED lines=19> */
.L_x_7089:
[----:B------:R-:W-:Y:S05]  /*a9a0*/  BSYNC B0 ;  /* 0x0000000000007941 */ /* 0x000fea0003800000 */
.L_x_7088:
[----:B------:R-:W-:Y:S06]  /*a9b0*/  BAR.ARV 0xa, 0xa0 ;  /* 0x0282800000007b1d */ /* 0x000fec0000002000 */
[----:B------:R-:W-:Y:S04]  /*a9c0*/  BSSY B0, `(.L_x_7090) ;  /* 0x0000003000007945 */ /* 0x000fe80003800000 */
[----:B------:R-:W-:Y:S05]  /*a9d0*/  @!P0 BRA `(.L_x_7091) ;  /* 0x0000000000048947 */ /* 0x000fea0003800000 */
[----:B------:R-:W-:-:S04]  /*a9e0*/  DEPBAR.LE SB0, 0x0 ;  /* 0x000080000000791a */ /* 0x000fc80000000000 */
.L_x_7091:
[----:B------:R-:W-:Y:S05]  /*a9f0*/  BSYNC B0 ;  /* 0x0000000000007941 */ /* 0x000fea0003800000 */
.L_x_7090:
[----:B------:R-:W-:Y:S06]  /*aa00*/  BAR.ARV 0xb, 0xa0 ;  /* 0x02c2800000007b1d */ /* 0x000fec0000002000 */
[----:B------:R-:W-:Y:S01]  /*aa10*/  UIADD3 UR18, UR12, 0x1, URZ ;  /* 0x000000010c127890 */ /* 0x000fe2000fffe03f */
[----:B------:R-:W-:Y:S11]  /*aa20*/  BRA `(.L_x_7092) ;  /* 0x0000000000047947 */ /* 0x000ff60003800000 */
.L_x_7085:
[----:B------:R-:W-:-:S05]  /*aa30*/  UMOV UR18, UR12 ;  /* 0x0000000c00127c82 */ /* 0x000fca0008000000 */
.L_x_7092:
        /* <DEDUP_REMOVED lines=22> */
.L_x_7105:
        /* <DEDUP_REMOVED lines=20> */
.L_x_7094:
[----:B------:R-:W-:Y:S05]  /*ace0*/  BSYNC B0 ;  /* 0x0000000000007941 */ /* 0x000fea0003800000 */
.L_x_7093:
        /* <DEDUP_REMOVED lines=13> */
.L_x_7096:
[----:B------:R-:W-:Y:S05]  /*adc0*/  BSYNC B0 ;  /* 0x0000000000007941 */ /* 0x000fea0003800000 */
.L_x_7095:
[----:B------:R-:W-:Y:S06]  /*add0*/  BAR.ARV 0xa, 0xa0 ;  /* 0x0282800000007b1d */ /* 0x000fec0000002000 */
[----:B------:R-:W-:Y:S04]  /*ade0*/  BSSY B0, `(.L_x_7097) ;  /* 0x0000003000007945 */ /* 0x000fe80003800000 */
[----:B------:R-:W-:Y:S05]  /*adf0*/  @!P0 BRA `(.L_x_7098) ;  /* 0x0000000000048947 */ /* 0x000fea0003800000 */
[----:B------:R-:W-:-:S04]  /*ae00*/  DEPBAR.LE SB0, 0x0 ;  /* 0x000080000000791a */ /* 0x000fc80000000000 */
.L_x_7098:
[----:B------:R-:W-:Y:S05]  /*ae10*/  BSYNC B0 ;  /* 0x0000000000007941 */ /* 0x000fea0003800000 */
.L_x_7097:
        /* <DEDUP_REMOVED lines=13> */
.L_x_7100:
[----:B------:R-:W-:Y:S05]  /*aef0*/  BSYNC B0 ;  /* 0x0000000000007941 */ /* 0x000fea0003800000 */
.L_x_7099:
        /* <DEDUP_REMOVED lines=13> */
.L_x_7102:
[----:B------:R-:W-:Y:S05]  /*afd0*/  BSYNC B0 ;  /* 0x0000000000007941 */ /* 0x000fea0003800000 */
.L_x_7101:
[----:B------:R-:W-:Y:S01]  /*afe0*/  UIADD3 UR18, UR18, 0x2, URZ ;  /* 0x0000000212127890 */ /* 0x000fe2000fffe03f */
[----:B------:R-:W-:Y:S06]  /*aff0*/  BAR.ARV 0xa, 0xa0 ;  /* 0x0282800000007b1d */ /* 0x000fec0000002000 */
[----:B------:R-:W-:Y:S01]  /*b000*/  UISETP.GE.AND UP0, UPT, UR18, UR7, UPT ;  /* 0x000000071200728c */ /* 0x000fe2000bf06270 */
[----:B------:R-:W-:Y:S04]  /*b010*/  BSSY B0, `(.L_x_7103) ;  /* 0x0000003000007945 */ /* 0x000fe80003800000 */
[----:B------:R-:W-:Y:S06]  /*b020*/  @!P0 BRA `(.L_x_7104) ;  /* 0x0000000000048947 */ /* 0x000fec0003800000 */
[----:B------:R-:W-:-:S04]  /*b030*/  DEPBAR.LE SB0, 0x0 ;  /* 0x000080000000791a */ /* 0x000fc80000000000 */
.L_x_7104:
[----:B------:R-:W-:Y:S05]  /*b040*/  BSYNC B0 ;  /* 0x0000000000007941 */ /* 0x000fea0003800000 */
.L_x_7103:
[----:B------:R-:W-:Y:S06]  /*b050*/  BAR.ARV 0xb, 0xa0 ;  /* 0x02c2800000007b1d */ /* 0x000fec0000002000 */
[----:B------:R-:W-:Y:S01]  /*b060*/  PLOP3.LUT P1, PT, PT, PT, UP0, 0x80, 0x0 ;  /* 0x000000000000781c */ /* 0x000fe20003f2f008 */
[----:B------:R-:W-:Y:S02]  /*b070*/  UIADD3 UR26, UR26, 0x4000, URZ ;  /* 0x000040001a1a7890 */ /* 0x000fe4000fffe03f */
[----:B------:R-:W-:-:S10]  /*b080*/  UIADD3 UR6, UR6, 0x4000, URZ ;  /* 0x0000400006067890 */ /* 0x000fd4000fffe03f */
[----:B------:R-:W-:Y:S05]  /*b090*/  @!P1 BRA `(.L_x_7105) ;  /* 0xfffffff800c09947 */ /* 0x000fea000383ffff */
[----:B------:R-:W-:Y:S05]  /*b0a0*/  BRA `(.L_x_7035) ;  /* 0x0000002400787947 */ /* 0x000fea0003800000 */
.L_x_7076:
        /* <DEDUP_REMOVED lines=22> */
.L_x_7106:
[----:B------:R-:W-:Y:S01]  /*b210*/  ULDC UR9, c[0x0][0x8cc] ;  /* 0x0002330000097ab9 */ /* 0x000fe20000000800 */
[----:B------:R-:W-:Y:S01]  /*b220*/  UMOV UR7, UR8 ;  /* 0x0000000800077c82 */ /* 0x000fe20008000000 */
[----:B------:R-:W-:-:S11]  /*b230*/  UISETP.NE.AND UP0, UPT, UR9, 0x1, UPT ;  /* 0x000000010900788c */ /* 0x000fd6000bf05270 */
[----:B------:R-:W-:Y:S02]  /*b240*/  @UP0 ULDC.64 UR10, c[0x0][0x8d0] ;  /* 0x00023400000a0ab9 */ /* 0x000fe40000000a00 */
[----:B------:R-:W-:-:S04]  /*b250*/  UIMAD.WIDE.U32 UR4, UR8, UR10, URZ ;  /* 0x0000000a080472a5 */ /* 0x000fc8000f8e003f */
[----:B------:R-:W-:-:S04]  /*b260*/  @UP0 USHF.R.U32.HI UR7, URZ, UR11, UR5 ;  /* 0x0000000b3f070299 */ /* 0x000fc80008011605 */
[----:B------:R-:W-:-:S12]  /*b270*/  UIMAD UR4, UR7, UR9, URZ ;  /* 0x00000009070472a4 */ /* 0x000fd8000f8e023f */
.L_x_7107:
        /* <DEDUP_REMOVED lines=23> */
.L_x_7108:
        /* <DEDUP_REMOVED lines=14> */
.L_x_7110:
[----:B------:R-:W-:-:S05]  /*b4d0*/  ULDC UR4, c[0x0][0x8f4] ;  /* 0x00023d0000047ab9 */ /* 0x000fca0000000800 */
.L_x_7109:
        /* <DEDUP_REMOVED lines=60> */
.L_x_7112:
        /* <DEDUP_REMOVED lines=12> */
.L_x_7113:
[----:B------:R-:W-:Y:S05]  /*b960*/  @!P2 BRA `(.L_x_7114) ;  /* 0x000000000014a947 */ /* 0x000fea0003800000 */
[----:B------:R-:W-:Y:S02]  /*b970*/  IMAD.U32 R2, RZ, RZ, UR14 ;  /* 0x0000000eff027e24 */ /* 0x000fe4000f8e00ff */
[----:B------:R-:W-:-:S05]  /*b980*/  IMAD.U32 R3, RZ, RZ, UR15 ;  /* 0x0000000fff037e24 */ /* 0x000fca000f8e00ff */
[----:B------:R-:W2:Y:S04]  /*b990*/  LDG.E R5, desc[UR38][R2.64] ;  /* 0x0000002602057981 */ /* 0x000ea8000c1e1900 */
[----:B------:R-:W2:Y:S02]  /*b9a0*/  LDG.E R4, desc[UR38][R2.64+0x4] ;  /* 0x0000042602047981 */ /* 0x000ea4000c1e1900 */
[----:B--2---:R-:W-:-:S07]  /*b9b0*/  IMAD.IADD R4, R4, 0x1, -R5 ;  /* 0x0000000104047824 */ /* 0x004fce00078e0a05 */
.L_x_7114:
        /* <DEDUP_REMOVED lines=62> */
.L_x_7144:
        /* <DEDUP_REMOVED lines=15> */
.L_x_7117:
        /* <DEDUP_REMOVED lines=72> */
.L_x_7128:
[----:B-123--:R-:W-:-:S04]  /*c310*/  SHF.L.U32 R18, R10, 0x1f, RZ ;  /* 0x0000001f0a127819 */ /* 0x00efc800000006ff */
[----:B------:R-:W3:Y:S02]  /*c320*/  SYNCS.PHASECHK.TRANS64.TRYWAIT P1, [R15+URZ+0x30c40], R18 ;  /* 0x030c40120f0075a7 */ /* 0x000ee4000802017f */
[----:B---3--:R-:W-:Y:S05]  /*c330*/  @!P1 BRA `(.L_x_7120) ;  /* 0x0000001400709947 */ /* 0x008fea0003800000 */
.L_x_7145:
        /* <DEDUP_REMOVED lines=8> */
.L_x_7121:
        /* <DEDUP_REMOVED lines=30> */
.L_x_7146:
        /* <DEDUP_REMOVED lines=8> */
.L_x_7123:
        /* <DEDUP_REMOVED lines=30> */
.L_x_7147:
        /* <DEDUP_REMOVED lines=8> */
.L_x_7125:
        /* <DEDUP_REMOVED lines=24> */
.L_x_7149:
        /* <DEDUP_REMOVED lines=8> */
.L_x_7127:
        /* <DEDUP_REMOVED lines=30> */
.L_x_7119:
[----:B------:R-:W4:Y:S02]  /*cc60*/  LDL.LU R4, [R1+0x8] ;  /* 0x0000080001047983 */ /* 0x000f240000300800 */
[----:B----4-:R-:W-:Y:S02]  /*cc70*/  ISETP.NE.AND P1, PT, R4, RZ, PT ;  /* 0x000000ff0400720c */ /* 0x010fe40003f25270 */
[----:B------:R4:W5:Y:S11]  /*cc80*/  LDL R4, [R1+0x4] ;  /* 0x0000040001047983 */ /* 0x0009760000100800 */
[----:B----4-:R-:W-:Y:S05]  /*cc90*/  @!P1 BRA `(.L_x_7118) ;  /* 0x0000000400249947 */ /* 0x010fea0003800000 */
[----:B-1----:R-:W-:-:S04]  /*cca0*/  SHF.L.U32 R12, R10, 0x1f, RZ ;  /* 0x0000001f0a0c7819 */ /* 0x002fc800000006ff */
[----:B------:R-:W1:Y:S02]  /*ccb0*/  SYNCS.PHASECHK.TRANS64.TRYWAIT P1, [R15+URZ+0x30c40], R12 ;  /* 0x030c400c0f0075a7 */ /* 0x000e64000802017f */
[----:B-1----:R-:W-:Y:S05]  /*ccc0*/  @!P1 BRA `(.L_x_7129) ;  /* 0x0000000c00609947 */ /* 0x002fea0003800000 */
.L_x_7150:
        /* <DEDUP_REMOVED lines=8> */
.L_x_7130:
        /* <DEDUP_REMOVED lines=27> */
.L_x_7151:
        /* <DEDUP_REMOVED lines=8> */
.L_x_7132:
        /* <DEDUP_REMOVED lines=27> */
.L_x_7118:
[----:B------:R-:W4:Y:S01]  /*d130*/  S2R R0, SR_TID.X ;  /* 0x0000000000007919 */ /* 0x000f220000002100 */
[----:B------:R-:W-:Y:S01]  /*d140*/  IMAD R3, R16, 0x8, R15 ;  /* 0x0000000810037824 */ /* 0x000fe200078e020f */
[----:B----4-:R-:W-:Y:S02]  /*d150*/  LOP3.LUT R2, R0, 0x7f, RZ, 0xc0, !PT ;  /* 0x0000007f00027812 */ /* 0x010fe400078ec0ff */
[----:B------:R-:W-:Y:S02]  /*d160*/  SHF.L.U32 R0, R10, 0x1f, RZ ;  /* 0x0000001f0a007819 */ /* 0x000fe400000006ff */
[----:B------:R-:W-:Y:S02]  /*d170*/  ISETP.NE.AND P1, PT, R2, RZ, PT ;  /* 0x000000ff0200720c */ /* 0x000fe40003f25270 */
[----:B------:R-:W4:Y:S02]  /*d180*/  SYNCS.PHASECHK.TRANS64.TRYWAIT P0, [R3+URZ+0x30c40], R0 ;  /* 0x030c4000030075a7 */ /* 0x000f24000800017f */
[----:B----4-:R-:W-:Y:S09]  /*d190*/  @!P0 BRA `(.L_x_7133) ;  /* 0x0000000800548947 */ /* 0x010ff20003800000 */
.L_x_7152:
[----:B------:R-:W-:Y:S05]  /*d1a0*/  @P1 BRA `(.L_x_7134) ;  /* 0x0000000000181947 */ /* 0x000fea0003800000 */
[----:B------:R-:W1:Y:S01]  /*d1b0*/  S2R R2, SR_TID.X ;  /* 0x0000000000027919 */ /* 0x000e620000002100 */
[----:B----4-:R-:W-:-:S04]  /*d1c0*/  IMAD.MOV.U32 R0, RZ, RZ, 0x4200 ;  /* 0x00004200ff007424 */ /* 0x010fc800078e00ff */
[----:B------:R4:W-:Y:S01]  /*d1d0*/  SYNCS.ARRIVE.TRANS64 RZ, [R3+URZ+0x30c30], R0 ;  /* 0x030c300003ff79a7 */ /* 0x0009e2000800003f */
[----:B-1----:R-:W-:-:S13]  /*d1e0*/  LOP3.LUT P0, RZ, R2, 0x1f, RZ, 0xc0, !PT ;  /* 0x0000001f02ff7812 */ /* 0x002fda000780c0ff */
[----:B----4-:R-:W-:Y:S05]  /*d1f0*/  @!P0 BRA `(.L_x_7134) ;  /* 0x0000000000048947 */ /* 0x010fea0003800000 */
[----:B------:R-:W-:Y:S01]  /*d200*/  BPT.TRAP 0x1 ;  /* 0x000000040000795c */ /* 0x000fe20000300000 */
.L_x_7134:
        /* <DEDUP_REMOVED lines=34> */
.L_x_7115:
[----:B------:R-:W-:Y:S05]  /*d430*/  BSYNC B0 ;  /* 0x0000000000007941 */ /* 0x000fea0003800000 */
.L_x_7111:
[----:B------:R-:W-:-:S03]  /*d440*/  UMOV UR7, 0xffffffff ;  /* 0xffffffff00077882 */ /* 0x000fc60000000000 */
[----:B------:R-:W-:Y:S05]  /*d450*/  BRA.DIV UR7, `(.L_x_7135) ;  /* 0x0000000607b87947 */ /* 0x000fea000b800000 */
[----:B------:R-:W-:-:S13]  /*d460*/  ELECT P6, URZ, PT ;  /* 0x00000000003f782f */ /* 0x000fda00038c0000 */
.L_x_7155:
[----:B------:R-:W-:Y:S05]  /*d470*/  @!P6 BRA `(.L_x_7035) ;  /* 0x000000000084e947 */ /* 0x000fea0003800000 */
[----:B------:R-:W-:-:S06]  /*d480*/  ULOP3.LUT UR7, UR36, 0x2, URZ, 0xfc, !UPT ;  /* 0x0000000224077892 */ /* 0x000fcc000f8efc3f */
[----:B------:R-:W-:-:S05]  /*d490*/  IMAD.U32 R0, RZ, RZ, UR7 ;  /* 0x00000007ff007e24 */ /* 0x000fca000f8e00ff */
[----:B------:R-:W-:-:S13]  /*d4a0*/  ISETP.NE.AND P2, PT, R0, 0x3, PT ;  /* 0x000000030000780c */ /* 0x000fda0003f45270 */
[----:B------:R-:W-:Y:S05]  /*d4b0*/  @!P2 BRA `(.L_x_7136) ;  /* 0x000000000004a947 */ /* 0x000fea0003800000 */
[----:B------:R-:W-:Y:S01]  /*d4c0*/  BPT.TRAP 0x1 ;  /* 0x000000040000795c */ /* 0x000fe20000300000 */
.L_x_7136:
        /* <DEDUP_REMOVED lines=15> */
.L_x_7156:
[----:B------:R-:W2:Y:S02]  /*d5c0*/  SYNCS.PHASECHK.TRANS64.TRYWAIT P0, [R3+URZ], R0 ;  /* 0x00000000030075a7 */ /* 0x000ea4000800017f */
[----:B--2---:R-:W-:Y:S05]  /*d5d0*/  @!P0 BRA `(.L_x_7138) ;  /* 0x00000004008c8947 */ /* 0x004fea0003800000 */
.L_x_7157:
[----:B------:R-:W-:Y:S05]  /*d5e0*/  @!P2 BRA `(.L_x_7139) ;  /* 0x000000000004a947 */ /* 0x000fea0003800000 */
[----:B------:R-:W-:Y:S01]  /*d5f0*/  BPT.TRAP 0x1 ;  /* 0x000000040000795c */ /* 0x000fe20000300000 */
.L_x_7139:
[----:B--2---:R-:W-:-:S04]  /*d600*/  VIADD R3, R8, 0x30c40 ;  /* 0x00030c4008037836 */ /* 0x004fc80000000000 */
[----:B------:R-:W-:-:S04]  /*d610*/  IMAD R5, R2, 0x8, R3 ;  /* 0x0000000802057824 */ /* 0x000fc800078e0203 */
[----:B------:R-:W2:Y:S02]  /*d620*/  SYNCS.PHASECHK.TRANS64.TRYWAIT P0, [R5+URZ], R4 ;  /* 0x00000004050075a7 */ /* 0x000ea4000800017f */
[----:B--2---:R-:W-:Y:S05]  /*d630*/  @!P0 BRA `(.L_x_7140) ;  /* 0x0000000400888947 */ /* 0x004fea0003800000 */
.L_x_7158:
[----:B------:R-:W-:-:S07]  /*d640*/  IMAD R3, R6, 0x8, R3 ;  /* 0x0000000806037824 */ /* 0x000fce00078e0203 */
.L_x_7141:
[----:B---3--:R3:W4:Y:S02]  /*d650*/  SYNCS.PHASECHK.TRANS64.TRYWAIT P0, [R3+URZ], R0 ;  /* 0x00000000030075a7 */ /* 0x008724000800017f */
[----:B----4-:R-:W-:Y:S05]  /*d660*/  @!P0 NANOSLEEP.SYNCS 0x989680 ;  /* 0x009896800000895d */ /* 0x010fea0003900000 */
[----:B------:R-:W4:Y:S02]  /*d670*/  @!P0 SYNCS.PHASECHK.TRANS64 P0, [R3+URZ], R0 ;  /* 0x00000000030085a7 */ /* 0x000f24000800007f */
[----:B----4-:R-:W-:Y:S05]  /*d680*/  @!P0 BRA `(.L_x_7141) ;  /* 0xfffffffc00f08947 */ /* 0x010fea000383ffff */
.L_x_7035:
[----:B------:R-:W-:Y:S05]  /*d690*/  BSYNC B6 ;  /* 0x0000000000067941 */ /* 0x000fea0003800000 */
.L_x_7027:
[----:B------:R-:W-:Y:S05]  /*d6a0*/  EXIT ;  /* 0x000000000000794d */ /* 0x000fea0003800000 */
.L_x_7045:
[----:B------:R-:W-:Y:S02]  /*d6b0*/  IMAD.MOV.U32 R12, RZ, RZ, RZ ;  /* 0x000000ffff0c7224 */ /* 0x000fe400078e00ff */
[----:B------:R-:W-:Y:S02]  /*d6c0*/  IMAD.MOV.U32 R11, RZ, RZ, 0x1f ;  /* 0x0000001fff0b7424 */ /* 0x000fe400078e00ff */
[----:B------:R-:W-:-:S07]  /*d6d0*/  IMAD.MOV.U32 R15, RZ, RZ, -0x1 ;  /* 0xffffffffff0f7424 */ /* 0x000fce00078e00ff */
[----:B------:R-:W-:Y:S05]  /*d6e0*/  WARPSYNC.COLLECTIVE R15, `(.L_x_7142) ;  /* 0x000000000f087348 */ /* 0x000fea0003c00000 */
[----:B------:R1:W2:Y:S02]  /*d6f0*/  SHFL.IDX P6, R14, R13, R12, R11 ;  /* 0x0000000c0d0e7389 */ /* 0x0002a400000c000b */
[----:B-12---:R-:W-:Y:S01]  /*d700*/  ENDCOLLECTIVE ;  /* 0x000000000000791b */ /* 0x006fe20003800000 */
.L_x_7142:
[----:B------:R-:W-:Y:S05]  /*d710*/  BRA `(.L_x_7143) ;  /* 0xffffff3c00c47947 */ /* 0x000fea000383ffff */
.L_x_7047:
[----:B--2---:R2:W3:Y:S02]  /*d720*/  SYNCS.PHASECHK.TRANS64.TRYWAIT P0, [R236+URZ+0x30c00], R15 ;  /* 0x030c000fec0075a7 */ /* 0x0044e4000800017f */
[----:B---3--:R-:W-:Y:S05]  /*d730*/  @!P0 NANOSLEEP.SYNCS 0x989680 ;  /* 0x009896800000895d */ /* 0x008fea0003900000 */
[----:B------:R-:W3:Y:S02]  /*d740*/  @!P0 SYNCS.PHASECHK.TRANS64 P0, [R236+URZ+0x30c00], R15 ;  /* 0x030c000fec0085a7 */ /* 0x000ee4000800007f */
[----:B---3--:R-:W-:Y:S05]  /*d750*/  @!P0 BRA `(.L_x_7047) ;  /* 0xfffffffc00f08947 */ /* 0x008fea000383ffff */
[----:B------:R-:W-:Y:S05]  /*d760*/  BRA `(.L_x_7046) ;  /* 0xffffff4000107947 */ /* 0x000fea000383ffff */
.L_x_7052:
[----:B--2---:R2:W3:Y:S02]  /*d770*/  SYNCS.PHASECHK.TRANS64.TRYWAIT P1, [R6+URZ+0x30c10], R21 ;  /* 0x030c1015060075a7 */ /* 0x0044e4000802017f */
[----:B---3--:R-:W-:Y:S05]  /*d780*/  @!P1 NANOSLEEP.SYNCS 0x989680 ;  /* 0x009896800000995d */ /* 0x008fea0003900000 */
[----:B------:R-:W3:Y:S02]  /*d790*/  @!P1 SYNCS.PHASECHK.TRANS64 P1, [R6+URZ+0x30c10], R21 ;  /* 0x030c1015060095a7 */ /* 0x000ee4000802007f */
[----:B---3--:R-:W-:Y:S05]  /*d7a0*/  @!P1 BRA `(.L_x_7052) ;  /* 0xfffffffc00f09947 */ /* 0x008fea000383ffff */
[----:B------:R-:W-:Y:S05]  /*d7b0*/  BRA `(.L_x_7051) ;  /* 0xffffff4800b87947 */ /* 0x000fea000383ffff */
.L_x_7056:
[----:B------:R1:W1:Y:S02]  /*d7c0*/  SYNCS.PHASECHK.TRANS64.TRYWAIT P1, [R6+URZ+0x30c30], R21 ;  /* 0x030c3015060075a7 */ /* 0x000264000802017f */
[----:B-1----:R-:W-:Y:S05]  /*d7d0*/  @!P1 NANOSLEEP.SYNCS 0x989680 ;  /* 0x009896800000995d */ /* 0x002fea0003900000 */
[----:B------:R-:W1:Y:S02]  /*d7e0*/  @!P1 SYNCS.PHASECHK.TRANS64 P1, [R6+URZ+0x30c30], R21 ;  /* 0x030c3015060095a7 */ /* 0x000e64000802007f */
[----:B-1----:R-:W-:Y:S05]  /*d7f0*/  @!P1 BRA `(.L_x_7056) ;  /* 0xfffffffc00f09947 */ /* 0x002fea000383ffff */
[----:B------:R-:W-:Y:S05]  /*d800*/  BRA `(.L_x_7055) ;  /* 0xffffff4c00cc7947 */ /* 0x000fea000383ffff */
.L_x_7064:
[----:B--2---:R2:W3:Y:S02]  /*d810*/  SYNCS.PHASECHK.TRANS64.TRYWAIT P1, [R7+URZ+0x30c10], R18 ;  /* 0x030c1012070075a7 */ /* 0x0044e4000802017f */
[----:B---3--:R-:W-:Y:S05]  /*d820*/  @!P1 NANOSLEEP.SYNCS 0x989680 ;  /* 0x009896800000995d */ /* 0x008fea0003900000 */
[----:B------:R-:W3:Y:S02]  /*d830*/  @!P1 SYNCS.PHASECHK.TRANS64 P1, [R7+URZ+0x30c10], R18 ;  /* 0x030c1012070095a7 */ /* 0x000ee4000802007f */
[----:B---3--:R-:W-:Y:S05]  /*d840*/  @!P1 BRA `(.L_x_7064) ;  /* 0xfffffffc00f09947 */ /* 0x008fea000383ffff */
[----:B------:R-:W-:Y:S05]  /*d850*/  BRA `(.L_x_7063) ;  /* 0xffffff8400dc7947 */ /* 0x000fea000383ffff */
.L_x_7068:
[----:B------:R1:W1:Y:S02]  /*d860*/  SYNCS.PHASECHK.TRANS64.TRYWAIT P1, [R7+URZ+0x30c30], R18 ;  /* 0x030c3012070075a7 */ /* 0x000264000802017f */
[----:B-1----:R-:W-:Y:S05]  /*d870*/  @!P1 NANOSLEEP.SYNCS 0x989680 ;  /* 0x009896800000995d */ /* 0x002fea0003900000 */
[----:B------:R-:W1:Y:S02]  /*d880*/  @!P1 SYNCS.PHASECHK.TRANS64 P1, [R7+URZ+0x30c30], R18 ;  /* 0x030c3012070095a7 */ /* 0x000e64000802007f */
[----:B-1----:R-:W-:Y:S05]  /*d890*/  @!P1 BRA `(.L_x_7068) ;  /* 0xfffffffc00f09947 */ /* 0x002fea000383ffff */
[----:B------:R-:W-:Y:S05]  /*d8a0*/  BRA `(.L_x_7067) ;  /* 0xffffff8800f07947 */ /* 0x000fea000383ffff */
.L_x_7116:
[----:B-1----:R1:W2:Y:S02]  /*d8b0*/  SYNCS.PHASECHK.TRANS64.TRYWAIT P0, [R15+URZ+0x30c20], R2 ;  /* 0x030c20020f0075a7 */ /* 0x0022a4000800017f */
[----:B--2---:R-:W-:Y:S05]  /*d8c0*/  @!P0 NANOSLEEP.SYNCS 0x989680 ;  /* 0x009896800000895d */ /* 0x004fea0003900000 */
[----:B------:R-:W2:Y:S02]  /*d8d0*/  @!P0 SYNCS.PHASECHK.TRANS64 P0, [R15+URZ+0x30c20], R2 ;  /* 0x030c20020f0085a7 */ /* 0x000ea4000800007f */
[----:B--2---:R-:W-:Y:S05]  /*d8e0*/  @!P0 BRA `(.L_x_7116) ;  /* 0xfffffffc00f08947 */ /* 0x004fea000383ffff */
[----:B------:R-:W-:Y:S05]  /*d8f0*/  BRA `(.L_x_7144) ;  /* 0xffffffe400287947 */ /* 0x000fea000383ffff */
.L_x_7120:
[----:B---3--:R3:W4:Y:S02]  /*d900*/  SYNCS.PHASECHK.TRANS64.TRYWAIT P1, [R15+URZ+0x30c40], R18 ;  /* 0x030c40120f0075a7 */ /* 0x008724000802017f */
[----:B----4-:R-:W-:Y:S05]  /*d910*/  @!P1 NANOSLEEP.SYNCS 0x989680 ;  /* 0x009896800000995d */ /* 0x010fea0003900000 */
[----:B------:R-:W4:Y:S02]  /*d920*/  @!P1 SYNCS.PHASECHK.TRANS64 P1, [R15+URZ+0x30c40], R18 ;  /* 0x030c40120f0095a7 */ /* 0x000f24000802007f */
[----:B----4-:R-:W-:Y:S05]  /*d930*/  @!P1 BRA `(.L_x_7120) ;  /* 0xfffffffc00f09947 */ /* 0x010fea000383ffff */
[----:B------:R-:W-:Y:S05]  /*d940*/  BRA `(.L_x_7145) ;  /* 0xffffffe8007c7947 */ /* 0x000fea000383ffff */
.L_x_7122:
[----:B-1----:R1:W2:Y:S02]  /*d950*/  SYNCS.PHASECHK.TRANS64.TRYWAIT P1, [R15+URZ+0x30c28], R18 ;  /* 0x030c28120f0075a7 */ /* 0x0022a4000802017f */
[----:B--2---:R-:W-:Y:S05]  /*d960*/  @!P1 NANOSLEEP.SYNCS 0x989680 ;  /* 0x009896800000995d */ /* 0x004fea0003900000 */
[----:B------:R-:W2:Y:S02]  /*d970*/  @!P1 SYNCS.PHASECHK.TRANS64 P1, [R15+URZ+0x30c28], R18 ;  /* 0x030c28120f0095a7 */ /* 0x000ea4000802007f */
[----:B--2---:R-:W-:Y:S05]  /*d980*/  @!P1 BRA `(.L_x_7122) ;  /* 0xfffffffc00f09947 */ /* 0x004fea000383ffff */
[----:B------:R-:W-:Y:S05]  /*d990*/  BRA `(.L_x_7146) ;  /* 0xffffffec00007947 */ /* 0x000fea000383ffff */
.L_x_7124:
[----:B--2---:R2:W4:Y:S02]  /*d9a0*/  SYNCS.PHASECHK.TRANS64.TRYWAIT P1, [R15+URZ+0x30c48], R18 ;  /* 0x030c48120f0075a7 */ /* 0x004524000802017f */
[----:B----4-:R-:W-:Y:S05]  /*d9b0*/  @!P1 NANOSLEEP.SYNCS 0x989680 ;  /* 0x009896800000995d */ /* 0x010fea0003900000 */
[----:B------:R-:W4:Y:S02]  /*d9c0*/  @!P1 SYNCS.PHASECHK.TRANS64 P1, [R15+URZ+0x30c48], R18 ;  /* 0x030c48120f0095a7 */ /* 0x000f24000802007f */
[----:B----4-:R-:W-:Y:S05]  /*d9d0*/  @!P1 BRA `(.L_x_7124) ;  /* 0xfffffffc00f09947 */ /* 0x010fea000383ffff */
[----:B------:R-:W-:Y:S05]  /*d9e0*/  BRA `(.L_x_7147) ;  /* 0xffffffec00847947 */ /* 0x000fea000383ffff */
.L_x_7126:
[----:B------:R-:W-:-:S07]  /*d9f0*/  SHF.L.U32 R4, R10, 0x1f, RZ ;  /* 0x0000001f0a047819 */ /* 0x000fce00000006ff */
.L_x_7148:
[----:B----4-:R4:W1:Y:S02]  /*da00*/  SYNCS.PHASECHK.TRANS64.TRYWAIT P1, [R15+URZ+0x30c20], R4 ;  /* 0x030c20040f0075a7 */ /* 0x010864000802017f */
[----:B-1----:R-:W-:Y:S05]  /*da10*/  @!P1 NANOSLEEP.SYNCS 0x989680 ;  /* 0x009896800000995d */ /* 0x002fea0003900000 */
[----:B------:R-:W1:Y:S02]  /*da20*/  @!P1 SYNCS.PHASECHK.TRANS64 P1, [R15+URZ+0x30c20], R4 ;  /* 0x030c20040f0095a7 */ /* 0x000e64000802007f */
[----:B-1----:R-:W-:Y:S05]  /*da30*/  @!P1 BRA `(.L_x_7148) ;  /* 0xfffffffc00f09947 */ /* 0x002fea000383ffff */
[----:B------:R-:W-:Y:S05]  /*da40*/  BRA `(.L_x_7149) ;  /* 0xffffffec00ec7947 */ /* 0x000fea000383ffff */
.L_x_7129:
[----:B-1----:R1:W4:Y:S02]  /*da50*/  SYNCS.PHASECHK.TRANS64.TRYWAIT P1, [R15+URZ+0x30c40], R12 ;  /* 0x030c400c0f0075a7 */ /* 0x002324000802017f */
[----:B----4-:R-:W-:Y:S05]  /*da60*/  @!P1 NANOSLEEP.SYNCS 0x989680 ;  /* 0x009896800000995d */ /* 0x010fea0003900000 */
[----:B------:R-:W4:Y:S02]  /*da70*/  @!P1 SYNCS.PHASECHK.TRANS64 P1, [R15+URZ+0x30c40], R12 ;  /* 0x030c400c0f0095a7 */ /* 0x000f24000802007f */
[----:B----4-:R-:W-:Y:S05]  /*da80*/  @!P1 BRA `(.L_x_7129) ;  /* 0xfffffffc00f09947 */ /* 0x010fea000383ffff */
[----:B------:R-:W-:Y:S05]  /*da90*/  BRA `(.L_x_7150) ;  /* 0xfffffff0008c7947 */ /* 0x000fea000383ffff */
.L_x_7131:
[----:B--2---:R2:W4:Y:S02]  /*daa0*/  SYNCS.PHASECHK.TRANS64.TRYWAIT P1, [R15+URZ+0x30c28], R12 ;  /* 0x030c280c0f0075a7 */ /* 0x004524000802017f */
[----:B----4-:R-:W-:Y:S05]  /*dab0*/  @!P1 NANOSLEEP.SYNCS 0x989680 ;  /* 0x009896800000995d */ /* 0x010fea0003900000 */
[----:B------:R-:W4:Y:S02]  /*dac0*/  @!P1 SYNCS.PHASECHK.TRANS64 P1, [R15+URZ+0x30c28], R12 ;  /* 0x030c280c0f0095a7 */ /* 0x000f24000802007f */
[----:B----4-:R-:W-:Y:S05]  /*dad0*/  @!P1 BRA `(.L_x_7131) ;  /* 0xfffffffc00f09947 */ /* 0x010fea000383ffff */
[----:B------:R-:W-:Y:S05]  /*dae0*/  BRA `(.L_x_7151) ;  /* 0xfffffff400047947 */ /* 0x000fea000383ffff */
.L_x_7133:
[----:B----4-:R4:W1:Y:S02]  /*daf0*/  SYNCS.PHASECHK.TRANS64.TRYWAIT P0, [R3+URZ+0x30c40], R0 ;  /* 0x030c4000030075a7 */ /* 0x010864000800017f */
[----:B-1----:R-:W-:Y:S05]  /*db00*/  @!P0 NANOSLEEP.SYNCS 0x989680 ;  /* 0x009896800000895d */ /* 0x002fea0003900000 */
[----:B------:R-:W1:Y:S02]  /*db10*/  @!P0 SYNCS.PHASECHK.TRANS64 P0, [R3+URZ+0x30c40], R0 ;  /* 0x030c4000030085a7 */ /* 0x000e64000800007f */
[----:B-1----:R-:W-:Y:S05]  /*db20*/  @!P0 BRA `(.L_x_7133) ;  /* 0xfffffffc00f08947 */ /* 0x002fea000383ffff */
[----:B------:R-:W-:Y:S05]  /*db30*/  BRA `(.L_x_7152) ;  /* 0xfffffff400987947 */ /* 0x000fea000383ffff */
.L_x_7135:
[----:B------:R-:W-:Y:S01]  /*db40*/  BSSY B0, `(.L_x_7153) ;  /* 0x0000006000007945 */ /* 0x000fe20003800000 */
[----:B------:R-:W-:-:S07]  /*db50*/  IMAD.MOV.U32 R15, RZ, RZ, -0x1 ;  /* 0xffffffffff0f7424 */ /* 0x000fce00078e00ff */
[----:B------:R-:W-:Y:S05]  /*db60*/  WARPSYNC.COLLECTIVE R15, `(.L_x_7154) ;  /* 0x000000000f0c7348 */ /* 0x000fea0003c00000 */
[----:B------:R-:W-:Y:S02]  /*db70*/  ELECT P6, UR62, PT ;  /* 0x00000000003e782f */ /* 0x000fe400038c0000 */
[----:B------:R-:W-:Y:S01]  /*db80*/  MOV R14, UR62 ;  /* 0x0000003e000e7c02 */ /* 0x000fe20008000f00 */
[----:B------:R-:W-:Y:S10]  /*db90*/  ENDCOLLECTIVE ;  /* 0x000000000000791b */ /* 0x000ff40003800000 */
.L_x_7154:
[----:B------:R-:W-:Y:S05]  /*dba0*/  BSYNC B0 ;  /* 0x0000000000007941 */ /* 0x000fea0003800000 */
.L_x_7153:
[----:B------:R-:W-:Y:S05]  /*dbb0*/  BRA `(.L_x_7155) ;  /* 0xfffffff8002c7947 */ /* 0x000fea000383ffff */
.L_x_7137:
[----:B-1----:R1:W2:Y:S02]  /*dbc0*/  SYNCS.PHASECHK.TRANS64.TRYWAIT P0, [R7+URZ], R4 ;  /* 0x00000004070075a7 */ /* 0x0022a4000800017f */
[----:B--2---:R-:W-:Y:S05]  /*dbd0*/  @!P0 NANOSLEEP.SYNCS 0x989680 ;  /* 0x009896800000895d */ /* 0x004fea0003900000 */
[----:B------:R-:W2:Y:S02]  /*dbe0*/  @!P0 SYNCS.PHASECHK.TRANS64 P0, [R7+URZ], R4 ;  /* 0x00000004070085a7 */ /* 0x000ea4000800007f */
[----:B--2---:R-:W-:Y:S05]  /*dbf0*/  @!P0 BRA `(.L_x_7137) ;  /* 0xfffffffc00f08947 */ /* 0x004fea000383ffff */
[----:B------:R-:W-:Y:S05]  /*dc00*/  BRA `(.L_x_7156) ;  /* 0xfffffff8006c7947 */ /* 0x000fea000383ffff */
.L_x_7138:
[----:B--2---:R2:W3:Y:S02]  /*dc10*/  SYNCS.PHASECHK.TRANS64.TRYWAIT P0, [R3+URZ], R0 ;  /* 0x00000000030075a7 */ /* 0x0044e4000800017f */
[----:B---3--:R-:W-:Y:S05]  /*dc20*/  @!P0 NANOSLEEP.SYNCS 0x989680 ;  /* 0x009896800000895d */ /* 0x008fea0003900000 */
[----:B------:R-:W3:Y:S02]  /*dc30*/  @!P0 SYNCS.PHASECHK.TRANS64 P0, [R3+URZ], R0 ;  /* 0x00000000030085a7 */ /* 0x000ee4000800007f */
[----:B---3--:R-:W-:Y:S05]  /*dc40*/  @!P0 BRA `(.L_x_7138) ;  /* 0xfffffffc00f08947 */ /* 0x008fea000383ffff */
[----:B------:R-:W-:Y:S05]  /*dc50*/  BRA `(.L_x_7157) ;  /* 0xfffffff800607947 */ /* 0x000fea000383ffff */
.L_x_7140:
[----:B--2---:R2:W3:Y:S02]  /*dc60*/  SYNCS.PHASECHK.TRANS64.TRYWAIT P0, [R5+URZ], R4 ;  /* 0x00000004050075a7 */ /* 0x0044e4000800017f */
[----:B---3--:R-:W-:Y:S05]  /*dc70*/  @!P0 NANOSLEEP.SYNCS 0x989680 ;  /* 0x009896800000895d */ /* 0x008fea0003900000 */
[----:B------:R-:W3:Y:S02]  /*dc80*/  @!P0 SYNCS.PHASECHK.TRANS64 P0, [R5+URZ], R4 ;  /* 0x00000004050085a7 */ /* 0x000ee4000800007f */
[----:B---3--:R-:W-:Y:S05]  /*dc90*/  @!P0 BRA `(.L_x_7140) ;  /* 0xfffffffc00f08947 */ /* 0x008fea000383ffff */
[----:B------:R-:W-:Y:S05]  /*dca0*/  BRA `(.L_x_7158) ;  /* 0xfffffff800647947 */ /* 0x000fea000383ffff */
.L_x_7159:
        /* <DEDUP_REMOVED lines=13> */
.L_x_7424:


//--------------------- .text._ZN7cutlass13device_kernelIN5flash32FlashAttnBwdPostprocessConvertdQIN4cute5tupleIJNS3_1CILi128EEENS5_ILi64EEEEEENS_6half_tEfNS_4arch4Sm90ELi256ENS3_8TiledMMAINS3_8MMA_AtomIJNS3_4SM904GMMA25MMA_64x64x16_F32F16F16_RSILNSF_5MajorE0ELSH_1ELNSF_7ScaleInE1ELSI_1EEEEEENS3_6LayoutINS4_IJNS5_ILi2EEENS5_ILi1EEESN_EEENS4_IJSN_NS5_ILi0EEESP_EEEEENS4_IJNS3_10UnderscoreESS_SS_EEEEELb0EEEEEvNT_6ParamsE --------------------------
	.section	.text._ZN7cutlass13device_kernelIN5flash32FlashAttnBwdPostprocessConvertdQIN4cute5tupleIJNS3_1CILi128EEENS5_ILi64EEEEEENS_6half_tEfNS_4arch4Sm90ELi256ENS3_8TiledMMAINS3_8MMA_AtomIJNS3_4SM904GMMA25MMA_64x64x16_F32F16F16_RSILNSF_5MajorE0ELSH_1ELNSF_7ScaleInE1ELSI_1EEEEEENS3_6LayoutINS4_IJNS5_ILi2EEENS5_ILi1EEESN_EEENS4_IJSN_NS5_ILi0EEESP_EEEEENS4_IJNS3_10UnderscoreESS_SS_EEEEELb0EEEEEvNT_6ParamsE,"ax",@progbits
	.align	128
.text._ZN7cutlass13device_kernelIN5flash32FlashAttnBwdPostprocessConvertdQIN4cute5tupleIJNS3_1CILi128EEENS5_ILi64EEEEEENS_6half_tEfNS_4arch4Sm90ELi256ENS3_8TiledMMAINS3_8MMA_AtomIJNS3_4SM904GMMA25MMA_64x64x16_F32F16F16_RSILNSF_5MajorE0ELSH_1ELNSF_7ScaleInE1ELSI_1EEEEEENS3_6LayoutINS4_IJNS5_ILi2EEENS5_ILi1EEESN_EEENS4_IJSN_NS5_ILi0EEESP_EEEEENS4_IJNS3_10UnderscoreESS_SS_EEEEELb0EEEEEvNT_6ParamsE:
        .type           _ZN7cutlass13device_kernelIN5flash32FlashAttnBwdPostprocessConvertdQIN4cute5tupleIJNS3_1CILi128EEENS5_ILi64EEEEEENS_6half_tEfNS_4arch4Sm90ELi256ENS3_8TiledMMAINS3_8MMA_AtomIJNS3_4SM904GMMA25MMA_64x64x16_F32F16F16_RSILNSF_5MajorE0ELSH_1ELNSF_7ScaleInE1ELSI_1EEEEEENS3_6LayoutINS4_IJNS5_ILi2EEENS5_ILi1EEESN_EEENS4_IJSN_NS5_ILi0EEESP_EEEEENS4_IJNS3_10UnderscoreESS_SS_EEEEELb0EEEEEvNT_6ParamsE,@function
        .size           _ZN7cutlass13device_kernelIN5flash32FlashAttnBwdPostprocessConvertdQIN4cute5tupleIJNS3_1CILi128EEENS5_ILi64EEEEEENS_6half_tEfNS_4arch4Sm90ELi256ENS3_8TiledMMAINS3_8MMA_AtomIJNS3_4SM904GMMA25MMA_64x64x16_F32F16F16_RSILNSF_5MajorE0ELSH_1ELNSF_7ScaleInE1ELSI_1EEEEEENS3_6LayoutINS4_IJNS5_ILi2EEENS5_ILi1EEESN_EEENS4_IJSN_NS5_ILi0EEESP_EEEEENS4_IJNS3_10UnderscoreESS_SS_EEEEELb0EEEEEvNT_6ParamsE,(.L_x_7425 - _ZN7cutlass13device_kernelIN5flash32FlashAttnBwdPostprocessConvertdQIN4cute5tupleIJNS3_1CILi128EEENS5_ILi64EEEEEENS_6half_tEfNS_4arch4Sm90ELi256ENS3_8TiledMMAINS3_8MMA_AtomIJNS3_4SM904GMMA25MMA_64x64x16_F32F16F16_RSILNSF_5MajorE0ELSH_1ELNSF_7ScaleInE1ELSI_1EEEEEENS3_6LayoutINS4_IJNS5_ILi2EEENS5_ILi1EEESN_EEENS4_IJSN_NS5_ILi0EEESP_EEEEENS4_IJNS3_10UnderscoreESS_SS_EEEEELb0EEEEEvNT_6ParamsE)
        .other          _ZN7cutlass13device_kernelIN5flash32FlashAttnBwdPostprocessConvertdQIN4cute5tupleIJNS3_1CILi128EEENS5_ILi64EEEEEENS_6half_tEfNS_4arch4Sm90ELi256ENS3_8TiledMMAINS3_8MMA_AtomIJNS3_4SM904GMMA25MMA_64x64x16_F32F16F16_RSILNSF_5MajorE0ELSH_1ELNSF_7ScaleInE1ELSI_1EEEEEENS3_6LayoutINS4_IJNS5_ILi2EEENS5_ILi1EEESN_EEENS4_IJSN_NS5_ILi0EEESP_EEEEENS4_IJNS3_10UnderscoreESS_SS_EEEEELb0EEEEEvNT_6ParamsE,@"STO_CUDA_ENTRY STV_DEFAULT"
_ZN7cutlass13device_kernelIN5flash32FlashAttnBwdPostprocessConvertdQIN4cute5tupleIJNS3_1CILi128EEENS5_ILi64EEEEEENS_6half_tEfNS_4arch4Sm90ELi256ENS3_8TiledMMAINS3_8MMA_AtomIJNS3_4SM904GMMA25MMA_64x64x16_F32F16F16_RSILNSF_5MajorE0ELSH_1ELNSF_7ScaleInE1ELSI_1EEEEEENS3_6LayoutINS4_IJNS5_ILi2EEENS5_ILi1EEESN_EEENS4_IJSN_NS5_ILi0EEESP_EEEEENS4_IJNS3_10UnderscoreESS_SS_EEEEELb0EEEEEvNT_6ParamsE:
[----:B------:R-:W-:Y:S08]  /*0000*/  LDC R1, c[0x0][0x28] ;  /* 0x00000a00ff017b82 */ /* 0x000ff00000000800 */
[----:B------:R-:W0:Y:S01]  /*0010*/  LDC.64 R2, c[0x0][0x278] ;  /* 0x00009e00ff027b82 */ /* 0x000e220000000a00 */
[----:B------:R-:W1:Y:S01]  /*0020*/  S2R R13, SR_CTAID.Z ;  /* 0x00000000000d7919 */ /* 0x000e620000002700 */
[----:B------:R-:W-:-:S06]  /*0030*/  ULDC.64 UR8, c[0x0][0x208] ;  /* 0x0000820000087ab9 */ /* 0x000fcc0000000a00 */
[----:B------:R-:W2:Y:S08]  /*0040*/  LDC.64 R10, c[0x0][0x270] ;  /* 0x00009c00ff0a7b82 */ /* 0x000eb00000000a00 */
[----:B------:R-:W1:Y:S01]  /*0050*/  LDC.64 R4, c[0x0][0x270] ;  /* 0x00009c00ff047b82 */ /* 0x000e620000000a00 */
[----:B0-----:R-:W-:-:S04]  /*0060*/  ISETP.NE.U32.AND P2, PT, R2, RZ, PT ;  /* 0x000000ff0200720c */ /* 0x001fc80003f45070 */
[----:B------:R-:W-:Y:S02]  /*0070*/  ISETP.NE.AND.EX P2, PT, R3, RZ, PT, P2 ;  /* 0x000000ff0300720c */ /* 0x000fe40003f45320 */
[----:B--2---:R-:W-:-:S04]  /*0080*/  ISETP.NE.U32.AND P1, PT, R10, RZ, PT ;  /* 0x000000ff0a00720c */ /* 0x004fc80003f25070 */
[----:B------:R-:W-:Y:S01]  /*0090*/  ISETP.NE.AND.EX P1, PT, R11, RZ, PT, P1 ;  /* 0x000000ff0b00720c */ /* 0x000fe20003f25310 */
[----:B------:R-:W-:Y:S01]  /*00a0*/  ULDC UR4, c[0x0][0x240] ;  /* 0x0000900000047ab9 */ /* 0x000fe20000000800 */
[----:B-1----:R-:W-:-:S05]  /*00b0*/  IMAD.WIDE R4, R13, 0x4, R4 ;  /* 0x000000040d047825 */ /* 0x002fca00078e0204 */
[----:B------:R-:W0:Y:S01]  /*00c0*/  @P2 LDC.64 R6, c[0x0][0x278] ;  /* 0x00009e00ff062b82 */ /* 0x000e220000000a00 */
[----:B------:R-:W-:-:S05]  /*00d0*/  IMAD.U32 R43, RZ, RZ, UR4 ;  /* 0x00000004ff2b7e24 */ /* 0x000fca000f8e00ff */
[----:B------:R1:W5:Y:S01]  /*00e0*/  @P1 LDG.E R9, desc[UR8][R4.64] ;  /* 0x0000000804091981 */ /* 0x000362000c1e1900 */
[----:B0-----:R-:W-:-:S05]  /*00f0*/  @P2 IMAD.WIDE R6, R13, 0x4, R6 ;  /* 0x000000040d062825 */ /* 0x001fca00078e0206 */
[----:B------:R1:W5:Y:S01]  /*0100*/  @P2 LDG.E R43, desc[UR8][R6.64] ;  /* 0x00000008062b2981 */ /* 0x000362000c1e1900 */
[----:B------:R-:W-:Y:S01]  /*0110*/  ISETP.NE.U32.AND P0, PT, R10, RZ, PT ;  /* 0x000000ff0a00720c */ /* 0x000fe20003f05070 */
[----:B------:R-:W0:Y:S03]  /*0120*/  S2R R3, SR_CTAID.X ;  /* 0x0000000000037919 */ /* 0x000e260000002500 */
[----:B------:R-:W-:Y:S01]  /*0130*/  ISETP.NE.AND.EX P0, PT, R11, RZ, PT, P0 ;  /* 0x000000ff0b00720c */ /* 0x000fe20003f05300 */
[----:B0-----:R-:W-:Y:S01]  /*0140*/  IMAD.SHL.U32 R40, R3, 0x80, RZ ;  /* 0x0000008003287824 */ /* 0x001fe200078e00ff */
[----:B-1----:R-:W-:Y:S11]  /*0150*/  @P2 BRA `(.L_x_7160) ;  /* 0x0000000000102947 */ /* 0x002ff60003800000 */
[----:B------:R-:W-:Y:S05]  /*0160*/  @!P1 BRA `(.L_x_7160) ;  /* 0x00000000000c9947 */ /* 0x000fea0003800000 */
[----:B------:R-:W2:Y:S04]  /*0170*/  LDG.E R0, desc[UR8][R4.64] ;  /* 0x0000000804007981 */ /* 0x000ea8000c1e1900 */
[----:B-----5:R-:W2:Y:S02]  /*0180*/  LDG.E R43, desc[UR8][R4.64+0x4] ;  /* 0x00000408042b7981 */ /* 0x020ea4000c1e1900 */
[----:B--2---:R-:W-:-:S07]  /*0190*/  IMAD.IADD R43, R43, 0x1, -R0 ;  /* 0x000000012b2b7824 */ /* 0x004fce00078e0a00 */
.L_x_7160:
[----:B-----5:R-:W-:-:S13]  /*01a0*/  ISETP.LE.AND P2, PT, R43, R40, PT ;  /* 0x000000282b00720c */ /* 0x020fda0003f43270 */
[----:B------:R-:W-:Y:S05]  /*01b0*/  @P0 EXIT P2 ;  /* 0x000000000000094d */ /* 0x000fea0001000000 */
[----:B------:R-:W0:Y:S01]  /*01c0*/  S2R R6, SR_CTAID.Y ;  /* 0x0000000000067919 */ /* 0x000e220000002600 */
[----:B------:R-:W-:Y:S01]  /*01d0*/  @P1 IMAD R0, R13, 0x80, R9 ;  /* 0x000000800d001824 */ /* 0x000fe200078e0209 */
[----:B------:R-:W1:Y:S01]  /*01e0*/  LDC.64 R14, c[0x0][0x228] ;  /* 0x00008a00ff0e7b82 */ /* 0x000e620000000a00 */
[----:B------:R-:W-:Y:S01]  /*01f0*/  CS2R R10, SRZ ;  /* 0x00000000000a7805 */ /* 0x000fe2000001ff00 */
[----:B------:R-:W2:Y:S01]  /*0200*/  S2R R46, SR_TID.X ;  /* 0x00000000002e7919 */ /* 0x000ea20000002100 */
[----:B------:R-:W-:Y:S01]  /*0210*/  IMAD.SHL.U32 R7, R3, 0x2000, RZ ;  /* 0x0000200003077824 */ /* 0x000fe200078e00ff */
[----:B------:R-:W-:Y:S01]  /*0220*/  @P1 SHF.R.S32.HI R5, RZ, 0x1f, R0 ;  /* 0x0000001fff051819 */ /* 0x000fe20000011400 */
[----:B------:R-:W-:Y:S01]  /*0230*/  BSSY B0, `(.L_x_7161) ;  /* 0x0000030000007945 */ /* 0x000fe20003800000 */
[----:B------:R-:W3:Y:S01]  /*0240*/  S2R R2, SR_CgaCtaId ;  /* 0x0000000000027919 */ /* 0x000ee20000008800 */
[----:B------:R-:W-:Y:S01]  /*0250*/  SEL R4, R13, RZ, !P0 ;  /* 0x000000ff0d047207 */ /* 0x000fe20004000000 */
[----:B------:R-:W4:Y:S01]  /*0260*/  LDC.64 R16, c[0x0][0x230] ;  /* 0x00008c00ff107b82 */ /* 0x000f220000000a00 */
[----:B------:R-:W-:-:S05]  /*0270*/  @P1 LEA.HI R5, R5, R0, RZ, 0x7 ;  /* 0x0000000005051211 */ /* 0x000fca00078f38ff */
[----:B------:R-:W-:Y:S02]  /*0280*/  @P1 IMAD.SHL.U32 R5, R5, 0x40, RZ ;  /* 0x0000004005051824 */ /* 0x000fe400078e00ff */
[----:B------:R-:W5:Y:S03]  /*0290*/  LDC.64 R18, c[0x0][0x210] ;  /* 0x00008400ff127b82 */ /* 0x000f660000000a00 */
[----:B------:R-:W-:-:S04]  /*02a0*/  @P1 LOP3.LUT R5, R5, 0xffffe000, RZ, 0xc0, !PT ;  /* 0xffffe00005051812 */ /* 0x000fc800078ec0ff */
[----:B------:R-:W-:Y:S02]  /*02b0*/  @P1 MOV R10, R5 ;  /* 0x00000005000a1202 */ /* 0x000fe40000000f00 */
[----:B------:R-:W-:Y:S02]  /*02c0*/  @P1 SHF.R.S32.HI R11, RZ, 0x1f, R5 ;  /* 0x0000001fff0b1819 */ /* 0x000fe40000011405 */
[C---:B------:R-:W-:Y:S02]  /*02d0*/  IADD3 R10, P2, R7.reuse, R10, RZ ;  /* 0x0000000a070a7210 */ /* 0x040fe40007f5e0ff */
[----:B0-----:R-:W-:Y:S02]  /*02e0*/  SHF.R.S32.HI R5, RZ, 0x1f, R6 ;  /* 0x0000001fff057819 */ /* 0x001fe40000011406 */
[----:B------:R-:W-:Y:S02]  /*02f0*/  LEA.HI.X.SX32 R11, R7, R11, 0x1, P2 ;  /* 0x0000000b070b7211 */ /* 0x000fe400010f0eff */
[----:B------:R-:W-:Y:S01]  /*0300*/  SHF.R.S32.HI R7, RZ, 0x1f, R13 ;  /* 0x0000001fff077819 */ /* 0x000fe2000001140d */
[----:B-1----:R-:W-:-:S02]  /*0310*/  IMAD R0, R5, R14, RZ ;  /* 0x0000000e05007224 */ /* 0x002fc400078e02ff */
[----:B------:R-:W-:Y:S01]  /*0320*/  IMAD.WIDE.U32 R10, R6, R14, R10 ;  /* 0x0000000e060a7225 */ /* 0x000fe200078e000a */
[----:B------:R-:W-:Y:S02]  /*0330*/  SEL R7, R7, RZ, !P0 ;  /* 0x000000ff07077207 */ /* 0x000fe40004000000 */
[----:B--2---:R-:W-:Y:S01]  /*0340*/  ISETP.NE.AND P0, PT, R46, RZ, PT ;  /* 0x000000ff2e00720c */ /* 0x004fe20003f05270 */
[----:B------:R-:W-:Y:S02]  /*0350*/  IMAD R15, R6, R15, R0 ;  /* 0x0000000f060f7224 */ /* 0x000fe400078e0200 */
[----:B----4-:R-:W-:Y:S02]  /*0360*/  IMAD R0, R7, R16, RZ ;  /* 0x0000001007007224 */ /* 0x010fe400078e02ff */
[----:B------:R-:W-:Y:S02]  /*0370*/  IMAD.IADD R11, R11, 0x1, R15 ;  /* 0x000000010b0b7824 */ /* 0x000fe400078e020f */
[----:B------:R-:W-:-:S02]  /*0380*/  IMAD R13, R4, R17, R0 ;  /* 0x00000011040d7224 */ /* 0x000fc400078e0200 */
[----:B------:R-:W-:-:S04]  /*0390*/  IMAD.WIDE.U32 R10, R4, R16, R10 ;  /* 0x00000010040a7225 */ /* 0x000fc800078e000a */
[----:B------:R-:W-:Y:S01]  /*03a0*/  IMAD.IADD R0, R11, 0x1, R13 ;  /* 0x000000010b007824 */ /* 0x000fe200078e020d */
[----:B-----5:R-:W-:-:S04]  /*03b0*/  LEA R18, P2, R10, R18, 0x2 ;  /* 0x000000120a127211 */ /* 0x020fc800078410ff */
[----:B------:R-:W-:Y:S01]  /*03c0*/  LEA.HI.X R0, R10, R19, R0, 0x2, P2 ;  /* 0x000000130a007211 */ /* 0x000fe200010f1400 */
[----:B---3--:R-:W-:Y:S08]  /*03d0*/  @P0 BRA `(.L_x_7162) ;  /* 0x0000000000540947 */ /* 0x008ff00003800000 */
        /* <DEDUP_REMOVED lines=16> */
.L_x_7163:
[----:B------:R-:W-:Y:S01]  /*04e0*/  @P0 ELECT P2, URZ, PT ;  /* 0x00000000003f082f */ /* 0x000fe20003840000 */
[----:B------:R1:W-:-:S12]  /*04f0*/  UBLKCP.S.G [UR6], [UR4], UR10 ;  /* 0x00000006040073ba */ /* 0x0003d8000800020a */
[----:B------:R-:W-:Y:S02]  /*0500*/  @P2 PLOP3.LUT P0, PT, P2, PT, PT, 0x8, 0x0 ;  /* 0x000000000000281c */ /* 0x000fe4000170e170 */
[----:B------:R-:W-:-:S11]  /*0510*/  PLOP3.LUT P2, PT, PT, PT, PT, 0x8, 0x0 ;  /* 0x000000000000781c */ /* 0x000fd60003f4e170 */
[----:B-1----:R-:W-:Y:S05]  /*0520*/  @P0 BRA.U.ANY `(.L_x_7163) ;  /* 0xfffffffd00ec0947 */ /* 0x002fea000393ffff */
.L_x_7162:
[----:B------:R-:W-:Y:S05]  /*0530*/  BSYNC B0 ;  /* 0x0000000000007941 */ /* 0x000fea0003800000 */
.L_x_7161:
[----:B------:R-:W-:Y:S01]  /*0540*/  BAR.SYNC.DEFER_BLOCKING 0x0 ;  /* 0x0000000000007b1d */ /* 0x000fe20000010000 */
[----:B------:R-:W-:Y:S02]  /*0550*/  MOV R41, 0x400 ;  /* 0x0000040000297802 */ /* 0x000fe40000000f00 */
[----:B------:R-:W-:Y:S02]  /*0560*/  CS2R R50, SRZ ;  /* 0x0000000000327805 */ /* 0x000fe4000001ff00 */
[----:B------:R-:W-:Y:S01]  /*0570*/  SHF.L.U32 R0, RZ, 0x1f, RZ ;  /* 0x0000001fff007819 */ /* 0x000fe200000006ff */
[--C-:B------:R-:W-:Y:S01]  /*0580*/  @P1 IMAD.MOV.U32 R50, RZ, RZ, R9.reuse ;  /* 0x000000ffff321224 */ /* 0x100fe200078e0009 */
[----:B------:R-:W-:Y:S02]  /*0590*/  LEA R41, R2, R41, 0x18 ;  /* 0x0000002902297211 */ /* 0x000fe400078ec0ff */
[----:B------:R-:W-:-:S07]  /*05a0*/  @P1 SHF.R.S32.HI R51, RZ, 0x1f, R9 ;  /* 0x0000001fff331819 */ /* 0x000fce0000011409 */
.L_x_7164:
[----:B-1----:R1:W2:Y:S02]  /*05b0*/  SYNCS.PHASECHK.TRANS64.TRYWAIT P0, [R41+URZ+0xc000], R0 ;  /* 0x00c00000290075a7 */ /* 0x0022a4000800017f */
[----:B--2---:R-:W-:Y:S05]  /*05c0*/  @!P0 NANOSLEEP.SYNCS 0x989680 ;  /* 0x009896800000895d */ /* 0x004fea0003900000 */
[----:B------:R-:W2:Y:S02]  /*05d0*/  @!P0 SYNCS.PHASECHK.TRANS64 P0, [R41+URZ+0xc000], R0 ;  /* 0x00c00000290085a7 */ /* 0x000ea4000800007f */
[----:B--2---:R-:W-:Y:S05]  /*05e0*/  @!P0 BRA `(.L_x_7164) ;  /* 0xfffffffc00f08947 */ /* 0x004fea000383ffff */
[----:B------:R-:W-:Y:S01]  /*05f0*/  SHF.R.S32.HI R37, RZ, 0x1f, R46 ;  /* 0x0000001fff257819 */ /* 0x000fe2000001142e */
[----:B------:R-:W-:Y:S01]  /*0600*/  ULDC UR4, c[0x0][0x268] ;  /* 0x00009a0000047ab9 */ /* 0x000fe20000000800 */
[----:B------:R-:W-:Y:S01]  /*0610*/  ULDC.64 UR6, c[0x0][0x258] ;  /* 0x0000960000067ab9 */ /* 0x000fe20000000a00 */
[----:B------:R-:W-:Y:S01]  /*0620*/  VIADDMNMX R43, R43, -R40, 0x80, PT ;  /* 0x000000802b2b7446 */ /* 0x000fe20003800928 */
[----:B------:R-:W-:Y:S01]  /*0630*/  IMAD R5, R5, UR6, RZ ;  /* 0x0000000605057c24 */ /* 0x000fe2000f8e02ff */
[CC--:B-1----:R-:W-:Y:S01]  /*0640*/  LEA.HI R0, R37.reuse, R46.reuse, RZ, 0x7 ;  /* 0x0000002e25007211 */ /* 0x0c2fe200078f38ff */
[----:B------:R-:W-:Y:S01]  /*0650*/  BSSY B0, `(.L_x_7165) ;  /* 0x0000092000007945 */ /* 0x000fe20003800000 */
[----:B------:R-:W-:Y:S02]  /*0660*/  LEA.HI R48, R37, R46, RZ, 0x4 ;  /* 0x0000002e25307211 */ /* 0x000fe400078f20ff */
[C---:B------:R-:W-:Y:S01]  /*0670*/  LOP3.LUT R9, R0.reuse, 0xfffff80, RZ, 0xc0, !PT ;  /* 0x0fffff8000097812 */ /* 0x040fe200078ec0ff */
[----:B------:R-:W-:Y:S01]  /*0680*/  IMAD.SHL.U32 R0, R0, 0x20, RZ ;  /* 0x0000002000007824 */ /* 0x000fe200078e00ff */
[----:B------:R-:W-:-:S02]  /*0690*/  LOP3.LUT R11, R48, 0xfffffff0, RZ, 0xc0, !PT ;  /* 0xfffffff0300b7812 */ /* 0x000fc400078ec0ff */
[-C--:B------:R-:W-:Y:S02]  /*06a0*/  IADD3 R9, -R9, R46.reuse, RZ ;  /* 0x0000002e09097210 */ /* 0x080fe40007ffe1ff */
[----:B------:R-:W-:Y:S01]  /*06b0*/  LOP3.LUT R0, R0, 0x3ffff000, RZ, 0xc0, !PT ;  /* 0x3ffff00000007812 */ /* 0x000fe200078ec0ff */
[----:B------:R-:W-:Y:S01]  /*06c0*/  IMAD.IADD R42, R46, 0x1, -R11 ;  /* 0x000000012e2a7824 */ /* 0x000fe200078e0a0b */
[-C--:B------:R-:W-:Y:S02]  /*06d0*/  LEA.HI R2, R37, R46.reuse, RZ, 0x5 ;  /* 0x0000002e25027211 */ /* 0x080fe400078f28ff */
[----:B------:R-:W-:Y:S01]  /*06e0*/  SHF.R.U32.HI R48, RZ, 0x1, R48 ;  /* 0x00000001ff307819 */ /* 0x000fe20000011630 */
[----:B------:R-:W-:Y:S01]  /*06f0*/  IMAD R0, R9, 0x4, R0 ;  /* 0x0000000409007824 */ /* 0x000fe200078e0200 */
[----:B------:R-:W-:Y:S01]  /*0700*/  SHF.R.S32.HI R45, RZ, 0x1f, R42 ;  /* 0x0000001fff2d7819 */ /* 0x000fe2000001142a */
[----:B------:R-:W-:Y:S02]  /*0710*/  IMAD.SHL.U32 R2, R2, 0x20, RZ ;  /* 0x0000002002027824 */ /* 0x000fe400078e00ff */
[----:B------:R-:W-:Y:S01]  /*0720*/  IMAD R52, R0, 0x4, R41 ;  /* 0x0000000400347824 */ /* 0x000fe200078e0229 */
[----:B------:R-:W-:-:S02]  /*0730*/  LEA.HI R0, R37, R46, RZ, 0x3 ;  /* 0x0000002e25007211 */ /* 0x000fc400078f18ff */
[----:B------:R-:W-:Y:S02]  /*0740*/  LEA.HI R45, R45, R42, RZ, 0x3 ;  /* 0x0000002a2d2d7211 */ /* 0x000fe400078f18ff */
[----:B------:R-:W-:Y:S01]  /*0750*/  LOP3.LUT R23, R0, 0x1ffffff8, RZ, 0xc0, !PT ;  /* 0x1ffffff800177812 */ /* 0x000fe200078ec0ff */
[----:B------:R-:W1:Y:S01]  /*0760*/  LDS.128 R12, [R52+0x800] ;  /* 0x00080000340c7984 */ /* 0x000e620000000c00 */
[----:B------:R-:W-:Y:S02]  /*0770*/  SHF.R.S32.HI R0, RZ, 0x3, R0 ;  /* 0x00000003ff007819 */ /* 0x000fe40000011400 */
[----:B------:R-:W-:Y:S01]  /*0780*/  LOP3.LUT R21, R45, 0xfffffff8, RZ, 0xc0, !PT ;  /* 0xfffffff82d157812 */ /* 0x000fe200078ec0ff */
[----:B------:R-:W-:Y:S01]  /*0790*/  IMAD.IADD R44, R46, 0x1, -R23 ;  /* 0x000000012e2c7824 */ /* 0x000fe200078e0a17 */
[----:B------:R-:W-:Y:S01]  /*07a0*/  SHF.L.U32 R28, R0, 0x6, RZ ;  /* 0x00000006001c7819 */ /* 0x000fe200000006ff */
[----:B0-----:R-:W0:Y:S01]  /*07b0*/  LDS.128 R8, [R52] ;  /* 0x0000000034087984 */ /* 0x001e220000000c00 */
[----:B------:R-:W-:Y:S01]  /*07c0*/  LEA.HI R46, R37, R46, RZ, 0x6 ;  /* 0x0000002e252e7211 */ /* 0x000fe200078f30ff */
[----:B------:R-:W-:Y:S01]  /*07d0*/  IMAD.SHL.U32 R44, R44, 0x8, RZ ;  /* 0x000000082c2c7824 */ /* 0x000fe200078e00ff */
[----:B------:R-:W-:Y:S01]  /*07e0*/  LOP3.LUT R33, R28, 0x1c0, RZ, 0xc0, !PT ;  /* 0x000001c01c217812 */ /* 0x000fe200078ec0ff */
[----:B------:R-:W-:Y:S01]  /*07f0*/  IMAD.IADD R42, R42, 0x1, -R21 ;  /* 0x000000012a2a7824 */ /* 0x000fe200078e0a15 */
[----:B------:R-:W2:Y:S01]  /*0800*/  LDS.128 R24, [R52+0x2000] ;  /* 0x0020000034187984 */ /* 0x000ea20000000c00 */
[----:B------:R-:W-:Y:S01]  /*0810*/  IMAD.SHL.U32 R45, R45, 0x40, RZ ;  /* 0x000000402d2d7824 */ /* 0x000fe200078e00ff */
[----:B------:R-:W-:Y:S01]  /*0820*/  SHF.R.U32.HI R36, RZ, 0x3, R33 ;  /* 0x00000003ff247819 */ /* 0x000fe20000011621 */
[----:B------:R-:W-:Y:S01]  /*0830*/  IMAD.SHL.U32 R49, R42, 0x40, RZ ;  /* 0x000000402a317824 */ /* 0x000fe200078e00ff */
[----:B------:R-:W3:Y:S01]  /*0840*/  LDS.128 R20, [R52+0x1800] ;  /* 0x0018000034147984 */ /* 0x000ee20000000c00 */
[----:B------:R-:W-:Y:S01]  /*0850*/  LOP3.LUT R47, R33, 0x38, R44, 0xf8, !PT ;  /* 0x00000038212f7812 */ /* 0x000fe200078ef82c */
[----:B------:R-:W-:Y:S01]  /*0860*/  IMAD.SHL.U32 R46, R46, 0x8, RZ ;  /* 0x000000082e2e7824 */ /* 0x000fe200078e00ff */
[----:B------:R-:W-:Y:S01]  /*0870*/  LOP3.LUT R45, R45, 0x7ffffe00, RZ, 0xc0, !PT ;  /* 0x7ffffe002d2d7812 */ /* 0x000fe200078ec0ff */
[----:B------:R-:W4:Y:S01]  /*0880*/  LDS.128 R16, [R52+0x1000] ;  /* 0x0010000034107984 */ /* 0x000f220000000c00 */
[----:B------:R-:W-:-:S02]  /*0890*/  LOP3.LUT R47, R47, R36, RZ, 0x3c, !PT ;  /* 0x000000242f2f7212 */ /* 0x000fc400078e3cff */
[----:B------:R-:W-:Y:S01]  /*08a0*/  LOP3.LUT R49, R49, 0x1c0, RZ, 0xc0, !PT ;  /* 0x000001c031317812 */ /* 0x000fe200078ec0ff */
[----:B------:R-:W5:Y:S01]  /*08b0*/  LDS.128 R32, [R52+0x3000] ;  /* 0x0030000034207984 */ /* 0x000f620000000c00 */
[----:B------:R-:W-:Y:S02]  /*08c0*/  R2P PR, R42, 0x6 ;  /* 0x000000062a007804 */ /* 0x000fe40000000000 */
[----:B------:R-:W-:Y:S01]  /*08d0*/  LOP3.LUT R48, R49, 0x8, R48, 0xf8, !PT ;  /* 0x0000000831307812 */ /* 0x000fe200078ef830 */
[----:B------:R-:W5:Y:S01]  /*08e0*/  LDS.128 R28, [R52+0x2800] ;  /* 0x00280000341c7984 */ /* 0x000f620000000c00 */
[----:B------:R-:W-:-:S03]  /*08f0*/  SHF.R.U32.HI R49, RZ, 0x3, R49 ;  /* 0x00000003ff317819 */ /* 0x000fc60000011631 */
[----:B------:R-:W5:Y:S01]  /*0900*/  LDS.128 R36, [R52+0x3800] ;  /* 0x0038000034247984 */ /* 0x000f620000000c00 */
[----:B------:R-:W-:Y:S02]  /*0910*/  LOP3.LUT R48, R48, R49, RZ, 0x3c, !PT ;  /* 0x0000003130307212 */ /* 0x000fe400078e3cff */
[----:B------:R-:W-:Y:S02]  /*0920*/  LOP3.LUT R49, R2, 0x7ffffc00, RZ, 0xc0, !PT ;  /* 0x7ffffc0002317812 */ /* 0x000fe400078ec0ff */
[----:B------:R-:W-:Y:S02]  /*0930*/  LOP3.LUT R2, R47, 0x7ffffe00, R46, 0xf8, !PT ;  /* 0x7ffffe002f027812 */ /* 0x000fe400078ef82e */
[----:B------:R-:W-:Y:S01]  /*0940*/  IADD3 R42, R48, R45, R49 ;  /* 0x0000002d302a7210 */ /* 0x000fe20007ffe031 */
[----:B-1----:R-:W-:Y:S01]  /*0950*/  FMUL.FTZ R48, R15, UR4 ;  /* 0x000000040f307c20 */ /* 0x002fe20008410000 */
[----:B------:R-:W-:Y:S01]  /*0960*/  FMUL.FTZ R13, R13, UR4 ;  /* 0x000000040d0d7c20 */ /* 0x000fe20008410000 */
[----:B0-----:R-:W-:Y:S01]  /*0970*/  FMUL.FTZ R45, R9, UR4 ;  /* 0x00000004092d7c20 */ /* 0x001fe20008410000 */
[----:B------:R-:W-:Y:S01]  /*0980*/  FMUL.FTZ R46, R11, UR4 ;  /* 0x000000040b2e7c20 */ /* 0x000fe20008410000 */
[----:B------:R-:W-:Y:S01]  /*0990*/  FMUL.FTZ R9, R10, UR4 ;  /* 0x000000040a097c20 */ /* 0x000fe20008410000 */
[----:B------:R-:W-:Y:S01]  /*09a0*/  FMUL.FTZ R11, R14, UR4 ;  /* 0x000000040e0b7c20 */ /* 0x000fe20008410000 */
[----:B------:R-:W-:Y:S01]  /*09b0*/  FMUL.FTZ R10, R12, UR4 ;  /* 0x000000040c0a7c20 */ /* 0x000fe20008410000 */
[----:B--2---:R-:W-:Y:S01]  /*09c0*/  FMUL.FTZ R25, R25, UR4 ;  /* 0x0000000419197c20 */ /* 0x004fe20008410000 */
[----:B------:R-:W-:Y:S01]  /*09d0*/  FMUL.FTZ R8, R8, UR4 ;  /* 0x0000000408087c20 */ /* 0x000fe20008410000 */
[----:B------:R-:W-:Y:S01]  /*09e0*/  F2FP.F16.F32.PACK_AB R9, R46, R9 ;  /* 0x000000092e09723e */ /* 0x000fe200000000ff */
        /* <DEDUP_REMOVED lines=12> */
[----:B------:R-:W-:Y:S01]  /*0ab0*/  FMUL.FTZ R24, R30, UR4 ;  /* 0x000000041e187c20 */ /* 0x000fe20008410000 */
[----:B------:R-:W-:Y:S01]  /*0ac0*/  FMUL.FTZ R31, R31, UR4 ;  /* 0x000000041f1f7c20 */ /* 0x000fe20008410000 */
[----:B------:R-:W-:Y:S01]  /*0ad0*/  F2FP.F16.F32.PACK_AB R10, R13, R10 ;  /* 0x0000000a0d0a723e */ /* 0x000fe200000000ff */
[----:B------:R-:W-:Y:S01]  /*0ae0*/  FMUL.FTZ R22, R28, UR4 ;  /* 0x000000041c167c20 */ /* 0x000fe20008410000 */
[----:B------:R-:W-:Y:S01]  /*0af0*/  FMUL.FTZ R33, R38, UR4 ;  /* 0x0000000426217c20 */ /* 0x000fe20008410000 */
[----:B------:R-:W-:Y:S01]  /*0b00*/  FMUL.FTZ R38, R39, UR4 ;  /* 0x0000000427267c20 */ /* 0x000fe20008410000 */
[----:B------:R-:W-:Y:S01]  /*0b10*/  IADD3 R39, R41, 0x8000, RZ ;  /* 0x0000800029277810 */ /* 0x000fe20007ffe0ff */
[----:B------:R-:W-:Y:S01]  /*0b20*/  FMUL.FTZ R29, R29, UR4 ;  /* 0x000000041d1d7c20 */ /* 0x000fe20008410000 */
[----:B------:R-:W-:Y:S01]  /*0b30*/  F2FP.F16.F32.PACK_AB R13, R19, R14 ;  /* 0x0000000e130d723e */ /* 0x000fe200000000ff */
[----:B------:R-:W-:Y:S01]  /*0b40*/  FMUL.FTZ R30, R36, UR4 ;  /* 0x00000004241e7c20 */ /* 0x000fe20008410000 */
[----:B------:R-:W-:Y:S01]  /*0b50*/  F2FP.F16.F32.PACK_AB R19, R31, R24 ;  /* 0x000000181f13723e */ /* 0x000fe200000000ff */
[----:B------:R-:W-:Y:S01]  /*0b60*/  IMAD.MOV.U32 R24, RZ, RZ, 0x20 ;  /* 0x00000020ff187424 */ /* 0x000fe200078e00ff */
[----:B------:R-:W-:Y:S01]  /*0b70*/  F2FP.F16.F32.PACK_AB R14, R20, R15 ;  /* 0x0000000f140e723e */ /* 0x000fe200000000ff */
[----:B------:R-:W-:Y:S01]  /*0b80*/  FMUL.FTZ R37, R37, UR4 ;  /* 0x0000000425257c20 */ /* 0x000fe20008410000 */
[----:B------:R-:W-:Y:S01]  /*0b90*/  F2FP.F16.F32.PACK_AB R15, R23, R16 ;  /* 0x00000010170f723e */ /* 0x000fe200000000ff */
[----:B------:R-:W-:-:S02]  /*0ba0*/  IMAD R23, R42, 0x2, R39 ;  /* 0x000000022a177824 */ /* 0x000fc400078e0227 */
[----:B------:R-:W-:Y:S01]  /*0bb0*/  FMUL.FTZ R17, R17, UR4 ;  /* 0x0000000411117c20 */ /* 0x000fe20008410000 */
[----:B------:R-:W-:Y:S01]  /*0bc0*/  SEL R24, R24, 0xffffffe0, !P1 ;  /* 0xffffffe018187807 */ /* 0x000fe20004800000 */
[----:B------:R-:W-:Y:S01]  /*0bd0*/  FMUL.FTZ R28, R34, UR4 ;  /* 0x00000004221c7c20 */ /* 0x000fe20008410000 */
[----:B------:R-:W-:Y:S01]  /*0be0*/  FMUL.FTZ R35, R35, UR4 ;  /* 0x0000000423237c20 */ /* 0x000fe20008410000 */
[----:B------:R-:W-:Y:S01]  /*0bf0*/  F2FP.F16.F32.PACK_AB R16, R25, R18 ;  /* 0x000000121910723e */ /* 0x000fe200000000ff */
[----:B------:R-:W-:Y:S01]  /*0c00*/  VIADD R31, R23, 0x40 ;  /* 0x00000040171f7836 */ /* 0x000fe20000000000 */
[----:B------:R-:W-:Y:S01]  /*0c10*/  F2FP.F16.F32.PACK_AB R18, R29, R22 ;  /* 0x000000161d12723e */ /* 0x000fe200000000ff */
[----:B------:R-:W-:Y:S01]  /*0c20*/  @P2 VIADD R31, R23, 0xffffffc0 ;  /* 0xffffffc0171f2836 */ /* 0x000fe20000000000 */
[----:B------:R-:W-:Y:S01]  /*0c30*/  F2FP.F16.F32.PACK_AB R8, R45, R8 ;  /* 0x000000082d08723e */ /* 0x000fe200000000ff */
[--C-:B------:R-:W-:Y:S01]  /*0c40*/  IMAD R42, R42, 0x2, R41.reuse ;  /* 0x000000022a2a7824 */ /* 0x100fe200078e0229 */
[----:B------:R-:W-:Y:S01]  /*0c50*/  F2FP.F16.F32.PACK_AB R11, R48, R11 ;  /* 0x0000000b300b723e */ /* 0x000fe200000000ff */
[----:B------:R-:W-:Y:S01]  /*0c60*/  IMAD R41, R2, 0x2, R41 ;  /* 0x0000000202297824 */ /* 0x000fe200078e0229 */
[----:B------:R-:W-:Y:S01]  /*0c70*/  F2FP.F16.F32.PACK_AB R22, R37, R30 ;  /* 0x0000001e2516723e */ /* 0x000fe200000000ff */
[----:B------:R-:W-:Y:S01]  /*0c80*/  ULDC UR4, c[0x0][0x244] ;  /* 0x0000910000047ab9 */ /* 0x000fe20000000800 */
[----:B------:R-:W-:Y:S01]  /*0c90*/  F2FP.F16.F32.PACK_AB R12, R17, R12 ;  /* 0x0000000c110c723e */ /* 0x000fe200000000ff */
[----:B------:R0:W-:Y:S01]  /*0ca0*/  STSM.16.M88.4 [R42+0x8000], R8 ;  /* 0x008000082a007844 */ /* 0x0001e20000000200 */
[----:B------:R-:W-:-:S02]  /*0cb0*/  IADD3 R30, R23, R24, RZ ;  /* 0x00000018171e7210 */ /* 0x000fc40007ffe0ff */
[----:B------:R-:W-:Y:S02]  /*0cc0*/  F2FP.F16.F32.PACK_AB R17, R26, R21 ;  /* 0x000000151a11723e */ /* 0x000fe400000000ff */
[----:B------:R-:W-:Y:S01]  /*0cd0*/  F2FP.F16.F32.PACK_AB R20, R32, R27 ;  /* 0x0000001b2014723e */ /* 0x000fe200000000ff */
[----:B------:R-:W-:Y:S01]  /*0ce0*/  IMAD.IADD R32, R24, 0x1, R31 ;  /* 0x0000000118207824 */ /* 0x000fe200078e021f */
[----:B------:R-:W-:Y:S01]  /*0cf0*/  F2FP.F16.F32.PACK_AB R21, R35, R28 ;  /* 0x0000001c2315723e */ /* 0x000fe200000000ff */
[----:B------:R1:W-:Y:S01]  /*0d00*/  STSM.16.M88.4 [R30], R12 ;  /* 0x0000000c1e007844 */ /* 0x0003e20000000200 */
[----:B------:R-:W-:Y:S02]  /*0d10*/  F2FP.F16.F32.PACK_AB R23, R38, R33 ;  /* 0x000000212617723e */ /* 0x000fe400000000ff */
[----:B------:R-:W-:Y:S01]  /*0d20*/  IADD3 R28, P0, R0, R50, RZ ;  /* 0x00000032001c7210 */ /* 0x000fe20007f1e0ff */
[----:B------:R1:W-:Y:S01]  /*0d30*/  STSM.16.M88.4 [R31], R16 ;  /* 0x000000101f007844 */ /* 0x0003e20000000200 */
[----:B------:R-:W-:-:S02]  /*0d40*/  SHF.R.S32.HI R45, RZ, 0x1f, R44 ;  /* 0x0000001fff2d7819 */ /* 0x000fc4000001142c */
[----:B------:R-:W-:Y:S01]  /*0d50*/  LEA.HI.X.SX32 R29, R0, R51, 0x1, P0 ;  /* 0x00000033001d7211 */ /* 0x000fe200000f0eff */
[----:B------:R1:W-:Y:S01]  /*0d60*/  STSM.16.M88.4 [R32], R20 ;  /* 0x0000001420007844 */ /* 0x0003e20000000200 */
[----:B------:R-:W-:Y:S01]  /*0d70*/  BAR.SYNC.DEFER_BLOCKING 0x0 ;  /* 0x0000000000007b1d */ /* 0x000fe20000010000 */
[----:B------:R-:W-:Y:S01]  /*0d80*/  ISETP.GE.AND P0, PT, R44, UR4, PT ;  /* 0x000000042c007c0c */ /* 0x000fe2000bf06270 */
[C---:B0-----:R-:W-:Y:S02]  /*0d90*/  IMAD R9, R6.reuse, UR7, R5 ;  /* 0x0000000706097c24 */ /* 0x041fe4000f8e0205 */
[----:B------:R-:W-:Y:S01]  /*0da0*/  IMAD.WIDE.U32 R44, R6, UR6, R44 ;  /* 0x00000006062c7c25 */ /* 0x000fe2000f8e002c */
[C---:B------:R-:W-:Y:S01]  /*0db0*/  ISETP.GE.OR P3, PT, R0.reuse, R43, P0 ;  /* 0x0000002b0000720c */ /* 0x040fe20000766670 */
[----:B------:R-:W-:Y:S02]  /*0dc0*/  ULDC.64 UR4, c[0x0][0x260] ;  /* 0x0000980000047ab9 */ /* 0x000fe40000000a00 */
[----:B------:R-:W-:Y:S01]  /*0dd0*/  VIADD R5, R0, 0x20 ;  /* 0x0000002000057836 */ /* 0x000fe20000000000 */
[----:B------:R-:W-:Y:S01]  /*0de0*/  IADD3 R45, R45, R9, RZ ;  /* 0x000000092d2d7210 */ /* 0x000fe20007ffe0ff */
[----:B------:R-:W-:-:S02]  /*0df0*/  IMAD R7, R7, UR4, RZ ;  /* 0x0000000407077c24 */ /* 0x000fc4000f8e02ff */
[C---:B------:R-:W-:Y:S01]  /*0e00*/  VIADD R6, R0.reuse, 0x40 ;  /* 0x0000004000067836 */ /* 0x040fe20000000000 */
[-C--:B------:R-:W-:Y:S01]  /*0e10*/  ISETP.GE.OR P2, PT, R5, R43.reuse, P0 ;  /* 0x0000002b0500720c */ /* 0x080fe20000746670 */
[----:B------:R-:W-:Y:S02]  /*0e20*/  VIADD R0, R0, 0x60 ;  /* 0x0000006000007836 */ /* 0x000fe40000000000 */
[----:B------:R-:W-:Y:S01]  /*0e30*/  IMAD R9, R4, UR5, R7 ;  /* 0x0000000504097c24 */ /* 0x000fe2000f8e0207 */
[-C--:B------:R-:W-:Y:S01]  /*0e40*/  ISETP.GE.OR P1, PT, R6, R43.reuse, P0 ;  /* 0x0000002b0600720c */ /* 0x080fe20000726670 */
[----:B------:R-:W-:Y:S01]  /*0e50*/  IMAD.WIDE.U32 R4, R4, UR4, R44 ;  /* 0x0000000404047c25 */ /* 0x000fe2000f8e002c */
[----:B------:R-:W-:-:S03]  /*0e60*/  ISETP.GE.OR P0, PT, R0, R43, P0 ;  /* 0x0000002b0000720c */ /* 0x000fc60000706670 */
[----:B------:R-:W-:Y:S01]  /*0e70*/  IMAD.WIDE R6, R3, 0x80, R28 ;  /* 0x0000008003067825 */ /* 0x000fe200078e021c */
[----:B------:R1:W0:Y:S03]  /*0e80*/  LDS.128 R24, [R41+0xb000] ;  /* 0x00b0000029187984 */ /* 0x0002260000000c00 */
[----:B------:R-:W-:Y:S02]  /*0e90*/  IMAD R8, R2, 0x2, R39 ;  /* 0x0000000202087824 */ /* 0x000fe400078e0227 */
        /* <DEDUP_REMOVED lines=13> */
.L_x_7166:
[----:B------:R-:W-:Y:S05]  /*0f70*/  BSYNC B0 ;  /* 0x0000000000007941 */ /* 0x000fea0003800000 */
.L_x_7165:
[----:B--2---:R2:W3:Y:S01]  /*0f80*/  LDS.128 R8, [R41+0x9000] ;  /* 0x0090000029087984 */ /* 0x0044e20000000c00 */
        /* <DEDUP_REMOVED lines=15> */
.L_x_7168:
[----:B------:R-:W-:Y:S05]  /*1080*/  BSYNC B0 ;  /* 0x0000000000007941 */ /* 0x000fea0003800000 */
.L_x_7167:
[----:B---34-:R3:W4:Y:S01]  /*1090*/  LDS.128 R8, [R41+0xa000] ;  /* 0x00a0000029087984 */ /* 0x0187220000000c00 */
        /* <DEDUP_REMOVED lines=14> */
[----:B----4-:R1:W-:Y:S02]  /*1180*/  STG.E.128 desc[UR8][R14.64], R8 ;  /* 0x000000080e007986 */ /* 0x0103e4000c101d08 */
.L_x_7170:
[----:B------:R-:W-:Y:S05]  /*1190*/  BSYNC B0 ;  /* 0x0000000000007941 */ /* 0x000fea0003800000 */
.L_x_7169:
[----:B------:R-:W-:Y:S05]  /*11a0*/  @P0 EXIT ;  /* 0x000000000000094d */ /* 0x000fea0003800000 */
        /* <DEDUP_REMOVED lines=11> */
[----:B0-----:R-:W-:Y:S01]  /*1260*/  STG.E.128 desc[UR8][R4.64], R24 ;  /* 0x0000001804007986 */ /* 0x001fe2000c101d08 */
[----:B------:R-:W-:Y:S05]  /*1270*/  EXIT ;  /* 0x000000000000794d */ /* 0x000fea0003800000 */
.L_x_7171:
        /* <DEDUP_REMOVED lines=16> */
.L_x_7425:


//--------------------- .text._ZN7cutlass13device_kernelIN5flash32FlashAttnBwdPostprocessConvertdQIN4cute5tupleIJNS3_1CILi128EEENS5_ILi64EEEEEENS_6half_tEfNS_4arch4Sm90ELi256ENS3_8TiledMMAINS3_8MMA_AtomIJNS3_4SM904GMMA25MMA_64x64x16_F32F16F16_SSILNSF_5MajorE0ELSH_1ELNSF_7ScaleInE1ELSI_1EEEEEENS3_6LayoutINS4_IJNS5_ILi2EEENS5_ILi1EEESN_EEENS4_IJSN_NS5_ILi0EEESP_EEEEENS4_IJNS3_10UnderscoreESS_SS_EEEEELb0EEEEEvNT_6ParamsE --------------------------
	.section	.text._ZN7cutlass13device_kernelIN5flash32FlashAttnBwdPostprocessConvertdQIN4cute5tupleIJNS3_1CILi128EEENS5_ILi64EEEEEENS_6half_tEfNS_4arch4Sm90ELi256ENS3_8TiledMMAINS3_8MMA_AtomIJNS3_4SM904GMMA25MMA_64x64x16_F32F16F16_SSILNSF_5MajorE0ELSH_1ELNSF_7ScaleInE1ELSI_1EEEEEENS3_6LayoutINS4_IJNS5_ILi2EEENS5_ILi1EEESN_EEENS4_IJSN_NS5_ILi0EEESP_EEEEENS4_IJNS3_10UnderscoreESS_SS_EEEEELb0EEEEEvNT_6ParamsE,"ax",@progbits
	.align	128
.text._ZN7cutlass13device_kernelIN5flash32FlashAttnBwdPostprocessConvertdQIN4cute5tupleIJNS3_1CILi128EEENS5_ILi64EEEEEENS_6half_tEfNS_4arch4Sm90ELi256ENS3_8TiledMMAINS3_8MMA_AtomIJNS3_4SM904GMMA25MMA_64x64x16_F32F16F16_SSILNSF_5MajorE0ELSH_1ELNSF_7ScaleInE1ELSI_1EEEEEENS3_6LayoutINS4_IJNS5_ILi2EEENS5_ILi1EEESN_EEENS4_IJSN_NS5_ILi0EEESP_EEEEENS4_IJNS3_10UnderscoreESS_SS_EEEEELb0EEEEEvNT_6ParamsE:
        .type           _ZN7cutlass13device_kernelIN5flash32FlashAttnBwdPostprocessConvertdQIN4cute5tupleIJNS3_1CILi128EEENS5_ILi64EEEEEENS_6half_tEfNS_4arch4Sm90ELi256ENS3_8TiledMMAINS3_8MMA_AtomIJNS3_4SM904GMMA25MMA_64x64x16_F32F16F16_SSILNSF_5MajorE0ELSH_1ELNSF_7ScaleInE1ELSI_1EEEEEENS3_6LayoutINS4_IJNS5_ILi2EEENS5_ILi1EEESN_EEENS4_IJSN_NS5_ILi0EEESP_EEEEENS4_IJNS3_10UnderscoreESS_SS_EEEEELb0EEEEEvNT_6ParamsE,@function
        .size           _ZN7cutlass13device_kernelIN5flash32FlashAttnBwdPostprocessConvertdQIN4cute5tupleIJNS3_1CILi128EEENS5_ILi64EEEEEENS_6half_tEfNS_4arch4Sm90ELi256ENS3_8TiledMMAINS3_8MMA_AtomIJNS3_4SM904GMMA25MMA_64x64x16_F32F16F16_SSILNSF_5MajorE0ELSH_1ELNSF_7ScaleInE1ELSI_1EEEEEENS3_6LayoutINS4_IJNS5_ILi2EEENS5_ILi1EEESN_EEENS4_IJSN_NS5_ILi0EEESP_EEEEENS4_IJNS3_10UnderscoreESS_SS_EEEEELb0EEEEEvNT_6ParamsE,(.L_x_7426 - _ZN7cutlass13device_kernelIN5flash32FlashAttnBwdPostprocessConvertdQIN4cute5tupleIJNS3_1CILi128EEENS5_ILi64EEEEEENS_6half_tEfNS_4arch4Sm90ELi256ENS3_8TiledMMAINS3_8MMA_AtomIJNS3_4SM904GMMA25MMA_64x64x16_F32F16F16_SSILNSF_5MajorE0ELSH_1ELNSF_7ScaleInE1ELSI_1EEEEEENS3_6LayoutINS4_IJNS5_ILi2EEENS5_ILi1EEESN_EEENS4_IJSN_NS5_ILi0EEESP_EEEEENS4_IJNS3_10UnderscoreESS_SS_EEEEELb0EEEEEvNT_6ParamsE)
        .other          _ZN7cutlass13device_kernelIN5flash32FlashAttnBwdPostprocessConvertdQIN4cute5tupleIJNS3_1CILi128EEENS5_ILi64EEEEEENS_6half_tEfNS_4arch4Sm90ELi256ENS3_8TiledMMAINS3_8MMA_AtomIJNS3_4SM904GMMA25MMA_64x64x16_F32F16F16_SSILNSF_5MajorE0ELSH_1ELNSF_7ScaleInE1ELSI_1EEEEEENS3_6LayoutINS4_IJNS5_ILi2EEENS5_ILi1EEESN_EEENS4_IJSN_NS5_ILi0EEESP_EEEEENS4_IJNS3_10UnderscoreESS_SS_EEEEELb0EEEEEvNT_6ParamsE,@"STO_CUDA_ENTRY STV_DEFAULT"
_ZN7cutlass13device_kernelIN5flash32FlashAttnBwdPostprocessConvertdQIN4cute5tupleIJNS3_1CILi128EEENS5_ILi64EEEEEENS_6half_tEfNS_4arch4Sm90ELi256ENS3_8TiledMMAINS3_8MMA_AtomIJNS3_4SM904GMMA25MMA_64x64x16_F32F16F16_SSILNSF_5MajorE0ELSH_1ELNSF_7ScaleInE1ELSI_1EEEEEENS3_6LayoutINS4_IJNS5_ILi2EEENS5_ILi1EEESN_EEENS4_IJSN_NS5_ILi0EEESP_EEEEENS4_IJNS3_10UnderscoreESS_SS_EEEEELb0EEEEEvNT_6ParamsE:
        /* <DEDUP_REMOVED lines=26> */
.L_x_7172:
        /* <DEDUP_REMOVED lines=52> */
.L_x_7175:
[----:B------:R-:W-:Y:S01]  /*04e0*/  @P0 ELECT P2, URZ, PT ;  /* 0x00000000003f082f */ /* 0x000fe20003840000 */
[----:B------:R1:W-:-:S12]  /*04f0*/  UBLKCP.S.G [UR6], [UR4], UR10 ;  /* 0x00000006040073ba */ /* 0x0003d8000800020a */
[----:B------:R-:W-:Y:S02]  /*0500*/  @P2 PLOP3.LUT P0, PT, P2, PT, PT, 0x8, 0x0 ;  /* 0x000000000000281c */ /* 0x000fe4000170e170 */
[----:B------:R-:W-:-:S11]  /*0510*/  PLOP3.LUT P2, PT, PT, PT, PT, 0x8, 0x0 ;  /* 0x000000000000781c */ /* 0x000fd60003f4e170 */
[----:B-1----:R-:W-:Y:S05]  /*0520*/  @P0 BRA.U.ANY `(.L_x_7175) ;  /* 0xfffffffd00ec0947 */ /* 0x002fea000393ffff */
.L_x_7174:
[----:B------:R-:W-:Y:S05]  /*0530*/  BSYNC B0 ;  /* 0x0000000000007941 */ /* 0x000fea0003800000 */
.L_x_7173:
[----:B------:R-:W-:Y:S01]  /*0540*/  BAR.SYNC.DEFER_BLOCKING 0x0 ;  /* 0x0000000000007b1d */ /* 0x000fe20000010000 */
[----:B------:R-:W-:Y:S02]  /*0550*/  MOV R41, 0x400 ;  /* 0x0000040000297802 */ /* 0x000fe40000000f00 */
[----:B------:R-:W-:Y:S02]  /*0560*/  CS2R R50, SRZ ;  /* 0x0000000000327805 */ /* 0x000fe4000001ff00 */
[----:B------:R-:W-:Y:S01]  /*0570*/  SHF.L.U32 R0, RZ, 0x1f, RZ ;  /* 0x0000001fff007819 */ /* 0x000fe200000006ff */
[--C-:B------:R-:W-:Y:S01]  /*0580*/  @P1 IMAD.MOV.U32 R50, RZ, RZ, R9.reuse ;  /* 0x000000ffff321224 */ /* 0x100fe200078e0009 */
[----:B------:R-:W-:Y:S02]  /*0590*/  LEA R41, R2, R41, 0x18 ;  /* 0x0000002902297211 */ /* 0x000fe400078ec0ff */
[----:B------:R-:W-:-:S07]  /*05a0*/  @P1 SHF.R.S32.HI R51, RZ, 0x1f, R9 ;  /* 0x0000001fff331819 */ /* 0x000fce0000011409 */
.L_x_7176:
        /* <DEDUP_REMOVED lines=156> */
.L_x_7178:
[----:B------:R-:W-:Y:S05]  /*0f70*/  BSYNC B0 ;  /* 0x0000000000007941 */ /* 0x000fea0003800000 */
.L_x_7177:
        /* <DEDUP_REMOVED lines=16> */
.L_x_7180:
[----:B------:R-:W-:Y:S05]  /*1080*/  BSYNC B0 ;  /* 0x0000000000007941 */ /* 0x000fea0003800000 */
.L_x_7179:
        /* <DEDUP_REMOVED lines=16> */
.L_x_7182:
[----:B------:R-:W-:Y:S05]  /*1190*/  BSYNC B0 ;  /* 0x0000000000007941 */ /* 0x000fea0003800000 */
.L_x_7181:
        /* <DEDUP_REMOVED lines=14> */
.L_x_7183:
        /* <DEDUP_REMOVED lines=16> */
.L_x_7426:


//--------------------- .text._ZN7cutlass13device_kernelIN5flash11enable_sm90INS1_16FlashAttnBwdSm90INS1_25CollectiveMainloopBwdSm90ILi2ELi2ELi2EN4cute5tupleIJNS5_1CILi1EEES8_S8_EEENS6_IJNS7_ILi128EEESA_NS7_ILi64EEEEEENS_6half_tEfNS_4arch4Sm90ELb1ELb0ELb0ELb1ELb1ELb1ELb0ELb0ELi2ELi1ELi2ELi2ELb0EEENS1_24CollectiveEpilogueBwdGQAISC_fSF_Li256ELb1ELb1EEENS1_25SingleTileBwdLPTSchedulerILb1ELi128ELb1EEEEEEEEEvNT_6ParamsE --------------------------
	.section	.text._ZN7cutlass13device_kernelIN5flash11enable_sm90INS1_16FlashAttnBwdSm90INS1_25CollectiveMainloopBwdSm90ILi2ELi2ELi2EN4cute5tupleIJNS5_1CILi1EEES8_S8_EEENS6_IJNS7_ILi128EEESA_NS7_ILi64EEEEEENS_6half_tEfNS_4arch4Sm90ELb1ELb0ELb0ELb1ELb1ELb1ELb0ELb0ELi2ELi1ELi2ELi2ELb0EEENS1_24CollectiveEpilogueBwdGQAISC_fSF_Li256ELb1ELb1EEENS1_25SingleTileBwdLPTSchedulerILb1ELi128ELb1EEEEEEEEEvNT_6ParamsE,"ax",@progbits
	.align	128
.text._ZN7cutlass13device_kernelIN5flash11enable_sm90INS1_16FlashAttnBwdSm90INS1_25CollectiveMainloopBwdSm90ILi2ELi2ELi2EN4cute5tupleIJNS5_1CILi1EEES8_S8_EEENS6_IJNS7_ILi128EEESA_NS7_ILi64EEEEEENS_6half_tEfNS_4arch4Sm90ELb1ELb0ELb0ELb1ELb1ELb1ELb0ELb0ELi2ELi1ELi2ELi2ELb0EEENS1_24CollectiveEpilogueBwdGQAISC_fSF_Li256ELb1ELb1EEENS1_25SingleTileBwdLPTSchedulerILb1ELi128ELb1EEEEEEEEEvNT_6ParamsE:
        .type           _ZN7cutlass13device_kernelIN5flash11enable_sm90INS1_16FlashAttnBwdSm90INS1_25CollectiveMainloopBwdSm90ILi2ELi2ELi2EN4cute5tupleIJNS5_1CILi1EEES8_S8_EEENS6_IJNS7_ILi128EEESA_NS7_ILi64EEEEEENS_6half_tEfNS_4arch4Sm90ELb1ELb0ELb0ELb1ELb1ELb1ELb0ELb0ELi2ELi1ELi2ELi2ELb0EEENS1_24CollectiveEpilogueBwdGQAISC_fSF_Li256ELb1ELb1EEENS1_25SingleTileBwdLPTSchedulerILb1ELi128ELb1EEEEEEEEEvNT_6ParamsE,@function
        .size           _ZN7cutlass13device_kernelIN5flash11enable_sm90INS1_16FlashAttnBwdSm90INS1_25CollectiveMainloopBwdSm90ILi2ELi2ELi2EN4cute5tupleIJNS5_1CILi1EEES8_S8_EEENS6_IJNS7_ILi128EEESA_NS7_ILi64EEEEEENS_6half_tEfNS_4arch4Sm90ELb1ELb0ELb0ELb1ELb1ELb1ELb0ELb0ELi2ELi1ELi2ELi2ELb0EEENS1_24CollectiveEpilogueBwdGQAISC_fSF_Li256ELb1ELb1EEENS1_25SingleTileBwdLPTSchedulerILb1ELi128ELb1EEEEEEEEEvNT_6ParamsE,(.L_x_7427 - _ZN7cutlass13device_kernelIN5flash11enable_sm90INS1_16FlashAttnBwdSm90INS1_25CollectiveMainloopBwdSm90ILi2ELi2ELi2EN4cute5tupleIJNS5_1CILi1EEES8_S8_EEENS6_IJNS7_ILi128EEESA_NS7_ILi64EEEEEENS_6half_tEfNS_4arch4Sm90ELb1ELb0ELb0ELb1ELb1ELb1ELb0ELb0ELi2ELi1ELi2ELi2ELb0EEENS1_24CollectiveEpilogueBwdGQAISC_fSF_Li256ELb1ELb1EEENS1_25SingleTileBwdLPTSchedulerILb1ELi128ELb1EEEEEEEEEvNT_6ParamsE)
        .other          _ZN7cutlass13device_kernelIN5flash11enable_sm90INS1_16FlashAttnBwdSm90INS1_25CollectiveMainloopBwdSm90ILi2ELi2ELi2EN4cute5tupleIJNS5_1CILi1EEES8_S8_EEENS6_IJNS7_ILi128EEESA_NS7_ILi64EEEEEENS_6half_tEfNS_4arch4Sm90ELb1ELb0ELb0ELb1ELb1ELb1ELb0ELb0ELi2ELi1ELi2ELi2ELb0EEENS1_24CollectiveEpilogueBwdGQAISC_fSF_Li256ELb1ELb1EEENS1_25SingleTileBwdLPTSchedulerILb1ELi128ELb1EEEEEEEEEvNT_6ParamsE,@"STO_CUDA_ENTRY STV_DEFAULT"
_ZN7cutlass13device_kernelIN5flash11enable_sm90INS1_16FlashAttnBwdSm90INS1_25CollectiveMainloopBwdSm90ILi2ELi2ELi2EN4cute5tupleIJNS5_1CILi1EEES8_S8_EEENS6_IJNS7_ILi128EEESA_NS7_ILi64EEEEEENS_6half_tEfNS_4arch4Sm90ELb1ELb0ELb0ELb1ELb1ELb1ELb0ELb0ELi2ELi1ELi2ELi2ELb0EEENS1_24CollectiveEpilogueBwdGQAISC_fSF_Li256ELb1ELb1EEENS1_25SingleTileBwdLPTSchedulerILb1ELi128ELb1EEEEEEEEEvNT_6ParamsE:
        /* <DEDUP_REMOVED lines=24> */
.L_x_7185:
[----:B------:R-:W-:Y:S05]  /*0180*/  BSYNC B0 ;  /* 0x0000000000007941 */ /* 0x000fea0003800000 */
.L_x_7184:
        /* <DEDUP_REMOVED lines=37> */
.L_x_7186:
        /* <DEDUP_REMOVED lines=22> */
.L_x_7187:
[----:B------:R-:W-:Y:S01]  /*0540*/  PLOP3.LUT P0, PT, PT, PT, UP0, 0x80, 0x0 ;  /* 0x000000000000781c */ /* 0x000fe20003f0f008 */
[----:B------:R-:W-:Y:S01]  /*0550*/  NOP ;  /* 0x0000000000007918 */ /* 0x000fe20000000000 */
[----:B------:R-:W-:Y:S01]  /*0560*/  ULDC.64 UR38, c[0x0][0x208] ;  /* 0x0000820000267ab9 */ /* 0x000fe20000000a00 */
[----:B------:R-:W-:Y:S01]  /*0570*/  BSSY B6, `(.L_x_7188) ;  /* 0x0000df3000067945 */ /* 0x000fe20003800000 */
[----:B-12-4-:R-:W-:Y:S09]  /*0580*/  BAR.SYNC.DEFER_BLOCKING 0x0 ;  /* 0x0000000000007b1d */ /* 0x016ff20000010000 */
[----:B------:R-:W-:Y:S05]  /*0590*/  @!P0 BRA `(.L_x_7189) ;  /* 0x0000009800dc8947 */ /* 0x000fea0003800000 */
.L_x_7190:
        /* <DEDUP_REMOVED lines=32> */
.L_x_7191:
[----:B------:R-:W-:Y:S01]  /*07a0*/  ULDC UR8, c[0x0][0x8cc] ;  /* 0x0002330000087ab9 */ /* 0x000fe20000000800 */
[----:B------:R-:W-:Y:S01]  /*07b0*/  UMOV UR7, UR9 ;  /* 0x0000000900077c82 */ /* 0x000fe20008000000 */
[----:B------:R-:W-:-:S11]  /*07c0*/  UISETP.NE.AND UP0, UPT, UR8, 0x1, UPT ;  /* 0x000000010800788c */ /* 0x000fd6000bf05270 */
[----:B------:R-:W-:Y:S02]  /*07d0*/  @UP0 ULDC.64 UR10, c[0x0][0x8d0] ;  /* 0x00023400000a0ab9 */ /* 0x000fe40000000a00 */
[----:B------:R-:W-:-:S04]  /*07e0*/  UIMAD.WIDE.U32 UR4, UR9, UR10, URZ ;  /* 0x0000000a090472a5 */ /* 0x000fc8000f8e003f */
[----:B------:R-:W-:-:S04]  /*07f0*/  @UP0 USHF.R.U32.HI UR7, URZ, UR11, UR5 ;  /* 0x0000000b3f070299 */ /* 0x000fc80008011605 */
[----:B------:R-:W-:-:S12]  /*0800*/  UIMAD UR4, UR7, UR8, URZ ;  /* 0x00000008070472a4 */ /* 0x000fd8000f8e023f */
.L_x_7192:
        /* <DEDUP_REMOVED lines=23> */
.L_x_7193:
        /* <DEDUP_REMOVED lines=14> */
.L_x_7195:
[----:B------:R-:W-:-:S05]  /*0a60*/  ULDC UR4, c[0x0][0x8f4] ;  /* 0x00023d0000047ab9 */ /* 0x000fca0000000800 */
.L_x_7194:
        /* <DEDUP_REMOVED lines=24> */
.L_x_7197:
        /* <DEDUP_REMOVED lines=14> */
.L_x_7198:
        /* <DEDUP_REMOVED lines=11> */
.L_x_7199:
        /* <DEDUP_REMOVED lines=13> */
.L_x_7200:
        /* <DEDUP_REMOVED lines=68> */
.L_x_7203:
        /* <DEDUP_REMOVED lines=15> */
.L_x_7202:
        /* <DEDUP_REMOVED lines=22> */
.L_x_7205:
        /* <DEDUP_REMOVED lines=15> */
.L_x_7204:
[----:B------:R-:W-:Y:S01]  /*15d0*/  SHF.R.S32.HI R5, RZ, 0x1f, R16 ;  /* 0x0000001fff057819 */ /* 0x000fe20000011410 */
[----:B------:R-:W-:-:S03]  /*15e0*/  UMOV UR4, 0xffffffff ;  /* 0xffffffff00047882 */ /* 0x000fc60000000000 */
[----:B------:R-:W-:-:S04]  /*15f0*/  LEA.HI R0, R5, R16, RZ, 0x7 ;  /* 0x0000001005007211 */ /* 0x000fc800078f38ff */
[----:B------:R-:W-:Y:S01]  /*1600*/  SHF.R.S32.HI R13, RZ, 0x7, R0 ;  /* 0x00000007ff0d7819 */ /* 0x000fe20000011400 */
[----:B------:R-:W-:Y:S06]  /*1610*/  BRA.DIV UR4, `(.L_x_7206) ;  /* 0x000000ce04a87947 */ /* 0x000fec000b800000 */
[----:B------:R1:W2:Y:S02]  /*1620*/  SHFL.IDX PT, R14, R13, RZ, 0x1f ;  /* 0x00001fff0d0e7589 */ /* 0x0002a400000e0000 */
.L_x_7334:
        /* <DEDUP_REMOVED lines=24> */
.L_x_7207:
        /* <DEDUP_REMOVED lines=159> */
.L_x_7220:
[----:B------:R-:W-:-:S06]  /*21a0*/  ULOP3.LUT UR4, UR36, 0x1, URZ, 0xfc, !UPT ;  /* 0x0000000124047892 */ /* 0x000fcc000f8efc3f */
[----:B---3--:R-:W-:-:S05]  /*21b0*/  IMAD.U32 R5, RZ, RZ, UR4 ;  /* 0x00000004ff057e24 */ /* 0x008fca000f8e00ff */
[----:B------:R-:W-:-:S13]  /*21c0*/  ISETP.NE.AND P0, PT, R5, 0x3, PT ;  /* 0x000000030500780c */ /* 0x000fda0003f05270 */
[----:B------:R-:W-:Y:S05]  /*21d0*/  @!P0 BRA `(.L_x_7210) ;  /* 0x0000000000048947 */ /* 0x000fea0003800000 */
[----:B------:R-:W-:Y:S01]  /*21e0*/  BPT.TRAP 0x1 ;  /* 0x000000040000795c */ /* 0x000fe20000300000 */
.L_x_7210:
[----:B------:R-:W-:Y:S01]  /*21f0*/  IMAD R6, R0, 0x8, R236 ;  /* 0x0000000800067824 */ /* 0x000fe200078e02ec */
[----:B------:R-:W-:-:S04]  /*2200*/  SHF.L.U32 R21, R4, 0x1f, RZ ;  /* 0x0000001f04157819 */ /* 0x000fc800000006ff */
[----:B------:R1:W2:Y:S01]  /*2210*/  SYNCS.PHASECHK.TRANS64.TRYWAIT P1, [R6+URZ+0x30c10], R21 ;  /* 0x030c1015060075a7 */ /* 0x0002a2000802017f */
[----:B------:R-:W-:Y:S05]  /*2220*/  @!P0 BRA `(.L_x_7211) ;  /* 0x0000000000048947 */ /* 0x000fea0003800000 */
[----:B------:R-:W-:Y:S01]  /*2230*/  BPT.TRAP 0x1 ;  /* 0x000000040000795c */ /* 0x000fe20000300000 */
.L_x_7211:
[----:B------:R-:W-:-:S05]  /*2240*/  VIADD R5, R236, 0x10000 ;  /* 0x00010000ec057836 */ /* 0x000fca0000000000 */
[----:B------:R-:W-:-:S04]  /*2250*/  SHF.R.U32.HI R5, RZ, 0x4, R5 ;  /* 0x00000004ff057819 */ /* 0x000fc80000011605 */
[----:B------:R-:W-:Y:S01]  /*2260*/  LOP3.LUT R5, R5, 0x3fff, RZ, 0xc0, !PT ;  /* 0x00003fff05057812 */ /* 0x000fe200078ec0ff */
[----:B--2---:R-:W-:Y:S06]  /*2270*/  @P1 BRA `(.L_x_7212) ;  /* 0x0000000000081947 */ /* 0x004fec0003800000 */
[----:B------:R-:W2:Y:S02]  /*2280*/  SYNCS.PHASECHK.TRANS64.TRYWAIT P1, [R6+URZ+0x30c10], R21 ;  /* 0x030c1015060075a7 */ /* 0x000ea4000802017f */
[----:B--2---:R-:W-:Y:S05]  /*2290*/  @!P1 BRA `(.L_x_7213) ;  /* 0x000000c000b89947 */ /* 0x004fea0003800000 */
.L_x_7212:
        /* <DEDUP_REMOVED lines=64> */
.L_x_7214:
[----:B------:R1:W1:Y:S01]  /*26a0*/  SYNCS.PHASECHK.TRANS64.TRYWAIT P1, [R6+URZ+0x30c30], R21 ;  /* 0x030c3015060075a7 */ /* 0x000262000802017f */
[----:B------:R-:W-:Y:S05]  /*26b0*/  @!P0 BRA `(.L_x_7215) ;  /* 0x0000000000048947 */ /* 0x000fea0003800000 */
[----:B------:R-:W-:Y:S01]  /*26c0*/  BPT.TRAP 0x1 ;  /* 0x000000040000795c */ /* 0x000fe20000300000 */
.L_x_7215:
[----:B------:R-:W-:-:S05]  /*26d0*/  VIADD R15, R236, 0x18000 ;  /* 0x00018000ec0f7836 */ /* 0x000fca0000000000 */
[----:B------:R-:W-:-:S04]  /*26e0*/  SHF.R.U32.HI R15, RZ, 0x4, R15 ;  /* 0x00000004ff0f7819 */ /* 0x000fc8000001160f */
[----:B------:R-:W-:-:S04]  /*26f0*/  LOP3.LUT R15, R15, 0x3fff, RZ, 0xc0, !PT ;  /* 0x00003fff0f0f7812 */ /* 0x000fc800078ec0ff */
[----:B------:R-:W-:Y:S01]  /*2700*/  LOP3.LUT R17, R15, 0x10000, RZ, 0xfc, !PT ;  /* 0x000100000f117812 */ /* 0x000fe200078efcff */
[----:B-1----:R-:W-:Y:S06]  /*2710*/  @P1 BRA `(.L_x_7216) ;  /* 0x0000000000081947 */ /* 0x002fec0003800000 */
[----:B------:R-:W1:Y:S02]  /*2720*/  SYNCS.PHASECHK.TRANS64.TRYWAIT P1, [R6+URZ+0x30c30], R21 ;  /* 0x030c3015060075a7 */ /* 0x000e64000802017f */
[----:B-1----:R-:W-:Y:S05]  /*2730*/  @!P1 BRA `(.L_x_7217) ;  /* 0x000000bc00a49947 */ /* 0x002fea0003800000 */
.L_x_7216:
        /* <DEDUP_REMOVED lines=50> */
[----:B---3--:R-:W-:Y:S01]  /*2a60*/  SHFL.IDX PT, R223, R14, R230, 0x1f ;  /* 0x00001fe60edf7589 */ /* 0x008fe200000e0000 */
[----:B------:R-:W-:Y:S02]  /*2a70*/  FSEL R100, R100, -INF , !P5 ;  /* 0xff80000064647808 */ /* 0x000fe40006800000 */
[----:B------:R-:W-:Y:S01]  /*2a80*/  FSEL R101, R101, -INF , !P6 ;  /* 0xff80000065657808 */ /* 0x000fe20007000000 */
[----:B------:R-:W-:Y:S01]  /*2a90*/  SHFL.IDX PT, R226, R11, R234, 0x1f ;  /* 0x00001fea0be27589 */ /* 0x000fe200000e0000 */
        /* <DEDUP_REMOVED lines=60> */
[----:B------:R-:W2:Y:S01]  /*2e60*/  SHFL.IDX PT, R90, R10, R230, 0x1f ;  /* 0x00001fe60a5a7589 */ /* 0x000ea200000e0000 */
        /* <DEDUP_REMOVED lines=11> */
[----:B------:R1:W3:Y:S01]  /*2f20*/  MUFU.EX2 R216, R88 ;  /* 0x0000005800d87308 */ /* 0x0002e20000000800 */
[----:B------:R-:W-:Y:S01]  /*2f30*/  FSEL R144, R144, -INF , !P3 ;  /* 0xff80000090907808 */ /* 0x000fe20005800000 */
[----:B------:R-:W-:Y:S01]  /*2f40*/  FFMA.FTZ R222, R98, UR10, -R222 ;  /* 0x0000000a62de7c23 */ /* 0x000fe200080108de */
[----:B------:R-:W-:Y:S01]  /*2f50*/  FSEL R148, R148, -INF , !P5 ;  /* 0xff80000094947808 */ /* 0x000fe20006800000 */
[----:B------:R-:W-:Y:S01]  /*2f60*/  SHFL.IDX PT, R98, R14, R233, 0x1f ;  /* 0x00001fe90e627589 */ /* 0x000fe200000e0000 */
[----:B------:R-:W-:Y:S01]  /*2f70*/  FSEL R218, R91, -INF , !P1 ;  /* 0xff8000005bda7808 */ /* 0x000fe20004800000 */
[----:B------:R-:W-:Y:S01]  /*2f80*/  UIADD3 UR6, UR8, 0x4, URZ ;  /* 0x0000000408067890 */ /* 0x000fe2000fffe03f */
[C---:B------:R-:W-:Y:S01]  /*2f90*/  ISETP.GT.AND P3, PT, R18.reuse, 0x9, PT ;  /* 0x000000091200780c */ /* 0x040fe20003f64270 */
[----:B------:R4:W5:Y:S01]  /*2fa0*/  SHFL.IDX PT, R91, R10, R231, 0x1f ;  /* 0x00001fe70a5b7589 */ /* 0x00096200000e0000 */
[C---:B------:R-:W-:Y:S01]  /*2fb0*/  ISETP.GT.AND P5, PT, R18.reuse, 0x11, PT ;  /* 0x000000111200780c */ /* 0x040fe20003fa4270 */
[----:B------:R-:W-:Y:S01]  /*2fc0*/  UIADD3 UR4, UR9, 0x4, URZ ;  /* 0x0000000409047890 */ /* 0x000fe2000fffe03f */
[C---:B------:R-:W-:Y:S01]  /*2fd0*/  ISETP.GT.AND P6, PT, R18.reuse, 0x18, PT ;  /* 0x000000181200780c */ /* 0x040fe20003fc4270 */
[----:B--2---:R-:W-:Y:S01]  /*2fe0*/  FFMA.FTZ R101, R101, UR10, -R90 ;  /* 0x0000000a65657c23 */ /* 0x004fe2000801085a */
[----:B------:R-:W-:Y:S01]  /*2ff0*/  ISETP.GT.AND P1, PT, R18, 0x19, PT ;  /* 0x000000191200780c */ /* 0x000fe20003f24270 */
[----:B------:R-:W2:Y:S01]  /*3000*/  SHFL.IDX PT, R94, R14, R237, 0x1f ;  /* 0x00001fed0e5e7589 */ /* 0x000ea200000e0000 */
[----:B------:R-:W-:Y:S01]  /*3010*/  FSEL R95, R95, -INF , !P3 ;  /* 0xff8000005f5f7808 */ /* 0x000fe20005800000 */
[----:B------:R-:W-:Y:S01]  /*3020*/  UMOV UR7, 0x40000040 ;  /* 0x4000004000077882 */ /* 0x000fe20000000000 */
[----:B------:R-:W-:Y:S01]  /*3030*/  FSEL R99, R99, -INF , !P5 ;  /* 0xff80000063637808 */ /* 0x000fe20006800000 */
[----:B----4-:R-:W-:Y:S01]  /*3040*/  MUFU.EX2 R10, R21 ;  /* 0x00000015000a7308 */ /* 0x010fe20000000800 */
[----:B------:R-:W-:Y:S01]  /*3050*/  FSEL R102, R102, -INF , !P6 ;  /* 0xff80000066667808 */ /* 0x000fe20007000000 */
[----:B------:R-:W-:Y:S01]  /*3060*/  UMOV UR5, 0x40000040 ;  /* 0x4000004000057882 */ /* 0x000fe20000000000 */
[----:B------:R-:W-:Y:S01]  /*3070*/  FSEL R103, R103, -INF , !P1 ;  /* 0xff80000067677808 */ /* 0x000fe20004800000 */
[----:B-1----:R-:W-:Y:S01]  /*3080*/  FFMA.FTZ R88, R108, UR10, -R96 ;  /* 0x0000000a6c587c23 */ /* 0x002fe20008010860 */
[C---:B------:R-:W-:Y:S01]  /*3090*/  ISETP.GT.AND P2, PT, R18.reuse, 0x20, PT ;  /* 0x000000201200780c */ /* 0x040fe20003f44270 */
[----:B------:R-:W-:Y:S01]  /*30a0*/  SHFL.IDX PT, R108, R14, R231, 0x1f ;  /* 0x00001fe70e6c7589 */ /* 0x000fe200000e0000 */
[C---:B------:R-:W-:Y:S01]  /*30b0*/  ISETP.GT.AND P3, PT, R18.reuse, 0x21, PT ;  /* 0x000000211200780c */ /* 0x040fe20003f64270 */
[----:B------:R1:W-:Y:S01]  /*30c0*/  MUFU.EX2 R21, R101 ;  /* 0x0000006500157308 */ /* 0x0003e20000000800 */
[----:B------:R-:W-:Y:S01]  /*30d0*/  ISETP.GT.AND P4, PT, R18, 0x28, PT ;  /* 0x000000281200780c */ /* 0x000fe20003f84270 */
[----:B------:R-:W-:Y:S01]  /*30e0*/  FFMA.FTZ R218, R218, UR10, -R19 ;  /* 0x0000000adada7c23 */ /* 0x000fe20008010813 */
[C---:B------:R-:W-:Y:S01]  /*30f0*/  ISETP.GT.AND P5, PT, R18.reuse, 0x29, PT ;  /* 0x000000291200780c */ /* 0x040fe20003fa4270 */
[----:B------:R-:W-:Y:S01]  /*3100*/  FFMA.FTZ R19, R97, UR10, -R89 ;  /* 0x0000000a61137c23 */ /* 0x000fe20008010859 */
[----:B------:R-:W-:Y:S01]  /*3110*/  ISETP.GT.AND P6, PT, R18, 0x30, PT ;  /* 0x000000301200780c */ /* 0x000fe20003fc4270 */
[----:B-----5:R-:W-:Y:S01]  /*3120*/  FFMA.FTZ R20, R100, UR10, -R91 ;  /* 0x0000000a64147c23 */ /* 0x020fe2000801085b */
[----:B------:R-:W-:Y:S01]  /*3130*/  ISETP.GT.AND P1, PT, R18, 0x31, PT ;  /* 0x000000311200780c */ /* 0x000fe20003f24270 */
[----:B------:R-:W4:Y:S01]  /*3140*/  SHFL.IDX PT, R97, R14, R234, 0x1f ;  /* 0x00001fea0e617589 */ /* 0x000f2200000e0000 */
[----:B------:R-:W-:Y:S01]  /*3150*/  FSEL R106, R106, -INF , !P2 ;  /* 0xff8000006a6a7808 */ /* 0x000fe20005000000 */
[----:B-1----:R-:W-:Y:S01]  /*3160*/  FFMA.FTZ R101, R120, UR10, -R224 ;  /* 0x0000000a78657c23 */ /* 0x002fe200080108e0 */
[----:B------:R-:W-:Y:S01]  /*3170*/  FSEL R107, R107, -INF , !P3 ;  /* 0xff8000006b6b7808 */ /* 0x000fe20005800000 */
[----:B------:R-:W1:Y:S01]  /*3180*/  SHFL.IDX PT, R120, R11, R233, 0x1f ;  /* 0x00001fe90b787589 */ /* 0x000e6200000e0000 */
[----:B------:R-:W-:Y:S01]  /*3190*/  FSEL R110, R110, -INF , !P4 ;  /* 0xff8000006e6e7808 */ /* 0x000fe20006000000 */
[--C-:B--2---:R-:W-:Y:S01]  /*31a0*/  FFMA.FTZ R23, R105, UR10, -R94.reuse ;  /* 0x0000000a69177c23 */ /* 0x104fe2000801085e */
[----:B------:R-:W-:Y:S01]  /*31b0*/  FSEL R111, R111, -INF , !P5 ;  /* 0xff8000006f6f7808 */ /* 0x000fe20006800000 */
[----:B------:R-:W-:Y:S01]  /*31c0*/  SHFL.IDX PT, R92, R14, R8, 0x1f ;  /* 0x00001f080e5c7589 */ /* 0x000fe200000e0000 */
[----:B------:R-:W-:Y:S01]  /*31d0*/  FSEL R114, R114, -INF , !P6 ;  /* 0xff80000072727808 */ /* 0x000fe20007000000 */
[----:B------:R-:W-:Y:S01]  /*31e0*/  FFMA.FTZ R107, R107, UR10, -R94 ;  /* 0x0000000a6b6b7c23 */ /* 0x000fe2000801085e */
[----:B------:R-:W-:Y:S01]  /*31f0*/  FSEL R115, R115, -INF , !P1 ;  /* 0xff80000073737808 */ /* 0x000fe20004800000 */
[----:B------:R-:W2:Y:S01]  /*3200*/  SHFL.IDX PT, R100, R14, R232, 0x1f ;  /* 0x00001fe80e647589 */ /* 0x000ea200000e0000 */
[----:B------:R-:W-:Y:S01]  /*3210*/  ISETP.GT.AND P2, PT, R18, 0x38, PT ;  /* 0x000000381200780c */ /* 0x000fe20003f44270 */
[----:B------:R-:W-:Y:S01]  /*3220*/  FFMA.FTZ R110, R110, UR10, -R96 ;  /* 0x0000000a6e6e7c23 */ /* 0x000fe20008010860 */
[----:B------:R-:W-:Y:S01]  /*3230*/  ISETP.GT.AND P3, PT, R18, 0x39, PT ;  /* 0x000000391200780c */ /* 0x000fe20003f64270 */
[----:B------:R-:W-:Y:S01]  /*3240*/  FFMA.FTZ R114, R114, UR10, -R98 ;  /* 0x0000000a72727c23 */ /* 0x000fe20008010862 */
[C---:B------:R-:W-:Y:S01]  /*3250*/  ISETP.GT.AND P4, PT, R18.reuse, 0x40, PT ;  /* 0x000000401200780c */ /* 0x040fe20003f84270 */
[----:B------:R-:W-:Y:S01]  /*3260*/  MUFU.EX2 R17, R17 ;  /* 0x0000001100117308 */ /* 0x000fe20000000800 */
[----:B------:R-:W-:-:S02]  /*3270*/  ISETP.GT.AND P5, PT, R18, 0x41, PT ;  /* 0x000000411200780c */ /* 0x000fc40003fa4270 */
[C---:B------:R-:W-:Y:S02]  /*3280*/  ISETP.GT.AND P6, PT, R18.reuse, 0x48, PT ;  /* 0x000000481200780c */ /* 0x040fe40003fc4270 */
[----:B------:R-:W-:Y:S01]  /*3290*/  ISETP.GT.AND P1, PT, R18, 0x49, PT ;  /* 0x000000491200780c */ /* 0x000fe20003f24270 */
[----:B----4-:R-:W-:Y:S01]  /*32a0*/  FFMA.FTZ R111, R111, UR10, -R97 ;  /* 0x0000000a6f6f7c23 */ /* 0x010fe20008010861 */
[----:B------:R-:W-:Y:S01]  /*32b0*/  FSEL R118, R118, -INF , !P2 ;  /* 0xff80000076767808 */ /* 0x000fe20005000000 */
[----:B------:R-:W-:Y:S02]  /*32c0*/  WARPGROUP.DEPBAR.LE gsb0, 0x0 ;  /* 0x00008000000079c5 */ /* 0x000fe40000010000 */
[----:B------:R-:W-:Y:S01]  /*32d0*/  FSEL R119, R119, -INF , !P3 ;  /* 0xff80000077777808 */ /* 0x000fe20005800000 */
[----:B------:R-:W-:Y:S01]  /*32e0*/  WARPGROUP.ARRIVE ;  /* 0x00000000000079c5 */ /* 0x000fe20000000000 */
[----:B------:R-:W-:Y:S01]  /*32f0*/  FSEL R122, R122, -INF , !P4 ;  /* 0xff8000007a7a7808 */ /* 0x000fe20006000000 */
[----:B-1----:R-:W-:Y:S01]  /*3300*/  FFMA.FTZ R96, R128, UR10, -R120 ;  /* 0x0000000a80607c23 */ /* 0x002fe20008010878 */
[----:B------:R-:W-:Y:S01]  /*3310*/  FSEL R123, R123, -INF , !P5 ;  /* 0xff8000007b7b7808 */ /* 0x000fe20006800000 */
[----:B------:R-:W1:Y:S01]  /*3320*/  SHFL.IDX PT, R128, R13, R8, 0x1f ;  /* 0x00001f080d807589 */ /* 0x000e6200000e0000 */
[----:B------:R-:W-:Y:S01]  /*3330*/  FSEL R126, R126, -INF , !P6 ;  /* 0xff8000007e7e7808 */ /* 0x000fe20007000000 */
[----:B------:R-:W-:Y:S01]  /*3340*/  HGMMA.64x128x16.F32 R24, gdesc[UR4], R24, gsb0 ;  /* 0x01e00000041879f0 */ /* 0x000fe20008000818 */
[----:B------:R-:W-:Y:S01]  /*3350*/  FSEL R127, R127, -INF , !P1 ;  /* 0xff8000007f7f7808 */ /* 0x000fe20004800000 */
[----:B--2---:R-:W-:Y:S01]  /*3360*/  FFMA.FTZ R115, R115, UR10, -R100 ;  /* 0x0000000a73737c23 */ /* 0x004fe20008010864 */
[----:B------:R-:W-:Y:S01]  /*3370*/  ISETP.GT.AND P2, PT, R18, 0x50, PT ;  /* 0x000000501200780c */ /* 0x000fe20003f44270 */
[----:B------:R-:W-:Y:S01]  /*3380*/  FFMA.FTZ R22, R104, UR10, -R92 ;  /* 0x0000000a68167c23 */ /* 0x000fe2000801085c */
        /* <DEDUP_REMOVED lines=8> */
[----:B------:R-:W-:Y:S01]  /*3410*/  ISETP.GT.AND P1, PT, R18, 0x61, PT ;  /* 0x000000611200780c */ /* 0x000fe20003f24270 */
[----:B------:R-:W-:Y:S01]  /*3420*/  FFMA.FTZ R118, R118, UR10, -R108 ;  /* 0x0000000a76767c23 */ /* 0x000fe2000801086c */
[----:B------:R-:W-:Y:S01]  /*3430*/  FSEL R130, R130, -INF , !P2 ;  /* 0xff80000082827808 */ /* 0x000fe20005000000 */
        /* <DEDUP_REMOVED lines=8> */
[C---:B------:R-:W-:Y:S01]  /*34c0*/  ISETP.GT.AND P2, PT, R18.reuse, 0x68, PT ;  /* 0x000000681200780c */ /* 0x040fe20003f44270 */
[----:B------:R-:W-:Y:S01]  /*34d0*/  MUFU.EX2 R218, R218 ;  /* 0x000000da00da7308 */ /* 0x000fe20000000800 */
[C---:B------:R-:W-:Y:S02]  /*34e0*/  ISETP.GT.AND P3, PT, R18.reuse, 0x69, PT ;  /* 0x000000691200780c */ /* 0x040fe40003f64270 */
[C---:B------:R-:W-:Y:S02]  /*34f0*/  ISETP.GT.AND P4, PT, R18.reuse, 0x70, PT ;  /* 0x000000701200780c */ /* 0x040fe40003f84270 */
[----:B------:R-:W-:-:S02]  /*3500*/  ISETP.GT.AND P5, PT, R18, 0x71, PT ;  /* 0x000000711200780c */ /* 0x000fc40003fa4270 */
[C---:B------:R-:W-:Y:S01]  /*3510*/  ISETP.GT.AND P6, PT, R18.reuse, 0x78, PT ;  /* 0x000000781200780c */ /* 0x040fe20003fc4270 */
[----:B------:R-:W-:Y:S01]  /*3520*/  MUFU.EX2 R96, R96 ;  /* 0x0000006000607308 */ /* 0x000fe20000000800 */
[----:B------:R-:W-:Y:S01]  /*3530*/  ISETP.GT.AND P1, PT, R18, 0x79, PT ;  /* 0x000000791200780c */ /* 0x000fe20003f24270 */
[--C-:B------:R-:W-:Y:S01]  /*3540*/  FFMA.FTZ R18, R93, UR10, -R221.reuse ;  /* 0x0000000a5d127c23 */ /* 0x100fe200080108dd */
[----:B------:R-:W-:Y:S01]  /*3550*/  FFMA.FTZ R221, R95, UR10, -R221 ;  /* 0x0000000a5fdd7c23 */ /* 0x000fe200080108dd */
[----:B------:R-:W-:Y:S01]  /*3560*/  FFMA.FTZ R95, R112, UR10, -R98 ;  /* 0x0000000a705f7c23 */ /* 0x000fe20008010862 */
[----:B------:R-:W-:Y:S01]  /*3570*/  FFMA.FTZ R112, R102, UR10, -R91 ;  /* 0x0000000a66707c23 */ /* 0x000fe2000801085b */
[----:B------:R-:W-:Y:S01]  /*3580*/  FFMA.FTZ R91, R116, UR10, -R108 ;  /* 0x0000000a745b7c23 */ /* 0x000fe2000801086c */
[----:B------:R-:W-:Y:S01]  /*3590*/  FFMA.FTZ R93, R109, UR10, -R97 ;  /* 0x0000000a6d5d7c23 */ /* 0x000fe20008010861 */
[----:B------:R-:W2:Y:S01]  /*35a0*/  SHFL.IDX PT, R116, R11, R237, 0x1f ;  /* 0x00001fed0b747589 */ /* 0x000ea200000e0000 */
[----:B------:R4:W-:Y:S01]  /*35b0*/  MUFU.EX2 R14, R95 ;  /* 0x0000005f000e7308 */ /* 0x0009e20000000800 */
[----:B------:R-:W-:Y:S01]  /*35c0*/  FFMA.FTZ R109, R99, UR10, -R89 ;  /* 0x0000000a636d7c23 */ /* 0x000fe20008010859 */
[----:B------:R-:W-:Y:S01]  /*35d0*/  FFMA.FTZ R99, R113, UR10, -R100 ;  /* 0x0000000a71637c23 */ /* 0x000fe20008010864 */
[----:B------:R-:W-:Y:S01]  /*35e0*/  FFMA.FTZ R113, R103, UR10, -R90 ;  /* 0x0000000a67717c23 */ /* 0x000fe2000801085a */
[----:B-1----:R-:W-:-:S02]  /*35f0*/  FFMA.FTZ R100, R136, UR10, -R128 ;  /* 0x0000000a88647c23 */ /* 0x002fc40008010880 */
[----:B------:R-:W-:Y:S02]  /*3600*/  SHFL.IDX PT, R136, R13, R234, 0x1f ;  /* 0x00001fea0d887589 */ /* 0x000fe400000e0000 */
[----:B------:R1:W-:Y:S01]  /*3610*/  MUFU.EX2 R90, R99 ;  /* 0x00000063005a7308 */ /* 0x0003e20000000800 */
[----:B----4-:R-:W-:Y:S02]  /*3620*/  FFMA.FTZ R95, R124, UR10, -R225 ;  /* 0x0000000a7c5f7c23 */ /* 0x010fe400080108e1 */
[----:B------:R-:W4:Y:S05]  /*3630*/  SHFL.IDX PT, R124, R11, R231, 0x1f ;  /* 0x00001fe70b7c7589 */ /* 0x000f2a00000e0000 */
[----:B------:R5:W-:Y:S01]  /*3640*/  MUFU.EX2 R89, R93 ;  /* 0x0000005d00597308 */ /* 0x000be20000000800 */
[----:B-1----:R-:W-:-:S02]  /*3650*/  FFMA.FTZ R99, R125, UR10, -R226 ;  /* 0x0000000a7d637c23 */ /* 0x002fc400080108e2 */
[----:B------:R-:W-:Y:S01]  /*3660*/  SHFL.IDX PT, R125, R11, R230, 0x1f ;  /* 0x00001fe60b7d7589 */ /* 0x000fe200000e0000 */
[----:B--2---:R-:W-:-:S04]  /*3670*/  FFMA.FTZ R121, R121, UR10, -R116 ;  /* 0x0000000a79797c23 */ /* 0x004fc80008010874 */
[----:B------:R-:W-:Y:S01]  /*3680*/  MUFU.EX2 R220, R220 ;  /* 0x000000dc00dc7308 */ /* 0x000fe20000000800 */
[----:B-----5:R-:W-:Y:S01]  /*3690*/  FFMA.FTZ R93, R117, UR10, -R223 ;  /* 0x0000000a755d7c23 */ /* 0x020fe200080108df */
[----:B------:R-:W-:-:S06]  /*36a0*/  FFMA.FTZ R117, R106, UR10, -R92 ;  /* 0x0000000a6a757c23 */ /* 0x000fcc000801085c */
[----:B------:R1:W-:Y:S01]  /*36b0*/  MUFU.EX2 R94, R121 ;  /* 0x00000079005e7308 */ /* 0x0003e20000000800 */
[----:B----4-:R-:W-:Y:S02]  /*36c0*/  FFMA.FTZ R98, R132, UR10, -R124 ;  /* 0x0000000a84627c23 */ /* 0x010fe4000801087c */
[----:B------:R-:W2:Y:S05]  /*36d0*/  SHFL.IDX PT, R132, R13, R235, 0x1f ;  /* 0x00001feb0d847589 */ /* 0x000eaa00000e0000 */
[----:B------:R-:W-:Y:S01]  /*36e0*/  MUFU.EX2 R92, R93 ;  /* 0x0000005d005c7308 */ /* 0x000fe20000000800 */
[----:B-1----:R1:W4:Y:S07]  /*36f0*/  SHFL.IDX PT, R121, R11, R232, 0x1f ;  /* 0x00001fe80b797589 */ /* 0x00232e00000e0000 */
[----:B------:R-:W-:Y:S08]  /*3700*/  MUFU.EX2 R93, R101 ;  /* 0x00000065005d7308 */ /* 0x000ff00000000800 */
[----:B-1----:R1:W-:Y:S01]  /*3710*/  MUFU.EX2 R11, R99 ;  /* 0x00000063000b7308 */ /* 0x0023e20000000800 */
[----:B--2---:R-:W-:-:S02]  /*3720*/  FFMA.FTZ R102, R140, UR10, -R132 ;  /* 0x0000000a8c667c23 */ /* 0x004fc40008010884 */
[----:B------:R-:W-:Y:S05]  /*3730*/  SHFL.IDX PT, R140, R13, R230, 0x1f ;  /* 0x00001fe60d8c7589 */ /* 0x000fea00000e0000 */
[----:B------:R-:W-:Y:S01]  /*3740*/  MUFU.EX2 R19, R19 ;  /* 0x0000001300137308 */ /* 0x000fe20000000800 */
[----:B----4-:R-:W-:Y:S01]  /*3750*/  FFMA.FTZ R97, R129, UR10, -R121 ;  /* 0x0000000a81617c23 */ /* 0x010fe20008010879 */
[----:B-1----:R-:W-:Y:S01]  /*3760*/  FFMA.FTZ R99, R133, UR10, -R125 ;  /* 0x0000000a85637c23 */ /* 0x002fe2000801087d */
[----:B------:R-:W1:Y:S04]  /*3770*/  SHFL.IDX PT, R129, R13, R237, 0x1f ;  /* 0x00001fed0d817589 */ /* 0x000e6800000e0000 */
[----:B------:R-:W-:Y:S01]  /*3780*/  SHFL.IDX PT, R133, R13, R233, 0x1f ;  /* 0x00001fe90d857589 */ /* 0x000fe200000e0000 */
[----:B------:R-:W-:Y:S01]  /*3790*/  MUFU.EX2 R20, R20 ;  /* 0x0000001400147308 */ /* 0x000fe20000000800 */
[----:B------:R-:W-:-:S07]  /*37a0*/  FFMA.FTZ R105, R148, UR10, -R227 ;  /* 0x0000000a94697c23 */ /* 0x000fce00080108e3 */
[----:B------:R-:W-:Y:S08]  /*37b0*/  MUFU.EX2 R222, R222 ;  /* 0x000000de00de7308 */ /* 0x000ff00000000800 */
[----:B------:R-:W-:Y:S01]  /*37c0*/  MUFU.EX2 R23, R23 ;  /* 0x0000001700177308 */ /* 0x000fe20000000800 */
[----:B------:R-:W-:Y:S02]  /*37d0*/  WARPGROUP.DEPBAR.LE gsb0, 0x0 ;  /* 0x00008000000079c5 */ /* 0x000fe40000010000 */
[----:B-1----:R-:W-:Y:S01]  /*37e0*/  FFMA.FTZ R101, R137, UR10, -R129 ;  /* 0x0000000a89657c23 */ /* 0x002fe20008010881 */
[----:B------:R-:W-:Y:S01]  /*37f0*/  WARPGROUP.ARRIVE ;  /* 0x00000000000079c5 */ /* 0x000fe20000000000 */
[----:B------:R1:W2:Y:S01]  /*3800*/  SHFL.IDX PT, R137, R13, R232, 0x1f ;  /* 0x00001fe80d897589 */ /* 0x0002a200000e0000 */
[----:B------:R-:W-:Y:S01]  /*3810*/  FFMA.FTZ R135, R135, UR10, -R125 ;  /* 0x0000000a87877c23 */ /* 0x000fe2000801087d */
[----:B------:R-:W-:Y:S01]  /*3820*/  FSEL R108, R147, -INF , !P5 ;  /* 0xff800000936c7808 */ /* 0x000fe20006800000 */
[----:B------:R-:W-:Y:S01]  /*3830*/  FFMA.FTZ R123, R123, UR10, -R116 ;  /* 0x0000000a7b7b7c23 */ /* 0x000fe20008010874 */
[----:B------:R-:W-:Y:S01]  /*3840*/  FFMA.FTZ R131, R131, UR10, -R121 ;  /* 0x0000000a83837c23 */ /* 0x000fe20008010879 */
[----:B------:R-:W-:Y:S01]  /*3850*/  HGMMA.64x128x16.F32 R24, gdesc[UR4], R24, gsb0 ;  /* 0x01e00000041879f0 */ /* 0x000fe20008000818 */
[----:B------:R-:W-:Y:S01]  /*3860*/  FFMA.FTZ R134, R134, UR10, -R124 ;  /* 0x0000000a86867c23 */ /* 0x000fe2000801087c */
[----:B------:R-:W-:Y:S01]  /*3870*/  FFMA.FTZ R130, R130, UR10, -R120 ;  /* 0x0000000a82827c23 */ /* 0x000fe20008010878 */
[----:B------:R-:W4:Y:S08]  /*3880*/  MUFU.EX2 R97, R97 ;  /* 0x0000006100617308 */ /* 0x000f300000000800 */
[----:B-1----:R1:W-:Y:S01]  /*3890*/  MUFU.EX2 R13, R102 ;  /* 0x00000066000d7308 */ /* 0x0023e20000000800 */
[----:B------:R-:W-:Y:S01]  /*38a0*/  FFMA.FTZ R126, R126, UR10, -R225 ;  /* 0x0000000a7e7e7c23 */ /* 0x000fe200080108e1 */
[----:B------:R-:W-:-:S06]  /*38b0*/  FFMA.FTZ R127, R127, UR10, -R226 ;  /* 0x0000000a7f7f7c23 */ /* 0x000fcc00080108e2 */
[----:B------:R-:W-:Y:S01]  /*38c0*/  MUFU.EX2 R18, R18 ;  /* 0x0000001200127308 */ /* 0x000fe20000000800 */
[----:B-1----:R-:W-:Y:S02]  /*38d0*/  FFMA.FTZ R102, R141, UR10, -R136 ;  /* 0x0000000a8d667c23 */ /* 0x002fe40008010888 */
[----:B------:R-:W5:Y:S01]  /*38e0*/  LDL R141, [R1+0x28] ;  /* 0x00002800018d7983 */ /* 0x000f620000100800 */
[----:B------:R-:W-:Y:S02]  /*38f0*/  R2UR UR6, R15 ;  /* 0x000000000f0672ca */ /* 0x000fe400000e0000 */
[----:B------:R-:W-:Y:S01]  /*3900*/  FSEL R15, R142, -INF , !P2 ;  /* 0xff8000008e0f7808 */ /* 0x000fe20005000000 */
[--C-:B--2---:R-:W-:Y:S01]  /*3910*/  FFMA.FTZ R104, R145, UR10, -R137.reuse ;  /* 0x0000000a91687c23 */ /* 0x104fe20008010889 */
[----:B------:R-:W-:Y:S01]  /*3920*/  FFMA.FTZ R137, R108, UR10, -R137 ;  /* 0x0000000a6c897c23 */ /* 0x000fe20008010889 */
[----:B------:R-:W-:Y:S02]  /*3930*/  MUFU.EX2 R98, R98 ;  /* 0x0000006200627308 */ /* 0x000fe40000000800 */
[----:B------:R-:W-:-:S06]  /*3940*/  FFMA.FTZ R132, R15, UR10, -R132 ;  /* 0x0000000a0f847c23 */ /* 0x000fcc0008010884 */
[----:B------:R-:W-:Y:S01]  /*3950*/  MUFU.EX2 R99, R99 ;  /* 0x0000006300637308 */ /* 0x000fe20000000800 */
[----:B------:R-:W-:Y:S01]  /*3960*/  FFMA.FTZ R138, R138, UR10, -R128 ;  /* 0x0000000a8a8a7c23 */ /* 0x000fe20008010880 */
[----:B------:R-:W-:-:S06]  /*3970*/  FSEL R143, R143, -INF , !P3 ;  /* 0xff8000008f8f7808 */ /* 0x000fcc0005800000 */
[----:B------:R-:W-:Y:S01]  /*3980*/  MUFU.EX2 R95, R95 ;  /* 0x0000005f005f7308 */ /* 0x000fe20000000800 */
[----:B------:R-:W-:Y:S02]  /*3990*/  FSEL R146, R146, -INF , !P4 ;  /* 0xff80000092927808 */ /* 0x000fe40006000000 */
        /* <DEDUP_REMOVED lines=21> */
[----:B------:R-:W2:Y:S04]  /*3af0*/  SHFL.IDX PT, R108, R16, R232, 0x1f ;  /* 0x00001fe8106c7589 */ /* 0x000ea800000e0000 */
[----:B------:R-:W3:Y:S04]  /*3b00*/  SHFL.IDX PT, R124, R16, R237, 0x1f ;  /* 0x00001fed107c7589 */ /* 0x000ee800000e0000 */
[----:B------:R-:W4:Y:S04]  /*3b10*/  SHFL.IDX PT, R121, R16, R235, 0x1f ;  /* 0x00001feb10797589 */ /* 0x000f2800000e0000 */
[----:B------:R-:W4:Y:S04]  /*3b20*/  SHFL.IDX PT, R116, R16, R233, 0x1f ;  /* 0x00001fe910747589 */ /* 0x000f2800000e0000 */
[----:B------:R-:W4:Y:S04]  /*3b30*/  SHFL.IDX PT, R15, R16, R231, 0x1f ;  /* 0x00001fe7100f7589 */ /* 0x000f2800000e0000 */
[----:B------:R-:W4:Y:S01]  /*3b40*/  SHFL.IDX PT, R120, R16, R234, 0x1f ;  /* 0x00001fea10787589 */ /* 0x000f2200000e0000 */
[--C-:B-1----:R-:W-:Y:S01]  /*3b50*/  FADD.FTZ R24, R24, -R125.reuse ;  /* 0x8000007d18187221 */ /* 0x102fe20000010000 */
[----:B------:R-:W-:-:S02]  /*3b60*/  FADD.FTZ R26, R26, -R125 ;  /* 0x8000007d1a1a7221 */ /* 0x000fc40000010000 */
[----:B------:R-:W-:Y:S01]  /*3b70*/  SHFL.IDX PT, R125, R16, R230, 0x1f ;  /* 0x00001fe6107d7589 */ /* 0x000fe200000e0000 */
[----:B--2---:R-:W-:-:S03]  /*3b80*/  FADD.FTZ R33, R33, -R108 ;  /* 0x8000006c21217221 */ /* 0x004fc60000010000 */
[----:B------:R-:W1:Y:S01]  /*3b90*/  SHFL.IDX PT, R16, R228, R232, 0x1f ;  /* 0x00001fe8e4107589 */ /* 0x000e6200000e0000 */
[----:B------:R-:W-:Y:S01]  /*3ba0*/  FADD.FTZ R35, R35, -R108 ;  /* 0x8000006c23237221 */ /* 0x000fe20000010000 */
[--C-:B---3--:R-:W-:Y:S01]  /*3bb0*/  FADD.FTZ R25, R25, -R124.reuse ;  /* 0x8000007c19197221 */ /* 0x108fe20000010000 */
[----:B------:R-:W-:Y:S01]  /*3bc0*/  FADD.FTZ R27, R27, -R124 ;  /* 0x8000007c1b1b7221 */ /* 0x000fe20000010000 */
[--C-:B----4-:R-:W-:Y:S01]  /*3bd0*/  FADD.FTZ R28, R28, -R121.reuse ;  /* 0x800000791c1c7221 */ /* 0x110fe20000010000 */
[----:B------:R-:W-:Y:S01]  /*3be0*/  FADD.FTZ R30, R30, -R121 ;  /* 0x800000791e1e7221 */ /* 0x000fe20000010000 */
[----:B------:R-:W2:Y:S01]  /*3bf0*/  SHFL.IDX PT, R108, R228, R233, 0x1f ;  /* 0x00001fe9e46c7589 */ /* 0x000ea200000e0000 */
[--C-:B------:R-:W-:Y:S01]  /*3c00*/  FADD.FTZ R32, R32, -R116.reuse ;  /* 0x8000007420207221 */ /* 0x100fe20000010000 */
[----:B------:R-:W-:Y:S02]  /*3c10*/  FADD.FTZ R34, R34, -R116 ;  /* 0x8000007422227221 */ /* 0x000fe40000010000 */
[----:B------:R-:W3:Y:S01]  /*3c20*/  SHFL.IDX PT, R124, R228, R8, 0x1f ;  /* 0x00001f08e47c7589 */ /* 0x000ee200000e0000 */
[--C-:B------:R-:W-:Y:S01]  /*3c30*/  FADD.FTZ R36, R36, -R15.reuse ;  /* 0x8000000f24247221 */ /* 0x100fe20000010000 */
[----:B------:R-:W-:-:S02]  /*3c40*/  FADD.FTZ R38, R38, -R15 ;  /* 0x8000000f26267221 */ /* 0x000fc40000010000 */
[----:B------:R-:W4:Y:S04]  /*3c50*/  SHFL.IDX PT, R121, R228, R235, 0x1f ;  /* 0x00001febe4797589 */ /* 0x000f2800000e0000 */
[----:B------:R-:W4:Y:S04]  /*3c60*/  SHFL.IDX PT, R116, R228, R234, 0x1f ;  /* 0x00001feae4747589 */ /* 0x000f2800000e0000 */
[----:B------:R-:W4:Y:S01]  /*3c70*/  SHFL.IDX PT, R15, R228, R231, 0x1f ;  /* 0x00001fe7e40f7589 */ /* 0x000f2200000e0000 */
[--C-:B------:R-:W-:Y:S01]  /*3c80*/  FADD.FTZ R29, R29, -R120.reuse ;  /* 0x800000781d1d7221 */ /* 0x100fe20000010000 */
[----:B------:R-:W-:-:S02]  /*3c90*/  FADD.FTZ R31, R31, -R120 ;  /* 0x800000781f1f7221 */ /* 0x000fc40000010000 */
[----:B------:R-:W4:Y:S01]  /*3ca0*/  SHFL.IDX PT, R120, R228, R237, 0x1f ;  /* 0x00001fede4787589 */ /* 0x000f2200000e0000 */
        /* <DEDUP_REMOVED lines=10> */
[--C-:B----4-:R-:W-:Y:S01]  /*3d50*/  FADD.FTZ R44, R44, -R121.reuse ;  /* 0x800000792c2c7221 */ /* 0x110fe20000010000 */
        /* <DEDUP_REMOVED lines=11> */
[----:B------:R-:W4:Y:S01]  /*3e10*/  SHFL.IDX PT, R12, R12, R230, 0x1f ;  /* 0x00001fe60c0c7589 */ /* 0x000f2200000e0000 */
[--C-:B------:R-:W-:Y:S01]  /*3e20*/  FADD.FTZ R41, R41, -R120.reuse ;  /* 0x8000007829297221 */ /* 0x100fe20000010000 */
[----:B------:R-:W-:Y:S01]  /*3e30*/  FADD.FTZ R43, R43, -R120 ;  /* 0x800000782b2b7221 */ /* 0x000fe20000010000 */
[----:B------:R-:W4:Y:S01]  /*3e40*/  MUFU.EX2 R130, R130 ;  /* 0x0000008200827308 */ /* 0x000f220000000800 */
[----:B------:R-:W-:Y:S04]  /*3e50*/  SHFL.IDX PT, R237, R9, R237, 0x1f ;  /* 0x00001fed09ed7589 */ /* 0x000fe800000e0000 */
[----:B------:R-:W5:Y:S03]  /*3e60*/  SHFL.IDX PT, R120, R9, R8, 0x1f ;  /* 0x00001f0809787589 */ /* 0x000f6600000e0000 */
[----:B------:R-:W5:Y:S01]  /*3e70*/  MUFU.EX2 R126, R126 ;  /* 0x0000007e007e7308 */ /* 0x000f620000000800 */
[----:B------:R-:W5:Y:S01]  /*3e80*/  SHFL.IDX PT, R228, R228, R230, 0x1f ;  /* 0x00001fe6e4e47589 */ /* 0x000f6200000e0000 */
[----:B-1----:R-:W-:Y:S01]  /*3e90*/  FADD.FTZ R128, R84, -R231 ;  /* 0x800000e754807221 */ /* 0x002fe20000010000 */
[----:B------:R-:W-:Y:S01]  /*3ea0*/  FMUL.FTZ R84, R216, R24 ;  /* 0x00000018d8547220 */ /* 0x000fe20000410000 */
[----:B------:R-:W-:-:S04]  /*3eb0*/  FMUL.FTZ R25, R219, R25 ;  /* 0x00000019db197220 */ /* 0x000fc80000410000 */
[----:B------:R-:W1:Y:S01]  /*3ec0*/  MUFU.EX2 R127, R127 ;  /* 0x0000007f007f7308 */ /* 0x000e620000000800 */
        /* <DEDUP_REMOVED lines=10> */
[----:B----4-:R-:W-:Y:S01]  /*3f70*/  FMUL.FTZ R65, R130, R66 ;  /* 0x0000004282417220 */ /* 0x010fe20000410000 */
[--C-:B-1----:R-:W-:Y:S01]  /*3f80*/  FADD.FTZ R9, R68, -R16.reuse ;  /* 0x8000001044097221 */ /* 0x102fe20000010000 */
[----:B------:R-:W-:Y:S01]  /*3f90*/  FADD.FTZ R16, R70, -R16 ;  /* 0x8000001046107221 */ /* 0x000fe20000010000 */
[----:B------:R-:W-:Y:S01]  /*3fa0*/  FADD.FTZ R70, R69, -R12 ;  /* 0x8000000c45467221 */ /* 0x000fe20000010000 */
[--C-:B------:R-:W-:Y:S01]  /*3fb0*/  FFMA.FTZ R106, R149, UR10, -R140.reuse ;  /* 0x0000000a956a7c23 */ /* 0x100fe2000801088c */
[----:B------:R-:W1:Y:S01]  /*3fc0*/  MUFU.EX2 R109, R109 ;  /* 0x0000006d006d7308 */ /* 0x000e620000000800 */
        /* <DEDUP_REMOVED lines=12> */
[----:B------:R-:W3:Y:S01]  /*4090*/  MUFU.EX2 R123, R123 ;  /* 0x0000007b007b7308 */ /* 0x000ee20000000800 */
[----:B------:R-:W-:Y:S01]  /*40a0*/  FADD.FTZ R231, R86, -R231 ;  /* 0x800000e756e77221 */ /* 0x000fe20000010000 */
[----:B------:R-:W-:Y:S01]  /*40b0*/  F2FP.F16.F32.PACK_AB R86, R29, R28 ;  /* 0x0000001c1d56723e */ /* 0x000fe200000000ff */
[----:B------:R-:W-:Y:S01]  /*40c0*/  FMUL.FTZ R60, R95, R60 ;  /* 0x0000003c5f3c7220 */ /* 0x000fe20000410000 */
[----:B------:R-:W-:-:S04]  /*40d0*/  FMUL.FTZ R61, R11, R61 ;  /* 0x0000003d0b3d7220 */ /* 0x000fc80000410000 */
[----:B------:R-:W3:Y:S01]  /*40e0*/  MUFU.EX2 R117, R117 ;  /* 0x0000007500757308 */ /* 0x000ee20000000800 */
[----:B-----5:R-:W-:Y:S01]  /*40f0*/  FMUL.FTZ R62, R126, R62 ;  /* 0x0000003e7e3e7220 */ /* 0x020fe20000410000 */
[----:B------:R-:W-:Y:S01]  /*4100*/  FMUL.FTZ R15, R127, R15 ;  /* 0x0000000f7f0f7220 */ /* 0x000fe20000410000 */
[----:B------:R-:W-:Y:S01]  /*4110*/  F2FP.F16.F32.PACK_AB R66, R66, R9 ;  /* 0x000000094242723e */ /* 0x000fe200000000ff */
[----:B------:R-:W-:-:S04]  /*4120*/  FADD.FTZ R67, R67, -R108 ;  /* 0x8000006c43437221 */ /* 0x000fc80000010000 */
[----:B------:R-:W5:Y:S01]  /*4130*/  MUFU.EX2 R114, R114 ;  /* 0x0000007200727308 */ /* 0x000f620000000800 */
[----:B------:R-:W-:Y:S01]  /*4140*/  FADD.FTZ R63, R72, -R120 ;  /* 0x80000078483f7221 */ /* 0x000fe20000010000 */
[----:B------:R-:W-:-:S06]  /*4150*/  FADD.FTZ R108, R73, -R237 ;  /* 0x800000ed496c7221 */ /* 0x000fcc0000010000 */
[----:B------:R-:W5:Y:S01]  /*4160*/  MUFU.EX2 R115, R115 ;  /* 0x0000007300737308 */ /* 0x000f620000000800 */
[----:B------:R-:W-:-:S07]  /*4170*/  FADD.FTZ R12, R71, -R12 ;  /* 0x8000000c470c7221 */ /* 0x000fce0000010000 */
[----:B------:R-:W5:Y:S08]  /*4180*/  MUFU.EX2 R118, R118 ;  /* 0x0000007600767308 */ /* 0x000f700000000800 */
[----:B------:R-:W5:Y:S01]  /*4190*/  MUFU.EX2 R119, R119 ;  /* 0x0000007700777308 */ /* 0x000f620000000800 */
[----:B------:R-:W-:-:S07]  /*41a0*/  F2FP.F16.F32.PACK_AB R70, R61, R60 ;  /* 0x0000003c3d46723e */ /* 0x000fce00000000ff */
[----:B------:R-:W5:Y:S01]  /*41b0*/  MUFU.EX2 R131, R131 ;  /* 0x0000008300837308 */ /* 0x000f620000000800 */
[----:B------:R-:W-:-:S07]  /*41c0*/  F2FP.F16.F32.PACK_AB R71, R15, R62 ;  /* 0x0000003e0f47723e */ /* 0x000fce00000000ff */
[----:B------:R-:W5:Y:S01]  /*41d0*/  MUFU.EX2 R134, R134 ;  /* 0x0000008600867308 */ /* 0x000f620000000800 */
[----:B------:R-:W-:-:S07]  /*41e0*/  FMUL.FTZ R60, R100, R63 ;  /* 0x0000003f643c7220 */ /* 0x000fce0000410000 */
[----:B------:R-:W5:Y:S01]  /*41f0*/  MUFU.EX2 R135, R135 ;  /* 0x0000008700877308 */ /* 0x000f620000000800 */
[----:B------:R-:W-:-:S07]  /*4200*/  FMUL.FTZ R15, R101, R108 ;  /* 0x0000006c650f7220 */ /* 0x000fce0000410000 */
[----:B------:R-:W-:Y:S01]  /*4210*/  MUFU.EX2 R102, R102 ;  /* 0x0000006600667308 */ /* 0x000fe20000000800 */
[----:B------:R-:W-:-:S07]  /*4220*/  FADD.FTZ R64, R64, -R116 ;  /* 0x8000007440407221 */ /* 0x000fce0000010000 */
[----:B------:R-:W5:Y:S08]  /*4230*/  MUFU.EX2 R138, R138 ;  /* 0x0000008a008a7308 */ /* 0x000f700000000800 */
[----:B------:R-:W5:Y:S08]  /*4240*/  MUFU.EX2 R139, R139 ;  /* 0x0000008b008b7308 */ /* 0x000f700000000800 */
[----:B------:R-:W5:Y:S08]  /*4250*/  MUFU.EX2 R132, R132 ;  /* 0x0000008400847308 */ /* 0x000f700000000800 */
[----:B------:R-:W5:Y:S01]  /*4260*/  MUFU.EX2 R136, R136 ;  /* 0x0000008800887308 */ /* 0x000f620000000800 */
[----:B------:R-:W-:-:S07]  /*4270*/  FADD.FTZ R56, R56, -R124 ;  /* 0x8000007c38387221 */ /* 0x000fce0000010000 */
[----:B------:R-:W5:Y:S01]  /*4280*/  MUFU.EX2 R103, R103 ;  /* 0x0000006700677308 */ /* 0x000f620000000800 */
[----:B------:R-:W-:-:S07]  /*4290*/  FADD.FTZ R58, R58, -R124 ;  /* 0x8000007c3a3a7221 */ /* 0x000fce0000010000 */
[----:B------:R-:W-:Y:S01]  /*42a0*/  MUFU.EX2 R104, R104 ;  /* 0x0000006800687308 */ /* 0x000fe20000000800 */
[----:B------:R-:W-:-:S07]  /*42b0*/  FADD.FTZ R57, R57, -R125 ;  /* 0x8000007d39397221 */ /* 0x000fce0000010000 */
[----:B------:R-:W-:Y:S01]  /*42c0*/  MUFU.EX2 R105, R105 ;  /* 0x0000006900697308 */ /* 0x000fe20000000800 */
[----:B------:R-:W-:-:S07]  /*42d0*/  FADD.FTZ R59, R59, -R125 ;  /* 0x8000007d3b3b7221 */ /* 0x000fce0000010000 */
[----:B------:R-:W-:Y:S08]  /*42e0*/  MUFU.EX2 R106, R106 ;  /* 0x0000006a006a7308 */ /* 0x000ff00000000800 */
[----:B------:R-:W5:Y:S08]  /*42f0*/  MUFU.EX2 R133, R133 ;  /* 0x0000008500857308 */ /* 0x000f700000000800 */
[----:B------:R-:W5:Y:S08]  /*4300*/  MUFU.EX2 R137, R137 ;  /* 0x0000008900897308 */ /* 0x000f700000000800 */
[----:B------:R-:W5:Y:S08]  /*4310*/  MUFU.EX2 R28, R227 ;  /* 0x000000e3001c7308 */ /* 0x000f700000000800 */
[----:B------:R-:W5:Y:S01]  /*4320*/  MUFU.EX2 R9, R140 ;  /* 0x0000008c00097308 */ /* 0x000f620000000800 */
        /* <DEDUP_REMOVED lines=13> */
[----:B-1----:R-:W-:Y:S01]  /*4400*/  FMUL.FTZ R35, R109, R35 ;  /* 0x000000236d237220 */ /* 0x002fe20000410000 */
[----:B------:R-:W-:Y:S01]  /*4410*/  FMUL.FTZ R36, R20, R36 ;  /* 0x0000002414247220 */ /* 0x000fe20000410000 */
[----:B------:R-:W-:Y:S01]  /*4420*/  FMUL.FTZ R37, R21, R37 ;  /* 0x0000002515257220 */ /* 0x000fe20000410000 */
[----:B------:R-:W-:Y:S01]  /*4430*/  FMUL.FTZ R38, R112, R38 ;  /* 0x0000002670267220 */ /* 0x000fe20000410000 */
[----:B----4-:R-:W-:Y:S01]  /*4440*/  FMUL.FTZ R39, R113, R39 ;  /* 0x0000002771277220 */ /* 0x010fe20000410000 */
[----:B------:R-:W-:Y:S01]  /*4450*/  FMUL.FTZ R56, R93, R56 ;  /* 0x000000385d387220 */ /* 0x000fe20000410000 */
[----:B------:R-:W-:Y:S01]  /*4460*/  FMUL.FTZ R57, R94, R57 ;  /* 0x000000395e397220 */ /* 0x000fe20000410000 */
[----:B------:R-:W-:Y:S01]  /*4470*/  FMUL.FTZ R58, R122, R58 ;  /* 0x0000003a7a3a7220 */ /* 0x000fe20000410000 */
[----:B---3--:R-:W-:Y:S01]  /*4480*/  FMUL.FTZ R59, R123, R59 ;  /* 0x0000003b7b3b7220 */ /* 0x008fe20000410000 */
        /* <DEDUP_REMOVED lines=22> */
[----:B-----5:R-:W-:Y:S01]  /*45f0*/  FMUL.FTZ R50, R114, R50 ;  /* 0x0000003272327220 */ /* 0x020fe20000410000 */
        /* <DEDUP_REMOVED lines=61> */
[----:B------:R-:W-:-:S05]  /*49d0*/  UMOV UR7, 0x40000040 ;  /* 0x4000004000077882 */ /* 0x000fca0000000000 */
        /* <DEDUP_REMOVED lines=141> */
.L_x_7218:
        /* <DEDUP_REMOVED lines=68> */
.L_x_7219:
        /* <DEDUP_REMOVED lines=12> */
.L_x_7209:
        /* <DEDUP_REMOVED lines=116> */
.L_x_7232:
[----:B------:R-:W-:-:S05]  /*5ef0*/  IMAD.U32 R7, RZ, RZ, UR36 ;  /* 0x00000024ff077e24 */ /* 0x000fca000f8e00ff */
[----:B------:R-:W-:-:S04]  /*5f00*/  LOP3.LUT R7, R7, 0x1, RZ, 0xfc, !PT ;  /* 0x0000000107077812 */ /* 0x000fc800078efcff */
[----:B------:R-:W-:-:S13]  /*5f10*/  ISETP.NE.AND P0, PT, R7, 0x3, PT ;  /* 0x000000030700780c */ /* 0x000fda0003f05270 */
[----:B--2---:R-:W-:Y:S05]  /*5f20*/  @!P0 BRA `(.L_x_7222) ;  /* 0x0000000000048947 */ /* 0x004fea0003800000 */
[----:B------:R-:W-:Y:S01]  /*5f30*/  BPT.TRAP 0x1 ;  /* 0x000000040000795c */ /* 0x000fe20000300000 */
.L_x_7222:
[----:B------:R-:W-:Y:S01]  /*5f40*/  IMAD R7, R0, 0x8, R236 ;  /* 0x0000000800077824 */ /* 0x000fe200078e02ec */
[----:B------:R-:W-:-:S04]  /*5f50*/  SHF.L.U32 R18, R4, 0x1f, RZ ;  /* 0x0000001f04127819 */ /* 0x000fc800000006ff */
[----:B------:R1:W2:Y:S01]  /*5f60*/  SYNCS.PHASECHK.TRANS64.TRYWAIT P1, [R7+URZ+0x30c10], R18 ;  /* 0x030c1012070075a7 */ /* 0x0002a2000802017f */
[----:B------:R-:W-:Y:S05]  /*5f70*/  @!P0 BRA `(.L_x_7223) ;  /* 0x0000000000048947 */ /* 0x000fea0003800000 */
[----:B------:R-:W-:Y:S01]  /*5f80*/  BPT.TRAP 0x1 ;  /* 0x000000040000795c */ /* 0x000fe20000300000 */
.L_x_7223:
[----:B---3--:R-:W-:-:S05]  /*5f90*/  VIADD R8, R236, 0x10000 ;  /* 0x00010000ec087836 */ /* 0x008fca0000000000 */
[----:B------:R-:W-:-:S04]  /*5fa0*/  SHF.R.U32.HI R8, RZ, 0x4, R8 ;  /* 0x00000004ff087819 */ /* 0x000fc80000011608 */
[----:B------:R-:W-:-:S04]  /*5fb0*/  LOP3.LUT R8, R8, 0x3fff, RZ, 0xc0, !PT ;  /* 0x00003fff08087812 */ /* 0x000fc800078ec0ff */
[----:B------:R-:W-:Y:S01]  /*5fc0*/  LOP3.LUT R9, R8, 0x10000, RZ, 0xfc, !PT ;  /* 0x0001000008097812 */ /* 0x000fe200078efcff */
[----:B--2---:R-:W-:Y:S06]  /*5fd0*/  @P1 BRA `(.L_x_7224) ;  /* 0x0000000000081947 */ /* 0x004fec0003800000 */
[----:B------:R-:W2:Y:S02]  /*5fe0*/  SYNCS.PHASECHK.TRANS64.TRYWAIT P1, [R7+URZ+0x30c10], R18 ;  /* 0x030c1012070075a7 */ /* 0x000ea4000802017f */
[----:B--2---:R-:W-:Y:S05]  /*5ff0*/  @!P1 BRA `(.L_x_7225) ;  /* 0x0000008400889947 */ /* 0x004fea0003800000 */
.L_x_7224:
        /* <DEDUP_REMOVED lines=63> */
.L_x_7226:
[----:B------:R1:W1:Y:S01]  /*63f0*/  SYNCS.PHASECHK.TRANS64.TRYWAIT P1, [R7+URZ+0x30c30], R18 ;  /* 0x030c3012070075a7 */ /* 0x000262000802017f */
[----:B------:R-:W-:Y:S05]  /*6400*/  @!P0 BRA `(.L_x_7227) ;  /* 0x0000000000048947 */ /* 0x000fea0003800000 */
[----:B------:R-:W-:Y:S01]  /*6410*/  BPT.TRAP 0x1 ;  /* 0x000000040000795c */ /* 0x000fe20000300000 */
.L_x_7227:
        /* <DEDUP_REMOVED lines=8> */
.L_x_7228:
        /* <DEDUP_REMOVED lines=131> */
[----:B------:R-:W-:Y:S01]  /*6cd0*/  MUFU.EX2 R17, R17 ;  /* 0x0000001100117308 */ /* 0x000fe20000000800 */
[--C-:B-1----:R-:W-:Y:S02]  /*6ce0*/  FFMA.FTZ R89, R89, UR5, -R10.reuse ;  /* 0x0000000559597c23 */ /* 0x102fe4000801080a */
[----:B------:R-:W1:Y:S01]  /*6cf0*/  SHFL.IDX PT, R90, R231, R106, 0x1f ;  /* 0x00001f6ae75a7589 */ /* 0x000e6200000e0000 */
[----:B------:R-:W-:Y:S01]  /*6d00*/  FFMA.FTZ R10, R91, UR5, -R10 ;  /* 0x000000055b0a7c23 */ /* 0x000fe2000801080a */
[--C-:B---3--:R-:W-:Y:S01]  /*6d10*/  FFMA.FTZ R230, R230, UR5, -R11.reuse ;  /* 0x00000005e6e67c23 */ /* 0x108fe2000801080b */
[----:B------:R-:W-:Y:S01]  /*6d20*/  FFMA.FTZ R11, R94, UR5, -R11 ;  /* 0x000000055e0b7c23 */ /* 0x000fe2000801080b */
[----:B------:R-:W-:Y:S01]  /*6d30*/  SHFL.IDX PT, R110, R223, R104, 0x1f ;  /* 0x00001f68df6e7589 */ /* 0x000fe200000e0000 */
        /* <DEDUP_REMOVED lines=101> */
[----:B------:R-:W-:Y:S01]  /*7390*/  UMOV UR11, 0x40000040 ;  /* 0x40000040000b7882 */ /* 0x000fe20000000000 */
[----:B------:R-:W-:Y:S02]  /*73a0*/  R2UR UR6, R217 ;  /* 0x00000000d90672ca */ /* 0x000fe400000e0000 */
        /* <DEDUP_REMOVED lines=230> */
[----:B------:R-:W-:Y:S01]  /*8210*/  UMOV UR7, 0x40000040 ;  /* 0x4000004000077882 */ /* 0x000fe20000000000 */
[----:B------:R-:W-:Y:S01]  /*8220*/  F2FP.F16.F32.PACK_AB R73, R51, R50 ;  /* 0x000000323349723e */ /* 0x000fe200000000ff */
[----:B------:R-:W-:Y:S01]  /*8230*/  UIADD3 UR4, UR6, 0x80, URZ ;  /* 0x0000008006047890 */ /* 0x000fe2000fffe03f */
[----:B------:R-:W-:Y:S01]  /*8240*/  F2FP.F16.F32.PACK_AB R74, R53, R52 ;  /* 0x00000034354a723e */ /* 0x000fe200000000ff */
[----:B------:R-:W-:Y:S01]  /*8250*/  UMOV UR11, 0x40000040 ;  /* 0x40000040000b7882 */ /* 0x000fe20000000000 */
        /* <DEDUP_REMOVED lines=17> */
[----:B------:R-:W-:-:S03]  /*8370*/  F2FP.F16.F32.PACK_AB R27, R12, R11 ;  /* 0x0000000b0c1b723e */ /* 0x000fc600000000ff */
[----:B------:R-:W-:Y:S04]  /*8380*/  STSM.16.MT88.4 [R39+0x23c00], R60 ;  /* 0x023c003c27007844 */ /* 0x000fe80000004200 */
[----:B------:R1:W-:Y:S01]  /*8390*/  STSM.16.MT88.4 [R39+0x24400], R56 ;  /* 0x0244003827007844 */ /* 0x0003e20000004200 */
[----:B------:R-:W-:-:S03]  /*83a0*/  WARPGROUP.ARRIVE ;  /* 0x00000000000079c5 */ /* 0x000fc60000000000 */
[----:B------:R-:W2:Y:S03]  /*83b0*/  LDL R38, [R1+0x30] ;  /* 0x0000300001267983 */ /* 0x000ea60000100800 */
[----:B------:R-:W-:Y:S01]  /*83c0*/  HGMMA.64x64x16.F32 R184, R24, gdesc[UR4].tnspB, R184, gsb0 ;  /* 0x40e0000418b87df0 */ /* 0x000fe200080008b8 */
[----:B------:R-:W-:Y:S02]  /*83d0*/  UMOV UR10, UR4 ;  /* 0x00000004000a7c82 */ /* 0x000fe40008000000 */
[----:B------:R-:W-:Y:S02]  /*83e0*/  WARPGROUP.DEPBAR.LE gsb0, 0x0 ;  /* 0x00008000000079c5 */ /* 0x000fe40000010000 */
[----:B------:R-:W-:Y:S02]  /*83f0*/  F2FP.F16.F32.PACK_AB R24, R226, R229 ;  /* 0x000000e5e218723e */ /* 0x000fe400000000ff */
[----:B------:R-:W-:-:S02]  /*8400*/  F2FP.F16.F32.PACK_AB R25, R14, R13 ;  /* 0x0000000d0e19723e */ /* 0x000fc400000000ff */
        /* <DEDUP_REMOVED lines=69> */
[----:B------:R-:W-:-:S04]  /*8860*/  UMOV UR5, 0x40000040 ;  /* 0x4000004000057882 */ /* 0x000fc80000000000 */
        /* <DEDUP_REMOVED lines=59> */
.L_x_7230:
        /* <DEDUP_REMOVED lines=70> */
.L_x_7231:
        /* <DEDUP_REMOVED lines=12> */
.L_x_7221:
        /* <DEDUP_REMOVED lines=34> */
.L_x_7201:
[----:B------:R-:W-:Y:S05]  /*9360*/  @P0 BRA `(.L_x_7196) ;  /* 0x00000050004c0947 */ /* 0x000fea0003800000 */
[----:B------:R-:W-:Y:S01]  /*9370*/  ULDC.64 UR4, c[0x0][0x878] ;  /* 0x00021e0000047ab9 */ /* 0x000fe20000000a00 */
[----:B------:R-:W3:Y:S01]  /*9380*/  LDC R10, c[0x0][0x850] ;  /* 0x00021400ff0a7b82 */ /* 0x000ee20000000800 */
[----:B------:R-:W-:Y:S01]  /*9390*/  UISETP.NE.U32.AND UP0, UPT, UR4, URZ, UPT ;  /* 0x0000003f0400728c */ /* 0x000fe2000bf05070 */
[----:B------:R-:W4:Y:S01]  /*93a0*/  S2R R16, SR_TID.X ;  /* 0x0000000000107919 */ /* 0x000f220000002100 */
[----:B--2---:R-:W2:Y:S02]  /*93b0*/  S2R R9, SR_CgaCtaId ;  /* 0x0000000000097919 */ /* 0x004ea40000008800 */
        /* <DEDUP_REMOVED lines=8> */
[----:B------:R-:W-:Y:S02]  /*9440*/  IMAD.U32 R2, RZ, RZ, UR4 ;  /* 0x00000004ff027e24 */ /* 0x000fe4000f8e00ff */
[----:B------:R-:W-:-:S05]  /*9450*/  IMAD.U32 R3, RZ, RZ, UR5 ;  /* 0x00000005ff037e24 */ /* 0x000fca000f8e00ff */
[----:B------:R-:W5:Y:S01]  /*9460*/  @P1 LDG.E R2, desc[UR38][R2.64] ;  /* 0x0000002602021981 */ /* 0x000f62000c1e1900 */
[----:B---3--:R-:W-:Y:S01]  /*9470*/  ISETP.NE.AND P0, PT, R10, 0x1, PT ;  /* 0x000000010a00780c */ /* 0x008fe20003f05270 */
[----:B----4-:R-:W-:-:S12]  /*9480*/  VIADD R15, R16, 0xffffff80 ;  /* 0xffffff80100f7836 */ /* 0x010fd80000000000 */
[----:B------:R-:W3:Y:S08]  /*9490*/  @P0 LDC R0, c[0x0][0x854] ;  /* 0x00021500ff000b82 */ /* 0x000ef00000000800 */
[----:B------:R-:W4:Y:S01]  /*94a0*/  @P0 LDC R5, c[0x0][0x858] ;  /* 0x00021600ff050b82 */ /* 0x000f220000000800 */
[----:B---3--:R-:W-:-:S05]  /*94b0*/  @P0 IMAD.HI.U32 R0, R0, UR37, RZ ;  /* 0x0000002500000c27 */ /* 0x008fca000f8e00ff */
[----:B----4-:R-:W-:Y:S02]  /*94c0*/  @P0 SHF.R.U32.HI R7, RZ, R5, R0 ;  /* 0x00000005ff070219 */ /* 0x010fe40000011600 */
[----:B------:R-:W-:Y:S02]  /*94d0*/  MOV R0, 0x400 ;  /* 0x0000040000007802 */ /* 0x000fe40000000f00 */
[----:B------:R-:W-:Y:S02]  /*94e0*/  SHF.R.S32.HI R8, RZ, 0x1f, R7 ;  /* 0x0000001fff087819 */ /* 0x000fe40000011407 */
[----:B--2---:R-:W-:-:S03]  /*94f0*/  LEA R19, R9, R0, 0x18 ;  /* 0x0000000009137211 */ /* 0x004fc600078ec0ff */
        /* <DEDUP_REMOVED lines=18> */
[----:B------:R-:W-:-:S03]  /*9620*/  USEL UR6, UR40, URZ, !UP0 ;  /* 0x0000003f28067287 */ /* 0x000fc6000c000000 */
[----:B------:R-:W-:Y:S01]  /*9630*/  IMAD.U32 R5, RZ, RZ, UR4 ;  /* 0x00000004ff057e24 */ /* 0x000fe2000f8e00ff */
[----:B------:R-:W-:Y:S02]  /*9640*/  ULDC.64 UR4, c[0x0][0x840] ;  /* 0x0002100000047ab9 */ /* 0x000fe40000000a00 */
[----:B------:R-:W-:Y:S02]  /*9650*/  IMAD R6, R8, UR4, RZ ;  /* 0x0000000408067c24 */ /* 0x000fe4000f8e02ff */
[----:B------:R-:W-:Y:S01]  /*9660*/  IMAD.WIDE.U32 R2, R7, UR8, R4 ;  /* 0x0000000807027c25 */ /* 0x000fe2000f8e0004 */
[----:B------:R-:W-:-:S03]  /*9670*/  ULDC.64 UR8, c[0x0][0x820] ;  /* 0x0002080000087ab9 */ /* 0x000fc60000000a00 */
[----:B------:R-:W-:Y:S01]  /*9680*/  IMAD.WIDE.U32 R4, R7, UR4, R4 ;  /* 0x0000000407047c25 */ /* 0x000fe2000f8e0004 */
[----:B------:R-:W-:-:S03]  /*9690*/  USHF.R.S32.HI UR4, URZ, 0x1f, UR40 ;  /* 0x0000001f3f047899 */ /* 0x000fc60008011428 */
[----:B-1----:R-:W-:Y:S01]  /*96a0*/  IMAD R13, R7, UR5, R6 ;  /* 0x00000005070d7c24 */ /* 0x002fe2000f8e0206 */
[----:B------:R-:W-:Y:S01]  /*96b0*/  USEL UR4, UR4, URZ, !UP0 ;  /* 0x0000003f04047287 */ /* 0x000fe2000c000000 */
[----:B------:R-:W-:Y:S02]  /*96c0*/  IMAD.SHL.U32 R6, R9, 0x20, RZ ;  /* 0x0000002009067824 */ /* 0x000fe400078e00ff */
[----:B------:R-:W-:Y:S01]  /*96d0*/  IMAD.IADD R3, R3, 0x1, R11 ;  /* 0x0000000103037824 */ /* 0x000fe200078e020b */
[----:B------:R-:W-:Y:S01]  /*96e0*/  UIMAD UR5, UR4, UR8, URZ ;  /* 0x00000008040572a4 */ /* 0x000fe2000f8e023f */
[----:B------:R-:W-:Y:S01]  /*96f0*/  IMAD.IADD R5, R5, 0x1, R13 ;  /* 0x0000000105057824 */ /* 0x000fe200078e020d */
[----:B------:R-:W-:Y:S01]  /*9700*/  LOP3.LUT R9, R6, 0x3ffff000, RZ, 0xc0, !PT ;  /* 0x3ffff00006097812 */ /* 0x000fe200078ec0ff */
[----:B------:R-:W-:Y:S01]  /*9710*/  UIMAD UR4, UR4, UR10, URZ ;  /* 0x0000000a040472a4 */ /* 0x000fe2000f8e023f */
[----:B------:R-:W-:Y:S01]  /*9720*/  IMAD.U32 R11, RZ, RZ, UR8 ;  /* 0x00000008ff0b7e24 */ /* 0x000fe2000f8e00ff */
[----:B------:R-:W-:Y:S01]  /*9730*/  UIMAD UR5, UR6, UR9, UR5 ;  /* 0x00000009060572a4 */ /* 0x000fe2000f8e0205 */
[----:B------:R-:W-:Y:S01]  /*9740*/  IMAD.U32 R13, RZ, RZ, UR10 ;  /* 0x0000000aff0d7e24 */ /* 0x000fe2000f8e00ff */
[----:B------:R-:W-:Y:S01]  /*9750*/  UIMAD UR4, UR6, UR11, UR4 ;  /* 0x0000000b060472a4 */ /* 0x000fe2000f8e0204 */
[----:B------:R-:W-:-:S02]  /*9760*/  IMAD R0, R0, 0x4, R9 ;  /* 0x0000000400007824 */ /* 0x000fc400078e0209 */
[----:B------:R-:W-:Y:S02]  /*9770*/  IMAD.MOV R9, RZ, RZ, -R7 ;  /* 0x000000ffff097224 */ /* 0x000fe400078e0a07 */
[----:B------:R-:W-:-:S04]  /*9780*/  IMAD.WIDE.U32 R2, R11, UR6, R2 ;  /* 0x000000060b027c25 */ /* 0x000fc8000f8e0002 */
[----:B------:R-:W-:-:S04]  /*9790*/  IMAD.WIDE.U32 R4, R13, UR6, R4 ;  /* 0x000000060d047c25 */ /* 0x000fc8000f8e0004 */
[----:B------:R-:W-:Y:S02]  /*97a0*/  IMAD R11, R10, R9, UR37 ;  /* 0x000000250a0b7e24 */ /* 0x000fe4000f8e0209 */
[----:B------:R-:W-:Y:S02]  /*97b0*/  VIADD R10, R3, UR5 ;  /* 0x00000005030a7c36 */ /* 0x000fe40008000000 */
        /* <DEDUP_REMOVED lines=36> */
.L_x_7235:
[----:B------:R-:W2:Y:S04]  /*9a00*/  LDG.E.STRONG.GPU R8, desc[UR38][R6.64] ;  /* 0x0000002606087981 */ /* 0x000ea8000c1ef900 */
[----:B--2---:R-:W-:Y:S01]  /*9a10*/  CCTL.IVALL ;  /* 0x00000000ff00798f */ /* 0x004fe20002000000 */
[----:B------:R-:W-:Y:S05]  /*9a20*/  YIELD ;  /* 0x0000000000007946 */ /* 0x000fea0003800000 */
[----:B------:R-:W-:-:S13]  /*9a30*/  ISETP.NE.AND P0, PT, R8, R11, PT ;  /* 0x0000000b0800720c */ /* 0x000fda0003f05270 */
[----:B------:R-:W-:Y:S05]  /*9a40*/  @P0 BRA `(.L_x_7235) ;  /* 0xfffffffc00ec0947 */ /* 0x000fea000383ffff */
.L_x_7234:
[----:B------:R-:W-:Y:S05]  /*9a50*/  BSYNC B0 ;  /* 0x0000000000007941 */ /* 0x000fea0003800000 */
.L_x_7233:
[----:B------:R-:W-:Y:S01]  /*9a60*/  UMOV UR4, 0xffffffff ;  /* 0xffffffff00047882 */ /* 0x000fe20000000000 */
[----:B------:R-:W-:Y:S02]  /*9a70*/  LEA.HI.X R10, R2, R13, R10, 0x2, P2 ;  /* 0x0000000d020a7211 */ /* 0x000fe400010f140a */
[----:B------:R-:W-:Y:S01]  /*9a80*/  LEA.HI.X R9, R4, R15, R9, 0x2, P3 ;  /* 0x0000000f04097211 */ /* 0x000fe200018f1409 */
[----:B------:R-:W-:Y:S06]  /*9a90*/  BRA.DIV UR4, `(.L_x_7236) ;  /* 0x0000004e04087947 */ /* 0x000fec000b800000 */
[----:B------:R-:W-:Y:S01]  /*9aa0*/  NOP ;  /* 0x0000000000007918 */ /* 0x000fe20000000000 */
.L_x_7337:
        /* <DEDUP_REMOVED lines=17> */
.L_x_7239:
[----:B------:R-:W-:Y:S01]  /*9bc0*/  @P0 ELECT P2, URZ, PT ;  /* 0x00000000003f082f */ /* 0x000fe20003840000 */
[----:B------:R1:W-:-:S12]  /*9bd0*/  UBLKRED.G.S.ADD.F32.RN [UR4], [UR6], UR7, desc[UR8] ;  /* 0x00000804060073bb */ /* 0x0003d800080a1407 */
[----:B------:R-:W-:Y:S02]  /*9be0*/  @P2 PLOP3.LUT P0, PT, P2, PT, PT, 0x8, 0x0 ;  /* 0x000000000000281c */ /* 0x000fe4000170e170 */
[----:B------:R-:W-:-:S11]  /*9bf0*/  PLOP3.LUT P2, PT, PT, PT, PT, 0x8, 0x0 ;  /* 0x000000000000781c */ /* 0x000fd60003f4e170 */
[----:B-1----:R-:W-:Y:S05]  /*9c00*/  @P0 BRA.U.ANY `(.L_x_7239) ;  /* 0xfffffffd00ec0947 */ /* 0x002fea000393ffff */
[----:B------:R0:W-:Y:S01]  /*9c10*/  UTMACMDFLUSH ;  /* 0x00000000000079b7 */ /* 0x0001e20000000000 */
[----:B------:R-:W-:-:S04]  /*9c20*/  DEPBAR.LE SB0, 0x0 ;  /* 0x000080000000791a */ /* 0x000fc80000000000 */
.L_x_7238:
[----:B------:R-:W-:Y:S05]  /*9c30*/  BSYNC B0 ;  /* 0x0000000000007941 */ /* 0x000fea0003800000 */
.L_x_7237:
        /* <DEDUP_REMOVED lines=14> */
.L_x_7241:
[----:B------:R-:W-:Y:S05]  /*9d20*/  BSYNC B0 ;  /* 0x0000000000007941 */ /* 0x000fea0003800000 */
.L_x_7240:
        /* <DEDUP_REMOVED lines=14> */
.L_x_7244:
[----:B-1-3--:R-:W2:Y:S04]  /*9e10*/  LDG.E.STRONG.GPU R0, desc[UR38][R2.64] ;  /* 0x0000002602007981 */ /* 0x00aea8000c1ef900 */
[----:B--2---:R-:W-:Y:S01]  /*9e20*/  CCTL.IVALL ;  /* 0x00000000ff00798f */ /* 0x004fe20002000000 */
[----:B------:R-:W-:Y:S05]  /*9e30*/  YIELD ;  /* 0x0000000000007946 */ /* 0x000fea0003800000 */
[----:B------:R-:W-:-:S13]  /*9e40*/  ISETP.NE.AND P0, PT, R0, R11, PT ;  /* 0x0000000b0000720c */ /* 0x000fda0003f05270 */
[----:B------:R-:W-:Y:S05]  /*9e50*/  @P0 BRA `(.L_x_7244) ;  /* 0xfffffffc00ec0947 */ /* 0x000fea000383ffff */
.L_x_7243:
[----:B------:R-:W-:Y:S05]  /*9e60*/  BSYNC B0 ;  /* 0x0000000000007941 */ /* 0x000fea0003800000 */
.L_x_7242:
[----:B------:R-:W-:-:S03]  /*9e70*/  UMOV UR4, 0xffffffff ;  /* 0xffffffff00047882 */ /* 0x000fc60000000000 */
[----:B------:R-:W-:Y:S05]  /*9e80*/  BRA.DIV UR4, `(.L_x_7245) ;  /* 0x0000004a04287947 */ /* 0x000fea000b800000 */
[----:B------:R-:W-:Y:S01]  /*9e90*/  NOP ;  /* 0x0000000000007918 */ /* 0x000fe20000000000 */
.L_x_7340:
        /* <DEDUP_REMOVED lines=17> */
.L_x_7248:
[----:B------:R-:W-:Y:S01]  /*9fb0*/  @P0 ELECT P2, URZ, PT ;  /* 0x00000000003f082f */ /* 0x000fe20003840000 */
[----:B------:R2:W-:-:S12]  /*9fc0*/  UBLKRED.G.S.ADD.F32.RN [UR4], [UR6], UR7, desc[UR8] ;  /* 0x00000804060073bb */ /* 0x0005d800080a1407 */
[----:B------:R-:W-:Y:S02]  /*9fd0*/  @P2 PLOP3.LUT P0, PT, P2, PT, PT, 0x8, 0x0 ;  /* 0x000000000000281c */ /* 0x000fe4000170e170 */
[----:B------:R-:W-:-:S11]  /*9fe0*/  PLOP3.LUT P2, PT, PT, PT, PT, 0x8, 0x0 ;  /* 0x000000000000781c */ /* 0x000fd60003f4e170 */
[----:B--2---:R-:W-:Y:S05]  /*9ff0*/  @P0 BRA.U.ANY `(.L_x_7248) ;  /* 0xfffffffd00ec0947 */ /* 0x004fea000393ffff */
[----:B------:R0:W-:Y:S01]  /*a000*/  UTMACMDFLUSH ;  /* 0x00000000000079b7 */ /* 0x0001e20000000000 */
[----:B------:R-:W-:-:S04]  /*a010*/  DEPBAR.LE SB0, 0x0 ;  /* 0x000080000000791a */ /* 0x000fc80000000000 */
.L_x_7247:
[----:B------:R-:W-:Y:S05]  /*a020*/  BSYNC B0 ;  /* 0x0000000000007941 */ /* 0x000fea0003800000 */
.L_x_7246:
        /* <DEDUP_REMOVED lines=14> */
.L_x_7189:
        /* <DEDUP_REMOVED lines=29> */
.L_x_7250:
[----:B------:R-:W-:Y:S01]  /*a2e0*/  ULDC UR9, c[0x0][0x8cc] ;  /* 0x0002330000097ab9 */ /* 0x000fe20000000800 */
[----:B------:R-:W-:Y:S01]  /*a2f0*/  UMOV UR7, UR8 ;  /* 0x0000000800077c82 */ /* 0x000fe20008000000 */
[----:B------:R-:W-:-:S11]  /*a300*/  UISETP.NE.AND UP0, UPT, UR9, 0x1, UPT ;  /* 0x000000010900788c */ /* 0x000fd6000bf05270 */
[----:B------:R-:W-:Y:S02]  /*a310*/  @UP0 ULDC.64 UR10, c[0x0][0x8d0] ;  /* 0x00023400000a0ab9 */ /* 0x000fe40000000a00 */
[----:B------:R-:W-:-:S04]  /*a320*/  UIMAD.WIDE.U32 UR4, UR8, UR10, URZ ;  /* 0x0000000a080472a5 */ /* 0x000fc8000f8e003f */
[----:B------:R-:W-:-:S04]  /*a330*/  @UP0 USHF.R.U32.HI UR7, URZ, UR11, UR5 ;  /* 0x0000000b3f070299 */ /* 0x000fc80008011605 */
[----:B------:R-:W-:-:S12]  /*a340*/  UIMAD UR4, UR7, UR9, URZ ;  /* 0x00000009070472a4 */ /* 0x000fd8000f8e023f */
.L_x_7251:
        /* <DEDUP_REMOVED lines=23> */
.L_x_7252:
        /* <DEDUP_REMOVED lines=13> */
.L_x_7254:
[----:B------:R-:W-:-:S05]  /*a590*/  ULDC UR4, c[0x0][0x8f4] ;  /* 0x00023d0000047ab9 */ /* 0x000fca0000000800 */
.L_x_7253:
        /* <DEDUP_REMOVED lines=48> */
.L_x_7255:
        /* <DEDUP_REMOVED lines=13> */
.L_x_7256:
        /* <DEDUP_REMOVED lines=12> */
.L_x_7257:
        /* <DEDUP_REMOVED lines=68> */
.L_x_7261:
[----:B------:R-:W2:Y:S04]  /*ae70*/  LDG.E.STRONG.GPU R4, desc[UR38][R2.64] ;  /* 0x0000002602047981 */ /* 0x000ea8000c1ef900 */
[----:B--2---:R-:W-:Y:S01]  /*ae80*/  CCTL.IVALL ;  /* 0x00000000ff00798f */ /* 0x004fe20002000000 */
[----:B------:R-:W-:Y:S05]  /*ae90*/  YIELD ;  /* 0x0000000000007946 */ /* 0x000fea0003800000 */
[----:B------:R-:W-:-:S13]  /*aea0*/  ISETP.NE.AND P1, PT, R4, R5, PT ;  /* 0x000000050400720c */ /* 0x000fda0003f25270 */
[----:B------:R-:W-:Y:S05]  /*aeb0*/  @P1 BRA `(.L_x_7261) ;  /* 0xfffffffc00ec1947 */ /* 0x000fea000383ffff */
.L_x_7260:
[----:B------:R-:W-:Y:S05]  /*aec0*/  BSYNC B0 ;  /* 0x0000000000007941 */ /* 0x000fea0003800000 */
.L_x_7259:
[----:B------:R-:W-:-:S03]  /*aed0*/  UMOV UR6, 0xffffffff ;  /* 0xffffffff00067882 */ /* 0x000fc60000000000 */
[----:B------:R-:W-:Y:S05]  /*aee0*/  BRA.DIV UR6, `(.L_x_7262) ;  /* 0x0000003a062c7947 */ /* 0x000fea000b800000 */
[----:B------:R-:W-:Y:S01]  /*aef0*/  NOP ;  /* 0x0000000000007918 */ /* 0x000fe20000000000 */
.L_x_7343:
        /* <DEDUP_REMOVED lines=22> */
.L_x_7264:
[----:B------:R-:W-:Y:S05]  /*b060*/  BSYNC B0 ;  /* 0x0000000000007941 */ /* 0x000fea0003800000 */
.L_x_7263:
        /* <DEDUP_REMOVED lines=20> */
.L_x_7266:
[----:B------:R-:W-:Y:S05]  /*b1b0*/  BSYNC B0 ;  /* 0x0000000000007941 */ /* 0x000fea0003800000 */
.L_x_7265:
[----:B------:R-:W-:Y:S06]  /*b1c0*/  BAR.ARV 0xa, 0xa0 ;  /* 0x0282800000007b1d */ /* 0x000fec0000002000 */
[----:B------:R-:W-:Y:S04]  /*b1d0*/  BSSY B0, `(.L_x_7267) ;  /* 0x0000003000007945 */ /* 0x000fe80003800000 */
[----:B------:R-:W-:Y:S05]  /*b1e0*/  @!P0 BRA `(.L_x_7268) ;  /* 0x0000000000048947 */ /* 0x000fea0003800000 */
[----:B------:R-:W-:-:S04]  /*b1f0*/  DEPBAR.LE SB0, 0x0 ;  /* 0x000080000000791a */ /* 0x000fc80000000000 */
.L_x_7268:
[----:B------:R-:W-:Y:S05]  /*b200*/  BSYNC B0 ;  /* 0x0000000000007941 */ /* 0x000fea0003800000 */
.L_x_7267:
        /* <DEDUP_REMOVED lines=19> */
.L_x_7270:
[----:B------:R-:W-:Y:S05]  /*b340*/  BSYNC B0 ;  /* 0x0000000000007941 */ /* 0x000fea0003800000 */
.L_x_7269:
[----:B------:R-:W-:Y:S01]  /*b350*/  UIADD3 UR7, UR13, 0x1, URZ ;  /* 0x000000010d077890 */ /* 0x000fe2000fffe03f */
[----:B------:R-:W-:Y:S11]  /*b360*/  BRA `(.L_x_7271) ;  /* 0x0000000000047947 */ /* 0x000ff60003800000 */
.L_x_7258:
[----:B------:R-:W-:-:S05]  /*b370*/  UMOV UR7, UR13 ;  /* 0x0000000d00077c82 */ /* 0x000fca0008000000 */
.L_x_7271:
        /* <DEDUP_REMOVED lines=16> */
.L_x_7296:
        /* <DEDUP_REMOVED lines=18> */
.L_x_7274:
[----:B------:R-:W2:Y:S04]  /*b5a0*/  LDG.E.STRONG.GPU R4, desc[UR38][R2.64] ;  /* 0x0000002602047981 */ /* 0x000ea8000c1ef900 */
[----:B--2---:R-:W-:Y:S01]  /*b5b0*/  CCTL.IVALL ;  /* 0x00000000ff00798f */ /* 0x004fe20002000000 */
[----:B------:R-:W-:Y:S05]  /*b5c0*/  YIELD ;  /* 0x0000000000007946 */ /* 0x000fea0003800000 */
[----:B------:R-:W-:-:S13]  /*b5d0*/  ISETP.NE.AND P1, PT, R4, R5, PT ;  /* 0x000000050400720c */ /* 0x000fda0003f25270 */
[----:B------:R-:W-:Y:S05]  /*b5e0*/  @P1 BRA `(.L_x_7274) ;  /* 0xfffffffc00ec1947 */ /* 0x000fea000383ffff */
.L_x_7273:
[----:B------:R-:W-:Y:S05]  /*b5f0*/  BSYNC B0 ;  /* 0x0000000000007941 */ /* 0x000fea0003800000 */
.L_x_7272:
[----:B------:R-:W-:-:S03]  /*b600*/  UMOV UR24, 0xffffffff ;  /* 0xffffffff00187882 */ /* 0x000fc60000000000 */
[----:B------:R-:W-:Y:S05]  /*b610*/  BRA.DIV UR24, `(.L_x_7275) ;  /* 0x00000032187c7947 */ /* 0x000fea000b800000 */
[----:B------:R-:W-:Y:S01]  /*b620*/  NOP ;  /* 0x0000000000007918 */ /* 0x000fe20000000000 */
.L_x_7346:
        /* <DEDUP_REMOVED lines=19> */
.L_x_7277:
[----:B------:R-:W-:Y:S05]  /*b760*/  BSYNC B0 ;  /* 0x0000000000007941 */ /* 0x000fea0003800000 */
.L_x_7276:
        /* <DEDUP_REMOVED lines=15> */
.L_x_7279:
[----:B------:R-:W-:Y:S05]  /*b860*/  BSYNC B0 ;  /* 0x0000000000007941 */ /* 0x000fea0003800000 */
.L_x_7278:
[----:B------:R-:W-:Y:S06]  /*b870*/  BAR.ARV 0xa, 0xa0 ;  /* 0x0282800000007b1d */ /* 0x000fec0000002000 */
[----:B------:R-:W-:Y:S04]  /*b880*/  BSSY B0, `(.L_x_7280) ;  /* 0x0000003000007945 */ /* 0x000fe80003800000 */
[----:B------:R-:W-:Y:S05]  /*b890*/  @!P0 BRA `(.L_x_7281) ;  /* 0x0000000000048947 */ /* 0x000fea0003800000 */
[----:B------:R-:W-:-:S04]  /*b8a0*/  DEPBAR.LE SB0, 0x0 ;  /* 0x000080000000791a */ /* 0x000fc80000000000 */
.L_x_7281:
[----:B------:R-:W-:Y:S05]  /*b8b0*/  BSYNC B0 ;  /* 0x0000000000007941 */ /* 0x000fea0003800000 */
.L_x_7280:
        /* <DEDUP_REMOVED lines=19> */
.L_x_7283:
[----:B------:R-:W-:Y:S05]  /*b9f0*/  BSYNC B0 ;  /* 0x0000000000007941 */ /* 0x000fea0003800000 */
.L_x_7282:
        /* <DEDUP_REMOVED lines=17> */
.L_x_7286:
[----:B------:R-:W2:Y:S04]  /*bb10*/  LDG.E.STRONG.GPU R4, desc[UR38][R2.64] ;  /* 0x0000002602047981 */ /* 0x000ea8000c1ef900 */
[----:B--2---:R-:W-:Y:S01]  /*bb20*/  CCTL.IVALL ;  /* 0x00000000ff00798f */ /* 0x004fe20002000000 */
[----:B------:R-:W-:Y:S05]  /*bb30*/  YIELD ;  /* 0x0000000000007946 */ /* 0x000fea0003800000 */
[----:B------:R-:W-:-:S13]  /*bb40*/  ISETP.NE.AND P1, PT, R4, R5, PT ;  /* 0x000000050400720c */ /* 0x000fda0003f25270 */
[----:B------:R-:W-:Y:S05]  /*bb50*/  @P1 BRA `(.L_x_7286) ;  /* 0xfffffffc00ec1947 */ /* 0x000fea000383ffff */
.L_x_7285:
[----:B------:R-:W-:Y:S05]  /*bb60*/  BSYNC B0 ;  /* 0x0000000000007941 */ /* 0x000fea0003800000 */
.L_x_7284:
[----:B------:R-:W-:-:S03]  /*bb70*/  UMOV UR18, 0xffffffff ;  /* 0xffffffff00127882 */ /* 0x000fc60000000000 */
[----:B------:R-:W-:Y:S05]  /*bb80*/  BRA.DIV UR18, `(.L_x_7287) ;  /* 0x0000002e123c7947 */ /* 0x000fea000b800000 */
[----:B------:R-:W-:Y:S01]  /*bb90*/  NOP ;  /* 0x0000000000007918 */ /* 0x000fe20000000000 */
.L_x_7349:
        /* <DEDUP_REMOVED lines=15> */
.L_x_7289:
[----:B------:R-:W-:Y:S05]  /*bc90*/  BSYNC B0 ;  /* 0x0000000000007941 */ /* 0x000fea0003800000 */
.L_x_7288:
        /* <DEDUP_REMOVED lines=15> */
.L_x_7291:
[----:B------:R-:W-:Y:S05]  /*bd90*/  BSYNC B0 ;  /* 0x0000000000007941 */ /* 0x000fea0003800000 */
.L_x_7290:
[----:B------:R-:W-:Y:S06]  /*bda0*/  BAR.ARV 0xa, 0xa0 ;  /* 0x0282800000007b1d */ /* 0x000fec0000002000 */
[----:B------:R-:W-:Y:S04]  /*bdb0*/  BSSY B0, `(.L_x_7292) ;  /* 0x0000003000007945 */ /* 0x000fe80003800000 */
[----:B------:R-:W-:Y:S05]  /*bdc0*/  @!P0 BRA `(.L_x_7293) ;  /* 0x0000000000048947 */ /* 0x000fea0003800000 */
[----:B------:R-:W-:-:S04]  /*bdd0*/  DEPBAR.LE SB0, 0x0 ;  /* 0x000080000000791a */ /* 0x000fc80000000000 */
.L_x_7293:
[----:B------:R-:W-:Y:S05]  /*bde0*/  BSYNC B0 ;  /* 0x0000000000007941 */ /* 0x000fea0003800000 */
.L_x_7292:
        /* <DEDUP_REMOVED lines=19> */
.L_x_7295:
[----:B------:R-:W-:Y:S05]  /*bf20*/  BSYNC B0 ;  /* 0x0000000000007941 */ /* 0x000fea0003800000 */
.L_x_7294:
[----:B------:R-:W-:Y:S02]  /*bf30*/  UIADD3 UR7, UR7, 0x2, URZ ;  /* 0x0000000207077890 */ /* 0x000fe4000fffe03f */
[----:B------:R-:W-:Y:S02]  /*bf40*/  UIADD3 UR6, UR6, 0x4000, URZ ;  /* 0x0000400006067890 */ /* 0x000fe4000fffe03f */
[----:B------:R-:W-:-:S06]  /*bf50*/  UISETP.GE.AND UP0, UPT, UR7, UR12, UPT ;  /* 0x0000000c0700728c */ /* 0x000fcc000bf06270 */
[----:B------:R-:W-:-:S13]  /*bf60*/  PLOP3.LUT P1, PT, PT, PT, UP0, 0x80, 0x0 ;  /* 0x000000000000781c */ /* 0x000fda0003f2f008 */
[----:B------:R-:W-:Y:S05]  /*bf70*/  @!P1 BRA `(.L_x_7296) ;  /* 0xfffffff400409947 */ /* 0x000fea000383ffff */
[----:B------:R-:W-:Y:S05]  /*bf80*/  BRA `(.L_x_7196) ;  /* 0x0000002400447947 */ /* 0x000fea0003800000 */
.L_x_7249:
        /* <DEDUP_REMOVED lines=21> */
.L_x_7297:
[----:B------:R-:W1:Y:S01]  /*c0e0*/  LDC R3, c[0x0][0x8cc] ;  /* 0x00023300ff037b82 */ /* 0x000e620000000800 */
[----:B------:R-:W-:Y:S01]  /*c0f0*/  IMAD.MOV.U32 R0, RZ, RZ, R5 ;  /* 0x000000ffff007224 */ /* 0x000fe200078e0005 */
[----:B-1----:R-:W-:-:S13]  /*c100*/  ISETP.NE.AND P0, PT, R3, 0x1, PT ;  /* 0x000000010300780c */ /* 0x002fda0003f05270 */
[----:B------:R-:W1:Y:S02]  /*c110*/  @P0 LDC.64 R6, c[0x0][0x8d0] ;  /* 0x00023400ff060b82 */ /* 0x000e640000000a00 */
[----:B-1----:R-:W-:-:S05]  /*c120*/  @P0 IMAD.HI.U32 R4, R5, R6, RZ ;  /* 0x0000000605040227 */ /* 0x002fca00078e00ff */
[----:B------:R-:W-:-:S05]  /*c130*/  @P0 SHF.R.U32.HI R0, RZ, R7, R4 ;  /* 0x00000007ff000219 */ /* 0x000fca0000011604 */
[----:B------:R-:W-:-:S07]  /*c140*/  IMAD R3, R0, R3, RZ ;  /* 0x0000000300037224 */ /* 0x000fce00078e02ff */
.L_x_7298:
        /* <DEDUP_REMOVED lines=23> */
.L_x_7299:
        /* <DEDUP_REMOVED lines=10> */
.L_x_7301:
[----:B------:R-:W2:Y:S02]  /*c360*/  LDC R4, c[0x0][0x8f4] ;  /* 0x00023d00ff047b82 */ /* 0x000ea40000000800 */
.L_x_7300:
[----:B--2--5:R-:W-:Y:S01]  /*c370*/  VIADD R4, R4, 0x7f ;  /* 0x0000007f04047836 */ /* 0x024fe20000000000 */
[----:B------:R-:W-:Y:S01]  /*c380*/  LOP3.LUT R12, R0, 0x1ffffff, RZ, 0x3c, !PT ;  /* 0x01ffffff000c7812 */ /* 0x000fe200078e3cff */
[----:B------:R-:W-:Y:S02]  /*c390*/  IMAD.MOV.U32 R10, RZ, RZ, 0x1 ;  /* 0x00000001ff0a7424 */ /* 0x000fe400078e00ff */
[----:B-1----:R-:W-:Y:S01]  /*c3a0*/  IMAD.MOV.U32 R2, RZ, RZ, RZ ;  /* 0x000000ffff027224 */ /* 0x002fe200078e00ff */
        /* <DEDUP_REMOVED lines=38> */
.L_x_7303:
        /* <DEDUP_REMOVED lines=20> */
.L_x_7304:
[----:B------:R-:W-:Y:S05]  /*c750*/  @!P0 BRA `(.L_x_7305) ;  /* 0x00000000000c8947 */ /* 0x000fea0003800000 */
[----:B------:R-:W2:Y:S04]  /*c760*/  LDG.E R5, desc[UR38][R2.64] ;  /* 0x0000002602057981 */ /* 0x000ea8000c1e1900 */
[----:B------:R-:W2:Y:S02]  /*c770*/  LDG.E R0, desc[UR38][R2.64+0x4] ;  /* 0x0000042602007981 */ /* 0x000ea4000c1e1900 */
[----:B--2---:R-:W-:-:S07]  /*c780*/  IMAD.IADD R0, R0, 0x1, -R5 ;  /* 0x0000000100007824 */ /* 0x004fce00078e0a05 */
.L_x_7305:
        /* <DEDUP_REMOVED lines=66> */
.L_x_7350:
        /* <DEDUP_REMOVED lines=15> */
.L_x_7308:
        /* <DEDUP_REMOVED lines=72> */
.L_x_7319:
[----:B-123--:R-:W-:-:S04]  /*d120*/  SHF.L.U32 R18, R10, 0x1f, RZ ;  /* 0x0000001f0a127819 */ /* 0x00efc800000006ff */
[----:B------:R-:W3:Y:S02]  /*d130*/  SYNCS.PHASECHK.TRANS64.TRYWAIT P1, [R15+URZ+0x30c40], R18 ;  /* 0x030c40120f0075a7 */ /* 0x000ee4000802017f */
[----:B---3--:R-:W-:Y:S05]  /*d140*/  @!P1 BRA `(.L_x_7311) ;  /* 0x0000001400fc9947 */ /* 0x008fea0003800000 */
.L_x_7351:
        /* <DEDUP_REMOVED lines=8> */
.L_x_7312:
        /* <DEDUP_REMOVED lines=30> */
.L_x_7352:
        /* <DEDUP_REMOVED lines=8> */
.L_x_7314:
        /* <DEDUP_REMOVED lines=30> */
.L_x_7353:
        /* <DEDUP_REMOVED lines=8> */
.L_x_7316:
        /* <DEDUP_REMOVED lines=24> */
.L_x_7355:
        /* <DEDUP_REMOVED lines=8> */
.L_x_7318:
        /* <DEDUP_REMOVED lines=30> */
.L_x_7310:
[----:B------:R-:W4:Y:S02]  /*da70*/  LDL.LU R4, [R1+0x8] ;  /* 0x0000080001047983 */ /* 0x000f240000300800 */
[----:B----4-:R-:W-:Y:S02]  /*da80*/  ISETP.NE.AND P1, PT, R4, RZ, PT ;  /* 0x000000ff0400720c */ /* 0x010fe40003f25270 */
[----:B------:R4:W5:Y:S11]  /*da90*/  LDL R4, [R1+0x4] ;  /* 0x0000040001047983 */ /* 0x0009760000100800 */
[----:B----4-:R-:W-:Y:S05]  /*daa0*/  @!P1 BRA `(.L_x_7309) ;  /* 0x0000000400249947 */ /* 0x010fea0003800000 */
[----:B-1----:R-:W-:-:S04]  /*dab0*/  SHF.L.U32 R12, R10, 0x1f, RZ ;  /* 0x0000001f0a0c7819 */ /* 0x002fc800000006ff */
[----:B------:R-:W1:Y:S02]  /*dac0*/  SYNCS.PHASECHK.TRANS64.TRYWAIT P1, [R15+URZ+0x30c40], R12 ;  /* 0x030c400c0f0075a7 */ /* 0x000e64000802017f */
[----:B-1----:R-:W-:Y:S05]  /*dad0*/  @!P1 BRA `(.L_x_7320) ;  /* 0x0000000c00ec9947 */ /* 0x002fea0003800000 */
.L_x_7356:
        /* <DEDUP_REMOVED lines=8> */
.L_x_7321:
        /* <DEDUP_REMOVED lines=27> */
.L_x_7357:
        /* <DEDUP_REMOVED lines=8> */
.L_x_7323:
        /* <DEDUP_REMOVED lines=27> */
.L_x_7309:
[----:B------:R-:W4:Y:S01]  /*df40*/  S2R R0, SR_TID.X ;  /* 0x0000000000007919 */ /* 0x000f220000002100 */
[----:B------:R-:W-:Y:S01]  /*df50*/  IMAD R3, R16, 0x8, R15 ;  /* 0x0000000810037824 */ /* 0x000fe200078e020f */
[----:B----4-:R-:W-:Y:S02]  /*df60*/  LOP3.LUT R2, R0, 0x7f, RZ, 0xc0, !PT ;  /* 0x0000007f00027812 */ /* 0x010fe400078ec0ff */
[----:B------:R-:W-:Y:S02]  /*df70*/  SHF.L.U32 R0, R10, 0x1f, RZ ;  /* 0x0000001f0a007819 */ /* 0x000fe400000006ff */
[----:B------:R-:W-:Y:S02]  /*df80*/  ISETP.NE.AND P1, PT, R2, RZ, PT ;  /* 0x000000ff0200720c */ /* 0x000fe40003f25270 */
[----:B------:R-:W4:Y:S02]  /*df90*/  SYNCS.PHASECHK.TRANS64.TRYWAIT P0, [R3+URZ+0x30c40], R0 ;  /* 0x030c4000030075a7 */ /* 0x000f24000800017f */
[----:B----4-:R-:W-:Y:S09]  /*dfa0*/  @!P0 BRA `(.L_x_7324) ;  /* 0x0000000800e08947 */ /* 0x010ff20003800000 */
.L_x_7358:
[----:B------:R-:W-:Y:S05]  /*dfb0*/  @P1 BRA `(.L_x_7325) ;  /* 0x0000000000181947 */ /* 0x000fea0003800000 */
[----:B------:R-:W1:Y:S01]  /*dfc0*/  S2R R2, SR_TID.X ;  /* 0x0000000000027919 */ /* 0x000e620000002100 */
[----:B----4-:R-:W-:-:S04]  /*dfd0*/  IMAD.MOV.U32 R0, RZ, RZ, 0x4200 ;  /* 0x00004200ff007424 */ /* 0x010fc800078e00ff */
[----:B------:R4:W-:Y:S01]  /*dfe0*/  SYNCS.ARRIVE.TRANS64 RZ, [R3+URZ+0x30c30], R0 ;  /* 0x030c300003ff79a7 */ /* 0x0009e2000800003f */
[----:B-1----:R-:W-:-:S13]  /*dff0*/  LOP3.LUT P0, RZ, R2, 0x1f, RZ, 0xc0, !PT ;  /* 0x0000001f02ff7812 */ /* 0x002fda000780c0ff */
[----:B----4-:R-:W-:Y:S05]  /*e000*/  @!P0 BRA `(.L_x_7325) ;  /* 0x0000000000048947 */ /* 0x010fea0003800000 */
[----:B------:R-:W-:Y:S01]  /*e010*/  BPT.TRAP 0x1 ;  /* 0x000000040000795c */ /* 0x000fe20000300000 */
.L_x_7325:
        /* <DEDUP_REMOVED lines=34> */
.L_x_7306:
[----:B------:R-:W-:Y:S05]  /*e240*/  BSYNC B0 ;  /* 0x0000000000007941 */ /* 0x000fea0003800000 */
.L_x_7302:
[----:B------:R-:W-:-:S03]  /*e250*/  UMOV UR7, 0xffffffff ;  /* 0xffffffff00077882 */ /* 0x000fc60000000000 */
[----:B------:R-:W-:Y:S05]  /*e260*/  BRA.DIV UR7, `(.L_x_7326) ;  /* 0x0000000a07447947 */ /* 0x000fea000b800000 */
[----:B------:R-:W-:-:S13]  /*e270*/  ELECT P6, URZ, PT ;  /* 0x00000000003f782f */ /* 0x000fda00038c0000 */
.L_x_7361:
[----:B------:R-:W-:Y:S05]  /*e280*/  @!P6 BRA `(.L_x_7196) ;  /* 0x000000000084e947 */ /* 0x000fea0003800000 */
[----:B------:R-:W-:-:S06]  /*e290*/  ULOP3.LUT UR7, UR36, 0x2, URZ, 0xfc, !UPT ;  /* 0x0000000224077892 */ /* 0x000fcc000f8efc3f */
[----:B------:R-:W-:-:S05]  /*e2a0*/  IMAD.U32 R0, RZ, RZ, UR7 ;  /* 0x00000007ff007e24 */ /* 0x000fca000f8e00ff */
[----:B------:R-:W-:-:S13]  /*e2b0*/  ISETP.NE.AND P2, PT, R0, 0x3, PT ;  /* 0x000000030000780c */ /* 0x000fda0003f45270 */
[----:B------:R-:W-:Y:S05]  /*e2c0*/  @!P2 BRA `(.L_x_7327) ;  /* 0x000000000004a947 */ /* 0x000fea0003800000 */
[----:B------:R-:W-:Y:S01]  /*e2d0*/  BPT.TRAP 0x1 ;  /* 0x000000040000795c */ /* 0x000fe20000300000 */
.L_x_7327:
        /* <DEDUP_REMOVED lines=15> */
.L_x_7362:
[----:B------:R-:W2:Y:S02]  /*e3d0*/  SYNCS.PHASECHK.TRANS64.TRYWAIT P0, [R3+URZ], R0 ;  /* 0x00000000030075a7 */ /* 0x000ea4000800017f */
[----:B--2---:R-:W-:Y:S05]  /*e3e0*/  @!P0 BRA `(.L_x_7329) ;  /* 0x0000000800188947 */ /* 0x004fea0003800000 */
.L_x_7363:
[----:B------:R-:W-:Y:S05]  /*e3f0*/  @!P2 BRA `(.L_x_7330) ;  /* 0x000000000004a947 */ /* 0x000fea0003800000 */
[----:B------:R-:W-:Y:S01]  /*e400*/  BPT.TRAP 0x1 ;  /* 0x000000040000795c */ /* 0x000fe20000300000 */
.L_x_7330:
[----:B--2---:R-:W-:-:S04]  /*e410*/  VIADD R3, R8, 0x30c40 ;  /* 0x00030c4008037836 */ /* 0x004fc80000000000 */
[----:B------:R-:W-:-:S04]  /*e420*/  IMAD R5, R2, 0x8, R3 ;  /* 0x0000000802057824 */ /* 0x000fc800078e0203 */
[----:B------:R-:W2:Y:S02]  /*e430*/  SYNCS.PHASECHK.TRANS64.TRYWAIT P0, [R5+URZ], R4 ;  /* 0x00000004050075a7 */ /* 0x000ea4000800017f */
[----:B--2---:R-:W-:Y:S05]  /*e440*/  @!P0 BRA `(.L_x_7331) ;  /* 0x0000000800148947 */ /* 0x004fea0003800000 */
.L_x_7364:
[----:B------:R-:W-:-:S07]  /*e450*/  IMAD R3, R6, 0x8, R3 ;  /* 0x0000000806037824 */ /* 0x000fce00078e0203 */
.L_x_7332:
[----:B---3--:R3:W4:Y:S02]  /*e460*/  SYNCS.PHASECHK.TRANS64.TRYWAIT P0, [R3+URZ], R0 ;  /* 0x00000000030075a7 */ /* 0x008724000800017f */
[----:B----4-:R-:W-:Y:S05]  /*e470*/  @!P0 NANOSLEEP.SYNCS 0x989680 ;  /* 0x009896800000895d */ /* 0x010fea0003900000 */
[----:B------:R-:W4:Y:S02]  /*e480*/  @!P0 SYNCS.PHASECHK.TRANS64 P0, [R3+URZ], R0 ;  /* 0x00000000030085a7 */ /* 0x000f24000800007f */
[----:B----4-:R-:W-:Y:S05]  /*e490*/  @!P0 BRA `(.L_x_7332) ;  /* 0xfffffffc00f08947 */ /* 0x010fea000383ffff */
.L_x_7196:
[----:B------:R-:W-:Y:S05]  /*e4a0*/  BSYNC B6 ;  /* 0x0000000000067941 */ /* 0x000fea0003800000 */
.L_x_7188:
[----:B------:R-:W-:Y:S05]  /*e4b0*/  EXIT ;  /* 0x000000000000794d */ /* 0x000fea0003800000 */
.L_x_7206:
[----:B------:R-:W-:Y:S02]  /*e4c0*/  IMAD.MOV.U32 R12, RZ, RZ, RZ ;  /* 0x000000ffff0c7224 */ /* 0x000fe400078e00ff */
[----:B------:R-:W-:Y:S02]  /*e4d0*/  IMAD.MOV.U32 R11, RZ, RZ, 0x1f ;  /* 0x0000001fff0b7424 */ /* 0x000fe400078e00ff */
[----:B------:R-:W-:-:S07]  /*e4e0*/  IMAD.MOV.U32 R15, RZ, RZ, -0x1 ;  /* 0xffffffffff0f7424 */ /* 0x000fce00078e00ff */
[----:B------:R-:W-:Y:S05]  /*e4f0*/  WARPSYNC.COLLECTIVE R15, `(.L_x_7333) ;  /* 0x000000000f087348 */ /* 0x000fea0003c00000 */
[----:B------:R1:W2:Y:S02]  /*e500*/  SHFL.IDX P6, R14, R13, R12, R11 ;  /* 0x0000000c0d0e7389 */ /* 0x0002a400000c000b */
[----:B-12---:R-:W-:Y:S01]  /*e510*/  ENDCOLLECTIVE ;  /* 0x000000000000791b */ /* 0x006fe20003800000 */
.L_x_7333:
[----:B------:R-:W-:Y:S05]  /*e520*/  BRA `(.L_x_7334) ;  /* 0xffffff3000407947 */ /* 0x000fea000383ffff */
.L_x_7208:
[----:B--2---:R2:W3:Y:S02]  /*e530*/  SYNCS.PHASECHK.TRANS64.TRYWAIT P0, [R236+URZ+0x30c00], R15 ;  /* 0x030c000fec0075a7 */ /* 0x0044e4000800017f */
[----:B---3--:R-:W-:Y:S05]  /*e540*/  @!P0 NANOSLEEP.SYNCS 0x989680 ;  /* 0x009896800000895d */ /* 0x008fea0003900000 */
[----:B------:R-:W3:Y:S02]  /*e550*/  @!P0 SYNCS.PHASECHK.TRANS64 P0, [R236+URZ+0x30c00], R15 ;  /* 0x030c000fec0085a7 */ /* 0x000ee4000800007f */
[----:B---3--:R-:W-:Y:S05]  /*e560*/  @!P0 BRA `(.L_x_7208) ;  /* 0xfffffffc00f08947 */ /* 0x008fea000383ffff */
[----:B------:R-:W-:Y:S05]  /*e570*/  BRA `(.L_x_7207) ;  /* 0xffffff30008c7947 */ /* 0x000fea000383ffff */
.L_x_7213:
[----:B--2---:R2:W3:Y:S02]  /*e580*/  SYNCS.PHASECHK.TRANS64.TRYWAIT P1, [R6+URZ+0x30c10], R21 ;  /* 0x030c1015060075a7 */ /* 0x0044e4000802017f */
[----:B---3--:R-:W-:Y:S05]  /*e590*/  @!P1 NANOSLEEP.SYNCS 0x989680 ;  /* 0x009896800000995d */ /* 0x008fea0003900000 */
[----:B------:R-:W3:Y:S02]  /*e5a0*/  @!P1 SYNCS.PHASECHK.TRANS64 P1, [R6+URZ+0x30c10], R21 ;  /* 0x030c1015060095a7 */ /* 0x000ee4000802007f */
[----:B---3--:R-:W-:Y:S05]  /*e5b0*/  @!P1 BRA `(.L_x_7213) ;  /* 0xfffffffc00f09947 */ /* 0x008fea000383ffff */
[----:B------:R-:W-:Y:S05]  /*e5c0*/  BRA `(.L_x_7212) ;  /* 0xffffff3c00347947 */ /* 0x000fea000383ffff */
.L_x_7217:
[----:B------:R1:W1:Y:S02]  /*e5d0*/  SYNCS.PHASECHK.TRANS64.TRYWAIT P1, [R6+URZ+0x30c30], R21 ;  /* 0x030c3015060075a7 */ /* 0x000264000802017f */
[----:B-1----:R-:W-:Y:S05]  /*e5e0*/  @!P1 NANOSLEEP.SYNCS 0x989680 ;  /* 0x009896800000995d */ /* 0x002fea0003900000 */
[----:B------:R-:W1:Y:S02]  /*e5f0*/  @!P1 SYNCS.PHASECHK.TRANS64 P1, [R6+URZ+0x30c30], R21 ;  /* 0x030c3015060095a7 */ /* 0x000e64000802007f */
[----:B-1----:R-:W-:Y:S05]  /*e600*/  @!P1 BRA `(.L_x_7217) ;  /* 0xfffffffc00f09947 */ /* 0x002fea000383ffff */
[----:B------:R-:W-:Y:S05]  /*e610*/  BRA `(.L_x_7216) ;  /* 0xffffff4000487947 */ /* 0x000fea000383ffff */
.L_x_7225:
[----:B--2---:R2:W3:Y:S02]  /*e620*/  SYNCS.PHASECHK.TRANS64.TRYWAIT P1, [R7+URZ+0x30c10], R18 ;  /* 0x030c1012070075a7 */ /* 0x0044e4000802017f */
[----:B---3--:R-:W-:Y:S05]  /*e630*/  @!P1 NANOSLEEP.SYNCS 0x989680 ;  /* 0x009896800000995d */ /* 0x008fea0003900000 */
[----:B------:R-:W3:Y:S02]  /*e640*/  @!P1 SYNCS.PHASECHK.TRANS64 P1, [R7+URZ+0x30c10], R18 ;  /* 0x030c1012070095a7 */ /* 0x000ee4000802007f */
[----:B---3--:R-:W-:Y:S05]  /*e650*/  @!P1 BRA `(.L_x_7225) ;  /* 0xfffffffc00f09947 */ /* 0x008fea000383ffff */
[----:B------:R-:W-:Y:S05]  /*e660*/  BRA `(.L_x_7224) ;  /* 0xffffff7800647947 */ /* 0x000fea000383ffff */
.L_x_7229:
[----:B------:R1:W1:Y:S02]  /*e670*/  SYNCS.PHASECHK.TRANS64.TRYWAIT P1, [R7+URZ+0x30c30], R18 ;  /* 0x030c3012070075a7 */ /* 0x000264000802017f */
[----:B-1----:R-:W-:Y:S05]  /*e680*/  @!P1 NANOSLEEP.SYNCS 0x989680 ;  /* 0x009896800000995d */ /* 0x002fea0003900000 */
[----:B------:R-:W1:Y:S02]  /*e690*/  @!P1 SYNCS.PHASECHK.TRANS64 P1, [R7+URZ+0x30c30], R18 ;  /* 0x030c3012070095a7 */ /* 0x000e64000802007f */
[----:B-1----:R-:W-:Y:S05]  /*e6a0*/  @!P1 BRA `(.L_x_7229) ;  /* 0xfffffffc00f09947 */ /* 0x002fea000383ffff */
[----:B------:R-:W-:Y:S05]  /*e6b0*/  BRA `(.L_x_7228) ;  /* 0xffffff7c00787947 */ /* 0x000fea000383ffff */
.L_x_7236:
[----:B------:R-:W-:Y:S01]  /*e6c0*/  BSSY B0, `(.L_x_7335) ;  /* 0x0000005000007945 */ /* 0x000fe20003800000 */
[----:B------:R-:W-:-:S07]  /*e6d0*/  IMAD.MOV.U32 R15, RZ, RZ, -0x1 ;  /* 0xffffffffff0f7424 */ /* 0x000fce00078e00ff */
[----:B---3--:R-:W-:Y:S05]  /*e6e0*/  WARPSYNC.COLLECTIVE R15, `(.L_x_7336) ;  /* 0x000000000f087348 */ /* 0x008fea0003c00000 */
[----:B------:R-:W-:Y:S01]  /*e6f0*/  NOP ;  /* 0x0000000000007918 */ /* 0x000fe20000000000 */
[----:B---3--:R-:W-:Y:S01]  /*e700*/  ENDCOLLECTIVE ;  /* 0x000000000000791b */ /* 0x008fe20003800000 */
.L_x_7336:
[----:B------:R-:W-:Y:S05]  /*e710*/  BSYNC B0 ;  /* 0x0000000000007941 */ /* 0x000fea0003800000 */
.L_x_7335:
[----:B------:R-:W-:Y:S05]  /*e720*/  BRA `(.L_x_7337) ;  /* 0xffffffb000e07947 */ /* 0x000fea000383ffff */
.L_x_7245:
[----:B------:R-:W-:Y:S01]  /*e730*/  BSSY B0, `(.L_x_7338) ;  /* 0x0000005000007945 */ /* 0x000fe20003800000 */
[----:B------:R-:W-:-:S07]  /*e740*/  IMAD.MOV.U32 R15, RZ, RZ, -0x1 ;  /* 0xffffffffff0f7424 */ /* 0x000fce00078e00ff */
[----:B-1-3--:R-:W-:Y:S05]  /*e750*/  WARPSYNC.COLLECTIVE R15, `(.L_x_7339) ;  /* 0x000000000f087348 */ /* 0x00afea0003c00000 */
[----:B------:R-:W-:Y:S01]  /*e760*/  NOP ;  /* 0x0000000000007918 */ /* 0x000fe20000000000 */
[----:B-1-3--:R-:W-:Y:S01]  /*e770*/  ENDCOLLECTIVE ;  /* 0x000000000000791b */ /* 0x00afe20003800000 */
.L_x_7339:
[----:B------:R-:W-:Y:S05]  /*e780*/  BSYNC B0 ;  /* 0x0000000000007941 */ /* 0x000fea0003800000 */
.L_x_7338:
[----:B------:R-:W-:Y:S05]  /*e790*/  BRA `(.L_x_7340) ;  /* 0xffffffb400c07947 */ /* 0x000fea000383ffff */
.L_x_7262:
[----:B------:R-:W-:Y:S01]  /*e7a0*/  BSSY B0, `(.L_x_7341) ;  /* 0x0000005000007945 */ /* 0x000fe20003800000 */
[----:B------:R-:W-:-:S07]  /*e7b0*/  IMAD.MOV.U32 R15, RZ, RZ, -0x1 ;  /* 0xffffffffff0f7424 */ /* 0x000fce00078e00ff */
[----:B------:R-:W-:Y:S05]  /*e7c0*/  WARPSYNC.COLLECTIVE R15, `(.L_x_7342) ;  /* 0x000000000f087348 */ /* 0x000fea0003c00000 */
[----:B------:R-:W-:Y:S01]  /*e7d0*/  NOP ;  /* 0x0000000000007918 */ /* 0x000fe20000000000 */
[----:B------:R-:W-:Y:S01]  /*e7e0*/  ENDCOLLECTIVE ;  /* 0x000000000000791b */ /* 0x000fe20003800000 */
.L_x_7342:
[----:B------:R-:W-:Y:S05]  /*e7f0*/  BSYNC B0 ;  /* 0x0000000000007941 */ /* 0x000fea0003800000 */
.L_x_7341:
[----:B------:R-:W-:Y:S05]  /*e800*/  BRA `(.L_x_7343) ;  /* 0xffffffc400bc7947 */ /* 0x000fea000383ffff */
.L_x_7275:
[----:B------:R-:W-:Y:S01]  /*e810*/  BSSY B0, `(.L_x_7344) ;  /* 0x0000005000007945 */ /* 0x000fe20003800000 */
[----:B------:R-:W-:-:S07]  /*e820*/  IMAD.MOV.U32 R15, RZ, RZ, -0x1 ;  /* 0xffffffffff0f7424 */ /* 0x000fce00078e00ff */
[----:B------:R-:W-:Y:S05]  /*e830*/  WARPSYNC.COLLECTIVE R15, `(.L_x_7345) ;  /* 0x000000000f087348 */ /* 0x000fea0003c00000 */
[----:B------:R-:W-:Y:S01]  /*e840*/  NOP ;  /* 0x0000000000007918 */ /* 0x000fe20000000000 */
[----:B------:R-:W-:Y:S01]  /*e850*/  ENDCOLLECTIVE ;  /* 0x000000000000791b */ /* 0x000fe20003800000 */
.L_x_7345:
[----:B------:R-:W-:Y:S05]  /*e860*/  BSYNC B0 ;  /* 0x0000000000007941 */ /* 0x000fea0003800000 */
.L_x_7344:
[----:B------:R-:W-:Y:S05]  /*e870*/  BRA `(.L_x_7346) ;  /* 0xffffffcc006c7947 */ /* 0x000fea000383ffff */
.L_x_7287:
[----:B------:R-:W-:Y:S01]  /*e880*/  BSSY B0, `(.L_x_7347) ;  /* 0x0000005000007945 */ /* 0x000fe20003800000 */
[----:B------:R-:W-:-:S07]  /*e890*/  IMAD.MOV.U32 R15, RZ, RZ, -0x1 ;  /* 0xffffffffff0f7424 */ /* 0x000fce00078e00ff */
[----:B------:R-:W-:Y:S05]  /*e8a0*/  WARPSYNC.COLLECTIVE R15, `(.L_x_7348) ;  /* 0x000000000f087348 */ /* 0x000fea0003c00000 */
[----:B------:R-:W-:Y:S01]  /*e8b0*/  NOP ;  /* 0x0000000000007918 */ /* 0x000fe20000000000 */
[----:B------:R-:W-:Y:S01]  /*e8c0*/  ENDCOLLECTIVE ;  /* 0x000000000000791b */ /* 0x000fe20003800000 */
.L_x_7348:
[----:B------:R-:W-:Y:S05]  /*e8d0*/  BSYNC B0 ;  /* 0x0000000000007941 */ /* 0x000fea0003800000 */
.L_x_7347:
[----:B------:R-:W-:Y:S05]  /*e8e0*/  BRA `(.L_x_7349) ;  /* 0xffffffd000ac7947 */ /* 0x000fea000383ffff */
.L_x_7307:
[----:B-1----:R1:W2:Y:S02]  /*e8f0*/  SYNCS.PHASECHK.TRANS64.TRYWAIT P0, [R15+URZ+0x30c20], R2 ;  /* 0x030c20020f0075a7 */ /* 0x0022a4000800017f */
[----:B--2---:R-:W-:Y:S05]  /*e900*/  @!P0 NANOSLEEP.SYNCS 0x989680 ;  /* 0x009896800000895d */ /* 0x004fea0003900000 */
[----:B------:R-:W2:Y:S02]  /*e910*/  @!P0 SYNCS.PHASECHK.TRANS64 P0, [R15+URZ+0x30c20], R2 ;  /* 0x030c20020f0085a7 */ /* 0x000ea4000800007f */
[----:B--2---:R-:W-:Y:S05]  /*e920*/  @!P0 BRA `(.L_x_7307) ;  /* 0xfffffffc00f08947 */ /* 0x004fea000383ffff */
[----:B------:R-:W-:Y:S05]  /*e930*/  BRA `(.L_x_7350) ;  /* 0xffffffe0009c7947 */ /* 0x000fea000383ffff */
.L_x_7311:
[----:B---3--:R3:W4:Y:S02]  /*e940*/  SYNCS.PHASECHK.TRANS64.TRYWAIT P1, [R15+URZ+0x30c40], R18 ;  /* 0x030c40120f0075a7 */ /* 0x008724000802017f */
[----:B----4-:R-:W-:Y:S05]  /*e950*/  @!P1 NANOSLEEP.SYNCS 0x989680 ;  /* 0x009896800000995d */ /* 0x010fea0003900000 */
[----:B------:R-:W4:Y:S02]  /*e960*/  @!P1 SYNCS.PHASECHK.TRANS64 P1, [R15+URZ+0x30c40], R18 ;  /* 0x030c40120f0095a7 */ /* 0x000f24000802007f */
[----:B----4-:R-:W-:Y:S05]  /*e970*/  @!P1 BRA `(.L_x_7311) ;  /* 0xfffffffc00f09947 */ /* 0x010fea000383ffff */
[----:B------:R-:W-:Y:S05]  /*e980*/  BRA `(.L_x_7351) ;  /* 0xffffffe400f07947 */ /* 0x000fea000383ffff */
.L_x_7313:
[----:B-1----:R1:W2:Y:S02]  /*e990*/  SYNCS.PHASECHK.TRANS64.TRYWAIT P1, [R15+URZ+0x30c28], R18 ;  /* 0x030c28120f0075a7 */ /* 0x0022a4000802017f */
[----:B--2---:R-:W-:Y:S05]  /*e9a0*/  @!P1 NANOSLEEP.SYNCS 0x989680 ;  /* 0x009896800000995d */ /* 0x004fea0003900000 */
[----:B------:R-:W2:Y:S02]  /*e9b0*/  @!P1 SYNCS.PHASECHK.TRANS64 P1, [R15+URZ+0x30c28], R18 ;  /* 0x030c28120f0095a7 */ /* 0x000ea4000802007f */
[----:B--2---:R-:W-:Y:S05]  /*e9c0*/  @!P1 BRA `(.L_x_7313) ;  /* 0xfffffffc00f09947 */ /* 0x004fea000383ffff */
[----:B------:R-:W-:Y:S05]  /*e9d0*/  BRA `(.L_x_7352) ;  /* 0xffffffe800747947 */ /* 0x000fea000383ffff */
.L_x_7315:
[----:B--2---:R2:W4:Y:S02]  /*e9e0*/  SYNCS.PHASECHK.TRANS64.TRYWAIT P1, [R15+URZ+0x30c48], R18 ;  /* 0x030c48120f0075a7 */ /* 0x004524000802017f */
[----:B----4-:R-:W-:Y:S05]  /*e9f0*/  @!P1 NANOSLEEP.SYNCS 0x989680 ;  /* 0x009896800000995d */ /* 0x010fea0003900000 */
[----:B------:R-:W4:Y:S02]  /*ea00*/  @!P1 SYNCS.PHASECHK.TRANS64 P1, [R15+URZ+0x30c48], R18 ;  /* 0x030c48120f0095a7 */ /* 0x000f24000802007f */
[----:B----4-:R-:W-:Y:S05]  /*ea10*/  @!P1 BRA `(.L_x_7315) ;  /* 0xfffffffc00f09947 */ /* 0x010fea000383ffff */
[----:B------:R-:W-:Y:S05]  /*ea20*/  BRA `(.L_x_7353) ;  /* 0xffffffe800f87947 */ /* 0x000fea000383ffff */
.L_x_7317:
[----:B------:R-:W-:-:S07]  /*ea30*/  SHF.L.U32 R4, R10, 0x1f, RZ ;  /* 0x0000001f0a047819 */ /* 0x000fce00000006ff */
.L_x_7354:
[----:B----4-:R4:W1:Y:S02]  /*ea40*/  SYNCS.PHASECHK.TRANS64.TRYWAIT P1, [R15+URZ+0x30c20], R4 ;  /* 0x030c20040f0075a7 */ /* 0x010864000802017f */
[----:B-1----:R-:W-:Y:S05]  /*ea50*/  @!P1 NANOSLEEP.SYNCS 0x989680 ;  /* 0x009896800000995d */ /* 0x002fea0003900000 */
[----:B------:R-:W1:Y:S02]  /*ea60*/  @!P1 SYNCS.PHASECHK.TRANS64 P1, [R15+URZ+0x30c20], R4 ;  /* 0x030c20040f0095a7 */ /* 0x000e64000802007f */
[----:B-1----:R-:W-:Y:S05]  /*ea70*/  @!P1 BRA `(.L_x_7354) ;  /* 0xfffffffc00f09947 */ /* 0x002fea000383ffff */
[----:B------:R-:W-:Y:S05]  /*ea80*/  BRA `(.L_x_7355) ;  /* 0xffffffec00607947 */ /* 0x000fea000383ffff */
.L_x_7320:
[----:B-1----:R1:W4:Y:S02]  /*ea90*/  SYNCS.PHASECHK.TRANS64.TRYWAIT P1, [R15+URZ+0x30c40], R12 ;  /* 0x030c400c0f0075a7 */ /* 0x002324000802017f */
[----:B----4-:R-:W-:Y:S05]  /*eaa0*/  @!P1 NANOSLEEP.SYNCS 0x989680 ;  /* 0x009896800000995d */ /* 0x010fea0003900000 */
[----:B------:R-:W4:Y:S02]  /*eab0*/  @!P1 SYNCS.PHASECHK.TRANS64 P1, [R15+URZ+0x30c40], R12 ;  /* 0x030c400c0f0095a7 */ /* 0x000f24000802007f */
[----:B----4-:R-:W-:Y:S05]  /*eac0*/  @!P1 BRA `(.L_x_7320) ;  /* 0xfffffffc00f09947 */ /* 0x010fea000383ffff */
[----:B------:R-:W-:Y:S05]  /*ead0*/  BRA `(.L_x_7356) ;  /* 0xfffffff000007947 */ /* 0x000fea000383ffff */
.L_x_7322:
[----:B--2---:R2:W4:Y:S02]  /*eae0*/  SYNCS.PHASECHK.TRANS64.TRYWAIT P1, [R15+URZ+0x30c28], R12 ;  /* 0x030c280c0f0075a7 */ /* 0x004524000802017f */
[----:B----4-:R-:W-:Y:S05]  /*eaf0*/  @!P1 NANOSLEEP.SYNCS 0x989680 ;  /* 0x009896800000995d */ /* 0x010fea0003900000 */
[----:B------:R-:W4:Y:S02]  /*eb00*/  @!P1 SYNCS.PHASECHK.TRANS64 P1, [R15+URZ+0x30c28], R12 ;  /* 0x030c280c0f0095a7 */ /* 0x000f24000802007f */
[----:B----4-:R-:W-:Y:S05]  /*eb10*/  @!P1 BRA `(.L_x_7322) ;  /* 0xfffffffc00f09947 */ /* 0x010fea000383ffff */
[----:B------:R-:W-:Y:S05]  /*eb20*/  BRA `(.L_x_7357) ;  /* 0xfffffff000787947 */ /* 0x000fea000383ffff */
.L_x_7324:
[----:B----4-:R4:W1:Y:S02]  /*eb30*/  SYNCS.PHASECHK.TRANS64.TRYWAIT P0, [R3+URZ+0x30c40], R0 ;  /* 0x030c4000030075a7 */ /* 0x010864000800017f */
[----:B-1----:R-:W-:Y:S05]  /*eb40*/  @!P0 NANOSLEEP.SYNCS 0x989680 ;  /* 0x009896800000895d */ /* 0x002fea0003900000 */
[----:B------:R-:W1:Y:S02]  /*eb50*/  @!P0 SYNCS.PHASECHK.TRANS64 P0, [R3+URZ+0x30c40], R0 ;  /* 0x030c4000030085a7 */ /* 0x000e64000800007f */
[----:B-1----:R-:W-:Y:S05]  /*eb60*/  @!P0 BRA `(.L_x_7324) ;  /* 0xfffffffc00f08947 */ /* 0x002fea000383ffff */
[----:B------:R-:W-:Y:S05]  /*eb70*/  BRA `(.L_x_7358) ;  /* 0xfffffff4000c7947 */ /* 0x000fea000383ffff */
.L_x_7326:
[----:B------:R-:W-:Y:S01]  /*eb80*/  BSSY B0, `(.L_x_7359) ;  /* 0x0000006000007945 */ /* 0x000fe20003800000 */
[----:B------:R-:W-:-:S07]  /*eb90*/  IMAD.MOV.U32 R15, RZ, RZ, -0x1 ;  /* 0xffffffffff0f7424 */ /* 0x000fce00078e00ff */
[----:B------:R-:W-:Y:S05]  /*eba0*/  WARPSYNC.COLLECTIVE R15, `(.L_x_7360) ;  /* 0x000000000f0c7348 */ /* 0x000fea0003c00000 */
[----:B------:R-:W-:Y:S02]  /*ebb0*/  ELECT P6, UR62, PT ;  /* 0x00000000003e782f */ /* 0x000fe400038c0000 */
[----:B------:R-:W-:Y:S01]  /*ebc0*/  MOV R14, UR62 ;  /* 0x0000003e000e7c02 */ /* 0x000fe20008000f00 */
[----:B------:R-:W-:Y:S10]  /*ebd0*/  ENDCOLLECTIVE ;  /* 0x000000000000791b */ /* 0x000ff40003800000 */
.L_x_7360:
[----:B------:R-:W-:Y:S05]  /*ebe0*/  BSYNC B0 ;  /* 0x0000000000007941 */ /* 0x000fea0003800000 */
.L_x_7359:
[----:B------:R-:W-:Y:S05]  /*ebf0*/  BRA `(.L_x_7361) ;  /* 0xfffffff400a07947 */ /* 0x000fea000383ffff */
.L_x_7328:
[----:B-1----:R1:W2:Y:S02]  /*ec00*/  SYNCS.PHASECHK.TRANS64.TRYWAIT P0, [R7+URZ], R4 ;  /* 0x00000004070075a7 */ /* 0x0022a4000800017f */
[----:B--2---:R-:W-:Y:S05]  /*ec10*/  @!P0 NANOSLEEP.SYNCS 0x989680 ;  /* 0x009896800000895d */ /* 0x004fea0003900000 */
[----:B------:R-:W2:Y:S02]  /*ec20*/  @!P0 SYNCS.PHASECHK.TRANS64 P0, [R7+URZ], R4 ;  /* 0x00000004070085a7 */ /* 0x000ea4000800007f */
[----:B--2---:R-:W-:Y:S05]  /*ec30*/  @!P0 BRA `(.L_x_7328) ;  /* 0xfffffffc00f08947 */ /* 0x004fea000383ffff */
[----:B------:R-:W-:Y:S05]  /*ec40*/  BRA `(.L_x_7362) ;  /* 0xfffffff400e07947 */ /* 0x000fea000383ffff */
.L_x_7329:
[----:B--2---:R2:W3:Y:S02]  /*ec50*/  SYNCS.PHASECHK.TRANS64.TRYWAIT P0, [R3+URZ], R0 ;  /* 0x00000000030075a7 */ /* 0x0044e4000800017f */
[----:B---3--:R-:W-:Y:S05]  /*ec60*/  @!P0 NANOSLEEP.SYNCS 0x989680 ;  /* 0x009896800000895d */ /* 0x008fea0003900000 */
[----:B------:R-:W3:Y:S02]  /*ec70*/  @!P0 SYNCS.PHASECHK.TRANS64 P0, [R3+URZ], R0 ;  /* 0x00000000030085a7 */ /* 0x000ee4000800007f */
[----:B---3--:R-:W-:Y:S05]  /*ec80*/  @!P0 BRA `(.L_x_7329) ;  /* 0xfffffffc00f08947 */ /* 0x008fea000383ffff */
[----:B------:R-:W-:Y:S05]  /*ec90*/  BRA `(.L_x_7363) ;  /* 0xfffffff400d47947 */ /* 0x000fea000383ffff */
.L_x_7331:
[----:B--2---:R2:W3:Y:S02]  /*eca0*/  SYNCS.PHASECHK.TRANS64.TRYWAIT P0, [R5+URZ], R4 ;  /* 0x00000004050075a7 */ /* 0x0044e4000800017f */
[----:B---3--:R-:W-:Y:S05]  /*ecb0*/  @!P0 NANOSLEEP.SYNCS 0x989680 ;  /* 0x009896800000895d */ /* 0x008fea0003900000 */
[----:B------:R-:W3:Y:S02]  /*ecc0*/  @!P0 SYNCS.PHASECHK.TRANS64 P0, [R5+URZ], R4 ;  /* 0x00000004050085a7 */ /* 0x000ee4000800007f */
[----:B---3--:R-:W-:Y:S05]  /*ecd0*/  @!P0 BRA `(.L_x_7331) ;  /* 0xfffffffc00f08947 */ /* 0x008fea000383ffff */
[----:B------:R-:W-:Y:S05]  /*ece0*/  BRA `(.L_x_7364) ;  /* 0xfffffff400d87947 */ /* 0x000fea000383ffff */
.L_x_7365:
        /* <DEDUP_REMOVED lines=9> */
.L_x_7427:


//--------------------- .text._ZN7cutlass13device_kernelIN5flash22FlashAttnBwdPreprocessIN4cute5tupleIJNS3_1CILi128EEENS5_ILi64EEEEEENS_6half_tEfNS_4arch4Sm90ELb1ELb1EEEEEvNT_6ParamsE --------------------------
	.section	.text._ZN7cutlass13device_kernelIN5flash22FlashAttnBwdPreprocessIN4cute5tupleIJNS3_1CILi128EEENS5_ILi64EEEEEENS_6half_tEfNS_4arch4Sm90ELb1ELb1EEEEEvNT_6ParamsE,"ax",@progbits
	.align	128
.text._ZN7cutlass13device_kernelIN5flash22FlashAttnBwdPreprocessIN4cute5tupleIJNS3_1CILi128EEENS5_ILi64EEEEEENS_6half_tEfNS_4arch4Sm90ELb1ELb1EEEEEvNT_6ParamsE:
        .type           _ZN7cutlass13device_kernelIN5flash22FlashAttnBwdPreprocessIN4cute5tupleIJNS3_1CILi128EEENS5_ILi64EEEEEENS_6half_tEfNS_4arch4Sm90ELb1ELb1EEEEEvNT_6ParamsE,@function
        .size           _ZN7cutlass13device_kernelIN5flash22FlashAttnBwdPreprocessIN4cute5tupleIJNS3_1CILi128EEENS5_ILi64EEEEEENS_6half_tEfNS_4arch4Sm90ELb1ELb1EEEEEvNT_6ParamsE,(.L_x_7428 - _ZN7cutlass13device_kernelIN5flash22FlashAttnBwdPreprocessIN4cute5tupleIJNS3_1CILi128EEENS5_ILi64EEEEEENS_6half_tEfNS_4arch4Sm90ELb1ELb1EEEEEvNT_6ParamsE)
        .other          _ZN7cutlass13device_kernelIN5flash22FlashAttnBwdPreprocessIN4cute5tupleIJNS3_1CILi128EEENS5_ILi64EEEEEENS_6half_tEfNS_4arch4Sm90ELb1ELb1EEEEEvNT_6ParamsE,@"STO_CUDA_ENTRY STV_DEFAULT"
_ZN7cutlass13device_kernelIN5flash22FlashAttnBwdPreprocessIN4cute5tupleIJNS3_1CILi128EEENS5_ILi64EEEEEENS_6half_tEfNS_4arch4Sm90ELb1ELb1EEEEEvNT_6ParamsE:
        /* <DEDUP_REMOVED lines=11> */
[----:B------:R-:W-:Y:S01]  /*00b0*/  ISETP.NE.U32.AND P2, PT, R4, RZ, PT ;  /* 0x000000ff0400720c */ /* 0x000fe20003f45070 */
[----:B-1----:R-:W-:-:S04]  /*00c0*/  IMAD.WIDE R6, R0, 0x4, R6 ;  /* 0x0000000400067825 */ /* 0x002fc800078e0206 */
[----:B------:R-:W0:Y:S01]  /*00d0*/  @P1 LDC.64 R8, c[0x0][0x2f8] ;  /* 0x0000be00ff081b82 */ /* 0x000e220000000a00 */
[----:B------:R-:W-:-:S05]  /*00e0*/  MOV R4, UR6 ;  /* 0x0000000600047c02 */ /* 0x000fca0008000f00 */
[----:B------:R1:W5:Y:S01]  /*00f0*/  @P0 LDG.E R48, desc[UR4][R6.64] ;  /* 0x0000000406300981 */ /* 0x000362000c1e1900 */
[----:B------:R-:W-:Y:S01]  /*0100*/  ISETP.NE.AND.EX P2, PT, R5, RZ, PT, P2 ;  /* 0x000000ff0500720c */ /* 0x000fe20003f45320 */
[----:B------:R-:W2:Y:S01]  /*0110*/  S2R R2, SR_CTAID.X ;  /* 0x0000000000027919 */ /* 0x000ea20000002500 */
[----:B------:R-:W3:Y:S01]  /*0120*/  S2R R3, SR_TID.X ;  /* 0x0000000000037919 */ /* 0x000ee20000002100 */
[----:B0-----:R-:W-:-:S05]  /*0130*/  @P1 IMAD.WIDE R8, R0, 0x4, R8 ;  /* 0x0000000400081825 */ /* 0x001fca00078e0208 */
[----:B------:R1:W5:Y:S01]  /*0140*/  @P1 LDG.E R4, desc[UR4][R8.64] ;  /* 0x0000000408041981 */ /* 0x000362000c1e1900 */
[----:B--2---:R-:W-:Y:S01]  /*0150*/  SHF.L.U32 R5, R2, 0x7, RZ ;  /* 0x0000000702057819 */ /* 0x004fe200000006ff */
[----:B---3--:R-:W-:Y:S06]  /*0160*/  @P1 BRA `(.L_x_7366) ;  /* 0x0000000000101947 */ /* 0x008fec0003800000 */
[----:B------:R-:W-:Y:S05]  /*0170*/  @!P0 BRA `(.L_x_7366) ;  /* 0x00000000000c8947 */ /* 0x000fea0003800000 */
[----:B-1----:R-:W2:Y:S04]  /*0180*/  LDG.E R9, desc[UR4][R6.64] ;  /* 0x0000000406097981 */ /* 0x002ea8000c1e1900 */
[----:B-----5:R-:W2:Y:S02]  /*0190*/  LDG.E R4, desc[UR4][R6.64+0x4] ;  /* 0x0000040406047981 */ /* 0x020ea4000c1e1900 */
[----:B--2---:R-:W-:-:S07]  /*01a0*/  IADD3 R4, -R9, R4, RZ ;  /* 0x0000000409047210 */ /* 0x004fce0007ffe1ff */
.L_x_7366:
[----:B-----5:R-:W-:-:S13]  /*01b0*/  ISETP.LE.AND P1, PT, R4, R5, PT ;  /* 0x000000050400720c */ /* 0x020fda0003f23270 */
[----:B------:R-:W-:Y:S05]  /*01c0*/  @P2 EXIT P1 ;  /* 0x000000000000294d */ /* 0x000fea0000800000 */
[----:B------:R-:W0:Y:S01]  /*01d0*/  S2UR UR6, SR_CTAID.Y ;  /* 0x00000000000679c3 */ /* 0x000e220000002600 */
[----:B------:R-:W-:Y:S01]  /*01e0*/  ISETP.GT.AND P1, PT, R3, 0x7f, PT ;  /* 0x0000007f0300780c */ /* 0x000fe20003f24270 */
[----:B------:R-:W-:Y:S01]  /*01f0*/  BSSY B0, `(.L_x_7367) ;  /* 0x0000026000007945 */ /* 0x000fe20003800000 */
[----:B------:R-:W-:Y:S02]  /*0200*/  IADD3 R47, -R5, R4, RZ ;  /* 0x00000004052f7210 */ /* 0x000fe40007ffe1ff */
[----:B------:R-:W-:Y:S02]  /*0210*/  CS2R R14, SRZ ;  /* 0x00000000000e7805 */ /* 0x000fe4000001ff00 */
[----:B-1----:R-:W-:Y:S02]  /*0220*/  SHF.R.S32.HI R6, RZ, 0x1f, R3 ;  /* 0x0000001fff067819 */ /* 0x002fe40000011403 */
[----:B------:R-:W-:Y:S01]  /*0230*/  ISETP.GE.OR P4, PT, R3, R47, P1 ;  /* 0x0000002f0300720c */ /* 0x000fe20000f86670 */
[----:B------:R-:W1:Y:S01]  /*0240*/  LDC.64 R10, c[0x0][0x230] ;  /* 0x00008c00ff0a7b82 */ /* 0x000e620000000a00 */
[----:B------:R-:W-:-:S02]  /*0250*/  LEA.HI R7, R6, R3, RZ, 0x3 ;  /* 0x0000000306077211 */ /* 0x000fc400078f18ff */
[----:B------:R-:W-:Y:S02]  /*0260*/  SHF.R.S32.HI R41, RZ, 0x1f, R0 ;  /* 0x0000001fff297819 */ /* 0x000fe40000011400 */
[----:B------:R-:W-:Y:S02]  /*0270*/  LOP3.LUT R8, R7, 0xfffffff8, RZ, 0xc0, !PT ;  /* 0xfffffff807087812 */ /* 0x000fe400078ec0ff */
[----:B------:R-:W-:Y:S02]  /*0280*/  SHF.R.S32.HI R6, RZ, 0x3, R7 ;  /* 0x00000003ff067819 */ /* 0x000fe40000011407 */
[----:B------:R-:W-:Y:S02]  /*0290*/  IADD3 R45, -R8, R3, RZ ;  /* 0x00000003082d7210 */ /* 0x000fe40007ffe1ff */
[----:B------:R-:W-:Y:S02]  /*02a0*/  @P0 SHF.R.S32.HI R15, RZ, 0x1f, R48 ;  /* 0x0000001fff0f0819 */ /* 0x000fe40000011430 */
[----:B------:R-:W-:-:S02]  /*02b0*/  @P0 MOV R14, R48 ;  /* 0x00000030000e0202 */ /* 0x000fc40000000f00 */
[----:B------:R-:W-:Y:S01]  /*02c0*/  ISETP.GE.AND P3, PT, R6, R47, PT ;  /* 0x0000002f0600720c */ /* 0x000fe20003f66270 */
[----:B0-----:R-:W-:Y:S01]  /*02d0*/  USHF.R.S32.HI UR7, URZ, 0x1f, UR6 ;  /* 0x0000001f3f077899 */ /* 0x001fe20008011406 */
[----:B------:R-:W-:Y:S02]  /*02e0*/  SEL R7, R0, RZ, !P2 ;  /* 0x000000ff00077207 */ /* 0x000fe40005000000 */
[----:B------:R-:W-:Y:S02]  /*02f0*/  MOV R40, 0x7f800000 ;  /* 0x7f80000000287802 */ /* 0x000fe40000000f00 */
[----:B------:R-:W-:Y:S02]  /*0300*/  SHF.L.U32 R8, R45, 0x3, RZ ;  /* 0x000000032d087819 */ /* 0x000fe400000006ff */
[----:B------:R-:W-:Y:S01]  /*0310*/  SEL R41, R41, RZ, !P2 ;  /* 0x000000ff29297207 */ /* 0x000fe20005000000 */
[----:B------:R-:W-:Y:S06]  /*0320*/  @P4 BRA `(.L_x_7368) ;  /* 0x0000000000484947 */ /* 0x000fec0003800000 */
[----:B------:R-:W0:Y:S01]  /*0330*/  LDC.64 R18, c[0x0][0x290] ;  /* 0x0000a400ff127b82 */ /* 0x000e220000000a00 */
[----:B------:R-:W-:Y:S01]  /*0340*/  SHF.R.S32.HI R13, RZ, 0x1f, R5 ;  /* 0x0000001fff0d7819 */ /* 0x000fe20000011405 */
[----:B------:R-:W-:Y:S01]  /*0350*/  ULDC.64 UR8, c[0x0][0x298] ;  /* 0x0000a60000087ab9 */ /* 0x000fe20000000a00 */
[--C-:B------:R-:W-:Y:S02]  /*0360*/  SHF.R.S32.HI R16, RZ, 0x1f, R3.reuse ;  /* 0x0000001fff107819 */ /* 0x100fe40000011403 */
[----:B------:R-:W-:-:S04]  /*0370*/  IADD3 R12, P2, P4, R14, R5, R3 ;  /* 0x000000050e0c7210 */ /* 0x000fc80007c5e003 */
[----:B------:R-:W-:Y:S01]  /*0380*/  IADD3.X R13, R15, R13, R16, P2, P4 ;  /* 0x0000000d0f0d7210 */ /* 0x000fe200017e8410 */
[C---:B0-----:R-:W-:Y:S02]  /*0390*/  IMAD R16, R18.reuse, UR7, RZ ;  /* 0x0000000712107c24 */ /* 0x041fe4000f8e02ff */
[----:B------:R-:W-:-:S04]  /*03a0*/  IMAD.WIDE.U32 R12, R18, UR6, R12 ;  /* 0x00000006120c7c25 */ /* 0x000fc8000f8e000c */
[----:B------:R-:W-:Y:S02]  /*03b0*/  IMAD R17, R19, UR6, R16 ;  /* 0x0000000613117c24 */ /* 0x000fe4000f8e0210 */
[----:B------:R-:W-:-:S03]  /*03c0*/  IMAD R16, R41, UR8, RZ ;  /* 0x0000000829107c24 */ /* 0x000fc6000f8e02ff */
        /* <DEDUP_REMOVED lines=8> */
.L_x_7368:
[----:B------:R-:W-:Y:S05]  /*0450*/  BSYNC B0 ;  /* 0x0000000000007941 */ /* 0x000fea0003800000 */
.L_x_7367:
[----:B------:R-:W-:Y:S01]  /*0460*/  ULDC UR8, c[0x0][0x21c] ;  /* 0x0000870000087ab9 */ /* 0x000fe20000000800 */
[----:B0-----:R-:W0:Y:S01]  /*0470*/  LDC.64 R16, c[0x0][0x250] ;  /* 0x00009400ff107b82 */ /* 0x001e220000000a00 */
[----:B------:R-:W-:Y:S02]  /*0480*/  ISETP.LT.AND P6, PT, R8, UR8, !P3 ;  /* 0x0000000808007c0c */ /* 0x000fe4000dfc1270 */
[----:B------:R-:W-:Y:S02]  /*0490*/  SHF.R.S32.HI R42, RZ, 0x1f, R6 ;  /* 0x0000001fff2a7819 */ /* 0x000fe40000011406 */
[----:B------:R-:W-:Y:S01]  /*04a0*/  IADD3 R36, P2, R6, R14, RZ ;  /* 0x0000000e06247210 */ /* 0x000fe20007f5e0ff */
[----:B-1----:R-:W-:Y:S01]  /*04b0*/  IMAD R14, R10, UR7, RZ ;  /* 0x000000070a0e7c24 */ /* 0x002fe2000f8e02ff */
[----:B------:R-:W-:Y:S02]  /*04c0*/  SHF.R.S32.HI R9, RZ, 0x1f, R8 ;  /* 0x0000001fff097819 */ /* 0x000fe40000011408 */
[----:B------:R-:W-:Y:S01]  /*04d0*/  IADD3.X R37, R42, R15, RZ, P2, !PT ;  /* 0x0000000f2a257210 */ /* 0x000fe200017fe4ff */
[----:B------:R-:W-:Y:S01]  /*04e0*/  IMAD R11, R11, UR6, R14 ;  /* 0x000000060b0b7c24 */ /* 0x000fe2000f8e020e */
[----:B------:R-:W-:Y:S01]  /*04f0*/  ISETP.GE.AND P2, PT, R8, UR8, PT ;  /* 0x0000000808007c0c */ /* 0x000fe2000bf46270 */
[----:B------:R-:W-:Y:S01]  /*0500*/  IMAD.WIDE.U32 R14, R10, UR6, R8 ;  /* 0x000000060a0e7c25 */ /* 0x000fe2000f8e0008 */
[----:B------:R-:W-:Y:S01]  /*0510*/  IADD3 R44, R6, 0x20, RZ ;  /* 0x00000020062c7810 */ /* 0x000fe20007ffe0ff */
[----:B------:R-:W1:Y:S01]  /*0520*/  @P6 LDC.64 R12, c[0x0][0x228] ;  /* 0x00008a00ff0c6b82 */ /* 0x000e620000000a00 */
[----:B------:R-:W-:Y:S01]  /*0530*/  ULDC.64 UR8, c[0x0][0x238] ;  /* 0x00008e0000087ab9 */ /* 0x000fe20000000a00 */
[----:B------:R-:W-:Y:S01]  /*0540*/  IMAD.WIDE R36, R2, 0x80, R36 ;  /* 0x0000008002247825 */ /* 0x000fe200078e0224 */
[----:B------:R-:W-:-:S02]  /*0550*/  ISETP.LT.AND P4, PT, R44, R47, !P2 ;  /* 0x0000002f2c00720c */ /* 0x000fc40005781270 */
[----:B------:R-:W-:Y:S01]  /*0560*/  IADD3 R15, R15, R11, RZ ;  /* 0x0000000b0f0f7210 */ /* 0x000fe20007ffe0ff */
[----:B------:R-:W-:Y:S01]  /*0570*/  IMAD R18, R41, UR8, RZ ;  /* 0x0000000829127c24 */ /* 0x000fe2000f8e02ff */
[----:B------:R-:W-:Y:S01]  /*0580*/  IADD3 R43, R6, 0x40, RZ ;  /* 0x00000040062b7810 */ /* 0x000fe20007ffe0ff */
[----:B------:R-:W2:Y:S02]  /*0590*/  @P6 LDC.64 R20, c[0x0][0x210] ;  /* 0x00008400ff146b82 */ /* 0x000ea40000000a00 */
[C---:B------:R-:W-:Y:S02]  /*05a0*/  IMAD R19, R7.reuse, UR9, R18 ;  /* 0x0000000907137c24 */ /* 0x040fe4000f8e0212 */
[C---:B0-----:R-:W-:Y:S02]  /*05b0*/  IMAD R22, R16.reuse, UR7, RZ ;  /* 0x0000000710167c24 */ /* 0x041fe4000f8e02ff */
[----:B------:R-:W-:Y:S01]  /*05c0*/  IMAD.WIDE.U32 R38, R7, UR8, R14 ;  /* 0x0000000807267c25 */ /* 0x000fe2000f8e000e */
[----:B------:R-:W-:Y:S01]  /*05d0*/  ULDC.64 UR8, c[0x0][0x258] ;  /* 0x0000960000087ab9 */ /* 0x000fe20000000a00 */
[----:B------:R-:W0:Y:S02]  /*05e0*/  @P6 LDC.64 R10, c[0x0][0x248] ;  /* 0x00009200ff0a6b82 */ /* 0x000e240000000a00 */
[----:B------:R-:W-:Y:S01]  /*05f0*/  IMAD R17, R17, UR6, R22 ;  /* 0x0000000611117c24 */ /* 0x000fe2000f8e0216 */
[----:B------:R-:W-:Y:S01]  /*0600*/  IADD3 R39, R39, R19, RZ ;  /* 0x0000001327277210 */ /* 0x000fe20007ffe0ff */
[----:B------:R-:W-:Y:S01]  /*0610*/  IMAD.WIDE.U32 R8, R16, UR6, R8 ;  /* 0x0000000610087c25 */ /* 0x000fe2000f8e0008 */
[----:B------:R-:W-:-:S02]  /*0620*/  @P4 MOV R24, R38 ;  /* 0x0000002600184202 */ /* 0x000fc40000000f00 */
[----:B------:R-:W-:Y:S01]  /*0630*/  @P4 MOV R25, R39 ;  /* 0x0000002700194202 */ /* 0x000fe20000000f00 */
[-C--:B-1----:R-:W-:Y:S01]  /*0640*/  @P6 IMAD R18, R37, R12.reuse, RZ ;  /* 0x0000000c25126224 */ /* 0x082fe200078e02ff */
[----:B------:R-:W1:Y:S01]  /*0650*/  @P6 LDC.64 R22, c[0x0][0x240] ;  /* 0x00009000ff166b82 */ /* 0x000e620000000a00 */
[----:B------:R-:W-:Y:S01]  /*0660*/  IADD3 R9, R9, R17, RZ ;  /* 0x0000001109097210 */ /* 0x000fe20007ffe0ff */
[----:B------:R-:W-:Y:S02]  /*0670*/  IMAD R14, R41, UR8, RZ ;  /* 0x00000008290e7c24 */ /* 0x000fe4000f8e02ff */
[C---:B------:R-:W-:Y:S02]  /*0680*/  @P6 IMAD R15, R36.reuse, R13, R18 ;  /* 0x0000000d240f6224 */ /* 0x040fe400078e0212 */
[----:B------:R-:W-:Y:S02]  /*0690*/  @P6 IMAD.WIDE.U32 R12, R36, R12, R38 ;  /* 0x0000000c240c6225 */ /* 0x000fe400078e0026 */
[----:B------:R-:W3:Y:S02]  /*06a0*/  @P4 LDC.64 R18, c[0x0][0x228] ;  /* 0x00008a00ff124b82 */ /* 0x000ee40000000a00 */
[C---:B------:R-:W-:Y:S01]  /*06b0*/  IMAD R53, R7.reuse, UR9, R14 ;  /* 0x0000000907357c24 */ /* 0x040fe2000f8e020e */
[----:B--2---:R-:W-:Y:S01]  /*06c0*/  @P6 LEA R20, P5, R12, R20, 0x1 ;  /* 0x000000140c146211 */ /* 0x004fe200078a08ff */
[----:B------:R-:W-:Y:S01]  /*06d0*/  IMAD.WIDE.U32 R58, R7, UR8, R8 ;  /* 0x00000008073a7c25 */ /* 0x000fe2000f8e0008 */
[----:B------:R-:W-:-:S02]  /*06e0*/  @P6 IADD3 R8, R13, R15, RZ ;  /* 0x0000000f0d086210 */ /* 0x000fc40007ffe0ff */
[----:B------:R-:W-:Y:S01]  /*06f0*/  CS2R R14, SRZ ;  /* 0x00000000000e7805 */ /* 0x000fe2000001ff00 */
[----:B------:R-:W2:Y:S01]  /*0700*/  @P4 LDC.64 R60, c[0x0][0x210] ;  /* 0x00008400ff3c4b82 */ /* 0x000ea20000000a00 */
[----:B0-----:R-:W-:Y:S01]  /*0710*/  @P6 IMAD R9, R37, R10, RZ ;  /* 0x0000000a25096224 */ /* 0x001fe200078e02ff */
[----:B------:R-:W-:Y:S02]  /*0720*/  IADD3 R53, R59, R53, RZ ;  /* 0x000000353b357210 */ /* 0x000fe40007ffe0ff */
[----:B------:R-:W-:Y:S01]  /*0730*/  @P6 LEA.HI.X R21, R12, R21, R8, 0x1, P5 ;  /* 0x000000150c156211 */ /* 0x000fe200028f0c08 */
[C---:B------:R-:W-:Y:S01]  /*0740*/  @P6 IMAD R13, R36.reuse, R11, R9 ;  /* 0x0000000b240d6224 */ /* 0x040fe200078e0209 */
[----:B------:R-:W-:Y:S02]  /*0750*/  @P6 MOV R52, R58 ;  /* 0x0000003a00346202 */ /* 0x000fe40000000f00 */
[C---:B------:R-:W-:Y:S01]  /*0760*/  @P4 IADD3 R27, P5, R36.reuse, 0x20, RZ ;  /* 0x00000020241b4810 */ /* 0x040fe20007fbe0ff */
[----:B------:R-:W0:Y:S02]  /*0770*/  @P4 LDC.64 R16, c[0x0][0x248] ;  /* 0x00009200ff104b82 */ /* 0x000e240000000a00 */
[----:B------:R-:W-:Y:S01]  /*0780*/  @P6 IMAD.WIDE.U32 R10, R36, R10, R52 ;  /* 0x0000000a240a6225 */ /* 0x000fe200078e0034 */
[----:B------:R-:W-:-:S04]  /*0790*/  @P4 IADD3.X R9, RZ, R37, RZ, P5, !PT ;  /* 0x00000025ff094210 */ /* 0x000fc80002ffe4ff */
[----:B------:R-:W-:Y:S01]  /*07a0*/  @P6 IADD3 R8, R11, R13, RZ ;  /* 0x0000000d0b086210 */ /* 0x000fe20007ffe0ff */
[----:B---3--:R-:W-:Y:S01]  /*07b0*/  @P4 IMAD R12, R9, R18, RZ ;  /* 0x00000012090c4224 */ /* 0x008fe200078e02ff */
[C---:B-1----:R-:W-:Y:S01]  /*07c0*/  @P6 LEA R22, P5, R10.reuse, R22, 0x1 ;  /* 0x000000160a166211 */ /* 0x042fe200078a08ff */
[----:B------:R-:W1:Y:S02]  /*07d0*/  @P4 LDC.64 R32, c[0x0][0x240] ;  /* 0x00009000ff204b82 */ /* 0x000e640000000a00 */
[----:B------:R-:W-:Y:S01]  /*07e0*/  @P4 IMAD R29, R27, R19, R12 ;  /* 0x000000131b1d4224 */ /* 0x000fe200078e020c */
[----:B------:R-:W-:Y:S02]  /*07f0*/  @P6 LEA.HI.X R23, R10, R23, R8, 0x1, P5 ;  /* 0x000000170a176211 */ /* 0x000fe400028f0c08 */
[----:B------:R-:W-:Y:S02]  /*0800*/  CS2R R8, SRZ ;  /* 0x0000000000087805 */ /* 0x000fe4000001ff00 */
[----:B------:R-:W-:-:S02]  /*0810*/  CS2R R10, SRZ ;  /* 0x00000000000a7805 */ /* 0x000fc4000001ff00 */
[----:B------:R-:W-:Y:S01]  /*0820*/  CS2R R12, SRZ ;  /* 0x00000000000c7805 */ /* 0x000fe2000001ff00 */
[----:B------:R-:W-:Y:S01]  /*0830*/  @P4 IMAD.WIDE.U32 R18, R27, R18, R24 ;  /* 0x000000121b124225 */ /* 0x000fe200078e0018 */
[----:B------:R-:W-:Y:S02]  /*0840*/  ISETP.LT.AND P5, PT, R43, R47, !P2 ;  /* 0x0000002f2b00720c */ /* 0x000fe400057a1270 */
[----:B------:R-:W-:Y:S01]  /*0850*/  IADD3 R46, R6, 0x60, RZ ;  /* 0x00000060062e7810 */ /* 0x000fe20007ffe0ff */
[----:B------:R3:W4:Y:S01]  /*0860*/  @P6 LDG.E.128 R8, desc[UR4][R20.64] ;  /* 0x0000000414086981 */ /* 0x000722000c1e1d00 */
[----:B------:R-:W-:-:S03]  /*0870*/  @P4 IADD3 R19, R19, R29, RZ ;  /* 0x0000001d13134210 */ /* 0x000fc60007ffe0ff */
[----:B------:R0:W4:Y:S01]  /*0880*/  @P6 LDG.E.128 R12, desc[UR4][R22.64] ;  /* 0x00000004160c6981 */ /* 0x000122000c1e1d00 */
[----:B--2---:R-:W-:Y:S02]  /*0890*/  @P4 LEA R60, P6, R18, R60, 0x1 ;  /* 0x0000003c123c4211 */ /* 0x004fe400078c08ff */
[----:B------:R-:W-:Y:S02]  /*08a0*/  ISETP.LT.AND P2, PT, R46, R47, !P2 ;  /* 0x0000002f2e00720c */ /* 0x000fe40005741270 */
[----:B------:R-:W-:Y:S01]  /*08b0*/  @P4 LEA.HI.X R61, R18, R61, R19, 0x1, P6 ;  /* 0x0000003d123d4211 */ /* 0x000fe200030f0c13 */
[----:B------:R-:W2:Y:S01]  /*08c0*/  @P5 LDC.64 R56, c[0x0][0x228] ;  /* 0x00008a00ff385b82 */ /* 0x000ea20000000a00 */
[----:B------:R-:W-:Y:S02]  /*08d0*/  @P4 IADD3 R27, P6, R36, 0x20, RZ ;  /* 0x00000020241b4810 */ /* 0x000fe40007fde0ff */
[----:B---3--:R-:W-:Y:S02]  /*08e0*/  @P4 MOV R20, R58 ;  /* 0x0000003a00144202 */ /* 0x008fe40000000f00 */
[----:B------:R-:W-:-:S02]  /*08f0*/  @P4 IADD3.X R19, RZ, R37, RZ, P6, !PT ;  /* 0x00000025ff134210 */ /* 0x000fc400037fe4ff */
[----:B------:R-:W-:Y:S01]  /*0900*/  @P4 MOV R21, R53 ;  /* 0x0000003500154202 */ /* 0x000fe20000000f00 */
[----:B------:R-:W3:Y:S01]  /*0910*/  @P5 LDC.64 R50, c[0x0][0x248] ;  /* 0x00009200ff325b82 */ /* 0x000ee20000000a00 */
[----:B------:R-:W-:Y:S01]  /*0920*/  @P5 MOV R54, R38 ;  /* 0x0000002600365202 */ /* 0x000fe20000000f00 */
[-C--:B0-----:R-:W-:Y:S01]  /*0930*/  @P4 IMAD R18, R19, R16.reuse, RZ ;  /* 0x0000001013124224 */ /* 0x081fe200078e02ff */
[C---:B------:R-:W-:Y:S02]  /*0940*/  @P5 IADD3 R19, P6, R36.reuse, 0x40, RZ ;  /* 0x0000004024135810 */ /* 0x040fe40007fde0ff */
[----:B------:R-:W-:Y:S01]  /*0950*/  @P5 MOV R55, R39 ;  /* 0x0000002700375202 */ /* 0x000fe20000000f00 */
[C---:B------:R-:W-:Y:S01]  /*0960*/  @P4 IMAD R25, R27.reuse, R17, R18 ;  /* 0x000000111b194224 */ /* 0x040fe200078e0212 */
[----:B------:R-:W-:Y:S01]  /*0970*/  @P5 IADD3.X R23, RZ, R37, RZ, P6, !PT ;  /* 0x00000025ff175210 */ /* 0x000fe200037fe4ff */
[----:B------:R-:W0:Y:S01]  /*0980*/  @P2 LDC.64 R34, c[0x0][0x228] ;  /* 0x00008a00ff222b82 */ /* 0x000e220000000a00 */
[----:B------:R-:W-:Y:S01]  /*0990*/  @P5 IADD3 R18, P6, R36, 0x40, RZ ;  /* 0x0000004024125810 */ /* 0x000fe20007fde0ff */
[----:B------:R-:W-:-:S03]  /*09a0*/  @P4 IMAD.WIDE.U32 R16, R27, R16, R20 ;  /* 0x000000101b104225 */ /* 0x000fc600078e0014 */
[----:B------:R-:W-:Y:S02]  /*09b0*/  @P5 IADD3.X R49, RZ, R37, RZ, P6, !PT ;  /* 0x00000025ff315210 */ /* 0x000fe400037fe4ff */
[----:B------:R-:W-:Y:S01]  /*09c0*/  @P4 IADD3 R17, R17, R25, RZ ;  /* 0x0000001911114210 */ /* 0x000fe20007ffe0ff */
[----:B------:R-:W0:Y:S01]  /*09d0*/  @P5 LDC.64 R30, c[0x0][0x210] ;  /* 0x00008400ff1e5b82 */ /* 0x000e220000000a00 */
[C---:B-1----:R-:W-:Y:S01]  /*09e0*/  @P4 LEA R32, P6, R16.reuse, R32, 0x1 ;  /* 0x0000002010204211 */ /* 0x042fe200078c08ff */
[-C--:B--2---:R-:W-:Y:S01]  /*09f0*/  @P5 IMAD R20, R23, R56.reuse, RZ ;  /* 0x0000003817145224 */ /* 0x084fe200078e02ff */
[----:B------:R-:W-:Y:S01]  /*0a00*/  CS2R R22, SRZ ;  /* 0x0000000000167805 */ /* 0x000fe2000001ff00 */
[C---:B------:R-:W-:Y:S01]  /*0a10*/  @P5 IMAD.WIDE.U32 R54, R19.reuse, R56, R54 ;  /* 0x0000003813365225 */ /* 0x040fe200078e0036 */
[----:B------:R-:W-:Y:S02]  /*0a20*/  @P4 LEA.HI.X R33, R16, R33, R17, 0x1, P6 ;  /* 0x0000002110214211 */ /* 0x000fe400030f0c11 */
[----:B------:R-:W-:Y:S01]  /*0a30*/  @P2 IADD3 R52, P6, R36, 0x60, RZ ;  /* 0x0000006024342810 */ /* 0x000fe20007fde0ff */
[----:B------:R-:W1:Y:S01]  /*0a40*/  @P2 LDC.64 R24, c[0x0][0x248] ;  /* 0x00009200ff182b82 */ /* 0x000e620000000a00 */
[----:B------:R-:W-:Y:S01]  /*0a50*/  @P5 IMAD R57, R19, R57, R20 ;  /* 0x0000003913395224 */ /* 0x000fe200078e0214 */
[----:B------:R-:W-:Y:S01]  /*0a60*/  @P5 MOV R16, R58 ;  /* 0x0000003a00105202 */ /* 0x000fe20000000f00 */
[----:B---3--:R-:W-:Y:S01]  /*0a70*/  @P5 IMAD R49, R49, R50, RZ ;  /* 0x0000003231315224 */ /* 0x008fe200078e02ff */
[----:B------:R-:W-:-:S02]  /*0a80*/  @P2 IADD3.X R21, RZ, R37, RZ, P6, !PT ;  /* 0x00000025ff152210 */ /* 0x000fc400037fe4ff */
[----:B------:R-:W-:Y:S01]  /*0a90*/  @P5 MOV R17, R53 ;  /* 0x0000003500115202 */ /* 0x000fe20000000f00 */
[C---:B------:R-:W-:Y:S01]  /*0aa0*/  @P5 IMAD R49, R18.reuse, R51, R49 ;  /* 0x0000003312315224 */ /* 0x040fe200078e0231 */
[----:B------:R-:W2:Y:S01]  /*0ab0*/  @P2 LDC.64 R28, c[0x0][0x210] ;  /* 0x00008400ff1c2b82 */ /* 0x000ea20000000a00 */
[----:B0-----:R-:W-:Y:S01]  /*0ac0*/  @P2 IMAD R56, R21, R34, RZ ;  /* 0x0000002215382224 */ /* 0x001fe200078e02ff */
[----:B------:R-:W-:Y:S01]  /*0ad0*/  CS2R R20, SRZ ;  /* 0x0000000000147805 */ /* 0x000fe2000001ff00 */
[----:B------:R-:W-:Y:S01]  /*0ae0*/  @P5 IMAD.WIDE.U32 R50, R18, R50, R16 ;  /* 0x0000003212325225 */ /* 0x000fe200078e0010 */
[----:B------:R-:W-:Y:S02]  /*0af0*/  CS2R R16, SRZ ;  /* 0x0000000000107805 */ /* 0x000fe4000001ff00 */
[----:B------:R-:W-:Y:S01]  /*0b00*/  CS2R R18, SRZ ;  /* 0x0000000000127805 */ /* 0x000fe2000001ff00 */
[----:B------:R-:W-:Y:S01]  /*0b10*/  @P2 IMAD R35, R52, R35, R56 ;  /* 0x0000002334232224 */ /* 0x000fe200078e0238 */
[----:B------:R-:W0:Y:S01]  /*0b20*/  @P5 LDC.64 R26, c[0x0][0x240] ;  /* 0x00009000ff1a5b82 */ /* 0x000e220000000a00 */
[----:B------:R3:W4:Y:S01]  /*0b30*/  @P4 LDG.E.128 R20, desc[UR4][R32.64] ;  /* 0x0000000420144981 */ /* 0x000722000c1e1d00 */
[----:B------:R-:W-:-:S03]  /*0b40*/  @P2 IADD3 R56, P6, R36, 0x60, RZ ;  /* 0x0000006024382810 */ /* 0x000fc60007fde0ff */
[----:B------:R-:W4:Y:S03]  /*0b50*/  @P4 LDG.E.128 R16, desc[UR4][R60.64] ;  /* 0x000000043c104981 */ /* 0x000f26000c1e1d00 */
[----:B---3--:R-:W3:Y:S01]  /*0b60*/  @P2 LDC.64 R32, c[0x0][0x240] ;  /* 0x00009000ff202b82 */ /* 0x008ee20000000a00 */
[----:B------:R-:W-:Y:S02]  /*0b70*/  @P5 LEA R36, P4, R54, R30, 0x1 ;  /* 0x0000001e36245211 */ /* 0x000fe400078808ff */
[----:B------:R-:W-:Y:S01]  /*0b80*/  @P2 IADD3.X R30, RZ, R37, RZ, P6, !PT ;  /* 0x00000025ff1e2210 */ /* 0x000fe200037fe4ff */
[----:B------:R-:W-:Y:S01]  /*0b90*/  @P2 IMAD.WIDE.U32 R38, R52, R34, R38 ;  /* 0x0000002234262225 */ /* 0x000fe200078e0026 */
[----:B------:R-:W-:Y:S02]  /*0ba0*/  @P5 IADD3 R55, R55, R57, RZ ;  /* 0x0000003937375210 */ /* 0x000fe40007ffe0ff */
[----:B------:R-:W-:Y:S01]  /*0bb0*/  @P2 MOV R59, R53 ;  /* 0x00000035003b2202 */ /* 0x000fe20000000f00 */
[----:B-1----:R-:W-:Y:S01]  /*0bc0*/  @P2 IMAD R30, R30, R24, RZ ;  /* 0x000000181e1e2224 */ /* 0x002fe200078e02ff */
[----:B------:R-:W-:-:S02]  /*0bd0*/  @P5 LEA.HI.X R37, R54, R31, R55, 0x1, P4 ;  /* 0x0000001f36255211 */ /* 0x000fc400020f0c37 */
[----:B------:R-:W-:Y:S01]  /*0be0*/  @P2 IADD3 R35, R39, R35, RZ ;  /* 0x0000002327232210 */ /* 0x000fe20007ffe0ff */
[----:B------:R-:W-:Y:S01]  /*0bf0*/  @P2 IMAD R31, R56, R25, R30 ;  /* 0x00000019381f2224 */ /* 0x000fe200078e021e */
[----:B--2---:R-:W-:Y:S01]  /*0c00*/  @P2 LEA R52, P4, R38, R28, 0x1 ;  /* 0x0000001c26342211 */ /* 0x004fe200078808ff */
[----:B------:R-:W-:Y:S01]  /*0c10*/  @P2 IMAD.WIDE.U32 R58, R56, R24, R58 ;  /* 0x00000018383a2225 */ /* 0x000fe200078e003a */
[----:B------:R-:W-:Y:S02]  /*0c20*/  @P5 IADD3 R49, R51, R49, RZ ;  /* 0x0000003133315210 */ /* 0x000fe40007ffe0ff */
[----:B0-----:R-:W-:Y:S02]  /*0c30*/  @P5 LEA R34, P6, R50, R26, 0x1 ;  /* 0x0000001a32225211 */ /* 0x001fe400078c08ff */
[----:B------:R-:W-:Y:S02]  /*0c40*/  @P2 LEA.HI.X R53, R38, R29, R35, 0x1, P4 ;  /* 0x0000001d26352211 */ /* 0x000fe400020f0c23 */
[----:B------:R-:W-:-:S02]  /*0c50*/  CS2R R24, SRZ ;  /* 0x0000000000187805 */ /* 0x000fc4000001ff00 */
[----:B------:R-:W-:Y:S02]  /*0c60*/  @P5 LEA.HI.X R35, R50, R27, R49, 0x1, P6 ;  /* 0x0000001b32235211 */ /* 0x000fe400030f0c31 */
[----:B------:R-:W-:Y:S02]  /*0c70*/  CS2R R26, SRZ ;  /* 0x00000000001a7805 */ /* 0x000fe4000001ff00 */
[----:B------:R-:W-:Y:S02]  /*0c80*/  @P2 IADD3 R38, R59, R31, RZ ;  /* 0x0000001f3b262210 */ /* 0x000fe40007ffe0ff */
[----:B------:R-:W-:Y:S02]  /*0c90*/  CS2R R28, SRZ ;  /* 0x00000000001c7805 */ /* 0x000fe4000001ff00 */
[----:B------:R-:W-:Y:S02]  /*0ca0*/  CS2R R30, SRZ ;  /* 0x00000000001e7805 */ /* 0x000fe4000001ff00 */
[C---:B---3--:R-:W-:Y:S01]  /*0cb0*/  @P2 LEA R50, P4, R58.reuse, R32, 0x1 ;  /* 0x000000203a322211 */ /* 0x048fe200078808ff */
[----:B------:R0:W2:Y:S03]  /*0cc0*/  @P5 LDG.E.128 R24, desc[UR4][R36.64] ;  /* 0x0000000424185981 */ /* 0x0000a6000c1e1d00 */
[----:B------:R-:W-:-:S02]  /*0cd0*/  @P2 LEA.HI.X R51, R58, R33, R38, 0x1, P4 ;  /* 0x000000213a332211 */ /* 0x000fc400020f0c26 */
[----:B------:R-:W-:Y:S01]  /*0ce0*/  CS2R R32, SRZ ;  /* 0x0000000000207805 */ /* 0x000fe2000001ff00 */
[----:B------:R1:W3:Y:S01]  /*0cf0*/  @P5 LDG.E.128 R28, desc[UR4][R34.64] ;  /* 0x00000004221c5981 */ /* 0x0002e2000c1e1d00 */
[----:B------:R-:W-:Y:S02]  /*0d00*/  CS2R R38, SRZ ;  /* 0x0000000000267805 */ /* 0x000fe4000001ff00 */
[----:B0-----:R-:W-:Y:S02]  /*0d10*/  CS2R R36, SRZ ;  /* 0x0000000000247805 */ /* 0x001fe4000001ff00 */
[----:B-1----:R-:W-:-:S04]  /*0d20*/  CS2R R34, SRZ ;  /* 0x0000000000227805 */ /* 0x002fc8000001ff00 */
[----:B------:R0:W3:Y:S04]  /*0d30*/  @P2 LDG.E.128 R36, desc[UR4][R50.64] ;  /* 0x0000000432242981 */ /* 0x0000e8000c1e1d00 */
[----:B------:R1:W3:Y:S01]  /*0d40*/  @P2 LDG.E.128 R32, desc[UR4][R52.64] ;  /* 0x0000000434202981 */ /* 0x0002e2000c1e1d00 */
[----:B------:R-:W-:Y:S02]  /*0d50*/  ISETP.NE.AND P5, PT, R45, RZ, PT ;  /* 0x000000ff2d00720c */ /* 0x000fe40003fa5270 */
[----:B------:R-:W-:Y:S01]  /*0d60*/  @P0 LEA R48, R0, R48, 0x7 ;  /* 0x0000003000300211 */ /* 0x000fe200078e38ff */
[----:B------:R-:W-:Y:S01]  /*0d70*/  BSSY B0, `(.L_x_7369) ;  /* 0x000009b000007945 */ /* 0x000fe20003800000 */
[-C--:B------:R-:W-:Y:S02]  /*0d80*/  ISETP.GE.AND P4, PT, R44, R47.reuse, PT ;  /* 0x0000002f2c00720c */ /* 0x080fe40003f86270 */
[----:B------:R-:W-:Y:S01]  /*0d90*/  ISETP.GE.AND P2, PT, R43, R47, PT ;  /* 0x0000002f2b00720c */ /* 0x000fe20003f46270 */
[----:B----4-:R-:W-:-:S02]  /*0da0*/  HADD2.F32 R49, -RZ, R8.H0_H0 ;  /* 0x20000008ff317230 */ /* 0x010fc40000004100 */
[----:B------:R-:W-:Y:S02]  /*0db0*/  HADD2.F32 R8, -RZ, R8.H1_H1 ;  /* 0x30000008ff087230 */ /* 0x000fe40000004100 */
[----:B------:R-:W-:Y:S02]  /*0dc0*/  HADD2.F32 R59, -RZ, R12.H1_H1 ;  /* 0x3000000cff3b7230 */ /* 0x000fe40000004100 */
[--C-:B------:R-:W-:Y:S02]  /*0dd0*/  HADD2.F32 R54, -RZ, R9.reuse.H0_H0 ;  /* 0x20000009ff367230 */ /* 0x100fe40000004100 */
[----:B------:R-:W-:Y:S02]  /*0de0*/  HADD2.F32 R55, -RZ, R9.H1_H1 ;  /* 0x30000009ff377230 */ /* 0x000fe40000004100 */
[----:B------:R-:W-:Y:S01]  /*0df0*/  FMUL.FTZ R8, R8, R59 ;  /* 0x0000003b08087220 */ /* 0x000fe20000410000 */
[--C-:B------:R-:W-:Y:S02]  /*0e00*/  HADD2.F32 R9, -RZ, R10.reuse.H0_H0 ;  /* 0x2000000aff097230 */ /* 0x100fe40000004100 */
[----:B------:R-:W-:-:S02]  /*0e10*/  HADD2.F32 R57, -RZ, R10.H1_H1 ;  /* 0x3000000aff397230 */ /* 0x000fc40000004100 */
[----:B------:R-:W-:Y:S02]  /*0e20*/  HADD2.F32 R58, -RZ, R12.H0_H0 ;  /* 0x2000000cff3a7230 */ /* 0x000fe40000004100 */
[--C-:B0-----:R-:W-:Y:S02]  /*0e30*/  HADD2.F32 R51, -RZ, R13.reuse.H0_H0 ;  /* 0x2000000dff337230 */ /* 0x101fe40000004100 */
[----:B------:R-:W-:Y:S02]  /*0e40*/  HADD2.F32 R50, -RZ, R13.H1_H1 ;  /* 0x3000000dff327230 */ /* 0x000fe40000004100 */
[--C-:B------:R-:W-:Y:S02]  /*0e50*/  HADD2.F32 R13, -RZ, R15.reuse.H0_H0 ;  /* 0x2000000fff0d7230 */ /* 0x100fe40000004100 */
[----:B------:R-:W-:Y:S02]  /*0e60*/  HADD2.F32 R10, -RZ, R15.H1_H1 ;  /* 0x3000000fff0a7230 */ /* 0x000fe40000004100 */
[----:B------:R-:W-:-:S02]  /*0e70*/  HADD2.F32 R12, -RZ, R14.H0_H0 ;  /* 0x2000000eff0c7230 */ /* 0x000fc40000004100 */
[----:B------:R-:W-:Y:S02]  /*0e80*/  HADD2.F32 R14, -RZ, R14.H1_H1 ;  /* 0x3000000eff0e7230 */ /* 0x000fe40000004100 */
[----:B-1----:R-:W-:Y:S02]  /*0e90*/  HADD2.F32 R52, -RZ, R20.H1_H1 ;  /* 0x30000014ff347230 */ /* 0x002fe40000004100 */
[--C-:B------:R-:W-:Y:S02]  /*0ea0*/  HADD2.F32 R53, -RZ, R16.reuse.H1_H1 ;  /* 0x30000010ff357230 */ /* 0x100fe40000004100 */
[----:B------:R-:W-:Y:S02]  /*0eb0*/  HADD2.F32 R16, -RZ, R16.H0_H0 ;  /* 0x20000010ff107230 */ /* 0x000fe40000004100 */
[----:B------:R-:W-:Y:S02]  /*0ec0*/  HADD2.F32 R15, -RZ, R20.H0_H0 ;  /* 0x20000014ff0f7230 */ /* 0x000fe40000004100 */
[----:B------:R-:W-:Y:S01]  /*0ed0*/  FMUL.FTZ R59, R53, R52 ;  /* 0x00000034353b7220 */ /* 0x000fe20000410000 */
[----:B------:R-:W-:Y:S01]  /*0ee0*/  FFMA.FTZ R53, R49, R58, R8 ;  /* 0x0000003a31357223 */ /* 0x000fe20000010008 */
[----:B------:R-:W-:-:S02]  /*0ef0*/  HADD2.F32 R8, -RZ, R17.H0_H0 ;  /* 0x20000011ff087230 */ /* 0x000fc40000004100 */
[----:B------:R-:W-:Y:S02]  /*0f00*/  HADD2.F32 R49, -RZ, R21.H0_H0 ;  /* 0x20000015ff317230 */ /* 0x000fe40000004100 */
[----:B------:R-:W-:Y:S01]  /*0f10*/  FFMA.FTZ R15, R16, R15, R59 ;  /* 0x0000000f100f7223 */ /* 0x000fe2000001003b */
[----:B------:R-:W-:Y:S02]  /*0f20*/  HADD2.F32 R17, -RZ, R17.H1_H1 ;  /* 0x30000011ff117230 */ /* 0x000fe40000004100 */
[----:B------:R-:W-:Y:S02]  /*0f30*/  HADD2.F32 R16, -RZ, R21.H1_H1 ;  /* 0x30000015ff107230 */ /* 0x000fe40000004100 */
[----:B------:R-:W-:Y:S01]  /*0f40*/  FFMA.FTZ R20, R8, R49, R15 ;  /* 0x0000003108147223 */ /* 0x000fe2000001000f */
[----:B------:R-:W-:Y:S01]  /*0f50*/  FFMA.FTZ R54, R54, R51, R53 ;  /* 0x0000003336367223 */ /* 0x000fe20000010035 */
[----:B------:R-:W-:Y:S02]  /*0f60*/  HADD2.F32 R8, -RZ, R18.H0_H0 ;  /* 0x20000012ff087230 */ /* 0x000fe40000004100 */
[----:B------:R-:W-:-:S02]  /*0f70*/  HADD2.F32 R15, -RZ, R22.H0_H0 ;  /* 0x20000016ff0f7230 */ /* 0x000fc40000004100 */
[----:B------:R-:W-:Y:S01]  /*0f80*/  FFMA.FTZ R17, R17, R16, R20 ;  /* 0x0000001011117223 */ /* 0x000fe20000010014 */
[----:B------:R-:W-:-:S03]  /*0f90*/  FFMA.FTZ R50, R55, R50, R54 ;  /* 0x0000003237327223 */ /* 0x000fc60000010036 */
[----:B------:R-:W-:Y:S01]  /*0fa0*/  FFMA.FTZ R17, R8, R15, R17 ;  /* 0x0000000f08117223 */ /* 0x000fe20000010011 */
[----:B------:R-:W-:Y:S01]  /*0fb0*/  FFMA.FTZ R12, R9, R12, R50 ;  /* 0x0000000c090c7223 */ /* 0x000fe20000010032 */
[--C-:B------:R-:W-:Y:S02]  /*0fc0*/  HADD2.F32 R15, -RZ, R23.reuse.H0_H0 ;  /* 0x20000017ff0f7230 */ /* 0x100fe40000004100 */
[----:B------:R-:W-:Y:S02]  /*0fd0*/  HADD2.F32 R8, -RZ, R23.H1_H1 ;  /* 0x30000017ff087230 */ /* 0x000fe40000004100 */
[----:B------:R-:W-:Y:S02]  /*0fe0*/  HADD2.F32 R9, -RZ, R22.H1_H1 ;  /* 0x30000016ff097230 */ /* 0x000fe40000004100 */
[----:B------:R-:W-:Y:S02]  /*0ff0*/  HADD2.F32 R18, -RZ, R18.H1_H1 ;  /* 0x30000012ff127230 */ /* 0x000fe40000004100 */
[----:B--2---:R-:W-:-:S02]  /*1000*/  HADD2.F32 R21, -RZ, R24.H0_H0 ;  /* 0x20000018ff157230 */ /* 0x004fc40000004100 */
[----:B------:R-:W-:Y:S02]  /*1010*/  HADD2.F32 R24, -RZ, R24.H1_H1 ;  /* 0x30000018ff187230 */ /* 0x000fe40000004100 */
[--C-:B---3--:R-:W-:Y:S02]  /*1020*/  HADD2.F32 R50, -RZ, R28.reuse.H0_H0 ;  /* 0x2000001cff327230 */ /* 0x108fe40000004100 */
[----:B------:R-:W-:Y:S02]  /*1030*/  HADD2.F32 R23, -RZ, R28.H1_H1 ;  /* 0x3000001cff177230 */ /* 0x000fe40000004100 */
[--C-:B------:R-:W-:Y:S02]  /*1040*/  HADD2.F32 R28, -RZ, R29.reuse.H0_H0 ;  /* 0x2000001dff1c7230 */ /* 0x100fe40000004100 */
[----:B------:R-:W-:Y:S02]  /*1050*/  HADD2.F32 R20, -RZ, R29.H1_H1 ;  /* 0x3000001dff147230 */ /* 0x000fe40000004100 */
[----:B------:R-:W-:Y:S01]  /*1060*/  FMUL.FTZ R24, R24, R23 ;  /* 0x0000001718187220 */ /* 0x000fe20000410000 */
[----:B------:R-:W-:-:S02]  /*1070*/  HADD2.F32 R29, -RZ, R36.H1_H1 ;  /* 0x30000024ff1d7230 */ /* 0x000fc40000004100 */
[--C-:B------:R-:W-:Y:S02]  /*1080*/  HADD2.F32 R22, -RZ, R32.reuse.H1_H1 ;  /* 0x30000020ff167230 */ /* 0x100fe40000004100 */
[----:B------:R-:W-:Y:S01]  /*1090*/  FFMA.FTZ R9, R18, R9, R17 ;  /* 0x0000000912097223 */ /* 0x000fe20000010011 */
[----:B------:R-:W-:Y:S02]  /*10a0*/  HADD2.F32 R32, -RZ, R32.H0_H0 ;  /* 0x20000020ff207230 */ /* 0x000fe40000004100 */
[----:B------:R-:W-:Y:S02]  /*10b0*/  HADD2.F32 R23, -RZ, R36.H0_H0 ;  /* 0x20000024ff177230 */ /* 0x000fe40000004100 */
[----:B------:R-:W-:Y:S01]  /*10c0*/  FMUL.FTZ R29, R22, R29 ;  /* 0x0000001d161d7220 */ /* 0x000fe20000410000 */
[----:B------:R-:W-:Y:S02]  /*10d0*/  HADD2.F32 R17, -RZ, R25.H0_H0 ;  /* 0x20000019ff117230 */ /* 0x000fe40000004100 */
[----:B------:R-:W-:Y:S01]  /*10e0*/  FFMA.FTZ R24, R21, R50, R24 ;  /* 0x0000003215187223 */ /* 0x000fe20000010018 */
[----:B------:R-:W-:-:S02]  /*10f0*/  HADD2.F32 R56, -RZ, R11.H0_H0 ;  /* 0x2000000bff387230 */ /* 0x000fc40000004100 */
[----:B------:R-:W-:Y:S01]  /*1100*/  FFMA.FTZ R57, R57, R14, R12 ;  /* 0x0000000e39397223 */ /* 0x000fe2000001000c */
[----:B------:R-:W-:Y:S02]  /*1110*/  HADD2.F32 R21, -RZ, R33.H0_H0 ;  /* 0x20000021ff157230 */ /* 0x000fe40000004100 */
[----:B------:R-:W-:Y:S01]  /*1120*/  FFMA.FTZ R32, R32, R23, R29 ;  /* 0x0000001720207223 */ /* 0x000fe2000001001d */
[----:B------:R-:W-:Y:S02]  /*1130*/  HADD2.F32 R22, -RZ, R37.H0_H0 ;  /* 0x20000025ff167230 */ /* 0x000fe40000004100 */
[----:B------:R-:W-:Y:S01]  /*1140*/  FFMA.FTZ R28, R17, R28, R24 ;  /* 0x0000001c111c7223 */ /* 0x000fe20000010018 */
[----:B------:R-:W-:Y:S02]  /*1150*/  HADD2.F32 R25, -RZ, R25.H1_H1 ;  /* 0x30000019ff197230 */ /* 0x000fe40000004100 */
[----:B------:R-:W-:Y:S01]  /*1160*/  FFMA.FTZ R56, R56, R13, R57 ;  /* 0x0000000d38387223 */ /* 0x000fe20000010039 */
[----:B------:R-:W-:-:S02]  /*1170*/  HADD2.F32 R12, -RZ, R19.H0_H0 ;  /* 0x20000013ff0c7230 */ /* 0x000fc40000004100 */
[----:B------:R-:W-:Y:S01]  /*1180*/  FFMA.FTZ R22, R21, R22, R32 ;  /* 0x0000001615167223 */ /* 0x000fe20000010020 */
[----:B------:R-:W-:Y:S02]  /*1190*/  HADD2.F32 R33, -RZ, R33.H1_H1 ;  /* 0x30000021ff217230 */ /* 0x000fe40000004100 */
[----:B------:R-:W-:Y:S02]  /*11a0*/  HADD2.F32 R24, -RZ, R37.H1_H1 ;  /* 0x30000025ff187230 */ /* 0x000fe40000004100 */
[----:B------:R-:W-:Y:S01]  /*11b0*/  FFMA.FTZ R28, R25, R20, R28 ;  /* 0x00000014191c7223 */ /* 0x000fe2000001001c */
[----:B------:R-:W-:Y:S02]  /*11c0*/  HADD2.F32 R13, -RZ, R26.H0_H0 ;  /* 0x2000001aff0d7230 */ /* 0x000fe40000004100 */
[----:B------:R-:W-:Y:S02]  /*11d0*/  HADD2.F32 R18, -RZ, R30.H0_H0 ;  /* 0x2000001eff127230 */ /* 0x000fe40000004100 */
[----:B------:R-:W-:Y:S01]  /*11e0*/  FFMA.FTZ R12, R12, R15, R9 ;  /* 0x0000000f0c0c7223 */ /* 0x000fe20000010009 */
        /* <DEDUP_REMOVED lines=8> */
[----:B------:R-:W-:-:S02]  /*1270*/  HADD2.F32 R21, -RZ, R38.H1_H1 ;  /* 0x30000026ff157230 */ /* 0x000fc40000004100 */
[----:B------:R-:W-:Y:S01]  /*1280*/  FFMA.FTZ R26, R26, R15, R13 ;  /* 0x0000000f1a1a7223 */ /* 0x000fe2000001000d */
[----:B------:R-:W-:Y:S02]  /*1290*/  HADD2.F32 R9, -RZ, R27.H0_H0 ;  /* 0x2000001bff097230 */ /* 0x000fe40000004100 */
[----:B------:R-:W-:Y:S02]  /*12a0*/  HADD2.F32 R16, -RZ, R31.H0_H0 ;  /* 0x2000001fff107230 */ /* 0x000fe40000004100 */
[----:B------:R-:W-:Y:S01]  /*12b0*/  FFMA.FTZ R34, R34, R21, R17 ;  /* 0x0000001522227223 */ /* 0x000fe20000010011 */
[----:B------:R-:W-:Y:S02]  /*12c0*/  HADD2.F32 R13, -RZ, R35.H0_H0 ;  /* 0x20000023ff0d7230 */ /* 0x000fe40000004100 */
[----:B------:R-:W-:Y:S02]  /*12d0*/  HADD2.F32 R18, -RZ, R39.H0_H0 ;  /* 0x20000027ff127230 */ /* 0x000fe40000004100 */
[----:B------:R-:W-:Y:S01]  /*12e0*/  FFMA.FTZ R26, R9, R16, R26 ;  /* 0x00000010091a7223 */ /* 0x000fe2000001001a */
[----:B------:R-:W-:-:S02]  /*12f0*/  HADD2.F32 R11, -RZ, R11.H1_H1 ;  /* 0x3000000bff0b7230 */ /* 0x000fc40000004100 */
[----:B------:R-:W-:Y:S02]  /*1300*/  HADD2.F32 R19, -RZ, R19.H1_H1 ;  /* 0x30000013ff137230 */ /* 0x000fe40000004100 */
[----:B------:R-:W-:Y:S01]  /*1310*/  FFMA.FTZ R18, R13, R18, R34 ;  /* 0x000000120d127223 */ /* 0x000fe20000010022 */
[----:B------:R-:W-:Y:S02]  /*1320*/  HADD2.F32 R27, -RZ, R27.H1_H1 ;  /* 0x3000001bff1b7230 */ /* 0x000fe40000004100 */
[----:B------:R-:W-:Y:S02]  /*1330*/  HADD2.F32 R14, -RZ, R31.H1_H1 ;  /* 0x3000001fff0e7230 */ /* 0x000fe40000004100 */
[----:B------:R-:W-:Y:S02]  /*1340*/  HADD2.F32 R35, -RZ, R35.H1_H1 ;  /* 0x30000023ff237230 */ /* 0x000fe40000004100 */
[----:B------:R-:W-:Y:S02]  /*1350*/  HADD2.F32 R16, -RZ, R39.H1_H1 ;  /* 0x30000027ff107230 */ /* 0x000fe40000004100 */
[----:B------:R-:W-:Y:S01]  /*1360*/  FFMA.FTZ R10, R11, R10, R56 ;  /* 0x0000000a0b0a7223 */ /* 0x000fe20000010038 */
[----:B------:R-:W-:Y:S01]  /*1370*/  FFMA.FTZ R12, R19, R8, R12 ;  /* 0x00000008130c7223 */ /* 0x000fe2000001000c */
[----:B------:R-:W-:Y:S01]  /*1380*/  FFMA.FTZ R26, R27, R14, R26 ;  /* 0x0000000e1b1a7223 */ /* 0x000fe2000001001a */
        /* <DEDUP_REMOVED lines=13> */
[----:B0-----:R-:W-:-:S02]  /*1460*/  FADD.FTZ R12, R9, R8 ;  /* 0x00000008090c7221 */ /* 0x001fc40000010000 */
[----:B------:R-:W0:Y:S01]  /*1470*/  LDC.64 R8, c[0x0][0x2d0] ;  /* 0x0000b400ff087b82 */ /* 0x000e220000000a00 */
[----:B-1----:R-:W-:Y:S01]  /*1480*/  FADD.FTZ R14, R11, R14 ;  /* 0x0000000e0b0e7221 */ /* 0x002fe20000010000 */
[----:B--2---:R-:W-:Y:S01]  /*1490*/  FADD.FTZ R17, R16, R13 ;  /* 0x0000000d10117221 */ /* 0x004fe20000010000 */
[----:B---3--:R-:W-:Y:S01]  /*14a0*/  FADD.FTZ R20, R19, R10 ;  /* 0x0000000a13147221 */ /* 0x008fe20000010000 */
[----:B------:R-:W1:Y:S04]  /*14b0*/  SHFL.BFLY PT, R13, R12, 0x1, 0x1f ;  /* 0x0c201f000c0d7f89 */ /* 0x000e6800000e0000 */
[----:B------:R-:W2:Y:S04]  /*14c0*/  SHFL.BFLY PT, R15, R14, 0x1, 0x1f ;  /* 0x0c201f000e0f7f89 */ /* 0x000ea800000e0000 */
[----:B------:R-:W3:Y:S04]  /*14d0*/  SHFL.BFLY PT, R18, R17, 0x1, 0x1f ;  /* 0x0c201f0011127f89 */ /* 0x000ee800000e0000 */
[----:B------:R-:W4:Y:S01]  /*14e0*/  SHFL.BFLY PT, R21, R20, 0x1, 0x1f ;  /* 0x0c201f0014157f89 */ /* 0x000f2200000e0000 */
[----:B------:R-:W-:Y:S01]  /*14f0*/  @P0 SHF.R.S32.HI R11, RZ, 0x1f, R48 ;  /* 0x0000001fff0b0819 */ /* 0x000fe20000011430 */
[----:B------:R-:W-:-:S03]  /*1500*/  HFMA2.MMA R10, -RZ, RZ, 0, 0 ;  /* 0x00000000ff0a7435 */ /* 0x000fc600000001ff */
[----:B------:R-:W-:-:S04]  /*1510*/  @P0 LEA.HI R11, R11, R48, RZ, 0x7 ;  /* 0x000000300b0b0211 */ /* 0x000fc800078f38ff */
[----:B------:R-:W-:Y:S02]  /*1520*/  @P0 LOP3.LUT R10, R11, 0xffffff80, RZ, 0xc0, !PT ;  /* 0xffffff800b0a0812 */ /* 0x000fe400078ec0ff */
[----:B------:R-:W-:Y:S01]  /*1530*/  ISETP.GE.AND P0, PT, R46, R47, PT ;  /* 0x0000002f2e00720c */ /* 0x000fe20003f06270 */
[----:B-1----:R-:W-:Y:S01]  /*1540*/  FADD.FTZ R19, R12, R13 ;  /* 0x0000000d0c137221 */ /* 0x002fe20000010000 */
[----:B--2---:R-:W-:Y:S01]  /*1550*/  FADD.FTZ R15, R14, R15 ;  /* 0x0000000f0e0f7221 */ /* 0x004fe20000010000 */
[----:B---3--:R-:W-:Y:S01]  /*1560*/  FADD.FTZ R18, R17, R18 ;  /* 0x0000001211127221 */ /* 0x008fe20000010000 */
[----:B----4-:R-:W-:Y:S01]  /*1570*/  FADD.FTZ R21, R20, R21 ;  /* 0x0000001514157221 */ /* 0x010fe20000010000 */
[----:B0-----:R-:W-:Y:S08]  /*1580*/  @P5 BRA `(.L_x_7370) ;  /* 0x0000000000645947 */ /* 0x001ff00003800000 */
[----:B------:R-:W0:Y:S01]  /*1590*/  LDC.64 R16, c[0x0][0x278] ;  /* 0x00009e00ff107b82 */ /* 0x000e220000000a00 */
[----:B------:R-:W-:Y:S01]  /*15a0*/  SHF.R.S32.HI R14, RZ, 0x1f, R10 ;  /* 0x0000001fff0e7819 */ /* 0x000fe2000001140a */
[----:B------:R-:W-:Y:S01]  /*15b0*/  ULDC.64 UR8, c[0x0][0x280] ;  /* 0x0000a00000087ab9 */ /* 0x000fe20000000a00 */
[----:B------:R-:W-:Y:S02]  /*15c0*/  IADD3 R12, P5, R5, R10, RZ ;  /* 0x0000000a050c7210 */ /* 0x000fe40007fbe0ff */
[----:B------:R-:W-:Y:S02]  /*15d0*/  FSEL R15, R15, RZ, !P4 ;  /* 0x000000ff0f0f7208 */ /* 0x000fe40006000000 */
[----:B------:R-:W-:Y:S01]  /*15e0*/  LEA.HI.X.SX32 R13, R5, R14, 0x1, P5 ;  /* 0x0000000e050d7211 */ /* 0x000fe200028f0eff */
[C---:B0-----:R-:W-:Y:S02]  /*15f0*/  IMAD R14, R16.reuse, UR7, RZ ;  /* 0x00000007100e7c24 */ /* 0x041fe4000f8e02ff */
[----:B------:R-:W-:-:S04]  /*1600*/  IMAD.WIDE.U32 R12, R16, UR6, R12 ;  /* 0x00000006100c7c25 */ /* 0x000fc8000f8e000c */
[----:B------:R-:W-:Y:S01]  /*1610*/  IMAD R11, R17, UR6, R14 ;  /* 0x00000006110b7c24 */ /* 0x000fe2000f8e020e */
[----:B------:R-:W-:Y:S01]  /*1620*/  FSEL R17, R18, RZ, !P2 ;  /* 0x000000ff12117208 */ /* 0x000fe20005000000 */
[----:B------:R-:W-:-:S03]  /*1630*/  IMAD R14, R41, UR8, RZ ;  /* 0x00000008290e7c24 */ /* 0x000fc6000f8e02ff */
[----:B------:R-:W-:Y:S01]  /*1640*/  IADD3 R13, R13, R11, RZ ;  /* 0x0000000b0d0d7210 */ /* 0x000fe20007ffe0ff */
[C---:B------:R-:W-:Y:S02]  /*1650*/  IMAD R11, R7.reuse, UR9, R14 ;  /* 0x00000009070b7c24 */ /* 0x040fe4000f8e020e */
[----:B------:R-:W-:Y:S01]  /*1660*/  IMAD.WIDE.U32 R12, R7, UR8, R12 ;  /* 0x00000008070c7c25 */ /* 0x000fe2000f8e000c */
[----:B------:R-:W-:Y:S02]  /*1670*/  ULDC.64 UR8, c[0x0][0x260] ;  /* 0x0000980000087ab9 */ /* 0x000fe40000000a00 */
[----:B------:R-:W-:-:S04]  /*1680*/  IADD3 R6, P5, R6, R12, RZ ;  /* 0x0000000c06067210 */ /* 0x000fc80007fbe0ff */
[----:B------:R-:W-:Y:S02]  /*1690*/  IADD3.X R13, R42, R13, R11, P5, !PT ;  /* 0x0000000d2a0d7210 */ /* 0x000fe40002ffe40b */
[C---:B------:R-:W-:Y:S02]  /*16a0*/  LEA R12, P5, R6.reuse, UR8, 0x2 ;  /* 0x00000008060c7c11 */ /* 0x040fe4000f8a10ff */
[----:B------:R-:W-:Y:S02]  /*16b0*/  FSEL R11, R19, RZ, !P3 ;  /* 0x000000ff130b7208 */ /* 0x000fe40005800000 */
[----:B------:R-:W-:Y:S02]  /*16c0*/  LEA.HI.X R13, R6, UR9, R13, 0x2, P5 ;  /* 0x00000009060d7c11 */ /* 0x000fe4000a8f140d */
[----:B------:R-:W-:-:S03]  /*16d0*/  FSEL R19, R21, RZ, !P0 ;  /* 0x000000ff15137208 */ /* 0x000fc60004000000 */
[----:B------:R0:W-:Y:S04]  /*16e0*/  STG.E desc[UR4][R12.64], R11 ;  /* 0x0000000b0c007986 */ /* 0x0001e8000c101904 */
[----:B------:R0:W-:Y:S04]  /*16f0*/  STG.E desc[UR4][R12.64+0x80], R15 ;  /* 0x0000800f0c007986 */ /* 0x0001e8000c101904 */
[----:B------:R0:W-:Y:S04]  /*1700*/  STG.E desc[UR4][R12.64+0x100], R17 ;  /* 0x000100110c007986 */ /* 0x0001e8000c101904 */
[----:B------:R0:W-:Y:S02]  /*1710*/  STG.E desc[UR4][R12.64+0x180], R19 ;  /* 0x000180130c007986 */ /* 0x0001e4000c101904 */
.L_x_7370:
[----:B------:R-:W-:Y:S05]  /*1720*/  BSYNC B0 ;  /* 0x0000000000007941 */ /* 0x000fea0003800000 */
.L_x_7369:
[----:B------:R-:W-:Y:S01]  /*1730*/  IADD3 R4, R4, 0x7f, RZ ;  /* 0x0000007f04047810 */ /* 0x000fe20007ffe0ff */
[----:B------:R-:W-:Y:S01]  /*1740*/  BSSY B0, `(.L_x_7371) ;  /* 0x0000029000007945 */ /* 0x000fe20003800000 */
[----:B0-----:R-:W-:Y:S02]  /*1750*/  SHF.L.U32 R12, R10, 0x6, RZ ;  /* 0x000000060a0c7819 */ /* 0x001fe400000006ff */
[----:B------:R-:W-:Y:S02]  /*1760*/  SHF.R.S32.HI R11, RZ, 0x1f, R4 ;  /* 0x0000001fff0b7819 */ /* 0x000fe40000011404 */
[----:B------:R-:W-:Y:S02]  /*1770*/  SHF.L.U32 R13, R2, 0xd, RZ ;  /* 0x0000000d020d7819 */ /* 0x000fe400000006ff */
[----:B------:R-:W-:Y:S02]  /*1780*/  LEA.HI R11, R11, R4, RZ, 0x7 ;  /* 0x000000040b0b7211 */ /* 0x000fe400078f38ff */
[----:B------:R-:W-:-:S02]  /*1790*/  SHF.L.U32 R6, R3, 0x2, RZ ;  /* 0x0000000203067819 */ /* 0x000fc400000006ff */
[----:B------:R-:W-:Y:S02]  /*17a0*/  LOP3.LUT R4, R11, 0xffffff80, RZ, 0xc0, !PT ;  /* 0xffffff800b047812 */ /* 0x000fe400078ec0ff */
[----:B------:R-:W-:Y:S02]  /*17b0*/  SHF.R.S32.HI R14, RZ, 0x1f, R12 ;  /* 0x0000001fff0e7819 */ /* 0x000fe4000001140c */
[----:B------:R-:W-:Y:S02]  /*17c0*/  IADD3 R4, -R5, R4, RZ ;  /* 0x0000000405047210 */ /* 0x000fe40007ffe1ff */
[--C-:B------:R-:W-:Y:S02]  /*17d0*/  IADD3 R12, P0, P2, R12, R6, R13.reuse ;  /* 0x000000060c0c7210 */ /* 0x100fe40007a1e00d */
[----:B------:R-:W-:Y:S02]  /*17e0*/  ISETP.GE.OR P1, PT, R3, R4, P1 ;  /* 0x000000040300720c */ /* 0x000fe40000f26670 */
[----:B------:R-:W-:-:S02]  /*17f0*/  SHF.R.S32.HI R13, RZ, 0x1f, R13 ;  /* 0x0000001fff0d7819 */ /* 0x000fc4000001140d */
[----:B------:R-:W-:-:S04]  /*1800*/  SHF.R.S32.HI R6, RZ, 0x1f, R6 ;  /* 0x0000001fff067819 */ /* 0x000fc80000011406 */
[----:B------:R-:W-:Y:S01]  /*1810*/  IADD3.X R13, R14, R6, R13, P0, P2 ;  /* 0x000000060e0d7210 */ /* 0x000fe200007e440d */
[----:B------:R-:W-:-:S04]  /*1820*/  IMAD R6, R8, UR7, RZ ;  /* 0x0000000708067c24 */ /* 0x000fc8000f8e02ff */
[----:B------:R-:W-:Y:S02]  /*1830*/  IMAD R9, R9, UR6, R6 ;  /* 0x0000000609097c24 */ /* 0x000fe4000f8e0206 */
[----:B------:R-:W-:-:S05]  /*1840*/  IMAD.WIDE.U32 R12, R8, UR6, R12 ;  /* 0x00000006080c7c25 */ /* 0x000fca000f8e000c */
[----:B------:R-:W-:Y:S01]  /*1850*/  IADD3 R11, R13, R9, RZ ;  /* 0x000000090d0b7210 */ /* 0x000fe20007ffe0ff */
[----:B------:R-:W-:Y:S06]  /*1860*/  @P1 BRA `(.L_x_7372) ;  /* 0x0000000000581947 */ /* 0x000fec0003800000 */
[----:B------:R-:W0:Y:S01]  /*1870*/  LDC.64 R8, c[0x0][0x2a8] ;  /* 0x0000aa00ff087b82 */ /* 0x000e220000000a00 */
[----:B------:R-:W-:Y:S01]  /*1880*/  SHF.R.S32.HI R6, RZ, 0x1f, R5 ;  /* 0x0000001fff067819 */ /* 0x000fe20000011405 */
[----:B------:R-:W-:Y:S01]  /*1890*/  ULDC.64 UR8, c[0x0][0x2b0] ;  /* 0x0000ac0000087ab9 */ /* 0x000fe20000000a00 */
[--C-:B------:R-:W-:Y:S02]  /*18a0*/  IADD3 R4, P0, P1, R10, R5, R3.reuse ;  /* 0x000000050a047210 */ /* 0x100fe4000791e003 */
[----:B------:R-:W-:Y:S02]  /*18b0*/  SHF.R.S32.HI R14, RZ, 0x1f, R10 ;  /* 0x0000001fff0e7819 */ /* 0x000fe4000001140a */
[----:B------:R-:W-:-:S04]  /*18c0*/  SHF.R.S32.HI R5, RZ, 0x1f, R3 ;  /* 0x0000001fff057819 */ /* 0x000fc80000011403 */
[----:B------:R-:W-:Y:S02]  /*18d0*/  IADD3.X R5, R14, R6, R5, P0, P1 ;  /* 0x000000060e057210 */ /* 0x000fe400007e2405 */
[----:B-----5:R-:W-:Y:S01]  /*18e0*/  FSETP.NEU.FTZ.AND P0, PT, R40, -INF , PT ;  /* 0xff8000002800780b */ /* 0x020fe20003f1d000 */
[C---:B0-----:R-:W-:Y:S02]  /*18f0*/  IMAD R6, R8.reuse, UR7, RZ ;  /* 0x0000000708067c24 */ /* 0x041fe4000f8e02ff */
[----:B------:R-:W-:-:S04]  /*1900*/  IMAD.WIDE.U32 R4, R8, UR6, R4 ;  /* 0x0000000608047c25 */ /* 0x000fc8000f8e0004 */
[----:B------:R-:W-:Y:S02]  /*1910*/  IMAD R9, R9, UR6, R6 ;  /* 0x0000000609097c24 */ /* 0x000fe4000f8e0206 */
[----:B------:R-:W-:-:S03]  /*1920*/  IMAD R6, R41, UR8, RZ ;  /* 0x0000000829067c24 */ /* 0x000fc6000f8e02ff */
[----:B------:R-:W-:Y:S01]  /*1930*/  IADD3 R5, R5, R9, RZ ;  /* 0x0000000905057210 */ /* 0x000fe20007ffe0ff */
[C---:B------:R-:W-:Y:S02]  /*1940*/  IMAD R9, R7.reuse, UR9, R6 ;  /* 0x0000000907097c24 */ /* 0x040fe4000f8e0206 */
[----:B------:R-:W-:Y:S01]  /*1950*/  FMUL.FTZ R6, R40, 1.4426950216293334961 ;  /* 0x3fb8aa3b28067820 */ /* 0x000fe20000410000 */
[----:B------:R-:W-:Y:S01]  /*1960*/  IMAD.WIDE.U32 R4, R7, UR8, R4 ;  /* 0x0000000807047c25 */ /* 0x000fe2000f8e0004 */
[----:B------:R-:W-:-:S04]  /*1970*/  ULDC.64 UR8, c[0x0][0x2a0] ;  /* 0x0000a80000087ab9 */ /* 0x000fc80000000a00 */
[----:B------:R-:W-:Y:S02]  /*1980*/  IADD3 R5, R5, R9, RZ ;  /* 0x0000000905057210 */ /* 0x000fe40007ffe0ff */
[----:B------:R-:W-:-:S04]  /*1990*/  LEA R8, P1, R4, UR8, 0x2 ;  /* 0x0000000804087c11 */ /* 0x000fc8000f8210ff */
[----:B------:R-:W-:Y:S02]  /*19a0*/  LEA.HI.X R9, R4, UR9, R5, 0x2, P1 ;  /* 0x0000000904097c11 */ /* 0x000fe400088f1405 */
[----:B------:R-:W-:-:S05]  /*19b0*/  FSEL R5, R6, RZ, P0 ;  /* 0x000000ff06057208 */ /* 0x000fca0000000000 */
[----:B------:R0:W-:Y:S02]  /*19c0*/  STG.E desc[UR4][R8.64], R5 ;  /* 0x0000000508007986 */ /* 0x0001e4000c101904 */
.L_x_7372:
[----:B------:R-:W-:Y:S05]  /*19d0*/  BSYNC B0 ;  /* 0x0000000000007941 */ /* 0x000fea0003800000 */
.L_x_7371:
[----:B------:R-:W-:Y:S01]  /*19e0*/  ULDC.64 UR10, c[0x0][0x2e8] ;  /* 0x0000ba00000a7ab9 */ /* 0x000fe20000000a00 */
[----:B------:R-:W-:Y:S01]  /*19f0*/  ULDC.64 UR8, c[0x0][0x2d8] ;  /* 0x0000b60000087ab9 */ /* 0x000fe20000000a00 */
[----:B------:R-:W-:Y:S01]  /*1a00*/  MOV R10, R12 ;  /* 0x0000000c000a7202 */ /* 0x000fe20000000f00 */
[----:B------:R-:W-:Y:S01]  /*1a10*/  IMAD R6, R41, UR8, RZ ;  /* 0x0000000829067c24 */ /* 0x000fe2000f8e02ff */
[----:B------:R-:W-:-:S03]  /*1a20*/  ISETP.NE.U32.AND P0, PT, RZ, UR10, PT ;  /* 0x0000000aff007c0c */ /* 0x000fc6000bf05070 */
[----:B0-----:R-:W-:Y:S01]  /*1a30*/  IMAD.WIDE.U32 R4, R7, UR8, R10 ;  /* 0x0000000807047c25 */ /* 0x001fe2000f8e000a */
[----:B------:R-:W-:-:S03]  /*1a40*/  ISETP.NE.AND.EX P0, PT, RZ, UR11, PT, P0 ;  /* 0x0000000bff007c0c */ /* 0x000fc6000bf05300 */
[----:B------:R-:W-:Y:S01]  /*1a50*/  IMAD R7, R7, UR9, R6 ;  /* 0x0000000907077c24 */ /* 0x000fe2000f8e0206 */
[----:B------:R-:W-:Y:S01]  /*1a60*/  ISETP.NE.OR P0, PT, R3, RZ, !P0 ;  /* 0x000000ff0300720c */ /* 0x000fe20004705670 */
[----:B------:R-:W-:Y:S02]  /*1a70*/  ULDC.64 UR8, c[0x0][0x2b8] ;  /* 0x0000ae0000087ab9 */ /* 0x000fe40000000a00 */
        /* <DEDUP_REMOVED lines=20> */
.L_x_7373:
        /* <DEDUP_REMOVED lines=12> */
.L_x_7428:


//--------------------- .nv.global.init           --------------------------
	.section	.nv.global.init,"aw",@progbits
.nv.global.init:
	.type		$str$23,@object
	.size		$str$23,($str$24 - $str$23)
$str$23:
        /*0000*/ 	.byte	0x28, 0x61, 0x64, 0x64, 0x72, 0x65, 0x73, 0x73, 0x20, 0x26, 0x20, 0x6d, 0x61, 0x73, 0x6b, 0x29
        /*0010*/ 	.byte	0x20, 0x3d, 0x3d, 0x20, 0x30, 0x00
	.type		$str$24,@object
	.size		$str$24,(__unnamed_4 - $str$24)
$str$24:
        /*0016*/ 	.byte	0x2f, 0x74, 0x6d, 0x70, 0x2f, 0x6f, 0x73, 0x73, 0x5f, 0x6b, 0x65, 0x72, 0x6e, 0x65, 0x6c, 0x73
        /*0026*/ 	.byte	0x5f, 0x73, 0x72, 0x63, 0x2f, 0x66, 0x6c, 0x61, 0x73, 0x68, 0x5f, 0x61, 0x74, 0x74, 0x65, 0x6e
        /*0036*/ 	.byte	0x74, 0x69, 0x6f, 0x6e, 0x2f, 0x63, 0x73, 0x72, 0x63, 0x2f, 0x63, 0x75, 0x74, 0x6c, 0x61, 0x73
        /*0046*/ 	.byte	0x73, 0x2f, 0x69, 0x6e, 0x63, 0x6c, 0x75, 0x64, 0x65, 0x2f, 0x63, 0x75, 0x74, 0x65, 0x2f, 0x70
        /*0056*/ 	.byte	0x6f, 0x69, 0x6e, 0x74, 0x65, 0x72, 0x5f, 0x66, 0x6c, 0x61, 0x67, 0x67, 0x65, 0x64, 0x2e, 0x68
        /*0066*/ 	.byte	0x70, 0x70, 0x00
	.type		__unnamed_4,@object
	.size		__unnamed_4,(__unnamed_6 - __unnamed_4)
__unnamed_4:
        /* <DEDUP_REMOVED lines=17> */
        /*0179*/ 	.byte	0x3e, 0x3e, 0x3e, 0x3e, 0x5d, 0x00
	.type		__unnamed_6,@object
	.size		__unnamed_6,(__unnamed_2 - __unnamed_6)
__unnamed_6:
        /* <DEDUP_REMOVED lines=22> */
        /*02df*/ 	.byte	0x3e, 0x3e, 0x3e, 0x3e, 0x20, 0x26, 0x5d, 0x00
	.type		__unnamed_2,@object
	.size		__unnamed_2,(__unnamed_3 - __unnamed_2)
__unnamed_2:
        /* <DEDUP_REMOVED lines=22> */
        /*0447*/ 	.byte	0x34, 0x3e, 0x3e, 0x3e, 0x3e, 0x20, 0x26, 0x5d, 0x00
	.type		__unnamed_3,@object
	.size		__unnamed_3,(__unnamed_1 - __unnamed_3)
__unnamed_3:
        /* <DEDUP_REMOVED lines=23> */
        /*05c0*/ 	.byte	0x3a, 0x43, 0x3c, 0x30, 0x3e, 0x3e, 0x3e, 0x3e, 0x3e, 0x5d, 0x00
	.type		__unnamed_1,@object
	.size		__unnamed_1,(__unnamed_5 - __unnamed_1)
__unnamed_1:
        /* <DEDUP_REMOVED lines=28> */
        /*078b*/ 	.byte	0x31, 0x36, 0x33, 0x38, 0x34, 0x3e, 0x3e, 0x3e, 0x3e, 0x3e, 0x20, 0x26, 0x5d, 0x00
	.type		__unnamed_5,@object
	.size		__unnamed_5,(.L_4 - __unnamed_5)
__unnamed_5:
        /* <DEDUP_REMOVED lines=29> */
.L_4:


//--------------------- .nv.shared._ZN7cutlass13device_kernelIN5flash11enable_sm90INS1_16FlashAttnBwdSm90INS1_25CollectiveMainloopBwdSm90ILi2ELi2ELi2EN4cute5tupleIJNS5_1CILi1EEES8_S8_EEENS6_IJNS7_ILi128EEESA_NS7_ILi64EEEEEENS_6half_tEfNS_4arch4Sm90ELb0ELb0ELb1ELb0ELb0ELb1ELb0ELb0ELi2ELi1ELi2ELi2ELb0EEENS1_21CollectiveEpilogueBwdISC_SD_SF_Li256ELb0ELb0ELi1EEENS1_19SingleTileSchedulerILb0ELb0ELb0ELi128EEEEEEEEEvNT_6ParamsE --------------------------
	.section	.nv.shared._ZN7cutlass13device_kernelIN5flash11enable_sm90INS1_16FlashAttnBwdSm90INS1_25CollectiveMainloopBwdSm90ILi2ELi2ELi2EN4cute5tupleIJNS5_1CILi1EEES8_S8_EEENS6_IJNS7_ILi128EEESA_NS7_ILi64EEEEEENS_6half_tEfNS_4arch4Sm90ELb0ELb0ELb1ELb0ELb0ELb1ELb0ELb0ELi2ELi1ELi2ELi2ELb0EEENS1_21CollectiveEpilogueBwdISC_SD_SF_Li256ELb0ELb0ELi1EEENS1_19SingleTileSchedulerILb0ELb0ELb0ELi128EEEEEEEEEvNT_6ParamsE,"aw",@nobits
	.sectionflags	@""
	.align	16
	.zero		1024


//--------------------- .nv.shared.reserved.0     --------------------------
	.section	.nv.shared.reserved.0,"aw",@nobits
	.weak		__nv_reservedSMEM_offset_0_alias
	.size		__nv_reservedSMEM_offset_0_alias, 0, 0
	.other		__nv_reservedSMEM_offset_0_alias,@"STO_CUDA_RESERVED_SHARED STV_DEFAULT"
__nv_reservedSMEM_offset_0_alias:
	.zero		0


//--------------------- .nv.global                --------------------------
	.section	.nv.global,"aw",@nobits
.nv.global:
	.type		_ZN76_INTERNAL_e9716c89_40_flash_bwd_hdim64_fp16_softcapall_sm90_cu_744032ad_29744cute1_E,@object
	.size		_ZN76_INTERNAL_e9716c89_40_flash_bwd_hdim64_fp16_softcapall_sm90_cu_744032ad_29744cute1_E,(_ZN76_INTERNAL_e9716c89_40_flash_bwd_hdim64_fp16_softcapall_sm90_cu_744032ad_29744cuda3std3__45__cpo6cbeginE - _ZN76_INTERNAL_e9716c89_40_flash_bwd_hdim64_fp16_softcapall_sm90_cu_744032ad_29744cute1_E)
_ZN76_INTERNAL_e9716c89_40_flash_bwd_hdim64_fp16_softcapall_sm90_cu_744032ad_29744cute1_E:
	.zero		1
	.type		_ZN76_INTERNAL_e9716c89_40_flash_bwd_hdim64_fp16_softcapall_sm90_cu_744032ad_29744cuda3std3__45__cpo6cbeginE,@object
	.size		_ZN76_INTERNAL_e9716c89_40_flash_bwd_hdim64_fp16_softcapall_sm90_cu_744032ad_29744cuda3std3__45__cpo6cbeginE,(_ZN76_INTERNAL_e9716c89_40_flash_bwd_hdim64_fp16_softcapall_sm90_cu_744032ad_29744cuda3std3__48in_placeE - _ZN76_INTERNAL_e9716c89_40_flash_bwd_hdim64_fp16_softcapall_sm90_cu_744032ad_29744cuda3std3__45__cpo6cbeginE)
_ZN76_INTERNAL_e9716c89_40_flash_bwd_hdim64_fp16_softcapall_sm90_cu_744032ad_29744cuda3std3__45__cpo6cbeginE:
	.zero		1
	.type		_ZN76_INTERNAL_e9716c89_40_flash_bwd_hdim64_fp16_softcapall_sm90_cu_744032ad_29744cuda3std3__48in_placeE,@object
	.size		_ZN76_INTERNAL_e9716c89_40_flash_bwd_hdim64_fp16_softcapall_sm90_cu_744032ad_29744cuda3std3__48in_placeE,(_ZN76_INTERNAL_e9716c89_40_flash_bwd_hdim64_fp16_softcapall_sm90_cu_744032ad_29744cuda3std6ranges3__45__cpo9iter_moveE - _ZN76_INTERNAL_e9716c89_40_flash_bwd_hdim64_fp16_softcapall_sm90_cu_744032ad_29744cuda3std3__48in_placeE)
_ZN76_INTERNAL_e9716c89_40_flash_bwd_hdim64_fp16_softcapall_sm90_cu_744032ad_29744cuda3std3__48in_placeE:
	.zero		1
	.type		_ZN76_INTERNAL_e9716c89_40_flash_bwd_hdim64_fp16_softcapall_sm90_cu_744032ad_29744cuda3std6ranges3__45__cpo9iter_moveE,@object
	.size		_ZN76_INTERNAL_e9716c89_40_flash_bwd_hdim64_fp16_softcapall_sm90_cu_744032ad_29744cuda3std6ranges3__45__cpo9iter_moveE,(_ZN76_INTERNAL_e9716c89_40_flash_bwd_hdim64_fp16_softcapall_sm90_cu_744032ad_29744cuda3std3__45__cpo5beginE - _ZN76_INTERNAL_e9716c89_40_flash_bwd_hdim64_fp16_softcapall_sm90_cu_744032ad_29744cuda3std6ranges3__45__cpo9iter_moveE)
_ZN76_INTERNAL_e9716c89_40_flash_bwd_hdim64_fp16_softcapall_sm90_cu_744032ad_29744cuda3std6ranges3__45__cpo9iter_moveE:
	.zero		1
	.type		_ZN76_INTERNAL_e9716c89_40_flash_bwd_hdim64_fp16_softcapall_sm90_cu_744032ad_29744cuda3std3__45__cpo5beginE,@object
	.size		_ZN76_INTERNAL_e9716c89_40_flash_bwd_hdim64_fp16_softcapall_sm90_cu_744032ad_29744cuda3std3__45__cpo5beginE,(_ZN76_INTERNAL_e9716c89_40_flash_bwd_hdim64_fp16_softcapall_sm90_cu_744032ad_29744cuda3std3__478_GLOBAL__N__e9716c89_40_flash_bwd_hdim64_fp16_softcapall_sm90_cu_744032ad_29746ignoreE - _ZN76_INTERNAL_e9716c89_40_flash_bwd_hdim64_fp16_softcapall_sm90_cu_744032ad_29744cuda3std3__45__cpo5beginE)
_ZN76_INTERNAL_e9716c89_40_flash_bwd_hdim64_fp16_softcapall_sm90_cu_744032ad_29744cuda3std3__45__cpo5beginE:
	.zero		1
	.type		_ZN76_INTERNAL_e9716c89_40_flash_bwd_hdim64_fp16_softcapall_sm90_cu_744032ad_29744cuda3std3__478_GLOBAL__N__e9716c89_40_flash_bwd_hdim64_fp16_softcapall_sm90_cu_744032ad_29746ignoreE,@object
	.size		_ZN76_INTERNAL_e9716c89_40_flash_bwd_hdim64_fp16_softcapall_sm90_cu_744032ad_29744cuda3std3__478_GLOBAL__N__e9716c89_40_flash_bwd_hdim64_fp16_softcapall_sm90_cu_744032ad_29746ignoreE,(_ZN76_INTERNAL_e9716c89_40_flash_bwd_hdim64_fp16_softcapall_sm90_cu_744032ad_29744cute7productE - _ZN76_INTERNAL_e9716c89_40_flash_bwd_hdim64_fp16_softcapall_sm90_cu_744032ad_29744cuda3std3__478_GLOBAL__N__e9716c89_40_flash_bwd_hdim64_fp16_softcapall_sm90_cu_744032ad_29746ignoreE)
_ZN76_INTERNAL_e9716c89_40_flash_bwd_hdim64_fp16_softcapall_sm90_cu_744032ad_29744cuda3std3__478_GLOBAL__N__e9716c89_40_flash_bwd_hdim64_fp16_softcapall_sm90_cu_744032ad_29746ignoreE:
	.zero		1
	.type		_ZN76_INTERNAL_e9716c89_40_flash_bwd_hdim64_fp16_softcapall_sm90_cu_744032ad_29744cute7productE,@object
	.size		_ZN76_INTERNAL_e9716c89_40_flash_bwd_hdim64_fp16_softcapall_sm90_cu_744032ad_29744cute7productE,(_ZN76_INTERNAL_e9716c89_40_flash_bwd_hdim64_fp16_softcapall_sm90_cu_744032ad_29744cuda3std3__45__cpo3endE - _ZN76_INTERNAL_e9716c89_40_flash_bwd_hdim64_fp16_softcapall_sm90_cu_744032ad_29744cute7productE)
_ZN76_INTERNAL_e9716c89_40_flash_bwd_hdim64_fp16_softcapall_sm90_cu_744032ad_29744cute7productE:
	.zero		1
	.type		_ZN76_INTERNAL_e9716c89_40_flash_bwd_hdim64_fp16_softcapall_sm90_cu_744032ad_29744cuda3std3__45__cpo3endE,@object
	.size		_ZN76_INTERNAL_e9716c89_40_flash_bwd_hdim64_fp16_softcapall_sm90_cu_744032ad_29744cuda3std3__45__cpo3endE,(_ZN76_INTERNAL_e9716c89_40_flash_bwd_hdim64_fp16_softcapall_sm90_cu_744032ad_29744cuda3std3__419piecewise_constructE - _ZN76_INTERNAL_e9716c89_40_flash_bwd_hdim64_fp16_softcapall_sm90_cu_744032ad_29744cuda3std3__45__cpo3endE)
_ZN76_INTERNAL_e9716c89_40_flash_bwd_hdim64_fp16_softcapall_sm90_cu_744032ad_29744cuda3std3__45__cpo3endE:
	.zero		1
	.type		_ZN76_INTERNAL_e9716c89_40_flash_bwd_hdim64_fp16_softcapall_sm90_cu_744032ad_29744cuda3std3__419piecewise_constructE,@object
	.size		_ZN76_INTERNAL_e9716c89_40_flash_bwd_hdim64_fp16_softcapall_sm90_cu_744032ad_29744cuda3std3__419piecewise_constructE,(_ZN76_INTERNAL_e9716c89_40_flash_bwd_hdim64_fp16_softcapall_sm90_cu_744032ad_29744cuda3std3__45__cpo4cendE - _ZN76_INTERNAL_e9716c89_40_flash_bwd_hdim64_fp16_softcapall_sm90_cu_744032ad_29744cuda3std3__419piecewise_constructE)
_ZN76_INTERNAL_e9716c89_40_flash_bwd_hdim64_fp16_softcapall_sm90_cu_744032ad_29744cuda3std3__419piecewise_constructE:
	.zero		1
	.type		_ZN76_INTERNAL_e9716c89_40_flash_bwd_hdim64_fp16_softcapall_sm90_cu_744032ad_29744cuda3std3__45__cpo4cendE,@object
	.size		_ZN76_INTERNAL_e9716c89_40_flash_bwd_hdim64_fp16_softcapall_sm90_cu_744032ad_29744cuda3std3__45__cpo4cendE,(_ZN76_INTERNAL_e9716c89_40_flash_bwd_hdim64_fp16_softcapall_sm90_cu_744032ad_29744cuda3std6ranges3__45__cpo4swapE - _ZN76_INTERNAL_e9716c89_40_flash_bwd_hdim64_fp16_softcapall_sm90_cu_744032ad_29744cuda3std3__45__cpo4cendE)
_ZN76_INTERNAL_e9716c89_40_flash_bwd_hdim64_fp16_softcapall_sm90_cu_744032ad_29744cuda3std3__45__cpo4cendE:
	.zero		1
	.type		_ZN76_INTERNAL_e9716c89_40_flash_bwd_hdim64_fp16_softcapall_sm90_cu_744032ad_29744cuda3std6ranges3__45__cpo4swapE,@object
	.size		_ZN76_INTERNAL_e9716c89_40_flash_bwd_hdim64_fp16_softcapall_sm90_cu_744032ad_29744cuda3std6ranges3__45__cpo4swapE,(.L_13 - _ZN76_INTERNAL_e9716c89_40_flash_bwd_hdim64_fp16_softcapall_sm90_cu_744032ad_29744cuda3std6ranges3__45__cpo4swapE)
_ZN76_INTERNAL_e9716c89_40_flash_bwd_hdim64_fp16_softcapall_sm90_cu_744032ad_29744cuda3std6ranges3__45__cpo4swapE:
	.zero		1
.L_13:


//--------------------- .nv.shared._ZN7cutlass13device_kernelIN5flash11enable_sm90INS1_16FlashAttnBwdSm90INS1_25CollectiveMainloopBwdSm90ILi2ELi2ELi2EN4cute5tupleIJNS5_1CILi1EEES8_S8_EEENS6_IJNS7_ILi128EEESA_NS7_ILi64EEEEEENS_6half_tEfNS_4arch4Sm90ELb0ELb0ELb1ELb0ELb1ELb1ELb0ELb0ELi2ELi1ELi2ELi2ELb0EEENS1_21CollectiveEpilogueBwdISC_SD_SF_Li256ELb0ELb0ELi1EEENS1_19SingleTileSchedulerILb0ELb0ELb0ELi128EEEEEEEEEvNT_6ParamsE --------------------------
	.section	.nv.shared._ZN7cutlass13device_kernelIN5flash11enable_sm90INS1_16FlashAttnBwdSm90INS1_25CollectiveMainloopBwdSm90ILi2ELi2ELi2EN4cute5tupleIJNS5_1CILi1EEES8_S8_EEENS6_IJNS7_ILi128EEESA_NS7_ILi64EEEEEENS_6half_tEfNS_4arch4Sm90ELb0ELb0ELb1ELb0ELb1ELb1ELb0ELb0ELi2ELi1ELi2ELi2ELb0EEENS1_21CollectiveEpilogueBwdISC_SD_SF_Li256ELb0ELb0ELi1EEENS1_19SingleTileSchedulerILb0ELb0ELb0ELi128EEEEEEEEEvNT_6ParamsE,"aw",@nobits
	.sectionflags	@""
	.align	16
	.zero		1024


//--------------------- .nv.shared._ZN7cutlass13device_kernelIN5flash11enable_sm90INS1_16FlashAttnBwdSm90INS1_25CollectiveMainloopBwdSm90ILi2ELi2ELi2EN4cute5tupleIJNS5_1CILi1EEES8_S8_EEENS6_IJNS7_ILi128EEESA_NS7_ILi64EEEEEENS_6half_tEfNS_4arch4Sm90ELb0ELb0ELb1ELb0ELb0ELb1ELb0ELb0ELi2ELi1ELi2ELi2ELb0EEENS1_24CollectiveEpilogueBwdGQAISC_fSF_Li256ELb0ELb0EEENS1_19SingleTileSchedulerILb0ELb0ELb0ELi128EEEEEEEEEvNT_6ParamsE --------------------------
	.section	.nv.shared._ZN7cutlass13device_kernelIN5flash11enable_sm90INS1_16FlashAttnBwdSm90INS1_25CollectiveMainloopBwdSm90ILi2ELi2ELi2EN4cute5tupleIJNS5_1CILi1EEES8_S8_EEENS6_IJNS7_ILi128EEESA_NS7_ILi64EEEEEENS_6half_tEfNS_4arch4Sm90ELb0ELb0ELb1ELb0ELb0ELb1ELb0ELb0ELi2ELi1ELi2ELi2ELb0EEENS1_24CollectiveEpilogueBwdGQAISC_fSF_Li256ELb0ELb0EEENS1_19SingleTileSchedulerILb0ELb0ELb0ELi128EEEEEEEEEvNT_6ParamsE,"aw",@nobits
	.sectionflags	@""
	.align	16
	.zero		1024


//--------------------- .nv.shared._ZN7cutlass13device_kernelIN5flash11enable_sm90INS1_16FlashAttnBwdSm90INS1_25CollectiveMainloopBwdSm90ILi2ELi2ELi2EN4cute5tupleIJNS5_1CILi1EEES8_S8_EEENS6_IJNS7_ILi128EEESA_NS7_ILi64EEEEEENS_6half_tEfNS_4arch4Sm90ELb0ELb0ELb1ELb0ELb1ELb1ELb0ELb0ELi2ELi1ELi2ELi2ELb0EEENS1_24CollectiveEpilogueBwdGQAISC_fSF_Li256ELb0ELb1EEENS1_19SingleTileSchedulerILb0ELb0ELb0ELi128EEEEEEEEEvNT_6ParamsE --------------------------
	.section	.nv.shared._ZN7cutlass13device_kernelIN5flash11enable_sm90INS1_16FlashAttnBwdSm90INS1_25CollectiveMainloopBwdSm90ILi2ELi2ELi2EN4cute5tupleIJNS5_1CILi1EEES8_S8_EEENS6_IJNS7_ILi128EEESA_NS7_ILi64EEEEEENS_6half_tEfNS_4arch4Sm90ELb0ELb0ELb1ELb0ELb1ELb1ELb0ELb0ELi2ELi1ELi2ELi2ELb0EEENS1_24CollectiveEpilogueBwdGQAISC_fSF_Li256ELb0ELb1EEENS1_19SingleTileSchedulerILb0ELb0ELb0ELi128EEEEEEEEEvNT_6ParamsE,"aw",@nobits
	.sectionflags	@""
	.align	16
	.zero		1024


//--------------------- .nv.shared._ZN7cutlass13device_kernelIN5flash11enable_sm90INS1_16FlashAttnBwdSm90INS1_25CollectiveMainloopBwdSm90ILi2ELi2ELi2EN4cute5tupleIJNS5_1CILi1EEES8_S8_EEENS6_IJNS7_ILi128EEESA_NS7_ILi64EEEEEENS_6half_tEfNS_4arch4Sm90ELb0ELb0ELb1ELb1ELb0ELb1ELb0ELb0ELi2ELi1ELi2ELi2ELb0EEENS1_21CollectiveEpilogueBwdISC_SD_SF_Li256ELb1ELb0ELi1EEENS1_19SingleTileSchedulerILb1ELb0ELb0ELi128EEEEEEEEEvNT_6ParamsE --------------------------
	.section	.nv.shared._ZN7cutlass13device_kernelIN5flash11enable_sm90INS1_16FlashAttnBwdSm90INS1_25CollectiveMainloopBwdSm90ILi2ELi2ELi2EN4cute5tupleIJNS5_1CILi1EEES8_S8_EEENS6_IJNS7_ILi128EEESA_NS7_ILi64EEEEEENS_6half_tEfNS_4arch4Sm90ELb0ELb0ELb1ELb1ELb0ELb1ELb0ELb0ELi2ELi1ELi2ELi2ELb0EEENS1_21CollectiveEpilogueBwdISC_SD_SF_Li256ELb1ELb0ELi1EEENS1_19SingleTileSchedulerILb1ELb0ELb0ELi128EEEEEEEEEvNT_6ParamsE,"aw",@nobits
	.sectionflags	@""
	.align	16
	.zero		1024


//--------------------- .nv.shared._ZN7cutlass13device_kernelIN5flash11enable_sm90INS1_16FlashAttnBwdSm90INS1_25CollectiveMainloopBwdSm90ILi2ELi2ELi2EN4cute5tupleIJNS5_1CILi1EEES8_S8_EEENS6_IJNS7_ILi128EEESA_NS7_ILi64EEEEEENS_6half_tEfNS_4arch4Sm90ELb0ELb0ELb1ELb1ELb1ELb1ELb0ELb0ELi2ELi1ELi2ELi2ELb0EEENS1_21CollectiveEpilogueBwdISC_SD_SF_Li256ELb1ELb0ELi1EEENS1_19SingleTileSchedulerILb1ELb0ELb0ELi128EEEEEEEEEvNT_6ParamsE --------------------------
	.section	.nv.shared._ZN7cutlass13device_kernelIN5flash11enable_sm90INS1_16FlashAttnBwdSm90INS1_25CollectiveMainloopBwdSm90ILi2ELi2ELi2EN4cute5tupleIJNS5_1CILi1EEES8_S8_EEENS6_IJNS7_ILi128EEESA_NS7_ILi64EEEEEENS_6half_tEfNS_4arch4Sm90ELb0ELb0ELb1ELb1ELb1ELb1ELb0ELb0ELi2ELi1ELi2ELi2ELb0EEENS1_21CollectiveEpilogueBwdISC_SD_SF_Li256ELb1ELb0ELi1EEENS1_19SingleTileSchedulerILb1ELb0ELb0ELi128EEEEEEEEEvNT_6ParamsE,"aw",@nobits
	.sectionflags	@""
	.align	16
	.zero		1024


//--------------------- .nv.shared._ZN7cutlass13device_kernelIN5flash11enable_sm90INS1_16FlashAttnBwdSm90INS1_25CollectiveMainloopBwdSm90ILi2ELi2ELi2EN4cute5tupleIJNS5_1CILi1EEES8_S8_EEENS6_IJNS7_ILi128EEESA_NS7_ILi64EEEEEENS_6half_tEfNS_4arch4Sm90ELb0ELb0ELb1ELb1ELb0ELb1ELb0ELb0ELi2ELi1ELi2ELi2ELb0EEENS1_24CollectiveEpilogueBwdGQAISC_fSF_Li256ELb1ELb0EEENS1_19SingleTileSchedulerILb1ELb0ELb0ELi128EEEEEEEEEvNT_6ParamsE --------------------------
	.section	.nv.shared._ZN7cutlass13device_kernelIN5flash11enable_sm90INS1_16FlashAttnBwdSm90INS1_25CollectiveMainloopBwdSm90ILi2ELi2ELi2EN4cute5tupleIJNS5_1CILi1EEES8_S8_EEENS6_IJNS7_ILi128EEESA_NS7_ILi64EEEEEENS_6half_tEfNS_4arch4Sm90ELb0ELb0ELb1ELb1ELb0ELb1ELb0ELb0ELi2ELi1ELi2ELi2ELb0EEENS1_24CollectiveEpilogueBwdGQAISC_fSF_Li256ELb1ELb0EEENS1_19SingleTileSchedulerILb1ELb0ELb0ELi128EEEEEEEEEvNT_6ParamsE,"aw",@nobits
	.sectionflags	@""
	.align	16
	.zero		1024


//--------------------- .nv.shared._ZN7cutlass13device_kernelIN5flash11enable_sm90INS1_16FlashAttnBwdSm90INS1_25CollectiveMainloopBwdSm90ILi2ELi2ELi2EN4cute5tupleIJNS5_1CILi1EEES8_S8_EEENS6_IJNS7_ILi128EEESA_NS7_ILi64EEEEEENS_6half_tEfNS_4arch4Sm90ELb0ELb0ELb1ELb1ELb1ELb1ELb0ELb0ELi2ELi1ELi2ELi2ELb0EEENS1_24CollectiveEpilogueBwdGQAISC_fSF_Li256ELb1ELb1EEENS1_19SingleTileSchedulerILb1ELb0ELb0ELi128EEEEEEEEEvNT_6ParamsE --------------------------
	.section	.nv.shared._ZN7cutlass13device_kernelIN5flash11enable_sm90INS1_16FlashAttnBwdSm90INS1_25CollectiveMainloopBwdSm90ILi2ELi2ELi2EN4cute5tupleIJNS5_1CILi1EEES8_S8_EEENS6_IJNS7_ILi128EEESA_NS7_ILi64EEEEEENS_6half_tEfNS_4arch4Sm90ELb0ELb0ELb1ELb1ELb1ELb1ELb0ELb0ELi2ELi1ELi2ELi2ELb0EEENS1_24CollectiveEpilogueBwdGQAISC_fSF_Li256ELb1ELb1EEENS1_19SingleTileSchedulerILb1ELb0ELb0ELi128EEEEEEEEEvNT_6ParamsE,"aw",@nobits
	.sectionflags	@""
	.align	16
	.zero		1024


//--------------------- .nv.shared._ZN7cutlass13device_kernelIN5flash11enable_sm90INS1_16FlashAttnBwdSm90INS1_25CollectiveMainloopBwdSm90ILi2ELi2ELi2EN4cute5tupleIJNS5_1CILi1EEES8_S8_EEENS6_IJNS7_ILi128EEESA_NS7_ILi64EEEEEENS_6half_tEfNS_4arch4Sm90ELb0ELb1ELb1ELb0ELb0ELb1ELb0ELb0ELi2ELi1ELi2ELi2ELb0EEENS1_21CollectiveEpilogueBwdISC_SD_SF_Li256ELb0ELb0ELi1EEENS1_19SingleTileSchedulerILb0ELb0ELb0ELi128EEEEEEEEEvNT_6ParamsE --------------------------
	.section	.nv.shared._ZN7cutlass13device_kernelIN5flash11enable_sm90INS1_16FlashAttnBwdSm90INS1_25CollectiveMainloopBwdSm90ILi2ELi2ELi2EN4cute5tupleIJNS5_1CILi1EEES8_S8_EEENS6_IJNS7_ILi128EEESA_NS7_ILi64EEEEEENS_6half_tEfNS_4arch4Sm90ELb0ELb1ELb1ELb0ELb0ELb1ELb0ELb0ELi2ELi1ELi2ELi2ELb0EEENS1_21CollectiveEpilogueBwdISC_SD_SF_Li256ELb0ELb0ELi1EEENS1_19SingleTileSchedulerILb0ELb0ELb0ELi128EEEEEEEEEvNT_6ParamsE,"aw",@nobits
	.sectionflags	@""
	.align	16
	.zero		1024


//--------------------- .nv.shared._ZN7cutlass13device_kernelIN5flash11enable_sm90INS1_16FlashAttnBwdSm90INS1_25CollectiveMainloopBwdSm90ILi2ELi2ELi2EN4cute5tupleIJNS5_1CILi1EEES8_S8_EEENS6_IJNS7_ILi128EEESA_NS7_ILi64EEEEEENS_6half_tEfNS_4arch4Sm90ELb0ELb1ELb1ELb0ELb1ELb1ELb0ELb0ELi2ELi1ELi2ELi2ELb0EEENS1_21CollectiveEpilogueBwdISC_SD_SF_Li256ELb0ELb0ELi1EEENS1_19SingleTileSchedulerILb0ELb0ELb0ELi128EEEEEEEEEvNT_6ParamsE --------------------------
	.section	.nv.shared._ZN7cutlass13device_kernelIN5flash11enable_sm90INS1_16FlashAttnBwdSm90INS1_25CollectiveMainloopBwdSm90ILi2ELi2ELi2EN4cute5tupleIJNS5_1CILi1EEES8_S8_EEENS6_IJNS7_ILi128EEESA_NS7_ILi64EEEEEENS_6half_tEfNS_4arch4Sm90ELb0ELb1ELb1ELb0ELb1ELb1ELb0ELb0ELi2ELi1ELi2ELi2ELb0EEENS1_21CollectiveEpilogueBwdISC_SD_SF_Li256ELb0ELb0ELi1EEENS1_19SingleTileSchedulerILb0ELb0ELb0ELi128EEEEEEEEEvNT_6ParamsE,"aw",@nobits
	.sectionflags	@""
	.align	16
	.zero		1024


//--------------------- .nv.shared._ZN7cutlass13device_kernelIN5flash11enable_sm90INS1_16FlashAttnBwdSm90INS1_25CollectiveMainloopBwdSm90ILi2ELi2ELi2EN4cute5tupleIJNS5_1CILi1EEES8_S8_EEENS6_IJNS7_ILi128EEESA_NS7_ILi64EEEEEENS_6half_tEfNS_4arch4Sm90ELb0ELb1ELb1ELb0ELb0ELb1ELb0ELb0ELi2ELi1ELi2ELi2ELb0EEENS1_24CollectiveEpilogueBwdGQAISC_fSF_Li256ELb0ELb0EEENS1_19SingleTileSchedulerILb0ELb0ELb0ELi128EEEEEEEEEvNT_6ParamsE --------------------------
	.section	.nv.shared._ZN7cutlass13device_kernelIN5flash11enable_sm90INS1_16FlashAttnBwdSm90INS1_25CollectiveMainloopBwdSm90ILi2ELi2ELi2EN4cute5tupleIJNS5_1CILi1EEES8_S8_EEENS6_IJNS7_ILi128EEESA_NS7_ILi64EEEEEENS_6half_tEfNS_4arch4Sm90ELb0ELb1ELb1ELb0ELb0ELb1ELb0ELb0ELi2ELi1ELi2ELi2ELb0EEENS1_24CollectiveEpilogueBwdGQAISC_fSF_Li256ELb0ELb0EEENS1_19SingleTileSchedulerILb0ELb0ELb0ELi128EEEEEEEEEvNT_6ParamsE,"aw",@nobits
	.sectionflags	@""
	.align	16
	.zero		1024


//--------------------- .nv.shared._ZN7cutlass13device_kernelIN5flash11enable_sm90INS1_16FlashAttnBwdSm90INS1_25CollectiveMainloopBwdSm90ILi2ELi2ELi2EN4cute5tupleIJNS5_1CILi1EEES8_S8_EEENS6_IJNS7_ILi128EEESA_NS7_ILi64EEEEEENS_6half_tEfNS_4arch4Sm90ELb0ELb1ELb1ELb0ELb1ELb1ELb0ELb0ELi2ELi1ELi2ELi2ELb0EEENS1_24CollectiveEpilogueBwdGQAISC_fSF_Li256ELb0ELb1EEENS1_19SingleTileSchedulerILb0ELb0ELb0ELi128EEEEEEEEEvNT_6ParamsE --------------------------
	.section	.nv.shared._ZN7cutlass13device_kernelIN5flash11enable_sm90INS1_16FlashAttnBwdSm90INS1_25CollectiveMainloopBwdSm90ILi2ELi2ELi2EN4cute5tupleIJNS5_1CILi1EEES8_S8_EEENS6_IJNS7_ILi128EEESA_NS7_ILi64EEEEEENS_6half_tEfNS_4arch4Sm90ELb0ELb1ELb1ELb0ELb1ELb1ELb0ELb0ELi2ELi1ELi2ELi2ELb0EEENS1_24CollectiveEpilogueBwdGQAISC_fSF_Li256ELb0ELb1EEENS1_19SingleTileSchedulerILb0ELb0ELb0ELi128EEEEEEEEEvNT_6ParamsE,"aw",@nobits
	.sectionflags	@""
	.align	16
	.zero		1024


//--------------------- .nv.shared._ZN7cutlass13device_kernelIN5flash11enable_sm90INS1_16FlashAttnBwdSm90INS1_25CollectiveMainloopBwdSm90ILi2ELi2ELi2EN4cute5tupleIJNS5_1CILi1EEES8_S8_EEENS6_IJNS7_ILi128EEESA_NS7_ILi64EEEEEENS_6half_tEfNS_4arch4Sm90ELb0ELb1ELb1ELb1ELb0ELb1ELb0ELb0ELi2ELi1ELi2ELi2ELb0EEENS1_21CollectiveEpilogueBwdISC_SD_SF_Li256ELb1ELb0ELi1EEENS1_19SingleTileSchedulerILb1ELb0ELb0ELi128EEEEEEEEEvNT_6ParamsE --------------------------
	.section	.nv.shared._ZN7cutlass13device_kernelIN5flash11enable_sm90INS1_16FlashAttnBwdSm90INS1_25CollectiveMainloopBwdSm90ILi2ELi2ELi2EN4cute5tupleIJNS5_1CILi1EEES8_S8_EEENS6_IJNS7_ILi128EEESA_NS7_ILi64EEEEEENS_6half_tEfNS_4arch4Sm90ELb0ELb1ELb1ELb1ELb0ELb1ELb0ELb0ELi2ELi1ELi2ELi2ELb0EEENS1_21CollectiveEpilogueBwdISC_SD_SF_Li256ELb1ELb0ELi1EEENS1_19SingleTileSchedulerILb1ELb0ELb0ELi128EEEEEEEEEvNT_6ParamsE,"aw",@nobits
	.sectionflags	@""
	.align	16
	.zero		1024


//--------------------- .nv.shared._ZN7cutlass13device_kernelIN5flash11enable_sm90INS1_16FlashAttnBwdSm90INS1_25CollectiveMainloopBwdSm90ILi2ELi2ELi2EN4cute5tupleIJNS5_1CILi1EEES8_S8_EEENS6_IJNS7_ILi128EEESA_NS7_ILi64EEEEEENS_6half_tEfNS_4arch4Sm90ELb0ELb1ELb1ELb1ELb1ELb1ELb0ELb0ELi2ELi1ELi2ELi2ELb0EEENS1_21CollectiveEpilogueBwdISC_SD_SF_Li256ELb1ELb0ELi1EEENS1_19SingleTileSchedulerILb1ELb0ELb0ELi128EEEEEEEEEvNT_6ParamsE --------------------------
	.section	.nv.shared._ZN7cutlass13device_kernelIN5flash11enable_sm90INS1_16FlashAttnBwdSm90INS1_25CollectiveMainloopBwdSm90ILi2ELi2ELi2EN4cute5tupleIJNS5_1CILi1EEES8_S8_EEENS6_IJNS7_ILi128EEESA_NS7_ILi64EEEEEENS_6half_tEfNS_4arch4Sm90ELb0ELb1ELb1ELb1ELb1ELb1ELb0ELb0ELi2ELi1ELi2ELi2ELb0EEENS1_21CollectiveEpilogueBwdISC_SD_SF_Li256ELb1ELb0ELi1EEENS1_19SingleTileSchedulerILb1ELb0ELb0ELi128EEEEEEEEEvNT_6ParamsE,"aw",@nobits
	.sectionflags	@""
	.align	16
	.zero		1024


//--------------------- .nv.shared._ZN7cutlass13device_kernelIN5flash11enable_sm90INS1_16FlashAttnBwdSm90INS1_25CollectiveMainloopBwdSm90ILi2ELi2ELi2EN4cute5tupleIJNS5_1CILi1EEES8_S8_EEENS6_IJNS7_ILi128EEESA_NS7_ILi64EEEEEENS_6half_tEfNS_4arch4Sm90ELb0ELb1ELb1ELb1ELb0ELb1ELb0ELb0ELi2ELi1ELi2ELi2ELb0EEENS1_24CollectiveEpilogueBwdGQAISC_fSF_Li256ELb1ELb0EEENS1_19SingleTileSchedulerILb1ELb0ELb0ELi128EEEEEEEEEvNT_6ParamsE --------------------------
	.section	.nv.shared._ZN7cutlass13device_kernelIN5flash11enable_sm90INS1_16FlashAttnBwdSm90INS1_25CollectiveMainloopBwdSm90ILi2ELi2ELi2EN4cute5tupleIJNS5_1CILi1EEES8_S8_EEENS6_IJNS7_ILi128EEESA_NS7_ILi64EEEEEENS_6half_tEfNS_4arch4Sm90ELb0ELb1ELb1ELb1ELb0ELb1ELb0ELb0ELi2ELi1ELi2ELi2ELb0EEENS1_24CollectiveEpilogueBwdGQAISC_fSF_Li256ELb1ELb0EEENS1_19SingleTileSchedulerILb1ELb0ELb0ELi128EEEEEEEEEvNT_6ParamsE,"aw",@nobits
	.sectionflags	@""
	.align	16
	.zero		1024


//--------------------- .nv.shared._ZN7cutlass13device_kernelIN5flash11enable_sm90INS1_16FlashAttnBwdSm90INS1_25CollectiveMainloopBwdSm90ILi2ELi2ELi2EN4cute5tupleIJNS5_1CILi1EEES8_S8_EEENS6_IJNS7_ILi128EEESA_NS7_ILi64EEEEEENS_6half_tEfNS_4arch4Sm90ELb0ELb1ELb1ELb1ELb1ELb1ELb0ELb0ELi2ELi1ELi2ELi2ELb0EEENS1_24CollectiveEpilogueBwdGQAISC_fSF_Li256ELb1ELb1EEENS1_19SingleTileSchedulerILb1ELb0ELb0ELi128EEEEEEEEEvNT_6ParamsE --------------------------
	.section	.nv.shared._ZN7cutlass13device_kernelIN5flash11enable_sm90INS1_16FlashAttnBwdSm90INS1_25CollectiveMainloopBwdSm90ILi2ELi2ELi2EN4cute5tupleIJNS5_1CILi1EEES8_S8_EEENS6_IJNS7_ILi128EEESA_NS7_ILi64EEEEEENS_6half_tEfNS_4arch4Sm90ELb0ELb1ELb1ELb1ELb1ELb1ELb0ELb0ELi2ELi1ELi2ELi2ELb0EEENS1_24CollectiveEpilogueBwdGQAISC_fSF_Li256ELb1ELb1EEENS1_19SingleTileSchedulerILb1ELb0ELb0ELi128EEEEEEEEEvNT_6ParamsE,"aw",@nobits
	.sectionflags	@""
	.align	16
	.zero		1024


//--------------------- .nv.shared._ZN7cutlass13device_kernelIN5flash11enable_sm90INS1_16FlashAttnBwdSm90INS1_25CollectiveMainloopBwdSm90ILi2ELi2ELi2EN4cute5tupleIJNS5_1CILi1EEES8_S8_EEENS6_IJNS7_ILi96EEENS7_ILi128EEENS7_ILi64EEEEEENS_6half_tEfNS_4arch4Sm90ELb1ELb0ELb1ELb0ELb0ELb1ELb0ELb1ELi2ELi1ELi2ELi2ELb0EEENS1_21CollectiveEpilogueBwdISD_SE_SG_Li256ELb0ELb0ELi1EEENS1_25SingleTileBwdLPTSchedulerILb0ELi128ELb0EEEEEEEEEvNT_6ParamsE --------------------------
	.section	.nv.shared._ZN7cutlass13device_kernelIN5flash11enable_sm90INS1_16FlashAttnBwdSm90INS1_25CollectiveMainloopBwdSm90ILi2ELi2ELi2EN4cute5tupleIJNS5_1CILi1EEES8_S8_EEENS6_IJNS7_ILi96EEENS7_ILi128EEENS7_ILi64EEEEEENS_6half_tEfNS_4arch4Sm90ELb1ELb0ELb1ELb0ELb0ELb1ELb0ELb1ELi2ELi1ELi2ELi2ELb0EEENS1_21CollectiveEpilogueBwdISD_SE_SG_Li256ELb0ELb0ELi1EEENS1_25SingleTileBwdLPTSchedulerILb0ELi128ELb0EEEEEEEEEvNT_6ParamsE,"aw",@nobits
	.sectionflags	@""
	.align	16
	.zero		1024


//--------------------- .nv.shared._ZN7cutlass13device_kernelIN5flash11enable_sm90INS1_16FlashAttnBwdSm90INS1_25CollectiveMainloopBwdSm90ILi2ELi2ELi2EN4cute5tupleIJNS5_1CILi1EEES8_S8_EEENS6_IJNS7_ILi96EEENS7_ILi128EEENS7_ILi64EEEEEENS_6half_tEfNS_4arch4Sm90ELb1ELb0ELb1ELb0ELb1ELb1ELb0ELb1ELi2ELi1ELi2ELi2ELb0EEENS1_21CollectiveEpilogueBwdISD_SE_SG_Li256ELb0ELb0ELi1EEENS1_25SingleTileBwdLPTSchedulerILb0ELi128ELb1EEEEEEEEEvNT_6ParamsE --------------------------
	.section	.nv.shared._ZN7cutlass13device_kernelIN5flash11enable_sm90INS1_16FlashAttnBwdSm90INS1_25CollectiveMainloopBwdSm90ILi2ELi2ELi2EN4cute5tupleIJNS5_1CILi1EEES8_S8_EEENS6_IJNS7_ILi96EEENS7_ILi128EEENS7_ILi64EEEEEENS_6half_tEfNS_4arch4Sm90ELb1ELb0ELb1ELb0ELb1ELb1ELb0ELb1ELi2ELi1ELi2ELi2ELb0EEENS1_21CollectiveEpilogueBwdISD_SE_SG_Li256ELb0ELb0ELi1EEENS1_25SingleTileBwdLPTSchedulerILb0ELi128ELb1EEEEEEEEEvNT_6ParamsE,"aw",@nobits
	.sectionflags	@""
	.align	16
	.zero		1024


//--------------------- .nv.shared._ZN7cutlass13device_kernelIN5flash11enable_sm90INS1_16FlashAttnBwdSm90INS1_25CollectiveMainloopBwdSm90ILi2ELi2ELi2EN4cute5tupleIJNS5_1CILi1EEES8_S8_EEENS6_IJNS7_ILi96EEENS7_ILi128EEENS7_ILi64EEEEEENS_6half_tEfNS_4arch4Sm90ELb1ELb0ELb1ELb0ELb0ELb1ELb0ELb1ELi2ELi1ELi2ELi2ELb0EEENS1_24CollectiveEpilogueBwdGQAISD_fSG_Li256ELb0ELb0EEENS1_25SingleTileBwdLPTSchedulerILb0ELi128ELb0EEEEEEEEEvNT_6ParamsE --------------------------
	.section	.nv.shared._ZN7cutlass13device_kernelIN5flash11enable_sm90INS1_16FlashAttnBwdSm90INS1_25CollectiveMainloopBwdSm90ILi2ELi2ELi2EN4cute5tupleIJNS5_1CILi1EEES8_S8_EEENS6_IJNS7_ILi96EEENS7_ILi128EEENS7_ILi64EEEEEENS_6half_tEfNS_4arch4Sm90ELb1ELb0ELb1ELb0ELb0ELb1ELb0ELb1ELi2ELi1ELi2ELi2ELb0EEENS1_24CollectiveEpilogueBwdGQAISD_fSG_Li256ELb0ELb0EEENS1_25SingleTileBwdLPTSchedulerILb0ELi128ELb0EEEEEEEEEvNT_6ParamsE,"aw",@nobits
	.sectionflags	@""
	.align	16
	.zero		1024


//--------------------- .nv.shared._ZN7cutlass13device_kernelIN5flash11enable_sm90INS1_16FlashAttnBwdSm90INS1_25CollectiveMainloopBwdSm90ILi2ELi2ELi2EN4cute5tupleIJNS5_1CILi1EEES8_S8_EEENS6_IJNS7_ILi96EEENS7_ILi128EEENS7_ILi64EEEEEENS_6half_tEfNS_4arch4Sm90ELb1ELb0ELb1ELb0ELb1ELb1ELb0ELb1ELi2ELi1ELi2ELi2ELb0EEENS1_24CollectiveEpilogueBwdGQAISD_fSG_Li256ELb0ELb1EEENS1_25SingleTileBwdLPTSchedulerILb0ELi128ELb1EEEEEEEEEvNT_6ParamsE --------------------------
	.section	.nv.shared._ZN7cutlass13device_kernelIN5flash11enable_sm90INS1_16FlashAttnBwdSm90INS1_25CollectiveMainloopBwdSm90ILi2ELi2ELi2EN4cute5tupleIJNS5_1CILi1EEES8_S8_EEENS6_IJNS7_ILi96EEENS7_ILi128EEENS7_ILi64EEEEEENS_6half_tEfNS_4arch4Sm90ELb1ELb0ELb1ELb0ELb1ELb1ELb0ELb1ELi2ELi1ELi2ELi2ELb0EEENS1_24CollectiveEpilogueBwdGQAISD_fSG_Li256ELb0ELb1EEENS1_25SingleTileBwdLPTSchedulerILb0ELi128ELb1EEEEEEEEEvNT_6ParamsE,"aw",@nobits
	.sectionflags	@""
	.align	16
	.zero		1024


//--------------------- .nv.shared._ZN7cutlass13device_kernelIN5flash22FlashAttnBwdPreprocessIN4cute5tupleIJNS3_1CILi96EEENS5_ILi64EEEEEENS_6half_tEfNS_4arch4Sm90ELb1ELb0EEEEEvNT_6ParamsE --------------------------
	.section	.nv.shared._ZN7cutlass13device_kernelIN5flash22FlashAttnBwdPreprocessIN4cute5tupleIJNS3_1CILi96EEENS5_ILi64EEEEEENS_6half_tEfNS_4arch4Sm90ELb1ELb0EEEEEvNT_6ParamsE,"aw",@nobits
	.sectionflags	@""
	.align	16
	.zero		1024


//--------------------- .nv.shared._ZN7cutlass13device_kernelIN5flash11enable_sm90INS1_16FlashAttnBwdSm90INS1_25CollectiveMainloopBwdSm90ILi2ELi2ELi2EN4cute5tupleIJNS5_1CILi1EEES8_S8_EEENS6_IJNS7_ILi96EEENS7_ILi128EEENS7_ILi64EEEEEENS_6half_tEfNS_4arch4Sm90ELb1ELb0ELb1ELb1ELb0ELb1ELb0ELb1ELi2ELi1ELi2ELi2ELb0EEENS1_21CollectiveEpilogueBwdISD_SE_SG_Li256ELb1ELb0ELi1EEENS1_25SingleTileBwdLPTSchedulerILb1ELi128ELb0EEEEEEEEEvNT_6ParamsE --------------------------
	.section	.nv.shared._ZN7cutlass13device_kernelIN5flash11enable_sm90INS1_16FlashAttnBwdSm90INS1_25CollectiveMainloopBwdSm90ILi2ELi2ELi2EN4cute5tupleIJNS5_1CILi1EEES8_S8_EEENS6_IJNS7_ILi96EEENS7_ILi128EEENS7_ILi64EEEEEENS_6half_tEfNS_4arch4Sm90ELb1ELb0ELb1ELb1ELb0ELb1ELb0ELb1ELi2ELi1ELi2ELi2ELb0EEENS1_21CollectiveEpilogueBwdISD_SE_SG_Li256ELb1ELb0ELi1EEENS1_25SingleTileBwdLPTSchedulerILb1ELi128ELb0EEEEEEEEEvNT_6ParamsE,"aw",@nobits
	.sectionflags	@""
	.align	16
	.zero		1024


//--------------------- .nv.shared._ZN7cutlass13device_kernelIN5flash11enable_sm90INS1_16FlashAttnBwdSm90INS1_25CollectiveMainloopBwdSm90ILi2ELi2ELi2EN4cute5tupleIJNS5_1CILi1EEES8_S8_EEENS6_IJNS7_ILi96EEENS7_ILi128EEENS7_ILi64EEEEEENS_6half_tEfNS_4arch4Sm90ELb1ELb0ELb1ELb1ELb1ELb1ELb0ELb1ELi2ELi1ELi2ELi2ELb0EEENS1_21CollectiveEpilogueBwdISD_SE_SG_Li256ELb1ELb0ELi1EEENS1_25SingleTileBwdLPTSchedulerILb1ELi128ELb1EEEEEEEEEvNT_6ParamsE --------------------------
	.section	.nv.shared._ZN7cutlass13device_kernelIN5flash11enable_sm90INS1_16FlashAttnBwdSm90INS1_25CollectiveMainloopBwdSm90ILi2ELi2ELi2EN4cute5tupleIJNS5_1CILi1EEES8_S8_EEENS6_IJNS7_ILi96EEENS7_ILi128EEENS7_ILi64EEEEEENS_6half_tEfNS_4arch4Sm90ELb1ELb0ELb1ELb1ELb1ELb1ELb0ELb1ELi2ELi1ELi2ELi2ELb0EEENS1_21CollectiveEpilogueBwdISD_SE_SG_Li256ELb1ELb0ELi1EEENS1_25SingleTileBwdLPTSchedulerILb1ELi128ELb1EEEEEEEEEvNT_6ParamsE,"aw",@nobits
	.sectionflags	@""
	.align	16
	.zero		1024


//--------------------- .nv.shared._ZN7cutlass13device_kernelIN5flash11enable_sm90INS1_16FlashAttnBwdSm90INS1_25CollectiveMainloopBwdSm90ILi2ELi2ELi2EN4cute5tupleIJNS5_1CILi1EEES8_S8_EEENS6_IJNS7_ILi96EEENS7_ILi128EEENS7_ILi64EEEEEENS_6half_tEfNS_4arch4Sm90ELb1ELb0ELb1ELb1ELb0ELb1ELb0ELb1ELi2ELi1ELi2ELi2ELb0EEENS1_24CollectiveEpilogueBwdGQAISD_fSG_Li256ELb1ELb0EEENS1_25SingleTileBwdLPTSchedulerILb1ELi128ELb0EEEEEEEEEvNT_6ParamsE --------------------------
	.section	.nv.shared._ZN7cutlass13device_kernelIN5flash11enable_sm90INS1_16FlashAttnBwdSm90INS1_25CollectiveMainloopBwdSm90ILi2ELi2ELi2EN4cute5tupleIJNS5_1CILi1EEES8_S8_EEENS6_IJNS7_ILi96EEENS7_ILi128EEENS7_ILi64EEEEEENS_6half_tEfNS_4arch4Sm90ELb1ELb0ELb1ELb1ELb0ELb1ELb0ELb1ELi2ELi1ELi2ELi2ELb0EEENS1_24CollectiveEpilogueBwdGQAISD_fSG_Li256ELb1ELb0EEENS1_25SingleTileBwdLPTSchedulerILb1ELi128ELb0EEEEEEEEEvNT_6ParamsE,"aw",@nobits
	.sectionflags	@""
	.align	16
	.zero		1024


//--------------------- .nv.shared._ZN7cutlass13device_kernelIN5flash32FlashAttnBwdPostprocessConvertdQIN4cute5tupleIJNS3_1CILi96EEENS5_ILi64EEEEEENS_6half_tEfNS_4arch4Sm90ELi256ENS3_8TiledMMAINS3_8MMA_AtomIJNS3_4SM904GMMA25MMA_64x16x16_F32F16F16_SSILNSF_5MajorE1ELSH_0ELNSF_7ScaleInE1ELSI_1EEEEEENS3_6LayoutINS4_IJNS5_ILi1EEENS5_ILi2EEESM_EEENS4_IJNS5_ILi0EEESM_SP_EEEEENS4_IJNS3_10UnderscoreESS_SS_EEEEELb1EEEEEvNT_6ParamsE --------------------------
	.section	.nv.shared._ZN7cutlass13device_kernelIN5flash32FlashAttnBwdPostprocessConvertdQIN4cute5tupleIJNS3_1CILi96EEENS5_ILi64EEEEEENS_6half_tEfNS_4arch4Sm90ELi256ENS3_8TiledMMAINS3_8MMA_AtomIJNS3_4SM904GMMA25MMA_64x16x16_F32F16F16_SSILNSF_5MajorE1ELSH_0ELNSF_7ScaleInE1ELSI_1EEEEEENS3_6LayoutINS4_IJNS5_ILi1EEENS5_ILi2EEESM_EEENS4_IJNS5_ILi0EEESM_SP_EEEEENS4_IJNS3_10UnderscoreESS_SS_EEEEELb1EEEEEvNT_6ParamsE,"aw",@nobits
	.sectionflags	@""
	.align	16
	.zero		1024


//--------------------- .nv.shared._ZN7cutlass13device_kernelIN5flash11enable_sm90INS1_16FlashAttnBwdSm90INS1_25CollectiveMainloopBwdSm90ILi2ELi2ELi2EN4cute5tupleIJNS5_1CILi1EEES8_S8_EEENS6_IJNS7_ILi96EEENS7_ILi128EEENS7_ILi64EEEEEENS_6half_tEfNS_4arch4Sm90ELb1ELb0ELb1ELb1ELb1ELb1ELb0ELb1ELi2ELi1ELi2ELi2ELb0EEENS1_24CollectiveEpilogueBwdGQAISD_fSG_Li256ELb1ELb1EEENS1_25SingleTileBwdLPTSchedulerILb1ELi128ELb1EEEEEEEEEvNT_6ParamsE --------------------------
	.section	.nv.shared._ZN7cutlass13device_kernelIN5flash11enable_sm90INS1_16FlashAttnBwdSm90INS1_25CollectiveMainloopBwdSm90ILi2ELi2ELi2EN4cute5tupleIJNS5_1CILi1EEES8_S8_EEENS6_IJNS7_ILi96EEENS7_ILi128EEENS7_ILi64EEEEEENS_6half_tEfNS_4arch4Sm90ELb1ELb0ELb1ELb1ELb1ELb1ELb0ELb1ELi2ELi1ELi2ELi2ELb0EEENS1_24CollectiveEpilogueBwdGQAISD_fSG_Li256ELb1ELb1EEENS1_25SingleTileBwdLPTSchedulerILb1ELi128ELb1EEEEEEEEEvNT_6ParamsE,"aw",@nobits
	.sectionflags	@""
	.align	16
	.zero		1024


//--------------------- .nv.shared._ZN7cutlass13device_kernelIN5flash22FlashAttnBwdPreprocessIN4cute5tupleIJNS3_1CILi96EEENS5_ILi64EEEEEENS_6half_tEfNS_4arch4Sm90ELb1ELb1EEEEEvNT_6ParamsE --------------------------
	.section	.nv.shared._ZN7cutlass13device_kernelIN5flash22FlashAttnBwdPreprocessIN4cute5tupleIJNS3_1CILi96EEENS5_ILi64EEEEEENS_6half_tEfNS_4arch4Sm90ELb1ELb1EEEEEvNT_6ParamsE,"aw",@nobits
	.sectionflags	@""
	.align	16
	.zero		1024


//--------------------- .nv.shared._ZN7cutlass13device_kernelIN5flash11enable_sm90INS1_16FlashAttnBwdSm90INS1_25CollectiveMainloopBwdSm90ILi2ELi2ELi2EN4cute5tupleIJNS5_1CILi1EEES8_S8_EEENS6_IJNS7_ILi128EEESA_NS7_ILi64EEEEEENS_6half_tEfNS_4arch4Sm90ELb0ELb0ELb0ELb0ELb0ELb1ELb0ELb0ELi2ELi1ELi2ELi2ELb0EEENS1_21CollectiveEpilogueBwdISC_SD_SF_Li256ELb0ELb0ELi1EEENS1_19SingleTileSchedulerILb0ELb0ELb0ELi128EEEEEEEEEvNT_6ParamsE --------------------------
	.section	.nv.shared._ZN7cutlass13device_kernelIN5flash11enable_sm90INS1_16FlashAttnBwdSm90INS1_25CollectiveMainloopBwdSm90ILi2ELi2ELi2EN4cute5tupleIJNS5_1CILi1EEES8_S8_EEENS6_IJNS7_ILi128EEESA_NS7_ILi64EEEEEENS_6half_tEfNS_4arch4Sm90ELb0ELb0ELb0ELb0ELb0ELb1ELb0ELb0ELi2ELi1ELi2ELi2ELb0EEENS1_21CollectiveEpilogueBwdISC_SD_SF_Li256ELb0ELb0ELi1EEENS1_19SingleTileSchedulerILb0ELb0ELb0ELi128EEEEEEEEEvNT_6ParamsE,"aw",@nobits
	.sectionflags	@""
	.align	16
	.zero		1024


//--------------------- .nv.shared._ZN7cutlass13device_kernelIN5flash11enable_sm90INS1_16FlashAttnBwdSm90INS1_25CollectiveMainloopBwdSm90ILi2ELi2ELi2EN4cute5tupleIJNS5_1CILi1EEES8_S8_EEENS6_IJNS7_ILi128EEESA_NS7_ILi64EEEEEENS_6half_tEfNS_4arch4Sm90ELb0ELb0ELb0ELb0ELb1ELb1ELb0ELb0ELi2ELi1ELi2ELi2ELb0EEENS1_21CollectiveEpilogueBwdISC_SD_SF_Li256ELb0ELb0ELi1EEENS1_19SingleTileSchedulerILb0ELb0ELb0ELi128EEEEEEEEEvNT_6ParamsE --------------------------
	.section	.nv.shared._ZN7cutlass13device_kernelIN5flash11enable_sm90INS1_16FlashAttnBwdSm90INS1_25CollectiveMainloopBwdSm90ILi2ELi2ELi2EN4cute5tupleIJNS5_1CILi1EEES8_S8_EEENS6_IJNS7_ILi128EEESA_NS7_ILi64EEEEEENS_6half_tEfNS_4arch4Sm90ELb0ELb0ELb0ELb0ELb1ELb1ELb0ELb0ELi2ELi1ELi2ELi2ELb0EEENS1_21CollectiveEpilogueBwdISC_SD_SF_Li256ELb0ELb0ELi1EEENS1_19SingleTileSchedulerILb0ELb0ELb0ELi128EEEEEEEEEvNT_6ParamsE,"aw",@nobits
	.sectionflags	@""
	.align	16
	.zero		1024


//--------------------- .nv.shared._ZN7cutlass13device_kernelIN5flash11enable_sm90INS1_16FlashAttnBwdSm90INS1_25CollectiveMainloopBwdSm90ILi2ELi2ELi2EN4cute5tupleIJNS5_1CILi1EEES8_S8_EEENS6_IJNS7_ILi128EEESA_NS7_ILi64EEEEEENS_6half_tEfNS_4arch4Sm90ELb0ELb0ELb0ELb0ELb0ELb1ELb0ELb0ELi2ELi1ELi2ELi2ELb0EEENS1_24CollectiveEpilogueBwdGQAISC_fSF_Li256ELb0ELb0EEENS1_19SingleTileSchedulerILb0ELb0ELb0ELi128EEEEEEEEEvNT_6ParamsE --------------------------
	.section	.nv.shared._ZN7cutlass13device_kernelIN5flash11enable_sm90INS1_16FlashAttnBwdSm90INS1_25CollectiveMainloopBwdSm90ILi2ELi2ELi2EN4cute5tupleIJNS5_1CILi1EEES8_S8_EEENS6_IJNS7_ILi128EEESA_NS7_ILi64EEEEEENS_6half_tEfNS_4arch4Sm90ELb0ELb0ELb0ELb0ELb0ELb1ELb0ELb0ELi2ELi1ELi2ELi2ELb0EEENS1_24CollectiveEpilogueBwdGQAISC_fSF_Li256ELb0ELb0EEENS1_19SingleTileSchedulerILb0ELb0ELb0ELi128EEEEEEEEEvNT_6ParamsE,"aw",@nobits
	.sectionflags	@""
	.align	16
	.zero		1024


//--------------------- .nv.shared._ZN7cutlass13device_kernelIN5flash11enable_sm90INS1_16FlashAttnBwdSm90INS1_25CollectiveMainloopBwdSm90ILi2ELi2ELi2EN4cute5tupleIJNS5_1CILi1EEES8_S8_EEENS6_IJNS7_ILi128EEESA_NS7_ILi64EEEEEENS_6half_tEfNS_4arch4Sm90ELb0ELb0ELb0ELb0ELb1ELb1ELb0ELb0ELi2ELi1ELi2ELi2ELb0EEENS1_24CollectiveEpilogueBwdGQAISC_fSF_Li256ELb0ELb1EEENS1_19SingleTileSchedulerILb0ELb0ELb0ELi128EEEEEEEEEvNT_6ParamsE --------------------------
	.section	.nv.shared._ZN7cutlass13device_kernelIN5flash11enable_sm90INS1_16FlashAttnBwdSm90INS1_25CollectiveMainloopBwdSm90ILi2ELi2ELi2EN4cute5tupleIJNS5_1CILi1EEES8_S8_EEENS6_IJNS7_ILi128EEESA_NS7_ILi64EEEEEENS_6half_tEfNS_4arch4Sm90ELb0ELb0ELb0ELb0ELb1ELb1ELb0ELb0ELi2ELi1ELi2ELi2ELb0EEENS1_24CollectiveEpilogueBwdGQAISC_fSF_Li256ELb0ELb1EEENS1_19SingleTileSchedulerILb0ELb0ELb0ELi128EEEEEEEEEvNT_6ParamsE,"aw",@nobits
	.sectionflags	@""
	.align	16
	.zero		1024


//--------------------- .nv.shared._ZN7cutlass13device_kernelIN5flash11enable_sm90INS1_16FlashAttnBwdSm90INS1_25CollectiveMainloopBwdSm90ILi2ELi2ELi2EN4cute5tupleIJNS5_1CILi1EEES8_S8_EEENS6_IJNS7_ILi128EEESA_NS7_ILi64EEEEEENS_6half_tEfNS_4arch4Sm90ELb0ELb0ELb0ELb1ELb0ELb1ELb0ELb0ELi2ELi1ELi2ELi2ELb0EEENS1_21CollectiveEpilogueBwdISC_SD_SF_Li256ELb1ELb0ELi1EEENS1_19SingleTileSchedulerILb1ELb0ELb0ELi128EEEEEEEEEvNT_6ParamsE --------------------------
	.section	.nv.shared._ZN7cutlass13device_kernelIN5flash11enable_sm90INS1_16FlashAttnBwdSm90INS1_25CollectiveMainloopBwdSm90ILi2ELi2ELi2EN4cute5tupleIJNS5_1CILi1EEES8_S8_EEENS6_IJNS7_ILi128EEESA_NS7_ILi64EEEEEENS_6half_tEfNS_4arch4Sm90ELb0ELb0ELb0ELb1ELb0ELb1ELb0ELb0ELi2ELi1ELi2ELi2ELb0EEENS1_21CollectiveEpilogueBwdISC_SD_SF_Li256ELb1ELb0ELi1EEENS1_19SingleTileSchedulerILb1ELb0ELb0ELi128EEEEEEEEEvNT_6ParamsE,"aw",@nobits
	.sectionflags	@""
	.align	16
	.zero		1024


//--------------------- .nv.shared._ZN7cutlass13device_kernelIN5flash11enable_sm90INS1_16FlashAttnBwdSm90INS1_25CollectiveMainloopBwdSm90ILi2ELi2ELi2EN4cute5tupleIJNS5_1CILi1EEES8_S8_EEENS6_IJNS7_ILi128EEESA_NS7_ILi64EEEEEENS_6half_tEfNS_4arch4Sm90ELb0ELb0ELb0ELb1ELb1ELb1ELb0ELb0ELi2ELi1ELi2ELi2ELb0EEENS1_21CollectiveEpilogueBwdISC_SD_SF_Li256ELb1ELb0ELi1EEENS1_19SingleTileSchedulerILb1ELb0ELb0ELi128EEEEEEEEEvNT_6ParamsE --------------------------
	.section	.nv.shared._ZN7cutlass13device_kernelIN5flash11enable_sm90INS1_16FlashAttnBwdSm90INS1_25CollectiveMainloopBwdSm90ILi2ELi2ELi2EN4cute5tupleIJNS5_1CILi1EEES8_S8_EEENS6_IJNS7_ILi128EEESA_NS7_ILi64EEEEEENS_6half_tEfNS_4arch4Sm90ELb0ELb0ELb0ELb1ELb1ELb1ELb0ELb0ELi2ELi1ELi2ELi2ELb0EEENS1_21CollectiveEpilogueBwdISC_SD_SF_Li256ELb1ELb0ELi1EEENS1_19SingleTileSchedulerILb1ELb0ELb0ELi128EEEEEEEEEvNT_6ParamsE,"aw",@nobits
	.sectionflags	@""
	.align	16
	.zero		1024


//--------------------- .nv.shared._ZN7cutlass13device_kernelIN5flash11enable_sm90INS1_16FlashAttnBwdSm90INS1_25CollectiveMainloopBwdSm90ILi2ELi2ELi2EN4cute5tupleIJNS5_1CILi1EEES8_S8_EEENS6_IJNS7_ILi128EEESA_NS7_ILi64EEEEEENS_6half_tEfNS_4arch4Sm90ELb0ELb0ELb0ELb1ELb0ELb1ELb0ELb0ELi2ELi1ELi2ELi2ELb0EEENS1_24CollectiveEpilogueBwdGQAISC_fSF_Li256ELb1ELb0EEENS1_19SingleTileSchedulerILb1ELb0ELb0ELi128EEEEEEEEEvNT_6ParamsE --------------------------
	.section	.nv.shared._ZN7cutlass13device_kernelIN5flash11enable_sm90INS1_16FlashAttnBwdSm90INS1_25CollectiveMainloopBwdSm90ILi2ELi2ELi2EN4cute5tupleIJNS5_1CILi1EEES8_S8_EEENS6_IJNS7_ILi128EEESA_NS7_ILi64EEEEEENS_6half_tEfNS_4arch4Sm90ELb0ELb0ELb0ELb1ELb0ELb1ELb0ELb0ELi2ELi1ELi2ELi2ELb0EEENS1_24CollectiveEpilogueBwdGQAISC_fSF_Li256ELb1ELb0EEENS1_19SingleTileSchedulerILb1ELb0ELb0ELi128EEEEEEEEEvNT_6ParamsE,"aw",@nobits
	.sectionflags	@""
	.align	16
	.zero		1024


//--------------------- .nv.shared._ZN7cutlass13device_kernelIN5flash11enable_sm90INS1_16FlashAttnBwdSm90INS1_25CollectiveMainloopBwdSm90ILi2ELi2ELi2EN4cute5tupleIJNS5_1CILi1EEES8_S8_EEENS6_IJNS7_ILi128EEESA_NS7_ILi64EEEEEENS_6half_tEfNS_4arch4Sm90ELb0ELb0ELb0ELb1ELb1ELb1ELb0ELb0ELi2ELi1ELi2ELi2ELb0EEENS1_24CollectiveEpilogueBwdGQAISC_fSF_Li256ELb1ELb1EEENS1_19SingleTileSchedulerILb1ELb0ELb0ELi128EEEEEEEEEvNT_6ParamsE --------------------------
	.section	.nv.shared._ZN7cutlass13device_kernelIN5flash11enable_sm90INS1_16FlashAttnBwdSm90INS1_25CollectiveMainloopBwdSm90ILi2ELi2ELi2EN4cute5tupleIJNS5_1CILi1EEES8_S8_EEENS6_IJNS7_ILi128EEESA_NS7_ILi64EEEEEENS_6half_tEfNS_4arch4Sm90ELb0ELb0ELb0ELb1ELb1ELb1ELb0ELb0ELi2ELi1ELi2ELi2ELb0EEENS1_24CollectiveEpilogueBwdGQAISC_fSF_Li256ELb1ELb1EEENS1_19SingleTileSchedulerILb1ELb0ELb0ELi128EEEEEEEEEvNT_6ParamsE,"aw",@nobits
	.sectionflags	@""
	.align	16
	.zero		1024


//--------------------- .nv.shared._ZN7cutlass13device_kernelIN5flash11enable_sm90INS1_16FlashAttnBwdSm90INS1_25CollectiveMainloopBwdSm90ILi2ELi2ELi2EN4cute5tupleIJNS5_1CILi1EEES8_S8_EEENS6_IJNS7_ILi128EEESA_NS7_ILi64EEEEEENS_6half_tEfNS_4arch4Sm90ELb0ELb1ELb0ELb0ELb0ELb1ELb0ELb0ELi2ELi1ELi2ELi2ELb0EEENS1_21CollectiveEpilogueBwdISC_SD_SF_Li256ELb0ELb0ELi1EEENS1_19SingleTileSchedulerILb0ELb0ELb0ELi128EEEEEEEEEvNT_6ParamsE --------------------------
	.section	.nv.shared._ZN7cutlass13device_kernelIN5flash11enable_sm90INS1_16FlashAttnBwdSm90INS1_25CollectiveMainloopBwdSm90ILi2ELi2ELi2EN4cute5tupleIJNS5_1CILi1EEES8_S8_EEENS6_IJNS7_ILi128EEESA_NS7_ILi64EEEEEENS_6half_tEfNS_4arch4Sm90ELb0ELb1ELb0ELb0ELb0ELb1ELb0ELb0ELi2ELi1ELi2ELi2ELb0EEENS1_21CollectiveEpilogueBwdISC_SD_SF_Li256ELb0ELb0ELi1EEENS1_19SingleTileSchedulerILb0ELb0ELb0ELi128EEEEEEEEEvNT_6ParamsE,"aw",@nobits
	.sectionflags	@""
	.align	16
	.zero		1024


//--------------------- .nv.shared._ZN7cutlass13device_kernelIN5flash11enable_sm90INS1_16FlashAttnBwdSm90INS1_25CollectiveMainloopBwdSm90ILi2ELi2ELi2EN4cute5tupleIJNS5_1CILi1EEES8_S8_EEENS6_IJNS7_ILi128EEESA_NS7_ILi64EEEEEENS_6half_tEfNS_4arch4Sm90ELb0ELb1ELb0ELb0ELb1ELb1ELb0ELb0ELi2ELi1ELi2ELi2ELb0EEENS1_21CollectiveEpilogueBwdISC_SD_SF_Li256ELb0ELb0ELi1EEENS1_19SingleTileSchedulerILb0ELb0ELb0ELi128EEEEEEEEEvNT_6ParamsE --------------------------
	.section	.nv.shared._ZN7cutlass13device_kernelIN5flash11enable_sm90INS1_16FlashAttnBwdSm90INS1_25CollectiveMainloopBwdSm90ILi2ELi2ELi2EN4cute5tupleIJNS5_1CILi1EEES8_S8_EEENS6_IJNS7_ILi128EEESA_NS7_ILi64EEEEEENS_6half_tEfNS_4arch4Sm90ELb0ELb1ELb0ELb0ELb1ELb1ELb0ELb0ELi2ELi1ELi2ELi2ELb0EEENS1_21CollectiveEpilogueBwdISC_SD_SF_Li256ELb0ELb0ELi1EEENS1_19SingleTileSchedulerILb0ELb0ELb0ELi128EEEEEEEEEvNT_6ParamsE,"aw",@nobits
	.sectionflags	@""
	.align	16
	.zero		1024


//--------------------- .nv.shared._ZN7cutlass13device_kernelIN5flash11enable_sm90INS1_16FlashAttnBwdSm90INS1_25CollectiveMainloopBwdSm90ILi2ELi2ELi2EN4cute5tupleIJNS5_1CILi1EEES8_S8_EEENS6_IJNS7_ILi128EEESA_NS7_ILi64EEEEEENS_6half_tEfNS_4arch4Sm90ELb0ELb1ELb0ELb0ELb0ELb1ELb0ELb0ELi2ELi1ELi2ELi2ELb0EEENS1_24CollectiveEpilogueBwdGQAISC_fSF_Li256ELb0ELb0EEENS1_19SingleTileSchedulerILb0ELb0ELb0ELi128EEEEEEEEEvNT_6ParamsE --------------------------
	.section	.nv.shared._ZN7cutlass13device_kernelIN5flash11enable_sm90INS1_16FlashAttnBwdSm90INS1_25CollectiveMainloopBwdSm90ILi2ELi2ELi2EN4cute5tupleIJNS5_1CILi1EEES8_S8_EEENS6_IJNS7_ILi128EEESA_NS7_ILi64EEEEEENS_6half_tEfNS_4arch4Sm90ELb0ELb1ELb0ELb0ELb0ELb1ELb0ELb0ELi2ELi1ELi2ELi2ELb0EEENS1_24CollectiveEpilogueBwdGQAISC_fSF_Li256ELb0ELb0EEENS1_19SingleTileSchedulerILb0ELb0ELb0ELi128EEEEEEEEEvNT_6ParamsE,"aw",@nobits
	.sectionflags	@""
	.align	16
	.zero		1024


//--------------------- .nv.shared._ZN7cutlass13device_kernelIN5flash11enable_sm90INS1_16FlashAttnBwdSm90INS1_25CollectiveMainloopBwdSm90ILi2ELi2ELi2EN4cute5tupleIJNS5_1CILi1EEES8_S8_EEENS6_IJNS7_ILi128EEESA_NS7_ILi64EEEEEENS_6half_tEfNS_4arch4Sm90ELb0ELb1ELb0ELb0ELb1ELb1ELb0ELb0ELi2ELi1ELi2ELi2ELb0EEENS1_24CollectiveEpilogueBwdGQAISC_fSF_Li256ELb0ELb1EEENS1_19SingleTileSchedulerILb0ELb0ELb0ELi128EEEEEEEEEvNT_6ParamsE --------------------------
	.section	.nv.shared._ZN7cutlass13device_kernelIN5flash11enable_sm90INS1_16FlashAttnBwdSm90INS1_25CollectiveMainloopBwdSm90ILi2ELi2ELi2EN4cute5tupleIJNS5_1CILi1EEES8_S8_EEENS6_IJNS7_ILi128EEESA_NS7_ILi64EEEEEENS_6half_tEfNS_4arch4Sm90ELb0ELb1ELb0ELb0ELb1ELb1ELb0ELb0ELi2ELi1ELi2ELi2ELb0EEENS1_24CollectiveEpilogueBwdGQAISC_fSF_Li256ELb0ELb1EEENS1_19SingleTileSchedulerILb0ELb0ELb0ELi128EEEEEEEEEvNT_6ParamsE,"aw",@nobits
	.sectionflags	@""
	.align	16
	.zero		1024


//--------------------- .nv.shared._ZN7cutlass13device_kernelIN5flash11enable_sm90INS1_16FlashAttnBwdSm90INS1_25CollectiveMainloopBwdSm90ILi2ELi2ELi2EN4cute5tupleIJNS5_1CILi1EEES8_S8_EEENS6_IJNS7_ILi128EEESA_NS7_ILi64EEEEEENS_6half_tEfNS_4arch4Sm90ELb0ELb1ELb0ELb1ELb0ELb1ELb0ELb0ELi2ELi1ELi2ELi2ELb0EEENS1_21CollectiveEpilogueBwdISC_SD_SF_Li256ELb1ELb0ELi1EEENS1_19SingleTileSchedulerILb1ELb0ELb0ELi128EEEEEEEEEvNT_6ParamsE --------------------------
	.section	.nv.shared._ZN7cutlass13device_kernelIN5flash11enable_sm90INS1_16FlashAttnBwdSm90INS1_25CollectiveMainloopBwdSm90ILi2ELi2ELi2EN4cute5tupleIJNS5_1CILi1EEES8_S8_EEENS6_IJNS7_ILi128EEESA_NS7_ILi64EEEEEENS_6half_tEfNS_4arch4Sm90ELb0ELb1ELb0ELb1ELb0ELb1ELb0ELb0ELi2ELi1ELi2ELi2ELb0EEENS1_21CollectiveEpilogueBwdISC_SD_SF_Li256ELb1ELb0ELi1EEENS1_19SingleTileSchedulerILb1ELb0ELb0ELi128EEEEEEEEEvNT_6ParamsE,"aw",@nobits
	.sectionflags	@""
	.align	16
	.zero		1024


//--------------------- .nv.shared._ZN7cutlass13device_kernelIN5flash11enable_sm90INS1_16FlashAttnBwdSm90INS1_25CollectiveMainloopBwdSm90ILi2ELi2ELi2EN4cute5tupleIJNS5_1CILi1EEES8_S8_EEENS6_IJNS7_ILi128EEESA_NS7_ILi64EEEEEENS_6half_tEfNS_4arch4Sm90ELb0ELb1ELb0ELb1ELb1ELb1ELb0ELb0ELi2ELi1ELi2ELi2ELb0EEENS1_21CollectiveEpilogueBwdISC_SD_SF_Li256ELb1ELb0ELi1EEENS1_19SingleTileSchedulerILb1ELb0ELb0ELi128EEEEEEEEEvNT_6ParamsE --------------------------
	.section	.nv.shared._ZN7cutlass13device_kernelIN5flash11enable_sm90INS1_16FlashAttnBwdSm90INS1_25CollectiveMainloopBwdSm90ILi2ELi2ELi2EN4cute5tupleIJNS5_1CILi1EEES8_S8_EEENS6_IJNS7_ILi128EEESA_NS7_ILi64EEEEEENS_6half_tEfNS_4arch4Sm90ELb0ELb1ELb0ELb1ELb1ELb1ELb0ELb0ELi2ELi1ELi2ELi2ELb0EEENS1_21CollectiveEpilogueBwdISC_SD_SF_Li256ELb1ELb0ELi1EEENS1_19SingleTileSchedulerILb1ELb0ELb0ELi128EEEEEEEEEvNT_6ParamsE,"aw",@nobits
	.sectionflags	@""
	.align	16
	.zero		1024


//--------------------- .nv.shared._ZN7cutlass13device_kernelIN5flash11enable_sm90INS1_16FlashAttnBwdSm90INS1_25CollectiveMainloopBwdSm90ILi2ELi2ELi2EN4cute5tupleIJNS5_1CILi1EEES8_S8_EEENS6_IJNS7_ILi128EEESA_NS7_ILi64EEEEEENS_6half_tEfNS_4arch4Sm90ELb0ELb1ELb0ELb1ELb0ELb1ELb0ELb0ELi2ELi1ELi2ELi2ELb0EEENS1_24CollectiveEpilogueBwdGQAISC_fSF_Li256ELb1ELb0EEENS1_19SingleTileSchedulerILb1ELb0ELb0ELi128EEEEEEEEEvNT_6ParamsE --------------------------
	.section	.nv.shared._ZN7cutlass13device_kernelIN5flash11enable_sm90INS1_16FlashAttnBwdSm90INS1_25CollectiveMainloopBwdSm90ILi2ELi2ELi2EN4cute5tupleIJNS5_1CILi1EEES8_S8_EEENS6_IJNS7_ILi128EEESA_NS7_ILi64EEEEEENS_6half_tEfNS_4arch4Sm90ELb0ELb1ELb0ELb1ELb0ELb1ELb0ELb0ELi2ELi1ELi2ELi2ELb0EEENS1_24CollectiveEpilogueBwdGQAISC_fSF_Li256ELb1ELb0EEENS1_19SingleTileSchedulerILb1ELb0ELb0ELi128EEEEEEEEEvNT_6ParamsE,"aw",@nobits
	.sectionflags	@""
	.align	16
	.zero		1024


//--------------------- .nv.shared._ZN7cutlass13device_kernelIN5flash11enable_sm90INS1_16FlashAttnBwdSm90INS1_25CollectiveMainloopBwdSm90ILi2ELi2ELi2EN4cute5tupleIJNS5_1CILi1EEES8_S8_EEENS6_IJNS7_ILi128EEESA_NS7_ILi64EEEEEENS_6half_tEfNS_4arch4Sm90ELb0ELb1ELb0ELb1ELb1ELb1ELb0ELb0ELi2ELi1ELi2ELi2ELb0EEENS1_24CollectiveEpilogueBwdGQAISC_fSF_Li256ELb1ELb1EEENS1_19SingleTileSchedulerILb1ELb0ELb0ELi128EEEEEEEEEvNT_6ParamsE --------------------------
	.section	.nv.shared._ZN7cutlass13device_kernelIN5flash11enable_sm90INS1_16FlashAttnBwdSm90INS1_25CollectiveMainloopBwdSm90ILi2ELi2ELi2EN4cute5tupleIJNS5_1CILi1EEES8_S8_EEENS6_IJNS7_ILi128EEESA_NS7_ILi64EEEEEENS_6half_tEfNS_4arch4Sm90ELb0ELb1ELb0ELb1ELb1ELb1ELb0ELb0ELi2ELi1ELi2ELi2ELb0EEENS1_24CollectiveEpilogueBwdGQAISC_fSF_Li256ELb1ELb1EEENS1_19SingleTileSchedulerILb1ELb0ELb0ELi128EEEEEEEEEvNT_6ParamsE,"aw",@nobits
	.sectionflags	@""
	.align	16
	.zero		1024


//--------------------- .nv.shared._ZN7cutlass13device_kernelIN5flash11enable_sm90INS1_16FlashAttnBwdSm90INS1_25CollectiveMainloopBwdSm90ILi2ELi2ELi2EN4cute5tupleIJNS5_1CILi1EEES8_S8_EEENS6_IJNS7_ILi128EEESA_NS7_ILi64EEEEEENS_6half_tEfNS_4arch4Sm90ELb1ELb0ELb0ELb0ELb0ELb1ELb0ELb0ELi2ELi1ELi2ELi2ELb0EEENS1_21CollectiveEpilogueBwdISC_SD_SF_Li256ELb0ELb0ELi1EEENS1_25SingleTileBwdLPTSchedulerILb0ELi128ELb0EEEEEEEEEvNT_6ParamsE --------------------------
	.section	.nv.shared._ZN7cutlass13device_kernelIN5flash11enable_sm90INS1_16FlashAttnBwdSm90INS1_25CollectiveMainloopBwdSm90ILi2ELi2ELi2EN4cute5tupleIJNS5_1CILi1EEES8_S8_EEENS6_IJNS7_ILi128EEESA_NS7_ILi64EEEEEENS_6half_tEfNS_4arch4Sm90ELb1ELb0ELb0ELb0ELb0ELb1ELb0ELb0ELi2ELi1ELi2ELi2ELb0EEENS1_21CollectiveEpilogueBwdISC_SD_SF_Li256ELb0ELb0ELi1EEENS1_25SingleTileBwdLPTSchedulerILb0ELi128ELb0EEEEEEEEEvNT_6ParamsE,"aw",@nobits
	.sectionflags	@""
	.align	16
	.zero		1024


//--------------------- .nv.shared._ZN7cutlass13device_kernelIN5flash11enable_sm90INS1_16FlashAttnBwdSm90INS1_25CollectiveMainloopBwdSm90ILi2ELi2ELi2EN4cute5tupleIJNS5_1CILi1EEES8_S8_EEENS6_IJNS7_ILi128EEESA_NS7_ILi64EEEEEENS_6half_tEfNS_4arch4Sm90ELb1ELb0ELb0ELb0ELb1ELb1ELb0ELb0ELi2ELi1ELi2ELi2ELb0EEENS1_21CollectiveEpilogueBwdISC_SD_SF_Li256ELb0ELb0ELi1EEENS1_25SingleTileBwdLPTSchedulerILb0ELi128ELb1EEEEEEEEEvNT_6ParamsE --------------------------
	.section	.nv.shared._ZN7cutlass13device_kernelIN5flash11enable_sm90INS1_16FlashAttnBwdSm90INS1_25CollectiveMainloopBwdSm90ILi2ELi2ELi2EN4cute5tupleIJNS5_1CILi1EEES8_S8_EEENS6_IJNS7_ILi128EEESA_NS7_ILi64EEEEEENS_6half_tEfNS_4arch4Sm90ELb1ELb0ELb0ELb0ELb1ELb1ELb0ELb0ELi2ELi1ELi2ELi2ELb0EEENS1_21CollectiveEpilogueBwdISC_SD_SF_Li256ELb0ELb0ELi1EEENS1_25SingleTileBwdLPTSchedulerILb0ELi128ELb1EEEEEEEEEvNT_6ParamsE,"aw",@nobits
	.sectionflags	@""
	.align	16
	.zero		1024


//--------------------- .nv.shared._ZN7cutlass13device_kernelIN5flash11enable_sm90INS1_16FlashAttnBwdSm90INS1_25CollectiveMainloopBwdSm90ILi2ELi2ELi2EN4cute5tupleIJNS5_1CILi1EEES8_S8_EEENS6_IJNS7_ILi128EEESA_NS7_ILi64EEEEEENS_6half_tEfNS_4arch4Sm90ELb1ELb0ELb0ELb0ELb0ELb1ELb0ELb0ELi2ELi1ELi2ELi2ELb0EEENS1_24CollectiveEpilogueBwdGQAISC_fSF_Li256ELb0ELb0EEENS1_25SingleTileBwdLPTSchedulerILb0ELi128ELb0EEEEEEEEEvNT_6ParamsE --------------------------
	.section	.nv.shared._ZN7cutlass13device_kernelIN5flash11enable_sm90INS1_16FlashAttnBwdSm90INS1_25CollectiveMainloopBwdSm90ILi2ELi2ELi2EN4cute5tupleIJNS5_1CILi1EEES8_S8_EEENS6_IJNS7_ILi128EEESA_NS7_ILi64EEEEEENS_6half_tEfNS_4arch4Sm90ELb1ELb0ELb0ELb0ELb0ELb1ELb0ELb0ELi2ELi1ELi2ELi2ELb0EEENS1_24CollectiveEpilogueBwdGQAISC_fSF_Li256ELb0ELb0EEENS1_25SingleTileBwdLPTSchedulerILb0ELi128ELb0EEEEEEEEEvNT_6ParamsE,"aw",@nobits
	.sectionflags	@""
	.align	16
	.zero		1024


//--------------------- .nv.shared._ZN7cutlass13device_kernelIN5flash11enable_sm90INS1_16FlashAttnBwdSm90INS1_25CollectiveMainloopBwdSm90ILi2ELi2ELi2EN4cute5tupleIJNS5_1CILi1EEES8_S8_EEENS6_IJNS7_ILi128EEESA_NS7_ILi64EEEEEENS_6half_tEfNS_4arch4Sm90ELb1ELb0ELb0ELb0ELb1ELb1ELb0ELb0ELi2ELi1ELi2ELi2ELb0EEENS1_24CollectiveEpilogueBwdGQAISC_fSF_Li256ELb0ELb1EEENS1_25SingleTileBwdLPTSchedulerILb0ELi128ELb1EEEEEEEEEvNT_6ParamsE --------------------------
	.section	.nv.shared._ZN7cutlass13device_kernelIN5flash11enable_sm90INS1_16FlashAttnBwdSm90INS1_25CollectiveMainloopBwdSm90ILi2ELi2ELi2EN4cute5tupleIJNS5_1CILi1EEES8_S8_EEENS6_IJNS7_ILi128EEESA_NS7_ILi64EEEEEENS_6half_tEfNS_4arch4Sm90ELb1ELb0ELb0ELb0ELb1ELb1ELb0ELb0ELi2ELi1ELi2ELi2ELb0EEENS1_24CollectiveEpilogueBwdGQAISC_fSF_Li256ELb0ELb1EEENS1_25SingleTileBwdLPTSchedulerILb0ELi128ELb1EEEEEEEEEvNT_6ParamsE,"aw",@nobits
	.sectionflags	@""
	.align	16
	.zero		1024


//--------------------- .nv.shared._ZN7cutlass13device_kernelIN5flash22FlashAttnBwdPreprocessIN4cute5tupleIJNS3_1CILi128EEENS5_ILi64EEEEEENS_6half_tEfNS_4arch4Sm90ELb1ELb0EEEEEvNT_6ParamsE --------------------------
	.section	.nv.shared._ZN7cutlass13device_kernelIN5flash22FlashAttnBwdPreprocessIN4cute5tupleIJNS3_1CILi128EEENS5_ILi64EEEEEENS_6half_tEfNS_4arch4Sm90ELb1ELb0EEEEEvNT_6ParamsE,"aw",@nobits
	.sectionflags	@""
	.align	16
	.zero		1024


//--------------------- .nv.shared._ZN7cutlass13device_kernelIN5flash11enable_sm90INS1_16FlashAttnBwdSm90INS1_25CollectiveMainloopBwdSm90ILi2ELi2ELi2EN4cute5tupleIJNS5_1CILi1EEES8_S8_EEENS6_IJNS7_ILi128EEESA_NS7_ILi64EEEEEENS_6half_tEfNS_4arch4Sm90ELb1ELb0ELb0ELb1ELb0ELb1ELb0ELb0ELi2ELi1ELi2ELi2ELb0EEENS1_21CollectiveEpilogueBwdISC_SD_SF_Li256ELb1ELb0ELi1EEENS1_25SingleTileBwdLPTSchedulerILb1ELi128ELb0EEEEEEEEEvNT_6ParamsE --------------------------
	.section	.nv.shared._ZN7cutlass13device_kernelIN5flash11enable_sm90INS1_16FlashAttnBwdSm90INS1_25CollectiveMainloopBwdSm90ILi2ELi2ELi2EN4cute5tupleIJNS5_1CILi1EEES8_S8_EEENS6_IJNS7_ILi128EEESA_NS7_ILi64EEEEEENS_6half_tEfNS_4arch4Sm90ELb1ELb0ELb0ELb1ELb0ELb1ELb0ELb0ELi2ELi1ELi2ELi2ELb0EEENS1_21CollectiveEpilogueBwdISC_SD_SF_Li256ELb1ELb0ELi1EEENS1_25SingleTileBwdLPTSchedulerILb1ELi128ELb0EEEEEEEEEvNT_6ParamsE,"aw",@nobits
	.sectionflags	@""
	.align	16
	.zero		1024


//--------------------- .nv.shared._ZN7cutlass13device_kernelIN5flash11enable_sm90INS1_16FlashAttnBwdSm90INS1_25CollectiveMainloopBwdSm90ILi2ELi2ELi2EN4cute5tupleIJNS5_1CILi1EEES8_S8_EEENS6_IJNS7_ILi128EEESA_NS7_ILi64EEEEEENS_6half_tEfNS_4arch4Sm90ELb1ELb0ELb0ELb1ELb1ELb1ELb0ELb0ELi2ELi1ELi2ELi2ELb0EEENS1_21CollectiveEpilogueBwdISC_SD_SF_Li256ELb1ELb0ELi1EEENS1_25SingleTileBwdLPTSchedulerILb1ELi128ELb1EEEEEEEEEvNT_6ParamsE --------------------------
	.section	.nv.shared._ZN7cutlass13device_kernelIN5flash11enable_sm90INS1_16FlashAttnBwdSm90INS1_25CollectiveMainloopBwdSm90ILi2ELi2ELi2EN4cute5tupleIJNS5_1CILi1EEES8_S8_EEENS6_IJNS7_ILi128EEESA_NS7_ILi64EEEEEENS_6half_tEfNS_4arch4Sm90ELb1ELb0ELb0ELb1ELb1ELb1ELb0ELb0ELi2ELi1ELi2ELi2ELb0EEENS1_21CollectiveEpilogueBwdISC_SD_SF_Li256ELb1ELb0ELi1EEENS1_25SingleTileBwdLPTSchedulerILb1ELi128ELb1EEEEEEEEEvNT_6ParamsE,"aw",@nobits
	.sectionflags	@""
	.align	16
	.zero		1024


//--------------------- .nv.shared._ZN7cutlass13device_kernelIN5flash11enable_sm90INS1_16FlashAttnBwdSm90INS1_25CollectiveMainloopBwdSm90ILi2ELi2ELi2EN4cute5tupleIJNS5_1CILi1EEES8_S8_EEENS6_IJNS7_ILi128EEESA_NS7_ILi64EEEEEENS_6half_tEfNS_4arch4Sm90ELb1ELb0ELb0ELb1ELb0ELb1ELb0ELb0ELi2ELi1ELi2ELi2ELb0EEENS1_24CollectiveEpilogueBwdGQAISC_fSF_Li256ELb1ELb0EEENS1_25SingleTileBwdLPTSchedulerILb1ELi128ELb0EEEEEEEEEvNT_6ParamsE --------------------------
	.section	.nv.shared._ZN7cutlass13device_kernelIN5flash11enable_sm90INS1_16FlashAttnBwdSm90INS1_25CollectiveMainloopBwdSm90ILi2ELi2ELi2EN4cute5tupleIJNS5_1CILi1EEES8_S8_EEENS6_IJNS7_ILi128EEESA_NS7_ILi64EEEEEENS_6half_tEfNS_4arch4Sm90ELb1ELb0ELb0ELb1ELb0ELb1ELb0ELb0ELi2ELi1ELi2ELi2ELb0EEENS1_24CollectiveEpilogueBwdGQAISC_fSF_Li256ELb1ELb0EEENS1_25SingleTileBwdLPTSchedulerILb1ELi128ELb0EEEEEEEEEvNT_6ParamsE,"aw",@nobits
	.sectionflags	@""
	.align	16
	.zero		1024


//--------------------- .nv.shared._ZN7cutlass13device_kernelIN5flash32FlashAttnBwdPostprocessConvertdQIN4cute5tupleIJNS3_1CILi128EEENS5_ILi64EEEEEENS_6half_tEfNS_4arch4Sm90ELi256ENS3_8TiledMMAINS3_8MMA_AtomIJNS3_4SM904GMMA25MMA_64x64x16_F32F16F16_RSILNSF_5MajorE0ELSH_1ELNSF_7ScaleInE1ELSI_1EEEEEENS3_6LayoutINS4_IJNS5_ILi2EEENS5_ILi1EEESN_EEENS4_IJSN_NS5_ILi0EEESP_EEEEENS4_IJNS3_10UnderscoreESS_SS_EEEEELb0EEEEEvNT_6ParamsE --------------------------
	.section	.nv.shared._ZN7cutlass13device_kernelIN5flash32FlashAttnBwdPostprocessConvertdQIN4cute5tupleIJNS3_1CILi128EEENS5_ILi64EEEEEENS_6half_tEfNS_4arch4Sm90ELi256ENS3_8TiledMMAINS3_8MMA_AtomIJNS3_4SM904GMMA25MMA_64x64x16_F32F16F16_RSILNSF_5MajorE0ELSH_1ELNSF_7ScaleInE1ELSI_1EEEEEENS3_6LayoutINS4_IJNS5_ILi2EEENS5_ILi1EEESN_EEENS4_IJSN_NS5_ILi0EEESP_EEEEENS4_IJNS3_10UnderscoreESS_SS_EEEEELb0EEEEEvNT_6ParamsE,"aw",@nobits
	.sectionflags	@""
	.align	16
	.zero		1024


//--------------------- .nv.shared._ZN7cutlass13device_kernelIN5flash32FlashAttnBwdPostprocessConvertdQIN4cute5tupleIJNS3_1CILi128EEENS5_ILi64EEEEEENS_6half_tEfNS_4arch4Sm90ELi256ENS3_8TiledMMAINS3_8MMA_AtomIJNS3_4SM904GMMA25MMA_64x64x16_F32F16F16_SSILNSF_5MajorE0ELSH_1ELNSF_7ScaleInE1ELSI_1EEEEEENS3_6LayoutINS4_IJNS5_ILi2EEENS5_ILi1EEESN_EEENS4_IJSN_NS5_ILi0EEESP_EEEEENS4_IJNS3_10UnderscoreESS_SS_EEEEELb0EEEEEvNT_6ParamsE --------------------------
	.section	.nv.shared._ZN7cutlass13device_kernelIN5flash32FlashAttnBwdPostprocessConvertdQIN4cute5tupleIJNS3_1CILi128EEENS5_ILi64EEEEEENS_6half_tEfNS_4arch4Sm90ELi256ENS3_8TiledMMAINS3_8MMA_AtomIJNS3_4SM904GMMA25MMA_64x64x16_F32F16F16_SSILNSF_5MajorE0ELSH_1ELNSF_7ScaleInE1ELSI_1EEEEEENS3_6LayoutINS4_IJNS5_ILi2EEENS5_ILi1EEESN_EEENS4_IJSN_NS5_ILi0EEESP_EEEEENS4_IJNS3_10UnderscoreESS_SS_EEEEELb0EEEEEvNT_6ParamsE,"aw",@nobits
	.sectionflags	@""
	.align	16
	.zero		1024


//--------------------- .nv.shared._ZN7cutlass13device_kernelIN5flash11enable_sm90INS1_16FlashAttnBwdSm90INS1_25CollectiveMainloopBwdSm90ILi2ELi2ELi2EN4cute5tupleIJNS5_1CILi1EEES8_S8_EEENS6_IJNS7_ILi128EEESA_NS7_ILi64EEEEEENS_6half_tEfNS_4arch4Sm90ELb1ELb0ELb0ELb1ELb1ELb1ELb0ELb0ELi2ELi1ELi2ELi2ELb0EEENS1_24CollectiveEpilogueBwdGQAISC_fSF_Li256ELb1ELb1EEENS1_25SingleTileBwdLPTSchedulerILb1ELi128ELb1EEEEEEEEEvNT_6ParamsE --------------------------
	.section	.nv.shared._ZN7cutlass13device_kernelIN5flash11enable_sm90INS1_16FlashAttnBwdSm90INS1_25CollectiveMainloopBwdSm90ILi2ELi2ELi2EN4cute5tupleIJNS5_1CILi1EEES8_S8_EEENS6_IJNS7_ILi128EEESA_NS7_ILi64EEEEEENS_6half_tEfNS_4arch4Sm90ELb1ELb0ELb0ELb1ELb1ELb1ELb0ELb0ELi2ELi1ELi2ELi2ELb0EEENS1_24CollectiveEpilogueBwdGQAISC_fSF_Li256ELb1ELb1EEENS1_25SingleTileBwdLPTSchedulerILb1ELi128ELb1EEEEEEEEEvNT_6ParamsE,"aw",@nobits
	.sectionflags	@""
	.align	16
	.zero		1024


//--------------------- .nv.shared._ZN7cutlass13device_kernelIN5flash22FlashAttnBwdPreprocessIN4cute5tupleIJNS3_1CILi128EEENS5_ILi64EEEEEENS_6half_tEfNS_4arch4Sm90ELb1ELb1EEEEEvNT_6ParamsE --------------------------
	.section	.nv.shared._ZN7cutlass13device_kernelIN5flash22FlashAttnBwdPreprocessIN4cute5tupleIJNS3_1CILi128EEENS5_ILi64EEEEEENS_6half_tEfNS_4arch4Sm90ELb1ELb1EEEEEvNT_6ParamsE,"aw",@nobits
	.sectionflags	@""
	.align	16
	.zero		1024


//--------------------- .nv.constant0._ZN7cutlass13device_kernelIN5flash11enable_sm90INS1_16FlashAttnBwdSm90INS1_25CollectiveMainloopBwdSm90ILi2ELi2ELi2EN4cute5tupleIJNS5_1CILi1EEES8_S8_EEENS6_IJNS7_ILi128EEESA_NS7_ILi64EEEEEENS_6half_tEfNS_4arch4Sm90ELb0ELb0ELb1ELb0ELb0ELb1ELb0ELb0ELi2ELi1ELi2ELi2ELb0EEENS1_21CollectiveEpilogueBwdISC_SD_SF_Li256ELb0ELb0ELi1EEENS1_19SingleTileSchedulerILb0ELb0ELb0ELi128EEEEEEEEEvNT_6ParamsE --------------------------
	.section	.nv.constant0._ZN7cutlass13device_kernelIN5flash11enable_sm90INS1_16FlashAttnBwdSm90INS1_25CollectiveMainloopBwdSm90ILi2ELi2ELi2EN4cute5tupleIJNS5_1CILi1EEES8_S8_EEENS6_IJNS7_ILi128EEESA_NS7_ILi64EEEEEENS_6half_tEfNS_4arch4Sm90ELb0ELb0ELb1ELb0ELb0ELb1ELb0ELb0ELi2ELi1ELi2ELi2ELb0EEENS1_21CollectiveEpilogueBwdISC_SD_SF_Li256ELb0ELb0ELi1EEENS1_19SingleTileSchedulerILb0ELb0ELb0ELi128EEEEEEEEEvNT_6ParamsE,"a",@progbits
	.sectionflags	@""
	.align	4
.nv.constant0._ZN7cutlass13device_kernelIN5flash11enable_sm90INS1_16FlashAttnBwdSm90INS1_25CollectiveMainloopBwdSm90ILi2ELi2ELi2EN4cute5tupleIJNS5_1CILi1EEES8_S8_EEENS6_IJNS7_ILi128EEESA_NS7_ILi64EEEEEENS_6half_tEfNS_4arch4Sm90ELb0ELb0ELb1ELb0ELb0ELb1ELb0ELb0ELi2ELi1ELi2ELi2ELb0EEENS1_21CollectiveEpilogueBwdISC_SD_SF_Li256ELb0ELb0ELi1EEENS1_19SingleTileSchedulerILb0ELb0ELb0ELi128EEEEEEEEEvNT_6ParamsE:
	.zero		2944


//--------------------- .nv.constant0._ZN7cutlass13device_kernelIN5flash11enable_sm90INS1_16FlashAttnBwdSm90INS1_25CollectiveMainloopBwdSm90ILi2ELi2ELi2EN4cute5tupleIJNS5_1CILi1EEES8_S8_EEENS6_IJNS7_ILi128EEESA_NS7_ILi64EEEEEENS_6half_tEfNS_4arch4Sm90ELb0ELb0ELb1ELb0ELb1ELb1ELb0ELb0ELi2ELi1ELi2ELi2ELb0EEENS1_21CollectiveEpilogueBwdISC_SD_SF_Li256ELb0ELb0ELi1EEENS1_19SingleTileSchedulerILb0ELb0ELb0ELi128EEEEEEEEEvNT_6ParamsE --------------------------
	.section	.nv.constant0._ZN7cutlass13device_kernelIN5flash11enable_sm90INS1_16FlashAttnBwdSm90INS1_25CollectiveMainloopBwdSm90ILi2ELi2ELi2EN4cute5tupleIJNS5_1CILi1EEES8_S8_EEENS6_IJNS7_ILi128EEESA_NS7_ILi64EEEEEENS_6half_tEfNS_4arch4Sm90ELb0ELb0ELb1ELb0ELb1ELb1ELb0ELb0ELi2ELi1ELi2ELi2ELb0EEENS1_21CollectiveEpilogueBwdISC_SD_SF_Li256ELb0ELb0ELi1EEENS1_19SingleTileSchedulerILb0ELb0ELb0ELi128EEEEEEEEEvNT_6ParamsE,"a",@progbits
	.sectionflags	@""
	.align	4
.nv.constant0._ZN7cutlass13device_kernelIN5flash11enable_sm90INS1_16FlashAttnBwdSm90INS1_25CollectiveMainloopBwdSm90ILi2ELi2ELi2EN4cute5tupleIJNS5_1CILi1EEES8_S8_EEENS6_IJNS7_ILi128EEESA_NS7_ILi64EEEEEENS_6half_tEfNS_4arch4Sm90ELb0ELb0ELb1ELb0ELb1ELb1ELb0ELb0ELi2ELi1ELi2ELi2ELb0EEENS1_21CollectiveEpilogueBwdISC_SD_SF_Li256ELb0ELb0ELi1EEENS1_19SingleTileSchedulerILb0ELb0ELb0ELi128EEEEEEEEEvNT_6ParamsE:
	.zero		2944


//--------------------- .nv.constant0._ZN7cutlass13device_kernelIN5flash11enable_sm90INS1_16FlashAttnBwdSm90INS1_25CollectiveMainloopBwdSm90ILi2ELi2ELi2EN4cute5tupleIJNS5_1CILi1EEES8_S8_EEENS6_IJNS7_ILi128EEESA_NS7_ILi64EEEEEENS_6half_tEfNS_4arch4Sm90ELb0ELb0ELb1ELb0ELb0ELb1ELb0ELb0ELi2ELi1ELi2ELi2ELb0EEENS1_24CollectiveEpilogueBwdGQAISC_fSF_Li256ELb0ELb0EEENS1_19SingleTileSchedulerILb0ELb0ELb0ELi128EEEEEEEEEvNT_6ParamsE --------------------------
	.section	.nv.constant0._ZN7cutlass13device_kernelIN5flash11enable_sm90INS1_16FlashAttnBwdSm90INS1_25CollectiveMainloopBwdSm90ILi2ELi2ELi2EN4cute5tupleIJNS5_1CILi1EEES8_S8_EEENS6_IJNS7_ILi128EEESA_NS7_ILi64EEEEEENS_6half_tEfNS_4arch4Sm90ELb0ELb0ELb1ELb0ELb0ELb1ELb0ELb0ELi2ELi1ELi2ELi2ELb0EEENS1_24CollectiveEpilogueBwdGQAISC_fSF_Li256ELb0ELb0EEENS1_19SingleTileSchedulerILb0ELb0ELb0ELi128EEEEEEEEEvNT_6ParamsE,"a",@progbits
	.sectionflags	@""
	.align	4
.nv.constant0._ZN7cutlass13device_kernelIN5flash11enable_sm90INS1_16FlashAttnBwdSm90INS1_25CollectiveMainloopBwdSm90ILi2ELi2ELi2EN4cute5tupleIJNS5_1CILi1EEES8_S8_EEENS6_IJNS7_ILi128EEESA_NS7_ILi64EEEEEENS_6half_tEfNS_4arch4Sm90ELb0ELb0ELb1ELb0ELb0ELb1ELb0ELb0ELi2ELi1ELi2ELi2ELb0EEENS1_24CollectiveEpilogueBwdGQAISC_fSF_Li256ELb0ELb0EEENS1_19SingleTileSchedulerILb0ELb0ELb0ELi128EEEEEEEEEvNT_6ParamsE:
	.zero		2304


//--------------------- .nv.constant0._ZN7cutlass13device_kernelIN5flash11enable_sm90INS1_16FlashAttnBwdSm90INS1_25CollectiveMainloopBwdSm90ILi2ELi2ELi2EN4cute5tupleIJNS5_1CILi1EEES8_S8_EEENS6_IJNS7_ILi128EEESA_NS7_ILi64EEEEEENS_6half_tEfNS_4arch4Sm90ELb0ELb0ELb1ELb0ELb1ELb1ELb0ELb0ELi2ELi1ELi2ELi2ELb0EEENS1_24CollectiveEpilogueBwdGQAISC_fSF_Li256ELb0ELb1EEENS1_19SingleTileSchedulerILb0ELb0ELb0ELi128EEEEEEEEEvNT_6ParamsE --------------------------
	.section	.nv.constant0._ZN7cutlass13device_kernelIN5flash11enable_sm90INS1_16FlashAttnBwdSm90INS1_25CollectiveMainloopBwdSm90ILi2ELi2ELi2EN4cute5tupleIJNS5_1CILi1EEES8_S8_EEENS6_IJNS7_ILi128EEESA_NS7_ILi64EEEEEENS_6half_tEfNS_4arch4Sm90ELb0ELb0ELb1ELb0ELb1ELb1ELb0ELb0ELi2ELi1ELi2ELi2ELb0EEENS1_24CollectiveEpilogueBwdGQAISC_fSF_Li256ELb0ELb1EEENS1_19SingleTileSchedulerILb0ELb0ELb0ELi128EEEEEEEEEvNT_6ParamsE,"a",@progbits
	.sectionflags	@""
	.align	4
.nv.constant0._ZN7cutlass13device_kernelIN5flash11enable_sm90INS1_16FlashAttnBwdSm90INS1_25CollectiveMainloopBwdSm90ILi2ELi2ELi2EN4cute5tupleIJNS5_1CILi1EEES8_S8_EEENS6_IJNS7_ILi128EEESA_NS7_ILi64EEEEEENS_6half_tEfNS_4arch4Sm90ELb0ELb0ELb1ELb0ELb1ELb1ELb0ELb0ELi2ELi1ELi2ELi2ELb0EEENS1_24CollectiveEpilogueBwdGQAISC_fSF_Li256ELb0ELb1EEENS1_19SingleTileSchedulerILb0ELb0ELb0ELi128EEEEEEEEEvNT_6ParamsE:
	.zero		2304


//--------------------- .nv.constant0._ZN7cutlass13device_kernelIN5flash11enable_sm90INS1_16FlashAttnBwdSm90INS1_25CollectiveMainloopBwdSm90ILi2ELi2ELi2EN4cute5tupleIJNS5_1CILi1EEES8_S8_EEENS6_IJNS7_ILi128EEESA_NS7_ILi64EEEEEENS_6half_tEfNS_4arch4Sm90ELb0ELb0ELb1ELb1ELb0ELb1ELb0ELb0ELi2ELi1ELi2ELi2ELb0EEENS1_21CollectiveEpilogueBwdISC_SD_SF_Li256ELb1ELb0ELi1EEENS1_19SingleTileSchedulerILb1ELb0ELb0ELi128EEEEEEEEEvNT_6ParamsE --------------------------
	.section	.nv.constant0._ZN7cutlass13device_kernelIN5flash11enable_sm90INS1_16FlashAttnBwdSm90INS1_25CollectiveMainloopBwdSm90ILi2ELi2ELi2EN4cute5tupleIJNS5_1CILi1EEES8_S8_EEENS6_IJNS7_ILi128EEESA_NS7_ILi64EEEEEENS_6half_tEfNS_4arch4Sm90ELb0ELb0ELb1ELb1ELb0ELb1ELb0ELb0ELi2ELi1ELi2ELi2ELb0EEENS1_21CollectiveEpilogueBwdISC_SD_SF_Li256ELb1ELb0ELi1EEENS1_19SingleTileSchedulerILb1ELb0ELb0ELi128EEEEEEEEEvNT_6ParamsE,"a",@progbits
	.sectionflags	@""
	.align	4
.nv.constant0._ZN7cutlass13device_kernelIN5flash11enable_sm90INS1_16FlashAttnBwdSm90INS1_25CollectiveMainloopBwdSm90ILi2ELi2ELi2EN4cute5tupleIJNS5_1CILi1EEES8_S8_EEENS6_IJNS7_ILi128EEESA_NS7_ILi64EEEEEENS_6half_tEfNS_4arch4Sm90ELb0ELb0ELb1ELb1ELb0ELb1ELb0ELb0ELi2ELi1ELi2ELi2ELb0EEENS1_21CollectiveEpilogueBwdISC_SD_SF_Li256ELb1ELb0ELi1EEENS1_19SingleTileSchedulerILb1ELb0ELb0ELi128EEEEEEEEEvNT_6ParamsE:
	.zero		2304


//--------------------- .nv.constant0._ZN7cutlass13device_kernelIN5flash11enable_sm90INS1_16FlashAttnBwdSm90INS1_25CollectiveMainloopBwdSm90ILi2ELi2ELi2EN4cute5tupleIJNS5_1CILi1EEES8_S8_EEENS6_IJNS7_ILi128EEESA_NS7_ILi64EEEEEENS_6half_tEfNS_4arch4Sm90ELb0ELb0ELb1ELb1ELb1ELb1ELb0ELb0ELi2ELi1ELi2ELi2ELb0EEENS1_21CollectiveEpilogueBwdISC_SD_SF_Li256ELb1ELb0ELi1EEENS1_19SingleTileSchedulerILb1ELb0ELb0ELi128EEEEEEEEEvNT_6ParamsE --------------------------
	.section	.nv.constant0._ZN7cutlass13device_kernelIN5flash11enable_sm90INS1_16FlashAttnBwdSm90INS1_25CollectiveMainloopBwdSm90ILi2ELi2ELi2EN4cute5tupleIJNS5_1CILi1EEES8_S8_EEENS6_IJNS7_ILi128EEESA_NS7_ILi64EEEEEENS_6half_tEfNS_4arch4Sm90ELb0ELb0ELb1ELb1ELb1ELb1ELb0ELb0ELi2ELi1ELi2ELi2ELb0EEENS1_21CollectiveEpilogueBwdISC_SD_SF_Li256ELb1ELb0ELi1EEENS1_19SingleTileSchedulerILb1ELb0ELb0ELi128EEEEEEEEEvNT_6ParamsE,"a",@progbits
	.sectionflags	@""
	.align	4
.nv.constant0._ZN7cutlass13device_kernelIN5flash11enable_sm90INS1_16FlashAttnBwdSm90INS1_25CollectiveMainloopBwdSm90ILi2ELi2ELi2EN4cute5tupleIJNS5_1CILi1EEES8_S8_EEENS6_IJNS7_ILi128EEESA_NS7_ILi64EEEEEENS_6half_tEfNS_4arch4Sm90ELb0ELb0ELb1ELb1ELb1ELb1ELb0ELb0ELi2ELi1ELi2ELi2ELb0EEENS1_21CollectiveEpilogueBwdISC_SD_SF_Li256ELb1ELb0ELi1EEENS1_19SingleTileSchedulerILb1ELb0ELb0ELi128EEEEEEEEEvNT_6ParamsE:
	.zero		2304


//--------------------- .nv.constant0._ZN7cutlass13device_kernelIN5flash11enable_sm90INS1_16FlashAttnBwdSm90INS1_25CollectiveMainloopBwdSm90ILi2ELi2ELi2EN4cute5tupleIJNS5_1CILi1EEES8_S8_EEENS6_IJNS7_ILi128EEESA_NS7_ILi64EEEEEENS_6half_tEfNS_4arch4Sm90ELb0ELb0ELb1ELb1ELb0ELb1ELb0ELb0ELi2ELi1ELi2ELi2ELb0EEENS1_24CollectiveEpilogueBwdGQAISC_fSF_Li256ELb1ELb0EEENS1_19SingleTileSchedulerILb1ELb0ELb0ELi128EEEEEEEEEvNT_6ParamsE --------------------------
	.section	.nv.constant0._ZN7cutlass13device_kernelIN5flash11enable_sm90INS1_16FlashAttnBwdSm90INS1_25CollectiveMainloopBwdSm90ILi2ELi2ELi2EN4cute5tupleIJNS5_1CILi1EEES8_S8_EEENS6_IJNS7_ILi128EEESA_NS7_ILi64EEEEEENS_6half_tEfNS_4arch4Sm90ELb0ELb0ELb1ELb1ELb0ELb1ELb0ELb0ELi2ELi1ELi2ELi2ELb0EEENS1_24CollectiveEpilogueBwdGQAISC_fSF_Li256ELb1ELb0EEENS1_19SingleTileSchedulerILb1ELb0ELb0ELi128EEEEEEEEEvNT_6ParamsE,"a",@progbits
	.sectionflags	@""
	.align	4
.nv.constant0._ZN7cutlass13device_kernelIN5flash11enable_sm90INS1_16FlashAttnBwdSm90INS1_25CollectiveMainloopBwdSm90ILi2ELi2ELi2EN4cute5tupleIJNS5_1CILi1EEES8_S8_EEENS6_IJNS7_ILi128EEESA_NS7_ILi64EEEEEENS_6half_tEfNS_4arch4Sm90ELb0ELb0ELb1ELb1ELb0ELb1ELb0ELb0ELi2ELi1ELi2ELi2ELb0EEENS1_24CollectiveEpilogueBwdGQAISC_fSF_Li256ELb1ELb0EEENS1_19SingleTileSchedulerILb1ELb0ELb0ELi128EEEEEEEEEvNT_6ParamsE:
	.zero		2304


//--------------------- .nv.constant0._ZN7cutlass13device_kernelIN5flash11enable_sm90INS1_16FlashAttnBwdSm90INS1_25CollectiveMainloopBwdSm90ILi2ELi2ELi2EN4cute5tupleIJNS5_1CILi1EEES8_S8_EEENS6_IJNS7_ILi128EEESA_NS7_ILi64EEEEEENS_6half_tEfNS_4arch4Sm90ELb0ELb0ELb1ELb1ELb1ELb1ELb0ELb0ELi2ELi1ELi2ELi2ELb0EEENS1_24CollectiveEpilogueBwdGQAISC_fSF_Li256ELb1ELb1EEENS1_19SingleTileSchedulerILb1ELb0ELb0ELi128EEEEEEEEEvNT_6ParamsE --------------------------
	.section	.nv.constant0._ZN7cutlass13device_kernelIN5flash11enable_sm90INS1_16FlashAttnBwdSm90INS1_25CollectiveMainloopBwdSm90ILi2ELi2ELi2EN4cute5tupleIJNS5_1CILi1EEES8_S8_EEENS6_IJNS7_ILi128EEESA_NS7_ILi64EEEEEENS_6half_tEfNS_4arch4Sm90ELb0ELb0ELb1ELb1ELb1ELb1ELb0ELb0ELi2ELi1ELi2ELi2ELb0EEENS1_24CollectiveEpilogueBwdGQAISC_fSF_Li256ELb1ELb1EEENS1_19SingleTileSchedulerILb1ELb0ELb0ELi128EEEEEEEEEvNT_6ParamsE,"a",@progbits
	.sectionflags	@""
	.align	4
.nv.constant0._ZN7cutlass13device_kernelIN5flash11enable_sm90INS1_16FlashAttnBwdSm90INS1_25CollectiveMainloopBwdSm90ILi2ELi2ELi2EN4cute5tupleIJNS5_1CILi1EEES8_S8_EEENS6_IJNS7_ILi128EEESA_NS7_ILi64EEEEEENS_6half_tEfNS_4arch4Sm90ELb0ELb0ELb1ELb1ELb1ELb1ELb0ELb0ELi2ELi1ELi2ELi2ELb0EEENS1_24CollectiveEpilogueBwdGQAISC_fSF_Li256ELb1ELb1EEENS1_19SingleTileSchedulerILb1ELb0ELb0ELi128EEEEEEEEEvNT_6ParamsE:
	.zero		2304


//--------------------- .nv.constant0._ZN7cutlass13device_kernelIN5flash11enable_sm90INS1_16FlashAttnBwdSm90INS1_25CollectiveMainloopBwdSm90ILi2ELi2ELi2EN4cute5tupleIJNS5_1CILi1EEES8_S8_EEENS6_IJNS7_ILi128EEESA_NS7_ILi64EEEEEENS_6half_tEfNS_4arch4Sm90ELb0ELb1ELb1ELb0ELb0ELb1ELb0ELb0ELi2ELi1ELi2ELi2ELb0EEENS1_21CollectiveEpilogueBwdISC_SD_SF_Li256ELb0ELb0ELi1EEENS1_19SingleTileSchedulerILb0ELb0ELb0ELi128EEEEEEEEEvNT_6ParamsE --------------------------
	.section	.nv.constant0._ZN7cutlass13device_kernelIN5flash11enable_sm90INS1_16FlashAttnBwdSm90INS1_25CollectiveMainloopBwdSm90ILi2ELi2ELi2EN4cute5tupleIJNS5_1CILi1EEES8_S8_EEENS6_IJNS7_ILi128EEESA_NS7_ILi64EEEEEENS_6half_tEfNS_4arch4Sm90ELb0ELb1ELb1ELb0ELb0ELb1ELb0ELb0ELi2ELi1ELi2ELi2ELb0EEENS1_21CollectiveEpilogueBwdISC_SD_SF_Li256ELb0ELb0ELi1EEENS1_19SingleTileSchedulerILb0ELb0ELb0ELi128EEEEEEEEEvNT_6ParamsE,"a",@progbits
	.sectionflags	@""
	.align	4
.nv.constant0._ZN7cutlass13device_kernelIN5flash11enable_sm90INS1_16FlashAttnBwdSm90INS1_25CollectiveMainloopBwdSm90ILi2ELi2ELi2EN4cute5tupleIJNS5_1CILi1EEES8_S8_EEENS6_IJNS7_ILi128EEESA_NS7_ILi64EEEEEENS_6half_tEfNS_4arch4Sm90ELb0ELb1ELb1ELb0ELb0ELb1ELb0ELb0ELi2ELi1ELi2ELi2ELb0EEENS1_21CollectiveEpilogueBwdISC_SD_SF_Li256ELb0ELb0ELi1EEENS1_19SingleTileSchedulerILb0ELb0ELb0ELi128EEEEEEEEEvNT_6ParamsE:
	.zero		2944


//--------------------- .nv.constant0._ZN7cutlass13device_kernelIN5flash11enable_sm90INS1_16FlashAttnBwdSm90INS1_25CollectiveMainloopBwdSm90ILi2ELi2ELi2EN4cute5tupleIJNS5_1CILi1EEES8_S8_EEENS6_IJNS7_ILi128EEESA_NS7_ILi64EEEEEENS_6half_tEfNS_4arch4Sm90ELb0ELb1ELb1ELb0ELb1ELb1ELb0ELb0ELi2ELi1ELi2ELi2ELb0EEENS1_21CollectiveEpilogueBwdISC_SD_SF_Li256ELb0ELb0ELi1EEENS1_19SingleTileSchedulerILb0ELb0ELb0ELi128EEEEEEEEEvNT_6ParamsE --------------------------
	.section	.nv.constant0._ZN7cutlass13device_kernelIN5flash11enable_sm90INS1_16FlashAttnBwdSm90INS1_25CollectiveMainloopBwdSm90ILi2ELi2ELi2EN4cute5tupleIJNS5_1CILi1EEES8_S8_EEENS6_IJNS7_ILi128EEESA_NS7_ILi64EEEEEENS_6half_tEfNS_4arch4Sm90ELb0ELb1ELb1ELb0ELb1ELb1ELb0ELb0ELi2ELi1ELi2ELi2ELb0EEENS1_21CollectiveEpilogueBwdISC_SD_SF_Li256ELb0ELb0ELi1EEENS1_19SingleTileSchedulerILb0ELb0ELb0ELi128EEEEEEEEEvNT_6ParamsE,"a",@progbits
	.sectionflags	@""
	.align	4
.nv.constant0._ZN7cutlass13device_kernelIN5flash11enable_sm90INS1_16FlashAttnBwdSm90INS1_25CollectiveMainloopBwdSm90ILi2ELi2ELi2EN4cute5tupleIJNS5_1CILi1EEES8_S8_EEENS6_IJNS7_ILi128EEESA_NS7_ILi64EEEEEENS_6half_tEfNS_4arch4Sm90ELb0ELb1ELb1ELb0ELb1ELb1ELb0ELb0ELi2ELi1ELi2ELi2ELb0EEENS1_21CollectiveEpilogueBwdISC_SD_SF_Li256ELb0ELb0ELi1EEENS1_19SingleTileSchedulerILb0ELb0ELb0ELi128EEEEEEEEEvNT_6ParamsE:
	.zero		2944


//--------------------- .nv.constant0._ZN7cutlass13device_kernelIN5flash11enable_sm90INS1_16FlashAttnBwdSm90INS1_25CollectiveMainloopBwdSm90ILi2ELi2ELi2EN4cute5tupleIJNS5_1CILi1EEES8_S8_EEENS6_IJNS7_ILi128EEESA_NS7_ILi64EEEEEENS_6half_tEfNS_4arch4Sm90ELb0ELb1ELb1ELb0ELb0ELb1ELb0ELb0ELi2ELi1ELi2ELi2ELb0EEENS1_24CollectiveEpilogueBwdGQAISC_fSF_Li256ELb0ELb0EEENS1_19SingleTileSchedulerILb0ELb0ELb0ELi128EEEEEEEEEvNT_6ParamsE --------------------------
	.section	.nv.constant0._ZN7cutlass13device_kernelIN5flash11enable_sm90INS1_16FlashAttnBwdSm90INS1_25CollectiveMainloopBwdSm90ILi2ELi2ELi2EN4cute5tupleIJNS5_1CILi1EEES8_S8_EEENS6_IJNS7_ILi128EEESA_NS7_ILi64EEEEEENS_6half_tEfNS_4arch4Sm90ELb0ELb1ELb1ELb0ELb0ELb1ELb0ELb0ELi2ELi1ELi2ELi2ELb0EEENS1_24CollectiveEpilogueBwdGQAISC_fSF_Li256ELb0ELb0EEENS1_19SingleTileSchedulerILb0ELb0ELb0ELi128EEEEEEEEEvNT_6ParamsE,"a",@progbits
	.sectionflags	@""
	.align	4
.nv.constant0._ZN7cutlass13device_kernelIN5flash11enable_sm90INS1_16FlashAttnBwdSm90INS1_25CollectiveMainloopBwdSm90ILi2ELi2ELi2EN4cute5tupleIJNS5_1CILi1EEES8_S8_EEENS6_IJNS7_ILi128EEESA_NS7_ILi64EEEEEENS_6half_tEfNS_4arch4Sm90ELb0ELb1ELb1ELb0ELb0ELb1ELb0ELb0ELi2ELi1ELi2ELi2ELb0EEENS1_24CollectiveEpilogueBwdGQAISC_fSF_Li256ELb0ELb0EEENS1_19SingleTileSchedulerILb0ELb0ELb0ELi128EEEEEEEEEvNT_6ParamsE:
	.zero		2304


//--------------------- .nv.constant0._ZN7cutlass13device_kernelIN5flash11enable_sm90INS1_16FlashAttnBwdSm90INS1_25CollectiveMainloopBwdSm90ILi2ELi2ELi2EN4cute5tupleIJNS5_1CILi1EEES8_S8_EEENS6_IJNS7_ILi128EEESA_NS7_ILi64EEEEEENS_6half_tEfNS_4arch4Sm90ELb0ELb1ELb1ELb0ELb1ELb1ELb0ELb0ELi2ELi1ELi2ELi2ELb0EEENS1_24CollectiveEpilogueBwdGQAISC_fSF_Li256ELb0ELb1EEENS1_19SingleTileSchedulerILb0ELb0ELb0ELi128EEEEEEEEEvNT_6ParamsE --------------------------
	.section	.nv.constant0._ZN7cutlass13device_kernelIN5flash11enable_sm90INS1_16FlashAttnBwdSm90INS1_25CollectiveMainloopBwdSm90ILi2ELi2ELi2EN4cute5tupleIJNS5_1CILi1EEES8_S8_EEENS6_IJNS7_ILi128EEESA_NS7_ILi64EEEEEENS_6half_tEfNS_4arch4Sm90ELb0ELb1ELb1ELb0ELb1ELb1ELb0ELb0ELi2ELi1ELi2ELi2ELb0EEENS1_24CollectiveEpilogueBwdGQAISC_fSF_Li256ELb0ELb1EEENS1_19SingleTileSchedulerILb0ELb0ELb0ELi128EEEEEEEEEvNT_6ParamsE,"a",@progbits
	.sectionflags	@""
	.align	4
.nv.constant0._ZN7cutlass13device_kernelIN5flash11enable_sm90INS1_16FlashAttnBwdSm90INS1_25CollectiveMainloopBwdSm90ILi2ELi2ELi2EN4cute5tupleIJNS5_1CILi1EEES8_S8_EEENS6_IJNS7_ILi128EEESA_NS7_ILi64EEEEEENS_6half_tEfNS_4arch4Sm90ELb0ELb1ELb1ELb0ELb1ELb1ELb0ELb0ELi2ELi1ELi2ELi2ELb0EEENS1_24CollectiveEpilogueBwdGQAISC_fSF_Li256ELb0ELb1EEENS1_19SingleTileSchedulerILb0ELb0ELb0ELi128EEEEEEEEEvNT_6ParamsE:
	.zero		2304


//--------------------- .nv.constant0._ZN7cutlass13device_kernelIN5flash11enable_sm90INS1_16FlashAttnBwdSm90INS1_25CollectiveMainloopBwdSm90ILi2ELi2ELi2EN4cute5tupleIJNS5_1CILi1EEES8_S8_EEENS6_IJNS7_ILi128EEESA_NS7_ILi64EEEEEENS_6half_tEfNS_4arch4Sm90ELb0ELb1ELb1ELb1ELb0ELb1ELb0ELb0ELi2ELi1ELi2ELi2ELb0EEENS1_21CollectiveEpilogueBwdISC_SD_SF_Li256ELb1ELb0ELi1EEENS1_19SingleTileSchedulerILb1ELb0ELb0ELi128EEEEEEEEEvNT_6ParamsE --------------------------
	.section	.nv.constant0._ZN7cutlass13device_kernelIN5flash11enable_sm90INS1_16FlashAttnBwdSm90INS1_25CollectiveMainloopBwdSm90ILi2ELi2ELi2EN4cute5tupleIJNS5_1CILi1EEES8_S8_EEENS6_IJNS7_ILi128EEESA_NS7_ILi64EEEEEENS_6half_tEfNS_4arch4Sm90ELb0ELb1ELb1ELb1ELb0ELb1ELb0ELb0ELi2ELi1ELi2ELi2ELb0EEENS1_21CollectiveEpilogueBwdISC_SD_SF_Li256ELb1ELb0ELi1EEENS1_19SingleTileSchedulerILb1ELb0ELb0ELi128EEEEEEEEEvNT_6ParamsE,"a",@progbits
	.sectionflags	@""
	.align	4
.nv.constant0._ZN7cutlass13device_kernelIN5flash11enable_sm90INS1_16FlashAttnBwdSm90INS1_25CollectiveMainloopBwdSm90ILi2ELi2ELi2EN4cute5tupleIJNS5_1CILi1EEES8_S8_EEENS6_IJNS7_ILi128EEESA_NS7_ILi64EEEEEENS_6half_tEfNS_4arch4Sm90ELb0ELb1ELb1ELb1ELb0ELb1ELb0ELb0ELi2ELi1ELi2ELi2ELb0EEENS1_21CollectiveEpilogueBwdISC_SD_SF_Li256ELb1ELb0ELi1EEENS1_19SingleTileSchedulerILb1ELb0ELb0ELi128EEEEEEEEEvNT_6ParamsE:
	.zero		2304


//--------------------- .nv.constant0._ZN7cutlass13device_kernelIN5flash11enable_sm90INS1_16FlashAttnBwdSm90INS1_25CollectiveMainloopBwdSm90ILi2ELi2ELi2EN4cute5tupleIJNS5_1CILi1EEES8_S8_EEENS6_IJNS7_ILi128EEESA_NS7_ILi64EEEEEENS_6half_tEfNS_4arch4Sm90ELb0ELb1ELb1ELb1ELb1ELb1ELb0ELb0ELi2ELi1ELi2ELi2ELb0EEENS1_21CollectiveEpilogueBwdISC_SD_SF_Li256ELb1ELb0ELi1EEENS1_19SingleTileSchedulerILb1ELb0ELb0ELi128EEEEEEEEEvNT_6ParamsE --------------------------
	.section	.nv.constant0._ZN7cutlass13device_kernelIN5flash11enable_sm90INS1_16FlashAttnBwdSm90INS1_25CollectiveMainloopBwdSm90ILi2ELi2ELi2EN4cute5tupleIJNS5_1CILi1EEES8_S8_EEENS6_IJNS7_ILi128EEESA_NS7_ILi64EEEEEENS_6half_tEfNS_4arch4Sm90ELb0ELb1ELb1ELb1ELb1ELb1ELb0ELb0ELi2ELi1ELi2ELi2ELb0EEENS1_21CollectiveEpilogueBwdISC_SD_SF_Li256ELb1ELb0ELi1EEENS1_19SingleTileSchedulerILb1ELb0ELb0ELi128EEEEEEEEEvNT_6ParamsE,"a",@progbits
	.sectionflags	@""
	.align	4
.nv.constant0._ZN7cutlass13device_kernelIN5flash11enable_sm90INS1_16FlashAttnBwdSm90INS1_25CollectiveMainloopBwdSm90ILi2ELi2ELi2EN4cute5tupleIJNS5_1CILi1EEES8_S8_EEENS6_IJNS7_ILi128EEESA_NS7_ILi64EEEEEENS_6half_tEfNS_4arch4Sm90ELb0ELb1ELb1ELb1ELb1ELb1ELb0ELb0ELi2ELi1ELi2ELi2ELb0EEENS1_21CollectiveEpilogueBwdISC_SD_SF_Li256ELb1ELb0ELi1EEENS1_19SingleTileSchedulerILb1ELb0ELb0ELi128EEEEEEEEEvNT_6ParamsE:
	.zero		2304


//--------------------- .nv.constant0._ZN7cutlass13device_kernelIN5flash11enable_sm90INS1_16FlashAttnBwdSm90INS1_25CollectiveMainloopBwdSm90ILi2ELi2ELi2EN4cute5tupleIJNS5_1CILi1EEES8_S8_EEENS6_IJNS7_ILi128EEESA_NS7_ILi64EEEEEENS_6half_tEfNS_4arch4Sm90ELb0ELb1ELb1ELb1ELb0ELb1ELb0ELb0ELi2ELi1ELi2ELi2ELb0EEENS1_24CollectiveEpilogueBwdGQAISC_fSF_Li256ELb1ELb0EEENS1_19SingleTileSchedulerILb1ELb0ELb0ELi128EEEEEEEEEvNT_6ParamsE --------------------------
	.section	.nv.constant0._ZN7cutlass13device_kernelIN5flash11enable_sm90INS1_16FlashAttnBwdSm90INS1_25CollectiveMainloopBwdSm90ILi2ELi2ELi2EN4cute5tupleIJNS5_1CILi1EEES8_S8_EEENS6_IJNS7_ILi128EEESA_NS7_ILi64EEEEEENS_6half_tEfNS_4arch4Sm90ELb0ELb1ELb1ELb1ELb0ELb1ELb0ELb0ELi2ELi1ELi2ELi2ELb0EEENS1_24CollectiveEpilogueBwdGQAISC_fSF_Li256ELb1ELb0EEENS1_19SingleTileSchedulerILb1ELb0ELb0ELi128EEEEEEEEEvNT_6ParamsE,"a",@progbits
	.sectionflags	@""
	.align	4
.nv.constant0._ZN7cutlass13device_kernelIN5flash11enable_sm90INS1_16FlashAttnBwdSm90INS1_25CollectiveMainloopBwdSm90ILi2ELi2ELi2EN4cute5tupleIJNS5_1CILi1EEES8_S8_EEENS6_IJNS7_ILi128EEESA_NS7_ILi64EEEEEENS_6half_tEfNS_4arch4Sm90ELb0ELb1ELb1ELb1ELb0ELb1ELb0ELb0ELi2ELi1ELi2ELi2ELb0EEENS1_24CollectiveEpilogueBwdGQAISC_fSF_Li256ELb1ELb0EEENS1_19SingleTileSchedulerILb1ELb0ELb0ELi128EEEEEEEEEvNT_6ParamsE:
	.zero		2304


//--------------------- .nv.constant0._ZN7cutlass13device_kernelIN5flash11enable_sm90INS1_16FlashAttnBwdSm90INS1_25CollectiveMainloopBwdSm90ILi2ELi2ELi2EN4cute5tupleIJNS5_1CILi1EEES8_S8_EEENS6_IJNS7_ILi128EEESA_NS7_ILi64EEEEEENS_6half_tEfNS_4arch4Sm90ELb0ELb1ELb1ELb1ELb1ELb1ELb0ELb0ELi2ELi1ELi2ELi2ELb0EEENS1_24CollectiveEpilogueBwdGQAISC_fSF_Li256ELb1ELb1EEENS1_19SingleTileSchedulerILb1ELb0ELb0ELi128EEEEEEEEEvNT_6ParamsE --------------------------
	.section	.nv.constant0._ZN7cutlass13device_kernelIN5flash11enable_sm90INS1_16FlashAttnBwdSm90INS1_25CollectiveMainloopBwdSm90ILi2ELi2ELi2EN4cute5tupleIJNS5_1CILi1EEES8_S8_EEENS6_IJNS7_ILi128EEESA_NS7_ILi64EEEEEENS_6half_tEfNS_4arch4Sm90ELb0ELb1ELb1ELb1ELb1ELb1ELb0ELb0ELi2ELi1ELi2ELi2ELb0EEENS1_24CollectiveEpilogueBwdGQAISC_fSF_Li256ELb1ELb1EEENS1_19SingleTileSchedulerILb1ELb0ELb0ELi128EEEEEEEEEvNT_6ParamsE,"a",@progbits
	.sectionflags	@""
	.align	4
.nv.constant0._ZN7cutlass13device_kernelIN5flash11enable_sm90INS1_16FlashAttnBwdSm90INS1_25CollectiveMainloopBwdSm90ILi2ELi2ELi2EN4cute5tupleIJNS5_1CILi1EEES8_S8_EEENS6_IJNS7_ILi128EEESA_NS7_ILi64EEEEEENS_6half_tEfNS_4arch4Sm90ELb0ELb1ELb1ELb1ELb1ELb1ELb0ELb0ELi2ELi1ELi2ELi2ELb0EEENS1_24CollectiveEpilogueBwdGQAISC_fSF_Li256ELb1ELb1EEENS1_19SingleTileSchedulerILb1ELb0ELb0ELi128EEEEEEEEEvNT_6ParamsE:
	.zero		2304


//--------------------- .nv.constant0._ZN7cutlass13device_kernelIN5flash11enable_sm90INS1_16FlashAttnBwdSm90INS1_25CollectiveMainloopBwdSm90ILi2ELi2ELi2EN4cute5tupleIJNS5_1CILi1EEES8_S8_EEENS6_IJNS7_ILi96EEENS7_ILi128EEENS7_ILi64EEEEEENS_6half_tEfNS_4arch4Sm90ELb1ELb0ELb1ELb0ELb0ELb1ELb0ELb1ELi2ELi1ELi2ELi2ELb0EEENS1_21CollectiveEpilogueBwdISD_SE_SG_Li256ELb0ELb0ELi1EEENS1_25SingleTileBwdLPTSchedulerILb0ELi128ELb0EEEEEEEEEvNT_6ParamsE --------------------------
	.section	.nv.constant0._ZN7cutlass13device_kernelIN5flash11enable_sm90INS1_16FlashAttnBwdSm90INS1_25CollectiveMainloopBwdSm90ILi2ELi2ELi2EN4cute5tupleIJNS5_1CILi1EEES8_S8_EEENS6_IJNS7_ILi96EEENS7_ILi128EEENS7_ILi64EEEEEENS_6half_tEfNS_4arch4Sm90ELb1ELb0ELb1ELb0ELb0ELb1ELb0ELb1ELi2ELi1ELi2ELi2ELb0EEENS1_21CollectiveEpilogueBwdISD_SE_SG_Li256ELb0ELb0ELi1EEENS1_25SingleTileBwdLPTSchedulerILb0ELi128ELb0EEEEEEEEEvNT_6ParamsE,"a",@progbits
	.sectionflags	@""
	.align	4
.nv.constant0._ZN7cutlass13device_kernelIN5flash11enable_sm90INS1_16FlashAttnBwdSm90INS1_25CollectiveMainloopBwdSm90ILi2ELi2ELi2EN4cute5tupleIJNS5_1CILi1EEES8_S8_EEENS6_IJNS7_ILi96EEENS7_ILi128EEENS7_ILi64EEEEEENS_6half_tEfNS_4arch4Sm90ELb1ELb0ELb1ELb0ELb0ELb1ELb0ELb1ELi2ELi1ELi2ELi2ELb0EEENS1_21CollectiveEpilogueBwdISD_SE_SG_Li256ELb0ELb0ELi1EEENS1_25SingleTileBwdLPTSchedulerILb0ELi128ELb0EEEEEEEEEvNT_6ParamsE:
	.zero		2944


//--------------------- .nv.constant0._ZN7cutlass13device_kernelIN5flash11enable_sm90INS1_16FlashAttnBwdSm90INS1_25CollectiveMainloopBwdSm90ILi2ELi2ELi2EN4cute5tupleIJNS5_1CILi1EEES8_S8_EEENS6_IJNS7_ILi96EEENS7_ILi128EEENS7_ILi64EEEEEENS_6half_tEfNS_4arch4Sm90ELb1ELb0ELb1ELb0ELb1ELb1ELb0ELb1ELi2ELi1ELi2ELi2ELb0EEENS1_21CollectiveEpilogueBwdISD_SE_SG_Li256ELb0ELb0ELi1EEENS1_25SingleTileBwdLPTSchedulerILb0ELi128ELb1EEEEEEEEEvNT_6ParamsE --------------------------
	.section	.nv.constant0._ZN7cutlass13device_kernelIN5flash11enable_sm90INS1_16FlashAttnBwdSm90INS1_25CollectiveMainloopBwdSm90ILi2ELi2ELi2EN4cute5tupleIJNS5_1CILi1EEES8_S8_EEENS6_IJNS7_ILi96EEENS7_ILi128EEENS7_ILi64EEEEEENS_6half_tEfNS_4arch4Sm90ELb1ELb0ELb1ELb0ELb1ELb1ELb0ELb1ELi2ELi1ELi2ELi2ELb0EEENS1_21CollectiveEpilogueBwdISD_SE_SG_Li256ELb0ELb0ELi1EEENS1_25SingleTileBwdLPTSchedulerILb0ELi128ELb1EEEEEEEEEvNT_6ParamsE,"a",@progbits
	.sectionflags	@""
	.align	4
.nv.constant0._ZN7cutlass13device_kernelIN5flash11enable_sm90INS1_16FlashAttnBwdSm90INS1_25CollectiveMainloopBwdSm90ILi2ELi2ELi2EN4cute5tupleIJNS5_1CILi1EEES8_S8_EEENS6_IJNS7_ILi96EEENS7_ILi128EEENS7_ILi64EEEEEENS_6half_tEfNS_4arch4Sm90ELb1ELb0ELb1ELb0ELb1ELb1ELb0ELb1ELi2ELi1ELi2ELi2ELb0EEENS1_21CollectiveEpilogueBwdISD_SE_SG_Li256ELb0ELb0ELi1EEENS1_25SingleTileBwdLPTSchedulerILb0ELi128ELb1EEEEEEEEEvNT_6ParamsE:
	.zero		2944


//--------------------- .nv.constant0._ZN7cutlass13device_kernelIN5flash11enable_sm90INS1_16FlashAttnBwdSm90INS1_25CollectiveMainloopBwdSm90ILi2ELi2ELi2EN4cute5tupleIJNS5_1CILi1EEES8_S8_EEENS6_IJNS7_ILi96EEENS7_ILi128EEENS7_ILi64EEEEEENS_6half_tEfNS_4arch4Sm90ELb1ELb0ELb1ELb0ELb0ELb1ELb0ELb1ELi2ELi1ELi2ELi2ELb0EEENS1_24CollectiveEpilogueBwdGQAISD_fSG_Li256ELb0ELb0EEENS1_25SingleTileBwdLPTSchedulerILb0ELi128ELb0EEEEEEEEEvNT_6ParamsE --------------------------
	.section	.nv.constant0._ZN7cutlass13device_kernelIN5flash11enable_sm90INS1_16FlashAttnBwdSm90INS1_25CollectiveMainloopBwdSm90ILi2ELi2ELi2EN4cute5tupleIJNS5_1CILi1EEES8_S8_EEENS6_IJNS7_ILi96EEENS7_ILi128EEENS7_ILi64EEEEEENS_6half_tEfNS_4arch4Sm90ELb1ELb0ELb1ELb0ELb0ELb1ELb0ELb1ELi2ELi1ELi2ELi2ELb0EEENS1_24CollectiveEpilogueBwdGQAISD_fSG_Li256ELb0ELb0EEENS1_25SingleTileBwdLPTSchedulerILb0ELi128ELb0EEEEEEEEEvNT_6ParamsE,"a",@progbits
	.sectionflags	@""
	.align	4
.nv.constant0._ZN7cutlass13device_kernelIN5flash11enable_sm90INS1_16FlashAttnBwdSm90INS1_25CollectiveMainloopBwdSm90ILi2ELi2ELi2EN4cute5tupleIJNS5_1CILi1EEES8_S8_EEENS6_IJNS7_ILi96EEENS7_ILi128EEENS7_ILi64EEEEEENS_6half_tEfNS_4arch4Sm90ELb1ELb0ELb1ELb0ELb0ELb1ELb0ELb1ELi2ELi1ELi2ELi2ELb0EEENS1_24CollectiveEpilogueBwdGQAISD_fSG_Li256ELb0ELb0EEENS1_25SingleTileBwdLPTSchedulerILb0ELi128ELb0EEEEEEEEEvNT_6ParamsE:
	.zero		2432


//--------------------- .nv.constant0._ZN7cutlass13device_kernelIN5flash11enable_sm90INS1_16FlashAttnBwdSm90INS1_25CollectiveMainloopBwdSm90ILi2ELi2ELi2EN4cute5tupleIJNS5_1CILi1EEES8_S8_EEENS6_IJNS7_ILi96EEENS7_ILi128EEENS7_ILi64EEEEEENS_6half_tEfNS_4arch4Sm90ELb1ELb0ELb1ELb0ELb1ELb1ELb0ELb1ELi2ELi1ELi2ELi2ELb0EEENS1_24CollectiveEpilogueBwdGQAISD_fSG_Li256ELb0ELb1EEENS1_25SingleTileBwdLPTSchedulerILb0ELi128ELb1EEEEEEEEEvNT_6ParamsE --------------------------
	.section	.nv.constant0._ZN7cutlass13device_kernelIN5flash11enable_sm90INS1_16FlashAttnBwdSm90INS1_25CollectiveMainloopBwdSm90ILi2ELi2ELi2EN4cute5tupleIJNS5_1CILi1EEES8_S8_EEENS6_IJNS7_ILi96EEENS7_ILi128EEENS7_ILi64EEEEEENS_6half_tEfNS_4arch4Sm90ELb1ELb0ELb1ELb0ELb1ELb1ELb0ELb1ELi2ELi1ELi2ELi2ELb0EEENS1_24CollectiveEpilogueBwdGQAISD_fSG_Li256ELb0ELb1EEENS1_25SingleTileBwdLPTSchedulerILb0ELi128ELb1EEEEEEEEEvNT_6ParamsE,"a",@progbits
	.sectionflags	@""
	.align	4
.nv.constant0._ZN7cutlass13device_kernelIN5flash11enable_sm90INS1_16FlashAttnBwdSm90INS1_25CollectiveMainloopBwdSm90ILi2ELi2ELi2EN4cute5tupleIJNS5_1CILi1EEES8_S8_EEENS6_IJNS7_ILi96EEENS7_ILi128EEENS7_ILi64EEEEEENS_6half_tEfNS_4arch4Sm90ELb1ELb0ELb1ELb0ELb1ELb1ELb0ELb1ELi2ELi1ELi2ELi2ELb0EEENS1_24CollectiveEpilogueBwdGQAISD_fSG_Li256ELb0ELb1EEENS1_25SingleTileBwdLPTSchedulerILb0ELi128ELb1EEEEEEEEEvNT_6ParamsE:
	.zero		2432


//--------------------- .nv.constant0._ZN7cutlass13device_kernelIN5flash22FlashAttnBwdPreprocessIN4cute5tupleIJNS3_1CILi96EEENS5_ILi64EEEEEENS_6half_tEfNS_4arch4Sm90ELb1ELb0EEEEEvNT_6ParamsE --------------------------
	.section	.nv.constant0._ZN7cutlass13device_kernelIN5flash22FlashAttnBwdPreprocessIN4cute5tupleIJNS3_1CILi96EEENS5_ILi64EEEEEENS_6half_tEfNS_4arch4Sm90ELb1ELb0EEEEEvNT_6ParamsE,"a",@progbits
	.sectionflags	@""
	.align	4
.nv.constant0._ZN7cutlass13device_kernelIN5flash22FlashAttnBwdPreprocessIN4cute5tupleIJNS3_1CILi96EEENS5_ILi64EEEEEENS_6half_tEfNS_4arch4Sm90ELb1ELb0EEEEEvNT_6ParamsE:
	.zero		768


//--------------------- .nv.constant0._ZN7cutlass13device_kernelIN5flash11enable_sm90INS1_16FlashAttnBwdSm90INS1_25CollectiveMainloopBwdSm90ILi2ELi2ELi2EN4cute5tupleIJNS5_1CILi1EEES8_S8_EEENS6_IJNS7_ILi96EEENS7_ILi128EEENS7_ILi64EEEEEENS_6half_tEfNS_4arch4Sm90ELb1ELb0ELb1ELb1ELb0ELb1ELb0ELb1ELi2ELi1ELi2ELi2ELb0EEENS1_21CollectiveEpilogueBwdISD_SE_SG_Li256ELb1ELb0ELi1EEENS1_25SingleTileBwdLPTSchedulerILb1ELi128ELb0EEEEEEEEEvNT_6ParamsE --------------------------
	.section	.nv.constant0._ZN7cutlass13device_kernelIN5flash11enable_sm90INS1_16FlashAttnBwdSm90INS1_25CollectiveMainloopBwdSm90ILi2ELi2ELi2EN4cute5tupleIJNS5_1CILi1EEES8_S8_EEENS6_IJNS7_ILi96EEENS7_ILi128EEENS7_ILi64EEEEEENS_6half_tEfNS_4arch4Sm90ELb1ELb0ELb1ELb1ELb0ELb1ELb0ELb1ELi2ELi1ELi2ELi2ELb0EEENS1_21CollectiveEpilogueBwdISD_SE_SG_Li256ELb1ELb0ELi1EEENS1_25SingleTileBwdLPTSchedulerILb1ELi128ELb0EEEEEEEEEvNT_6ParamsE,"a",@progbits
	.sectionflags	@""
	.align	4
.nv.constant0._ZN7cutlass13device_kernelIN5flash11enable_sm90INS1_16FlashAttnBwdSm90INS1_25CollectiveMainloopBwdSm90ILi2ELi2ELi2EN4cute5tupleIJNS5_1CILi1EEES8_S8_EEENS6_IJNS7_ILi96EEENS7_ILi128EEENS7_ILi64EEEEEENS_6half_tEfNS_4arch4Sm90ELb1ELb0ELb1ELb1ELb0ELb1ELb0ELb1ELi2ELi1ELi2ELi2ELb0EEENS1_21CollectiveEpilogueBwdISD_SE_SG_Li256ELb1ELb0ELi1EEENS1_25SingleTileBwdLPTSchedulerILb1ELi128ELb0EEEEEEEEEvNT_6ParamsE:
	.zero		2304


//--------------------- .nv.constant0._ZN7cutlass13device_kernelIN5flash11enable_sm90INS1_16FlashAttnBwdSm90INS1_25CollectiveMainloopBwdSm90ILi2ELi2ELi2EN4cute5tupleIJNS5_1CILi1EEES8_S8_EEENS6_IJNS7_ILi96EEENS7_ILi128EEENS7_ILi64EEEEEENS_6half_tEfNS_4arch4Sm90ELb1ELb0ELb1ELb1ELb1ELb1ELb0ELb1ELi2ELi1ELi2ELi2ELb0EEENS1_21CollectiveEpilogueBwdISD_SE_SG_Li256ELb1ELb0ELi1EEENS1_25SingleTileBwdLPTSchedulerILb1ELi128ELb1EEEEEEEEEvNT_6ParamsE --------------------------
	.section	.nv.constant0._ZN7cutlass13device_kernelIN5flash11enable_sm90INS1_16FlashAttnBwdSm90INS1_25CollectiveMainloopBwdSm90ILi2ELi2ELi2EN4cute5tupleIJNS5_1CILi1EEES8_S8_EEENS6_IJNS7_ILi96EEENS7_ILi128EEENS7_ILi64EEEEEENS_6half_tEfNS_4arch4Sm90ELb1ELb0ELb1ELb1ELb1ELb1ELb0ELb1ELi2ELi1ELi2ELi2ELb0EEENS1_21CollectiveEpilogueBwdISD_SE_SG_Li256ELb1ELb0ELi1EEENS1_25SingleTileBwdLPTSchedulerILb1ELi128ELb1EEEEEEEEEvNT_6ParamsE,"a",@progbits
	.sectionflags	@""
	.align	4
.nv.constant0._ZN7cutlass13device_kernelIN5flash11enable_sm90INS1_16FlashAttnBwdSm90INS1_25CollectiveMainloopBwdSm90ILi2ELi2ELi2EN4cute5tupleIJNS5_1CILi1EEES8_S8_EEENS6_IJNS7_ILi96EEENS7_ILi128EEENS7_ILi64EEEEEENS_6half_tEfNS_4arch4Sm90ELb1ELb0ELb1ELb1ELb1ELb1ELb0ELb1ELi2ELi1ELi2ELi2ELb0EEENS1_21CollectiveEpilogueBwdISD_SE_SG_Li256ELb1ELb0ELi1EEENS1_25SingleTileBwdLPTSchedulerILb1ELi128ELb1EEEEEEEEEvNT_6ParamsE:
	.zero		2304


//--------------------- .nv.constant0._ZN7cutlass13device_kernelIN5flash11enable_sm90INS1_16FlashAttnBwdSm90INS1_25CollectiveMainloopBwdSm90ILi2ELi2ELi2EN4cute5tupleIJNS5_1CILi1EEES8_S8_EEENS6_IJNS7_ILi96EEENS7_ILi128EEENS7_ILi64EEEEEENS_6half_tEfNS_4arch4Sm90ELb1ELb0ELb1ELb1ELb0ELb1ELb0ELb1ELi2ELi1ELi2ELi2ELb0EEENS1_24CollectiveEpilogueBwdGQAISD_fSG_Li256ELb1ELb0EEENS1_25SingleTileBwdLPTSchedulerILb1ELi128ELb0EEEEEEEEEvNT_6ParamsE --------------------------
	.section	.nv.constant0._ZN7cutlass13device_kernelIN5flash11enable_sm90INS1_16FlashAttnBwdSm90INS1_25CollectiveMainloopBwdSm90ILi2ELi2ELi2EN4cute5tupleIJNS5_1CILi1EEES8_S8_EEENS6_IJNS7_ILi96EEENS7_ILi128EEENS7_ILi64EEEEEENS_6half_tEfNS_4arch4Sm90ELb1ELb0ELb1ELb1ELb0ELb1ELb0ELb1ELi2ELi1ELi2ELi2ELb0EEENS1_24CollectiveEpilogueBwdGQAISD_fSG_Li256ELb1ELb0EEENS1_25SingleTileBwdLPTSchedulerILb1ELi128ELb0EEEEEEEEEvNT_6ParamsE,"a",@progbits
	.sectionflags	@""
	.align	4
.nv.constant0._ZN7cutlass13device_kernelIN5flash11enable_sm90INS1_16FlashAttnBwdSm90INS1_25CollectiveMainloopBwdSm90ILi2ELi2ELi2EN4cute5tupleIJNS5_1CILi1EEES8_S8_EEENS6_IJNS7_ILi96EEENS7_ILi128EEENS7_ILi64EEEEEENS_6half_tEfNS_4arch4Sm90ELb1ELb0ELb1ELb1ELb0ELb1ELb0ELb1ELi2ELi1ELi2ELi2ELb0EEENS1_24CollectiveEpilogueBwdGQAISD_fSG_Li256ELb1ELb0EEENS1_25SingleTileBwdLPTSchedulerILb1ELi128ELb0EEEEEEEEEvNT_6ParamsE:
	.zero		2432


//--------------------- .nv.constant0._ZN7cutlass13device_kernelIN5flash32FlashAttnBwdPostprocessConvertdQIN4cute5tupleIJNS3_1CILi96EEENS5_ILi64EEEEEENS_6half_tEfNS_4arch4Sm90ELi256ENS3_8TiledMMAINS3_8MMA_AtomIJNS3_4SM904GMMA25MMA_64x16x16_F32F16F16_SSILNSF_5MajorE1ELSH_0ELNSF_7ScaleInE1ELSI_1EEEEEENS3_6LayoutINS4_IJNS5_ILi1EEENS5_ILi2EEESM_EEENS4_IJNS5_ILi0EEESM_SP_EEEEENS4_IJNS3_10UnderscoreESS_SS_EEEEELb1EEEEEvNT_6ParamsE --------------------------
	.section	.nv.constant0._ZN7cutlass13device_kernelIN5flash32FlashAttnBwdPostprocessConvertdQIN4cute5tupleIJNS3_1CILi96EEENS5_ILi64EEEEEENS_6half_tEfNS_4arch4Sm90ELi256ENS3_8TiledMMAINS3_8MMA_AtomIJNS3_4SM904GMMA25MMA_64x16x16_F32F16F16_SSILNSF_5MajorE1ELSH_0ELNSF_7ScaleInE1ELSI_1EEEEEENS3_6LayoutINS4_IJNS5_ILi1EEENS5_ILi2EEESM_EEENS4_IJNS5_ILi0EEESM_SP_EEEEENS4_IJNS3_10UnderscoreESS_SS_EEEEELb1EEEEEvNT_6ParamsE,"a",@progbits
	.sectionflags	@""
	.align	4
.nv.constant0._ZN7cutlass13device_kernelIN5flash32FlashAttnBwdPostprocessConvertdQIN4cute5tupleIJNS3_1CILi96EEENS5_ILi64EEEEEENS_6half_tEfNS_4arch4Sm90ELi256ENS3_8TiledMMAINS3_8MMA_AtomIJNS3_4SM904GMMA25MMA_64x16x16_F32F16F16_SSILNSF_5MajorE1ELSH_0ELNSF_7ScaleInE1ELSI_1EEEEEENS3_6LayoutINS4_IJNS5_ILi1EEENS5_ILi2EEESM_EEENS4_IJNS5_ILi0EEESM_SP_EEEEENS4_IJNS3_10UnderscoreESS_SS_EEEEELb1EEEEEvNT_6ParamsE:
	.zero		640


//--------------------- .nv.constant0._ZN7cutlass13device_kernelIN5flash11enable_sm90INS1_16FlashAttnBwdSm90INS1_25CollectiveMainloopBwdSm90ILi2ELi2ELi2EN4cute5tupleIJNS5_1CILi1EEES8_S8_EEENS6_IJNS7_ILi96EEENS7_ILi128EEENS7_ILi64EEEEEENS_6half_tEfNS_4arch4Sm90ELb1ELb0ELb1ELb1ELb1ELb1ELb0ELb1ELi2ELi1ELi2ELi2ELb0EEENS1_24CollectiveEpilogueBwdGQAISD_fSG_Li256ELb1ELb1EEENS1_25SingleTileBwdLPTSchedulerILb1ELi128ELb1EEEEEEEEEvNT_6ParamsE --------------------------
	.section	.nv.constant0._ZN7cutlass13device_kernelIN5flash11enable_sm90INS1_16FlashAttnBwdSm90INS1_25CollectiveMainloopBwdSm90ILi2ELi2ELi2EN4cute5tupleIJNS5_1CILi1EEES8_S8_EEENS6_IJNS7_ILi96EEENS7_ILi128EEENS7_ILi64EEEEEENS_6half_tEfNS_4arch4Sm90ELb1ELb0ELb1ELb1ELb1ELb1ELb0ELb1ELi2ELi1ELi2ELi2ELb0EEENS1_24CollectiveEpilogueBwdGQAISD_fSG_Li256ELb1ELb1EEENS1_25SingleTileBwdLPTSchedulerILb1ELi128ELb1EEEEEEEEEvNT_6ParamsE,"a",@progbits
	.sectionflags	@""
	.align	4
.nv.constant0._ZN7cutlass13device_kernelIN5flash11enable_sm90INS1_16FlashAttnBwdSm90INS1_25CollectiveMainloopBwdSm90ILi2ELi2ELi2EN4cute5tupleIJNS5_1CILi1EEES8_S8_EEENS6_IJNS7_ILi96EEENS7_ILi128EEENS7_ILi64EEEEEENS_6half_tEfNS_4arch4Sm90ELb1ELb0ELb1ELb1ELb1ELb1ELb0ELb1ELi2ELi1ELi2ELi2ELb0EEENS1_24CollectiveEpilogueBwdGQAISD_fSG_Li256ELb1ELb1EEENS1_25SingleTileBwdLPTSchedulerILb1ELi128ELb1EEEEEEEEEvNT_6ParamsE:
	.zero		2432


//--------------------- .nv.constant0._ZN7cutlass13device_kernelIN5flash22FlashAttnBwdPreprocessIN4cute5tupleIJNS3_1CILi96EEENS5_ILi64EEEEEENS_6half_tEfNS_4arch4Sm90ELb1ELb1EEEEEvNT_6ParamsE --------------------------
	.section	.nv.constant0._ZN7cutlass13device_kernelIN5flash22FlashAttnBwdPreprocessIN4cute5tupleIJNS3_1CILi96EEENS5_ILi64EEEEEENS_6half_tEfNS_4arch4Sm90ELb1ELb1EEEEEvNT_6ParamsE,"a",@progbits
	.sectionflags	@""
	.align	4
.nv.constant0._ZN7cutlass13device_kernelIN5flash22FlashAttnBwdPreprocessIN4cute5tupleIJNS3_1CILi96EEENS5_ILi64EEEEEENS_6half_tEfNS_4arch4Sm90ELb1ELb1EEEEEvNT_6ParamsE:
	.zero		768


//--------------------- .nv.constant0._ZN7cutlass13device_kernelIN5flash11enable_sm90INS1_16FlashAttnBwdSm90INS1_25CollectiveMainloopBwdSm90ILi2ELi2ELi2EN4cute5tupleIJNS5_1CILi1EEES8_S8_EEENS6_IJNS7_ILi128EEESA_NS7_ILi64EEEEEENS_6half_tEfNS_4arch4Sm90ELb0ELb0ELb0ELb0ELb0ELb1ELb0ELb0ELi2ELi1ELi2ELi2ELb0EEENS1_21CollectiveEpilogueBwdISC_SD_SF_Li256ELb0ELb0ELi1EEENS1_19SingleTileSchedulerILb0ELb0ELb0ELi128EEEEEEEEEvNT_6ParamsE --------------------------
	.section	.nv.constant0._ZN7cutlass13device_kernelIN5flash11enable_sm90INS1_16FlashAttnBwdSm90INS1_25CollectiveMainloopBwdSm90ILi2ELi2ELi2EN4cute5tupleIJNS5_1CILi1EEES8_S8_EEENS6_IJNS7_ILi128EEESA_NS7_ILi64EEEEEENS_6half_tEfNS_4arch4Sm90ELb0ELb0ELb0ELb0ELb0ELb1ELb0ELb0ELi2ELi1ELi2ELi2ELb0EEENS1_21CollectiveEpilogueBwdISC_SD_SF_Li256ELb0ELb0ELi1EEENS1_19SingleTileSchedulerILb0ELb0ELb0ELi128EEEEEEEEEvNT_6ParamsE,"a",@progbits
	.sectionflags	@""
	.align	4
.nv.constant0._ZN7cutlass13device_kernelIN5flash11enable_sm90INS1_16FlashAttnBwdSm90INS1_25CollectiveMainloopBwdSm90ILi2ELi2ELi2EN4cute5tupleIJNS5_1CILi1EEES8_S8_EEENS6_IJNS7_ILi128EEESA_NS7_ILi64EEEEEENS_6half_tEfNS_4arch4Sm90ELb0ELb0ELb0ELb0ELb0ELb1ELb0ELb0ELi2ELi1ELi2ELi2ELb0EEENS1_21CollectiveEpilogueBwdISC_SD_SF_Li256ELb0ELb0ELi1EEENS1_19SingleTileSchedulerILb0ELb0ELb0ELi128EEEEEEEEEvNT_6ParamsE:
	.zero		2944


//--------------------- .nv.constant0._ZN7cutlass13device_kernelIN5flash11enable_sm90INS1_16FlashAttnBwdSm90INS1_25CollectiveMainloopBwdSm90ILi2ELi2ELi2EN4cute5tupleIJNS5_1CILi1EEES8_S8_EEENS6_IJNS7_ILi128EEESA_NS7_ILi64EEEEEENS_6half_tEfNS_4arch4Sm90ELb0ELb0ELb0ELb0ELb1ELb1ELb0ELb0ELi2ELi1ELi2ELi2ELb0EEENS1_21CollectiveEpilogueBwdISC_SD_SF_Li256ELb0ELb0ELi1EEENS1_19SingleTileSchedulerILb0ELb0ELb0ELi128EEEEEEEEEvNT_6ParamsE --------------------------
	.section	.nv.constant0._ZN7cutlass13device_kernelIN5flash11enable_sm90INS1_16FlashAttnBwdSm90INS1_25CollectiveMainloopBwdSm90ILi2ELi2ELi2EN4cute5tupleIJNS5_1CILi1EEES8_S8_EEENS6_IJNS7_ILi128EEESA_NS7_ILi64EEEEEENS_6half_tEfNS_4arch4Sm90ELb0ELb0ELb0ELb0ELb1ELb1ELb0ELb0ELi2ELi1ELi2ELi2ELb0EEENS1_21CollectiveEpilogueBwdISC_SD_SF_Li256ELb0ELb0ELi1EEENS1_19SingleTileSchedulerILb0ELb0ELb0ELi128EEEEEEEEEvNT_6ParamsE,"a",@progbits
	.sectionflags	@""
	.align	4
.nv.constant0._ZN7cutlass13device_kernelIN5flash11enable_sm90INS1_16FlashAttnBwdSm90INS1_25CollectiveMainloopBwdSm90ILi2ELi2ELi2EN4cute5tupleIJNS5_1CILi1EEES8_S8_EEENS6_IJNS7_ILi128EEESA_NS7_ILi64EEEEEENS_6half_tEfNS_4arch4Sm90ELb0ELb0ELb0ELb0ELb1ELb1ELb0ELb0ELi2ELi1ELi2ELi2ELb0EEENS1_21CollectiveEpilogueBwdISC_SD_SF_Li256ELb0ELb0ELi1EEENS1_19SingleTileSchedulerILb0ELb0ELb0ELi128EEEEEEEEEvNT_6ParamsE:
	.zero		2944


//--------------------- .nv.constant0._ZN7cutlass13device_kernelIN5flash11enable_sm90INS1_16FlashAttnBwdSm90INS1_25CollectiveMainloopBwdSm90ILi2ELi2ELi2EN4cute5tupleIJNS5_1CILi1EEES8_S8_EEENS6_IJNS7_ILi128EEESA_NS7_ILi64EEEEEENS_6half_tEfNS_4arch4Sm90ELb0ELb0ELb0ELb0ELb0ELb1ELb0ELb0ELi2ELi1ELi2ELi2ELb0EEENS1_24CollectiveEpilogueBwdGQAISC_fSF_Li256ELb0ELb0EEENS1_19SingleTileSchedulerILb0ELb0ELb0ELi128EEEEEEEEEvNT_6ParamsE --------------------------
	.section	.nv.constant0._ZN7cutlass13device_kernelIN5flash11enable_sm90INS1_16FlashAttnBwdSm90INS1_25CollectiveMainloopBwdSm90ILi2ELi2ELi2EN4cute5tupleIJNS5_1CILi1EEES8_S8_EEENS6_IJNS7_ILi128EEESA_NS7_ILi64EEEEEENS_6half_tEfNS_4arch4Sm90ELb0ELb0ELb0ELb0ELb0ELb1ELb0ELb0ELi2ELi1ELi2ELi2ELb0EEENS1_24CollectiveEpilogueBwdGQAISC_fSF_Li256ELb0ELb0EEENS1_19SingleTileSchedulerILb0ELb0ELb0ELi128EEEEEEEEEvNT_6ParamsE,"a",@progbits
	.sectionflags	@""
	.align	4
.nv.constant0._ZN7cutlass13device_kernelIN5flash11enable_sm90INS1_16FlashAttnBwdSm90INS1_25CollectiveMainloopBwdSm90ILi2ELi2ELi2EN4cute5tupleIJNS5_1CILi1EEES8_S8_EEENS6_IJNS7_ILi128EEESA_NS7_ILi64EEEEEENS_6half_tEfNS_4arch4Sm90ELb0ELb0ELb0ELb0ELb0ELb1ELb0ELb0ELi2ELi1ELi2ELi2ELb0EEENS1_24CollectiveEpilogueBwdGQAISC_fSF_Li256ELb0ELb0EEENS1_19SingleTileSchedulerILb0ELb0ELb0ELi128EEEEEEEEEvNT_6ParamsE:
	.zero		2304


//--------------------- .nv.constant0._ZN7cutlass13device_kernelIN5flash11enable_sm90INS1_16FlashAttnBwdSm90INS1_25CollectiveMainloopBwdSm90ILi2ELi2ELi2EN4cute5tupleIJNS5_1CILi1EEES8_S8_EEENS6_IJNS7_ILi128EEESA_NS7_ILi64EEEEEENS_6half_tEfNS_4arch4Sm90ELb0ELb0ELb0ELb0ELb1ELb1ELb0ELb0ELi2ELi1ELi2ELi2ELb0EEENS1_24CollectiveEpilogueBwdGQAISC_fSF_Li256ELb0ELb1EEENS1_19SingleTileSchedulerILb0ELb0ELb0ELi128EEEEEEEEEvNT_6ParamsE --------------------------
	.section	.nv.constant0._ZN7cutlass13device_kernelIN5flash11enable_sm90INS1_16FlashAttnBwdSm90INS1_25CollectiveMainloopBwdSm90ILi2ELi2ELi2EN4cute5tupleIJNS5_1CILi1EEES8_S8_EEENS6_IJNS7_ILi128EEESA_NS7_ILi64EEEEEENS_6half_tEfNS_4arch4Sm90ELb0ELb0ELb0ELb0ELb1ELb1ELb0ELb0ELi2ELi1ELi2ELi2ELb0EEENS1_24CollectiveEpilogueBwdGQAISC_fSF_Li256ELb0ELb1EEENS1_19SingleTileSchedulerILb0ELb0ELb0ELi128EEEEEEEEEvNT_6ParamsE,"a",@progbits
	.sectionflags	@""
	.align	4
.nv.constant0._ZN7cutlass13device_kernelIN5flash11enable_sm90INS1_16FlashAttnBwdSm90INS1_25CollectiveMainloopBwdSm90ILi2ELi2ELi2EN4cute5tupleIJNS5_1CILi1EEES8_S8_EEENS6_IJNS7_ILi128EEESA_NS7_ILi64EEEEEENS_6half_tEfNS_4arch4Sm90ELb0ELb0ELb0ELb0ELb1ELb1ELb0ELb0ELi2ELi1ELi2ELi2ELb0EEENS1_24CollectiveEpilogueBwdGQAISC_fSF_Li256ELb0ELb1EEENS1_19SingleTileSchedulerILb0ELb0ELb0ELi128EEEEEEEEEvNT_6ParamsE:
	.zero		2304


//--------------------- .nv.constant0._ZN7cutlass13device_kernelIN5flash11enable_sm90INS1_16FlashAttnBwdSm90INS1_25CollectiveMainloopBwdSm90ILi2ELi2ELi2EN4cute5tupleIJNS5_1CILi1EEES8_S8_EEENS6_IJNS7_ILi128EEESA_NS7_ILi64EEEEEENS_6half_tEfNS_4arch4Sm90ELb0ELb0ELb0ELb1ELb0ELb1ELb0ELb0ELi2ELi1ELi2ELi2ELb0EEENS1_21CollectiveEpilogueBwdISC_SD_SF_Li256ELb1ELb0ELi1EEENS1_19SingleTileSchedulerILb1ELb0ELb0ELi128EEEEEEEEEvNT_6ParamsE --------------------------
	.section	.nv.constant0._ZN7cutlass13device_kernelIN5flash11enable_sm90INS1_16FlashAttnBwdSm90INS1_25CollectiveMainloopBwdSm90ILi2ELi2ELi2EN4cute5tupleIJNS5_1CILi1EEES8_S8_EEENS6_IJNS7_ILi128EEESA_NS7_ILi64EEEEEENS_6half_tEfNS_4arch4Sm90ELb0ELb0ELb0ELb1ELb0ELb1ELb0ELb0ELi2ELi1ELi2ELi2ELb0EEENS1_21CollectiveEpilogueBwdISC_SD_SF_Li256ELb1ELb0ELi1EEENS1_19SingleTileSchedulerILb1ELb0ELb0ELi128EEEEEEEEEvNT_6ParamsE,"a",@progbits
	.sectionflags	@""
	.align	4
.nv.constant0._ZN7cutlass13device_kernelIN5flash11enable_sm90INS1_16FlashAttnBwdSm90INS1_25CollectiveMainloopBwdSm90ILi2ELi2ELi2EN4cute5tupleIJNS5_1CILi1EEES8_S8_EEENS6_IJNS7_ILi128EEESA_NS7_ILi64EEEEEENS_6half_tEfNS_4arch4Sm90ELb0ELb0ELb0ELb1ELb0ELb1ELb0ELb0ELi2ELi1ELi2ELi2ELb0EEENS1_21CollectiveEpilogueBwdISC_SD_SF_Li256ELb1ELb0ELi1EEENS1_19SingleTileSchedulerILb1ELb0ELb0ELi128EEEEEEEEEvNT_6ParamsE:
	.zero		2304


//--------------------- .nv.constant0._ZN7cutlass13device_kernelIN5flash11enable_sm90INS1_16FlashAttnBwdSm90INS1_25CollectiveMainloopBwdSm90ILi2ELi2ELi2EN4cute5tupleIJNS5_1CILi1EEES8_S8_EEENS6_IJNS7_ILi128EEESA_NS7_ILi64EEEEEENS_6half_tEfNS_4arch4Sm90ELb0ELb0ELb0ELb1ELb1ELb1ELb0ELb0ELi2ELi1ELi2ELi2ELb0EEENS1_21CollectiveEpilogueBwdISC_SD_SF_Li256ELb1ELb0ELi1EEENS1_19SingleTileSchedulerILb1ELb0ELb0ELi128EEEEEEEEEvNT_6ParamsE --------------------------
	.section	.nv.constant0._ZN7cutlass13device_kernelIN5flash11enable_sm90INS1_16FlashAttnBwdSm90INS1_25CollectiveMainloopBwdSm90ILi2ELi2ELi2EN4cute5tupleIJNS5_1CILi1EEES8_S8_EEENS6_IJNS7_ILi128EEESA_NS7_ILi64EEEEEENS_6half_tEfNS_4arch4Sm90ELb0ELb0ELb0ELb1ELb1ELb1ELb0ELb0ELi2ELi1ELi2ELi2ELb0EEENS1_21CollectiveEpilogueBwdISC_SD_SF_Li256ELb1ELb0ELi1EEENS1_19SingleTileSchedulerILb1ELb0ELb0ELi128EEEEEEEEEvNT_6ParamsE,"a",@progbits
	.sectionflags	@""
	.align	4
.nv.constant0._ZN7cutlass13device_kernelIN5flash11enable_sm90INS1_16FlashAttnBwdSm90INS1_25CollectiveMainloopBwdSm90ILi2ELi2ELi2EN4cute5tupleIJNS5_1CILi1EEES8_S8_EEENS6_IJNS7_ILi128EEESA_NS7_ILi64EEEEEENS_6half_tEfNS_4arch4Sm90ELb0ELb0ELb0ELb1ELb1ELb1ELb0ELb0ELi2ELi1ELi2ELi2ELb0EEENS1_21CollectiveEpilogueBwdISC_SD_SF_Li256ELb1ELb0ELi1EEENS1_19SingleTileSchedulerILb1ELb0ELb0ELi128EEEEEEEEEvNT_6ParamsE:
	.zero		2304


//--------------------- .nv.constant0._ZN7cutlass13device_kernelIN5flash11enable_sm90INS1_16FlashAttnBwdSm90INS1_25CollectiveMainloopBwdSm90ILi2ELi2ELi2EN4cute5tupleIJNS5_1CILi1EEES8_S8_EEENS6_IJNS7_ILi128EEESA_NS7_ILi64EEEEEENS_6half_tEfNS_4arch4Sm90ELb0ELb0ELb0ELb1ELb0ELb1ELb0ELb0ELi2ELi1ELi2ELi2ELb0EEENS1_24CollectiveEpilogueBwdGQAISC_fSF_Li256ELb1ELb0EEENS1_19SingleTileSchedulerILb1ELb0ELb0ELi128EEEEEEEEEvNT_6ParamsE --------------------------
	.section	.nv.constant0._ZN7cutlass13device_kernelIN5flash11enable_sm90INS1_16FlashAttnBwdSm90INS1_25CollectiveMainloopBwdSm90ILi2ELi2ELi2EN4cute5tupleIJNS5_1CILi1EEES8_S8_EEENS6_IJNS7_ILi128EEESA_NS7_ILi64EEEEEENS_6half_tEfNS_4arch4Sm90ELb0ELb0ELb0ELb1ELb0ELb1ELb0ELb0ELi2ELi1ELi2ELi2ELb0EEENS1_24CollectiveEpilogueBwdGQAISC_fSF_Li256ELb1ELb0EEENS1_19SingleTileSchedulerILb1ELb0ELb0ELi128EEEEEEEEEvNT_6ParamsE,"a",@progbits
	.sectionflags	@""
	.align	4
.nv.constant0._ZN7cutlass13device_kernelIN5flash11enable_sm90INS1_16FlashAttnBwdSm90INS1_25CollectiveMainloopBwdSm90ILi2ELi2ELi2EN4cute5tupleIJNS5_1CILi1EEES8_S8_EEENS6_IJNS7_ILi128EEESA_NS7_ILi64EEEEEENS_6half_tEfNS_4arch4Sm90ELb0ELb0ELb0ELb1ELb0ELb1ELb0ELb0ELi2ELi1ELi2ELi2ELb0EEENS1_24CollectiveEpilogueBwdGQAISC_fSF_Li256ELb1ELb0EEENS1_19SingleTileSchedulerILb1ELb0ELb0ELi128EEEEEEEEEvNT_6ParamsE:
	.zero		2304


//--------------------- .nv.constant0._ZN7cutlass13device_kernelIN5flash11enable_sm90INS1_16FlashAttnBwdSm90INS1_25CollectiveMainloopBwdSm90ILi2ELi2ELi2EN4cute5tupleIJNS5_1CILi1EEES8_S8_EEENS6_IJNS7_ILi128EEESA_NS7_ILi64EEEEEENS_6half_tEfNS_4arch4Sm90ELb0ELb0ELb0ELb1ELb1ELb1ELb0ELb0ELi2ELi1ELi2ELi2ELb0EEENS1_24CollectiveEpilogueBwdGQAISC_fSF_Li256ELb1ELb1EEENS1_19SingleTileSchedulerILb1ELb0ELb0ELi128EEEEEEEEEvNT_6ParamsE --------------------------
	.section	.nv.constant0._ZN7cutlass13device_kernelIN5flash11enable_sm90INS1_16FlashAttnBwdSm90INS1_25CollectiveMainloopBwdSm90ILi2ELi2ELi2EN4cute5tupleIJNS5_1CILi1EEES8_S8_EEENS6_IJNS7_ILi128EEESA_NS7_ILi64EEEEEENS_6half_tEfNS_4arch4Sm90ELb0ELb0ELb0ELb1ELb1ELb1ELb0ELb0ELi2ELi1ELi2ELi2ELb0EEENS1_24CollectiveEpilogueBwdGQAISC_fSF_Li256ELb1ELb1EEENS1_19SingleTileSchedulerILb1ELb0ELb0ELi128EEEEEEEEEvNT_6ParamsE,"a",@progbits
	.sectionflags	@""
	.align	4
.nv.constant0._ZN7cutlass13device_kernelIN5flash11enable_sm90INS1_16FlashAttnBwdSm90INS1_25CollectiveMainloopBwdSm90ILi2ELi2ELi2EN4cute5tupleIJNS5_1CILi1EEES8_S8_EEENS6_IJNS7_ILi128EEESA_NS7_ILi64EEEEEENS_6half_tEfNS_4arch4Sm90ELb0ELb0ELb0ELb1ELb1ELb1ELb0ELb0ELi2ELi1ELi2ELi2ELb0EEENS1_24CollectiveEpilogueBwdGQAISC_fSF_Li256ELb1ELb1EEENS1_19SingleTileSchedulerILb1ELb0ELb0ELi128EEEEEEEEEvNT_6ParamsE:
	.zero		2304


//--------------------- .nv.constant0._ZN7cutlass13device_kernelIN5flash11enable_sm90INS1_16FlashAttnBwdSm90INS1_25CollectiveMainloopBwdSm90ILi2ELi2ELi2EN4cute5tupleIJNS5_1CILi1EEES8_S8_EEENS6_IJNS7_ILi128EEESA_NS7_ILi64EEEEEENS_6half_tEfNS_4arch4Sm90ELb0ELb1ELb0ELb0ELb0ELb1ELb0ELb0ELi2ELi1ELi2ELi2ELb0EEENS1_21CollectiveEpilogueBwdISC_SD_SF_Li256ELb0ELb0ELi1EEENS1_19SingleTileSchedulerILb0ELb0ELb0ELi128EEEEEEEEEvNT_6ParamsE --------------------------
	.section	.nv.constant0._ZN7cutlass13device_kernelIN5flash11enable_sm90INS1_16FlashAttnBwdSm90INS1_25CollectiveMainloopBwdSm90ILi2ELi2ELi2EN4cute5tupleIJNS5_1CILi1EEES8_S8_EEENS6_IJNS7_ILi128EEESA_NS7_ILi64EEEEEENS_6half_tEfNS_4arch4Sm90ELb0ELb1ELb0ELb0ELb0ELb1ELb0ELb0ELi2ELi1ELi2ELi2ELb0EEENS1_21CollectiveEpilogueBwdISC_SD_SF_Li256ELb0ELb0ELi1EEENS1_19SingleTileSchedulerILb0ELb0ELb0ELi128EEEEEEEEEvNT_6ParamsE,"a",@progbits
	.sectionflags	@""
	.align	4
.nv.constant0._ZN7cutlass13device_kernelIN5flash11enable_sm90INS1_16FlashAttnBwdSm90INS1_25CollectiveMainloopBwdSm90ILi2ELi2ELi2EN4cute5tupleIJNS5_1CILi1EEES8_S8_EEENS6_IJNS7_ILi128EEESA_NS7_ILi64EEEEEENS_6half_tEfNS_4arch4Sm90ELb0ELb1ELb0ELb0ELb0ELb1ELb0ELb0ELi2ELi1ELi2ELi2ELb0EEENS1_21CollectiveEpilogueBwdISC_SD_SF_Li256ELb0ELb0ELi1EEENS1_19SingleTileSchedulerILb0ELb0ELb0ELi128EEEEEEEEEvNT_6ParamsE:
	.zero		2944


//--------------------- .nv.constant0._ZN7cutlass13device_kernelIN5flash11enable_sm90INS1_16FlashAttnBwdSm90INS1_25CollectiveMainloopBwdSm90ILi2ELi2ELi2EN4cute5tupleIJNS5_1CILi1EEES8_S8_EEENS6_IJNS7_ILi128EEESA_NS7_ILi64EEEEEENS_6half_tEfNS_4arch4Sm90ELb0ELb1ELb0ELb0ELb1ELb1ELb0ELb0ELi2ELi1ELi2ELi2ELb0EEENS1_21CollectiveEpilogueBwdISC_SD_SF_Li256ELb0ELb0ELi1EEENS1_19SingleTileSchedulerILb0ELb0ELb0ELi128EEEEEEEEEvNT_6ParamsE --------------------------
	.section	.nv.constant0._ZN7cutlass13device_kernelIN5flash11enable_sm90INS1_16FlashAttnBwdSm90INS1_25CollectiveMainloopBwdSm90ILi2ELi2ELi2EN4cute5tupleIJNS5_1CILi1EEES8_S8_EEENS6_IJNS7_ILi128EEESA_NS7_ILi64EEEEEENS_6half_tEfNS_4arch4Sm90ELb0ELb1ELb0ELb0ELb1ELb1ELb0ELb0ELi2ELi1ELi2ELi2ELb0EEENS1_21CollectiveEpilogueBwdISC_SD_SF_Li256ELb0ELb0ELi1EEENS1_19SingleTileSchedulerILb0ELb0ELb0ELi128EEEEEEEEEvNT_6ParamsE,"a",@progbits
	.sectionflags	@""
	.align	4
.nv.constant0._ZN7cutlass13device_kernelIN5flash11enable_sm90INS1_16FlashAttnBwdSm90INS1_25CollectiveMainloopBwdSm90ILi2ELi2ELi2EN4cute5tupleIJNS5_1CILi1EEES8_S8_EEENS6_IJNS7_ILi128EEESA_NS7_ILi64EEEEEENS_6half_tEfNS_4arch4Sm90ELb0ELb1ELb0ELb0ELb1ELb1ELb0ELb0ELi2ELi1ELi2ELi2ELb0EEENS1_21CollectiveEpilogueBwdISC_SD_SF_Li256ELb0ELb0ELi1EEENS1_19SingleTileSchedulerILb0ELb0ELb0ELi128EEEEEEEEEvNT_6ParamsE:
	.zero		2944


//--------------------- .nv.constant0._ZN7cutlass13device_kernelIN5flash11enable_sm90INS1_16FlashAttnBwdSm90INS1_25CollectiveMainloopBwdSm90ILi2ELi2ELi2EN4cute5tupleIJNS5_1CILi1EEES8_S8_EEENS6_IJNS7_ILi128EEESA_NS7_ILi64EEEEEENS_6half_tEfNS_4arch4Sm90ELb0ELb1ELb0ELb0ELb0ELb1ELb0ELb0ELi2ELi1ELi2ELi2ELb0EEENS1_24CollectiveEpilogueBwdGQAISC_fSF_Li256ELb0ELb0EEENS1_19SingleTileSchedulerILb0ELb0ELb0ELi128EEEEEEEEEvNT_6ParamsE --------------------------
	.section	.nv.constant0._ZN7cutlass13device_kernelIN5flash11enable_sm90INS1_16FlashAttnBwdSm90INS1_25CollectiveMainloopBwdSm90ILi2ELi2ELi2EN4cute5tupleIJNS5_1CILi1EEES8_S8_EEENS6_IJNS7_ILi128EEESA_NS7_ILi64EEEEEENS_6half_tEfNS_4arch4Sm90ELb0ELb1ELb0ELb0ELb0ELb1ELb0ELb0ELi2ELi1ELi2ELi2ELb0EEENS1_24CollectiveEpilogueBwdGQAISC_fSF_Li256ELb0ELb0EEENS1_19SingleTileSchedulerILb0ELb0ELb0ELi128EEEEEEEEEvNT_6ParamsE,"a",@progbits
	.sectionflags	@""
	.align	4
.nv.constant0._ZN7cutlass13device_kernelIN5flash11enable_sm90INS1_16FlashAttnBwdSm90INS1_25CollectiveMainloopBwdSm90ILi2ELi2ELi2EN4cute5tupleIJNS5_1CILi1EEES8_S8_EEENS6_IJNS7_ILi128EEESA_NS7_ILi64EEEEEENS_6half_tEfNS_4arch4Sm90ELb0ELb1ELb0ELb0ELb0ELb1ELb0ELb0ELi2ELi1ELi2ELi2ELb0EEENS1_24CollectiveEpilogueBwdGQAISC_fSF_Li256ELb0ELb0EEENS1_19SingleTileSchedulerILb0ELb0ELb0ELi128EEEEEEEEEvNT_6ParamsE:
	.zero		2304


//--------------------- .nv.constant0._ZN7cutlass13device_kernelIN5flash11enable_sm90INS1_16FlashAttnBwdSm90INS1_25CollectiveMainloopBwdSm90ILi2ELi2ELi2EN4cute5tupleIJNS5_1CILi1EEES8_S8_EEENS6_IJNS7_ILi128EEESA_NS7_ILi64EEEEEENS_6half_tEfNS_4arch4Sm90ELb0ELb1ELb0ELb0ELb1ELb1ELb0ELb0ELi2ELi1ELi2ELi2ELb0EEENS1_24CollectiveEpilogueBwdGQAISC_fSF_Li256ELb0ELb1EEENS1_19SingleTileSchedulerILb0ELb0ELb0ELi128EEEEEEEEEvNT_6ParamsE --------------------------
	.section	.nv.constant0._ZN7cutlass13device_kernelIN5flash11enable_sm90INS1_16FlashAttnBwdSm90INS1_25CollectiveMainloopBwdSm90ILi2ELi2ELi2EN4cute5tupleIJNS5_1CILi1EEES8_S8_EEENS6_IJNS7_ILi128EEESA_NS7_ILi64EEEEEENS_6half_tEfNS_4arch4Sm90ELb0ELb1ELb0ELb0ELb1ELb1ELb0ELb0ELi2ELi1ELi2ELi2ELb0EEENS1_24CollectiveEpilogueBwdGQAISC_fSF_Li256ELb0ELb1EEENS1_19SingleTileSchedulerILb0ELb0ELb0ELi128EEEEEEEEEvNT_6ParamsE,"a",@progbits
	.sectionflags	@""
	.align	4
.nv.constant0._ZN7cutlass13device_kernelIN5flash11enable_sm90INS1_16FlashAttnBwdSm90INS1_25CollectiveMainloopBwdSm90ILi2ELi2ELi2EN4cute5tupleIJNS5_1CILi1EEES8_S8_EEENS6_IJNS7_ILi128EEESA_NS7_ILi64EEEEEENS_6half_tEfNS_4arch4Sm90ELb0ELb1ELb0ELb0ELb1ELb1ELb0ELb0ELi2ELi1ELi2ELi2ELb0EEENS1_24CollectiveEpilogueBwdGQAISC_fSF_Li256ELb0ELb1EEENS1_19SingleTileSchedulerILb0ELb0ELb0ELi128EEEEEEEEEvNT_6ParamsE:
	.zero		2304


//--------------------- .nv.constant0._ZN7cutlass13device_kernelIN5flash11enable_sm90INS1_16FlashAttnBwdSm90INS1_25CollectiveMainloopBwdSm90ILi2ELi2ELi2EN4cute5tupleIJNS5_1CILi1EEES8_S8_EEENS6_IJNS7_ILi128EEESA_NS7_ILi64EEEEEENS_6half_tEfNS_4arch4Sm90ELb0ELb1ELb0ELb1ELb0ELb1ELb0ELb0ELi2ELi1ELi2ELi2ELb0EEENS1_21CollectiveEpilogueBwdISC_SD_SF_Li256ELb1ELb0ELi1EEENS1_19SingleTileSchedulerILb1ELb0ELb0ELi128EEEEEEEEEvNT_6ParamsE --------------------------
	.section	.nv.constant0._ZN7cutlass13device_kernelIN5flash11enable_sm90INS1_16FlashAttnBwdSm90INS1_25CollectiveMainloopBwdSm90ILi2ELi2ELi2EN4cute5tupleIJNS5_1CILi1EEES8_S8_EEENS6_IJNS7_ILi128EEESA_NS7_ILi64EEEEEENS_6half_tEfNS_4arch4Sm90ELb0ELb1ELb0ELb1ELb0ELb1ELb0ELb0ELi2ELi1ELi2ELi2ELb0EEENS1_21CollectiveEpilogueBwdISC_SD_SF_Li256ELb1ELb0ELi1EEENS1_19SingleTileSchedulerILb1ELb0ELb0ELi128EEEEEEEEEvNT_6ParamsE,"a",@progbits
	.sectionflags	@""
	.align	4
.nv.constant0._ZN7cutlass13device_kernelIN5flash11enable_sm90INS1_16FlashAttnBwdSm90INS1_25CollectiveMainloopBwdSm90ILi2ELi2ELi2EN4cute5tupleIJNS5_1CILi1EEES8_S8_EEENS6_IJNS7_ILi128EEESA_NS7_ILi64EEEEEENS_6half_tEfNS_4arch4Sm90ELb0ELb1ELb0ELb1ELb0ELb1ELb0ELb0ELi2ELi1ELi2ELi2ELb0EEENS1_21CollectiveEpilogueBwdISC_SD_SF_Li256ELb1ELb0ELi1EEENS1_19SingleTileSchedulerILb1ELb0ELb0ELi128EEEEEEEEEvNT_6ParamsE:
	.zero		2304


//--------------------- .nv.constant0._ZN7cutlass13device_kernelIN5flash11enable_sm90INS1_16FlashAttnBwdSm90INS1_25CollectiveMainloopBwdSm90ILi2ELi2ELi2EN4cute5tupleIJNS5_1CILi1EEES8_S8_EEENS6_IJNS7_ILi128EEESA_NS7_ILi64EEEEEENS_6half_tEfNS_4arch4Sm90ELb0ELb1ELb0ELb1ELb1ELb1ELb0ELb0ELi2ELi1ELi2ELi2ELb0EEENS1_21CollectiveEpilogueBwdISC_SD_SF_Li256ELb1ELb0ELi1EEENS1_19SingleTileSchedulerILb1ELb0ELb0ELi128EEEEEEEEEvNT_6ParamsE --------------------------
	.section	.nv.constant0._ZN7cutlass13device_kernelIN5flash11enable_sm90INS1_16FlashAttnBwdSm90INS1_25CollectiveMainloopBwdSm90ILi2ELi2ELi2EN4cute5tupleIJNS5_1CILi1EEES8_S8_EEENS6_IJNS7_ILi128EEESA_NS7_ILi64EEEEEENS_6half_tEfNS_4arch4Sm90ELb0ELb1ELb0ELb1ELb1ELb1ELb0ELb0ELi2ELi1ELi2ELi2ELb0EEENS1_21CollectiveEpilogueBwdISC_SD_SF_Li256ELb1ELb0ELi1EEENS1_19SingleTileSchedulerILb1ELb0ELb0ELi128EEEEEEEEEvNT_6ParamsE,"a",@progbits
	.sectionflags	@""
	.align	4
.nv.constant0._ZN7cutlass13device_kernelIN5flash11enable_sm90INS1_16FlashAttnBwdSm90INS1_25CollectiveMainloopBwdSm90ILi2ELi2ELi2EN4cute5tupleIJNS5_1CILi1EEES8_S8_EEENS6_IJNS7_ILi128EEESA_NS7_ILi64EEEEEENS_6half_tEfNS_4arch4Sm90ELb0ELb1ELb0ELb1ELb1ELb1ELb0ELb0ELi2ELi1ELi2ELi2ELb0EEENS1_21CollectiveEpilogueBwdISC_SD_SF_Li256ELb1ELb0ELi1EEENS1_19SingleTileSchedulerILb1ELb0ELb0ELi128EEEEEEEEEvNT_6ParamsE:
	.zero		2304


//--------------------- .nv.constant0._ZN7cutlass13device_kernelIN5flash11enable_sm90INS1_16FlashAttnBwdSm90INS1_25CollectiveMainloopBwdSm90ILi2ELi2ELi2EN4cute5tupleIJNS5_1CILi1EEES8_S8_EEENS6_IJNS7_ILi128EEESA_NS7_ILi64EEEEEENS_6half_tEfNS_4arch4Sm90ELb0ELb1ELb0ELb1ELb0ELb1ELb0ELb0ELi2ELi1ELi2ELi2ELb0EEENS1_24CollectiveEpilogueBwdGQAISC_fSF_Li256ELb1ELb0EEENS1_19SingleTileSchedulerILb1ELb0ELb0ELi128EEEEEEEEEvNT_6ParamsE --------------------------
	.section	.nv.constant0._ZN7cutlass13device_kernelIN5flash11enable_sm90INS1_16FlashAttnBwdSm90INS1_25CollectiveMainloopBwdSm90ILi2ELi2ELi2EN4cute5tupleIJNS5_1CILi1EEES8_S8_EEENS6_IJNS7_ILi128EEESA_NS7_ILi64EEEEEENS_6half_tEfNS_4arch4Sm90ELb0ELb1ELb0ELb1ELb0ELb1ELb0ELb0ELi2ELi1ELi2ELi2ELb0EEENS1_24CollectiveEpilogueBwdGQAISC_fSF_Li256ELb1ELb0EEENS1_19SingleTileSchedulerILb1ELb0ELb0ELi128EEEEEEEEEvNT_6ParamsE,"a",@progbits
	.sectionflags	@""
	.align	4
.nv.constant0._ZN7cutlass13device_kernelIN5flash11enable_sm90INS1_16FlashAttnBwdSm90INS1_25CollectiveMainloopBwdSm90ILi2ELi2ELi2EN4cute5tupleIJNS5_1CILi1EEES8_S8_EEENS6_IJNS7_ILi128EEESA_NS7_ILi64EEEEEENS_6half_tEfNS_4arch4Sm90ELb0ELb1ELb0ELb1ELb0ELb1ELb0ELb0ELi2ELi1ELi2ELi2ELb0EEENS1_24CollectiveEpilogueBwdGQAISC_fSF_Li256ELb1ELb0EEENS1_19SingleTileSchedulerILb1ELb0ELb0ELi128EEEEEEEEEvNT_6ParamsE:
	.zero		2304


//--------------------- .nv.constant0._ZN7cutlass13device_kernelIN5flash11enable_sm90INS1_16FlashAttnBwdSm90INS1_25CollectiveMainloopBwdSm90ILi2ELi2ELi2EN4cute5tupleIJNS5_1CILi1EEES8_S8_EEENS6_IJNS7_ILi128EEESA_NS7_ILi64EEEEEENS_6half_tEfNS_4arch4Sm90ELb0ELb1ELb0ELb1ELb1ELb1ELb0ELb0ELi2ELi1ELi2ELi2ELb0EEENS1_24CollectiveEpilogueBwdGQAISC_fSF_Li256ELb1ELb1EEENS1_19SingleTileSchedulerILb1ELb0ELb0ELi128EEEEEEEEEvNT_6ParamsE --------------------------
	.section	.nv.constant0._ZN7cutlass13device_kernelIN5flash11enable_sm90INS1_16FlashAttnBwdSm90INS1_25CollectiveMainloopBwdSm90ILi2ELi2ELi2EN4cute5tupleIJNS5_1CILi1EEES8_S8_EEENS6_IJNS7_ILi128EEESA_NS7_ILi64EEEEEENS_6half_tEfNS_4arch4Sm90ELb0ELb1ELb0ELb1ELb1ELb1ELb0ELb0ELi2ELi1ELi2ELi2ELb0EEENS1_24CollectiveEpilogueBwdGQAISC_fSF_Li256ELb1ELb1EEENS1_19SingleTileSchedulerILb1ELb0ELb0ELi128EEEEEEEEEvNT_6ParamsE,"a",@progbits
	.sectionflags	@""
	.align	4
.nv.constant0._ZN7cutlass13device_kernelIN5flash11enable_sm90INS1_16FlashAttnBwdSm90INS1_25CollectiveMainloopBwdSm90ILi2ELi2ELi2EN4cute5tupleIJNS5_1CILi1EEES8_S8_EEENS6_IJNS7_ILi128EEESA_NS7_ILi64EEEEEENS_6half_tEfNS_4arch4Sm90ELb0ELb1ELb0ELb1ELb1ELb1ELb0ELb0ELi2ELi1ELi2ELi2ELb0EEENS1_24CollectiveEpilogueBwdGQAISC_fSF_Li256ELb1ELb1EEENS1_19SingleTileSchedulerILb1ELb0ELb0ELi128EEEEEEEEEvNT_6ParamsE:
	.zero		2304


//--------------------- .nv.constant0._ZN7cutlass13device_kernelIN5flash11enable_sm90INS1_16FlashAttnBwdSm90INS1_25CollectiveMainloopBwdSm90ILi2ELi2ELi2EN4cute5tupleIJNS5_1CILi1EEES8_S8_EEENS6_IJNS7_ILi128EEESA_NS7_ILi64EEEEEENS_6half_tEfNS_4arch4Sm90ELb1ELb0ELb0ELb0ELb0ELb1ELb0ELb0ELi2ELi1ELi2ELi2ELb0EEENS1_21CollectiveEpilogueBwdISC_SD_SF_Li256ELb0ELb0ELi1EEENS1_25SingleTileBwdLPTSchedulerILb0ELi128ELb0EEEEEEEEEvNT_6ParamsE --------------------------
	.section	.nv.constant0._ZN7cutlass13device_kernelIN5flash11enable_sm90INS1_16FlashAttnBwdSm90INS1_25CollectiveMainloopBwdSm90ILi2ELi2ELi2EN4cute5tupleIJNS5_1CILi1EEES8_S8_EEENS6_IJNS7_ILi128EEESA_NS7_ILi64EEEEEENS_6half_tEfNS_4arch4Sm90ELb1ELb0ELb0ELb0ELb0ELb1ELb0ELb0ELi2ELi1ELi2ELi2ELb0EEENS1_21CollectiveEpilogueBwdISC_SD_SF_Li256ELb0ELb0ELi1EEENS1_25SingleTileBwdLPTSchedulerILb0ELi128ELb0EEEEEEEEEvNT_6ParamsE,"a",@progbits
	.sectionflags	@""
	.align	4
.nv.constant0._ZN7cutlass13device_kernelIN5flash11enable_sm90INS1_16FlashAttnBwdSm90INS1_25CollectiveMainloopBwdSm90ILi2ELi2ELi2EN4cute5tupleIJNS5_1CILi1EEES8_S8_EEENS6_IJNS7_ILi128EEESA_NS7_ILi64EEEEEENS_6half_tEfNS_4arch4Sm90ELb1ELb0ELb0ELb0ELb0ELb1ELb0ELb0ELi2ELi1ELi2ELi2ELb0EEENS1_21CollectiveEpilogueBwdISC_SD_SF_Li256ELb0ELb0ELi1EEENS1_25SingleTileBwdLPTSchedulerILb0ELi128ELb0EEEEEEEEEvNT_6ParamsE:
	.zero		2944


//--------------------- .nv.constant0._ZN7cutlass13device_kernelIN5flash11enable_sm90INS1_16FlashAttnBwdSm90INS1_25CollectiveMainloopBwdSm90ILi2ELi2ELi2EN4cute5tupleIJNS5_1CILi1EEES8_S8_EEENS6_IJNS7_ILi128EEESA_NS7_ILi64EEEEEENS_6half_tEfNS_4arch4Sm90ELb1ELb0ELb0ELb0ELb1ELb1ELb0ELb0ELi2ELi1ELi2ELi2ELb0EEENS1_21CollectiveEpilogueBwdISC_SD_SF_Li256ELb0ELb0ELi1EEENS1_25SingleTileBwdLPTSchedulerILb0ELi128ELb1EEEEEEEEEvNT_6ParamsE --------------------------
	.section	.nv.constant0._ZN7cutlass13device_kernelIN5flash11enable_sm90INS1_16FlashAttnBwdSm90INS1_25CollectiveMainloopBwdSm90ILi2ELi2ELi2EN4cute5tupleIJNS5_1CILi1EEES8_S8_EEENS6_IJNS7_ILi128EEESA_NS7_ILi64EEEEEENS_6half_tEfNS_4arch4Sm90ELb1ELb0ELb0ELb0ELb1ELb1ELb0ELb0ELi2ELi1ELi2ELi2ELb0EEENS1_21CollectiveEpilogueBwdISC_SD_SF_Li256ELb0ELb0ELi1EEENS1_25SingleTileBwdLPTSchedulerILb0ELi128ELb1EEEEEEEEEvNT_6ParamsE,"a",@progbits
	.sectionflags	@""
	.align	4
.nv.constant0._ZN7cutlass13device_kernelIN5flash11enable_sm90INS1_16FlashAttnBwdSm90INS1_25CollectiveMainloopBwdSm90ILi2ELi2ELi2EN4cute5tupleIJNS5_1CILi1EEES8_S8_EEENS6_IJNS7_ILi128EEESA_NS7_ILi64EEEEEENS_6half_tEfNS_4arch4Sm90ELb1ELb0ELb0ELb0ELb1ELb1ELb0ELb0ELi2ELi1ELi2ELi2ELb0EEENS1_21CollectiveEpilogueBwdISC_SD_SF_Li256ELb0ELb0ELi1EEENS1_25SingleTileBwdLPTSchedulerILb0ELi128ELb1EEEEEEEEEvNT_6ParamsE:
	.zero		2944


//--------------------- .nv.constant0._ZN7cutlass13device_kernelIN5flash11enable_sm90INS1_16FlashAttnBwdSm90INS1_25CollectiveMainloopBwdSm90ILi2ELi2ELi2EN4cute5tupleIJNS5_1CILi1EEES8_S8_EEENS6_IJNS7_ILi128EEESA_NS7_ILi64EEEEEENS_6half_tEfNS_4arch4Sm90ELb1ELb0ELb0ELb0ELb0ELb1ELb0ELb0ELi2ELi1ELi2ELi2ELb0EEENS1_24CollectiveEpilogueBwdGQAISC_fSF_Li256ELb0ELb0EEENS1_25SingleTileBwdLPTSchedulerILb0ELi128ELb0EEEEEEEEEvNT_6ParamsE --------------------------
	.section	.nv.constant0._ZN7cutlass13device_kernelIN5flash11enable_sm90INS1_16FlashAttnBwdSm90INS1_25CollectiveMainloopBwdSm90ILi2ELi2ELi2EN4cute5tupleIJNS5_1CILi1EEES8_S8_EEENS6_IJNS7_ILi128EEESA_NS7_ILi64EEEEEENS_6half_tEfNS_4arch4Sm90ELb1ELb0ELb0ELb0ELb0ELb1ELb0ELb0ELi2ELi1ELi2ELi2ELb0EEENS1_24CollectiveEpilogueBwdGQAISC_fSF_Li256ELb0ELb0EEENS1_25SingleTileBwdLPTSchedulerILb0ELi128ELb0EEEEEEEEEvNT_6ParamsE,"a",@progbits
	.sectionflags	@""
	.align	4
.nv.constant0._ZN7cutlass13device_kernelIN5flash11enable_sm90INS1_16FlashAttnBwdSm90INS1_25CollectiveMainloopBwdSm90ILi2ELi2ELi2EN4cute5tupleIJNS5_1CILi1EEES8_S8_EEENS6_IJNS7_ILi128EEESA_NS7_ILi64EEEEEENS_6half_tEfNS_4arch4Sm90ELb1ELb0ELb0ELb0ELb0ELb1ELb0ELb0ELi2ELi1ELi2ELi2ELb0EEENS1_24CollectiveEpilogueBwdGQAISC_fSF_Li256ELb0ELb0EEENS1_25SingleTileBwdLPTSchedulerILb0ELi128ELb0EEEEEEEEEvNT_6ParamsE:
	.zero		2432


//--------------------- .nv.constant0._ZN7cutlass13device_kernelIN5flash11enable_sm90INS1_16FlashAttnBwdSm90INS1_25CollectiveMainloopBwdSm90ILi2ELi2ELi2EN4cute5tupleIJNS5_1CILi1EEES8_S8_EEENS6_IJNS7_ILi128EEESA_NS7_ILi64EEEEEENS_6half_tEfNS_4arch4Sm90ELb1ELb0ELb0ELb0ELb1ELb1ELb0ELb0ELi2ELi1ELi2ELi2ELb0EEENS1_24CollectiveEpilogueBwdGQAISC_fSF_Li256ELb0ELb1EEENS1_25SingleTileBwdLPTSchedulerILb0ELi128ELb1EEEEEEEEEvNT_6ParamsE --------------------------
	.section	.nv.constant0._ZN7cutlass13device_kernelIN5flash11enable_sm90INS1_16FlashAttnBwdSm90INS1_25CollectiveMainloopBwdSm90ILi2ELi2ELi2EN4cute5tupleIJNS5_1CILi1EEES8_S8_EEENS6_IJNS7_ILi128EEESA_NS7_ILi64EEEEEENS_6half_tEfNS_4arch4Sm90ELb1ELb0ELb0ELb0ELb1ELb1ELb0ELb0ELi2ELi1ELi2ELi2ELb0EEENS1_24CollectiveEpilogueBwdGQAISC_fSF_Li256ELb0ELb1EEENS1_25SingleTileBwdLPTSchedulerILb0ELi128ELb1EEEEEEEEEvNT_6ParamsE,"a",@progbits
	.sectionflags	@""
	.align	4
.nv.constant0._ZN7cutlass13device_kernelIN5flash11enable_sm90INS1_16FlashAttnBwdSm90INS1_25CollectiveMainloopBwdSm90ILi2ELi2ELi2EN4cute5tupleIJNS5_1CILi1EEES8_S8_EEENS6_IJNS7_ILi128EEESA_NS7_ILi64EEEEEENS_6half_tEfNS_4arch4Sm90ELb1ELb0ELb0ELb0ELb1ELb1ELb0ELb0ELi2ELi1ELi2ELi2ELb0EEENS1_24CollectiveEpilogueBwdGQAISC_fSF_Li256ELb0ELb1EEENS1_25SingleTileBwdLPTSchedulerILb0ELi128ELb1EEEEEEEEEvNT_6ParamsE:
	.zero		2432


//--------------------- .nv.constant0._ZN7cutlass13device_kernelIN5flash22FlashAttnBwdPreprocessIN4cute5tupleIJNS3_1CILi128EEENS5_ILi64EEEEEENS_6half_tEfNS_4arch4Sm90ELb1ELb0EEEEEvNT_6ParamsE --------------------------
	.section	.nv.constant0._ZN7cutlass13device_kernelIN5flash22FlashAttnBwdPreprocessIN4cute5tupleIJNS3_1CILi128EEENS5_ILi64EEEEEENS_6half_tEfNS_4arch4Sm90ELb1ELb0EEEEEvNT_6ParamsE,"a",@progbits
	.sectionflags	@""
	.align	4
.nv.constant0._ZN7cutlass13device_kernelIN5flash22FlashAttnBwdPreprocessIN4cute5tupleIJNS3_1CILi128EEENS5_ILi64EEEEEENS_6half_tEfNS_4arch4Sm90ELb1ELb0EEEEEvNT_6ParamsE:
	.zero		768


//--------------------- .nv.constant0._ZN7cutlass13device_kernelIN5flash11enable_sm90INS1_16FlashAttnBwdSm90INS1_25CollectiveMainloopBwdSm90ILi2ELi2ELi2EN4cute5tupleIJNS5_1CILi1EEES8_S8_EEENS6_IJNS7_ILi128EEESA_NS7_ILi64EEEEEENS_6half_tEfNS_4arch4Sm90ELb1ELb0ELb0ELb1ELb0ELb1ELb0ELb0ELi2ELi1ELi2ELi2ELb0EEENS1_21CollectiveEpilogueBwdISC_SD_SF_Li256ELb1ELb0ELi1EEENS1_25SingleTileBwdLPTSchedulerILb1ELi128ELb0EEEEEEEEEvNT_6ParamsE --------------------------
	.section	.nv.constant0._ZN7cutlass13device_kernelIN5flash11enable_sm90INS1_16FlashAttnBwdSm90INS1_25CollectiveMainloopBwdSm90ILi2ELi2ELi2EN4cute5tupleIJNS5_1CILi1EEES8_S8_EEENS6_IJNS7_ILi128EEESA_NS7_ILi64EEEEEENS_6half_tEfNS_4arch4Sm90ELb1ELb0ELb0ELb1ELb0ELb1ELb0ELb0ELi2ELi1ELi2ELi2ELb0EEENS1_21CollectiveEpilogueBwdISC_SD_SF_Li256ELb1ELb0ELi1EEENS1_25SingleTileBwdLPTSchedulerILb1ELi128ELb0EEEEEEEEEvNT_6ParamsE,"a",@progbits
	.sectionflags	@""
	.align	4
.nv.constant0._ZN7cutlass13device_kernelIN5flash11enable_sm90INS1_16FlashAttnBwdSm90INS1_25CollectiveMainloopBwdSm90ILi2ELi2ELi2EN4cute5tupleIJNS5_1CILi1EEES8_S8_EEENS6_IJNS7_ILi128EEESA_NS7_ILi64EEEEEENS_6half_tEfNS_4arch4Sm90ELb1ELb0ELb0ELb1ELb0ELb1ELb0ELb0ELi2ELi1ELi2ELi2ELb0EEENS1_21CollectiveEpilogueBwdISC_SD_SF_Li256ELb1ELb0ELi1EEENS1_25SingleTileBwdLPTSchedulerILb1ELi128ELb0EEEEEEEEEvNT_6ParamsE:
	.zero		2304


//--------------------- .nv.constant0._ZN7cutlass13device_kernelIN5flash11enable_sm90INS1_16FlashAttnBwdSm90INS1_25CollectiveMainloopBwdSm90ILi2ELi2ELi2EN4cute5tupleIJNS5_1CILi1EEES8_S8_EEENS6_IJNS7_ILi128EEESA_NS7_ILi64EEEEEENS_6half_tEfNS_4arch4Sm90ELb1ELb0ELb0ELb1ELb1ELb1ELb0ELb0ELi2ELi1ELi2ELi2ELb0EEENS1_21CollectiveEpilogueBwdISC_SD_SF_Li256ELb1ELb0ELi1EEENS1_25SingleTileBwdLPTSchedulerILb1ELi128ELb1EEEEEEEEEvNT_6ParamsE --------------------------
	.section	.nv.constant0._ZN7cutlass13device_kernelIN5flash11enable_sm90INS1_16FlashAttnBwdSm90INS1_25CollectiveMainloopBwdSm90ILi2ELi2ELi2EN4cute5tupleIJNS5_1CILi1EEES8_S8_EEENS6_IJNS7_ILi128EEESA_NS7_ILi64EEEEEENS_6half_tEfNS_4arch4Sm90ELb1ELb0ELb0ELb1ELb1ELb1ELb0ELb0ELi2ELi1ELi2ELi2ELb0EEENS1_21CollectiveEpilogueBwdISC_SD_SF_Li256ELb1ELb0ELi1EEENS1_25SingleTileBwdLPTSchedulerILb1ELi128ELb1EEEEEEEEEvNT_6ParamsE,"a",@progbits
	.sectionflags	@""
	.align	4
.nv.constant0._ZN7cutlass13device_kernelIN5flash11enable_sm90INS1_16FlashAttnBwdSm90INS1_25CollectiveMainloopBwdSm90ILi2ELi2ELi2EN4cute5tupleIJNS5_1CILi1EEES8_S8_EEENS6_IJNS7_ILi128EEESA_NS7_ILi64EEEEEENS_6half_tEfNS_4arch4Sm90ELb1ELb0ELb0ELb1ELb1ELb1ELb0ELb0ELi2ELi1ELi2ELi2ELb0EEENS1_21CollectiveEpilogueBwdISC_SD_SF_Li256ELb1ELb0ELi1EEENS1_25SingleTileBwdLPTSchedulerILb1ELi128ELb1EEEEEEEEEvNT_6ParamsE:
	.zero		2304


//--------------------- .nv.constant0._ZN7cutlass13device_kernelIN5flash11enable_sm90INS1_16FlashAttnBwdSm90INS1_25CollectiveMainloopBwdSm90ILi2ELi2ELi2EN4cute5tupleIJNS5_1CILi1EEES8_S8_EEENS6_IJNS7_ILi128EEESA_NS7_ILi64EEEEEENS_6half_tEfNS_4arch4Sm90ELb1ELb0ELb0ELb1ELb0ELb1ELb0ELb0ELi2ELi1ELi2ELi2ELb0EEENS1_24CollectiveEpilogueBwdGQAISC_fSF_Li256ELb1ELb0EEENS1_25SingleTileBwdLPTSchedulerILb1ELi128ELb0EEEEEEEEEvNT_6ParamsE --------------------------
	.section	.nv.constant0._ZN7cutlass13device_kernelIN5flash11enable_sm90INS1_16FlashAttnBwdSm90INS1_25CollectiveMainloopBwdSm90ILi2ELi2ELi2EN4cute5tupleIJNS5_1CILi1EEES8_S8_EEENS6_IJNS7_ILi128EEESA_NS7_ILi64EEEEEENS_6half_tEfNS_4arch4Sm90ELb1ELb0ELb0ELb1ELb0ELb1ELb0ELb0ELi2ELi1ELi2ELi2ELb0EEENS1_24CollectiveEpilogueBwdGQAISC_fSF_Li256ELb1ELb0EEENS1_25SingleTileBwdLPTSchedulerILb1ELi128ELb0EEEEEEEEEvNT_6ParamsE,"a",@progbits
	.sectionflags	@""
	.align	4
.nv.constant0._ZN7cutlass13device_kernelIN5flash11enable_sm90INS1_16FlashAttnBwdSm90INS1_25CollectiveMainloopBwdSm90ILi2ELi2ELi2EN4cute5tupleIJNS5_1CILi1EEES8_S8_EEENS6_IJNS7_ILi128EEESA_NS7_ILi64EEEEEENS_6half_tEfNS_4arch4Sm90ELb1ELb0ELb0ELb1ELb0ELb1ELb0ELb0ELi2ELi1ELi2ELi2ELb0EEENS1_24CollectiveEpilogueBwdGQAISC_fSF_Li256ELb1ELb0EEENS1_25SingleTileBwdLPTSchedulerILb1ELi128ELb0EEEEEEEEEvNT_6ParamsE:
	.zero		2432


//--------------------- .nv.constant0._ZN7cutlass13device_kernelIN5flash32FlashAttnBwdPostprocessConvertdQIN4cute5tupleIJNS3_1CILi128EEENS5_ILi64EEEEEENS_6half_tEfNS_4arch4Sm90ELi256ENS3_8TiledMMAINS3_8MMA_AtomIJNS3_4SM904GMMA25MMA_64x64x16_F32F16F16_RSILNSF_5MajorE0ELSH_1ELNSF_7ScaleInE1ELSI_1EEEEEENS3_6LayoutINS4_IJNS5_ILi2EEENS5_ILi1EEESN_EEENS4_IJSN_NS5_ILi0EEESP_EEEEENS4_IJNS3_10UnderscoreESS_SS_EEEEELb0EEEEEvNT_6ParamsE --------------------------
	.section	.nv.constant0._ZN7cutlass13device_kernelIN5flash32FlashAttnBwdPostprocessConvertdQIN4cute5tupleIJNS3_1CILi128EEENS5_ILi64EEEEEENS_6half_tEfNS_4arch4Sm90ELi256ENS3_8TiledMMAINS3_8MMA_AtomIJNS3_4SM904GMMA25MMA_64x64x16_F32F16F16_RSILNSF_5MajorE0ELSH_1ELNSF_7ScaleInE1ELSI_1EEEEEENS3_6LayoutINS4_IJNS5_ILi2EEENS5_ILi1EEESN_EEENS4_IJSN_NS5_ILi0EEESP_EEEEENS4_IJNS3_10UnderscoreESS_SS_EEEEELb0EEEEEvNT_6ParamsE,"a",@progbits
	.sectionflags	@""
	.align	4
.nv.constant0._ZN7cutlass13device_kernelIN5flash32FlashAttnBwdPostprocessConvertdQIN4cute5tupleIJNS3_1CILi128EEENS5_ILi64EEEEEENS_6half_tEfNS_4arch4Sm90ELi256ENS3_8TiledMMAINS3_8MMA_AtomIJNS3_4SM904GMMA25MMA_64x64x16_F32F16F16_RSILNSF_5MajorE0ELSH_1ELNSF_7ScaleInE1ELSI_1EEEEEENS3_6LayoutINS4_IJNS5_ILi2EEENS5_ILi1EEESN_EEENS4_IJSN_NS5_ILi0EEESP_EEEEENS4_IJNS3_10UnderscoreESS_SS_EEEEELb0EEEEEvNT_6ParamsE:
	.zero		640


//--------------------- .nv.constant0._ZN7cutlass13device_kernelIN5flash32FlashAttnBwdPostprocessConvertdQIN4cute5tupleIJNS3_1CILi128EEENS5_ILi64EEEEEENS_6half_tEfNS_4arch4Sm90ELi256ENS3_8TiledMMAINS3_8MMA_AtomIJNS3_4SM904GMMA25MMA_64x64x16_F32F16F16_SSILNSF_5MajorE0ELSH_1ELNSF_7ScaleInE1ELSI_1EEEEEENS3_6LayoutINS4_IJNS5_ILi2EEENS5_ILi1EEESN_EEENS4_IJSN_NS5_ILi0EEESP_EEEEENS4_IJNS3_10UnderscoreESS_SS_EEEEELb0EEEEEvNT_6ParamsE --------------------------
	.section	.nv.constant0._ZN7cutlass13device_kernelIN5flash32FlashAttnBwdPostprocessConvertdQIN4cute5tupleIJNS3_1CILi128EEENS5_ILi64EEEEEENS_6half_tEfNS_4arch4Sm90ELi256ENS3_8TiledMMAINS3_8MMA_AtomIJNS3_4SM904GMMA25MMA_64x64x16_F32F16F16_SSILNSF_5MajorE0ELSH_1ELNSF_7ScaleInE1ELSI_1EEEEEENS3_6LayoutINS4_IJNS5_ILi2EEENS5_ILi1EEESN_EEENS4_IJSN_NS5_ILi0EEESP_EEEEENS4_IJNS3_10UnderscoreESS_SS_EEEEELb0EEEEEvNT_6ParamsE,"a",@progbits
	.sectionflags	@""
	.align	4
.nv.constant0._ZN7cutlass13device_kernelIN5flash32FlashAttnBwdPostprocessConvertdQIN4cute5tupleIJNS3_1CILi128EEENS5_ILi64EEEEEENS_6half_tEfNS_4arch4Sm90ELi256ENS3_8TiledMMAINS3_8MMA_AtomIJNS3_4SM904GMMA25MMA_64x64x16_F32F16F16_SSILNSF_5MajorE0ELSH_1ELNSF_7ScaleInE1ELSI_1EEEEEENS3_6LayoutINS4_IJNS5_ILi2EEENS5_ILi1EEESN_EEENS4_IJSN_NS5_ILi0EEESP_EEEEENS4_IJNS3_10UnderscoreESS_SS_EEEEELb0EEEEEvNT_6ParamsE:
	.zero		640


//--------------------- .nv.constant0._ZN7cutlass13device_kernelIN5flash11enable_sm90INS1_16FlashAttnBwdSm90INS1_25CollectiveMainloopBwdSm90ILi2ELi2ELi2EN4cute5tupleIJNS5_1CILi1EEES8_S8_EEENS6_IJNS7_ILi128EEESA_NS7_ILi64EEEEEENS_6half_tEfNS_4arch4Sm90ELb1ELb0ELb0ELb1ELb1ELb1ELb0ELb0ELi2ELi1ELi2ELi2ELb0EEENS1_24CollectiveEpilogueBwdGQAISC_fSF_Li256ELb1ELb1EEENS1_25SingleTileBwdLPTSchedulerILb1ELi128ELb1EEEEEEEEEvNT_6ParamsE --------------------------
	.section	.nv.constant0._ZN7cutlass13device_kernelIN5flash11enable_sm90INS1_16FlashAttnBwdSm90INS1_25CollectiveMainloopBwdSm90ILi2ELi2ELi2EN4cute5tupleIJNS5_1CILi1EEES8_S8_EEENS6_IJNS7_ILi128EEESA_NS7_ILi64EEEEEENS_6half_tEfNS_4arch4Sm90ELb1ELb0ELb0ELb1ELb1ELb1ELb0ELb0ELi2ELi1ELi2ELi2ELb0EEENS1_24CollectiveEpilogueBwdGQAISC_fSF_Li256ELb1ELb1EEENS1_25SingleTileBwdLPTSchedulerILb1ELi128ELb1EEEEEEEEEvNT_6ParamsE,"a",@progbits
	.sectionflags	@""
	.align	4
.nv.constant0._ZN7cutlass13device_kernelIN5flash11enable_sm90INS1_16FlashAttnBwdSm90INS1_25CollectiveMainloopBwdSm90ILi2ELi2ELi2EN4cute5tupleIJNS5_1CILi1EEES8_S8_EEENS6_IJNS7_ILi128EEESA_NS7_ILi64EEEEEENS_6half_tEfNS_4arch4Sm90ELb1ELb0ELb0ELb1ELb1ELb1ELb0ELb0ELi2ELi1ELi2ELi2ELb0EEENS1_24CollectiveEpilogueBwdGQAISC_fSF_Li256ELb1ELb1EEENS1_25SingleTileBwdLPTSchedulerILb1ELi128ELb1EEEEEEEEEvNT_6ParamsE:
	.zero		2432


//--------------------- .nv.constant0._ZN7cutlass13device_kernelIN5flash22FlashAttnBwdPreprocessIN4cute5tupleIJNS3_1CILi128EEENS5_ILi64EEEEEENS_6half_tEfNS_4arch4Sm90ELb1ELb1EEEEEvNT_6ParamsE --------------------------
	.section	.nv.constant0._ZN7cutlass13device_kernelIN5flash22FlashAttnBwdPreprocessIN4cute5tupleIJNS3_1CILi128EEENS5_ILi64EEEEEENS_6half_tEfNS_4arch4Sm90ELb1ELb1EEEEEvNT_6ParamsE,"a",@progbits
	.sectionflags	@""
	.align	4
.nv.constant0._ZN7cutlass13device_kernelIN5flash22FlashAttnBwdPreprocessIN4cute5tupleIJNS3_1CILi128EEENS5_ILi64EEEEEENS_6half_tEfNS_4arch4Sm90ELb1ELb1EEEEEvNT_6ParamsE:
	.zero		768


//--------------------- SYMBOLS --------------------------

	.type		.nv.reservedSmem.offset0,@object
	.size		.nv.reservedSmem.offset0,0x4
	.type		__assertfail,@function
